	.target	sm_80

	.elftype	@"ET_EXEC"


//--------------------- .note.nv.tkinfo           --------------------------
	.section	.note.nv.tkinfo,"",@"SHT_NOTE"
	.sectionflags	@"SHF_NOTE_NV_TKINFO"
	.tkinfo
        /*0018*/ 	.word	0x00000002
        /*0030*/ 	.string	""
        /*0030*/ 	.string	"ptxas"
        /*0030*/ 	.string	"Cuda compilation tools, release 13.0, V13.0.88"
        /*0030*/ 	.string	"Build cuda_13.0.r13.0/compiler.36424714_0"
        /*0030*/ 	.string	"-arch sm_80 -m 64 "



//--------------------- .note.nv.cuinfo           --------------------------
	.section	.note.nv.cuinfo,"",@"SHT_NOTE"
	.sectionflags	@"SHF_NOTE_NV_CUINFO"
        /*0018*/ 	.short	0x0002
        /*001a*/ 	.short	0x0050
        /*001c*/ 	.short	0x0082
	.zero		2


//--------------------- .nv.info                  --------------------------
	.section	.nv.info,"",@"SHT_CUDA_INFO"
	.align	4


	//----- nvinfo : EIATTR_REGCOUNT
	.align		4
        /*0000*/ 	.byte	0x04, 0x2f
        /*0002*/ 	.short	(.L_12 - .L_11)
	.align		4
.L_11:
        /*0004*/ 	.word	index@(_ZN7cutlass13device_kernelIN5flash19enable_sm80_to_sm89INS1_16FlashAttnFwdSm80INS1_25CollectiveMainloopFwdSm80ILi8ELi2ELb0EN4cute5tupleIJNS5_1CILi128EEENS7_ILi64EEENS7_ILi192EEEEEELi192ENS_10bfloat16_tEfNS_4arch4Sm80ELb1ELb0ELb1ELb1ELb0ELb1ELb1ELb0EEENS1_21CollectiveEpilogueFwdINS6_IJS8_SA_S9_EEENS6_IJNS7_ILi1EEESI_SI_EEESC_SE_Li256ELb1ELb1ELb0ELb0EEENS1_19SingleTileSchedulerILb1ELb0ELb1ELi128EEEEEEEEEvNT_6ParamsE)
        /*0008*/ 	.word	0x000000ff


	//----- nvinfo : EIATTR_FRAME_SIZE
	.align		4
.L_12:
        /*000c*/ 	.byte	0x04, 0x11
        /*000e*/ 	.short	(.L_14 - .L_13)
	.align		4
.L_13:
        /*0010*/ 	.word	index@(_ZN7cutlass13device_kernelIN5flash19enable_sm80_to_sm89INS1_16FlashAttnFwdSm80INS1_25CollectiveMainloopFwdSm80ILi8ELi2ELb0EN4cute5tupleIJNS5_1CILi128EEENS7_ILi64EEENS7_ILi192EEEEEELi192ENS_10bfloat16_tEfNS_4arch4Sm80ELb1ELb0ELb1ELb1ELb0ELb1ELb1ELb0EEENS1_21CollectiveEpilogueFwdINS6_IJS8_SA_S9_EEENS6_IJNS7_ILi1EEESI_SI_EEESC_SE_Li256ELb1ELb1ELb0ELb0EEENS1_19SingleTileSchedulerILb1ELb0ELb1ELi128EEEEEEEEEvNT_6ParamsE)
        /*0014*/ 	.word	0x00000000


	//----- nvinfo : EIATTR_REGCOUNT
	.align		4
.L_14:
        /*0018*/ 	.byte	0x04, 0x2f
        /*001a*/ 	.short	(.L_16 - .L_15)
	.align		4
.L_15:
        /*001c*/ 	.word	index@(_ZN7cutlass13device_kernelIN5flash19enable_sm80_to_sm89INS1_16FlashAttnFwdSm80INS1_25CollectiveMainloopFwdSm80ILi8ELi2ELb1EN4cute5tupleIJNS5_1CILi128EEENS7_ILi96EEENS7_ILi192EEEEEELi192ENS_10bfloat16_tEfNS_4arch4Sm80ELb1ELb0ELb1ELb1ELb0ELb0ELb1ELb0EEENS1_21CollectiveEpilogueFwdINS6_IJS8_SA_S9_EEENS6_IJNS7_ILi1EEESI_SI_EEESC_SE_Li256ELb1ELb1ELb0ELb0EEENS1_19SingleTileSchedulerILb1ELb0ELb1ELi128EEEEEEEEEvNT_6ParamsE)
        /*0020*/ 	.word	0x000000ff


	//----- nvinfo : EIATTR_FRAME_SIZE
	.align		4
.L_16:
        /*0024*/ 	.byte	0x04, 0x11
        /*0026*/ 	.short	(.L_18 - .L_17)
	.align		4
.L_17:
        /*0028*/ 	.word	index@(_ZN7cutlass13device_kernelIN5flash19enable_sm80_to_sm89INS1_16FlashAttnFwdSm80INS1_25CollectiveMainloopFwdSm80ILi8ELi2ELb1EN4cute5tupleIJNS5_1CILi128EEENS7_ILi96EEENS7_ILi192EEEEEELi192ENS_10bfloat16_tEfNS_4arch4Sm80ELb1ELb0ELb1ELb1ELb0ELb0ELb1ELb0EEENS1_21CollectiveEpilogueFwdINS6_IJS8_SA_S9_EEENS6_IJNS7_ILi1EEESI_SI_EEESC_SE_Li256ELb1ELb1ELb0ELb0EEENS1_19SingleTileSchedulerILb1ELb0ELb1ELi128EEEEEEEEEvNT_6ParamsE)
        /*002c*/ 	.word	0x00000048


	//----- nvinfo : EIATTR_REGCOUNT
	.align		4
.L_18:
        /*0030*/ 	.byte	0x04, 0x2f
        /*0032*/ 	.short	(.L_20 - .L_19)
	.align		4
.L_19:
        /*0034*/ 	.word	index@(_ZN7cutlass13device_kernelIN5flash19enable_sm80_to_sm89INS1_16FlashAttnFwdSm80INS1_25CollectiveMainloopFwdSm80ILi8ELi2ELb1EN4cute5tupleIJNS5_1CILi128EEENS7_ILi96EEENS7_ILi192EEEEEELi192ENS_10bfloat16_tEfNS_4arch4Sm80ELb1ELb0ELb1ELb0ELb0ELb0ELb1ELb0EEENS1_21CollectiveEpilogueFwdINS6_IJS8_SA_S9_EEENS6_IJNS7_ILi1EEESI_SI_EEESC_SE_Li256ELb0ELb1ELb0ELb0EEENS1_30DynamicPersistentTileSchedulerILi256ELi256ELb0ELb1ELb0EEEEEEEEEvNT_6ParamsE)
        /*0038*/ 	.word	0x000000ff


	//----- nvinfo : EIATTR_FRAME_SIZE
	.align		4
.L_20:
        /*003c*/ 	.byte	0x04, 0x11
        /*003e*/ 	.short	(.L_22 - .L_21)
	.align		4
.L_21:
        /*0040*/ 	.word	index@($__internal_5_$__cuda_sm70_shflsync_idx_p)
        /*0044*/ 	.word	0x00000000


	//----- nvinfo : EIATTR_FRAME_SIZE
	.align		4
.L_22:
        /*0048*/ 	.byte	0x04, 0x11
        /*004a*/ 	.short	(.L_24 - .L_23)
	.align		4
.L_23:
        /*004c*/ 	.word	index@($__internal_4_$__cuda_sm70_shflsync_bfly_p)
        /*0050*/ 	.word	0x00000000


	//----- nvinfo : EIATTR_FRAME_SIZE
	.align		4
.L_24:
        /*0054*/ 	.byte	0x04, 0x11
        /*0056*/ 	.short	(.L_26 - .L_25)
	.align		4
.L_25:
        /*0058*/ 	.word	index@(_ZN7cutlass13device_kernelIN5flash19enable_sm80_to_sm89INS1_16FlashAttnFwdSm80INS1_25CollectiveMainloopFwdSm80ILi8ELi2ELb1EN4cute5tupleIJNS5_1CILi128EEENS7_ILi96EEENS7_ILi192EEEEEELi192ENS_10bfloat16_tEfNS_4arch4Sm80ELb1ELb0ELb1ELb0ELb0ELb0ELb1ELb0EEENS1_21CollectiveEpilogueFwdINS6_IJS8_SA_S9_EEENS6_IJNS7_ILi1EEESI_SI_EEESC_SE_Li256ELb0ELb1ELb0ELb0EEENS1_30DynamicPersistentTileSchedulerILi256ELi256ELb0ELb1ELb0EEEEEEEEEvNT_6ParamsE)
        /*005c*/ 	.word	0x000000a8


	//----- nvinfo : EIATTR_REGCOUNT
	.align		4
.L_26:
        /*0060*/ 	.byte	0x04, 0x2f
        /*0062*/ 	.short	(.L_28 - .L_27)
	.align		4
.L_27:
        /*0064*/ 	.word	index@(_ZN7cutlass13device_kernelIN5flash19enable_sm80_to_sm89INS1_16FlashAttnFwdSm80INS1_25CollectiveMainloopFwdSm80ILi8ELi2ELb0EN4cute5tupleIJNS5_1CILi128EEENS7_ILi64EEENS7_ILi192EEEEEELi192ENS_10bfloat16_tEfNS_4arch4Sm80ELb0ELb1ELb1ELb1ELb0ELb1ELb1ELb0EEENS1_21CollectiveEpilogueFwdINS6_IJS8_SA_S9_EEENS6_IJNS7_ILi1EEESI_SI_EEESC_SE_Li256ELb1ELb1ELb0ELb0EEENS1_19SingleTileSchedulerILb1ELb0ELb1ELi128EEEEEEEEEvNT_6ParamsE)
        /*0068*/ 	.word	0x000000f6


	//----- nvinfo : EIATTR_FRAME_SIZE
	.align		4
.L_28:
        /*006c*/ 	.byte	0x04, 0x11
        /*006e*/ 	.short	(.L_30 - .L_29)
	.align		4
.L_29:
        /*0070*/ 	.word	index@($__internal_3_$__cuda_sm70_shflsync_idx_p)
        /*0074*/ 	.word	0x00000000


	//----- nvinfo : EIATTR_FRAME_SIZE
	.align		4
.L_30:
        /*0078*/ 	.byte	0x04, 0x11
        /*007a*/ 	.short	(.L_32 - .L_31)
	.align		4
.L_31:
        /*007c*/ 	.word	index@($__internal_2_$__cuda_sm70_shflsync_bfly_p)
        /*0080*/ 	.word	0x00000000


	//----- nvinfo : EIATTR_FRAME_SIZE
	.align		4
.L_32:
        /*0084*/ 	.byte	0x04, 0x11
        /*0086*/ 	.short	(.L_34 - .L_33)
	.align		4
.L_33:
        /*0088*/ 	.word	index@($_ZN7cutlass13device_kernelIN5flash19enable_sm80_to_sm89INS1_16FlashAttnFwdSm80INS1_25CollectiveMainloopFwdSm80ILi8ELi2ELb0EN4cute5tupleIJNS5_1CILi128EEENS7_ILi64EEENS7_ILi192EEEEEELi192ENS_10bfloat16_tEfNS_4arch4Sm80ELb0ELb1ELb1ELb1ELb0ELb1ELb1ELb0EEENS1_21CollectiveEpilogueFwdINS6_IJS8_SA_S9_EEENS6_IJNS7_ILi1EEESI_SI_EEESC_SE_Li256ELb1ELb1ELb0ELb0EEENS1_19SingleTileSchedulerILb1ELb0ELb1ELi128EEEEEEEEEvNT_6ParamsE$_ZZN5flash25CollectiveMainloopFwdSm80ILi8ELi2ELb0EN4cute5tupleIJNS1_1CILi128EEENS3_ILi64EEENS3_ILi192EEEEEELi192EN7cutlass10bfloat16_tEfNS8_4arch4Sm80ELb0ELb1ELb1ELb1ELb0ELb1ELb1ELb0EE3mmaINS_16FlashAttnFwdSm80ISC_NS_21CollectiveEpilogueFwdINS2_IJS4_S6_S5_EEENS2_IJNS3_ILi1EEESH_SH_EEES9_SB_Li256ELb1ELb1ELb0ELb0EEENS_19SingleTileSchedulerILb1ELb0ELb1ELi128EEEE13SharedStorageENS1_6TensorINS1_11ArrayEngineIfLm96EEENS1_6LayoutINS2_IJNS2_IJNS3_ILi2EEESS_EEESH_NS3_ILi24EEEEEENS2_IJNS2_IJSH_SS_EEENS3_ILi0EEENS3_ILi4EEEEEEEEEENS_7SoftmaxILi2ELi0EEEEEbRKNSC_6ParamsERT0_RT1_iRKNS_16SeqlenInfoQKNewKILb1ELb1EEENS2_IJiiiiEEERT_ENKUlvE_clEv)
        /*008c*/ 	.word	0x00000000


	//----- nvinfo : EIATTR_FRAME_SIZE
	.align		4
.L_34:
        /*0090*/ 	.byte	0x04, 0x11
        /*0092*/ 	.short	(.L_36 - .L_35)
	.align		4
.L_35:
        /*0094*/ 	.word	index@(_ZN7cutlass13device_kernelIN5flash19enable_sm80_to_sm89INS1_16FlashAttnFwdSm80INS1_25CollectiveMainloopFwdSm80ILi8ELi2ELb0EN4cute5tupleIJNS5_1CILi128EEENS7_ILi64EEENS7_ILi192EEEEEELi192ENS_10bfloat16_tEfNS_4arch4Sm80ELb0ELb1ELb1ELb1ELb0ELb1ELb1ELb0EEENS1_21CollectiveEpilogueFwdINS6_IJS8_SA_S9_EEENS6_IJNS7_ILi1EEESI_SI_EEESC_SE_Li256ELb1ELb1ELb0ELb0EEENS1_19SingleTileSchedulerILb1ELb0ELb1ELi128EEEEEEEEEvNT_6ParamsE)
        /*0098*/ 	.word	0x00000070


	//----- nvinfo : EIATTR_REGCOUNT
	.align		4
.L_36:
        /*009c*/ 	.byte	0x04, 0x2f
        /*009e*/ 	.short	(.L_38 - .L_37)
	.align		4
.L_37:
        /*00a0*/ 	.word	index@(_ZN7cutlass13device_kernelIN5flash19enable_sm80_to_sm89INS1_16FlashAttnFwdSm80INS1_25CollectiveMainloopFwdSm80ILi8ELi2ELb0EN4cute5tupleIJNS5_1CILi128EEENS7_ILi64EEENS7_ILi192EEEEEELi192ENS_10bfloat16_tEfNS_4arch4Sm80ELb0ELb1ELb1ELb1ELb0ELb0ELb1ELb0EEENS1_21CollectiveEpilogueFwdINS6_IJS8_SA_S9_EEENS6_IJNS7_ILi1EEESI_SI_EEESC_SE_Li256ELb1ELb1ELb0ELb0EEENS1_19SingleTileSchedulerILb1ELb0ELb1ELi128EEEEEEEEEvNT_6ParamsE)
        /*00a4*/ 	.word	0x000000fc


	//----- nvinfo : EIATTR_FRAME_SIZE
	.align		4
.L_38:
        /*00a8*/ 	.byte	0x04, 0x11
        /*00aa*/ 	.short	(.L_40 - .L_39)
	.align		4
.L_39:
        /*00ac*/ 	.word	index@(_ZN7cutlass13device_kernelIN5flash19enable_sm80_to_sm89INS1_16FlashAttnFwdSm80INS1_25CollectiveMainloopFwdSm80ILi8ELi2ELb0EN4cute5tupleIJNS5_1CILi128EEENS7_ILi64EEENS7_ILi192EEEEEELi192ENS_10bfloat16_tEfNS_4arch4Sm80ELb0ELb1ELb1ELb1ELb0ELb0ELb1ELb0EEENS1_21CollectiveEpilogueFwdINS6_IJS8_SA_S9_EEENS6_IJNS7_ILi1EEESI_SI_EEESC_SE_Li256ELb1ELb1ELb0ELb0EEENS1_19SingleTileSchedulerILb1ELb0ELb1ELi128EEEEEEEEEvNT_6ParamsE)
        /*00b0*/ 	.word	0x00000000


	//----- nvinfo : EIATTR_REGCOUNT
	.align		4
.L_40:
        /*00b4*/ 	.byte	0x04, 0x2f
        /*00b6*/ 	.short	(.L_42 - .L_41)
	.align		4
.L_41:
        /*00b8*/ 	.word	index@(_ZN7cutlass13device_kernelIN5flash19enable_sm80_to_sm89INS1_16FlashAttnFwdSm80INS1_25CollectiveMainloopFwdSm80ILi8ELi2ELb0EN4cute5tupleIJNS5_1CILi128EEENS7_ILi64EEENS7_ILi192EEEEEELi192ENS_10bfloat16_tEfNS_4arch4Sm80ELb0ELb1ELb1ELb0ELb0ELb0ELb1ELb0EEENS1_21CollectiveEpilogueFwdINS6_IJS8_SA_S9_EEENS6_IJNS7_ILi1EEESI_SI_EEESC_SE_Li256ELb0ELb1ELb0ELb0EEENS1_19SingleTileSchedulerILb0ELb0ELb1ELi128EEEEEEEEEvNT_6ParamsE)
        /*00bc*/ 	.word	0x000000ec


	//----- nvinfo : EIATTR_FRAME_SIZE
	.align		4
.L_42:
        /*00c0*/ 	.byte	0x04, 0x11
        /*00c2*/ 	.short	(.L_44 - .L_43)
	.align		4
.L_43:
        /*00c4*/ 	.word	index@(_ZN7cutlass13device_kernelIN5flash19enable_sm80_to_sm89INS1_16FlashAttnFwdSm80INS1_25CollectiveMainloopFwdSm80ILi8ELi2ELb0EN4cute5tupleIJNS5_1CILi128EEENS7_ILi64EEENS7_ILi192EEEEEELi192ENS_10bfloat16_tEfNS_4arch4Sm80ELb0ELb1ELb1ELb0ELb0ELb0ELb1ELb0EEENS1_21CollectiveEpilogueFwdINS6_IJS8_SA_S9_EEENS6_IJNS7_ILi1EEESI_SI_EEESC_SE_Li256ELb0ELb1ELb0ELb0EEENS1_19SingleTileSchedulerILb0ELb0ELb1ELi128EEEEEEEEEvNT_6ParamsE)
        /*00c8*/ 	.word	0x00000000


	//----- nvinfo : EIATTR_REGCOUNT
	.align		4
.L_44:
        /*00cc*/ 	.byte	0x04, 0x2f
        /*00ce*/ 	.short	(.L_46 - .L_45)
	.align		4
.L_45:
        /*00d0*/ 	.word	index@(_ZN7cutlass13device_kernelIN5flash19enable_sm80_to_sm89INS1_16FlashAttnFwdSm80INS1_25CollectiveMainloopFwdSm80ILi8ELi2ELb0EN4cute5tupleIJNS5_1CILi128EEENS7_ILi64EEENS7_ILi192EEEEEELi192ENS_10bfloat16_tEfNS_4arch4Sm80ELb0ELb0ELb1ELb1ELb0ELb1ELb1ELb0EEENS1_21CollectiveEpilogueFwdINS6_IJS8_SA_S9_EEENS6_IJNS7_ILi1EEESI_SI_EEESC_SE_Li256ELb1ELb1ELb0ELb0EEENS1_19SingleTileSchedulerILb1ELb0ELb1ELi128EEEEEEEEEvNT_6ParamsE)
        /*00d4*/ 	.word	0x000000ed


	//----- nvinfo : EIATTR_FRAME_SIZE
	.align		4
.L_46:
        /*00d8*/ 	.byte	0x04, 0x11
        /*00da*/ 	.short	(.L_48 - .L_47)
	.align		4
.L_47:
        /*00dc*/ 	.word	index@(_ZN7cutlass13device_kernelIN5flash19enable_sm80_to_sm89INS1_16FlashAttnFwdSm80INS1_25CollectiveMainloopFwdSm80ILi8ELi2ELb0EN4cute5tupleIJNS5_1CILi128EEENS7_ILi64EEENS7_ILi192EEEEEELi192ENS_10bfloat16_tEfNS_4arch4Sm80ELb0ELb0ELb1ELb1ELb0ELb1ELb1ELb0EEENS1_21CollectiveEpilogueFwdINS6_IJS8_SA_S9_EEENS6_IJNS7_ILi1EEESI_SI_EEESC_SE_Li256ELb1ELb1ELb0ELb0EEENS1_19SingleTileSchedulerILb1ELb0ELb1ELi128EEEEEEEEEvNT_6ParamsE)
        /*00e0*/ 	.word	0x00000000


	//----- nvinfo : EIATTR_REGCOUNT
	.align		4
.L_48:
        /*00e4*/ 	.byte	0x04, 0x2f
        /*00e6*/ 	.short	(.L_50 - .L_49)
	.align		4
.L_49:
        /*00e8*/ 	.word	index@(_ZN7cutlass13device_kernelIN5flash19enable_sm80_to_sm89INS1_16FlashAttnFwdSm80INS1_25CollectiveMainloopFwdSm80ILi8ELi2ELb1EN4cute5tupleIJNS5_1CILi128EEENS7_ILi96EEENS7_ILi192EEEEEELi192ENS_10bfloat16_tEfNS_4arch4Sm80ELb0ELb0ELb1ELb1ELb0ELb0ELb1ELb0EEENS1_21CollectiveEpilogueFwdINS6_IJS8_SA_S9_EEENS6_IJNS7_ILi1EEESI_SI_EEESC_SE_Li256ELb1ELb1ELb0ELb0EEENS1_19SingleTileSchedulerILb1ELb0ELb1ELi128EEEEEEEEEvNT_6ParamsE)
        /*00ec*/ 	.word	0x000000ff


	//----- nvinfo : EIATTR_FRAME_SIZE
	.align		4
.L_50:
        /*00f0*/ 	.byte	0x04, 0x11
        /*00f2*/ 	.short	(.L_52 - .L_51)
	.align		4
.L_51:
        /*00f4*/ 	.word	index@(_ZN7cutlass13device_kernelIN5flash19enable_sm80_to_sm89INS1_16FlashAttnFwdSm80INS1_25CollectiveMainloopFwdSm80ILi8ELi2ELb1EN4cute5tupleIJNS5_1CILi128EEENS7_ILi96EEENS7_ILi192EEEEEELi192ENS_10bfloat16_tEfNS_4arch4Sm80ELb0ELb0ELb1ELb1ELb0ELb0ELb1ELb0EEENS1_21CollectiveEpilogueFwdINS6_IJS8_SA_S9_EEENS6_IJNS7_ILi1EEESI_SI_EEESC_SE_Li256ELb1ELb1ELb0ELb0EEENS1_19SingleTileSchedulerILb1ELb0ELb1ELi128EEEEEEEEEvNT_6ParamsE)
        /*00f8*/ 	.word	0x00000038


	//----- nvinfo : EIATTR_REGCOUNT
	.align		4
.L_52:
        /*00fc*/ 	.byte	0x04, 0x2f
        /*00fe*/ 	.short	(.L_54 - .L_53)
	.align		4
.L_53:
        /*0100*/ 	.word	index@(_ZN7cutlass13device_kernelIN5flash19enable_sm80_to_sm89INS1_16FlashAttnFwdSm80INS1_25CollectiveMainloopFwdSm80ILi8ELi2ELb1EN4cute5tupleIJNS5_1CILi128EEENS7_ILi96EEENS7_ILi192EEEEEELi192ENS_10bfloat16_tEfNS_4arch4Sm80ELb0ELb0ELb1ELb0ELb0ELb0ELb1ELb0EEENS1_21CollectiveEpilogueFwdINS6_IJS8_SA_S9_EEENS6_IJNS7_ILi1EEESI_SI_EEESC_SE_Li256ELb0ELb1ELb0ELb0EEENS1_19SingleTileSchedulerILb0ELb0ELb1ELi128EEEEEEEEEvNT_6ParamsE)
        /*0104*/ 	.word	0x000000ff


	//----- nvinfo : EIATTR_FRAME_SIZE
	.align		4
.L_54:
        /*0108*/ 	.byte	0x04, 0x11
        /*010a*/ 	.short	(.L_56 - .L_55)
	.align		4
.L_55:
        /*010c*/ 	.word	index@(_ZN7cutlass13device_kernelIN5flash19enable_sm80_to_sm89INS1_16FlashAttnFwdSm80INS1_25CollectiveMainloopFwdSm80ILi8ELi2ELb1EN4cute5tupleIJNS5_1CILi128EEENS7_ILi96EEENS7_ILi192EEEEEELi192ENS_10bfloat16_tEfNS_4arch4Sm80ELb0ELb0ELb1ELb0ELb0ELb0ELb1ELb0EEENS1_21CollectiveEpilogueFwdINS6_IJS8_SA_S9_EEENS6_IJNS7_ILi1EEESI_SI_EEESC_SE_Li256ELb0ELb1ELb0ELb0EEENS1_19SingleTileSchedulerILb0ELb0ELb1ELi128EEEEEEEEEvNT_6ParamsE)
        /*0110*/ 	.word	0x00000050


	//----- nvinfo : EIATTR_REGCOUNT
	.align		4
.L_56:
        /*0114*/ 	.byte	0x04, 0x2f
        /*0116*/ 	.short	(.L_58 - .L_57)
	.align		4
.L_57:
        /*0118*/ 	.word	index@(_ZN7cutlass13device_kernelIN5flash19enable_sm80_to_sm89INS1_16FlashAttnFwdSm80INS1_25CollectiveMainloopFwdSm80ILi8ELi1ELb0EN4cute5tupleIJNS5_1CILi128EEENS7_ILi64EEENS7_ILi192EEEEEELi192ENS_10bfloat16_tEfNS_4arch4Sm80ELb1ELb0ELb1ELb1ELb0ELb1ELb1ELb0EEENS1_21CollectiveEpilogueFwdINS6_IJS8_SA_S9_EEENS6_IJNS7_ILi1EEESI_SI_EEESC_SE_Li256ELb1ELb1ELb0ELb0EEENS1_19SingleTileSchedulerILb1ELb0ELb1ELi128EEEEEEEEEvNT_6ParamsE)
        /*011c*/ 	.word	0x000000fe


	//----- nvinfo : EIATTR_FRAME_SIZE
	.align		4
.L_58:
        /*0120*/ 	.byte	0x04, 0x11
        /*0122*/ 	.short	(.L_60 - .L_59)
	.align		4
.L_59:
        /*0124*/ 	.word	index@(_ZN7cutlass13device_kernelIN5flash19enable_sm80_to_sm89INS1_16FlashAttnFwdSm80INS1_25CollectiveMainloopFwdSm80ILi8ELi1ELb0EN4cute5tupleIJNS5_1CILi128EEENS7_ILi64EEENS7_ILi192EEEEEELi192ENS_10bfloat16_tEfNS_4arch4Sm80ELb1ELb0ELb1ELb1ELb0ELb1ELb1ELb0EEENS1_21CollectiveEpilogueFwdINS6_IJS8_SA_S9_EEENS6_IJNS7_ILi1EEESI_SI_EEESC_SE_Li256ELb1ELb1ELb0ELb0EEENS1_19SingleTileSchedulerILb1ELb0ELb1ELi128EEEEEEEEEvNT_6ParamsE)
        /*0128*/ 	.word	0x00000000


	//----- nvinfo : EIATTR_REGCOUNT
	.align		4
.L_60:
        /*012c*/ 	.byte	0x04, 0x2f
        /*012e*/ 	.short	(.L_62 - .L_61)
	.align		4
.L_61:
        /*0130*/ 	.word	index@(_ZN7cutlass13device_kernelIN5flash19enable_sm80_to_sm89INS1_16FlashAttnFwdSm80INS1_25CollectiveMainloopFwdSm80ILi8ELi1ELb1EN4cute5tupleIJNS5_1CILi128EEENS7_ILi96EEENS7_ILi192EEEEEELi192ENS_10bfloat16_tEfNS_4arch4Sm80ELb1ELb0ELb1ELb1ELb0ELb0ELb1ELb0EEENS1_21CollectiveEpilogueFwdINS6_IJS8_SA_S9_EEENS6_IJNS7_ILi1EEESI_SI_EEESC_SE_Li256ELb1ELb1ELb0ELb0EEENS1_19SingleTileSchedulerILb1ELb0ELb1ELi128EEEEEEEEEvNT_6ParamsE)
        /*0134*/ 	.word	0x000000ff


	//----- nvinfo : EIATTR_FRAME_SIZE
	.align		4
.L_62:
        /*0138*/ 	.byte	0x04, 0x11
        /*013a*/ 	.short	(.L_64 - .L_63)
	.align		4
.L_63:
        /*013c*/ 	.word	index@(_ZN7cutlass13device_kernelIN5flash19enable_sm80_to_sm89INS1_16FlashAttnFwdSm80INS1_25CollectiveMainloopFwdSm80ILi8ELi1ELb1EN4cute5tupleIJNS5_1CILi128EEENS7_ILi96EEENS7_ILi192EEEEEELi192ENS_10bfloat16_tEfNS_4arch4Sm80ELb1ELb0ELb1ELb1ELb0ELb0ELb1ELb0EEENS1_21CollectiveEpilogueFwdINS6_IJS8_SA_S9_EEENS6_IJNS7_ILi1EEESI_SI_EEESC_SE_Li256ELb1ELb1ELb0ELb0EEENS1_19SingleTileSchedulerILb1ELb0ELb1ELi128EEEEEEEEEvNT_6ParamsE)
        /*0140*/ 	.word	0x00000058


	//----- nvinfo : EIATTR_REGCOUNT
	.align		4
.L_64:
        /*0144*/ 	.byte	0x04, 0x2f
        /*0146*/ 	.short	(.L_66 - .L_65)
	.align		4
.L_65:
        /*0148*/ 	.word	index@(_ZN7cutlass13device_kernelIN5flash19enable_sm80_to_sm89INS1_16FlashAttnFwdSm80INS1_25CollectiveMainloopFwdSm80ILi8ELi1ELb1EN4cute5tupleIJNS5_1CILi128EEENS7_ILi96EEENS7_ILi192EEEEEELi192ENS_10bfloat16_tEfNS_4arch4Sm80ELb1ELb0ELb1ELb0ELb0ELb0ELb1ELb0EEENS1_21CollectiveEpilogueFwdINS6_IJS8_SA_S9_EEENS6_IJNS7_ILi1EEESI_SI_EEESC_SE_Li256ELb0ELb1ELb0ELb0EEENS1_30DynamicPersistentTileSchedulerILi256ELi256ELb0ELb1ELb0EEEEEEEEEvNT_6ParamsE)
        /*014c*/ 	.word	0x000000ff


	//----- nvinfo : EIATTR_FRAME_SIZE
	.align		4
.L_66:
        /*0150*/ 	.byte	0x04, 0x11
        /*0152*/ 	.short	(.L_68 - .L_67)
	.align		4
.L_67:
        /*0154*/ 	.word	index@($__internal_1_$__cuda_sm70_shflsync_idx_p)
        /*0158*/ 	.word	0x00000000


	//----- nvinfo : EIATTR_FRAME_SIZE
	.align		4
.L_68:
        /*015c*/ 	.byte	0x04, 0x11
        /*015e*/ 	.short	(.L_70 - .L_69)
	.align		4
.L_69:
        /*0160*/ 	.word	index@($__internal_0_$__cuda_sm70_shflsync_bfly_p)
        /*0164*/ 	.word	0x00000000


	//----- nvinfo : EIATTR_FRAME_SIZE
	.align		4
.L_70:
        /*0168*/ 	.byte	0x04, 0x11
        /*016a*/ 	.short	(.L_72 - .L_71)
	.align		4
.L_71:
        /*016c*/ 	.word	index@(_ZN7cutlass13device_kernelIN5flash19enable_sm80_to_sm89INS1_16FlashAttnFwdSm80INS1_25CollectiveMainloopFwdSm80ILi8ELi1ELb1EN4cute5tupleIJNS5_1CILi128EEENS7_ILi96EEENS7_ILi192EEEEEELi192ENS_10bfloat16_tEfNS_4arch4Sm80ELb1ELb0ELb1ELb0ELb0ELb0ELb1ELb0EEENS1_21CollectiveEpilogueFwdINS6_IJS8_SA_S9_EEENS6_IJNS7_ILi1EEESI_SI_EEESC_SE_Li256ELb0ELb1ELb0ELb0EEENS1_30DynamicPersistentTileSchedulerILi256ELi256ELb0ELb1ELb0EEEEEEEEEvNT_6ParamsE)
        /*0170*/ 	.word	0x000000d0


	//----- nvinfo : EIATTR_REGCOUNT
	.align		4
.L_72:
        /*0174*/ 	.byte	0x04, 0x2f
        /*0176*/ 	.short	(.L_74 - .L_73)
	.align		4
.L_73:
        /*0178*/ 	.word	index@(_ZN7cutlass13device_kernelIN5flash19enable_sm80_to_sm89INS1_16FlashAttnFwdSm80INS1_25CollectiveMainloopFwdSm80ILi8ELi1ELb0EN4cute5tupleIJNS5_1CILi128EEENS7_ILi64EEENS7_ILi192EEEEEELi192ENS_10bfloat16_tEfNS_4arch4Sm80ELb0ELb1ELb1ELb1ELb0ELb1ELb1ELb0EEENS1_21CollectiveEpilogueFwdINS6_IJS8_SA_S9_EEENS6_IJNS7_ILi1EEESI_SI_EEESC_SE_Li256ELb1ELb1ELb0ELb0EEENS1_19SingleTileSchedulerILb1ELb0ELb1ELi128EEEEEEEEEvNT_6ParamsE)
        /*017c*/ 	.word	0x000000fa


	//----- nvinfo : EIATTR_FRAME_SIZE
	.align		4
.L_74:
        /*0180*/ 	.byte	0x04, 0x11
        /*0182*/ 	.short	(.L_76 - .L_75)
	.align		4
.L_75:
        /*0184*/ 	.word	index@(_ZN7cutlass13device_kernelIN5flash19enable_sm80_to_sm89INS1_16FlashAttnFwdSm80INS1_25CollectiveMainloopFwdSm80ILi8ELi1ELb0EN4cute5tupleIJNS5_1CILi128EEENS7_ILi64EEENS7_ILi192EEEEEELi192ENS_10bfloat16_tEfNS_4arch4Sm80ELb0ELb1ELb1ELb1ELb0ELb1ELb1ELb0EEENS1_21CollectiveEpilogueFwdINS6_IJS8_SA_S9_EEENS6_IJNS7_ILi1EEESI_SI_EEESC_SE_Li256ELb1ELb1ELb0ELb0EEENS1_19SingleTileSchedulerILb1ELb0ELb1ELi128EEEEEEEEEvNT_6ParamsE)
        /*0188*/ 	.word	0x00000000


	//----- nvinfo : EIATTR_REGCOUNT
	.align		4
.L_76:
        /*018c*/ 	.byte	0x04, 0x2f
        /*018e*/ 	.short	(.L_78 - .L_77)
	.align		4
.L_77:
        /*0190*/ 	.word	index@(_ZN7cutlass13device_kernelIN5flash19enable_sm80_to_sm89INS1_16FlashAttnFwdSm80INS1_25CollectiveMainloopFwdSm80ILi8ELi1ELb0EN4cute5tupleIJNS5_1CILi128EEENS7_ILi64EEENS7_ILi192EEEEEELi192ENS_10bfloat16_tEfNS_4arch4Sm80ELb0ELb1ELb1ELb1ELb0ELb0ELb1ELb0EEENS1_21CollectiveEpilogueFwdINS6_IJS8_SA_S9_EEENS6_IJNS7_ILi1EEESI_SI_EEESC_SE_Li256ELb1ELb1ELb0ELb0EEENS1_19SingleTileSchedulerILb1ELb0ELb1ELi128EEEEEEEEEvNT_6ParamsE)
        /*0194*/ 	.word	0x000000ff


	//----- nvinfo : EIATTR_FRAME_SIZE
	.align		4
.L_78:
        /*0198*/ 	.byte	0x04, 0x11
        /*019a*/ 	.short	(.L_80 - .L_79)
	.align		4
.L_79:
        /*019c*/ 	.word	index@(_ZN7cutlass13device_kernelIN5flash19enable_sm80_to_sm89INS1_16FlashAttnFwdSm80INS1_25CollectiveMainloopFwdSm80ILi8ELi1ELb0EN4cute5tupleIJNS5_1CILi128EEENS7_ILi64EEENS7_ILi192EEEEEELi192ENS_10bfloat16_tEfNS_4arch4Sm80ELb0ELb1ELb1ELb1ELb0ELb0ELb1ELb0EEENS1_21CollectiveEpilogueFwdINS6_IJS8_SA_S9_EEENS6_IJNS7_ILi1EEESI_SI_EEESC_SE_Li256ELb1ELb1ELb0ELb0EEENS1_19SingleTileSchedulerILb1ELb0ELb1ELi128EEEEEEEEEvNT_6ParamsE)
        /*01a0*/ 	.word	0x00000000


	//----- nvinfo : EIATTR_REGCOUNT
	.align		4
.L_80:
        /*01a4*/ 	.byte	0x04, 0x2f
        /*01a6*/ 	.short	(.L_82 - .L_81)
	.align		4
.L_81:
        /*01a8*/ 	.word	index@(_ZN7cutlass13device_kernelIN5flash19enable_sm80_to_sm89INS1_16FlashAttnFwdSm80INS1_25CollectiveMainloopFwdSm80ILi8ELi1ELb0EN4cute5tupleIJNS5_1CILi128EEENS7_ILi64EEENS7_ILi192EEEEEELi192ENS_10bfloat16_tEfNS_4arch4Sm80ELb0ELb1ELb1ELb0ELb0ELb0ELb1ELb0EEENS1_21CollectiveEpilogueFwdINS6_IJS8_SA_S9_EEENS6_IJNS7_ILi1EEESI_SI_EEESC_SE_Li256ELb0ELb1ELb0ELb0EEENS1_19SingleTileSchedulerILb0ELb0ELb1ELi128EEEEEEEEEvNT_6ParamsE)
        /*01ac*/ 	.word	0x000000ff


	//----- nvinfo : EIATTR_FRAME_SIZE
	.align		4
.L_82:
        /*01b0*/ 	.byte	0x04, 0x11
        /*01b2*/ 	.short	(.L_84 - .L_83)
	.align		4
.L_83:
        /*01b4*/ 	.word	index@(_ZN7cutlass13device_kernelIN5flash19enable_sm80_to_sm89INS1_16FlashAttnFwdSm80INS1_25CollectiveMainloopFwdSm80ILi8ELi1ELb0EN4cute5tupleIJNS5_1CILi128EEENS7_ILi64EEENS7_ILi192EEEEEELi192ENS_10bfloat16_tEfNS_4arch4Sm80ELb0ELb1ELb1ELb0ELb0ELb0ELb1ELb0EEENS1_21CollectiveEpilogueFwdINS6_IJS8_SA_S9_EEENS6_IJNS7_ILi1EEESI_SI_EEESC_SE_Li256ELb0ELb1ELb0ELb0EEENS1_19SingleTileSchedulerILb0ELb0ELb1ELi128EEEEEEEEEvNT_6ParamsE)
        /*01b8*/ 	.word	0x00000000


	//----- nvinfo : EIATTR_REGCOUNT
	.align		4
.L_84:
        /*01bc*/ 	.byte	0x04, 0x2f
        /*01be*/ 	.short	(.L_86 - .L_85)
	.align		4
.L_85:
        /*01c0*/ 	.word	index@(_ZN7cutlass13device_kernelIN5flash19enable_sm80_to_sm89INS1_16FlashAttnFwdSm80INS1_25CollectiveMainloopFwdSm80ILi8ELi1ELb0EN4cute5tupleIJNS5_1CILi128EEENS7_ILi64EEENS7_ILi192EEEEEELi192ENS_10bfloat16_tEfNS_4arch4Sm80ELb0ELb0ELb1ELb1ELb0ELb1ELb1ELb0EEENS1_21CollectiveEpilogueFwdINS6_IJS8_SA_S9_EEENS6_IJNS7_ILi1EEESI_SI_EEESC_SE_Li256ELb1ELb1ELb0ELb0EEENS1_19SingleTileSchedulerILb1ELb0ELb1ELi128EEEEEEEEEvNT_6ParamsE)
        /*01c4*/ 	.word	0x000000fa


	//----- nvinfo : EIATTR_FRAME_SIZE
	.align		4
.L_86:
        /*01c8*/ 	.byte	0x04, 0x11
        /*01ca*/ 	.short	(.L_88 - .L_87)
	.align		4
.L_87:
        /*01cc*/ 	.word	index@(_ZN7cutlass13device_kernelIN5flash19enable_sm80_to_sm89INS1_16FlashAttnFwdSm80INS1_25CollectiveMainloopFwdSm80ILi8ELi1ELb0EN4cute5tupleIJNS5_1CILi128EEENS7_ILi64EEENS7_ILi192EEEEEELi192ENS_10bfloat16_tEfNS_4arch4Sm80ELb0ELb0ELb1ELb1ELb0ELb1ELb1ELb0EEENS1_21CollectiveEpilogueFwdINS6_IJS8_SA_S9_EEENS6_IJNS7_ILi1EEESI_SI_EEESC_SE_Li256ELb1ELb1ELb0ELb0EEENS1_19SingleTileSchedulerILb1ELb0ELb1ELi128EEEEEEEEEvNT_6ParamsE)
        /*01d0*/ 	.word	0x00000000


	//----- nvinfo : EIATTR_REGCOUNT
	.align		4
.L_88:
        /*01d4*/ 	.byte	0x04, 0x2f
        /*01d6*/ 	.short	(.L_90 - .L_89)
	.align		4
.L_89:
        /*01d8*/ 	.word	index@(_ZN7cutlass13device_kernelIN5flash19enable_sm80_to_sm89INS1_16FlashAttnFwdSm80INS1_25CollectiveMainloopFwdSm80ILi8ELi1ELb1EN4cute5tupleIJNS5_1CILi128EEENS7_ILi96EEENS7_ILi192EEEEEELi192ENS_10bfloat16_tEfNS_4arch4Sm80ELb0ELb0ELb1ELb1ELb0ELb0ELb1ELb0EEENS1_21CollectiveEpilogueFwdINS6_IJS8_SA_S9_EEENS6_IJNS7_ILi1EEESI_SI_EEESC_SE_Li256ELb1ELb1ELb0ELb0EEENS1_19SingleTileSchedulerILb1ELb0ELb1ELi128EEEEEEEEEvNT_6ParamsE)
        /*01dc*/ 	.word	0x000000ff


	//----- nvinfo : EIATTR_FRAME_SIZE
	.align		4
.L_90:
        /*01e0*/ 	.byte	0x04, 0x11
        /*01e2*/ 	.short	(.L_92 - .L_91)
	.align		4
.L_91:
        /*01e4*/ 	.word	index@(_ZN7cutlass13device_kernelIN5flash19enable_sm80_to_sm89INS1_16FlashAttnFwdSm80INS1_25CollectiveMainloopFwdSm80ILi8ELi1ELb1EN4cute5tupleIJNS5_1CILi128EEENS7_ILi96EEENS7_ILi192EEEEEELi192ENS_10bfloat16_tEfNS_4arch4Sm80ELb0ELb0ELb1ELb1ELb0ELb0ELb1ELb0EEENS1_21CollectiveEpilogueFwdINS6_IJS8_SA_S9_EEENS6_IJNS7_ILi1EEESI_SI_EEESC_SE_Li256ELb1ELb1ELb0ELb0EEENS1_19SingleTileSchedulerILb1ELb0ELb1ELi128EEEEEEEEEvNT_6ParamsE)
        /*01e8*/ 	.word	0x00000068


	//----- nvinfo : EIATTR_REGCOUNT
	.align		4
.L_92:
        /*01ec*/ 	.byte	0x04, 0x2f
        /*01ee*/ 	.short	(.L_94 - .L_93)
	.align		4
.L_93:
        /*01f0*/ 	.word	index@(_ZN7cutlass13device_kernelIN5flash19enable_sm80_to_sm89INS1_16FlashAttnFwdSm80INS1_25CollectiveMainloopFwdSm80ILi8ELi1ELb1EN4cute5tupleIJNS5_1CILi128EEENS7_ILi96EEENS7_ILi192EEEEEELi192ENS_10bfloat16_tEfNS_4arch4Sm80ELb0ELb0ELb1ELb0ELb0ELb0ELb1ELb0EEENS1_21CollectiveEpilogueFwdINS6_IJS8_SA_S9_EEENS6_IJNS7_ILi1EEESI_SI_EEESC_SE_Li256ELb0ELb1ELb0ELb0EEENS1_19SingleTileSchedulerILb0ELb0ELb1ELi128EEEEEEEEEvNT_6ParamsE)
        /*01f4*/ 	.word	0x000000ff


	//----- nvinfo : EIATTR_FRAME_SIZE
	.align		4
.L_94:
        /*01f8*/ 	.byte	0x04, 0x11
        /*01fa*/ 	.short	(.L_96 - .L_95)
	.align		4
.L_95:
        /*01fc*/ 	.word	index@(_ZN7cutlass13device_kernelIN5flash19enable_sm80_to_sm89INS1_16FlashAttnFwdSm80INS1_25CollectiveMainloopFwdSm80ILi8ELi1ELb1EN4cute5tupleIJNS5_1CILi128EEENS7_ILi96EEENS7_ILi192EEEEEELi192ENS_10bfloat16_tEfNS_4arch4Sm80ELb0ELb0ELb1ELb0ELb0ELb0ELb1ELb0EEENS1_21CollectiveEpilogueFwdINS6_IJS8_SA_S9_EEENS6_IJNS7_ILi1EEESI_SI_EEESC_SE_Li256ELb0ELb1ELb0ELb0EEENS1_19SingleTileSchedulerILb0ELb0ELb1ELi128EEEEEEEEEvNT_6ParamsE)
        /*0200*/ 	.word	0x00000088


	//----- nvinfo : EIATTR_MIN_STACK_SIZE
	.align		4
.L_96:
        /*0204*/ 	.byte	0x04, 0x12
        /*0206*/ 	.short	(.L_98 - .L_97)
	.align		4
.L_97:
        /*0208*/ 	.word	index@(_ZN7cutlass13device_kernelIN5flash19enable_sm80_to_sm89INS1_16FlashAttnFwdSm80INS1_25CollectiveMainloopFwdSm80ILi8ELi1ELb1EN4cute5tupleIJNS5_1CILi128EEENS7_ILi96EEENS7_ILi192EEEEEELi192ENS_10bfloat16_tEfNS_4arch4Sm80ELb0ELb0ELb1ELb0ELb0ELb0ELb1ELb0EEENS1_21CollectiveEpilogueFwdINS6_IJS8_SA_S9_EEENS6_IJNS7_ILi1EEESI_SI_EEESC_SE_Li256ELb0ELb1ELb0ELb0EEENS1_19SingleTileSchedulerILb0ELb0ELb1ELi128EEEEEEEEEvNT_6ParamsE)
        /*020c*/ 	.word	0x00000088


	//----- nvinfo : EIATTR_MIN_STACK_SIZE
	.align		4
.L_98:
        /*0210*/ 	.byte	0x04, 0x12
        /*0212*/ 	.short	(.L_100 - .L_99)
	.align		4
.L_99:
        /*0214*/ 	.word	index@(_ZN7cutlass13device_kernelIN5flash19enable_sm80_to_sm89INS1_16FlashAttnFwdSm80INS1_25CollectiveMainloopFwdSm80ILi8ELi1ELb1EN4cute5tupleIJNS5_1CILi128EEENS7_ILi96EEENS7_ILi192EEEEEELi192ENS_10bfloat16_tEfNS_4arch4Sm80ELb0ELb0ELb1ELb1ELb0ELb0ELb1ELb0EEENS1_21CollectiveEpilogueFwdINS6_IJS8_SA_S9_EEENS6_IJNS7_ILi1EEESI_SI_EEESC_SE_Li256ELb1ELb1ELb0ELb0EEENS1_19SingleTileSchedulerILb1ELb0ELb1ELi128EEEEEEEEEvNT_6ParamsE)
        /*0218*/ 	.word	0x00000068


	//----- nvinfo : EIATTR_MIN_STACK_SIZE
	.align		4
.L_100:
        /*021c*/ 	.byte	0x04, 0x12
        /*021e*/ 	.short	(.L_102 - .L_101)
	.align		4
.L_101:
        /*0220*/ 	.word	index@(_ZN7cutlass13device_kernelIN5flash19enable_sm80_to_sm89INS1_16FlashAttnFwdSm80INS1_25CollectiveMainloopFwdSm80ILi8ELi1ELb0EN4cute5tupleIJNS5_1CILi128EEENS7_ILi64EEENS7_ILi192EEEEEELi192ENS_10bfloat16_tEfNS_4arch4Sm80ELb0ELb0ELb1ELb1ELb0ELb1ELb1ELb0EEENS1_21CollectiveEpilogueFwdINS6_IJS8_SA_S9_EEENS6_IJNS7_ILi1EEESI_SI_EEESC_SE_Li256ELb1ELb1ELb0ELb0EEENS1_19SingleTileSchedulerILb1ELb0ELb1ELi128EEEEEEEEEvNT_6ParamsE)
        /*0224*/ 	.word	0x00000000


	//----- nvinfo : EIATTR_MIN_STACK_SIZE
	.align		4
.L_102:
        /*0228*/ 	.byte	0x04, 0x12
        /*022a*/ 	.short	(.L_104 - .L_103)
	.align		4
.L_103:
        /*022c*/ 	.word	index@(_ZN7cutlass13device_kernelIN5flash19enable_sm80_to_sm89INS1_16FlashAttnFwdSm80INS1_25CollectiveMainloopFwdSm80ILi8ELi1ELb0EN4cute5tupleIJNS5_1CILi128EEENS7_ILi64EEENS7_ILi192EEEEEELi192ENS_10bfloat16_tEfNS_4arch4Sm80ELb0ELb1ELb1ELb0ELb0ELb0ELb1ELb0EEENS1_21CollectiveEpilogueFwdINS6_IJS8_SA_S9_EEENS6_IJNS7_ILi1EEESI_SI_EEESC_SE_Li256ELb0ELb1ELb0ELb0EEENS1_19SingleTileSchedulerILb0ELb0ELb1ELi128EEEEEEEEEvNT_6ParamsE)
        /*0230*/ 	.word	0x00000000


	//----- nvinfo : EIATTR_MIN_STACK_SIZE
	.align		4
.L_104:
        /*0234*/ 	.byte	0x04, 0x12
        /*0236*/ 	.short	(.L_106 - .L_105)
	.align		4
.L_105:
        /*0238*/ 	.word	index@(_ZN7cutlass13device_kernelIN5flash19enable_sm80_to_sm89INS1_16FlashAttnFwdSm80INS1_25CollectiveMainloopFwdSm80ILi8ELi1ELb0EN4cute5tupleIJNS5_1CILi128EEENS7_ILi64EEENS7_ILi192EEEEEELi192ENS_10bfloat16_tEfNS_4arch4Sm80ELb0ELb1ELb1ELb1ELb0ELb0ELb1ELb0EEENS1_21CollectiveEpilogueFwdINS6_IJS8_SA_S9_EEENS6_IJNS7_ILi1EEESI_SI_EEESC_SE_Li256ELb1ELb1ELb0ELb0EEENS1_19SingleTileSchedulerILb1ELb0ELb1ELi128EEEEEEEEEvNT_6ParamsE)
        /*023c*/ 	.word	0x00000000


	//----- nvinfo : EIATTR_MIN_STACK_SIZE
	.align		4
.L_106:
        /*0240*/ 	.byte	0x04, 0x12
        /*0242*/ 	.short	(.L_108 - .L_107)
	.align		4
.L_107:
        /*0244*/ 	.word	index@(_ZN7cutlass13device_kernelIN5flash19enable_sm80_to_sm89INS1_16FlashAttnFwdSm80INS1_25CollectiveMainloopFwdSm80ILi8ELi1ELb0EN4cute5tupleIJNS5_1CILi128EEENS7_ILi64EEENS7_ILi192EEEEEELi192ENS_10bfloat16_tEfNS_4arch4Sm80ELb0ELb1ELb1ELb1ELb0ELb1ELb1ELb0EEENS1_21CollectiveEpilogueFwdINS6_IJS8_SA_S9_EEENS6_IJNS7_ILi1EEESI_SI_EEESC_SE_Li256ELb1ELb1ELb0ELb0EEENS1_19SingleTileSchedulerILb1ELb0ELb1ELi128EEEEEEEEEvNT_6ParamsE)
        /*0248*/ 	.word	0x00000000


	//----- nvinfo : EIATTR_MIN_STACK_SIZE
	.align		4
.L_108:
        /*024c*/ 	.byte	0x04, 0x12
        /*024e*/ 	.short	(.L_110 - .L_109)
	.align		4
.L_109:
        /*0250*/ 	.word	index@(_ZN7cutlass13device_kernelIN5flash19enable_sm80_to_sm89INS1_16FlashAttnFwdSm80INS1_25CollectiveMainloopFwdSm80ILi8ELi1ELb1EN4cute5tupleIJNS5_1CILi128EEENS7_ILi96EEENS7_ILi192EEEEEELi192ENS_10bfloat16_tEfNS_4arch4Sm80ELb1ELb0ELb1ELb0ELb0ELb0ELb1ELb0EEENS1_21CollectiveEpilogueFwdINS6_IJS8_SA_S9_EEENS6_IJNS7_ILi1EEESI_SI_EEESC_SE_Li256ELb0ELb1ELb0ELb0EEENS1_30DynamicPersistentTileSchedulerILi256ELi256ELb0ELb1ELb0EEEEEEEEEvNT_6ParamsE)
        /*0254*/ 	.word	0x000000d0


	//----- nvinfo : EIATTR_MIN_STACK_SIZE
	.align		4
.L_110:
        /*0258*/ 	.byte	0x04, 0x12
        /*025a*/ 	.short	(.L_112 - .L_111)
	.align		4
.L_111:
        /*025c*/ 	.word	index@(_ZN7cutlass13device_kernelIN5flash19enable_sm80_to_sm89INS1_16FlashAttnFwdSm80INS1_25CollectiveMainloopFwdSm80ILi8ELi1ELb1EN4cute5tupleIJNS5_1CILi128EEENS7_ILi96EEENS7_ILi192EEEEEELi192ENS_10bfloat16_tEfNS_4arch4Sm80ELb1ELb0ELb1ELb1ELb0ELb0ELb1ELb0EEENS1_21CollectiveEpilogueFwdINS6_IJS8_SA_S9_EEENS6_IJNS7_ILi1EEESI_SI_EEESC_SE_Li256ELb1ELb1ELb0ELb0EEENS1_19SingleTileSchedulerILb1ELb0ELb1ELi128EEEEEEEEEvNT_6ParamsE)
        /*0260*/ 	.word	0x00000058


	//----- nvinfo : EIATTR_MIN_STACK_SIZE
	.align		4
.L_112:
        /*0264*/ 	.byte	0x04, 0x12
        /*0266*/ 	.short	(.L_114 - .L_113)
	.align		4
.L_113:
        /*0268*/ 	.word	index@(_ZN7cutlass13device_kernelIN5flash19enable_sm80_to_sm89INS1_16FlashAttnFwdSm80INS1_25CollectiveMainloopFwdSm80ILi8ELi1ELb0EN4cute5tupleIJNS5_1CILi128EEENS7_ILi64EEENS7_ILi192EEEEEELi192ENS_10bfloat16_tEfNS_4arch4Sm80ELb1ELb0ELb1ELb1ELb0ELb1ELb1ELb0EEENS1_21CollectiveEpilogueFwdINS6_IJS8_SA_S9_EEENS6_IJNS7_ILi1EEESI_SI_EEESC_SE_Li256ELb1ELb1ELb0ELb0EEENS1_19SingleTileSchedulerILb1ELb0ELb1ELi128EEEEEEEEEvNT_6ParamsE)
        /*026c*/ 	.word	0x00000000


	//----- nvinfo : EIATTR_MIN_STACK_SIZE
	.align		4
.L_114:
        /*0270*/ 	.byte	0x04, 0x12
        /*0272*/ 	.short	(.L_116 - .L_115)
	.align		4
.L_115:
        /*0274*/ 	.word	index@(_ZN7cutlass13device_kernelIN5flash19enable_sm80_to_sm89INS1_16FlashAttnFwdSm80INS1_25CollectiveMainloopFwdSm80ILi8ELi2ELb1EN4cute5tupleIJNS5_1CILi128EEENS7_ILi96EEENS7_ILi192EEEEEELi192ENS_10bfloat16_tEfNS_4arch4Sm80ELb0ELb0ELb1ELb0ELb0ELb0ELb1ELb0EEENS1_21CollectiveEpilogueFwdINS6_IJS8_SA_S9_EEENS6_IJNS7_ILi1EEESI_SI_EEESC_SE_Li256ELb0ELb1ELb0ELb0EEENS1_19SingleTileSchedulerILb0ELb0ELb1ELi128EEEEEEEEEvNT_6ParamsE)
        /*0278*/ 	.word	0x00000050


	//----- nvinfo : EIATTR_MIN_STACK_SIZE
	.align		4
.L_116:
        /*027c*/ 	.byte	0x04, 0x12
        /*027e*/ 	.short	(.L_118 - .L_117)
	.align		4
.L_117:
        /*0280*/ 	.word	index@(_ZN7cutlass13device_kernelIN5flash19enable_sm80_to_sm89INS1_16FlashAttnFwdSm80INS1_25CollectiveMainloopFwdSm80ILi8ELi2ELb1EN4cute5tupleIJNS5_1CILi128EEENS7_ILi96EEENS7_ILi192EEEEEELi192ENS_10bfloat16_tEfNS_4arch4Sm80ELb0ELb0ELb1ELb1ELb0ELb0ELb1ELb0EEENS1_21CollectiveEpilogueFwdINS6_IJS8_SA_S9_EEENS6_IJNS7_ILi1EEESI_SI_EEESC_SE_Li256ELb1ELb1ELb0ELb0EEENS1_19SingleTileSchedulerILb1ELb0ELb1ELi128EEEEEEEEEvNT_6ParamsE)
        /*0284*/ 	.word	0x00000038


	//----- nvinfo : EIATTR_MIN_STACK_SIZE
	.align		4
.L_118:
        /*0288*/ 	.byte	0x04, 0x12
        /*028a*/ 	.short	(.L_120 - .L_119)
	.align		4
.L_119:
        /*028c*/ 	.word	index@(_ZN7cutlass13device_kernelIN5flash19enable_sm80_to_sm89INS1_16FlashAttnFwdSm80INS1_25CollectiveMainloopFwdSm80ILi8ELi2ELb0EN4cute5tupleIJNS5_1CILi128EEENS7_ILi64EEENS7_ILi192EEEEEELi192ENS_10bfloat16_tEfNS_4arch4Sm80ELb0ELb0ELb1ELb1ELb0ELb1ELb1ELb0EEENS1_21CollectiveEpilogueFwdINS6_IJS8_SA_S9_EEENS6_IJNS7_ILi1EEESI_SI_EEESC_SE_Li256ELb1ELb1ELb0ELb0EEENS1_19SingleTileSchedulerILb1ELb0ELb1ELi128EEEEEEEEEvNT_6ParamsE)
        /*0290*/ 	.word	0x00000000


	//----- nvinfo : EIATTR_MIN_STACK_SIZE
	.align		4
.L_120:
        /*0294*/ 	.byte	0x04, 0x12
        /*0296*/ 	.short	(.L_122 - .L_121)
	.align		4
.L_121:
        /*0298*/ 	.word	index@(_ZN7cutlass13device_kernelIN5flash19enable_sm80_to_sm89INS1_16FlashAttnFwdSm80INS1_25CollectiveMainloopFwdSm80ILi8ELi2ELb0EN4cute5tupleIJNS5_1CILi128EEENS7_ILi64EEENS7_ILi192EEEEEELi192ENS_10bfloat16_tEfNS_4arch4Sm80ELb0ELb1ELb1ELb0ELb0ELb0ELb1ELb0EEENS1_21CollectiveEpilogueFwdINS6_IJS8_SA_S9_EEENS6_IJNS7_ILi1EEESI_SI_EEESC_SE_Li256ELb0ELb1ELb0ELb0EEENS1_19SingleTileSchedulerILb0ELb0ELb1ELi128EEEEEEEEEvNT_6ParamsE)
        /*029c*/ 	.word	0x00000000


	//----- nvinfo : EIATTR_MIN_STACK_SIZE
	.align		4
.L_122:
        /*02a0*/ 	.byte	0x04, 0x12
        /*02a2*/ 	.short	(.L_124 - .L_123)
	.align		4
.L_123:
        /*02a4*/ 	.word	index@(_ZN7cutlass13device_kernelIN5flash19enable_sm80_to_sm89INS1_16FlashAttnFwdSm80INS1_25CollectiveMainloopFwdSm80ILi8ELi2ELb0EN4cute5tupleIJNS5_1CILi128EEENS7_ILi64EEENS7_ILi192EEEEEELi192ENS_10bfloat16_tEfNS_4arch4Sm80ELb0ELb1ELb1ELb1ELb0ELb0ELb1ELb0EEENS1_21CollectiveEpilogueFwdINS6_IJS8_SA_S9_EEENS6_IJNS7_ILi1EEESI_SI_EEESC_SE_Li256ELb1ELb1ELb0ELb0EEENS1_19SingleTileSchedulerILb1ELb0ELb1ELi128EEEEEEEEEvNT_6ParamsE)
        /*02a8*/ 	.word	0x00000000


	//----- nvinfo : EIATTR_MIN_STACK_SIZE
	.align		4
.L_124:
        /*02ac*/ 	.byte	0x04, 0x12
        /*02ae*/ 	.short	(.L_126 - .L_125)
	.align		4
.L_125:
        /*02b0*/ 	.word	index@(_ZN7cutlass13device_kernelIN5flash19enable_sm80_to_sm89INS1_16FlashAttnFwdSm80INS1_25CollectiveMainloopFwdSm80ILi8ELi2ELb0EN4cute5tupleIJNS5_1CILi128EEENS7_ILi64EEENS7_ILi192EEEEEELi192ENS_10bfloat16_tEfNS_4arch4Sm80ELb0ELb1ELb1ELb1ELb0ELb1ELb1ELb0EEENS1_21CollectiveEpilogueFwdINS6_IJS8_SA_S9_EEENS6_IJNS7_ILi1EEESI_SI_EEESC_SE_Li256ELb1ELb1ELb0ELb0EEENS1_19SingleTileSchedulerILb1ELb0ELb1ELi128EEEEEEEEEvNT_6ParamsE)
        /*02b4*/ 	.word	0x00000070


	//----- nvinfo : EIATTR_MIN_STACK_SIZE
	.align		4
.L_126:
        /*02b8*/ 	.byte	0x04, 0x12
        /*02ba*/ 	.short	(.L_128 - .L_127)
	.align		4
.L_127:
        /*02bc*/ 	.word	index@(_ZN7cutlass13device_kernelIN5flash19enable_sm80_to_sm89INS1_16FlashAttnFwdSm80INS1_25CollectiveMainloopFwdSm80ILi8ELi2ELb1EN4cute5tupleIJNS5_1CILi128EEENS7_ILi96EEENS7_ILi192EEEEEELi192ENS_10bfloat16_tEfNS_4arch4Sm80ELb1ELb0ELb1ELb0ELb0ELb0ELb1ELb0EEENS1_21CollectiveEpilogueFwdINS6_IJS8_SA_S9_EEENS6_IJNS7_ILi1EEESI_SI_EEESC_SE_Li256ELb0ELb1ELb0ELb0EEENS1_30DynamicPersistentTileSchedulerILi256ELi256ELb0ELb1ELb0EEEEEEEEEvNT_6ParamsE)
        /*02c0*/ 	.word	0x000000a8


	//----- nvinfo : EIATTR_MIN_STACK_SIZE
	.align		4
.L_128:
        /*02c4*/ 	.byte	0x04, 0x12
        /*02c6*/ 	.short	(.L_130 - .L_129)
	.align		4
.L_129:
        /*02c8*/ 	.word	index@(_ZN7cutlass13device_kernelIN5flash19enable_sm80_to_sm89INS1_16FlashAttnFwdSm80INS1_25CollectiveMainloopFwdSm80ILi8ELi2ELb1EN4cute5tupleIJNS5_1CILi128EEENS7_ILi96EEENS7_ILi192EEEEEELi192ENS_10bfloat16_tEfNS_4arch4Sm80ELb1ELb0ELb1ELb1ELb0ELb0ELb1ELb0EEENS1_21CollectiveEpilogueFwdINS6_IJS8_SA_S9_EEENS6_IJNS7_ILi1EEESI_SI_EEESC_SE_Li256ELb1ELb1ELb0ELb0EEENS1_19SingleTileSchedulerILb1ELb0ELb1ELi128EEEEEEEEEvNT_6ParamsE)
        /*02cc*/ 	.word	0x00000048


	//----- nvinfo : EIATTR_MIN_STACK_SIZE
	.align		4
.L_130:
        /*02d0*/ 	.byte	0x04, 0x12
        /*02d2*/ 	.short	(.L_132 - .L_131)
	.align		4
.L_131:
        /*02d4*/ 	.word	index@(_ZN7cutlass13device_kernelIN5flash19enable_sm80_to_sm89INS1_16FlashAttnFwdSm80INS1_25CollectiveMainloopFwdSm80ILi8ELi2ELb0EN4cute5tupleIJNS5_1CILi128EEENS7_ILi64EEENS7_ILi192EEEEEELi192ENS_10bfloat16_tEfNS_4arch4Sm80ELb1ELb0ELb1ELb1ELb0ELb1ELb1ELb0EEENS1_21CollectiveEpilogueFwdINS6_IJS8_SA_S9_EEENS6_IJNS7_ILi1EEESI_SI_EEESC_SE_Li256ELb1ELb1ELb0ELb0EEENS1_19SingleTileSchedulerILb1ELb0ELb1ELi128EEEEEEEEEvNT_6ParamsE)
        /*02d8*/ 	.word	0x00000000
.L_132:


//--------------------- .nv.info._ZN7cutlass13device_kernelIN5flash19enable_sm80_to_sm89INS1_16FlashAttnFwdSm80INS1_25CollectiveMainloopFwdSm80ILi8ELi1ELb1EN4cute5tupleIJNS5_1CILi128EEENS7_ILi96EEENS7_ILi192EEEEEELi192ENS_10bfloat16_tEfNS_4arch4Sm80ELb0ELb0ELb1ELb0ELb0ELb0ELb1ELb0EEENS1_21CollectiveEpilogueFwdINS6_IJS8_SA_S9_EEENS6_IJNS7_ILi1EEESI_SI_EEESC_SE_Li256ELb0ELb1ELb0ELb0EEENS1_19SingleTileSchedulerILb0ELb0ELb1ELi128EEEEEEEEEvNT_6ParamsE --------------------------
	.section	.nv.info._ZN7cutlass13device_kernelIN5flash19enable_sm80_to_sm89INS1_16FlashAttnFwdSm80INS1_25CollectiveMainloopFwdSm80ILi8ELi1ELb1EN4cute5tupleIJNS5_1CILi128EEENS7_ILi96EEENS7_ILi192EEEEEELi192ENS_10bfloat16_tEfNS_4arch4Sm80ELb0ELb0ELb1ELb0ELb0ELb0ELb1ELb0EEENS1_21CollectiveEpilogueFwdINS6_IJS8_SA_S9_EEENS6_IJNS7_ILi1EEESI_SI_EEESC_SE_Li256ELb0ELb1ELb0ELb0EEENS1_19SingleTileSchedulerILb0ELb0ELb1ELi128EEEEEEEEEvNT_6ParamsE,"",@"SHT_CUDA_INFO"
	.sectionflags	@""
	.align	4


	//----- nvinfo : EIATTR_CUDA_API_VERSION
	.align		4
        /*0000*/ 	.byte	0x04, 0x37
        /*0002*/ 	.short	(.L_134 - .L_133)
.L_133:
        /*0004*/ 	.word	0x00000082


	//----- nvinfo : EIATTR_SW2861232_WAR
	.align		4
.L_134:
        /*0008*/ 	.byte	0x01, 0x35
	.zero		2


	//----- nvinfo : EIATTR_PARAM_CBANK
	.align		4
        /*000c*/ 	.byte	0x04, 0x0a
        /*000e*/ 	.short	(.L_136 - .L_135)
	.align		4
.L_135:
        /*0010*/ 	.word	index@(.nv.constant0._ZN7cutlass13device_kernelIN5flash19enable_sm80_to_sm89INS1_16FlashAttnFwdSm80INS1_25CollectiveMainloopFwdSm80ILi8ELi1ELb1EN4cute5tupleIJNS5_1CILi128EEENS7_ILi96EEENS7_ILi192EEEEEELi192ENS_10bfloat16_tEfNS_4arch4Sm80ELb0ELb0ELb1ELb0ELb0ELb0ELb1ELb0EEENS1_21CollectiveEpilogueFwdINS6_IJS8_SA_S9_EEENS6_IJNS7_ILi1EEESI_SI_EEESC_SE_Li256ELb0ELb1ELb0ELb0EEENS1_19SingleTileSchedulerILb0ELb0ELb1ELi128EEEEEEEEEvNT_6ParamsE)
        /*0014*/ 	.short	0x0160
        /*0016*/ 	.short	0x0418


	//----- nvinfo : EIATTR_CBANK_PARAM_SIZE
	.align		4
.L_136:
        /*0018*/ 	.byte	0x03, 0x19
        /*001a*/ 	.short	0x0418


	//----- nvinfo : EIATTR_KPARAM_INFO
	.align		4
        /*001c*/ 	.byte	0x04, 0x17
        /*001e*/ 	.short	(.L_138 - .L_137)
.L_137:
        /*0020*/ 	.word	0x00000000
        /*0024*/ 	.short	0x0000
        /*0026*/ 	.short	0x0000
        /*0028*/ 	.byte	0x00, 0xf0, 0x61, 0x10


	//----- nvinfo : EIATTR_MAXREG_COUNT
	.align		4
.L_138:
        /*002c*/ 	.byte	0x03, 0x1b
        /*002e*/ 	.short	0x00ff


	//----- nvinfo : EIATTR_NUM_BARRIERS
	.align		4
        /*0030*/ 	.byte	0x02, 0x4c
        /*0032*/ 	.byte	0x02
	.zero		1


	//----- nvinfo : EIATTR_ANNOTATIONS
	.align		4
        /*0034*/ 	.byte	0x04, 0x55
        /*0036*/ 	.short	(.L_140 - .L_139)


	//   ....[0]....
.L_139:
        /*0038*/ 	.word	0x00000001
        /*003c*/ 	.byte	0x90, 0x02, 0x00, 0x00, 0x01, 0x00, 0x00, 0x00, 0x10, 0x04, 0x00, 0x00, 0x01, 0x00, 0x00, 0x00
        /* <DEDUP_REMOVED lines=35> */
        /*027c*/ 	.byte	0x30, 0xaf, 0x00, 0x00, 0x01, 0x00, 0x00, 0x00, 0x60, 0xaf, 0x00, 0x00


	//----- nvinfo : EIATTR_MERCURY_ISA_VERSION
	.align		4
.L_140:
        /*0288*/ 	.byte	0x03, 0x5f
        /*028a*/ 	.short	0x0000


	//----- nvinfo : EIATTR_COOP_GROUP_MASK_REGIDS
	.align		4
        /*028c*/ 	.byte	0x04, 0x29
        /*028e*/ 	.short	(.L_142 - .L_141)


	//   ....[0]....
.L_141:
        /*0290*/ 	.word	0xffffffff


	//   ....[1]....
        /*0294*/ 	.word	0xffffffff


	//   ....[2]....
        /*0298*/ 	.word	0xffffffff


	//   ....[3]....
        /*029c*/ 	.word	0xffffffff


	//   ....[4]....
        /*02a0*/ 	.word	0xffffffff


	//   ....[5]....
        /*02a4*/ 	.word	0xffffffff


	//   ....[6]....
        /*02a8*/ 	.word	0xffffffff


	//   ....[7]....
        /*02ac*/ 	.word	0xffffffff


	//   ....[8]....
        /*02b0*/ 	.word	0xffffffff


	//   ....[9]....
        /*02b4*/ 	.word	0xffffffff


	//   ....[10]....
        /*02b8*/ 	.word	0xffffffff


	//   ....[11]....
        /*02bc*/ 	.word	0xffffffff


	//   ....[12]....
        /*02c0*/ 	.word	0xffffffff


	//   ....[13]....
        /*02c4*/ 	.word	0xffffffff


	//   ....[14]....
        /*02c8*/ 	.word	0xffffffff


	//   ....[15]....
        /*02cc*/ 	.word	0xffffffff


	//   ....[16]....
        /*02d0*/ 	.word	0xffffffff


	//   ....[17]....
        /*02d4*/ 	.word	0xffffffff


	//   ....[18]....
        /*02d8*/ 	.word	0xffffffff


	//   ....[19]....
        /*02dc*/ 	.word	0xffffffff


	//   ....[20]....
        /*02e0*/ 	.word	0xffffffff


	//   ....[21]....
        /*02e4*/ 	.word	0xffffffff


	//   ....[22]....
        /*02e8*/ 	.word	0xffffffff


	//   ....[23]....
        /*02ec*/ 	.word	0xffffffff


	//   ....[24]....
        /*02f0*/ 	.word	0xffffffff


	//   ....[25]....
        /*02f4*/ 	.word	0xffffffff


	//   ....[26]....
        /*02f8*/ 	.word	0xffffffff


	//   ....[27]....
        /*02fc*/ 	.word	0xffffffff


	//   ....[28]....
        /*0300*/ 	.word	0xffffffff


	//   ....[29]....
        /*0304*/ 	.word	0xffffffff


	//   ....[30]....
        /*0308*/ 	.word	0xffffffff


	//   ....[31]....
        /*030c*/ 	.word	0xffffffff


	//----- nvinfo : EIATTR_COOP_GROUP_INSTR_OFFSETS
	.align		4
.L_142:
        /*0310*/ 	.byte	0x04, 0x28
        /*0312*/ 	.short	(.L_144 - .L_143)


	//   ....[0]....
.L_143:
        /*0314*/ 	.word	0x00000610


	//   ....[1]....
        /*0318*/ 	.word	0x00000650


	//   ....[2]....
        /*031c*/ 	.word	0x000006d0


	//   ....[3]....
        /*0320*/ 	.word	0x00000730


	//   ....[4]....
        /*0324*/ 	.word	0x00000760


	//   ....[5]....
        /*0328*/ 	.word	0x00000800


	//   ....[6]....
        /*032c*/ 	.word	0x00000830


	//   ....[7]....
        /*0330*/ 	.word	0x00000870


	//   ....[8]....
        /*0334*/ 	.word	0x000035b0


	//   ....[9]....
        /*0338*/ 	.word	0x00003670


	//   ....[10]....
        /*033c*/ 	.word	0x000036b0


	//   ....[11]....
        /*0340*/ 	.word	0x00003730


	//   ....[12]....
        /*0344*/ 	.word	0x00008520


	//   ....[13]....
        /*0348*/ 	.word	0x000085a0


	//   ....[14]....
        /*034c*/ 	.word	0x000085b0


	//   ....[15]....
        /*0350*/ 	.word	0x00008640


	//   ....[16]....
        /*0354*/ 	.word	0x0000ac10


	//   ....[17]....
        /*0358*/ 	.word	0x0000ac20


	//   ....[18]....
        /*035c*/ 	.word	0x0000ac50


	//   ....[19]....
        /*0360*/ 	.word	0x0000ac70


	//   ....[20]....
        /*0364*/ 	.word	0x0000c040


	//   ....[21]....
        /*0368*/ 	.word	0x0000c050


	//   ....[22]....
        /*036c*/ 	.word	0x0000c070


	//   ....[23]....
        /*0370*/ 	.word	0x0000c080


	//   ....[24]....
        /*0374*/ 	.word	0x0000c190


	//   ....[25]....
        /*0378*/ 	.word	0x0000c1b0


	//   ....[26]....
        /*037c*/ 	.word	0x0000c310


	//   ....[27]....
        /*0380*/ 	.word	0x0000c340


	//   ....[28]....
        /*0384*/ 	.word	0x0000c470


	//   ....[29]....
        /*0388*/ 	.word	0x0000c4a0


	//   ....[30]....
        /*038c*/ 	.word	0x0000c5d0


	//   ....[31]....
        /*0390*/ 	.word	0x0000c5f0


	//----- nvinfo : EIATTR_EXIT_INSTR_OFFSETS
	.align		4
.L_144:
        /*0394*/ 	.byte	0x04, 0x1c
        /*0396*/ 	.short	(.L_146 - .L_145)


	//   ....[0]....
.L_145:
        /*0398*/ 	.word	0x00000040


	//   ....[1]....
        /*039c*/ 	.word	0x0000c600


	//   ....[2]....
        /*03a0*/ 	.word	0x0000c6b0


	//   ....[3]....
        /*03a4*/ 	.word	0x0000c710


	//----- nvinfo : EIATTR_CTAIDZ_USED
	.align		4
.L_146:
        /*03a8*/ 	.byte	0x01, 0x04
	.zero		2


	//----- nvinfo : EIATTR_MAX_THREADS
	.align		4
        /*03ac*/ 	.byte	0x04, 0x05
        /*03ae*/ 	.short	(.L_148 - .L_147)
.L_147:
        /*03b0*/ 	.word	0x00000100
        /*03b4*/ 	.word	0x00000001
        /*03b8*/ 	.word	0x00000001


	//----- nvinfo : EIATTR_CRS_STACK_SIZE
	.align		4
.L_148:
        /*03bc*/ 	.byte	0x04, 0x1e
        /*03be*/ 	.short	(.L_150 - .L_149)
.L_149:
        /*03c0*/ 	.word	0x00000000
.L_150:


//--------------------- .nv.info._ZN7cutlass13device_kernelIN5flash19enable_sm80_to_sm89INS1_16FlashAttnFwdSm80INS1_25CollectiveMainloopFwdSm80ILi8ELi1ELb1EN4cute5tupleIJNS5_1CILi128EEENS7_ILi96EEENS7_ILi192EEEEEELi192ENS_10bfloat16_tEfNS_4arch4Sm80ELb0ELb0ELb1ELb1ELb0ELb0ELb1ELb0EEENS1_21CollectiveEpilogueFwdINS6_IJS8_SA_S9_EEENS6_IJNS7_ILi1EEESI_SI_EEESC_SE_Li256ELb1ELb1ELb0ELb0EEENS1_19SingleTileSchedulerILb1ELb0ELb1ELi128EEEEEEEEEvNT_6ParamsE --------------------------
	.section	.nv.info._ZN7cutlass13device_kernelIN5flash19enable_sm80_to_sm89INS1_16FlashAttnFwdSm80INS1_25CollectiveMainloopFwdSm80ILi8ELi1ELb1EN4cute5tupleIJNS5_1CILi128EEENS7_ILi96EEENS7_ILi192EEEEEELi192ENS_10bfloat16_tEfNS_4arch4Sm80ELb0ELb0ELb1ELb1ELb0ELb0ELb1ELb0EEENS1_21CollectiveEpilogueFwdINS6_IJS8_SA_S9_EEENS6_IJNS7_ILi1EEESI_SI_EEESC_SE_Li256ELb1ELb1ELb0ELb0EEENS1_19SingleTileSchedulerILb1ELb0ELb1ELi128EEEEEEEEEvNT_6ParamsE,"",@"SHT_CUDA_INFO"
	.sectionflags	@""
	.align	4


	//----- nvinfo : EIATTR_CUDA_API_VERSION
	.align		4
        /*0000*/ 	.byte	0x04, 0x37
        /*0002*/ 	.short	(.L_152 - .L_151)
.L_151:
        /*0004*/ 	.word	0x00000082


	//----- nvinfo : EIATTR_SW2861232_WAR
	.align		4
.L_152:
        /*0008*/ 	.byte	0x01, 0x35
	.zero		2


	//----- nvinfo : EIATTR_PARAM_CBANK
	.align		4
        /*000c*/ 	.byte	0x04, 0x0a
        /*000e*/ 	.short	(.L_154 - .L_153)
	.align		4
.L_153:
        /*0010*/ 	.word	index@(.nv.constant0._ZN7cutlass13device_kernelIN5flash19enable_sm80_to_sm89INS1_16FlashAttnFwdSm80INS1_25CollectiveMainloopFwdSm80ILi8ELi1ELb1EN4cute5tupleIJNS5_1CILi128EEENS7_ILi96EEENS7_ILi192EEEEEELi192ENS_10bfloat16_tEfNS_4arch4Sm80ELb0ELb0ELb1ELb1ELb0ELb0ELb1ELb0EEENS1_21CollectiveEpilogueFwdINS6_IJS8_SA_S9_EEENS6_IJNS7_ILi1EEESI_SI_EEESC_SE_Li256ELb1ELb1ELb0ELb0EEENS1_19SingleTileSchedulerILb1ELb0ELb1ELi128EEEEEEEEEvNT_6ParamsE)
        /*0014*/ 	.short	0x0160
        /*0016*/ 	.short	0x0418


	//----- nvinfo : EIATTR_CBANK_PARAM_SIZE
	.align		4
.L_154:
        /*0018*/ 	.byte	0x03, 0x19
        /*001a*/ 	.short	0x0418


	//----- nvinfo : EIATTR_KPARAM_INFO
	.align		4
        /*001c*/ 	.byte	0x04, 0x17
        /*001e*/ 	.short	(.L_156 - .L_155)
.L_155:
        /*0020*/ 	.word	0x00000000
        /*0024*/ 	.short	0x0000
        /*0026*/ 	.short	0x0000
        /*0028*/ 	.byte	0x00, 0xf0, 0x61, 0x10


	//----- nvinfo : EIATTR_MAXREG_COUNT
	.align		4
.L_156:
        /*002c*/ 	.byte	0x03, 0x1b
        /*002e*/ 	.short	0x00ff


	//----- nvinfo : EIATTR_NUM_BARRIERS
	.align		4
        /*0030*/ 	.byte	0x02, 0x4c
        /*0032*/ 	.byte	0x02
	.zero		1


	//----- nvinfo : EIATTR_ANNOTATIONS
	.align		4
        /*0034*/ 	.byte	0x04, 0x55
        /*0036*/ 	.short	(.L_158 - .L_157)


	//   ....[0]....
.L_157:
        /* <DEDUP_REMOVED lines=30> */
        /*020c*/ 	.byte	0x10, 0xcd, 0x00, 0x00


	//----- nvinfo : EIATTR_MERCURY_ISA_VERSION
	.align		4
.L_158:
        /*0210*/ 	.byte	0x03, 0x5f
        /*0212*/ 	.short	0x0000


	//----- nvinfo : EIATTR_COOP_GROUP_MASK_REGIDS
	.align		4
        /*0214*/ 	.byte	0x04, 0x29
        /*0216*/ 	.short	(.L_160 - .L_159)


	//   ....[0]....
.L_159:
        /*0218*/ 	.word	0xffffffff


	//   ....[1]....
        /*021c*/ 	.word	0xffffffff


	//   ....[2]....
        /*0220*/ 	.word	0xffffffff


	//   ....[3]....
        /*0224*/ 	.word	0xffffffff


	//   ....[4]....
        /*0228*/ 	.word	0xffffffff


	//   ....[5]....
        /*022c*/ 	.word	0xffffffff


	//   ....[6]....
        /*0230*/ 	.word	0xffffffff


	//   ....[7]....
        /*0234*/ 	.word	0xffffffff


	//   ....[8]....
        /*0238*/ 	.word	0xffffffff


	//   ....[9]....
        /*023c*/ 	.word	0xffffffff


	//   ....[10]....
        /*0240*/ 	.word	0xffffffff


	//   ....[11]....
        /*0244*/ 	.word	0xffffffff


	//   ....[12]....
        /*0248*/ 	.word	0xffffffff


	//   ....[13]....
        /*024c*/ 	.word	0xffffffff


	//   ....[14]....
        /*0250*/ 	.word	0xffffffff


	//   ....[15]....
        /*0254*/ 	.word	0xffffffff


	//   ....[16]....
        /*0258*/ 	.word	0xffffffff


	//   ....[17]....
        /*025c*/ 	.word	0xffffffff


	//   ....[18]....
        /*0260*/ 	.word	0xffffffff


	//   ....[19]....
        /*0264*/ 	.word	0xffffffff


	//   ....[20]....
        /*0268*/ 	.word	0xffffffff


	//   ....[21]....
        /*026c*/ 	.word	0xffffffff


	//   ....[22]....
        /*0270*/ 	.word	0xffffffff


	//   ....[23]....
        /*0274*/ 	.word	0xffffffff


	//   ....[24]....
        /*0278*/ 	.word	0xffffffff


	//   ....[25]....
        /*027c*/ 	.word	0xffffffff


	//   ....[26]....
        /*0280*/ 	.word	0xffffffff


	//   ....[27]....
        /*0284*/ 	.word	0xffffffff


	//   ....[28]....
        /*0288*/ 	.word	0xffffffff


	//   ....[29]....
        /*028c*/ 	.word	0xffffffff


	//   ....[30]....
        /*0290*/ 	.word	0xffffffff


	//   ....[31]....
        /*0294*/ 	.word	0xffffffff


	//   ....[32]....
        /*0298*/ 	.word	0xffffffff


	//   ....[33]....
        /*029c*/ 	.word	0xffffffff


	//   ....[34]....
        /*02a0*/ 	.word	0xffffffff


	//   ....[35]....
        /*02a4*/ 	.word	0xffffffff


	//   ....[36]....
        /*02a8*/ 	.word	0xffffffff


	//   ....[37]....
        /*02ac*/ 	.word	0xffffffff


	//   ....[38]....
        /*02b0*/ 	.word	0xffffffff


	//   ....[39]....
        /*02b4*/ 	.word	0xffffffff


	//   ....[40]....
        /*02b8*/ 	.word	0xffffffff


	//----- nvinfo : EIATTR_COOP_GROUP_INSTR_OFFSETS
	.align		4
.L_160:
        /*02bc*/ 	.byte	0x04, 0x28
        /*02be*/ 	.short	(.L_162 - .L_161)


	//   ....[0]....
.L_161:
        /*02c0*/ 	.word	0x00000090


	//   ....[1]....
        /*02c4*/ 	.word	0x00000e80


	//   ....[2]....
        /*02c8*/ 	.word	0x00000ef0


	//   ....[3]....
        /*02cc*/ 	.word	0x00001180


	//   ....[4]....
        /*02d0*/ 	.word	0x000011b0


	//   ....[5]....
        /*02d4*/ 	.word	0x00001360


	//   ....[6]....
        /*02d8*/ 	.word	0x00001390


	//   ....[7]....
        /*02dc*/ 	.word	0x000013d0


	//   ....[8]....
        /*02e0*/ 	.word	0x00001440


	//   ....[9]....
        /*02e4*/ 	.word	0x00003f10


	//   ....[10]....
        /*02e8*/ 	.word	0x00003fc0


	//   ....[11]....
        /*02ec*/ 	.word	0x00003ff0


	//   ....[12]....
        /*02f0*/ 	.word	0x00004060


	//   ....[13]....
        /*02f4*/ 	.word	0x00008900


	//   ....[14]....
        /*02f8*/ 	.word	0x00008970


	//   ....[15]....
        /*02fc*/ 	.word	0x00008980


	//   ....[16]....
        /*0300*/ 	.word	0x00008a10


	//   ....[17]....
        /*0304*/ 	.word	0x0000aed0


	//   ....[18]....
        /*0308*/ 	.word	0x0000aee0


	//   ....[19]....
        /*030c*/ 	.word	0x0000af10


	//   ....[20]....
        /*0310*/ 	.word	0x0000af20


	//   ....[21]....
        /*0314*/ 	.word	0x0000c490


	//   ....[22]....
        /*0318*/ 	.word	0x0000c4e0


	//   ....[23]....
        /*031c*/ 	.word	0x0000c510


	//   ....[24]....
        /*0320*/ 	.word	0x0000c530


	//   ....[25]....
        /*0324*/ 	.word	0x0000c710


	//   ....[26]....
        /*0328*/ 	.word	0x0000c720


	//   ....[27]....
        /*032c*/ 	.word	0x0000c8a0


	//   ....[28]....
        /*0330*/ 	.word	0x0000c8d0


	//   ....[29]....
        /*0334*/ 	.word	0x0000ca20


	//   ....[30]....
        /*0338*/ 	.word	0x0000ca50


	//   ....[31]....
        /*033c*/ 	.word	0x0000cba0


	//   ....[32]....
        /*0340*/ 	.word	0x0000cbc0


	//   ....[33]....
        /*0344*/ 	.word	0x0000d3c0


	//   ....[34]....
        /*0348*/ 	.word	0x0000d3e0


	//   ....[35]....
        /*034c*/ 	.word	0x0000d530


	//   ....[36]....
        /*0350*/ 	.word	0x0000d560


	//   ....[37]....
        /*0354*/ 	.word	0x0000d690


	//   ....[38]....
        /*0358*/ 	.word	0x0000d6c0


	//   ....[39]....
        /*035c*/ 	.word	0x0000d7f0


	//   ....[40]....
        /*0360*/ 	.word	0x0000d810


	//----- nvinfo : EIATTR_EXIT_INSTR_OFFSETS
	.align		4
.L_162:
        /*0364*/ 	.byte	0x04, 0x1c
        /*0366*/ 	.short	(.L_164 - .L_163)


	//   ....[0]....
.L_163:
        /*0368*/ 	.word	0x00000350


	//   ....[1]....
        /*036c*/ 	.word	0x0000cbd0


	//   ....[2]....
        /*0370*/ 	.word	0x0000cca0


	//   ....[3]....
        /*0374*/ 	.word	0x0000cd00


	//   ....[4]....
        /*0378*/ 	.word	0x0000d820


	//   ....[5]....
        /*037c*/ 	.word	0x0000d8d0


	//   ....[6]....
        /*0380*/ 	.word	0x0000d930


	//----- nvinfo : EIATTR_CTAIDZ_USED
	.align		4
.L_164:
        /*0384*/ 	.byte	0x01, 0x04
	.zero		2


	//----- nvinfo : EIATTR_MAX_THREADS
	.align		4
        /*0388*/ 	.byte	0x04, 0x05
        /*038a*/ 	.short	(.L_166 - .L_165)
.L_165:
        /*038c*/ 	.word	0x00000100
        /*0390*/ 	.word	0x00000001
        /*0394*/ 	.word	0x00000001


	//----- nvinfo : EIATTR_CRS_STACK_SIZE
	.align		4
.L_166:
        /*0398*/ 	.byte	0x04, 0x1e
        /*039a*/ 	.short	(.L_168 - .L_167)
.L_167:
        /*039c*/ 	.word	0x00000000
.L_168:


//--------------------- .nv.info._ZN7cutlass13device_kernelIN5flash19enable_sm80_to_sm89INS1_16FlashAttnFwdSm80INS1_25CollectiveMainloopFwdSm80ILi8ELi1ELb0EN4cute5tupleIJNS5_1CILi128EEENS7_ILi64EEENS7_ILi192EEEEEELi192ENS_10bfloat16_tEfNS_4arch4Sm80ELb0ELb0ELb1ELb1ELb0ELb1ELb1ELb0EEENS1_21CollectiveEpilogueFwdINS6_IJS8_SA_S9_EEENS6_IJNS7_ILi1EEESI_SI_EEESC_SE_Li256ELb1ELb1ELb0ELb0EEENS1_19SingleTileSchedulerILb1ELb0ELb1ELi128EEEEEEEEEvNT_6ParamsE --------------------------
	.section	.nv.info._ZN7cutlass13device_kernelIN5flash19enable_sm80_to_sm89INS1_16FlashAttnFwdSm80INS1_25CollectiveMainloopFwdSm80ILi8ELi1ELb0EN4cute5tupleIJNS5_1CILi128EEENS7_ILi64EEENS7_ILi192EEEEEELi192ENS_10bfloat16_tEfNS_4arch4Sm80ELb0ELb0ELb1ELb1ELb0ELb1ELb1ELb0EEENS1_21CollectiveEpilogueFwdINS6_IJS8_SA_S9_EEENS6_IJNS7_ILi1EEESI_SI_EEESC_SE_Li256ELb1ELb1ELb0ELb0EEENS1_19SingleTileSchedulerILb1ELb0ELb1ELi128EEEEEEEEEvNT_6ParamsE,"",@"SHT_CUDA_INFO"
	.sectionflags	@""
	.align	4


	//----- nvinfo : EIATTR_CUDA_API_VERSION
	.align		4
        /*0000*/ 	.byte	0x04, 0x37
        /*0002*/ 	.short	(.L_170 - .L_169)
.L_169:
        /*0004*/ 	.word	0x00000082


	//----- nvinfo : EIATTR_SW2861232_WAR
	.align		4
.L_170:
        /*0008*/ 	.byte	0x01, 0x35
	.zero		2


	//----- nvinfo : EIATTR_PARAM_CBANK
	.align		4
        /*000c*/ 	.byte	0x04, 0x0a
        /*000e*/ 	.short	(.L_172 - .L_171)
	.align		4
.L_171:
        /*0010*/ 	.word	index@(.nv.constant0._ZN7cutlass13device_kernelIN5flash19enable_sm80_to_sm89INS1_16FlashAttnFwdSm80INS1_25CollectiveMainloopFwdSm80ILi8ELi1ELb0EN4cute5tupleIJNS5_1CILi128EEENS7_ILi64EEENS7_ILi192EEEEEELi192ENS_10bfloat16_tEfNS_4arch4Sm80ELb0ELb0ELb1ELb1ELb0ELb1ELb1ELb0EEENS1_21CollectiveEpilogueFwdINS6_IJS8_SA_S9_EEENS6_IJNS7_ILi1EEESI_SI_EEESC_SE_Li256ELb1ELb1ELb0ELb0EEENS1_19SingleTileSchedulerILb1ELb0ELb1ELi128EEEEEEEEEvNT_6ParamsE)
        /*0014*/ 	.short	0x0160
        /*0016*/ 	.short	0x0418


	//----- nvinfo : EIATTR_CBANK_PARAM_SIZE
	.align		4
.L_172:
        /*0018*/ 	.byte	0x03, 0x19
        /*001a*/ 	.short	0x0418


	//----- nvinfo : EIATTR_KPARAM_INFO
	.align		4
        /*001c*/ 	.byte	0x04, 0x17
        /*001e*/ 	.short	(.L_174 - .L_173)
.L_173:
        /*0020*/ 	.word	0x00000000
        /*0024*/ 	.short	0x0000
        /*0026*/ 	.short	0x0000
        /*0028*/ 	.byte	0x00, 0xf0, 0x61, 0x10


	//----- nvinfo : EIATTR_MAXREG_COUNT
	.align		4
.L_174:
        /*002c*/ 	.byte	0x03, 0x1b
        /*002e*/ 	.short	0x00ff


	//----- nvinfo : EIATTR_NUM_BARRIERS
	.align		4
        /*0030*/ 	.byte	0x02, 0x4c
        /*0032*/ 	.byte	0x02
	.zero		1


	//----- nvinfo : EIATTR_MERCURY_ISA_VERSION
	.align		4
        /*0034*/ 	.byte	0x03, 0x5f
        /*0036*/ 	.short	0x0000


	//----- nvinfo : EIATTR_COOP_GROUP_MASK_REGIDS
	.align		4
        /*0038*/ 	.byte	0x04, 0x29
        /*003a*/ 	.short	(.L_176 - .L_175)


	//   ....[0]....
.L_175:
        /*003c*/ 	.word	0xffffffff


	//   ....[1]....
        /*0040*/ 	.word	0xffffffff


	//   ....[2]....
        /*0044*/ 	.word	0xffffffff


	//   ....[3]....
        /*0048*/ 	.word	0xffffffff


	//   ....[4]....
        /*004c*/ 	.word	0xffffffff


	//   ....[5]....
        /*0050*/ 	.word	0xffffffff


	//   ....[6]....
        /*0054*/ 	.word	0xffffffff


	//   ....[7]....
        /*0058*/ 	.word	0xffffffff


	//   ....[8]....
        /*005c*/ 	.word	0xffffffff


	//   ....[9]....
        /*0060*/ 	.word	0xffffffff


	//   ....[10]....
        /*0064*/ 	.word	0xffffffff


	//   ....[11]....
        /*0068*/ 	.word	0xffffffff


	//   ....[12]....
        /*006c*/ 	.word	0xffffffff


	//   ....[13]....
        /*0070*/ 	.word	0xffffffff


	//   ....[14]....
        /*0074*/ 	.word	0xffffffff


	//   ....[15]....
        /*0078*/ 	.word	0xffffffff


	//   ....[16]....
        /*007c*/ 	.word	0xffffffff


	//   ....[17]....
        /*0080*/ 	.word	0xffffffff


	//   ....[18]....
        /*0084*/ 	.word	0xffffffff


	//   ....[19]....
        /*0088*/ 	.word	0xffffffff


	//   ....[20]....
        /*008c*/ 	.word	0xffffffff


	//   ....[21]....
        /*0090*/ 	.word	0xffffffff


	//   ....[22]....
        /*0094*/ 	.word	0xffffffff


	//   ....[23]....
        /*0098*/ 	.word	0xffffffff


	//   ....[24]....
        /*009c*/ 	.word	0xffffffff


	//   ....[25]....
        /*00a0*/ 	.word	0xffffffff


	//   ....[26]....
        /*00a4*/ 	.word	0xffffffff


	//   ....[27]....
        /*00a8*/ 	.word	0xffffffff


	//   ....[28]....
        /*00ac*/ 	.word	0xffffffff


	//   ....[29]....
        /*00b0*/ 	.word	0xffffffff


	//   ....[30]....
        /*00b4*/ 	.word	0xffffffff


	//   ....[31]....
        /*00b8*/ 	.word	0xffffffff


	//   ....[32]....
        /*00bc*/ 	.word	0xffffffff


	//   ....[33]....
        /*00c0*/ 	.word	0xffffffff


	//   ....[34]....
        /*00c4*/ 	.word	0xffffffff


	//   ....[35]....
        /*00c8*/ 	.word	0xffffffff


	//   ....[36]....
        /*00cc*/ 	.word	0xffffffff


	//   ....[37]....
        /*00d0*/ 	.word	0xffffffff


	//   ....[38]....
        /*00d4*/ 	.word	0xffffffff


	//   ....[39]....
        /*00d8*/ 	.word	0xffffffff


	//   ....[40]....
        /*00dc*/ 	.word	0xffffffff


	//----- nvinfo : EIATTR_COOP_GROUP_INSTR_OFFSETS
	.align		4
.L_176:
        /*00e0*/ 	.byte	0x04, 0x28
        /*00e2*/ 	.short	(.L_178 - .L_177)


	//   ....[0]....
.L_177:
        /*00e4*/ 	.word	0x00000080


	//   ....[1]....
        /*00e8*/ 	.word	0x00006450


	//   ....[2]....
        /*00ec*/ 	.word	0x00006480


	//   ....[3]....
        /*00f0*/ 	.word	0x00006760


	//   ....[4]....
        /*00f4*/ 	.word	0x00006790


	//   ....[5]....
        /*00f8*/ 	.word	0x000068d0


	//   ....[6]....
        /*00fc*/ 	.word	0x00006900


	//   ....[7]....
        /*0100*/ 	.word	0x00006a30


	//   ....[8]....
        /*0104*/ 	.word	0x00006a70


	//   ....[9]....
        /*0108*/ 	.word	0x0000e0c0


	//   ....[10]....
        /*010c*/ 	.word	0x0000e1c0


	//   ....[11]....
        /*0110*/ 	.word	0x0000e1d0


	//   ....[12]....
        /*0114*/ 	.word	0x0000e240


	//   ....[13]....
        /*0118*/ 	.word	0x00010870


	//   ....[14]....
        /*011c*/ 	.word	0x00010890


	//   ....[15]....
        /*0120*/ 	.word	0x000108b0


	//   ....[16]....
        /*0124*/ 	.word	0x000108d0


	//   ....[17]....
        /*0128*/ 	.word	0x00012230


	//   ....[18]....
        /*012c*/ 	.word	0x00012260


	//   ....[19]....
        /*0130*/ 	.word	0x000122c0


	//   ....[20]....
        /*0134*/ 	.word	0x000122d0


	//   ....[21]....
        /*0138*/ 	.word	0x000137e0


	//   ....[22]....
        /*013c*/ 	.word	0x00013820


	//   ....[23]....
        /*0140*/ 	.word	0x00013860


	//   ....[24]....
        /*0144*/ 	.word	0x000138a0


	//   ....[25]....
        /*0148*/ 	.word	0x00013a90


	//   ....[26]....
        /*014c*/ 	.word	0x00013aa0


	//   ....[27]....
        /*0150*/ 	.word	0x00013c20


	//   ....[28]....
        /*0154*/ 	.word	0x00013c50


	//   ....[29]....
        /*0158*/ 	.word	0x00013da0


	//   ....[30]....
        /*015c*/ 	.word	0x00013dd0


	//   ....[31]....
        /*0160*/ 	.word	0x00013f20


	//   ....[32]....
        /*0164*/ 	.word	0x00013f40


	//   ....[33]....
        /*0168*/ 	.word	0x00014720


	//   ....[34]....
        /*016c*/ 	.word	0x00014740


	//   ....[35]....
        /*0170*/ 	.word	0x00014870


	//   ....[36]....
        /*0174*/ 	.word	0x000148a0


	//   ....[37]....
        /*0178*/ 	.word	0x000149d0


	//   ....[38]....
        /*017c*/ 	.word	0x00014a00


	//   ....[39]....
        /*0180*/ 	.word	0x00014b30


	//   ....[40]....
        /*0184*/ 	.word	0x00014b50


	//----- nvinfo : EIATTR_EXIT_INSTR_OFFSETS
	.align		4
.L_178:
        /*0188*/ 	.byte	0x04, 0x1c
        /*018a*/ 	.short	(.L_180 - .L_179)


	//   ....[0]....
.L_179:
        /*018c*/ 	.word	0x00000310


	//   ....[1]....
        /*0190*/ 	.word	0x00013f50


	//   ....[2]....
        /*0194*/ 	.word	0x00014020


	//   ....[3]....
        /*0198*/ 	.word	0x00014080


	//   ....[4]....
        /*019c*/ 	.word	0x00014b60


	//   ....[5]....
        /*01a0*/ 	.word	0x00014c10


	//   ....[6]....
        /*01a4*/ 	.word	0x00014c70


	//----- nvinfo : EIATTR_CTAIDZ_USED
	.align		4
.L_180:
        /*01a8*/ 	.byte	0x01, 0x04
	.zero		2


	//----- nvinfo : EIATTR_MAX_THREADS
	.align		4
        /*01ac*/ 	.byte	0x04, 0x05
        /*01ae*/ 	.short	(.L_182 - .L_181)
.L_181:
        /*01b0*/ 	.word	0x00000100
        /*01b4*/ 	.word	0x00000001
        /*01b8*/ 	.word	0x00000001


	//----- nvinfo : EIATTR_CRS_STACK_SIZE
	.align		4
.L_182:
        /*01bc*/ 	.byte	0x04, 0x1e
        /*01be*/ 	.short	(.L_184 - .L_183)
.L_183:
        /*01c0*/ 	.word	0x00000000
.L_184:


//--------------------- .nv.info._ZN7cutlass13device_kernelIN5flash19enable_sm80_to_sm89INS1_16FlashAttnFwdSm80INS1_25CollectiveMainloopFwdSm80ILi8ELi1ELb0EN4cute5tupleIJNS5_1CILi128EEENS7_ILi64EEENS7_ILi192EEEEEELi192ENS_10bfloat16_tEfNS_4arch4Sm80ELb0ELb1ELb1ELb0ELb0ELb0ELb1ELb0EEENS1_21CollectiveEpilogueFwdINS6_IJS8_SA_S9_EEENS6_IJNS7_ILi1EEESI_SI_EEESC_SE_Li256ELb0ELb1ELb0ELb0EEENS1_19SingleTileSchedulerILb0ELb0ELb1ELi128EEEEEEEEEvNT_6ParamsE --------------------------
	.section	.nv.info._ZN7cutlass13device_kernelIN5flash19enable_sm80_to_sm89INS1_16FlashAttnFwdSm80INS1_25CollectiveMainloopFwdSm80ILi8ELi1ELb0EN4cute5tupleIJNS5_1CILi128EEENS7_ILi64EEENS7_ILi192EEEEEELi192ENS_10bfloat16_tEfNS_4arch4Sm80ELb0ELb1ELb1ELb0ELb0ELb0ELb1ELb0EEENS1_21CollectiveEpilogueFwdINS6_IJS8_SA_S9_EEENS6_IJNS7_ILi1EEESI_SI_EEESC_SE_Li256ELb0ELb1ELb0ELb0EEENS1_19SingleTileSchedulerILb0ELb0ELb1ELi128EEEEEEEEEvNT_6ParamsE,"",@"SHT_CUDA_INFO"
	.sectionflags	@""
	.align	4


	//----- nvinfo : EIATTR_CUDA_API_VERSION
	.align		4
        /*0000*/ 	.byte	0x04, 0x37
        /*0002*/ 	.short	(.L_186 - .L_185)
.L_185:
        /*0004*/ 	.word	0x00000082


	//----- nvinfo : EIATTR_SW2861232_WAR
	.align		4
.L_186:
        /*0008*/ 	.byte	0x01, 0x35
	.zero		2


	//----- nvinfo : EIATTR_PARAM_CBANK
	.align		4
        /*000c*/ 	.byte	0x04, 0x0a
        /*000e*/ 	.short	(.L_188 - .L_187)
	.align		4
.L_187:
        /*0010*/ 	.word	index@(.nv.constant0._ZN7cutlass13device_kernelIN5flash19enable_sm80_to_sm89INS1_16FlashAttnFwdSm80INS1_25CollectiveMainloopFwdSm80ILi8ELi1ELb0EN4cute5tupleIJNS5_1CILi128EEENS7_ILi64EEENS7_ILi192EEEEEELi192ENS_10bfloat16_tEfNS_4arch4Sm80ELb0ELb1ELb1ELb0ELb0ELb0ELb1ELb0EEENS1_21CollectiveEpilogueFwdINS6_IJS8_SA_S9_EEENS6_IJNS7_ILi1EEESI_SI_EEESC_SE_Li256ELb0ELb1ELb0ELb0EEENS1_19SingleTileSchedulerILb0ELb0ELb1ELi128EEEEEEEEEvNT_6ParamsE)
        /*0014*/ 	.short	0x0160
        /*0016*/ 	.short	0x0418


	//----- nvinfo : EIATTR_CBANK_PARAM_SIZE
	.align		4
.L_188:
        /*0018*/ 	.byte	0x03, 0x19
        /*001a*/ 	.short	0x0418


	//----- nvinfo : EIATTR_KPARAM_INFO
	.align		4
        /*001c*/ 	.byte	0x04, 0x17
        /*001e*/ 	.short	(.L_190 - .L_189)
.L_189:
        /*0020*/ 	.word	0x00000000
        /*0024*/ 	.short	0x0000
        /*0026*/ 	.short	0x0000
        /*0028*/ 	.byte	0x00, 0xf0, 0x61, 0x10


	//----- nvinfo : EIATTR_MAXREG_COUNT
	.align		4
.L_190:
        /*002c*/ 	.byte	0x03, 0x1b
        /*002e*/ 	.short	0x00ff


	//----- nvinfo : EIATTR_NUM_BARRIERS
	.align		4
        /*0030*/ 	.byte	0x02, 0x4c
        /*0032*/ 	.byte	0x02
	.zero		1


	//----- nvinfo : EIATTR_MERCURY_ISA_VERSION
	.align		4
        /*0034*/ 	.byte	0x03, 0x5f
        /*0036*/ 	.short	0x0000


	//----- nvinfo : EIATTR_COOP_GROUP_MASK_REGIDS
	.align		4
        /*0038*/ 	.byte	0x04, 0x29
        /*003a*/ 	.short	(.L_192 - .L_191)


	//   ....[0]....
.L_191:
        /*003c*/ 	.word	0xffffffff


	//   ....[1]....
        /*0040*/ 	.word	0xffffffff


	//   ....[2]....
        /*0044*/ 	.word	0xffffffff


	//   ....[3]....
        /*0048*/ 	.word	0xffffffff


	//   ....[4]....
        /*004c*/ 	.word	0xffffffff


	//   ....[5]....
        /*0050*/ 	.word	0xffffffff


	//   ....[6]....
        /*0054*/ 	.word	0xffffffff


	//   ....[7]....
        /*0058*/ 	.word	0xffffffff


	//   ....[8]....
        /*005c*/ 	.word	0xffffffff


	//   ....[9]....
        /*0060*/ 	.word	0xffffffff


	//   ....[10]....
        /*0064*/ 	.word	0xffffffff


	//   ....[11]....
        /*0068*/ 	.word	0xffffffff


	//   ....[12]....
        /*006c*/ 	.word	0xffffffff


	//   ....[13]....
        /*0070*/ 	.word	0xffffffff


	//   ....[14]....
        /*0074*/ 	.word	0xffffffff


	//   ....[15]....
        /*0078*/ 	.word	0xffffffff


	//   ....[16]....
        /*007c*/ 	.word	0xffffffff


	//   ....[17]....
        /*0080*/ 	.word	0xffffffff


	//   ....[18]....
        /*0084*/ 	.word	0xffffffff


	//   ....[19]....
        /*0088*/ 	.word	0xffffffff


	//   ....[20]....
        /*008c*/ 	.word	0xffffffff


	//   ....[21]....
        /*0090*/ 	.word	0xffffffff


	//   ....[22]....
        /*0094*/ 	.word	0xffffffff


	//   ....[23]....
        /*0098*/ 	.word	0xffffffff


	//   ....[24]....
        /*009c*/ 	.word	0xffffffff


	//   ....[25]....
        /*00a0*/ 	.word	0xffffffff


	//   ....[26]....
        /*00a4*/ 	.word	0xffffffff


	//   ....[27]....
        /*00a8*/ 	.word	0xffffffff


	//   ....[28]....
        /*00ac*/ 	.word	0xffffffff


	//   ....[29]....
        /*00b0*/ 	.word	0xffffffff


	//   ....[30]....
        /*00b4*/ 	.word	0xffffffff


	//   ....[31]....
        /*00b8*/ 	.word	0xffffffff


	//   ....[32]....
        /*00bc*/ 	.word	0xffffffff


	//   ....[33]....
        /*00c0*/ 	.word	0xffffffff


	//   ....[34]....
        /*00c4*/ 	.word	0xffffffff


	//   ....[35]....
        /*00c8*/ 	.word	0xffffffff


	//   ....[36]....
        /*00cc*/ 	.word	0xffffffff


	//   ....[37]....
        /*00d0*/ 	.word	0xffffffff


	//   ....[38]....
        /*00d4*/ 	.word	0xffffffff


	//   ....[39]....
        /*00d8*/ 	.word	0xffffffff


	//   ....[40]....
        /*00dc*/ 	.word	0xffffffff


	//   ....[41]....
        /*00e0*/ 	.word	0xffffffff


	//   ....[42]....
        /*00e4*/ 	.word	0xffffffff


	//   ....[43]....
        /*00e8*/ 	.word	0xffffffff


	//   ....[44]....
        /*00ec*/ 	.word	0xffffffff


	//   ....[45]....
        /*00f0*/ 	.word	0xffffffff


	//   ....[46]....
        /*00f4*/ 	.word	0xffffffff


	//   ....[47]....
        /*00f8*/ 	.word	0xffffffff


	//   ....[48]....
        /*00fc*/ 	.word	0xffffffff


	//   ....[49]....
        /*0100*/ 	.word	0xffffffff


	//   ....[50]....
        /*0104*/ 	.word	0xffffffff


	//   ....[51]....
        /*0108*/ 	.word	0xffffffff


	//   ....[52]....
        /*010c*/ 	.word	0xffffffff


	//   ....[53]....
        /*0110*/ 	.word	0xffffffff


	//----- nvinfo : EIATTR_COOP_GROUP_INSTR_OFFSETS
	.align		4
.L_192:
        /*0114*/ 	.byte	0x04, 0x28
        /*0116*/ 	.short	(.L_194 - .L_193)


	//   ....[0]....
.L_193:
        /*0118*/ 	.word	0x00000d50


	//   ....[1]....
        /*011c*/ 	.word	0x00000d90


	//   ....[2]....
        /*0120*/ 	.word	0x00000dc0


	//   ....[3]....
        /*0124*/ 	.word	0x00000df0


	//   ....[4]....
        /*0128*/ 	.word	0x00000f30


	//   ....[5]....
        /*012c*/ 	.word	0x00000f80


	//   ....[6]....
        /*0130*/ 	.word	0x00000fd0


	//   ....[7]....
        /*0134*/ 	.word	0x00001070


	//   ....[8]....
        /*0138*/ 	.word	0x00002a70


	//   ....[9]....
        /*013c*/ 	.word	0x00002dd0


	//   ....[10]....
        /*0140*/ 	.word	0x00003af0


	//   ....[11]....
        /*0144*/ 	.word	0x00003b10


	//   ....[12]....
        /*0148*/ 	.word	0x00003b30


	//   ....[13]....
        /*014c*/ 	.word	0x00003b50


	//   ....[14]....
        /*0150*/ 	.word	0x00006050


	//   ....[15]....
        /*0154*/ 	.word	0x00006410


	//   ....[16]....
        /*0158*/ 	.word	0x00006c60


	//   ....[17]....
        /*015c*/ 	.word	0x00006e30


	//   ....[18]....
        /*0160*/ 	.word	0x00006e80


	//   ....[19]....
        /*0164*/ 	.word	0x00006f10


	//   ....[20]....
        /*0168*/ 	.word	0x00009cd0


	//   ....[21]....
        /*016c*/ 	.word	0x00009cf0


	//   ....[22]....
        /*0170*/ 	.word	0x00009d10


	//   ....[23]....
        /*0174*/ 	.word	0x00009d30


	//   ....[24]....
        /*0178*/ 	.word	0x0000caf0


	//   ....[25]....
        /*017c*/ 	.word	0x0000ce80


	//   ....[26]....
        /*0180*/ 	.word	0x0000d600


	//   ....[27]....
        /*0184*/ 	.word	0x0000d7e0


	//   ....[28]....
        /*0188*/ 	.word	0x0000d820


	//   ....[29]....
        /*018c*/ 	.word	0x0000d8a0


	//   ....[30]....
        /*0190*/ 	.word	0x0000ef70


	//   ....[31]....
        /*0194*/ 	.word	0x0000efa0


	//   ....[32]....
        /*0198*/ 	.word	0x0000efe0


	//   ....[33]....
        /*019c*/ 	.word	0x0000eff0


	//   ....[34]....
        /*01a0*/ 	.word	0x00010520


	//   ....[35]....
        /*01a4*/ 	.word	0x00010530


	//   ....[36]....
        /*01a8*/ 	.word	0x00010550


	//   ....[37]....
        /*01ac*/ 	.word	0x00010570


	//   ....[38]....
        /*01b0*/ 	.word	0x00010590


	//   ....[39]....
        /*01b4*/ 	.word	0x000105b0


	//   ....[40]....
        /*01b8*/ 	.word	0x000107e0


	//   ....[41]....
        /*01bc*/ 	.word	0x00010810


	//   ....[42]....
        /*01c0*/ 	.word	0x00010960


	//   ....[43]....
        /*01c4*/ 	.word	0x00010990


	//   ....[44]....
        /*01c8*/ 	.word	0x00010ae0


	//   ....[45]....
        /*01cc*/ 	.word	0x00010b00


	//   ....[46]....
        /*01d0*/ 	.word	0x00011190


	//   ....[47]....
        /*01d4*/ 	.word	0x000111b0


	//   ....[48]....
        /*01d8*/ 	.word	0x000112e0


	//   ....[49]....
        /*01dc*/ 	.word	0x00011310


	//   ....[50]....
        /*01e0*/ 	.word	0x00011440


	//   ....[51]....
        /*01e4*/ 	.word	0x00011470


	//   ....[52]....
        /*01e8*/ 	.word	0x000115a0


	//   ....[53]....
        /*01ec*/ 	.word	0x000115c0


	//----- nvinfo : EIATTR_EXIT_INSTR_OFFSETS
	.align		4
.L_194:
        /*01f0*/ 	.byte	0x04, 0x1c
        /*01f2*/ 	.short	(.L_196 - .L_195)


	//   ....[0]....
.L_195:
        /*01f4*/ 	.word	0x00000030


	//   ....[1]....
        /*01f8*/ 	.word	0x00010b10


	//   ....[2]....
        /*01fc*/ 	.word	0x00010be0


	//   ....[3]....
        /*0200*/ 	.word	0x00010c40


	//   ....[4]....
        /*0204*/ 	.word	0x000115d0


	//   ....[5]....
        /*0208*/ 	.word	0x00011680


	//   ....[6]....
        /*020c*/ 	.word	0x000116e0


	//----- nvinfo : EIATTR_CTAIDZ_USED
	.align		4
.L_196:
        /*0210*/ 	.byte	0x01, 0x04
	.zero		2


	//----- nvinfo : EIATTR_MAX_THREADS
	.align		4
        /*0214*/ 	.byte	0x04, 0x05
        /*0216*/ 	.short	(.L_198 - .L_197)
.L_197:
        /*0218*/ 	.word	0x00000100
        /*021c*/ 	.word	0x00000001
        /*0220*/ 	.word	0x00000001


	//----- nvinfo : EIATTR_CRS_STACK_SIZE
	.align		4
.L_198:
        /*0224*/ 	.byte	0x04, 0x1e
        /*0226*/ 	.short	(.L_200 - .L_199)
.L_199:
        /*0228*/ 	.word	0x00000000
.L_200:


//--------------------- .nv.info._ZN7cutlass13device_kernelIN5flash19enable_sm80_to_sm89INS1_16FlashAttnFwdSm80INS1_25CollectiveMainloopFwdSm80ILi8ELi1ELb0EN4cute5tupleIJNS5_1CILi128EEENS7_ILi64EEENS7_ILi192EEEEEELi192ENS_10bfloat16_tEfNS_4arch4Sm80ELb0ELb1ELb1ELb1ELb0ELb0ELb1ELb0EEENS1_21CollectiveEpilogueFwdINS6_IJS8_SA_S9_EEENS6_IJNS7_ILi1EEESI_SI_EEESC_SE_Li256ELb1ELb1ELb0ELb0EEENS1_19SingleTileSchedulerILb1ELb0ELb1ELi128EEEEEEEEEvNT_6ParamsE --------------------------
	.section	.nv.info._ZN7cutlass13device_kernelIN5flash19enable_sm80_to_sm89INS1_16FlashAttnFwdSm80INS1_25CollectiveMainloopFwdSm80ILi8ELi1ELb0EN4cute5tupleIJNS5_1CILi128EEENS7_ILi64EEENS7_ILi192EEEEEELi192ENS_10bfloat16_tEfNS_4arch4Sm80ELb0ELb1ELb1ELb1ELb0ELb0ELb1ELb0EEENS1_21CollectiveEpilogueFwdINS6_IJS8_SA_S9_EEENS6_IJNS7_ILi1EEESI_SI_EEESC_SE_Li256ELb1ELb1ELb0ELb0EEENS1_19SingleTileSchedulerILb1ELb0ELb1ELi128EEEEEEEEEvNT_6ParamsE,"",@"SHT_CUDA_INFO"
	.sectionflags	@""
	.align	4


	//----- nvinfo : EIATTR_CUDA_API_VERSION
	.align		4
        /*0000*/ 	.byte	0x04, 0x37
        /*0002*/ 	.short	(.L_202 - .L_201)
.L_201:
        /*0004*/ 	.word	0x00000082


	//----- nvinfo : EIATTR_SW2861232_WAR
	.align		4
.L_202:
        /*0008*/ 	.byte	0x01, 0x35
	.zero		2


	//----- nvinfo : EIATTR_PARAM_CBANK
	.align		4
        /*000c*/ 	.byte	0x04, 0x0a
        /*000e*/ 	.short	(.L_204 - .L_203)
	.align		4
.L_203:
        /*0010*/ 	.word	index@(.nv.constant0._ZN7cutlass13device_kernelIN5flash19enable_sm80_to_sm89INS1_16FlashAttnFwdSm80INS1_25CollectiveMainloopFwdSm80ILi8ELi1ELb0EN4cute5tupleIJNS5_1CILi128EEENS7_ILi64EEENS7_ILi192EEEEEELi192ENS_10bfloat16_tEfNS_4arch4Sm80ELb0ELb1ELb1ELb1ELb0ELb0ELb1ELb0EEENS1_21CollectiveEpilogueFwdINS6_IJS8_SA_S9_EEENS6_IJNS7_ILi1EEESI_SI_EEESC_SE_Li256ELb1ELb1ELb0ELb0EEENS1_19SingleTileSchedulerILb1ELb0ELb1ELi128EEEEEEEEEvNT_6ParamsE)
        /*0014*/ 	.short	0x0160
        /*0016*/ 	.short	0x0418


	//----- nvinfo : EIATTR_CBANK_PARAM_SIZE
	.align		4
.L_204:
        /*0018*/ 	.byte	0x03, 0x19
        /*001a*/ 	.short	0x0418


	//----- nvinfo : EIATTR_KPARAM_INFO
	.align		4
        /*001c*/ 	.byte	0x04, 0x17
        /*001e*/ 	.short	(.L_206 - .L_205)
.L_205:
        /*0020*/ 	.word	0x00000000
        /*0024*/ 	.short	0x0000
        /*0026*/ 	.short	0x0000
        /*0028*/ 	.byte	0x00, 0xf0, 0x61, 0x10


	//----- nvinfo : EIATTR_MAXREG_COUNT
	.align		4
.L_206:
        /*002c*/ 	.byte	0x03, 0x1b
        /*002e*/ 	.short	0x00ff


	//----- nvinfo : EIATTR_NUM_BARRIERS
	.align		4
        /*0030*/ 	.byte	0x02, 0x4c
        /*0032*/ 	.byte	0x02
	.zero		1


	//----- nvinfo : EIATTR_MERCURY_ISA_VERSION
	.align		4
        /*0034*/ 	.byte	0x03, 0x5f
        /*0036*/ 	.short	0x0000


	//----- nvinfo : EIATTR_COOP_GROUP_MASK_REGIDS
	.align		4
        /*0038*/ 	.byte	0x04, 0x29
        /*003a*/ 	.short	(.L_208 - .L_207)


	//   ....[0]....
.L_207:
        /*003c*/ 	.word	0xffffffff


	//   ....[1]....
        /*0040*/ 	.word	0xffffffff


	//   ....[2]....
        /*0044*/ 	.word	0xffffffff


	//   ....[3]....
        /*0048*/ 	.word	0xffffffff


	//   ....[4]....
        /*004c*/ 	.word	0xffffffff


	//   ....[5]....
        /*0050*/ 	.word	0xffffffff


	//   ....[6]....
        /*0054*/ 	.word	0xffffffff


	//   ....[7]....
        /*0058*/ 	.word	0xffffffff


	//   ....[8]....
        /*005c*/ 	.word	0xffffffff


	//   ....[9]....
        /*0060*/ 	.word	0xffffffff


	//   ....[10]....
        /*0064*/ 	.word	0xffffffff


	//   ....[11]....
        /*0068*/ 	.word	0xffffffff


	//   ....[12]....
        /*006c*/ 	.word	0xffffffff


	//   ....[13]....
        /*0070*/ 	.word	0xffffffff


	//   ....[14]....
        /*0074*/ 	.word	0xffffffff


	//   ....[15]....
        /*0078*/ 	.word	0xffffffff


	//   ....[16]....
        /*007c*/ 	.word	0xffffffff


	//   ....[17]....
        /*0080*/ 	.word	0xffffffff


	//   ....[18]....
        /*0084*/ 	.word	0xffffffff


	//   ....[19]....
        /*0088*/ 	.word	0xffffffff


	//   ....[20]....
        /*008c*/ 	.word	0xffffffff


	//   ....[21]....
        /*0090*/ 	.word	0xffffffff


	//   ....[22]....
        /*0094*/ 	.word	0xffffffff


	//   ....[23]....
        /*0098*/ 	.word	0xffffffff


	//   ....[24]....
        /*009c*/ 	.word	0xffffffff


	//   ....[25]....
        /*00a0*/ 	.word	0xffffffff


	//   ....[26]....
        /*00a4*/ 	.word	0xffffffff


	//   ....[27]....
        /*00a8*/ 	.word	0xffffffff


	//   ....[28]....
        /*00ac*/ 	.word	0xffffffff


	//   ....[29]....
        /*00b0*/ 	.word	0xffffffff


	//   ....[30]....
        /*00b4*/ 	.word	0xffffffff


	//   ....[31]....
        /*00b8*/ 	.word	0xffffffff


	//   ....[32]....
        /*00bc*/ 	.word	0xffffffff


	//   ....[33]....
        /*00c0*/ 	.word	0xffffffff


	//   ....[34]....
        /*00c4*/ 	.word	0xffffffff


	//   ....[35]....
        /*00c8*/ 	.word	0xffffffff


	//   ....[36]....
        /*00cc*/ 	.word	0xffffffff


	//   ....[37]....
        /*00d0*/ 	.word	0xffffffff


	//   ....[38]....
        /*00d4*/ 	.word	0xffffffff


	//   ....[39]....
        /*00d8*/ 	.word	0xffffffff


	//   ....[40]....
        /*00dc*/ 	.word	0xffffffff


	//   ....[41]....
        /*00e0*/ 	.word	0xffffffff


	//   ....[42]....
        /*00e4*/ 	.word	0xffffffff


	//   ....[43]....
        /*00e8*/ 	.word	0xffffffff


	//   ....[44]....
        /*00ec*/ 	.word	0xffffffff


	//   ....[45]....
        /*00f0*/ 	.word	0xffffffff


	//   ....[46]....
        /*00f4*/ 	.word	0xffffffff


	//   ....[47]....
        /*00f8*/ 	.word	0xffffffff


	//   ....[48]....
        /*00fc*/ 	.word	0xffffffff


	//   ....[49]....
        /*0100*/ 	.word	0xffffffff


	//   ....[50]....
        /*0104*/ 	.word	0xffffffff


	//   ....[51]....
        /*0108*/ 	.word	0xffffffff


	//   ....[52]....
        /*010c*/ 	.word	0xffffffff


	//   ....[53]....
        /*0110*/ 	.word	0xffffffff


	//   ....[54]....
        /*0114*/ 	.word	0xffffffff


	//----- nvinfo : EIATTR_COOP_GROUP_INSTR_OFFSETS
	.align		4
.L_208:
        /*0118*/ 	.byte	0x04, 0x28
        /*011a*/ 	.short	(.L_210 - .L_209)


	//   ....[0]....
.L_209:
        /*011c*/ 	.word	0x00000080


	//   ....[1]....
        /*0120*/ 	.word	0x000014b0


	//   ....[2]....
        /*0124*/ 	.word	0x000014e0


	//   ....[3]....
        /*0128*/ 	.word	0x000017a0


	//   ....[4]....
        /*012c*/ 	.word	0x000017d0


	//   ....[5]....
        /*0130*/ 	.word	0x00001910


	//   ....[6]....
        /*0134*/ 	.word	0x00001940


	//   ....[7]....
        /*0138*/ 	.word	0x00001a70


	//   ....[8]....
        /*013c*/ 	.word	0x00001ab0


	//   ....[9]....
        /*0140*/ 	.word	0x00003070


	//   ....[10]....
        /*0144*/ 	.word	0x00003480


	//   ....[11]....
        /*0148*/ 	.word	0x00004170


	//   ....[12]....
        /*014c*/ 	.word	0x00004190


	//   ....[13]....
        /*0150*/ 	.word	0x000041b0


	//   ....[14]....
        /*0154*/ 	.word	0x000041d0


	//   ....[15]....
        /*0158*/ 	.word	0x00006690


	//   ....[16]....
        /*015c*/ 	.word	0x00006a80


	//   ....[17]....
        /*0160*/ 	.word	0x000072d0


	//   ....[18]....
        /*0164*/ 	.word	0x000074b0


	//   ....[19]....
        /*0168*/ 	.word	0x000074f0


	//   ....[20]....
        /*016c*/ 	.word	0x00007580


	//   ....[21]....
        /*0170*/ 	.word	0x0000a310


	//   ....[22]....
        /*0174*/ 	.word	0x0000a330


	//   ....[23]....
        /*0178*/ 	.word	0x0000a350


	//   ....[24]....
        /*017c*/ 	.word	0x0000a370


	//   ....[25]....
        /*0180*/ 	.word	0x0000d010


	//   ....[26]....
        /*0184*/ 	.word	0x0000d4c0


	//   ....[27]....
        /*0188*/ 	.word	0x0000dc40


	//   ....[28]....
        /*018c*/ 	.word	0x0000de20


	//   ....[29]....
        /*0190*/ 	.word	0x0000de60


	//   ....[30]....
        /*0194*/ 	.word	0x0000dee0


	//   ....[31]....
        /*0198*/ 	.word	0x0000f5b0


	//   ....[32]....
        /*019c*/ 	.word	0x0000f5e0


	//   ....[33]....
        /*01a0*/ 	.word	0x0000f620


	//   ....[34]....
        /*01a4*/ 	.word	0x0000f630


	//   ....[35]....
        /*01a8*/ 	.word	0x00010b70


	//   ....[36]....
        /*01ac*/ 	.word	0x00010ba0


	//   ....[37]....
        /*01b0*/ 	.word	0x00010be0


	//   ....[38]....
        /*01b4*/ 	.word	0x00010c20


	//   ....[39]....
        /*01b8*/ 	.word	0x00010e10


	//   ....[40]....
        /*01bc*/ 	.word	0x00010e20


	//   ....[41]....
        /*01c0*/ 	.word	0x00010fa0


	//   ....[42]....
        /*01c4*/ 	.word	0x00010fd0


	//   ....[43]....
        /*01c8*/ 	.word	0x00011120


	//   ....[44]....
        /*01cc*/ 	.word	0x00011150


	//   ....[45]....
        /*01d0*/ 	.word	0x000112a0


	//   ....[46]....
        /*01d4*/ 	.word	0x000112c0


	//   ....[47]....
        /*01d8*/ 	.word	0x00011ad0


	//   ....[48]....
        /*01dc*/ 	.word	0x00011af0


	//   ....[49]....
        /*01e0*/ 	.word	0x00011c20


	//   ....[50]....
        /*01e4*/ 	.word	0x00011c50


	//   ....[51]....
        /*01e8*/ 	.word	0x00011d80


	//   ....[52]....
        /*01ec*/ 	.word	0x00011db0


	//   ....[53]....
        /*01f0*/ 	.word	0x00011ee0


	//   ....[54]....
        /*01f4*/ 	.word	0x00011f00


	//----- nvinfo : EIATTR_EXIT_INSTR_OFFSETS
	.align		4
.L_210:
        /*01f8*/ 	.byte	0x04, 0x1c
        /*01fa*/ 	.short	(.L_212 - .L_211)


	//   ....[0]....
.L_211:
        /*01fc*/ 	.word	0x00000310


	//   ....[1]....
        /*0200*/ 	.word	0x000112d0


	//   ....[2]....
        /*0204*/ 	.word	0x000113a0


	//   ....[3]....
        /*0208*/ 	.word	0x00011400


	//   ....[4]....
        /*020c*/ 	.word	0x00011f10


	//   ....[5]....
        /*0210*/ 	.word	0x00011fc0


	//   ....[6]....
        /*0214*/ 	.word	0x00012020


	//----- nvinfo : EIATTR_CTAIDZ_USED
	.align		4
.L_212:
        /*0218*/ 	.byte	0x01, 0x04
	.zero		2


	//----- nvinfo : EIATTR_MAX_THREADS
	.align		4
        /*021c*/ 	.byte	0x04, 0x05
        /*021e*/ 	.short	(.L_214 - .L_213)
.L_213:
        /*0220*/ 	.word	0x00000100
        /*0224*/ 	.word	0x00000001
        /*0228*/ 	.word	0x00000001


	//----- nvinfo : EIATTR_CRS_STACK_SIZE
	.align		4
.L_214:
        /*022c*/ 	.byte	0x04, 0x1e
        /*022e*/ 	.short	(.L_216 - .L_215)
.L_215:
        /*0230*/ 	.word	0x00000000
.L_216:


//--------------------- .nv.info._ZN7cutlass13device_kernelIN5flash19enable_sm80_to_sm89INS1_16FlashAttnFwdSm80INS1_25CollectiveMainloopFwdSm80ILi8ELi1ELb0EN4cute5tupleIJNS5_1CILi128EEENS7_ILi64EEENS7_ILi192EEEEEELi192ENS_10bfloat16_tEfNS_4arch4Sm80ELb0ELb1ELb1ELb1ELb0ELb1ELb1ELb0EEENS1_21CollectiveEpilogueFwdINS6_IJS8_SA_S9_EEENS6_IJNS7_ILi1EEESI_SI_EEESC_SE_Li256ELb1ELb1ELb0ELb0EEENS1_19SingleTileSchedulerILb1ELb0ELb1ELi128EEEEEEEEEvNT_6ParamsE --------------------------
	.section	.nv.info._ZN7cutlass13device_kernelIN5flash19enable_sm80_to_sm89INS1_16FlashAttnFwdSm80INS1_25CollectiveMainloopFwdSm80ILi8ELi1ELb0EN4cute5tupleIJNS5_1CILi128EEENS7_ILi64EEENS7_ILi192EEEEEELi192ENS_10bfloat16_tEfNS_4arch4Sm80ELb0ELb1ELb1ELb1ELb0ELb1ELb1ELb0EEENS1_21CollectiveEpilogueFwdINS6_IJS8_SA_S9_EEENS6_IJNS7_ILi1EEESI_SI_EEESC_SE_Li256ELb1ELb1ELb0ELb0EEENS1_19SingleTileSchedulerILb1ELb0ELb1ELi128EEEEEEEEEvNT_6ParamsE,"",@"SHT_CUDA_INFO"
	.sectionflags	@""
	.align	4


	//----- nvinfo : EIATTR_CUDA_API_VERSION
	.align		4
        /*0000*/ 	.byte	0x04, 0x37
        /*0002*/ 	.short	(.L_218 - .L_217)
.L_217:
        /*0004*/ 	.word	0x00000082


	//----- nvinfo : EIATTR_SW2861232_WAR
	.align		4
.L_218:
        /*0008*/ 	.byte	0x01, 0x35
	.zero		2


	//----- nvinfo : EIATTR_PARAM_CBANK
	.align		4
        /*000c*/ 	.byte	0x04, 0x0a
        /*000e*/ 	.short	(.L_220 - .L_219)
	.align		4
.L_219:
        /*0010*/ 	.word	index@(.nv.constant0._ZN7cutlass13device_kernelIN5flash19enable_sm80_to_sm89INS1_16FlashAttnFwdSm80INS1_25CollectiveMainloopFwdSm80ILi8ELi1ELb0EN4cute5tupleIJNS5_1CILi128EEENS7_ILi64EEENS7_ILi192EEEEEELi192ENS_10bfloat16_tEfNS_4arch4Sm80ELb0ELb1ELb1ELb1ELb0ELb1ELb1ELb0EEENS1_21CollectiveEpilogueFwdINS6_IJS8_SA_S9_EEENS6_IJNS7_ILi1EEESI_SI_EEESC_SE_Li256ELb1ELb1ELb0ELb0EEENS1_19SingleTileSchedulerILb1ELb0ELb1ELi128EEEEEEEEEvNT_6ParamsE)
        /*0014*/ 	.short	0x0160
        /*0016*/ 	.short	0x0418


	//----- nvinfo : EIATTR_CBANK_PARAM_SIZE
	.align		4
.L_220:
        /*0018*/ 	.byte	0x03, 0x19
        /*001a*/ 	.short	0x0418


	//----- nvinfo : EIATTR_KPARAM_INFO
	.align		4
        /*001c*/ 	.byte	0x04, 0x17
        /*001e*/ 	.short	(.L_222 - .L_221)
.L_221:
        /*0020*/ 	.word	0x00000000
        /*0024*/ 	.short	0x0000
        /*0026*/ 	.short	0x0000
        /*0028*/ 	.byte	0x00, 0xf0, 0x61, 0x10


	//----- nvinfo : EIATTR_MAXREG_COUNT
	.align		4
.L_222:
        /*002c*/ 	.byte	0x03, 0x1b
        /*002e*/ 	.short	0x00ff


	//----- nvinfo : EIATTR_NUM_BARRIERS
	.align		4
        /*0030*/ 	.byte	0x02, 0x4c
        /*0032*/ 	.byte	0x02
	.zero		1


	//----- nvinfo : EIATTR_MERCURY_ISA_VERSION
	.align		4
        /*0034*/ 	.byte	0x03, 0x5f
        /*0036*/ 	.short	0x0000


	//----- nvinfo : EIATTR_COOP_GROUP_MASK_REGIDS
	.align		4
        /*0038*/ 	.byte	0x04, 0x29
        /*003a*/ 	.short	(.L_224 - .L_223)


	//   ....[0]....
.L_223:
        /*003c*/ 	.word	0xffffffff


	//   ....[1]....
        /*0040*/ 	.word	0xffffffff


	//   ....[2]....
        /*0044*/ 	.word	0xffffffff


	//   ....[3]....
        /*0048*/ 	.word	0xffffffff


	//   ....[4]....
        /*004c*/ 	.word	0xffffffff


	//   ....[5]....
        /*0050*/ 	.word	0xffffffff


	//   ....[6]....
        /*0054*/ 	.word	0xffffffff


	//   ....[7]....
        /*0058*/ 	.word	0xffffffff


	//   ....[8]....
        /*005c*/ 	.word	0xffffffff


	//   ....[9]....
        /*0060*/ 	.word	0xffffffff


	//   ....[10]....
        /*0064*/ 	.word	0xffffffff


	//   ....[11]....
        /*0068*/ 	.word	0xffffffff


	//   ....[12]....
        /*006c*/ 	.word	0xffffffff


	//   ....[13]....
        /*0070*/ 	.word	0xffffffff


	//   ....[14]....
        /*0074*/ 	.word	0xffffffff


	//   ....[15]....
        /*0078*/ 	.word	0xffffffff


	//   ....[16]....
        /*007c*/ 	.word	0xffffffff


	//   ....[17]....
        /*0080*/ 	.word	0xffffffff


	//   ....[18]....
        /*0084*/ 	.word	0xffffffff


	//   ....[19]....
        /*0088*/ 	.word	0xffffffff


	//   ....[20]....
        /*008c*/ 	.word	0xffffffff


	//   ....[21]....
        /*0090*/ 	.word	0xffffffff


	//   ....[22]....
        /*0094*/ 	.word	0xffffffff


	//   ....[23]....
        /*0098*/ 	.word	0xffffffff


	//   ....[24]....
        /*009c*/ 	.word	0xffffffff


	//   ....[25]....
        /*00a0*/ 	.word	0xffffffff


	//   ....[26]....
        /*00a4*/ 	.word	0xffffffff


	//   ....[27]....
        /*00a8*/ 	.word	0xffffffff


	//   ....[28]....
        /*00ac*/ 	.word	0xffffffff


	//   ....[29]....
        /*00b0*/ 	.word	0xffffffff


	//   ....[30]....
        /*00b4*/ 	.word	0xffffffff


	//   ....[31]....
        /*00b8*/ 	.word	0xffffffff


	//   ....[32]....
        /*00bc*/ 	.word	0xffffffff


	//   ....[33]....
        /*00c0*/ 	.word	0xffffffff


	//   ....[34]....
        /*00c4*/ 	.word	0xffffffff


	//   ....[35]....
        /*00c8*/ 	.word	0xffffffff


	//   ....[36]....
        /*00cc*/ 	.word	0xffffffff


	//   ....[37]....
        /*00d0*/ 	.word	0xffffffff


	//   ....[38]....
        /*00d4*/ 	.word	0xffffffff


	//   ....[39]....
        /*00d8*/ 	.word	0xffffffff


	//   ....[40]....
        /*00dc*/ 	.word	0xffffffff


	//   ....[41]....
        /*00e0*/ 	.word	0xffffffff


	//   ....[42]....
        /*00e4*/ 	.word	0xffffffff


	//   ....[43]....
        /*00e8*/ 	.word	0xffffffff


	//   ....[44]....
        /*00ec*/ 	.word	0xffffffff


	//   ....[45]....
        /*00f0*/ 	.word	0xffffffff


	//   ....[46]....
        /*00f4*/ 	.word	0xffffffff


	//   ....[47]....
        /*00f8*/ 	.word	0xffffffff


	//   ....[48]....
        /*00fc*/ 	.word	0xffffffff


	//   ....[49]....
        /*0100*/ 	.word	0xffffffff


	//   ....[50]....
        /*0104*/ 	.word	0xffffffff


	//   ....[51]....
        /*0108*/ 	.word	0xffffffff


	//   ....[52]....
        /*010c*/ 	.word	0xffffffff


	//   ....[53]....
        /*0110*/ 	.word	0xffffffff


	//   ....[54]....
        /*0114*/ 	.word	0xffffffff


	//   ....[55]....
        /*0118*/ 	.word	0xffffffff


	//   ....[56]....
        /*011c*/ 	.word	0xffffffff


	//   ....[57]....
        /*0120*/ 	.word	0xffffffff


	//   ....[58]....
        /*0124*/ 	.word	0xffffffff


	//   ....[59]....
        /*0128*/ 	.word	0xffffffff


	//   ....[60]....
        /*012c*/ 	.word	0xffffffff


	//   ....[61]....
        /*0130*/ 	.word	0xffffffff


	//   ....[62]....
        /*0134*/ 	.word	0xffffffff


	//   ....[63]....
        /*0138*/ 	.word	0xffffffff


	//   ....[64]....
        /*013c*/ 	.word	0xffffffff


	//   ....[65]....
        /*0140*/ 	.word	0xffffffff


	//   ....[66]....
        /*0144*/ 	.word	0xffffffff


	//   ....[67]....
        /*0148*/ 	.word	0xffffffff


	//   ....[68]....
        /*014c*/ 	.word	0xffffffff


	//   ....[69]....
        /*0150*/ 	.word	0xffffffff


	//   ....[70]....
        /*0154*/ 	.word	0xffffffff


	//----- nvinfo : EIATTR_COOP_GROUP_INSTR_OFFSETS
	.align		4
.L_224:
        /*0158*/ 	.byte	0x04, 0x28
        /*015a*/ 	.short	(.L_226 - .L_225)


	//   ....[0]....
.L_225:
        /*015c*/ 	.word	0x00000090


	//   ....[1]....
        /*0160*/ 	.word	0x00007690


	//   ....[2]....
        /*0164*/ 	.word	0x00007750


	//   ....[3]....
        /*0168*/ 	.word	0x000078c0


	//   ....[4]....
        /*016c*/ 	.word	0x000078f0


	//   ....[5]....
        /*0170*/ 	.word	0x00007a30


	//   ....[6]....
        /*0174*/ 	.word	0x00007a60


	//   ....[7]....
        /*0178*/ 	.word	0x00007b90


	//   ....[8]....
        /*017c*/ 	.word	0x00007bd0


	//   ....[9]....
        /*0180*/ 	.word	0x000082a0


	//   ....[10]....
        /*0184*/ 	.word	0x00008320


	//   ....[11]....
        /*0188*/ 	.word	0x00008350


	//   ....[12]....
        /*018c*/ 	.word	0x00008370


	//   ....[13]....
        /*0190*/ 	.word	0x000087a0


	//   ....[14]....
        /*0194*/ 	.word	0x00008a60


	//   ....[15]....
        /*0198*/ 	.word	0x00008aa0


	//   ....[16]....
        /*019c*/ 	.word	0x00008ae0


	//   ....[17]....
        /*01a0*/ 	.word	0x0000bbf0


	//   ....[18]....
        /*01a4*/ 	.word	0x0000bc80


	//   ....[19]....
        /*01a8*/ 	.word	0x0000bc90


	//   ....[20]....
        /*01ac*/ 	.word	0x0000bca0


	//   ....[21]....
        /*01b0*/ 	.word	0x0000bf20


	//   ....[22]....
        /*01b4*/ 	.word	0x0000c1e0


	//   ....[23]....
        /*01b8*/ 	.word	0x0000c220


	//   ....[24]....
        /*01bc*/ 	.word	0x0000c260


	//   ....[25]....
        /*01c0*/ 	.word	0x000108d0


	//   ....[26]....
        /*01c4*/ 	.word	0x00010c70


	//   ....[27]....
        /*01c8*/ 	.word	0x00011870


	//   ....[28]....
        /*01cc*/ 	.word	0x000119d0


	//   ....[29]....
        /*01d0*/ 	.word	0x000119e0


	//   ....[30]....
        /*01d4*/ 	.word	0x00011a30


	//   ....[31]....
        /*01d8*/ 	.word	0x00014010


	//   ....[32]....
        /*01dc*/ 	.word	0x000142e0


	//   ....[33]....
        /*01e0*/ 	.word	0x00014ae0


	//   ....[34]....
        /*01e4*/ 	.word	0x00014d10


	//   ....[35]....
        /*01e8*/ 	.word	0x00014d20


	//   ....[36]....
        /*01ec*/ 	.word	0x00014d90


	//   ....[37]....
        /*01f0*/ 	.word	0x00017b00


	//   ....[38]....
        /*01f4*/ 	.word	0x00017b20


	//   ....[39]....
        /*01f8*/ 	.word	0x00017b50


	//   ....[40]....
        /*01fc*/ 	.word	0x00017b80


	//   ....[41]....
        /*0200*/ 	.word	0x0001a8b0


	//   ....[42]....
        /*0204*/ 	.word	0x0001ad20


	//   ....[43]....
        /*0208*/ 	.word	0x0001b470


	//   ....[44]....
        /*020c*/ 	.word	0x0001b650


	//   ....[45]....
        /*0210*/ 	.word	0x0001b690


	//   ....[46]....
        /*0214*/ 	.word	0x0001b710


	//   ....[47]....
        /*0218*/ 	.word	0x0001ce00


	//   ....[48]....
        /*021c*/ 	.word	0x0001ce30


	//   ....[49]....
        /*0220*/ 	.word	0x0001ce80


	//   ....[50]....
        /*0224*/ 	.word	0x0001ce90


	//   ....[51]....
        /*0228*/ 	.word	0x0001e480


	//   ....[52]....
        /*022c*/ 	.word	0x0001e500


	//   ....[53]....
        /*0230*/ 	.word	0x0001e540


	//   ....[54]....
        /*0234*/ 	.word	0x0001e580


	//   ....[55]....
        /*0238*/ 	.word	0x0001e7b0


	//   ....[56]....
        /*023c*/ 	.word	0x0001e7c0


	//   ....[57]....
        /*0240*/ 	.word	0x0001e940


	//   ....[58]....
        /*0244*/ 	.word	0x0001e970


	//   ....[59]....
        /*0248*/ 	.word	0x0001eac0


	//   ....[60]....
        /*024c*/ 	.word	0x0001eaf0


	//   ....[61]....
        /*0250*/ 	.word	0x0001ec40


	//   ....[62]....
        /*0254*/ 	.word	0x0001ec60


	//   ....[63]....
        /*0258*/ 	.word	0x0001f5a0


	//   ....[64]....
        /*025c*/ 	.word	0x0001f5b0


	//   ....[65]....
        /*0260*/ 	.word	0x0001f6e0


	//   ....[66]....
        /*0264*/ 	.word	0x0001f710


	//   ....[67]....
        /*0268*/ 	.word	0x0001f840


	//   ....[68]....
        /*026c*/ 	.word	0x0001f870


	//   ....[69]....
        /*0270*/ 	.word	0x0001f9a0


	//   ....[70]....
        /*0274*/ 	.word	0x0001f9c0


	//----- nvinfo : EIATTR_EXIT_INSTR_OFFSETS
	.align		4
.L_226:
        /*0278*/ 	.byte	0x04, 0x1c
        /*027a*/ 	.short	(.L_228 - .L_227)


	//   ....[0]....
.L_227:
        /*027c*/ 	.word	0x00000440


	//   ....[1]....
        /*0280*/ 	.word	0x0001ec70


	//   ....[2]....
        /*0284*/ 	.word	0x0001ed40


	//   ....[3]....
        /*0288*/ 	.word	0x0001eda0


	//   ....[4]....
        /*028c*/ 	.word	0x0001f9d0


	//   ....[5]....
        /*0290*/ 	.word	0x0001fa80


	//   ....[6]....
        /*0294*/ 	.word	0x0001fae0


	//----- nvinfo : EIATTR_CTAIDZ_USED
	.align		4
.L_228:
        /*0298*/ 	.byte	0x01, 0x04
	.zero		2


	//----- nvinfo : EIATTR_MAX_THREADS
	.align		4
        /*029c*/ 	.byte	0x04, 0x05
        /*029e*/ 	.short	(.L_230 - .L_229)
.L_229:
        /*02a0*/ 	.word	0x00000100
        /*02a4*/ 	.word	0x00000001
        /*02a8*/ 	.word	0x00000001


	//----- nvinfo : EIATTR_CRS_STACK_SIZE
	.align		4
.L_230:
        /*02ac*/ 	.byte	0x04, 0x1e
        /*02ae*/ 	.short	(.L_232 - .L_231)
.L_231:
        /*02b0*/ 	.word	0x00000000
.L_232:


//--------------------- .nv.info._ZN7cutlass13device_kernelIN5flash19enable_sm80_to_sm89INS1_16FlashAttnFwdSm80INS1_25CollectiveMainloopFwdSm80ILi8ELi1ELb1EN4cute5tupleIJNS5_1CILi128EEENS7_ILi96EEENS7_ILi192EEEEEELi192ENS_10bfloat16_tEfNS_4arch4Sm80ELb1ELb0ELb1ELb0ELb0ELb0ELb1ELb0EEENS1_21CollectiveEpilogueFwdINS6_IJS8_SA_S9_EEENS6_IJNS7_ILi1EEESI_SI_EEESC_SE_Li256ELb0ELb1ELb0ELb0EEENS1_30DynamicPersistentTileSchedulerILi256ELi256ELb0ELb1ELb0EEEEEEEEEvNT_6ParamsE --------------------------
	.section	.nv.info._ZN7cutlass13device_kernelIN5flash19enable_sm80_to_sm89INS1_16FlashAttnFwdSm80INS1_25CollectiveMainloopFwdSm80ILi8ELi1ELb1EN4cute5tupleIJNS5_1CILi128EEENS7_ILi96EEENS7_ILi192EEEEEELi192ENS_10bfloat16_tEfNS_4arch4Sm80ELb1ELb0ELb1ELb0ELb0ELb0ELb1ELb0EEENS1_21CollectiveEpilogueFwdINS6_IJS8_SA_S9_EEENS6_IJNS7_ILi1EEESI_SI_EEESC_SE_Li256ELb0ELb1ELb0ELb0EEENS1_30DynamicPersistentTileSchedulerILi256ELi256ELb0ELb1ELb0EEEEEEEEEvNT_6ParamsE,"",@"SHT_CUDA_INFO"
	.sectionflags	@""
	.align	4


	//----- nvinfo : EIATTR_CUDA_API_VERSION
	.align		4
        /*0000*/ 	.byte	0x04, 0x37
        /*0002*/ 	.short	(.L_234 - .L_233)
.L_233:
        /*0004*/ 	.word	0x00000082


	//----- nvinfo : EIATTR_SW2861232_WAR
	.align		4
.L_234:
        /*0008*/ 	.byte	0x01, 0x35
	.zero		2


	//----- nvinfo : EIATTR_PARAM_CBANK
	.align		4
        /*000c*/ 	.byte	0x04, 0x0a
        /*000e*/ 	.short	(.L_236 - .L_235)
	.align		4
.L_235:
        /*0010*/ 	.word	index@(.nv.constant0._ZN7cutlass13device_kernelIN5flash19enable_sm80_to_sm89INS1_16FlashAttnFwdSm80INS1_25CollectiveMainloopFwdSm80ILi8ELi1ELb1EN4cute5tupleIJNS5_1CILi128EEENS7_ILi96EEENS7_ILi192EEEEEELi192ENS_10bfloat16_tEfNS_4arch4Sm80ELb1ELb0ELb1ELb0ELb0ELb0ELb1ELb0EEENS1_21CollectiveEpilogueFwdINS6_IJS8_SA_S9_EEENS6_IJNS7_ILi1EEESI_SI_EEESC_SE_Li256ELb0ELb1ELb0ELb0EEENS1_30DynamicPersistentTileSchedulerILi256ELi256ELb0ELb1ELb0EEEEEEEEEvNT_6ParamsE)
        /*0014*/ 	.short	0x0160
        /*0016*/ 	.short	0x0428


	//----- nvinfo : EIATTR_CBANK_PARAM_SIZE
	.align		4
.L_236:
        /*0018*/ 	.byte	0x03, 0x19
        /*001a*/ 	.short	0x0428


	//----- nvinfo : EIATTR_KPARAM_INFO
	.align		4
        /*001c*/ 	.byte	0x04, 0x17
        /*001e*/ 	.short	(.L_238 - .L_237)
.L_237:
        /*0020*/ 	.word	0x00000000
        /*0024*/ 	.short	0x0000
        /*0026*/ 	.short	0x0000
        /*0028*/ 	.byte	0x00, 0xf0, 0xa1, 0x10


	//----- nvinfo : EIATTR_MAXREG_COUNT
	.align		4
.L_238:
        /*002c*/ 	.byte	0x03, 0x1b
        /*002e*/ 	.short	0x00ff


	//----- nvinfo : EIATTR_NUM_BARRIERS
	.align		4
        /*0030*/ 	.byte	0x02, 0x4c
        /*0032*/ 	.byte	0x06
	.zero		1


	//----- nvinfo : EIATTR_ANNOTATIONS
	.align		4
        /*0034*/ 	.byte	0x04, 0x55
        /*0036*/ 	.short	(.L_240 - .L_239)


	//   ....[0]....
.L_239:
        /* <DEDUP_REMOVED lines=80> */


	//----- nvinfo : EIATTR_MERCURY_ISA_VERSION
	.align		4
.L_240:
        /*0520*/ 	.byte	0x03, 0x5f
        /*0522*/ 	.short	0x0000


	//----- nvinfo : EIATTR_INT_WARP_WIDE_INSTR_OFFSETS
	.align		4
        /*0524*/ 	.byte	0x04, 0x31
        /*0526*/ 	.short	(.L_242 - .L_241)


	//   ....[0]....
.L_241:
        /*0528*/ 	.word	0x0000f6e0


	//   ....[1]....
        /*052c*/ 	.word	0x0000f760


	//----- nvinfo : EIATTR_COOP_GROUP_MASK_REGIDS
	.align		4
.L_242:
        /*0530*/ 	.byte	0x04, 0x29
        /*0532*/ 	.short	(.L_244 - .L_243)


	//   ....[0]....
.L_243:
        /*0534*/ 	.word	0xffffffff


	//   ....[1]....
        /*0538*/ 	.word	0xffffffff


	//   ....[2]....
        /*053c*/ 	.word	0xffffffff


	//   ....[3]....
        /*0540*/ 	.word	0xffffffff


	//   ....[4]....
        /*0544*/ 	.word	0xffffffff


	//   ....[5]....
        /*0548*/ 	.word	0xffffffff


	//   ....[6]....
        /*054c*/ 	.word	0xffffffff


	//   ....[7]....
        /*0550*/ 	.word	0xffffffff


	//   ....[8]....
        /*0554*/ 	.word	0xffffffff


	//   ....[9]....
        /*0558*/ 	.word	0xffffffff


	//   ....[10]....
        /*055c*/ 	.word	0xffffffff


	//   ....[11]....
        /*0560*/ 	.word	0xffffffff


	//   ....[12]....
        /*0564*/ 	.word	0xffffffff


	//   ....[13]....
        /*0568*/ 	.word	0xffffffff


	//   ....[14]....
        /*056c*/ 	.word	0xffffffff


	//   ....[15]....
        /*0570*/ 	.word	0xffffffff


	//   ....[16]....
        /*0574*/ 	.word	0xffffffff


	//   ....[17]....
        /*0578*/ 	.word	0xffffffff


	//   ....[18]....
        /*057c*/ 	.word	0xffffffff


	//   ....[19]....
        /*0580*/ 	.word	0xffffffff


	//   ....[20]....
        /*0584*/ 	.word	0xffffffff


	//   ....[21]....
        /*0588*/ 	.word	0xffffffff


	//   ....[22]....
        /*058c*/ 	.word	0xffffffff


	//   ....[23]....
        /*0590*/ 	.word	0xffffffff


	//   ....[24]....
        /*0594*/ 	.word	0xffffffff


	//   ....[25]....
        /*0598*/ 	.word	0xffffffff


	//   ....[26]....
        /*059c*/ 	.word	0xffffffff


	//   ....[27]....
        /*05a0*/ 	.word	0xffffffff


	//   ....[28]....
        /*05a4*/ 	.word	0xffffffff


	//   ....[29]....
        /*05a8*/ 	.word	0xffffffff


	//   ....[30]....
        /*05ac*/ 	.word	0xffffffff


	//   ....[31]....
        /*05b0*/ 	.word	0xffffffff


	//   ....[32]....
        /*05b4*/ 	.word	0xffffffff


	//   ....[33]....
        /*05b8*/ 	.word	0xffffffff


	//   ....[34]....
        /*05bc*/ 	.word	0xffffffff


	//   ....[35]....
        /*05c0*/ 	.word	0xffffffff


	//   ....[36]....
        /*05c4*/ 	.word	0xffffffff


	//   ....[37]....
        /*05c8*/ 	.word	0xffffffff


	//   ....[38]....
        /*05cc*/ 	.word	0xffffffff


	//   ....[39]....
        /*05d0*/ 	.word	0xffffffff


	//   ....[40]....
        /*05d4*/ 	.word	0xffffffff


	//   ....[41]....
        /*05d8*/ 	.word	0xffffffff


	//   ....[42]....
        /*05dc*/ 	.word	0xffffffff


	//   ....[43]....
        /*05e0*/ 	.word	0xffffffff


	//   ....[44]....
        /*05e4*/ 	.word	0xffffffff


	//   ....[45]....
        /*05e8*/ 	.word	0xffffffff


	//   ....[46]....
        /*05ec*/ 	.word	0xffffffff


	//   ....[47]....
        /*05f0*/ 	.word	0xffffffff


	//   ....[48]....
        /*05f4*/ 	.word	0xffffffff


	//   ....[49]....
        /*05f8*/ 	.word	0xffffffff


	//   ....[50]....
        /*05fc*/ 	.word	0xffffffff


	//   ....[51]....
        /*0600*/ 	.word	0xffffffff


	//   ....[52]....
        /*0604*/ 	.word	0xffffffff


	//   ....[53]....
        /*0608*/ 	.word	0xffffffff


	//   ....[54]....
        /*060c*/ 	.word	0xffffffff


	//   ....[55]....
        /*0610*/ 	.word	0xffffffff


	//   ....[56]....
        /*0614*/ 	.word	0xffffffff


	//   ....[57]....
        /*0618*/ 	.word	0xffffffff


	//   ....[58]....
        /*061c*/ 	.word	0xffffffff


	//   ....[59]....
        /*0620*/ 	.word	0xffffffff


	//   ....[60]....
        /*0624*/ 	.word	0xffffffff


	//   ....[61]....
        /*0628*/ 	.word	0xffffffff


	//   ....[62]....
        /*062c*/ 	.word	0xffffffff


	//   ....[63]....
        /*0630*/ 	.word	0xffffffff


	//----- nvinfo : EIATTR_COOP_GROUP_INSTR_OFFSETS
	.align		4
.L_244:
        /*0634*/ 	.byte	0x04, 0x28
        /*0636*/ 	.short	(.L_246 - .L_245)


	//   ....[0]....
.L_245:
        /*0638*/ 	.word	0x00000050


	//   ....[1]....
        /*063c*/ 	.word	0x000018f0


	//   ....[2]....
        /*0640*/ 	.word	0x00001900


	//   ....[3]....
        /*0644*/ 	.word	0x00001920


	//   ....[4]....
        /*0648*/ 	.word	0x00001930


	//   ....[5]....
        /*064c*/ 	.word	0x00001a60


	//   ....[6]....
        /*0650*/ 	.word	0x00001a80


	//   ....[7]....
        /*0654*/ 	.word	0x00001b20


	//   ....[8]....
        /*0658*/ 	.word	0x00001b40


	//   ....[9]....
        /*065c*/ 	.word	0x00003a00


	//   ....[10]....
        /*0660*/ 	.word	0x00003a10


	//   ....[11]....
        /*0664*/ 	.word	0x00004290


	//   ....[12]....
        /*0668*/ 	.word	0x000043f0


	//   ....[13]....
        /*066c*/ 	.word	0x00004400


	//   ....[14]....
        /*0670*/ 	.word	0x00004450


	//   ....[15]....
        /*0674*/ 	.word	0x00006970


	//   ....[16]....
        /*0678*/ 	.word	0x00007d00


	//   ....[17]....
        /*067c*/ 	.word	0x00007e30


	//   ....[18]....
        /*0680*/ 	.word	0x00008310


	//   ....[19]....
        /*0684*/ 	.word	0x000083f0


	//   ....[20]....
        /*0688*/ 	.word	0x000084c0


	//   ....[21]....
        /*068c*/ 	.word	0x0000c820


	//   ....[22]....
        /*0690*/ 	.word	0x0000c860


	//   ....[23]....
        /*0694*/ 	.word	0x0000c880


	//   ....[24]....
        /*0698*/ 	.word	0x0000c8a0


	//   ....[25]....
        /*069c*/ 	.word	0x0000ee90


	//   ....[26]....
        /*06a0*/ 	.word	0x0000eee0


	//   ....[27]....
        /*06a4*/ 	.word	0x0000ef00


	//   ....[28]....
        /*06a8*/ 	.word	0x0000ef20


	//   ....[29]....
        /*06ac*/ 	.word	0x0000ff40


	//   ....[30]....
        /*06b0*/ 	.word	0x000102b0


	//   ....[31]....
        /*06b4*/ 	.word	0x000102e0


	//   ....[32]....
        /*06b8*/ 	.word	0x00010300


	//   ....[33]....
        /*06bc*/ 	.word	0x00010330


	//   ....[34]....
        /*06c0*/ 	.word	0x00010500


	//   ....[35]....
        /*06c4*/ 	.word	0x00010520


	//   ....[36]....
        /*06c8*/ 	.word	0x000106e0


	//   ....[37]....
        /*06cc*/ 	.word	0x00010710


	//   ....[38]....
        /*06d0*/ 	.word	0x00010810


	//   ....[39]....
        /*06d4*/ 	.word	0x00010840


	//   ....[40]....
        /*06d8*/ 	.word	0x00010940


	//   ....[41]....
        /*06dc*/ 	.word	0x00010960


	//   ....[42]....
        /*06e0*/ 	.word	0x00010f10


	//   ....[43]....
        /*06e4*/ 	.word	0x00010f30


	//   ....[44]....
        /*06e8*/ 	.word	0x000110c0


	//   ....[45]....
        /*06ec*/ 	.word	0x000110d0


	//   ....[46]....
        /*06f0*/ 	.word	0x00011250


	//   ....[47]....
        /*06f4*/ 	.word	0x00011270


	//   ....[48]....
        /*06f8*/ 	.word	0x000113f0


	//   ....[49]....
        /*06fc*/ 	.word	0x00011400


	//   ....[50]....
        /*0700*/ 	.word	0x000115f0


	//   ....[51]....
        /*0704*/ 	.word	0x000116d0


	//   ....[52]....
        /*0708*/ 	.word	0x00011730


	//   ....[53]....
        /*070c*/ 	.word	0x00011780


	//   ....[54]....
        /*0710*/ 	.word	0x000117d0


	//   ....[55]....
        /*0714*/ 	.word	0x00011840


	//   ....[56]....
        /*0718*/ 	.word	0x000118b0


	//   ....[57]....
        /*071c*/ 	.word	0x00011910


	//   ....[58]....
        /*0720*/ 	.word	0x00011970


	//   ....[59]....
        /*0724*/ 	.word	0x000119d0


	//   ....[60]....
        /*0728*/ 	.word	0x00011a40


	//   ....[61]....
        /*072c*/ 	.word	0x00011aa0


	//   ....[62]....
        /*0730*/ 	.word	0x00011b00


	//   ....[63]....
        /*0734*/ 	.word	0x00011b70


	//----- nvinfo : EIATTR_EXIT_INSTR_OFFSETS
	.align		4
.L_246:
        /*0738*/ 	.byte	0x04, 0x1c
        /*073a*/ 	.short	(.L_248 - .L_247)


	//   ....[0]....
.L_247:
        /*073c*/ 	.word	0x000000a0


	//   ....[1]....
        /*0740*/ 	.word	0x00011690


	//----- nvinfo : EIATTR_MAX_THREADS
	.align		4
.L_248:
        /*0744*/ 	.byte	0x04, 0x05
        /*0746*/ 	.short	(.L_250 - .L_249)
.L_249:
        /*0748*/ 	.word	0x00000100
        /*074c*/ 	.word	0x00000001
        /*0750*/ 	.word	0x00000001


	//----- nvinfo : EIATTR_CRS_STACK_SIZE
	.align		4
.L_250:
        /*0754*/ 	.byte	0x04, 0x1e
        /*0756*/ 	.short	(.L_252 - .L_251)
.L_251:
        /*0758*/ 	.word	0x00000000
.L_252:


//--------------------- .nv.info._ZN7cutlass13device_kernelIN5flash19enable_sm80_to_sm89INS1_16FlashAttnFwdSm80INS1_25CollectiveMainloopFwdSm80ILi8ELi1ELb1EN4cute5tupleIJNS5_1CILi128EEENS7_ILi96EEENS7_ILi192EEEEEELi192ENS_10bfloat16_tEfNS_4arch4Sm80ELb1ELb0ELb1ELb1ELb0ELb0ELb1ELb0EEENS1_21CollectiveEpilogueFwdINS6_IJS8_SA_S9_EEENS6_IJNS7_ILi1EEESI_SI_EEESC_SE_Li256ELb1ELb1ELb0ELb0EEENS1_19SingleTileSchedulerILb1ELb0ELb1ELi128EEEEEEEEEvNT_6ParamsE --------------------------
	.section	.nv.info._ZN7cutlass13device_kernelIN5flash19enable_sm80_to_sm89INS1_16FlashAttnFwdSm80INS1_25CollectiveMainloopFwdSm80ILi8ELi1ELb1EN4cute5tupleIJNS5_1CILi128EEENS7_ILi96EEENS7_ILi192EEEEEELi192ENS_10bfloat16_tEfNS_4arch4Sm80ELb1ELb0ELb1ELb1ELb0ELb0ELb1ELb0EEENS1_21CollectiveEpilogueFwdINS6_IJS8_SA_S9_EEENS6_IJNS7_ILi1EEESI_SI_EEESC_SE_Li256ELb1ELb1ELb0ELb0EEENS1_19SingleTileSchedulerILb1ELb0ELb1ELi128EEEEEEEEEvNT_6ParamsE,"",@"SHT_CUDA_INFO"
	.sectionflags	@""
	.align	4


	//----- nvinfo : EIATTR_CUDA_API_VERSION
	.align		4
        /*0000*/ 	.byte	0x04, 0x37
        /*0002*/ 	.short	(.L_254 - .L_253)
.L_253:
        /*0004*/ 	.word	0x00000082


	//----- nvinfo : EIATTR_SW2861232_WAR
	.align		4
.L_254:
        /*0008*/ 	.byte	0x01, 0x35
	.zero		2


	//----- nvinfo : EIATTR_PARAM_CBANK
	.align		4
        /*000c*/ 	.byte	0x04, 0x0a
        /*000e*/ 	.short	(.L_256 - .L_255)
	.align		4
.L_255:
        /*0010*/ 	.word	index@(.nv.constant0._ZN7cutlass13device_kernelIN5flash19enable_sm80_to_sm89INS1_16FlashAttnFwdSm80INS1_25CollectiveMainloopFwdSm80ILi8ELi1ELb1EN4cute5tupleIJNS5_1CILi128EEENS7_ILi96EEENS7_ILi192EEEEEELi192ENS_10bfloat16_tEfNS_4arch4Sm80ELb1ELb0ELb1ELb1ELb0ELb0ELb1ELb0EEENS1_21CollectiveEpilogueFwdINS6_IJS8_SA_S9_EEENS6_IJNS7_ILi1EEESI_SI_EEESC_SE_Li256ELb1ELb1ELb0ELb0EEENS1_19SingleTileSchedulerILb1ELb0ELb1ELi128EEEEEEEEEvNT_6ParamsE)
        /*0014*/ 	.short	0x0160
        /*0016*/ 	.short	0x0418


	//----- nvinfo : EIATTR_CBANK_PARAM_SIZE
	.align		4
.L_256:
        /*0018*/ 	.byte	0x03, 0x19
        /*001a*/ 	.short	0x0418


	//----- nvinfo : EIATTR_KPARAM_INFO
	.align		4
        /*001c*/ 	.byte	0x04, 0x17
        /*001e*/ 	.short	(.L_258 - .L_257)
.L_257:
        /*0020*/ 	.word	0x00000000
        /*0024*/ 	.short	0x0000
        /*0026*/ 	.short	0x0000
        /*0028*/ 	.byte	0x00, 0xf0, 0x61, 0x10


	//----- nvinfo : EIATTR_MAXREG_COUNT
	.align		4
.L_258:
        /*002c*/ 	.byte	0x03, 0x1b
        /*002e*/ 	.short	0x00ff


	//----- nvinfo : EIATTR_NUM_BARRIERS
	.align		4
        /*0030*/ 	.byte	0x02, 0x4c
        /*0032*/ 	.byte	0x02
	.zero		1


	//----- nvinfo : EIATTR_ANNOTATIONS
	.align		4
        /*0034*/ 	.byte	0x04, 0x55
        /*0036*/ 	.short	(.L_260 - .L_259)


	//   ....[0]....
.L_259:
        /* <DEDUP_REMOVED lines=32> */


	//----- nvinfo : EIATTR_MERCURY_ISA_VERSION
	.align		4
.L_260:
        /*0228*/ 	.byte	0x03, 0x5f
        /*022a*/ 	.short	0x0000


	//----- nvinfo : EIATTR_COOP_GROUP_MASK_REGIDS
	.align		4
        /*022c*/ 	.byte	0x04, 0x29
        /*022e*/ 	.short	(.L_262 - .L_261)


	//   ....[0]....
.L_261:
        /*0230*/ 	.word	0xffffffff


	//   ....[1]....
        /*0234*/ 	.word	0xffffffff


	//   ....[2]....
        /*0238*/ 	.word	0xffffffff


	//   ....[3]....
        /*023c*/ 	.word	0xffffffff


	//   ....[4]....
        /*0240*/ 	.word	0xffffffff


	//   ....[5]....
        /*0244*/ 	.word	0xffffffff


	//   ....[6]....
        /*0248*/ 	.word	0xffffffff


	//   ....[7]....
        /*024c*/ 	.word	0xffffffff


	//   ....[8]....
        /*0250*/ 	.word	0xffffffff


	//   ....[9]....
        /*0254*/ 	.word	0xffffffff


	//   ....[10]....
        /*0258*/ 	.word	0xffffffff


	//   ....[11]....
        /*025c*/ 	.word	0xffffffff


	//   ....[12]....
        /*0260*/ 	.word	0xffffffff


	//   ....[13]....
        /*0264*/ 	.word	0xffffffff


	//   ....[14]....
        /*0268*/ 	.word	0xffffffff


	//   ....[15]....
        /*026c*/ 	.word	0xffffffff


	//   ....[16]....
        /*0270*/ 	.word	0xffffffff


	//   ....[17]....
        /*0274*/ 	.word	0xffffffff


	//   ....[18]....
        /*0278*/ 	.word	0xffffffff


	//   ....[19]....
        /*027c*/ 	.word	0xffffffff


	//   ....[20]....
        /*0280*/ 	.word	0xffffffff


	//   ....[21]....
        /*0284*/ 	.word	0xffffffff


	//   ....[22]....
        /*0288*/ 	.word	0xffffffff


	//   ....[23]....
        /*028c*/ 	.word	0xffffffff


	//   ....[24]....
        /*0290*/ 	.word	0xffffffff


	//   ....[25]....
        /*0294*/ 	.word	0xffffffff


	//   ....[26]....
        /*0298*/ 	.word	0xffffffff


	//   ....[27]....
        /*029c*/ 	.word	0xffffffff


	//   ....[28]....
        /*02a0*/ 	.word	0xffffffff


	//   ....[29]....
        /*02a4*/ 	.word	0xffffffff


	//   ....[30]....
        /*02a8*/ 	.word	0xffffffff


	//   ....[31]....
        /*02ac*/ 	.word	0xffffffff


	//   ....[32]....
        /*02b0*/ 	.word	0xffffffff


	//   ....[33]....
        /*02b4*/ 	.word	0xffffffff


	//   ....[34]....
        /*02b8*/ 	.word	0xffffffff


	//   ....[35]....
        /*02bc*/ 	.word	0xffffffff


	//   ....[36]....
        /*02c0*/ 	.word	0xffffffff


	//   ....[37]....
        /*02c4*/ 	.word	0xffffffff


	//   ....[38]....
        /*02c8*/ 	.word	0xffffffff


	//   ....[39]....
        /*02cc*/ 	.word	0xffffffff


	//   ....[40]....
        /*02d0*/ 	.word	0xffffffff


	//   ....[41]....
        /*02d4*/ 	.word	0xffffffff


	//   ....[42]....
        /*02d8*/ 	.word	0xffffffff


	//   ....[43]....
        /*02dc*/ 	.word	0xffffffff


	//   ....[44]....
        /*02e0*/ 	.word	0xffffffff


	//   ....[45]....
        /*02e4*/ 	.word	0xffffffff


	//   ....[46]....
        /*02e8*/ 	.word	0xffffffff


	//   ....[47]....
        /*02ec*/ 	.word	0xffffffff


	//   ....[48]....
        /*02f0*/ 	.word	0xffffffff


	//----- nvinfo : EIATTR_COOP_GROUP_INSTR_OFFSETS
	.align		4
.L_262:
        /*02f4*/ 	.byte	0x04, 0x28
        /*02f6*/ 	.short	(.L_264 - .L_263)


	//   ....[0]....
.L_263:
        /*02f8*/ 	.word	0x00000090


	//   ....[1]....
        /*02fc*/ 	.word	0x000011b0


	//   ....[2]....
        /*0300*/ 	.word	0x000011f0


	//   ....[3]....
        /*0304*/ 	.word	0x00001240


	//   ....[4]....
        /*0308*/ 	.word	0x000012e0


	//   ....[5]....
        /*030c*/ 	.word	0x00001480


	//   ....[6]....
        /*0310*/ 	.word	0x000014c0


	//   ....[7]....
        /*0314*/ 	.word	0x00001540


	//   ....[8]....
        /*0318*/ 	.word	0x00001550


	//   ....[9]....
        /*031c*/ 	.word	0x00003a80


	//   ....[10]....
        /*0320*/ 	.word	0x00003af0


	//   ....[11]....
        /*0324*/ 	.word	0x00004480


	//   ....[12]....
        /*0328*/ 	.word	0x00004550


	//   ....[13]....
        /*032c*/ 	.word	0x00004560


	//   ....[14]....
        /*0330*/ 	.word	0x00004590


	//   ....[15]....
        /*0334*/ 	.word	0x00008080


	//   ....[16]....
        /*0338*/ 	.word	0x000080b0


	//   ....[17]....
        /*033c*/ 	.word	0x00008c70


	//   ....[18]....
        /*0340*/ 	.word	0x00008e60


	//   ....[19]....
        /*0344*/ 	.word	0x00008ee0


	//   ....[20]....
        /*0348*/ 	.word	0x00008f70


	//   ....[21]....
        /*034c*/ 	.word	0x0000d130


	//   ....[22]....
        /*0350*/ 	.word	0x0000d170


	//   ....[23]....
        /*0354*/ 	.word	0x0000d190


	//   ....[24]....
        /*0358*/ 	.word	0x0000d1b0


	//   ....[25]....
        /*035c*/ 	.word	0x0000f700


	//   ....[26]....
        /*0360*/ 	.word	0x0000f710


	//   ....[27]....
        /*0364*/ 	.word	0x0000f740


	//   ....[28]....
        /*0368*/ 	.word	0x0000f750


	//   ....[29]....
        /*036c*/ 	.word	0x00010cc0


	//   ....[30]....
        /*0370*/ 	.word	0x00010d10


	//   ....[31]....
        /*0374*/ 	.word	0x00010d40


	//   ....[32]....
        /*0378*/ 	.word	0x00010d60


	//   ....[33]....
        /*037c*/ 	.word	0x00010f40


	//   ....[34]....
        /*0380*/ 	.word	0x00010f50


	//   ....[35]....
        /*0384*/ 	.word	0x000110d0


	//   ....[36]....
        /*0388*/ 	.word	0x00011100


	//   ....[37]....
        /*038c*/ 	.word	0x00011250


	//   ....[38]....
        /*0390*/ 	.word	0x00011280


	//   ....[39]....
        /*0394*/ 	.word	0x000113d0


	//   ....[40]....
        /*0398*/ 	.word	0x000113f0


	//   ....[41]....
        /*039c*/ 	.word	0x00011bf0


	//   ....[42]....
        /*03a0*/ 	.word	0x00011c10


	//   ....[43]....
        /*03a4*/ 	.word	0x00011d60


	//   ....[44]....
        /*03a8*/ 	.word	0x00011d90


	//   ....[45]....
        /*03ac*/ 	.word	0x00011ec0


	//   ....[46]....
        /*03b0*/ 	.word	0x00011ef0


	//   ....[47]....
        /*03b4*/ 	.word	0x00012020


	//   ....[48]....
        /*03b8*/ 	.word	0x00012040


	//----- nvinfo : EIATTR_EXIT_INSTR_OFFSETS
	.align		4
.L_264:
        /*03bc*/ 	.byte	0x04, 0x1c
        /*03be*/ 	.short	(.L_266 - .L_265)


	//   ....[0]....
.L_265:
        /*03c0*/ 	.word	0x00000350


	//   ....[1]....
        /*03c4*/ 	.word	0x00011400


	//   ....[2]....
        /*03c8*/ 	.word	0x000114d0


	//   ....[3]....
        /*03cc*/ 	.word	0x00011530


	//   ....[4]....
        /*03d0*/ 	.word	0x00012050


	//   ....[5]....
        /*03d4*/ 	.word	0x00012100


	//   ....[6]....
        /*03d8*/ 	.word	0x00012160


	//----- nvinfo : EIATTR_CTAIDZ_USED
	.align		4
.L_266:
        /*03dc*/ 	.byte	0x01, 0x04
	.zero		2


	//----- nvinfo : EIATTR_MAX_THREADS
	.align		4
        /*03e0*/ 	.byte	0x04, 0x05
        /*03e2*/ 	.short	(.L_268 - .L_267)
.L_267:
        /*03e4*/ 	.word	0x00000100
        /*03e8*/ 	.word	0x00000001
        /*03ec*/ 	.word	0x00000001


	//----- nvinfo : EIATTR_CRS_STACK_SIZE
	.align		4
.L_268:
        /*03f0*/ 	.byte	0x04, 0x1e
        /*03f2*/ 	.short	(.L_270 - .L_269)
.L_269:
        /*03f4*/ 	.word	0x00000000
.L_270:


//--------------------- .nv.info._ZN7cutlass13device_kernelIN5flash19enable_sm80_to_sm89INS1_16FlashAttnFwdSm80INS1_25CollectiveMainloopFwdSm80ILi8ELi1ELb0EN4cute5tupleIJNS5_1CILi128EEENS7_ILi64EEENS7_ILi192EEEEEELi192ENS_10bfloat16_tEfNS_4arch4Sm80ELb1ELb0ELb1ELb1ELb0ELb1ELb1ELb0EEENS1_21CollectiveEpilogueFwdINS6_IJS8_SA_S9_EEENS6_IJNS7_ILi1EEESI_SI_EEESC_SE_Li256ELb1ELb1ELb0ELb0EEENS1_19SingleTileSchedulerILb1ELb0ELb1ELi128EEEEEEEEEvNT_6ParamsE --------------------------
	.section	.nv.info._ZN7cutlass13device_kernelIN5flash19enable_sm80_to_sm89INS1_16FlashAttnFwdSm80INS1_25CollectiveMainloopFwdSm80ILi8ELi1ELb0EN4cute5tupleIJNS5_1CILi128EEENS7_ILi64EEENS7_ILi192EEEEEELi192ENS_10bfloat16_tEfNS_4arch4Sm80ELb1ELb0ELb1ELb1ELb0ELb1ELb1ELb0EEENS1_21CollectiveEpilogueFwdINS6_IJS8_SA_S9_EEENS6_IJNS7_ILi1EEESI_SI_EEESC_SE_Li256ELb1ELb1ELb0ELb0EEENS1_19SingleTileSchedulerILb1ELb0ELb1ELi128EEEEEEEEEvNT_6ParamsE,"",@"SHT_CUDA_INFO"
	.sectionflags	@""
	.align	4


	//----- nvinfo : EIATTR_CUDA_API_VERSION
	.align		4
        /*0000*/ 	.byte	0x04, 0x37
        /*0002*/ 	.short	(.L_272 - .L_271)
.L_271:
        /*0004*/ 	.word	0x00000082


	//----- nvinfo : EIATTR_SW2861232_WAR
	.align		4
.L_272:
        /*0008*/ 	.byte	0x01, 0x35
	.zero		2


	//----- nvinfo : EIATTR_PARAM_CBANK
	.align		4
        /*000c*/ 	.byte	0x04, 0x0a
        /*000e*/ 	.short	(.L_274 - .L_273)
	.align		4
.L_273:
        /*0010*/ 	.word	index@(.nv.constant0._ZN7cutlass13device_kernelIN5flash19enable_sm80_to_sm89INS1_16FlashAttnFwdSm80INS1_25CollectiveMainloopFwdSm80ILi8ELi1ELb0EN4cute5tupleIJNS5_1CILi128EEENS7_ILi64EEENS7_ILi192EEEEEELi192ENS_10bfloat16_tEfNS_4arch4Sm80ELb1ELb0ELb1ELb1ELb0ELb1ELb1ELb0EEENS1_21CollectiveEpilogueFwdINS6_IJS8_SA_S9_EEENS6_IJNS7_ILi1EEESI_SI_EEESC_SE_Li256ELb1ELb1ELb0ELb0EEENS1_19SingleTileSchedulerILb1ELb0ELb1ELi128EEEEEEEEEvNT_6ParamsE)
        /*0014*/ 	.short	0x0160
        /*0016*/ 	.short	0x0418


	//----- nvinfo : EIATTR_CBANK_PARAM_SIZE
	.align		4
.L_274:
        /*0018*/ 	.byte	0x03, 0x19
        /*001a*/ 	.short	0x0418


	//----- nvinfo : EIATTR_KPARAM_INFO
	.align		4
        /*001c*/ 	.byte	0x04, 0x17
        /*001e*/ 	.short	(.L_276 - .L_275)
.L_275:
        /*0020*/ 	.word	0x00000000
        /*0024*/ 	.short	0x0000
        /*0026*/ 	.short	0x0000
        /*0028*/ 	.byte	0x00, 0xf0, 0x61, 0x10


	//----- nvinfo : EIATTR_MAXREG_COUNT
	.align		4
.L_276:
        /*002c*/ 	.byte	0x03, 0x1b
        /*002e*/ 	.short	0x00ff


	//----- nvinfo : EIATTR_NUM_BARRIERS
	.align		4
        /*0030*/ 	.byte	0x02, 0x4c
        /*0032*/ 	.byte	0x02
	.zero		1


	//----- nvinfo : EIATTR_MERCURY_ISA_VERSION
	.align		4
        /*0034*/ 	.byte	0x03, 0x5f
        /*0036*/ 	.short	0x0000


	//----- nvinfo : EIATTR_COOP_GROUP_MASK_REGIDS
	.align		4
        /*0038*/ 	.byte	0x04, 0x29
        /*003a*/ 	.short	(.L_278 - .L_277)


	//   ....[0]....
.L_277:
        /*003c*/ 	.word	0xffffffff


	//   ....[1]....
        /*0040*/ 	.word	0xffffffff


	//   ....[2]....
        /*0044*/ 	.word	0xffffffff


	//   ....[3]....
        /*0048*/ 	.word	0xffffffff


	//   ....[4]....
        /*004c*/ 	.word	0xffffffff


	//   ....[5]....
        /*0050*/ 	.word	0xffffffff


	//   ....[6]....
        /*0054*/ 	.word	0xffffffff


	//   ....[7]....
        /*0058*/ 	.word	0xffffffff


	//   ....[8]....
        /*005c*/ 	.word	0xffffffff


	//   ....[9]....
        /*0060*/ 	.word	0xffffffff


	//   ....[10]....
        /*0064*/ 	.word	0xffffffff


	//   ....[11]....
        /*0068*/ 	.word	0xffffffff


	//   ....[12]....
        /*006c*/ 	.word	0xffffffff


	//   ....[13]....
        /*0070*/ 	.word	0xffffffff


	//   ....[14]....
        /*0074*/ 	.word	0xffffffff


	//   ....[15]....
        /*0078*/ 	.word	0xffffffff


	//   ....[16]....
        /*007c*/ 	.word	0xffffffff


	//   ....[17]....
        /*0080*/ 	.word	0xffffffff


	//   ....[18]....
        /*0084*/ 	.word	0xffffffff


	//   ....[19]....
        /*0088*/ 	.word	0xffffffff


	//   ....[20]....
        /*008c*/ 	.word	0xffffffff


	//   ....[21]....
        /*0090*/ 	.word	0xffffffff


	//   ....[22]....
        /*0094*/ 	.word	0xffffffff


	//   ....[23]....
        /*0098*/ 	.word	0xffffffff


	//   ....[24]....
        /*009c*/ 	.word	0xffffffff


	//   ....[25]....
        /*00a0*/ 	.word	0xffffffff


	//   ....[26]....
        /*00a4*/ 	.word	0xffffffff


	//   ....[27]....
        /*00a8*/ 	.word	0xffffffff


	//   ....[28]....
        /*00ac*/ 	.word	0xffffffff


	//   ....[29]....
        /*00b0*/ 	.word	0xffffffff


	//   ....[30]....
        /*00b4*/ 	.word	0xffffffff


	//   ....[31]....
        /*00b8*/ 	.word	0xffffffff


	//   ....[32]....
        /*00bc*/ 	.word	0xffffffff


	//   ....[33]....
        /*00c0*/ 	.word	0xffffffff


	//   ....[34]....
        /*00c4*/ 	.word	0xffffffff


	//   ....[35]....
        /*00c8*/ 	.word	0xffffffff


	//   ....[36]....
        /*00cc*/ 	.word	0xffffffff


	//   ....[37]....
        /*00d0*/ 	.word	0xffffffff


	//   ....[38]....
        /*00d4*/ 	.word	0xffffffff


	//   ....[39]....
        /*00d8*/ 	.word	0xffffffff


	//   ....[40]....
        /*00dc*/ 	.word	0xffffffff


	//   ....[41]....
        /*00e0*/ 	.word	0xffffffff


	//   ....[42]....
        /*00e4*/ 	.word	0xffffffff


	//   ....[43]....
        /*00e8*/ 	.word	0xffffffff


	//   ....[44]....
        /*00ec*/ 	.word	0xffffffff


	//   ....[45]....
        /*00f0*/ 	.word	0xffffffff


	//   ....[46]....
        /*00f4*/ 	.word	0xffffffff


	//   ....[47]....
        /*00f8*/ 	.word	0xffffffff


	//   ....[48]....
        /*00fc*/ 	.word	0xffffffff


	//   ....[49]....
        /*0100*/ 	.word	0xffffffff


	//   ....[50]....
        /*0104*/ 	.word	0xffffffff


	//   ....[51]....
        /*0108*/ 	.word	0xffffffff


	//   ....[52]....
        /*010c*/ 	.word	0xffffffff


	//   ....[53]....
        /*0110*/ 	.word	0xffffffff


	//   ....[54]....
        /*0114*/ 	.word	0xffffffff


	//   ....[55]....
        /*0118*/ 	.word	0xffffffff


	//   ....[56]....
        /*011c*/ 	.word	0xffffffff


	//   ....[57]....
        /*0120*/ 	.word	0xffffffff


	//   ....[58]....
        /*0124*/ 	.word	0xffffffff


	//   ....[59]....
        /*0128*/ 	.word	0xffffffff


	//   ....[60]....
        /*012c*/ 	.word	0xffffffff


	//   ....[61]....
        /*0130*/ 	.word	0xffffffff


	//   ....[62]....
        /*0134*/ 	.word	0xffffffff


	//   ....[63]....
        /*0138*/ 	.word	0xffffffff


	//   ....[64]....
        /*013c*/ 	.word	0xffffffff


	//----- nvinfo : EIATTR_COOP_GROUP_INSTR_OFFSETS
	.align		4
.L_278:
        /*0140*/ 	.byte	0x04, 0x28
        /*0142*/ 	.short	(.L_280 - .L_279)


	//   ....[0]....
.L_279:
        /*0144*/ 	.word	0x00000080


	//   ....[1]....
        /*0148*/ 	.word	0x000067a0


	//   ....[2]....
        /*014c*/ 	.word	0x000067d0


	//   ....[3]....
        /*0150*/ 	.word	0x00006910


	//   ....[4]....
        /*0154*/ 	.word	0x00006940


	//   ....[5]....
        /*0158*/ 	.word	0x00006a80


	//   ....[6]....
        /*015c*/ 	.word	0x00006ab0


	//   ....[7]....
        /*0160*/ 	.word	0x00006be0


	//   ....[8]....
        /*0164*/ 	.word	0x00006c20


	//   ....[9]....
        /*0168*/ 	.word	0x00007350


	//   ....[10]....
        /*016c*/ 	.word	0x00007370


	//   ....[11]....
        /*0170*/ 	.word	0x00007380


	//   ....[12]....
        /*0174*/ 	.word	0x00007390


	//   ....[13]....
        /*0178*/ 	.word	0x000077c0


	//   ....[14]....
        /*017c*/ 	.word	0x00007800


	//   ....[15]....
        /*0180*/ 	.word	0x00007a20


	//   ....[16]....
        /*0184*/ 	.word	0x00007aa0


	//   ....[17]....
        /*0188*/ 	.word	0x0000ab30


	//   ....[18]....
        /*018c*/ 	.word	0x0000ab50


	//   ....[19]....
        /*0190*/ 	.word	0x0000ab60


	//   ....[20]....
        /*0194*/ 	.word	0x0000ab70


	//   ....[21]....
        /*0198*/ 	.word	0x0000adf0


	//   ....[22]....
        /*019c*/ 	.word	0x0000ae30


	//   ....[23]....
        /*01a0*/ 	.word	0x0000b050


	//   ....[24]....
        /*01a4*/ 	.word	0x0000b0d0


	//   ....[25]....
        /*01a8*/ 	.word	0x0000f590


	//   ....[26]....
        /*01ac*/ 	.word	0x0000f5b0


	//   ....[27]....
        /*01b0*/ 	.word	0x0000fd20


	//   ....[28]....
        /*01b4*/ 	.word	0x0000fe50


	//   ....[29]....
        /*01b8*/ 	.word	0x0000fe80


	//   ....[30]....
        /*01bc*/ 	.word	0x0000ff00


	//   ....[31]....
        /*01c0*/ 	.word	0x000116e0


	//   ....[32]....
        /*01c4*/ 	.word	0x000120e0


	//   ....[33]....
        /*01c8*/ 	.word	0x00012850


	//   ....[34]....
        /*01cc*/ 	.word	0x000129b0


	//   ....[35]....
        /*01d0*/ 	.word	0x00012ab0


	//   ....[36]....
        /*01d4*/ 	.word	0x00012c20


	//   ....[37]....
        /*01d8*/ 	.word	0x00015820


	//   ....[38]....
        /*01dc*/ 	.word	0x00015860


	//   ....[39]....
        /*01e0*/ 	.word	0x00015880


	//   ....[40]....
        /*01e4*/ 	.word	0x000158a0


	//   ....[41]....
        /*01e8*/ 	.word	0x00017200


	//   ....[42]....
        /*01ec*/ 	.word	0x00017220


	//   ....[43]....
        /*01f0*/ 	.word	0x00017250


	//   ....[44]....
        /*01f4*/ 	.word	0x00017260


	//   ....[45]....
        /*01f8*/ 	.word	0x000187f0


	//   ....[46]....
        /*01fc*/ 	.word	0x00018810


	//   ....[47]....
        /*0200*/ 	.word	0x00018850


	//   ....[48]....
        /*0204*/ 	.word	0x00018880


	//   ....[49]....
        /*0208*/ 	.word	0x00018a30


	//   ....[50]....
        /*020c*/ 	.word	0x00018a40


	//   ....[51]....
        /*0210*/ 	.word	0x00018bc0


	//   ....[52]....
        /*0214*/ 	.word	0x00018bf0


	//   ....[53]....
        /*0218*/ 	.word	0x00018d40


	//   ....[54]....
        /*021c*/ 	.word	0x00018d70


	//   ....[55]....
        /*0220*/ 	.word	0x00018ec0


	//   ....[56]....
        /*0224*/ 	.word	0x00018ee0


	//   ....[57]....
        /*0228*/ 	.word	0x00019690


	//   ....[58]....
        /*022c*/ 	.word	0x000196b0


	//   ....[59]....
        /*0230*/ 	.word	0x00019800


	//   ....[60]....
        /*0234*/ 	.word	0x00019830


	//   ....[61]....
        /*0238*/ 	.word	0x00019960


	//   ....[62]....
        /*023c*/ 	.word	0x00019990


	//   ....[63]....
        /*0240*/ 	.word	0x00019ac0


	//   ....[64]....
        /*0244*/ 	.word	0x00019ae0


	//----- nvinfo : EIATTR_EXIT_INSTR_OFFSETS
	.align		4
.L_280:
        /*0248*/ 	.byte	0x04, 0x1c
        /*024a*/ 	.short	(.L_282 - .L_281)


	//   ....[0]....
.L_281:
        /*024c*/ 	.word	0x00000330


	//   ....[1]....
        /*0250*/ 	.word	0x00018ef0


	//   ....[2]....
        /*0254*/ 	.word	0x00018fc0


	//   ....[3]....
        /*0258*/ 	.word	0x00019020


	//   ....[4]....
        /*025c*/ 	.word	0x00019af0


	//   ....[5]....
        /*0260*/ 	.word	0x00019ba0


	//   ....[6]....
        /*0264*/ 	.word	0x00019c00


	//----- nvinfo : EIATTR_CTAIDZ_USED
	.align		4
.L_282:
        /*0268*/ 	.byte	0x01, 0x04
	.zero		2


	//----- nvinfo : EIATTR_MAX_THREADS
	.align		4
        /*026c*/ 	.byte	0x04, 0x05
        /*026e*/ 	.short	(.L_284 - .L_283)
.L_283:
        /*0270*/ 	.word	0x00000100
        /*0274*/ 	.word	0x00000001
        /*0278*/ 	.word	0x00000001


	//----- nvinfo : EIATTR_CRS_STACK_SIZE
	.align		4
.L_284:
        /*027c*/ 	.byte	0x04, 0x1e
        /*027e*/ 	.short	(.L_286 - .L_285)
.L_285:
        /*0280*/ 	.word	0x00000000
.L_286:


//--------------------- .nv.info._ZN7cutlass13device_kernelIN5flash19enable_sm80_to_sm89INS1_16FlashAttnFwdSm80INS1_25CollectiveMainloopFwdSm80ILi8ELi2ELb1EN4cute5tupleIJNS5_1CILi128EEENS7_ILi96EEENS7_ILi192EEEEEELi192ENS_10bfloat16_tEfNS_4arch4Sm80ELb0ELb0ELb1ELb0ELb0ELb0ELb1ELb0EEENS1_21CollectiveEpilogueFwdINS6_IJS8_SA_S9_EEENS6_IJNS7_ILi1EEESI_SI_EEESC_SE_Li256ELb0ELb1ELb0ELb0EEENS1_19SingleTileSchedulerILb0ELb0ELb1ELi128EEEEEEEEEvNT_6ParamsE --------------------------
	.section	.nv.info._ZN7cutlass13device_kernelIN5flash19enable_sm80_to_sm89INS1_16FlashAttnFwdSm80INS1_25CollectiveMainloopFwdSm80ILi8ELi2ELb1EN4cute5tupleIJNS5_1CILi128EEENS7_ILi96EEENS7_ILi192EEEEEELi192ENS_10bfloat16_tEfNS_4arch4Sm80ELb0ELb0ELb1ELb0ELb0ELb0ELb1ELb0EEENS1_21CollectiveEpilogueFwdINS6_IJS8_SA_S9_EEENS6_IJNS7_ILi1EEESI_SI_EEESC_SE_Li256ELb0ELb1ELb0ELb0EEENS1_19SingleTileSchedulerILb0ELb0ELb1ELi128EEEEEEEEEvNT_6ParamsE,"",@"SHT_CUDA_INFO"
	.sectionflags	@""
	.align	4


	//----- nvinfo : EIATTR_CUDA_API_VERSION
	.align		4
        /*0000*/ 	.byte	0x04, 0x37
        /*0002*/ 	.short	(.L_288 - .L_287)
.L_287:
        /*0004*/ 	.word	0x00000082


	//----- nvinfo : EIATTR_SW2861232_WAR
	.align		4
.L_288:
        /*0008*/ 	.byte	0x01, 0x35
	.zero		2


	//----- nvinfo : EIATTR_PARAM_CBANK
	.align		4
        /*000c*/ 	.byte	0x04, 0x0a
        /*000e*/ 	.short	(.L_290 - .L_289)
	.align		4
.L_289:
        /*0010*/ 	.word	index@(.nv.constant0._ZN7cutlass13device_kernelIN5flash19enable_sm80_to_sm89INS1_16FlashAttnFwdSm80INS1_25CollectiveMainloopFwdSm80ILi8ELi2ELb1EN4cute5tupleIJNS5_1CILi128EEENS7_ILi96EEENS7_ILi192EEEEEELi192ENS_10bfloat16_tEfNS_4arch4Sm80ELb0ELb0ELb1ELb0ELb0ELb0ELb1ELb0EEENS1_21CollectiveEpilogueFwdINS6_IJS8_SA_S9_EEENS6_IJNS7_ILi1EEESI_SI_EEESC_SE_Li256ELb0ELb1ELb0ELb0EEENS1_19SingleTileSchedulerILb0ELb0ELb1ELi128EEEEEEEEEvNT_6ParamsE)
        /*0014*/ 	.short	0x0160
        /*0016*/ 	.short	0x0418


	//----- nvinfo : EIATTR_CBANK_PARAM_SIZE
	.align		4
.L_290:
        /*0018*/ 	.byte	0x03, 0x19
        /*001a*/ 	.short	0x0418


	//----- nvinfo : EIATTR_KPARAM_INFO
	.align		4
        /*001c*/ 	.byte	0x04, 0x17
        /*001e*/ 	.short	(.L_292 - .L_291)
.L_291:
        /*0020*/ 	.word	0x00000000
        /*0024*/ 	.short	0x0000
        /*0026*/ 	.short	0x0000
        /*0028*/ 	.byte	0x00, 0xf0, 0x61, 0x10


	//----- nvinfo : EIATTR_MAXREG_COUNT
	.align		4
.L_292:
        /*002c*/ 	.byte	0x03, 0x1b
        /*002e*/ 	.short	0x00ff


	//----- nvinfo : EIATTR_NUM_BARRIERS
	.align		4
        /*0030*/ 	.byte	0x02, 0x4c
        /*0032*/ 	.byte	0x02
	.zero		1


	//----- nvinfo : EIATTR_ANNOTATIONS
	.align		4
        /*0034*/ 	.byte	0x04, 0x55
        /*0036*/ 	.short	(.L_294 - .L_293)


	//   ....[0]....
.L_293:
        /* <DEDUP_REMOVED lines=17> */


	//----- nvinfo : EIATTR_MERCURY_ISA_VERSION
	.align		4
.L_294:
        /*0130*/ 	.byte	0x03, 0x5f
        /*0132*/ 	.short	0x0000


	//----- nvinfo : EIATTR_COOP_GROUP_MASK_REGIDS
	.align		4
        /*0134*/ 	.byte	0x04, 0x29
        /*0136*/ 	.short	(.L_296 - .L_295)


	//   ....[0]....
.L_295:
        /*0138*/ 	.word	0xffffffff


	//   ....[1]....
        /*013c*/ 	.word	0xffffffff


	//   ....[2]....
        /*0140*/ 	.word	0xffffffff


	//   ....[3]....
        /*0144*/ 	.word	0xffffffff


	//   ....[4]....
        /*0148*/ 	.word	0xffffffff


	//   ....[5]....
        /*014c*/ 	.word	0xffffffff


	//   ....[6]....
        /*0150*/ 	.word	0xffffffff


	//   ....[7]....
        /*0154*/ 	.word	0xffffffff


	//   ....[8]....
        /*0158*/ 	.word	0xffffffff


	//   ....[9]....
        /*015c*/ 	.word	0xffffffff


	//   ....[10]....
        /*0160*/ 	.word	0xffffffff


	//   ....[11]....
        /*0164*/ 	.word	0xffffffff


	//   ....[12]....
        /*0168*/ 	.word	0xffffffff


	//   ....[13]....
        /*016c*/ 	.word	0xffffffff


	//   ....[14]....
        /*0170*/ 	.word	0xffffffff


	//   ....[15]....
        /*0174*/ 	.word	0xffffffff


	//   ....[16]....
        /*0178*/ 	.word	0xffffffff


	//   ....[17]....
        /*017c*/ 	.word	0xffffffff


	//   ....[18]....
        /*0180*/ 	.word	0xffffffff


	//   ....[19]....
        /*0184*/ 	.word	0xffffffff


	//   ....[20]....
        /*0188*/ 	.word	0xffffffff


	//   ....[21]....
        /*018c*/ 	.word	0xffffffff


	//   ....[22]....
        /*0190*/ 	.word	0xffffffff


	//   ....[23]....
        /*0194*/ 	.word	0xffffffff


	//   ....[24]....
        /*0198*/ 	.word	0xffffffff


	//   ....[25]....
        /*019c*/ 	.word	0xffffffff


	//   ....[26]....
        /*01a0*/ 	.word	0xffffffff


	//   ....[27]....
        /*01a4*/ 	.word	0xffffffff


	//   ....[28]....
        /*01a8*/ 	.word	0xffffffff


	//   ....[29]....
        /*01ac*/ 	.word	0xffffffff


	//   ....[30]....
        /*01b0*/ 	.word	0xffffffff


	//   ....[31]....
        /*01b4*/ 	.word	0xffffffff


	//----- nvinfo : EIATTR_COOP_GROUP_INSTR_OFFSETS
	.align		4
.L_296:
        /*01b8*/ 	.byte	0x04, 0x28
        /*01ba*/ 	.short	(.L_298 - .L_297)


	//   ....[0]....
.L_297:
        /*01bc*/ 	.word	0x00000610


	//   ....[1]....
        /*01c0*/ 	.word	0x00000700


	//   ....[2]....
        /*01c4*/ 	.word	0x00000880


	//   ....[3]....
        /*01c8*/ 	.word	0x00000960


	//   ....[4]....
        /*01cc*/ 	.word	0x00000990


	//   ....[5]....
        /*01d0*/ 	.word	0x000009b0


	//   ....[6]....
        /*01d4*/ 	.word	0x00000bc0


	//   ....[7]....
        /*01d8*/ 	.word	0x00000c10


	//   ....[8]....
        /*01dc*/ 	.word	0x000035d0


	//   ....[9]....
        /*01e0*/ 	.word	0x00003680


	//   ....[10]....
        /*01e4*/ 	.word	0x00003690


	//   ....[11]....
        /*01e8*/ 	.word	0x000036c0


	//   ....[12]....
        /*01ec*/ 	.word	0x00007490


	//   ....[13]....
        /*01f0*/ 	.word	0x00007510


	//   ....[14]....
        /*01f4*/ 	.word	0x000077d0


	//   ....[15]....
        /*01f8*/ 	.word	0x00007810


	//   ....[16]....
        /*01fc*/ 	.word	0x00009c60


	//   ....[17]....
        /*0200*/ 	.word	0x00009c70


	//   ....[18]....
        /*0204*/ 	.word	0x00009cc0


	//   ....[19]....
        /*0208*/ 	.word	0x00009cd0


	//   ....[20]....
        /*020c*/ 	.word	0x0000b0a0


	//   ....[21]....
        /*0210*/ 	.word	0x0000b0b0


	//   ....[22]....
        /*0214*/ 	.word	0x0000b0d0


	//   ....[23]....
        /*0218*/ 	.word	0x0000b0e0


	//   ....[24]....
        /*021c*/ 	.word	0x0000b1e0


	//   ....[25]....
        /*0220*/ 	.word	0x0000b200


	//   ....[26]....
        /*0224*/ 	.word	0x0000b360


	//   ....[27]....
        /*0228*/ 	.word	0x0000b390


	//   ....[28]....
        /*022c*/ 	.word	0x0000b4c0


	//   ....[29]....
        /*0230*/ 	.word	0x0000b4f0


	//   ....[30]....
        /*0234*/ 	.word	0x0000b620


	//   ....[31]....
        /*0238*/ 	.word	0x0000b640


	//----- nvinfo : EIATTR_EXIT_INSTR_OFFSETS
	.align		4
.L_298:
        /*023c*/ 	.byte	0x04, 0x1c
        /*023e*/ 	.short	(.L_300 - .L_299)


	//   ....[0]....
.L_299:
        /*0240*/ 	.word	0x00000040


	//   ....[1]....
        /*0244*/ 	.word	0x0000b650


	//   ....[2]....
        /*0248*/ 	.word	0x0000b700


	//   ....[3]....
        /*024c*/ 	.word	0x0000b760


	//----- nvinfo : EIATTR_CTAIDZ_USED
	.align		4
.L_300:
        /*0250*/ 	.byte	0x01, 0x04
	.zero		2


	//----- nvinfo : EIATTR_MAX_THREADS
	.align		4
        /*0254*/ 	.byte	0x04, 0x05
        /*0256*/ 	.short	(.L_302 - .L_301)
.L_301:
        /*0258*/ 	.word	0x00000100
        /*025c*/ 	.word	0x00000001
        /*0260*/ 	.word	0x00000001


	//----- nvinfo : EIATTR_CRS_STACK_SIZE
	.align		4
.L_302:
        /*0264*/ 	.byte	0x04, 0x1e
        /*0266*/ 	.short	(.L_304 - .L_303)
.L_303:
        /*0268*/ 	.word	0x00000000
.L_304:


//--------------------- .nv.info._ZN7cutlass13device_kernelIN5flash19enable_sm80_to_sm89INS1_16FlashAttnFwdSm80INS1_25CollectiveMainloopFwdSm80ILi8ELi2ELb1EN4cute5tupleIJNS5_1CILi128EEENS7_ILi96EEENS7_ILi192EEEEEELi192ENS_10bfloat16_tEfNS_4arch4Sm80ELb0ELb0ELb1ELb1ELb0ELb0ELb1ELb0EEENS1_21CollectiveEpilogueFwdINS6_IJS8_SA_S9_EEENS6_IJNS7_ILi1EEESI_SI_EEESC_SE_Li256ELb1ELb1ELb0ELb0EEENS1_19SingleTileSchedulerILb1ELb0ELb1ELi128EEEEEEEEEvNT_6ParamsE --------------------------
	.section	.nv.info._ZN7cutlass13device_kernelIN5flash19enable_sm80_to_sm89INS1_16FlashAttnFwdSm80INS1_25CollectiveMainloopFwdSm80ILi8ELi2ELb1EN4cute5tupleIJNS5_1CILi128EEENS7_ILi96EEENS7_ILi192EEEEEELi192ENS_10bfloat16_tEfNS_4arch4Sm80ELb0ELb0ELb1ELb1ELb0ELb0ELb1ELb0EEENS1_21CollectiveEpilogueFwdINS6_IJS8_SA_S9_EEENS6_IJNS7_ILi1EEESI_SI_EEESC_SE_Li256ELb1ELb1ELb0ELb0EEENS1_19SingleTileSchedulerILb1ELb0ELb1ELi128EEEEEEEEEvNT_6ParamsE,"",@"SHT_CUDA_INFO"
	.sectionflags	@""
	.align	4


	//----- nvinfo : EIATTR_CUDA_API_VERSION
	.align		4
        /*0000*/ 	.byte	0x04, 0x37
        /*0002*/ 	.short	(.L_306 - .L_305)
.L_305:
        /*0004*/ 	.word	0x00000082


	//----- nvinfo : EIATTR_SW2861232_WAR
	.align		4
.L_306:
        /*0008*/ 	.byte	0x01, 0x35
	.zero		2


	//----- nvinfo : EIATTR_PARAM_CBANK
	.align		4
        /*000c*/ 	.byte	0x04, 0x0a
        /*000e*/ 	.short	(.L_308 - .L_307)
	.align		4
.L_307:
        /*0010*/ 	.word	index@(.nv.constant0._ZN7cutlass13device_kernelIN5flash19enable_sm80_to_sm89INS1_16FlashAttnFwdSm80INS1_25CollectiveMainloopFwdSm80ILi8ELi2ELb1EN4cute5tupleIJNS5_1CILi128EEENS7_ILi96EEENS7_ILi192EEEEEELi192ENS_10bfloat16_tEfNS_4arch4Sm80ELb0ELb0ELb1ELb1ELb0ELb0ELb1ELb0EEENS1_21CollectiveEpilogueFwdINS6_IJS8_SA_S9_EEENS6_IJNS7_ILi1EEESI_SI_EEESC_SE_Li256ELb1ELb1ELb0ELb0EEENS1_19SingleTileSchedulerILb1ELb0ELb1ELi128EEEEEEEEEvNT_6ParamsE)
        /*0014*/ 	.short	0x0160
        /*0016*/ 	.short	0x0418


	//----- nvinfo : EIATTR_CBANK_PARAM_SIZE
	.align		4
.L_308:
        /*0018*/ 	.byte	0x03, 0x19
        /*001a*/ 	.short	0x0418


	//----- nvinfo : EIATTR_KPARAM_INFO
	.align		4
        /*001c*/ 	.byte	0x04, 0x17
        /*001e*/ 	.short	(.L_310 - .L_309)
.L_309:
        /*0020*/ 	.word	0x00000000
        /*0024*/ 	.short	0x0000
        /*0026*/ 	.short	0x0000
        /*0028*/ 	.byte	0x00, 0xf0, 0x61, 0x10


	//----- nvinfo : EIATTR_MAXREG_COUNT
	.align		4
.L_310:
        /*002c*/ 	.byte	0x03, 0x1b
        /*002e*/ 	.short	0x00ff


	//----- nvinfo : EIATTR_NUM_BARRIERS
	.align		4
        /*0030*/ 	.byte	0x02, 0x4c
        /*0032*/ 	.byte	0x02
	.zero		1


	//----- nvinfo : EIATTR_ANNOTATIONS
	.align		4
        /*0034*/ 	.byte	0x04, 0x55
        /*0036*/ 	.short	(.L_312 - .L_311)


	//   ....[0]....
.L_311:
        /* <DEDUP_REMOVED lines=15> */


	//----- nvinfo : EIATTR_MERCURY_ISA_VERSION
	.align		4
.L_312:
        /*0110*/ 	.byte	0x03, 0x5f
        /*0112*/ 	.short	0x0000


	//----- nvinfo : EIATTR_COOP_GROUP_MASK_REGIDS
	.align		4
        /*0114*/ 	.byte	0x04, 0x29
        /*0116*/ 	.short	(.L_314 - .L_313)


	//   ....[0]....
.L_313:
        /*0118*/ 	.word	0xffffffff


	//   ....[1]....
        /*011c*/ 	.word	0xffffffff


	//   ....[2]....
        /*0120*/ 	.word	0xffffffff


	//   ....[3]....
        /*0124*/ 	.word	0xffffffff


	//   ....[4]....
        /*0128*/ 	.word	0xffffffff


	//   ....[5]....
        /*012c*/ 	.word	0xffffffff


	//   ....[6]....
        /*0130*/ 	.word	0xffffffff


	//   ....[7]....
        /*0134*/ 	.word	0xffffffff


	//   ....[8]....
        /*0138*/ 	.word	0xffffffff


	//   ....[9]....
        /*013c*/ 	.word	0xffffffff


	//   ....[10]....
        /*0140*/ 	.word	0xffffffff


	//   ....[11]....
        /*0144*/ 	.word	0xffffffff


	//   ....[12]....
        /*0148*/ 	.word	0xffffffff


	//   ....[13]....
        /*014c*/ 	.word	0xffffffff


	//   ....[14]....
        /*0150*/ 	.word	0xffffffff


	//   ....[15]....
        /*0154*/ 	.word	0xffffffff


	//   ....[16]....
        /*0158*/ 	.word	0xffffffff


	//   ....[17]....
        /*015c*/ 	.word	0xffffffff


	//   ....[18]....
        /*0160*/ 	.word	0xffffffff


	//   ....[19]....
        /*0164*/ 	.word	0xffffffff


	//   ....[20]....
        /*0168*/ 	.word	0xffffffff


	//   ....[21]....
        /*016c*/ 	.word	0xffffffff


	//   ....[22]....
        /*0170*/ 	.word	0xffffffff


	//   ....[23]....
        /*0174*/ 	.word	0xffffffff


	//   ....[24]....
        /*0178*/ 	.word	0xffffffff


	//   ....[25]....
        /*017c*/ 	.word	0xffffffff


	//   ....[26]....
        /*0180*/ 	.word	0xffffffff


	//   ....[27]....
        /*0184*/ 	.word	0xffffffff


	//   ....[28]....
        /*0188*/ 	.word	0xffffffff


	//   ....[29]....
        /*018c*/ 	.word	0xffffffff


	//   ....[30]....
        /*0190*/ 	.word	0xffffffff


	//   ....[31]....
        /*0194*/ 	.word	0xffffffff


	//   ....[32]....
        /*0198*/ 	.word	0xffffffff


	//   ....[33]....
        /*019c*/ 	.word	0xffffffff


	//   ....[34]....
        /*01a0*/ 	.word	0xffffffff


	//   ....[35]....
        /*01a4*/ 	.word	0xffffffff


	//   ....[36]....
        /*01a8*/ 	.word	0xffffffff


	//   ....[37]....
        /*01ac*/ 	.word	0xffffffff


	//   ....[38]....
        /*01b0*/ 	.word	0xffffffff


	//   ....[39]....
        /*01b4*/ 	.word	0xffffffff


	//   ....[40]....
        /*01b8*/ 	.word	0xffffffff


	//----- nvinfo : EIATTR_COOP_GROUP_INSTR_OFFSETS
	.align		4
.L_314:
        /*01bc*/ 	.byte	0x04, 0x28
        /*01be*/ 	.short	(.L_316 - .L_315)


	//   ....[0]....
.L_315:
        /*01c0*/ 	.word	0x00000090


	//   ....[1]....
        /*01c4*/ 	.word	0x00001140


	//   ....[2]....
        /*01c8*/ 	.word	0x000011a0


	//   ....[3]....
        /*01cc*/ 	.word	0x000012b0


	//   ....[4]....
        /*01d0*/ 	.word	0x000012e0


	//   ....[5]....
        /*01d4*/ 	.word	0x00001440


	//   ....[6]....
        /*01d8*/ 	.word	0x00001460


	//   ....[7]....
        /*01dc*/ 	.word	0x000014d0


	//   ....[8]....
        /*01e0*/ 	.word	0x00001500


	//   ....[9]....
        /*01e4*/ 	.word	0x00003f50


	//   ....[10]....
        /*01e8*/ 	.word	0x00004030


	//   ....[11]....
        /*01ec*/ 	.word	0x00004040


	//   ....[12]....
        /*01f0*/ 	.word	0x00004070


	//   ....[13]....
        /*01f4*/ 	.word	0x00007f80


	//   ....[14]....
        /*01f8*/ 	.word	0x00008000


	//   ....[15]....
        /*01fc*/ 	.word	0x00008290


	//   ....[16]....
        /*0200*/ 	.word	0x000082d0


	//   ....[17]....
        /*0204*/ 	.word	0x0000a6b0


	//   ....[18]....
        /*0208*/ 	.word	0x0000a6c0


	//   ....[19]....
        /*020c*/ 	.word	0x0000a6f0


	//   ....[20]....
        /*0210*/ 	.word	0x0000a700


	//   ....[21]....
        /*0214*/ 	.word	0x0000bc70


	//   ....[22]....
        /*0218*/ 	.word	0x0000bcc0


	//   ....[23]....
        /*021c*/ 	.word	0x0000bcf0


	//   ....[24]....
        /*0220*/ 	.word	0x0000bd10


	//   ....[25]....
        /*0224*/ 	.word	0x0000bef0


	//   ....[26]....
        /*0228*/ 	.word	0x0000bf00


	//   ....[27]....
        /*022c*/ 	.word	0x0000c080


	//   ....[28]....
        /*0230*/ 	.word	0x0000c0b0


	//   ....[29]....
        /*0234*/ 	.word	0x0000c200


	//   ....[30]....
        /*0238*/ 	.word	0x0000c230


	//   ....[31]....
        /*023c*/ 	.word	0x0000c380


	//   ....[32]....
        /*0240*/ 	.word	0x0000c3a0


	//   ....[33]....
        /*0244*/ 	.word	0x0000cba0


	//   ....[34]....
        /*0248*/ 	.word	0x0000cbc0


	//   ....[35]....
        /*024c*/ 	.word	0x0000cd10


	//   ....[36]....
        /*0250*/ 	.word	0x0000cd40


	//   ....[37]....
        /*0254*/ 	.word	0x0000ce70


	//   ....[38]....
        /*0258*/ 	.word	0x0000cea0


	//   ....[39]....
        /*025c*/ 	.word	0x0000cfd0


	//   ....[40]....
        /*0260*/ 	.word	0x0000cff0


	//----- nvinfo : EIATTR_EXIT_INSTR_OFFSETS
	.align		4
.L_316:
        /*0264*/ 	.byte	0x04, 0x1c
        /*0266*/ 	.short	(.L_318 - .L_317)


	//   ....[0]....
.L_317:
        /*0268*/ 	.word	0x00000350


	//   ....[1]....
        /*026c*/ 	.word	0x0000c3b0


	//   ....[2]....
        /*0270*/ 	.word	0x0000c480


	//   ....[3]....
        /*0274*/ 	.word	0x0000c4e0


	//   ....[4]....
        /*0278*/ 	.word	0x0000d000


	//   ....[5]....
        /*027c*/ 	.word	0x0000d0b0


	//   ....[6]....
        /*0280*/ 	.word	0x0000d110


	//----- nvinfo : EIATTR_CTAIDZ_USED
	.align		4
.L_318:
        /*0284*/ 	.byte	0x01, 0x04
	.zero		2


	//----- nvinfo : EIATTR_MAX_THREADS
	.align		4
        /*0288*/ 	.byte	0x04, 0x05
        /*028a*/ 	.short	(.L_320 - .L_319)
.L_319:
        /*028c*/ 	.word	0x00000100
        /*0290*/ 	.word	0x00000001
        /*0294*/ 	.word	0x00000001


	//----- nvinfo : EIATTR_CRS_STACK_SIZE
	.align		4
.L_320:
        /*0298*/ 	.byte	0x04, 0x1e
        /*029a*/ 	.short	(.L_322 - .L_321)
.L_321:
        /*029c*/ 	.word	0x00000000
.L_322:


//--------------------- .nv.info._ZN7cutlass13device_kernelIN5flash19enable_sm80_to_sm89INS1_16FlashAttnFwdSm80INS1_25CollectiveMainloopFwdSm80ILi8ELi2ELb0EN4cute5tupleIJNS5_1CILi128EEENS7_ILi64EEENS7_ILi192EEEEEELi192ENS_10bfloat16_tEfNS_4arch4Sm80ELb0ELb0ELb1ELb1ELb0ELb1ELb1ELb0EEENS1_21CollectiveEpilogueFwdINS6_IJS8_SA_S9_EEENS6_IJNS7_ILi1EEESI_SI_EEESC_SE_Li256ELb1ELb1ELb0ELb0EEENS1_19SingleTileSchedulerILb1ELb0ELb1ELi128EEEEEEEEEvNT_6ParamsE --------------------------
	.section	.nv.info._ZN7cutlass13device_kernelIN5flash19enable_sm80_to_sm89INS1_16FlashAttnFwdSm80INS1_25CollectiveMainloopFwdSm80ILi8ELi2ELb0EN4cute5tupleIJNS5_1CILi128EEENS7_ILi64EEENS7_ILi192EEEEEELi192ENS_10bfloat16_tEfNS_4arch4Sm80ELb0ELb0ELb1ELb1ELb0ELb1ELb1ELb0EEENS1_21CollectiveEpilogueFwdINS6_IJS8_SA_S9_EEENS6_IJNS7_ILi1EEESI_SI_EEESC_SE_Li256ELb1ELb1ELb0ELb0EEENS1_19SingleTileSchedulerILb1ELb0ELb1ELi128EEEEEEEEEvNT_6ParamsE,"",@"SHT_CUDA_INFO"
	.sectionflags	@""
	.align	4


	//----- nvinfo : EIATTR_CUDA_API_VERSION
	.align		4
        /*0000*/ 	.byte	0x04, 0x37
        /*0002*/ 	.short	(.L_324 - .L_323)
.L_323:
        /*0004*/ 	.word	0x00000082


	//----- nvinfo : EIATTR_SW2861232_WAR
	.align		4
.L_324:
        /*0008*/ 	.byte	0x01, 0x35
	.zero		2


	//----- nvinfo : EIATTR_PARAM_CBANK
	.align		4
        /*000c*/ 	.byte	0x04, 0x0a
        /*000e*/ 	.short	(.L_326 - .L_325)
	.align		4
.L_325:
        /*0010*/ 	.word	index@(.nv.constant0._ZN7cutlass13device_kernelIN5flash19enable_sm80_to_sm89INS1_16FlashAttnFwdSm80INS1_25CollectiveMainloopFwdSm80ILi8ELi2ELb0EN4cute5tupleIJNS5_1CILi128EEENS7_ILi64EEENS7_ILi192EEEEEELi192ENS_10bfloat16_tEfNS_4arch4Sm80ELb0ELb0ELb1ELb1ELb0ELb1ELb1ELb0EEENS1_21CollectiveEpilogueFwdINS6_IJS8_SA_S9_EEENS6_IJNS7_ILi1EEESI_SI_EEESC_SE_Li256ELb1ELb1ELb0ELb0EEENS1_19SingleTileSchedulerILb1ELb0ELb1ELi128EEEEEEEEEvNT_6ParamsE)
        /*0014*/ 	.short	0x0160
        /*0016*/ 	.short	0x0418


	//----- nvinfo : EIATTR_CBANK_PARAM_SIZE
	.align		4
.L_326:
        /*0018*/ 	.byte	0x03, 0x19
        /*001a*/ 	.short	0x0418


	//----- nvinfo : EIATTR_KPARAM_INFO
	.align		4
        /*001c*/ 	.byte	0x04, 0x17
        /*001e*/ 	.short	(.L_328 - .L_327)
.L_327:
        /*0020*/ 	.word	0x00000000
        /*0024*/ 	.short	0x0000
        /*0026*/ 	.short	0x0000
        /*0028*/ 	.byte	0x00, 0xf0, 0x61, 0x10


	//----- nvinfo : EIATTR_MAXREG_COUNT
	.align		4
.L_328:
        /*002c*/ 	.byte	0x03, 0x1b
        /*002e*/ 	.short	0x00ff


	//----- nvinfo : EIATTR_NUM_BARRIERS
	.align		4
        /*0030*/ 	.byte	0x02, 0x4c
        /*0032*/ 	.byte	0x02
	.zero		1


	//----- nvinfo : EIATTR_MERCURY_ISA_VERSION
	.align		4
        /*0034*/ 	.byte	0x03, 0x5f
        /*0036*/ 	.short	0x0000


	//----- nvinfo : EIATTR_COOP_GROUP_MASK_REGIDS
	.align		4
        /*0038*/ 	.byte	0x04, 0x29
        /*003a*/ 	.short	(.L_330 - .L_329)


	//   ....[0]....
.L_329:
        /*003c*/ 	.word	0xffffffff


	//   ....[1]....
        /*0040*/ 	.word	0xffffffff


	//   ....[2]....
        /*0044*/ 	.word	0xffffffff


	//   ....[3]....
        /*0048*/ 	.word	0xffffffff


	//   ....[4]....
        /*004c*/ 	.word	0xffffffff


	//   ....[5]....
        /*0050*/ 	.word	0xffffffff


	//   ....[6]....
        /*0054*/ 	.word	0xffffffff


	//   ....[7]....
        /*0058*/ 	.word	0xffffffff


	//   ....[8]....
        /*005c*/ 	.word	0xffffffff


	//   ....[9]....
        /*0060*/ 	.word	0xffffffff


	//   ....[10]....
        /*0064*/ 	.word	0xffffffff


	//   ....[11]....
        /*0068*/ 	.word	0xffffffff


	//   ....[12]....
        /*006c*/ 	.word	0xffffffff


	//   ....[13]....
        /*0070*/ 	.word	0xffffffff


	//   ....[14]....
        /*0074*/ 	.word	0xffffffff


	//   ....[15]....
        /*0078*/ 	.word	0xffffffff


	//   ....[16]....
        /*007c*/ 	.word	0xffffffff


	//   ....[17]....
        /*0080*/ 	.word	0xffffffff


	//   ....[18]....
        /*0084*/ 	.word	0xffffffff


	//   ....[19]....
        /*0088*/ 	.word	0xffffffff


	//   ....[20]....
        /*008c*/ 	.word	0xffffffff


	//   ....[21]....
        /*0090*/ 	.word	0xffffffff


	//   ....[22]....
        /*0094*/ 	.word	0xffffffff


	//   ....[23]....
        /*0098*/ 	.word	0xffffffff


	//   ....[24]....
        /*009c*/ 	.word	0xffffffff


	//   ....[25]....
        /*00a0*/ 	.word	0xffffffff


	//   ....[26]....
        /*00a4*/ 	.word	0xffffffff


	//   ....[27]....
        /*00a8*/ 	.word	0xffffffff


	//   ....[28]....
        /*00ac*/ 	.word	0xffffffff


	//   ....[29]....
        /*00b0*/ 	.word	0xffffffff


	//   ....[30]....
        /*00b4*/ 	.word	0xffffffff


	//   ....[31]....
        /*00b8*/ 	.word	0xffffffff


	//   ....[32]....
        /*00bc*/ 	.word	0xffffffff


	//   ....[33]....
        /*00c0*/ 	.word	0xffffffff


	//   ....[34]....
        /*00c4*/ 	.word	0xffffffff


	//   ....[35]....
        /*00c8*/ 	.word	0xffffffff


	//   ....[36]....
        /*00cc*/ 	.word	0xffffffff


	//   ....[37]....
        /*00d0*/ 	.word	0xffffffff


	//   ....[38]....
        /*00d4*/ 	.word	0xffffffff


	//   ....[39]....
        /*00d8*/ 	.word	0xffffffff


	//   ....[40]....
        /*00dc*/ 	.word	0xffffffff


	//----- nvinfo : EIATTR_COOP_GROUP_INSTR_OFFSETS
	.align		4
.L_330:
        /*00e0*/ 	.byte	0x04, 0x28
        /*00e2*/ 	.short	(.L_332 - .L_331)


	//   ....[0]....
.L_331:
        /*00e4*/ 	.word	0x00000080


	//   ....[1]....
        /*00e8*/ 	.word	0x000068f0


	//   ....[2]....
        /*00ec*/ 	.word	0x00006910


	//   ....[3]....
        /*00f0*/ 	.word	0x00006ce0


	//   ....[4]....
        /*00f4*/ 	.word	0x00006d10


	//   ....[5]....
        /*00f8*/ 	.word	0x00006e60


	//   ....[6]....
        /*00fc*/ 	.word	0x00006e90


	//   ....[7]....
        /*0100*/ 	.word	0x00006fe0


	//   ....[8]....
        /*0104*/ 	.word	0x00007020


	//   ....[9]....
        /*0108*/ 	.word	0x0000e9d0


	//   ....[10]....
        /*010c*/ 	.word	0x0000ea50


	//   ....[11]....
        /*0110*/ 	.word	0x0000ea70


	//   ....[12]....
        /*0114*/ 	.word	0x0000ea90


	//   ....[13]....
        /*0118*/ 	.word	0x00011070


	//   ....[14]....
        /*011c*/ 	.word	0x000110a0


	//   ....[15]....
        /*0120*/ 	.word	0x000110c0


	//   ....[16]....
        /*0124*/ 	.word	0x000110e0


	//   ....[17]....
        /*0128*/ 	.word	0x00012af0


	//   ....[18]....
        /*012c*/ 	.word	0x00012b20


	//   ....[19]....
        /*0130*/ 	.word	0x00012b70


	//   ....[20]....
        /*0134*/ 	.word	0x00012b80


	//   ....[21]....
        /*0138*/ 	.word	0x00014060


	//   ....[22]....
        /*013c*/ 	.word	0x000140a0


	//   ....[23]....
        /*0140*/ 	.word	0x00014100


	//   ....[24]....
        /*0144*/ 	.word	0x00014140


	//   ....[25]....
        /*0148*/ 	.word	0x00014340


	//   ....[26]....
        /*014c*/ 	.word	0x00014350


	//   ....[27]....
        /*0150*/ 	.word	0x000144d0


	//   ....[28]....
        /*0154*/ 	.word	0x00014500


	//   ....[29]....
        /*0158*/ 	.word	0x00014650


	//   ....[30]....
        /*015c*/ 	.word	0x00014680


	//   ....[31]....
        /*0160*/ 	.word	0x000147d0


	//   ....[32]....
        /*0164*/ 	.word	0x000147f0


	//   ....[33]....
        /*0168*/ 	.word	0x00014fd0


	//   ....[34]....
        /*016c*/ 	.word	0x00014ff0


	//   ....[35]....
        /*0170*/ 	.word	0x00015120


	//   ....[36]....
        /*0174*/ 	.word	0x00015150


	//   ....[37]....
        /*0178*/ 	.word	0x00015280


	//   ....[38]....
        /*017c*/ 	.word	0x000152b0


	//   ....[39]....
        /*0180*/ 	.word	0x000153e0


	//   ....[40]....
        /*0184*/ 	.word	0x00015400


	//----- nvinfo : EIATTR_EXIT_INSTR_OFFSETS
	.align		4
.L_332:
        /*0188*/ 	.byte	0x04, 0x1c
        /*018a*/ 	.short	(.L_334 - .L_333)


	//   ....[0]....
.L_333:
        /*018c*/ 	.word	0x00000310


	//   ....[1]....
        /*0190*/ 	.word	0x00014800


	//   ....[2]....
        /*0194*/ 	.word	0x000148d0


	//   ....[3]....
        /*0198*/ 	.word	0x00014930


	//   ....[4]....
        /*019c*/ 	.word	0x00015410


	//   ....[5]....
        /*01a0*/ 	.word	0x000154c0


	//   ....[6]....
        /*01a4*/ 	.word	0x00015520


	//----- nvinfo : EIATTR_CTAIDZ_USED
	.align		4
.L_334:
        /*01a8*/ 	.byte	0x01, 0x04
	.zero		2


	//----- nvinfo : EIATTR_MAX_THREADS
	.align		4
        /*01ac*/ 	.byte	0x04, 0x05
        /*01ae*/ 	.short	(.L_336 - .L_335)
.L_335:
        /*01b0*/ 	.word	0x00000100
        /*01b4*/ 	.word	0x00000001
        /*01b8*/ 	.word	0x00000001


	//----- nvinfo : EIATTR_CRS_STACK_SIZE
	.align		4
.L_336:
        /*01bc*/ 	.byte	0x04, 0x1e
        /*01be*/ 	.short	(.L_338 - .L_337)
.L_337:
        /*01c0*/ 	.word	0x00000000
.L_338:


//--------------------- .nv.info._ZN7cutlass13device_kernelIN5flash19enable_sm80_to_sm89INS1_16FlashAttnFwdSm80INS1_25CollectiveMainloopFwdSm80ILi8ELi2ELb0EN4cute5tupleIJNS5_1CILi128EEENS7_ILi64EEENS7_ILi192EEEEEELi192ENS_10bfloat16_tEfNS_4arch4Sm80ELb0ELb1ELb1ELb0ELb0ELb0ELb1ELb0EEENS1_21CollectiveEpilogueFwdINS6_IJS8_SA_S9_EEENS6_IJNS7_ILi1EEESI_SI_EEESC_SE_Li256ELb0ELb1ELb0ELb0EEENS1_19SingleTileSchedulerILb0ELb0ELb1ELi128EEEEEEEEEvNT_6ParamsE --------------------------
	.section	.nv.info._ZN7cutlass13device_kernelIN5flash19enable_sm80_to_sm89INS1_16FlashAttnFwdSm80INS1_25CollectiveMainloopFwdSm80ILi8ELi2ELb0EN4cute5tupleIJNS5_1CILi128EEENS7_ILi64EEENS7_ILi192EEEEEELi192ENS_10bfloat16_tEfNS_4arch4Sm80ELb0ELb1ELb1ELb0ELb0ELb0ELb1ELb0EEENS1_21CollectiveEpilogueFwdINS6_IJS8_SA_S9_EEENS6_IJNS7_ILi1EEESI_SI_EEESC_SE_Li256ELb0ELb1ELb0ELb0EEENS1_19SingleTileSchedulerILb0ELb0ELb1ELi128EEEEEEEEEvNT_6ParamsE,"",@"SHT_CUDA_INFO"
	.sectionflags	@""
	.align	4


	//----- nvinfo : EIATTR_CUDA_API_VERSION
	.align		4
        /*0000*/ 	.byte	0x04, 0x37
        /*0002*/ 	.short	(.L_340 - .L_339)
.L_339:
        /*0004*/ 	.word	0x00000082


	//----- nvinfo : EIATTR_SW2861232_WAR
	.align		4
.L_340:
        /*0008*/ 	.byte	0x01, 0x35
	.zero		2


	//----- nvinfo : EIATTR_PARAM_CBANK
	.align		4
        /*000c*/ 	.byte	0x04, 0x0a
        /*000e*/ 	.short	(.L_342 - .L_341)
	.align		4
.L_341:
        /*0010*/ 	.word	index@(.nv.constant0._ZN7cutlass13device_kernelIN5flash19enable_sm80_to_sm89INS1_16FlashAttnFwdSm80INS1_25CollectiveMainloopFwdSm80ILi8ELi2ELb0EN4cute5tupleIJNS5_1CILi128EEENS7_ILi64EEENS7_ILi192EEEEEELi192ENS_10bfloat16_tEfNS_4arch4Sm80ELb0ELb1ELb1ELb0ELb0ELb0ELb1ELb0EEENS1_21CollectiveEpilogueFwdINS6_IJS8_SA_S9_EEENS6_IJNS7_ILi1EEESI_SI_EEESC_SE_Li256ELb0ELb1ELb0ELb0EEENS1_19SingleTileSchedulerILb0ELb0ELb1ELi128EEEEEEEEEvNT_6ParamsE)
        /*0014*/ 	.short	0x0160
        /*0016*/ 	.short	0x0418


	//----- nvinfo : EIATTR_CBANK_PARAM_SIZE
	.align		4
.L_342:
        /*0018*/ 	.byte	0x03, 0x19
        /*001a*/ 	.short	0x0418


	//----- nvinfo : EIATTR_KPARAM_INFO
	.align		4
        /*001c*/ 	.byte	0x04, 0x17
        /*001e*/ 	.short	(.L_344 - .L_343)
.L_343:
        /*0020*/ 	.word	0x00000000
        /*0024*/ 	.short	0x0000
        /*0026*/ 	.short	0x0000
        /*0028*/ 	.byte	0x00, 0xf0, 0x61, 0x10


	//----- nvinfo : EIATTR_MAXREG_COUNT
	.align		4
.L_344:
        /*002c*/ 	.byte	0x03, 0x1b
        /*002e*/ 	.short	0x00ff


	//----- nvinfo : EIATTR_NUM_BARRIERS
	.align		4
        /*0030*/ 	.byte	0x02, 0x4c
        /*0032*/ 	.byte	0x02
	.zero		1


	//----- nvinfo : EIATTR_MERCURY_ISA_VERSION
	.align		4
        /*0034*/ 	.byte	0x03, 0x5f
        /*0036*/ 	.short	0x0000


	//----- nvinfo : EIATTR_COOP_GROUP_MASK_REGIDS
	.align		4
        /*0038*/ 	.byte	0x04, 0x29
        /*003a*/ 	.short	(.L_346 - .L_345)


	//   ....[0]....
.L_345:
        /*003c*/ 	.word	0xffffffff


	//   ....[1]....
        /*0040*/ 	.word	0xffffffff


	//   ....[2]....
        /*0044*/ 	.word	0xffffffff


	//   ....[3]....
        /*0048*/ 	.word	0xffffffff


	//   ....[4]....
        /*004c*/ 	.word	0xffffffff


	//   ....[5]....
        /*0050*/ 	.word	0xffffffff


	//   ....[6]....
        /*0054*/ 	.word	0xffffffff


	//   ....[7]....
        /*0058*/ 	.word	0xffffffff


	//   ....[8]....
        /*005c*/ 	.word	0xffffffff


	//   ....[9]....
        /*0060*/ 	.word	0xffffffff


	//   ....[10]....
        /*0064*/ 	.word	0xffffffff


	//   ....[11]....
        /*0068*/ 	.word	0xffffffff


	//   ....[12]....
        /*006c*/ 	.word	0xffffffff


	//   ....[13]....
        /*0070*/ 	.word	0xffffffff


	//   ....[14]....
        /*0074*/ 	.word	0xffffffff


	//   ....[15]....
        /*0078*/ 	.word	0xffffffff


	//   ....[16]....
        /*007c*/ 	.word	0xffffffff


	//   ....[17]....
        /*0080*/ 	.word	0xffffffff


	//   ....[18]....
        /*0084*/ 	.word	0xffffffff


	//   ....[19]....
        /*0088*/ 	.word	0xffffffff


	//   ....[20]....
        /*008c*/ 	.word	0xffffffff


	//   ....[21]....
        /*0090*/ 	.word	0xffffffff


	//   ....[22]....
        /*0094*/ 	.word	0xffffffff


	//   ....[23]....
        /*0098*/ 	.word	0xffffffff


	//   ....[24]....
        /*009c*/ 	.word	0xffffffff


	//   ....[25]....
        /*00a0*/ 	.word	0xffffffff


	//   ....[26]....
        /*00a4*/ 	.word	0xffffffff


	//   ....[27]....
        /*00a8*/ 	.word	0xffffffff


	//   ....[28]....
        /*00ac*/ 	.word	0xffffffff


	//   ....[29]....
        /*00b0*/ 	.word	0xffffffff


	//   ....[30]....
        /*00b4*/ 	.word	0xffffffff


	//   ....[31]....
        /*00b8*/ 	.word	0xffffffff


	//   ....[32]....
        /*00bc*/ 	.word	0xffffffff


	//   ....[33]....
        /*00c0*/ 	.word	0xffffffff


	//   ....[34]....
        /*00c4*/ 	.word	0xffffffff


	//   ....[35]....
        /*00c8*/ 	.word	0xffffffff


	//   ....[36]....
        /*00cc*/ 	.word	0xffffffff


	//   ....[37]....
        /*00d0*/ 	.word	0xffffffff


	//   ....[38]....
        /*00d4*/ 	.word	0xffffffff


	//   ....[39]....
        /*00d8*/ 	.word	0xffffffff


	//   ....[40]....
        /*00dc*/ 	.word	0xffffffff


	//   ....[41]....
        /*00e0*/ 	.word	0xffffffff


	//   ....[42]....
        /*00e4*/ 	.word	0xffffffff


	//   ....[43]....
        /*00e8*/ 	.word	0xffffffff


	//   ....[44]....
        /*00ec*/ 	.word	0xffffffff


	//   ....[45]....
        /*00f0*/ 	.word	0xffffffff


	//   ....[46]....
        /*00f4*/ 	.word	0xffffffff


	//   ....[47]....
        /*00f8*/ 	.word	0xffffffff


	//   ....[48]....
        /*00fc*/ 	.word	0xffffffff


	//   ....[49]....
        /*0100*/ 	.word	0xffffffff


	//   ....[50]....
        /*0104*/ 	.word	0xffffffff


	//   ....[51]....
        /*0108*/ 	.word	0xffffffff


	//   ....[52]....
        /*010c*/ 	.word	0xffffffff


	//   ....[53]....
        /*0110*/ 	.word	0xffffffff


	//----- nvinfo : EIATTR_COOP_GROUP_INSTR_OFFSETS
	.align		4
.L_346:
        /*0114*/ 	.byte	0x04, 0x28
        /*0116*/ 	.short	(.L_348 - .L_347)


	//   ....[0]....
.L_347:
        /*0118*/ 	.word	0x00000d60


	//   ....[1]....
        /*011c*/ 	.word	0x00000db0


	//   ....[2]....
        /*0120*/ 	.word	0x00000e10


	//   ....[3]....
        /*0124*/ 	.word	0x00000ec0


	//   ....[4]....
        /*0128*/ 	.word	0x00001110


	//   ....[5]....
        /*012c*/ 	.word	0x00001150


	//   ....[6]....
        /*0130*/ 	.word	0x00001190


	//   ....[7]....
        /*0134*/ 	.word	0x000011d0


	//   ....[8]....
        /*0138*/ 	.word	0x00002cc0


	//   ....[9]....
        /*013c*/ 	.word	0x00002fc0


	//   ....[10]....
        /*0140*/ 	.word	0x00003c00


	//   ....[11]....
        /*0144*/ 	.word	0x00003d40


	//   ....[12]....
        /*0148*/ 	.word	0x00003d60


	//   ....[13]....
        /*014c*/ 	.word	0x00003dc0


	//   ....[14]....
        /*0150*/ 	.word	0x00005b10


	//   ....[15]....
        /*0154*/ 	.word	0x000066f0


	//   ....[16]....
        /*0158*/ 	.word	0x00007110


	//   ....[17]....
        /*015c*/ 	.word	0x00007210


	//   ....[18]....
        /*0160*/ 	.word	0x00007220


	//   ....[19]....
        /*0164*/ 	.word	0x00007240


	//   ....[20]....
        /*0168*/ 	.word	0x0000a450


	//   ....[21]....
        /*016c*/ 	.word	0x0000a4a0


	//   ....[22]....
        /*0170*/ 	.word	0x0000a4b0


	//   ....[23]....
        /*0174*/ 	.word	0x0000a4d0


	//   ....[24]....
        /*0178*/ 	.word	0x0000cfa0


	//   ....[25]....
        /*017c*/ 	.word	0x0000d400


	//   ....[26]....
        /*0180*/ 	.word	0x0000dd90


	//   ....[27]....
        /*0184*/ 	.word	0x0000df00


	//   ....[28]....
        /*0188*/ 	.word	0x0000df20


	//   ....[29]....
        /*018c*/ 	.word	0x0000df90


	//   ....[30]....
        /*0190*/ 	.word	0x0000f960


	//   ....[31]....
        /*0194*/ 	.word	0x0000f990


	//   ....[32]....
        /*0198*/ 	.word	0x0000f9d0


	//   ....[33]....
        /*019c*/ 	.word	0x0000f9e0


	//   ....[34]....
        /*01a0*/ 	.word	0x00010f60


	//   ....[35]....
        /*01a4*/ 	.word	0x00010f70


	//   ....[36]....
        /*01a8*/ 	.word	0x00010f80


	//   ....[37]....
        /*01ac*/ 	.word	0x00010f90


	//   ....[38]....
        /*01b0*/ 	.word	0x00010fa0


	//   ....[39]....
        /*01b4*/ 	.word	0x00010fb0


	//   ....[40]....
        /*01b8*/ 	.word	0x000111e0


	//   ....[41]....
        /*01bc*/ 	.word	0x00011210


	//   ....[42]....
        /*01c0*/ 	.word	0x00011360


	//   ....[43]....
        /*01c4*/ 	.word	0x00011390


	//   ....[44]....
        /*01c8*/ 	.word	0x000114e0


	//   ....[45]....
        /*01cc*/ 	.word	0x00011500


	//   ....[46]....
        /*01d0*/ 	.word	0x00011b90


	//   ....[47]....
        /*01d4*/ 	.word	0x00011bb0


	//   ....[48]....
        /*01d8*/ 	.word	0x00011ce0


	//   ....[49]....
        /*01dc*/ 	.word	0x00011d10


	//   ....[50]....
        /*01e0*/ 	.word	0x00011e40


	//   ....[51]....
        /*01e4*/ 	.word	0x00011e70


	//   ....[52]....
        /*01e8*/ 	.word	0x00011fa0


	//   ....[53]....
        /*01ec*/ 	.word	0x00011fc0


	//----- nvinfo : EIATTR_EXIT_INSTR_OFFSETS
	.align		4
.L_348:
        /*01f0*/ 	.byte	0x04, 0x1c
        /*01f2*/ 	.short	(.L_350 - .L_349)


	//   ....[0]....
.L_349:
        /*01f4*/ 	.word	0x00000030


	//   ....[1]....
        /*01f8*/ 	.word	0x00011510


	//   ....[2]....
        /*01fc*/ 	.word	0x000115e0


	//   ....[3]....
        /*0200*/ 	.word	0x00011640


	//   ....[4]....
        /*0204*/ 	.word	0x00011fd0


	//   ....[5]....
        /*0208*/ 	.word	0x00012080


	//   ....[6]....
        /*020c*/ 	.word	0x000120e0


	//----- nvinfo : EIATTR_CTAIDZ_USED
	.align		4
.L_350:
        /*0210*/ 	.byte	0x01, 0x04
	.zero		2


	//----- nvinfo : EIATTR_MAX_THREADS
	.align		4
        /*0214*/ 	.byte	0x04, 0x05
        /*0216*/ 	.short	(.L_352 - .L_351)
.L_351:
        /*0218*/ 	.word	0x00000100
        /*021c*/ 	.word	0x00000001
        /*0220*/ 	.word	0x00000001


	//----- nvinfo : EIATTR_CRS_STACK_SIZE
	.align		4
.L_352:
        /*0224*/ 	.byte	0x04, 0x1e
        /*0226*/ 	.short	(.L_354 - .L_353)
.L_353:
        /*0228*/ 	.word	0x00000000
.L_354:


//--------------------- .nv.info._ZN7cutlass13device_kernelIN5flash19enable_sm80_to_sm89INS1_16FlashAttnFwdSm80INS1_25CollectiveMainloopFwdSm80ILi8ELi2ELb0EN4cute5tupleIJNS5_1CILi128EEENS7_ILi64EEENS7_ILi192EEEEEELi192ENS_10bfloat16_tEfNS_4arch4Sm80ELb0ELb1ELb1ELb1ELb0ELb0ELb1ELb0EEENS1_21CollectiveEpilogueFwdINS6_IJS8_SA_S9_EEENS6_IJNS7_ILi1EEESI_SI_EEESC_SE_Li256ELb1ELb1ELb0ELb0EEENS1_19SingleTileSchedulerILb1ELb0ELb1ELi128EEEEEEEEEvNT_6ParamsE --------------------------
	.section	.nv.info._ZN7cutlass13device_kernelIN5flash19enable_sm80_to_sm89INS1_16FlashAttnFwdSm80INS1_25CollectiveMainloopFwdSm80ILi8ELi2ELb0EN4cute5tupleIJNS5_1CILi128EEENS7_ILi64EEENS7_ILi192EEEEEELi192ENS_10bfloat16_tEfNS_4arch4Sm80ELb0ELb1ELb1ELb1ELb0ELb0ELb1ELb0EEENS1_21CollectiveEpilogueFwdINS6_IJS8_SA_S9_EEENS6_IJNS7_ILi1EEESI_SI_EEESC_SE_Li256ELb1ELb1ELb0ELb0EEENS1_19SingleTileSchedulerILb1ELb0ELb1ELi128EEEEEEEEEvNT_6ParamsE,"",@"SHT_CUDA_INFO"
	.sectionflags	@""
	.align	4


	//----- nvinfo : EIATTR_CUDA_API_VERSION
	.align		4
        /*0000*/ 	.byte	0x04, 0x37
        /*0002*/ 	.short	(.L_356 - .L_355)
.L_355:
        /*0004*/ 	.word	0x00000082


	//----- nvinfo : EIATTR_SW2861232_WAR
	.align		4
.L_356:
        /*0008*/ 	.byte	0x01, 0x35
	.zero		2


	//----- nvinfo : EIATTR_PARAM_CBANK
	.align		4
        /*000c*/ 	.byte	0x04, 0x0a
        /*000e*/ 	.short	(.L_358 - .L_357)
	.align		4
.L_357:
        /*0010*/ 	.word	index@(.nv.constant0._ZN7cutlass13device_kernelIN5flash19enable_sm80_to_sm89INS1_16FlashAttnFwdSm80INS1_25CollectiveMainloopFwdSm80ILi8ELi2ELb0EN4cute5tupleIJNS5_1CILi128EEENS7_ILi64EEENS7_ILi192EEEEEELi192ENS_10bfloat16_tEfNS_4arch4Sm80ELb0ELb1ELb1ELb1ELb0ELb0ELb1ELb0EEENS1_21CollectiveEpilogueFwdINS6_IJS8_SA_S9_EEENS6_IJNS7_ILi1EEESI_SI_EEESC_SE_Li256ELb1ELb1ELb0ELb0EEENS1_19SingleTileSchedulerILb1ELb0ELb1ELi128EEEEEEEEEvNT_6ParamsE)
        /*0014*/ 	.short	0x0160
        /*0016*/ 	.short	0x0418


	//----- nvinfo : EIATTR_CBANK_PARAM_SIZE
	.align		4
.L_358:
        /*0018*/ 	.byte	0x03, 0x19
        /*001a*/ 	.short	0x0418


	//----- nvinfo : EIATTR_KPARAM_INFO
	.align		4
        /*001c*/ 	.byte	0x04, 0x17
        /*001e*/ 	.short	(.L_360 - .L_359)
.L_359:
        /*0020*/ 	.word	0x00000000
        /*0024*/ 	.short	0x0000
        /*0026*/ 	.short	0x0000
        /*0028*/ 	.byte	0x00, 0xf0, 0x61, 0x10


	//----- nvinfo : EIATTR_MAXREG_COUNT
	.align		4
.L_360:
        /*002c*/ 	.byte	0x03, 0x1b
        /*002e*/ 	.short	0x00ff


	//----- nvinfo : EIATTR_NUM_BARRIERS
	.align		4
        /*0030*/ 	.byte	0x02, 0x4c
        /*0032*/ 	.byte	0x02
	.zero		1


	//----- nvinfo : EIATTR_MERCURY_ISA_VERSION
	.align		4
        /*0034*/ 	.byte	0x03, 0x5f
        /*0036*/ 	.short	0x0000


	//----- nvinfo : EIATTR_COOP_GROUP_MASK_REGIDS
	.align		4
        /*0038*/ 	.byte	0x04, 0x29
        /*003a*/ 	.short	(.L_362 - .L_361)


	//   ....[0]....
.L_361:
        /*003c*/ 	.word	0xffffffff


	//   ....[1]....
        /*0040*/ 	.word	0xffffffff


	//   ....[2]....
        /*0044*/ 	.word	0xffffffff


	//   ....[3]....
        /*0048*/ 	.word	0xffffffff


	//   ....[4]....
        /*004c*/ 	.word	0xffffffff


	//   ....[5]....
        /*0050*/ 	.word	0xffffffff


	//   ....[6]....
        /*0054*/ 	.word	0xffffffff


	//   ....[7]....
        /*0058*/ 	.word	0xffffffff


	//   ....[8]....
        /*005c*/ 	.word	0xffffffff


	//   ....[9]....
        /*0060*/ 	.word	0xffffffff


	//   ....[10]....
        /*0064*/ 	.word	0xffffffff


	//   ....[11]....
        /*0068*/ 	.word	0xffffffff


	//   ....[12]....
        /*006c*/ 	.word	0xffffffff


	//   ....[13]....
        /*0070*/ 	.word	0xffffffff


	//   ....[14]....
        /*0074*/ 	.word	0xffffffff


	//   ....[15]....
        /*0078*/ 	.word	0xffffffff


	//   ....[16]....
        /*007c*/ 	.word	0xffffffff


	//   ....[17]....
        /*0080*/ 	.word	0xffffffff


	//   ....[18]....
        /*0084*/ 	.word	0xffffffff


	//   ....[19]....
        /*0088*/ 	.word	0xffffffff


	//   ....[20]....
        /*008c*/ 	.word	0xffffffff


	//   ....[21]....
        /*0090*/ 	.word	0xffffffff


	//   ....[22]....
        /*0094*/ 	.word	0xffffffff


	//   ....[23]....
        /*0098*/ 	.word	0xffffffff


	//   ....[24]....
        /*009c*/ 	.word	0xffffffff


	//   ....[25]....
        /*00a0*/ 	.word	0xffffffff


	//   ....[26]....
        /*00a4*/ 	.word	0xffffffff


	//   ....[27]....
        /*00a8*/ 	.word	0xffffffff


	//   ....[28]....
        /*00ac*/ 	.word	0xffffffff


	//   ....[29]....
        /*00b0*/ 	.word	0xffffffff


	//   ....[30]....
        /*00b4*/ 	.word	0xffffffff


	//   ....[31]....
        /*00b8*/ 	.word	0xffffffff


	//   ....[32]....
        /*00bc*/ 	.word	0xffffffff


	//   ....[33]....
        /*00c0*/ 	.word	0xffffffff


	//   ....[34]....
        /*00c4*/ 	.word	0xffffffff


	//   ....[35]....
        /*00c8*/ 	.word	0xffffffff


	//   ....[36]....
        /*00cc*/ 	.word	0xffffffff


	//   ....[37]....
        /*00d0*/ 	.word	0xffffffff


	//   ....[38]....
        /*00d4*/ 	.word	0xffffffff


	//   ....[39]....
        /*00d8*/ 	.word	0xffffffff


	//   ....[40]....
        /*00dc*/ 	.word	0xffffffff


	//   ....[41]....
        /*00e0*/ 	.word	0xffffffff


	//   ....[42]....
        /*00e4*/ 	.word	0xffffffff


	//   ....[43]....
        /*00e8*/ 	.word	0xffffffff


	//   ....[44]....
        /*00ec*/ 	.word	0xffffffff


	//   ....[45]....
        /*00f0*/ 	.word	0xffffffff


	//   ....[46]....
        /*00f4*/ 	.word	0xffffffff


	//   ....[47]....
        /*00f8*/ 	.word	0xffffffff


	//   ....[48]....
        /*00fc*/ 	.word	0xffffffff


	//   ....[49]....
        /*0100*/ 	.word	0xffffffff


	//   ....[50]....
        /*0104*/ 	.word	0xffffffff


	//   ....[51]....
        /*0108*/ 	.word	0xffffffff


	//   ....[52]....
        /*010c*/ 	.word	0xffffffff


	//   ....[53]....
        /*0110*/ 	.word	0xffffffff


	//   ....[54]....
        /*0114*/ 	.word	0xffffffff


	//----- nvinfo : EIATTR_COOP_GROUP_INSTR_OFFSETS
	.align		4
.L_362:
        /*0118*/ 	.byte	0x04, 0x28
        /*011a*/ 	.short	(.L_364 - .L_363)


	//   ....[0]....
.L_363:
        /*011c*/ 	.word	0x00000080


	//   ....[1]....
        /*0120*/ 	.word	0x000013d0


	//   ....[2]....
        /*0124*/ 	.word	0x000014d0


	//   ....[3]....
        /*0128*/ 	.word	0x00001720


	//   ....[4]....
        /*012c*/ 	.word	0x00001750


	//   ....[5]....
        /*0130*/ 	.word	0x000018a0


	//   ....[6]....
        /*0134*/ 	.word	0x000018d0


	//   ....[7]....
        /*0138*/ 	.word	0x00001a10


	//   ....[8]....
        /*013c*/ 	.word	0x00001a50


	//   ....[9]....
        /*0140*/ 	.word	0x00003000


	//   ....[10]....
        /*0144*/ 	.word	0x00003330


	//   ....[11]....
        /*0148*/ 	.word	0x00003e20


	//   ....[12]....
        /*014c*/ 	.word	0x00003ed0


	//   ....[13]....
        /*0150*/ 	.word	0x00004270


	//   ....[14]....
        /*0154*/ 	.word	0x00004300


	//   ....[15]....
        /*0158*/ 	.word	0x00006340


	//   ....[16]....
        /*015c*/ 	.word	0x000067c0


	//   ....[17]....
        /*0160*/ 	.word	0x000070e0


	//   ....[18]....
        /*0164*/ 	.word	0x00007210


	//   ....[19]....
        /*0168*/ 	.word	0x00007230


	//   ....[20]....
        /*016c*/ 	.word	0x000072d0


	//   ....[21]....
        /*0170*/ 	.word	0x0000a300


	//   ....[22]....
        /*0174*/ 	.word	0x0000a350


	//   ....[23]....
        /*0178*/ 	.word	0x0000a360


	//   ....[24]....
        /*017c*/ 	.word	0x0000a380


	//   ....[25]....
        /*0180*/ 	.word	0x0000ceb0


	//   ....[26]....
        /*0184*/ 	.word	0x0000d4b0


	//   ....[27]....
        /*0188*/ 	.word	0x0000da80


	//   ....[28]....
        /*018c*/ 	.word	0x0000dce0


	//   ....[29]....
        /*0190*/ 	.word	0x0000dd00


	//   ....[30]....
        /*0194*/ 	.word	0x0000dd70


	//   ....[31]....
        /*0198*/ 	.word	0x0000f780


	//   ....[32]....
        /*019c*/ 	.word	0x0000f7b0


	//   ....[33]....
        /*01a0*/ 	.word	0x0000f7f0


	//   ....[34]....
        /*01a4*/ 	.word	0x0000f800


	//   ....[35]....
        /*01a8*/ 	.word	0x00010ce0


	//   ....[36]....
        /*01ac*/ 	.word	0x00010d30


	//   ....[37]....
        /*01b0*/ 	.word	0x00010d60


	//   ....[38]....
        /*01b4*/ 	.word	0x00010da0


	//   ....[39]....
        /*01b8*/ 	.word	0x00010fd0


	//   ....[40]....
        /*01bc*/ 	.word	0x00010fe0


	//   ....[41]....
        /*01c0*/ 	.word	0x00011160


	//   ....[42]....
        /*01c4*/ 	.word	0x00011190


	//   ....[43]....
        /*01c8*/ 	.word	0x000112e0


	//   ....[44]....
        /*01cc*/ 	.word	0x00011310


	//   ....[45]....
        /*01d0*/ 	.word	0x00011460


	//   ....[46]....
        /*01d4*/ 	.word	0x00011480


	//   ....[47]....
        /*01d8*/ 	.word	0x00011c90


	//   ....[48]....
        /*01dc*/ 	.word	0x00011cb0


	//   ....[49]....
        /*01e0*/ 	.word	0x00011de0


	//   ....[50]....
        /*01e4*/ 	.word	0x00011e10


	//   ....[51]....
        /*01e8*/ 	.word	0x00011f40


	//   ....[52]....
        /*01ec*/ 	.word	0x00011f70


	//   ....[53]....
        /*01f0*/ 	.word	0x000120a0


	//   ....[54]....
        /*01f4*/ 	.word	0x000120c0


	//----- nvinfo : EIATTR_EXIT_INSTR_OFFSETS
	.align		4
.L_364:
        /*01f8*/ 	.byte	0x04, 0x1c
        /*01fa*/ 	.short	(.L_366 - .L_365)


	//   ....[0]....
.L_365:
        /*01fc*/ 	.word	0x00000310


	//   ....[1]....
        /*0200*/ 	.word	0x00011490


	//   ....[2]....
        /*0204*/ 	.word	0x00011560


	//   ....[3]....
        /*0208*/ 	.word	0x000115c0


	//   ....[4]....
        /*020c*/ 	.word	0x000120d0


	//   ....[5]....
        /*0210*/ 	.word	0x00012180


	//   ....[6]....
        /*0214*/ 	.word	0x000121e0


	//----- nvinfo : EIATTR_CTAIDZ_USED
	.align		4
.L_366:
        /*0218*/ 	.byte	0x01, 0x04
	.zero		2


	//----- nvinfo : EIATTR_MAX_THREADS
	.align		4
        /*021c*/ 	.byte	0x04, 0x05
        /*021e*/ 	.short	(.L_368 - .L_367)
.L_367:
        /*0220*/ 	.word	0x00000100
        /*0224*/ 	.word	0x00000001
        /*0228*/ 	.word	0x00000001


	//----- nvinfo : EIATTR_CRS_STACK_SIZE
	.align		4
.L_368:
        /*022c*/ 	.byte	0x04, 0x1e
        /*022e*/ 	.short	(.L_370 - .L_369)
.L_369:
        /*0230*/ 	.word	0x00000000
.L_370:


//--------------------- .nv.info._ZN7cutlass13device_kernelIN5flash19enable_sm80_to_sm89INS1_16FlashAttnFwdSm80INS1_25CollectiveMainloopFwdSm80ILi8ELi2ELb0EN4cute5tupleIJNS5_1CILi128EEENS7_ILi64EEENS7_ILi192EEEEEELi192ENS_10bfloat16_tEfNS_4arch4Sm80ELb0ELb1ELb1ELb1ELb0ELb1ELb1ELb0EEENS1_21CollectiveEpilogueFwdINS6_IJS8_SA_S9_EEENS6_IJNS7_ILi1EEESI_SI_EEESC_SE_Li256ELb1ELb1ELb0ELb0EEENS1_19SingleTileSchedulerILb1ELb0ELb1ELi128EEEEEEEEEvNT_6ParamsE --------------------------
	.section	.nv.info._ZN7cutlass13device_kernelIN5flash19enable_sm80_to_sm89INS1_16FlashAttnFwdSm80INS1_25CollectiveMainloopFwdSm80ILi8ELi2ELb0EN4cute5tupleIJNS5_1CILi128EEENS7_ILi64EEENS7_ILi192EEEEEELi192ENS_10bfloat16_tEfNS_4arch4Sm80ELb0ELb1ELb1ELb1ELb0ELb1ELb1ELb0EEENS1_21CollectiveEpilogueFwdINS6_IJS8_SA_S9_EEENS6_IJNS7_ILi1EEESI_SI_EEESC_SE_Li256ELb1ELb1ELb0ELb0EEENS1_19SingleTileSchedulerILb1ELb0ELb1ELi128EEEEEEEEEvNT_6ParamsE,"",@"SHT_CUDA_INFO"
	.sectionflags	@""
	.align	4


	//----- nvinfo : EIATTR_CUDA_API_VERSION
	.align		4
        /*0000*/ 	.byte	0x04, 0x37
        /*0002*/ 	.short	(.L_372 - .L_371)
.L_371:
        /*0004*/ 	.word	0x00000082


	//----- nvinfo : EIATTR_SW2861232_WAR
	.align		4
.L_372:
        /*0008*/ 	.byte	0x01, 0x35
	.zero		2


	//----- nvinfo : EIATTR_PARAM_CBANK
	.align		4
        /*000c*/ 	.byte	0x04, 0x0a
        /*000e*/ 	.short	(.L_374 - .L_373)
	.align		4
.L_373:
        /*0010*/ 	.word	index@(.nv.constant0._ZN7cutlass13device_kernelIN5flash19enable_sm80_to_sm89INS1_16FlashAttnFwdSm80INS1_25CollectiveMainloopFwdSm80ILi8ELi2ELb0EN4cute5tupleIJNS5_1CILi128EEENS7_ILi64EEENS7_ILi192EEEEEELi192ENS_10bfloat16_tEfNS_4arch4Sm80ELb0ELb1ELb1ELb1ELb0ELb1ELb1ELb0EEENS1_21CollectiveEpilogueFwdINS6_IJS8_SA_S9_EEENS6_IJNS7_ILi1EEESI_SI_EEESC_SE_Li256ELb1ELb1ELb0ELb0EEENS1_19SingleTileSchedulerILb1ELb0ELb1ELi128EEEEEEEEEvNT_6ParamsE)
        /*0014*/ 	.short	0x0160
        /*0016*/ 	.short	0x0418


	//----- nvinfo : EIATTR_CBANK_PARAM_SIZE
	.align		4
.L_374:
        /*0018*/ 	.byte	0x03, 0x19
        /*001a*/ 	.short	0x0418


	//----- nvinfo : EIATTR_KPARAM_INFO
	.align		4
        /*001c*/ 	.byte	0x04, 0x17
        /*001e*/ 	.short	(.L_376 - .L_375)
.L_375:
        /*0020*/ 	.word	0x00000000
        /*0024*/ 	.short	0x0000
        /*0026*/ 	.short	0x0000
        /*0028*/ 	.byte	0x00, 0xf0, 0x61, 0x10


	//----- nvinfo : EIATTR_MAXREG_COUNT
	.align		4
.L_376:
        /*002c*/ 	.byte	0x03, 0x1b
        /*002e*/ 	.short	0x00ff


	//----- nvinfo : EIATTR_NUM_BARRIERS
	.align		4
        /*0030*/ 	.byte	0x02, 0x4c
        /*0032*/ 	.byte	0x02
	.zero		1


	//----- nvinfo : EIATTR_MERCURY_ISA_VERSION
	.align		4
        /*0034*/ 	.byte	0x03, 0x5f
        /*0036*/ 	.short	0x0000


	//----- nvinfo : EIATTR_COOP_GROUP_MASK_REGIDS
	.align		4
        /*0038*/ 	.byte	0x04, 0x29
        /*003a*/ 	.short	(.L_378 - .L_377)


	//   ....[0]....
.L_377:
        /*003c*/ 	.word	0xffffffff


	//   ....[1]....
        /*0040*/ 	.word	0xffffffff


	//   ....[2]....
        /*0044*/ 	.word	0xffffffff


	//   ....[3]....
        /*0048*/ 	.word	0xffffffff


	//   ....[4]....
        /*004c*/ 	.word	0xffffffff


	//   ....[5]....
        /*0050*/ 	.word	0xffffffff


	//   ....[6]....
        /*0054*/ 	.word	0xffffffff


	//   ....[7]....
        /*0058*/ 	.word	0xffffffff


	//   ....[8]....
        /*005c*/ 	.word	0xffffffff


	//   ....[9]....
        /*0060*/ 	.word	0xffffffff


	//   ....[10]....
        /*0064*/ 	.word	0xffffffff


	//   ....[11]....
        /*0068*/ 	.word	0xffffffff


	//   ....[12]....
        /*006c*/ 	.word	0xffffffff


	//   ....[13]....
        /*0070*/ 	.word	0xffffffff


	//   ....[14]....
        /*0074*/ 	.word	0xffffffff


	//   ....[15]....
        /*0078*/ 	.word	0xffffffff


	//   ....[16]....
        /*007c*/ 	.word	0xffffffff


	//   ....[17]....
        /*0080*/ 	.word	0xffffffff


	//   ....[18]....
        /*0084*/ 	.word	0xffffffff


	//   ....[19]....
        /*0088*/ 	.word	0xffffffff


	//   ....[20]....
        /*008c*/ 	.word	0xffffffff


	//   ....[21]....
        /*0090*/ 	.word	0xffffffff


	//   ....[22]....
        /*0094*/ 	.word	0xffffffff


	//   ....[23]....
        /*0098*/ 	.word	0xffffffff


	//   ....[24]....
        /*009c*/ 	.word	0xffffffff


	//   ....[25]....
        /*00a0*/ 	.word	0xffffffff


	//   ....[26]....
        /*00a4*/ 	.word	0xffffffff


	//   ....[27]....
        /*00a8*/ 	.word	0xffffffff


	//   ....[28]....
        /*00ac*/ 	.word	0xffffffff


	//   ....[29]....
        /*00b0*/ 	.word	0xffffffff


	//   ....[30]....
        /*00b4*/ 	.word	0xffffffff


	//   ....[31]....
        /*00b8*/ 	.word	0xffffffff


	//   ....[32]....
        /*00bc*/ 	.word	0xffffffff


	//   ....[33]....
        /*00c0*/ 	.word	0xffffffff


	//   ....[34]....
        /*00c4*/ 	.word	0xffffffff


	//   ....[35]....
        /*00c8*/ 	.word	0xffffffff


	//   ....[36]....
        /*00cc*/ 	.word	0xffffffff


	//   ....[37]....
        /*00d0*/ 	.word	0xffffffff


	//   ....[38]....
        /*00d4*/ 	.word	0xffffffff


	//   ....[39]....
        /*00d8*/ 	.word	0xffffffff


	//   ....[40]....
        /*00dc*/ 	.word	0xffffffff


	//   ....[41]....
        /*00e0*/ 	.word	0xffffffff


	//   ....[42]....
        /*00e4*/ 	.word	0xffffffff


	//   ....[43]....
        /*00e8*/ 	.word	0xffffffff


	//   ....[44]....
        /*00ec*/ 	.word	0xffffffff


	//   ....[45]....
        /*00f0*/ 	.word	0xffffffff


	//   ....[46]....
        /*00f4*/ 	.word	0xffffffff


	//   ....[47]....
        /*00f8*/ 	.word	0xffffffff


	//   ....[48]....
        /*00fc*/ 	.word	0xffffffff


	//   ....[49]....
        /*0100*/ 	.word	0xffffffff


	//   ....[50]....
        /*0104*/ 	.word	0xffffffff


	//   ....[51]....
        /*0108*/ 	.word	0xffffffff


	//   ....[52]....
        /*010c*/ 	.word	0xffffffff


	//   ....[53]....
        /*0110*/ 	.word	0xffffffff


	//   ....[54]....
        /*0114*/ 	.word	0xffffffff


	//   ....[55]....
        /*0118*/ 	.word	0xffffffff


	//   ....[56]....
        /*011c*/ 	.word	0xffffffff


	//   ....[57]....
        /*0120*/ 	.word	0xffffffff


	//   ....[58]....
        /*0124*/ 	.word	0xffffffff


	//   ....[59]....
        /*0128*/ 	.word	0xffffffff


	//   ....[60]....
        /*012c*/ 	.word	0xffffffff


	//   ....[61]....
        /*0130*/ 	.word	0xffffffff


	//   ....[62]....
        /*0134*/ 	.word	0xffffffff


	//   ....[63]....
        /*0138*/ 	.word	0xffffffff


	//   ....[64]....
        /*013c*/ 	.word	0xffffffff


	//   ....[65]....
        /*0140*/ 	.word	0xffffffff


	//   ....[66]....
        /*0144*/ 	.word	0xffffffff


	//   ....[67]....
        /*0148*/ 	.word	0xffffffff


	//   ....[68]....
        /*014c*/ 	.word	0xffffffff


	//   ....[69]....
        /*0150*/ 	.word	0xffffffff


	//   ....[70]....
        /*0154*/ 	.word	0xffffffff


	//   ....[71]....
        /*0158*/ 	.word	0xffffffff


	//   ....[72]....
        /*015c*/ 	.word	0xffffffff


	//   ....[73]....
        /*0160*/ 	.word	0xffffffff


	//   ....[74]....
        /*0164*/ 	.word	0xffffffff


	//   ....[75]....
        /*0168*/ 	.word	0xffffffff


	//   ....[76]....
        /*016c*/ 	.word	0xffffffff


	//   ....[77]....
        /*0170*/ 	.word	0xffffffff


	//   ....[78]....
        /*0174*/ 	.word	0xffffffff


	//   ....[79]....
        /*0178*/ 	.word	0xffffffff


	//   ....[80]....
        /*017c*/ 	.word	0xffffffff


	//   ....[81]....
        /*0180*/ 	.word	0xffffffff


	//   ....[82]....
        /*0184*/ 	.word	0xffffffff


	//   ....[83]....
        /*0188*/ 	.word	0xffffffff


	//   ....[84]....
        /*018c*/ 	.word	0xffffffff


	//   ....[85]....
        /*0190*/ 	.word	0xffffffff


	//   ....[86]....
        /*0194*/ 	.word	0xffffffff


	//   ....[87]....
        /*0198*/ 	.word	0xffffffff


	//   ....[88]....
        /*019c*/ 	.word	0xffffffff


	//   ....[89]....
        /*01a0*/ 	.word	0xffffffff


	//   ....[90]....
        /*01a4*/ 	.word	0xffffffff


	//   ....[91]....
        /*01a8*/ 	.word	0xffffffff


	//   ....[92]....
        /*01ac*/ 	.word	0xffffffff


	//   ....[93]....
        /*01b0*/ 	.word	0xffffffff


	//   ....[94]....
        /*01b4*/ 	.word	0xffffffff


	//   ....[95]....
        /*01b8*/ 	.word	0xffffffff


	//   ....[96]....
        /*01bc*/ 	.word	0xffffffff


	//   ....[97]....
        /*01c0*/ 	.word	0xffffffff


	//   ....[98]....
        /*01c4*/ 	.word	0xffffffff


	//   ....[99]....
        /*01c8*/ 	.word	0xffffffff


	//   ....[100]....
        /*01cc*/ 	.word	0xffffffff


	//   ....[101]....
        /*01d0*/ 	.word	0xffffffff


	//   ....[102]....
        /*01d4*/ 	.word	0xffffffff


	//   ....[103]....
        /*01d8*/ 	.word	0xffffffff


	//   ....[104]....
        /*01dc*/ 	.word	0xffffffff


	//   ....[105]....
        /*01e0*/ 	.word	0xffffffff


	//   ....[106]....
        /*01e4*/ 	.word	0xffffffff


	//----- nvinfo : EIATTR_COOP_GROUP_INSTR_OFFSETS
	.align		4
.L_378:
        /*01e8*/ 	.byte	0x04, 0x28
        /*01ea*/ 	.short	(.L_380 - .L_379)


	//   ....[0]....
.L_379:
        /*01ec*/ 	.word	0x00000090


	//   ....[1]....
        /*01f0*/ 	.word	0x000071f0


	//   ....[2]....
        /*01f4*/ 	.word	0x00007210


	//   ....[3]....
        /*01f8*/ 	.word	0x000073e0


	//   ....[4]....
        /*01fc*/ 	.word	0x000073f0


	//   ....[5]....
        /*0200*/ 	.word	0x000075b0


	//   ....[6]....
        /*0204*/ 	.word	0x000075d0


	//   ....[7]....
        /*0208*/ 	.word	0x00007790


	//   ....[8]....
        /*020c*/ 	.word	0x000077a0


	//   ....[9]....
        /*0210*/ 	.word	0x00008f70


	//   ....[10]....
        /*0214*/ 	.word	0x00009870


	//   ....[11]....
        /*0218*/ 	.word	0x0000a040


	//   ....[12]....
        /*021c*/ 	.word	0x0000a0f0


	//   ....[13]....
        /*0220*/ 	.word	0x0000a1a0


	//   ....[14]....
        /*0224*/ 	.word	0x0000a280


	//   ....[15]....
        /*0228*/ 	.word	0x0000c340


	//   ....[16]....
        /*022c*/ 	.word	0x0000c6e0


	//   ....[17]....
        /*0230*/ 	.word	0x0000d200


	//   ....[18]....
        /*0234*/ 	.word	0x0000d230


	//   ....[19]....
        /*0238*/ 	.word	0x0000d250


	//   ....[20]....
        /*023c*/ 	.word	0x0000d350


	//   ....[21]....
        /*0240*/ 	.word	0x00010130


	//   ....[22]....
        /*0244*/ 	.word	0x00010180


	//   ....[23]....
        /*0248*/ 	.word	0x00010190


	//   ....[24]....
        /*024c*/ 	.word	0x000101b0


	//   ....[25]....
        /*0250*/ 	.word	0x00012b30


	//   ....[26]....
        /*0254*/ 	.word	0x00012ec0


	//   ....[27]....
        /*0258*/ 	.word	0x00013780


	//   ....[28]....
        /*025c*/ 	.word	0x000138a0


	//   ....[29]....
        /*0260*/ 	.word	0x000138d0


	//   ....[30]....
        /*0264*/ 	.word	0x00013950


	//   ....[31]....
        /*0268*/ 	.word	0x000153f0


	//   ....[32]....
        /*026c*/ 	.word	0x00015420


	//   ....[33]....
        /*0270*/ 	.word	0x00015430


	//   ....[34]....
        /*0274*/ 	.word	0x00015460


	//   ....[35]....
        /*0278*/ 	.word	0x000169a0


	//   ....[36]....
        /*027c*/ 	.word	0x000169e0


	//   ....[37]....
        /*0280*/ 	.word	0x00016a10


	//   ....[38]....
        /*0284*/ 	.word	0x00016a50


	//   ....[39]....
        /*0288*/ 	.word	0x00016c60


	//   ....[40]....
        /*028c*/ 	.word	0x00016c70


	//   ....[41]....
        /*0290*/ 	.word	0x00016df0


	//   ....[42]....
        /*0294*/ 	.word	0x00016e20


	//   ....[43]....
        /*0298*/ 	.word	0x00016f70


	//   ....[44]....
        /*029c*/ 	.word	0x00016fa0


	//   ....[45]....
        /*02a0*/ 	.word	0x000170f0


	//   ....[46]....
        /*02a4*/ 	.word	0x00017110


	//   ....[47]....
        /*02a8*/ 	.word	0x000178e0


	//   ....[48]....
        /*02ac*/ 	.word	0x00017900


	//   ....[49]....
        /*02b0*/ 	.word	0x00017a70


	//   ....[50]....
        /*02b4*/ 	.word	0x00017a80


	//   ....[51]....
        /*02b8*/ 	.word	0x00017bf0


	//   ....[52]....
        /*02bc*/ 	.word	0x00017c10


	//   ....[53]....
        /*02c0*/ 	.word	0x00017d80


	//   ....[54]....
        /*02c4*/ 	.word	0x00017d90


	//   ....[55]....
        /*02c8*/ 	.word	0x00017f40


	//   ....[56]....
        /*02cc*/ 	.word	0x00017fc0


	//   ....[57]....
        /*02d0*/ 	.word	0x00018030


	//   ....[58]....
        /*02d4*/ 	.word	0x000180a0


	//   ....[59]....
        /*02d8*/ 	.word	0x00018110


	//   ....[60]....
        /*02dc*/ 	.word	0x00018190


	//   ....[61]....
        /*02e0*/ 	.word	0x00018200


	//   ....[62]....
        /*02e4*/ 	.word	0x00018270


	//   ....[63]....
        /*02e8*/ 	.word	0x000182c0


	//   ....[64]....
        /*02ec*/ 	.word	0x00018300


	//   ....[65]....
        /*02f0*/ 	.word	0x00018350


	//   ....[66]....
        /*02f4*/ 	.word	0x000183a0


	//   ....[67]....
        /*02f8*/ 	.word	0x00018410


	//   ....[68]....
        /*02fc*/ 	.word	0x00018490


	//   ....[69]....
        /*0300*/ 	.word	0x00018510


	//   ....[70]....
        /*0304*/ 	.word	0x00018580


	//   ....[71]....
        /*0308*/ 	.word	0x00018600


	//   ....[72]....
        /*030c*/ 	.word	0x00018680


	//   ....[73]....
        /*0310*/ 	.word	0x00018700


	//   ....[74]....
        /*0314*/ 	.word	0x00018770


	//   ....[75]....
        /*0318*/ 	.word	0x00018bb0


	//   ....[76]....
        /*031c*/ 	.word	0x00018bd0


	//   ....[77]....
        /*0320*/ 	.word	0x00018be0


	//   ....[78]....
        /*0324*/ 	.word	0x00018bf0


	//   ....[79]....
        /*0328*/ 	.word	0x00019480


	//   ....[80]....
        /*032c*/ 	.word	0x00019490


	//   ....[81]....
        /*0330*/ 	.word	0x000194a0


	//   ....[82]....
        /*0334*/ 	.word	0x000194b0


	//   ....[83]....
        /*0338*/ 	.word	0x0001c800


	//   ....[84]....
        /*033c*/ 	.word	0x0001c820


	//   ....[85]....
        /*0340*/ 	.word	0x0001c830


	//   ....[86]....
        /*0344*/ 	.word	0x0001c840


	//   ....[87]....
        /*0348*/ 	.word	0x0001cec0


	//   ....[88]....
        /*034c*/ 	.word	0x0001ced0


	//   ....[89]....
        /*0350*/ 	.word	0x0001cee0


	//   ....[90]....
        /*0354*/ 	.word	0x0001cef0


	//   ....[91]....
        /*0358*/ 	.word	0x00020430


	//   ....[92]....
        /*035c*/ 	.word	0x000204b0


	//   ....[93]....
        /*0360*/ 	.word	0x00020520


	//   ....[94]....
        /*0364*/ 	.word	0x00020590


	//   ....[95]....
        /*0368*/ 	.word	0x00020600


	//   ....[96]....
        /*036c*/ 	.word	0x00020670


	//   ....[97]....
        /*0370*/ 	.word	0x000206e0


	//   ....[98]....
        /*0374*/ 	.word	0x00020750


	//   ....[99]....
        /*0378*/ 	.word	0x000207c0


	//   ....[100]....
        /*037c*/ 	.word	0x00020840


	//   ....[101]....
        /*0380*/ 	.word	0x000208b0


	//   ....[102]....
        /*0384*/ 	.word	0x00020920


	//   ....[103]....
        /*0388*/ 	.word	0x00020990


	//   ....[104]....
        /*038c*/ 	.word	0x00020a00


	//   ....[105]....
        /*0390*/ 	.word	0x00020a80


	//   ....[106]....
        /*0394*/ 	.word	0x00020af0


	//----- nvinfo : EIATTR_EXIT_INSTR_OFFSETS
	.align		4
.L_380:
        /*0398*/ 	.byte	0x04, 0x1c
        /*039a*/ 	.short	(.L_382 - .L_381)


	//   ....[0]....
.L_381:
        /*039c*/ 	.word	0x00000320


	//   ....[1]....
        /*03a0*/ 	.word	0x00017120


	//   ....[2]....
        /*03a4*/ 	.word	0x000171f0


	//   ....[3]....
        /*03a8*/ 	.word	0x00017250


	//   ....[4]....
        /*03ac*/ 	.word	0x00017dd0


	//   ....[5]....
        /*03b0*/ 	.word	0x00017e80


	//   ....[6]....
        /*03b4*/ 	.word	0x00017ee0


	//----- nvinfo : EIATTR_CTAIDZ_USED
	.align		4
.L_382:
        /*03b8*/ 	.byte	0x01, 0x04
	.zero		2


	//----- nvinfo : EIATTR_MAX_THREADS
	.align		4
        /*03bc*/ 	.byte	0x04, 0x05
        /*03be*/ 	.short	(.L_384 - .L_383)
.L_383:
        /*03c0*/ 	.word	0x00000100
        /*03c4*/ 	.word	0x00000001
        /*03c8*/ 	.word	0x00000001


	//----- nvinfo : EIATTR_CRS_STACK_SIZE
	.align		4
.L_384:
        /*03cc*/ 	.byte	0x04, 0x1e
        /*03ce*/ 	.short	(.L_386 - .L_385)
.L_385:
        /*03d0*/ 	.word	0x00000000
.L_386:


//--------------------- .nv.info._ZN7cutlass13device_kernelIN5flash19enable_sm80_to_sm89INS1_16FlashAttnFwdSm80INS1_25CollectiveMainloopFwdSm80ILi8ELi2ELb1EN4cute5tupleIJNS5_1CILi128EEENS7_ILi96EEENS7_ILi192EEEEEELi192ENS_10bfloat16_tEfNS_4arch4Sm80ELb1ELb0ELb1ELb0ELb0ELb0ELb1ELb0EEENS1_21CollectiveEpilogueFwdINS6_IJS8_SA_S9_EEENS6_IJNS7_ILi1EEESI_SI_EEESC_SE_Li256ELb0ELb1ELb0ELb0EEENS1_30DynamicPersistentTileSchedulerILi256ELi256ELb0ELb1ELb0EEEEEEEEEvNT_6ParamsE --------------------------
	.section	.nv.info._ZN7cutlass13device_kernelIN5flash19enable_sm80_to_sm89INS1_16FlashAttnFwdSm80INS1_25CollectiveMainloopFwdSm80ILi8ELi2ELb1EN4cute5tupleIJNS5_1CILi128EEENS7_ILi96EEENS7_ILi192EEEEEELi192ENS_10bfloat16_tEfNS_4arch4Sm80ELb1ELb0ELb1ELb0ELb0ELb0ELb1ELb0EEENS1_21CollectiveEpilogueFwdINS6_IJS8_SA_S9_EEENS6_IJNS7_ILi1EEESI_SI_EEESC_SE_Li256ELb0ELb1ELb0ELb0EEENS1_30DynamicPersistentTileSchedulerILi256ELi256ELb0ELb1ELb0EEEEEEEEEvNT_6ParamsE,"",@"SHT_CUDA_INFO"
	.sectionflags	@""
	.align	4


	//----- nvinfo : EIATTR_CUDA_API_VERSION
	.align		4
        /*0000*/ 	.byte	0x04, 0x37
        /*0002*/ 	.short	(.L_388 - .L_387)
.L_387:
        /*0004*/ 	.word	0x00000082


	//----- nvinfo : EIATTR_SW2861232_WAR
	.align		4
.L_388:
        /*0008*/ 	.byte	0x01, 0x35
	.zero		2


	//----- nvinfo : EIATTR_PARAM_CBANK
	.align		4
        /*000c*/ 	.byte	0x04, 0x0a
        /*000e*/ 	.short	(.L_390 - .L_389)
	.align		4
.L_389:
        /*0010*/ 	.word	index@(.nv.constant0._ZN7cutlass13device_kernelIN5flash19enable_sm80_to_sm89INS1_16FlashAttnFwdSm80INS1_25CollectiveMainloopFwdSm80ILi8ELi2ELb1EN4cute5tupleIJNS5_1CILi128EEENS7_ILi96EEENS7_ILi192EEEEEELi192ENS_10bfloat16_tEfNS_4arch4Sm80ELb1ELb0ELb1ELb0ELb0ELb0ELb1ELb0EEENS1_21CollectiveEpilogueFwdINS6_IJS8_SA_S9_EEENS6_IJNS7_ILi1EEESI_SI_EEESC_SE_Li256ELb0ELb1ELb0ELb0EEENS1_30DynamicPersistentTileSchedulerILi256ELi256ELb0ELb1ELb0EEEEEEEEEvNT_6ParamsE)
        /*0014*/ 	.short	0x0160
        /*0016*/ 	.short	0x0428


	//----- nvinfo : EIATTR_CBANK_PARAM_SIZE
	.align		4
.L_390:
        /*0018*/ 	.byte	0x03, 0x19
        /*001a*/ 	.short	0x0428


	//----- nvinfo : EIATTR_KPARAM_INFO
	.align		4
        /*001c*/ 	.byte	0x04, 0x17
        /*001e*/ 	.short	(.L_392 - .L_391)
.L_391:
        /*0020*/ 	.word	0x00000000
        /*0024*/ 	.short	0x0000
        /*0026*/ 	.short	0x0000
        /*0028*/ 	.byte	0x00, 0xf0, 0xa1, 0x10


	//----- nvinfo : EIATTR_MAXREG_COUNT
	.align		4
.L_392:
        /*002c*/ 	.byte	0x03, 0x1b
        /*002e*/ 	.short	0x00ff


	//----- nvinfo : EIATTR_NUM_BARRIERS
	.align		4
        /*0030*/ 	.byte	0x02, 0x4c
        /*0032*/ 	.byte	0x06
	.zero		1


	//----- nvinfo : EIATTR_ANNOTATIONS
	.align		4
        /*0034*/ 	.byte	0x04, 0x55
        /*0036*/ 	.short	(.L_394 - .L_393)


	//   ....[0]....
.L_393:
        /* <DEDUP_REMOVED lines=71> */


	//----- nvinfo : EIATTR_MERCURY_ISA_VERSION
	.align		4
.L_394:
        /*0498*/ 	.byte	0x03, 0x5f
        /*049a*/ 	.short	0x0000


	//----- nvinfo : EIATTR_INT_WARP_WIDE_INSTR_OFFSETS
	.align		4
        /*049c*/ 	.byte	0x04, 0x31
        /*049e*/ 	.short	(.L_396 - .L_395)


	//   ....[0]....
.L_395:
        /*04a0*/ 	.word	0x0000f0b0


	//   ....[1]....
        /*04a4*/ 	.word	0x0000f130


	//----- nvinfo : EIATTR_COOP_GROUP_MASK_REGIDS
	.align		4
.L_396:
        /*04a8*/ 	.byte	0x04, 0x29
        /*04aa*/ 	.short	(.L_398 - .L_397)


	//   ....[0]....
.L_397:
        /*04ac*/ 	.word	0xffffffff


	//   ....[1]....
        /*04b0*/ 	.word	0xffffffff


	//   ....[2]....
        /*04b4*/ 	.word	0xffffffff


	//   ....[3]....
        /*04b8*/ 	.word	0xffffffff


	//   ....[4]....
        /*04bc*/ 	.word	0xffffffff


	//   ....[5]....
        /*04c0*/ 	.word	0xffffffff


	//   ....[6]....
        /*04c4*/ 	.word	0xffffffff


	//   ....[7]....
        /*04c8*/ 	.word	0xffffffff


	//   ....[8]....
        /*04cc*/ 	.word	0xffffffff


	//   ....[9]....
        /*04d0*/ 	.word	0xffffffff


	//   ....[10]....
        /*04d4*/ 	.word	0xffffffff


	//   ....[11]....
        /*04d8*/ 	.word	0xffffffff


	//   ....[12]....
        /*04dc*/ 	.word	0xffffffff


	//   ....[13]....
        /*04e0*/ 	.word	0xffffffff


	//   ....[14]....
        /*04e4*/ 	.word	0xffffffff


	//   ....[15]....
        /*04e8*/ 	.word	0xffffffff


	//   ....[16]....
        /*04ec*/ 	.word	0xffffffff


	//   ....[17]....
        /*04f0*/ 	.word	0xffffffff


	//   ....[18]....
        /*04f4*/ 	.word	0xffffffff


	//   ....[19]....
        /*04f8*/ 	.word	0xffffffff


	//   ....[20]....
        /*04fc*/ 	.word	0xffffffff


	//   ....[21]....
        /*0500*/ 	.word	0xffffffff


	//   ....[22]....
        /*0504*/ 	.word	0xffffffff


	//   ....[23]....
        /*0508*/ 	.word	0xffffffff


	//   ....[24]....
        /*050c*/ 	.word	0xffffffff


	//   ....[25]....
        /*0510*/ 	.word	0xffffffff


	//   ....[26]....
        /*0514*/ 	.word	0xffffffff


	//   ....[27]....
        /*0518*/ 	.word	0xffffffff


	//   ....[28]....
        /*051c*/ 	.word	0xffffffff


	//   ....[29]....
        /*0520*/ 	.word	0xffffffff


	//   ....[30]....
        /*0524*/ 	.word	0xffffffff


	//   ....[31]....
        /*0528*/ 	.word	0xffffffff


	//   ....[32]....
        /*052c*/ 	.word	0xffffffff


	//   ....[33]....
        /*0530*/ 	.word	0xffffffff


	//   ....[34]....
        /*0534*/ 	.word	0xffffffff


	//   ....[35]....
        /*0538*/ 	.word	0xffffffff


	//   ....[36]....
        /*053c*/ 	.word	0xffffffff


	//   ....[37]....
        /*0540*/ 	.word	0xffffffff


	//   ....[38]....
        /*0544*/ 	.word	0xffffffff


	//   ....[39]....
        /*0548*/ 	.word	0xffffffff


	//   ....[40]....
        /*054c*/ 	.word	0xffffffff


	//   ....[41]....
        /*0550*/ 	.word	0xffffffff


	//   ....[42]....
        /*0554*/ 	.word	0xffffffff


	//   ....[43]....
        /*0558*/ 	.word	0xffffffff


	//   ....[44]....
        /*055c*/ 	.word	0xffffffff


	//   ....[45]....
        /*0560*/ 	.word	0xffffffff


	//   ....[46]....
        /*0564*/ 	.word	0xffffffff


	//   ....[47]....
        /*0568*/ 	.word	0xffffffff


	//   ....[48]....
        /*056c*/ 	.word	0xffffffff


	//   ....[49]....
        /*0570*/ 	.word	0xffffffff


	//   ....[50]....
        /*0574*/ 	.word	0xffffffff


	//   ....[51]....
        /*0578*/ 	.word	0xffffffff


	//   ....[52]....
        /*057c*/ 	.word	0xffffffff


	//   ....[53]....
        /*0580*/ 	.word	0xffffffff


	//   ....[54]....
        /*0584*/ 	.word	0xffffffff


	//   ....[55]....
        /*0588*/ 	.word	0xffffffff


	//   ....[56]....
        /*058c*/ 	.word	0xffffffff


	//   ....[57]....
        /*0590*/ 	.word	0xffffffff


	//   ....[58]....
        /*0594*/ 	.word	0xffffffff


	//   ....[59]....
        /*0598*/ 	.word	0xffffffff


	//   ....[60]....
        /*059c*/ 	.word	0xffffffff


	//   ....[61]....
        /*05a0*/ 	.word	0xffffffff


	//   ....[62]....
        /*05a4*/ 	.word	0xffffffff


	//   ....[63]....
        /*05a8*/ 	.word	0xffffffff


	//----- nvinfo : EIATTR_COOP_GROUP_INSTR_OFFSETS
	.align		4
.L_398:
        /*05ac*/ 	.byte	0x04, 0x28
        /*05ae*/ 	.short	(.L_400 - .L_399)


	//   ....[0]....
.L_399:
        /*05b0*/ 	.word	0x00000050


	//   ....[1]....
        /*05b4*/ 	.word	0x00001650


	//   ....[2]....
        /*05b8*/ 	.word	0x00001670


	//   ....[3]....
        /*05bc*/ 	.word	0x000016a0


	//   ....[4]....
        /*05c0*/ 	.word	0x000016c0


	//   ....[5]....
        /*05c4*/ 	.word	0x00001720


	//   ....[6]....
        /*05c8*/ 	.word	0x00001830


	//   ....[7]....
        /*05cc*/ 	.word	0x00001840


	//   ....[8]....
        /*05d0*/ 	.word	0x00001880


	//   ....[9]....
        /*05d4*/ 	.word	0x00003670


	//   ....[10]....
        /*05d8*/ 	.word	0x000036a0


	//   ....[11]....
        /*05dc*/ 	.word	0x000042d0


	//   ....[12]....
        /*05e0*/ 	.word	0x00004410


	//   ....[13]....
        /*05e4*/ 	.word	0x00004450


	//   ....[14]....
        /*05e8*/ 	.word	0x000044c0


	//   ....[15]....
        /*05ec*/ 	.word	0x00007700


	//   ....[16]....
        /*05f0*/ 	.word	0x00007730


	//   ....[17]....
        /*05f4*/ 	.word	0x00008440


	//   ....[18]....
        /*05f8*/ 	.word	0x00008460


	//   ....[19]....
        /*05fc*/ 	.word	0x00008480


	//   ....[20]....
        /*0600*/ 	.word	0x000084a0


	//   ....[21]....
        /*0604*/ 	.word	0x0000c2b0


	//   ....[22]....
        /*0608*/ 	.word	0x0000c330


	//   ....[23]....
        /*060c*/ 	.word	0x0000c470


	//   ....[24]....
        /*0610*/ 	.word	0x0000c4a0


	//   ....[25]....
        /*0614*/ 	.word	0x0000e860


	//   ....[26]....
        /*0618*/ 	.word	0x0000e8b0


	//   ....[27]....
        /*061c*/ 	.word	0x0000e8d0


	//   ....[28]....
        /*0620*/ 	.word	0x0000e8f0


	//   ....[29]....
        /*0624*/ 	.word	0x0000f910


	//   ....[30]....
        /*0628*/ 	.word	0x0000fd10


	//   ....[31]....
        /*062c*/ 	.word	0x0000fd30


	//   ....[32]....
        /*0630*/ 	.word	0x0000fd60


	//   ....[33]....
        /*0634*/ 	.word	0x0000fd90


	//   ....[34]....
        /*0638*/ 	.word	0x0000ff10


	//   ....[35]....
        /*063c*/ 	.word	0x0000ff30


	//   ....[36]....
        /*0640*/ 	.word	0x000100f0


	//   ....[37]....
        /*0644*/ 	.word	0x00010120


	//   ....[38]....
        /*0648*/ 	.word	0x00010220


	//   ....[39]....
        /*064c*/ 	.word	0x00010250


	//   ....[40]....
        /*0650*/ 	.word	0x00010350


	//   ....[41]....
        /*0654*/ 	.word	0x00010370


	//   ....[42]....
        /*0658*/ 	.word	0x00010980


	//   ....[43]....
        /*065c*/ 	.word	0x000109a0


	//   ....[44]....
        /*0660*/ 	.word	0x00010b30


	//   ....[45]....
        /*0664*/ 	.word	0x00010b40


	//   ....[46]....
        /*0668*/ 	.word	0x00010cc0


	//   ....[47]....
        /*066c*/ 	.word	0x00010ce0


	//   ....[48]....
        /*0670*/ 	.word	0x00010e60


	//   ....[49]....
        /*0674*/ 	.word	0x00010e70


	//   ....[50]....
        /*0678*/ 	.word	0x00011060


	//   ....[51]....
        /*067c*/ 	.word	0x00011140


	//   ....[52]....
        /*0680*/ 	.word	0x000111a0


	//   ....[53]....
        /*0684*/ 	.word	0x000111f0


	//   ....[54]....
        /*0688*/ 	.word	0x00011240


	//   ....[55]....
        /*068c*/ 	.word	0x000112b0


	//   ....[56]....
        /*0690*/ 	.word	0x00011320


	//   ....[57]....
        /*0694*/ 	.word	0x00011380


	//   ....[58]....
        /*0698*/ 	.word	0x000113e0


	//   ....[59]....
        /*069c*/ 	.word	0x00011440


	//   ....[60]....
        /*06a0*/ 	.word	0x000114b0


	//   ....[61]....
        /*06a4*/ 	.word	0x00011510


	//   ....[62]....
        /*06a8*/ 	.word	0x00011570


	//   ....[63]....
        /*06ac*/ 	.word	0x000115d0


	//----- nvinfo : EIATTR_EXIT_INSTR_OFFSETS
	.align		4
.L_400:
        /*06b0*/ 	.byte	0x04, 0x1c
        /*06b2*/ 	.short	(.L_402 - .L_401)


	//   ....[0]....
.L_401:
        /*06b4*/ 	.word	0x000000a0


	//   ....[1]....
        /*06b8*/ 	.word	0x00011100


	//----- nvinfo : EIATTR_MAX_THREADS
	.align		4
.L_402:
        /*06bc*/ 	.byte	0x04, 0x05
        /*06be*/ 	.short	(.L_404 - .L_403)
.L_403:
        /*06c0*/ 	.word	0x00000100
        /*06c4*/ 	.word	0x00000001
        /*06c8*/ 	.word	0x00000001


	//----- nvinfo : EIATTR_CRS_STACK_SIZE
	.align		4
.L_404:
        /*06cc*/ 	.byte	0x04, 0x1e
        /*06ce*/ 	.short	(.L_406 - .L_405)
.L_405:
        /*06d0*/ 	.word	0x00000000
.L_406:


//--------------------- .nv.info._ZN7cutlass13device_kernelIN5flash19enable_sm80_to_sm89INS1_16FlashAttnFwdSm80INS1_25CollectiveMainloopFwdSm80ILi8ELi2ELb1EN4cute5tupleIJNS5_1CILi128EEENS7_ILi96EEENS7_ILi192EEEEEELi192ENS_10bfloat16_tEfNS_4arch4Sm80ELb1ELb0ELb1ELb1ELb0ELb0ELb1ELb0EEENS1_21CollectiveEpilogueFwdINS6_IJS8_SA_S9_EEENS6_IJNS7_ILi1EEESI_SI_EEESC_SE_Li256ELb1ELb1ELb0ELb0EEENS1_19SingleTileSchedulerILb1ELb0ELb1ELi128EEEEEEEEEvNT_6ParamsE --------------------------
	.section	.nv.info._ZN7cutlass13device_kernelIN5flash19enable_sm80_to_sm89INS1_16FlashAttnFwdSm80INS1_25CollectiveMainloopFwdSm80ILi8ELi2ELb1EN4cute5tupleIJNS5_1CILi128EEENS7_ILi96EEENS7_ILi192EEEEEELi192ENS_10bfloat16_tEfNS_4arch4Sm80ELb1ELb0ELb1ELb1ELb0ELb0ELb1ELb0EEENS1_21CollectiveEpilogueFwdINS6_IJS8_SA_S9_EEENS6_IJNS7_ILi1EEESI_SI_EEESC_SE_Li256ELb1ELb1ELb0ELb0EEENS1_19SingleTileSchedulerILb1ELb0ELb1ELi128EEEEEEEEEvNT_6ParamsE,"",@"SHT_CUDA_INFO"
	.sectionflags	@""
	.align	4


	//----- nvinfo : EIATTR_CUDA_API_VERSION
	.align		4
        /*0000*/ 	.byte	0x04, 0x37
        /*0002*/ 	.short	(.L_408 - .L_407)
.L_407:
        /*0004*/ 	.word	0x00000082


	//----- nvinfo : EIATTR_SW2861232_WAR
	.align		4
.L_408:
        /*0008*/ 	.byte	0x01, 0x35
	.zero		2


	//----- nvinfo : EIATTR_PARAM_CBANK
	.align		4
        /*000c*/ 	.byte	0x04, 0x0a
        /*000e*/ 	.short	(.L_410 - .L_409)
	.align		4
.L_409:
        /*0010*/ 	.word	index@(.nv.constant0._ZN7cutlass13device_kernelIN5flash19enable_sm80_to_sm89INS1_16FlashAttnFwdSm80INS1_25CollectiveMainloopFwdSm80ILi8ELi2ELb1EN4cute5tupleIJNS5_1CILi128EEENS7_ILi96EEENS7_ILi192EEEEEELi192ENS_10bfloat16_tEfNS_4arch4Sm80ELb1ELb0ELb1ELb1ELb0ELb0ELb1ELb0EEENS1_21CollectiveEpilogueFwdINS6_IJS8_SA_S9_EEENS6_IJNS7_ILi1EEESI_SI_EEESC_SE_Li256ELb1ELb1ELb0ELb0EEENS1_19SingleTileSchedulerILb1ELb0ELb1ELi128EEEEEEEEEvNT_6ParamsE)
        /*0014*/ 	.short	0x0160
        /*0016*/ 	.short	0x0418


	//----- nvinfo : EIATTR_CBANK_PARAM_SIZE
	.align		4
.L_410:
        /*0018*/ 	.byte	0x03, 0x19
        /*001a*/ 	.short	0x0418


	//----- nvinfo : EIATTR_KPARAM_INFO
	.align		4
        /*001c*/ 	.byte	0x04, 0x17
        /*001e*/ 	.short	(.L_412 - .L_411)
.L_411:
        /*0020*/ 	.word	0x00000000
        /*0024*/ 	.short	0x0000
        /*0026*/ 	.short	0x0000
        /*0028*/ 	.byte	0x00, 0xf0, 0x61, 0x10


	//----- nvinfo : EIATTR_MAXREG_COUNT
	.align		4
.L_412:
        /*002c*/ 	.byte	0x03, 0x1b
        /*002e*/ 	.short	0x00ff


	//----- nvinfo : EIATTR_NUM_BARRIERS
	.align		4
        /*0030*/ 	.byte	0x02, 0x4c
        /*0032*/ 	.byte	0x02
	.zero		1


	//----- nvinfo : EIATTR_ANNOTATIONS
	.align		4
        /*0034*/ 	.byte	0x04, 0x55
        /*0036*/ 	.short	(.L_414 - .L_413)


	//   ....[0]....
.L_413:
        /* <DEDUP_REMOVED lines=24> */


	//----- nvinfo : EIATTR_MERCURY_ISA_VERSION
	.align		4
.L_414:
        /*01a8*/ 	.byte	0x03, 0x5f
        /*01aa*/ 	.short	0x0000


	//----- nvinfo : EIATTR_COOP_GROUP_MASK_REGIDS
	.align		4
        /*01ac*/ 	.byte	0x04, 0x29
        /*01ae*/ 	.short	(.L_416 - .L_415)


	//   ....[0]....
.L_415:
        /*01b0*/ 	.word	0xffffffff


	//   ....[1]....
        /*01b4*/ 	.word	0xffffffff


	//   ....[2]....
        /*01b8*/ 	.word	0xffffffff


	//   ....[3]....
        /*01bc*/ 	.word	0xffffffff


	//   ....[4]....
        /*01c0*/ 	.word	0xffffffff


	//   ....[5]....
        /*01c4*/ 	.word	0xffffffff


	//   ....[6]....
        /*01c8*/ 	.word	0xffffffff


	//   ....[7]....
        /*01cc*/ 	.word	0xffffffff


	//   ....[8]....
        /*01d0*/ 	.word	0xffffffff


	//   ....[9]....
        /*01d4*/ 	.word	0xffffffff


	//   ....[10]....
        /*01d8*/ 	.word	0xffffffff


	//   ....[11]....
        /*01dc*/ 	.word	0xffffffff


	//   ....[12]....
        /*01e0*/ 	.word	0xffffffff


	//   ....[13]....
        /*01e4*/ 	.word	0xffffffff


	//   ....[14]....
        /*01e8*/ 	.word	0xffffffff


	//   ....[15]....
        /*01ec*/ 	.word	0xffffffff


	//   ....[16]....
        /*01f0*/ 	.word	0xffffffff


	//   ....[17]....
        /*01f4*/ 	.word	0xffffffff


	//   ....[18]....
        /*01f8*/ 	.word	0xffffffff


	//   ....[19]....
        /*01fc*/ 	.word	0xffffffff


	//   ....[20]....
        /*0200*/ 	.word	0xffffffff


	//   ....[21]....
        /*0204*/ 	.word	0xffffffff


	//   ....[22]....
        /*0208*/ 	.word	0xffffffff


	//   ....[23]....
        /*020c*/ 	.word	0xffffffff


	//   ....[24]....
        /*0210*/ 	.word	0xffffffff


	//   ....[25]....
        /*0214*/ 	.word	0xffffffff


	//   ....[26]....
        /*0218*/ 	.word	0xffffffff


	//   ....[27]....
        /*021c*/ 	.word	0xffffffff


	//   ....[28]....
        /*0220*/ 	.word	0xffffffff


	//   ....[29]....
        /*0224*/ 	.word	0xffffffff


	//   ....[30]....
        /*0228*/ 	.word	0xffffffff


	//   ....[31]....
        /*022c*/ 	.word	0xffffffff


	//   ....[32]....
        /*0230*/ 	.word	0xffffffff


	//   ....[33]....
        /*0234*/ 	.word	0xffffffff


	//   ....[34]....
        /*0238*/ 	.word	0xffffffff


	//   ....[35]....
        /*023c*/ 	.word	0xffffffff


	//   ....[36]....
        /*0240*/ 	.word	0xffffffff


	//   ....[37]....
        /*0244*/ 	.word	0xffffffff


	//   ....[38]....
        /*0248*/ 	.word	0xffffffff


	//   ....[39]....
        /*024c*/ 	.word	0xffffffff


	//   ....[40]....
        /*0250*/ 	.word	0xffffffff


	//   ....[41]....
        /*0254*/ 	.word	0xffffffff


	//   ....[42]....
        /*0258*/ 	.word	0xffffffff


	//   ....[43]....
        /*025c*/ 	.word	0xffffffff


	//   ....[44]....
        /*0260*/ 	.word	0xffffffff


	//   ....[45]....
        /*0264*/ 	.word	0xffffffff


	//   ....[46]....
        /*0268*/ 	.word	0xffffffff


	//   ....[47]....
        /*026c*/ 	.word	0xffffffff


	//   ....[48]....
        /*0270*/ 	.word	0xffffffff


	//----- nvinfo : EIATTR_COOP_GROUP_INSTR_OFFSETS
	.align		4
.L_416:
        /*0274*/ 	.byte	0x04, 0x28
        /*0276*/ 	.short	(.L_418 - .L_417)


	//   ....[0]....
.L_417:
        /*0278*/ 	.word	0x00000090


	//   ....[1]....
        /*027c*/ 	.word	0x000011c0


	//   ....[2]....
        /*0280*/ 	.word	0x00001200


	//   ....[3]....
        /*0284*/ 	.word	0x00001340


	//   ....[4]....
        /*0288*/ 	.word	0x00001380


	//   ....[5]....
        /*028c*/ 	.word	0x00001490


	//   ....[6]....
        /*0290*/ 	.word	0x00001510


	//   ....[7]....
        /*0294*/ 	.word	0x00001540


	//   ....[8]....
        /*0298*/ 	.word	0x00001560


	//   ....[9]....
        /*029c*/ 	.word	0x00003900


	//   ....[10]....
        /*02a0*/ 	.word	0x00003910


	//   ....[11]....
        /*02a4*/ 	.word	0x000043a0


	//   ....[12]....
        /*02a8*/ 	.word	0x000044f0


	//   ....[13]....
        /*02ac*/ 	.word	0x00004500


	//   ....[14]....
        /*02b0*/ 	.word	0x00004550


	//   ....[15]....
        /*02b4*/ 	.word	0x00007dd0


	//   ....[16]....
        /*02b8*/ 	.word	0x00007f50


	//   ....[17]....
        /*02bc*/ 	.word	0x00008bb0


	//   ....[18]....
        /*02c0*/ 	.word	0x00008cb0


	//   ....[19]....
        /*02c4*/ 	.word	0x00008da0


	//   ....[20]....
        /*02c8*/ 	.word	0x00008e30


	//   ....[21]....
        /*02cc*/ 	.word	0x0000cd80


	//   ....[22]....
        /*02d0*/ 	.word	0x0000ce00


	//   ....[23]....
        /*02d4*/ 	.word	0x0000d070


	//   ....[24]....
        /*02d8*/ 	.word	0x0000d0b0


	//   ....[25]....
        /*02dc*/ 	.word	0x0000f510


	//   ....[26]....
        /*02e0*/ 	.word	0x0000f520


	//   ....[27]....
        /*02e4*/ 	.word	0x0000f550


	//   ....[28]....
        /*02e8*/ 	.word	0x0000f560


	//   ....[29]....
        /*02ec*/ 	.word	0x00010ad0


	//   ....[30]....
        /*02f0*/ 	.word	0x00010b20


	//   ....[31]....
        /*02f4*/ 	.word	0x00010b50


	//   ....[32]....
        /*02f8*/ 	.word	0x00010b70


	//   ....[33]....
        /*02fc*/ 	.word	0x00010d50


	//   ....[34]....
        /*0300*/ 	.word	0x00010d60


	//   ....[35]....
        /*0304*/ 	.word	0x00010ee0


	//   ....[36]....
        /*0308*/ 	.word	0x00010f10


	//   ....[37]....
        /*030c*/ 	.word	0x00011060


	//   ....[38]....
        /*0310*/ 	.word	0x00011090


	//   ....[39]....
        /*0314*/ 	.word	0x000111e0


	//   ....[40]....
        /*0318*/ 	.word	0x00011200


	//   ....[41]....
        /*031c*/ 	.word	0x00011a00


	//   ....[42]....
        /*0320*/ 	.word	0x00011a20


	//   ....[43]....
        /*0324*/ 	.word	0x00011b70


	//   ....[44]....
        /*0328*/ 	.word	0x00011ba0


	//   ....[45]....
        /*032c*/ 	.word	0x00011cd0


	//   ....[46]....
        /*0330*/ 	.word	0x00011d00


	//   ....[47]....
        /*0334*/ 	.word	0x00011e30


	//   ....[48]....
        /*0338*/ 	.word	0x00011e50


	//----- nvinfo : EIATTR_EXIT_INSTR_OFFSETS
	.align		4
.L_418:
        /*033c*/ 	.byte	0x04, 0x1c
        /*033e*/ 	.short	(.L_420 - .L_419)


	//   ....[0]....
.L_419:
        /*0340*/ 	.word	0x00000350


	//   ....[1]....
        /*0344*/ 	.word	0x00011210


	//   ....[2]....
        /*0348*/ 	.word	0x000112e0


	//   ....[3]....
        /*034c*/ 	.word	0x00011340


	//   ....[4]....
        /*0350*/ 	.word	0x00011e60


	//   ....[5]....
        /*0354*/ 	.word	0x00011f10


	//   ....[6]....
        /*0358*/ 	.word	0x00011f70


	//----- nvinfo : EIATTR_CTAIDZ_USED
	.align		4
.L_420:
        /*035c*/ 	.byte	0x01, 0x04
	.zero		2


	//----- nvinfo : EIATTR_MAX_THREADS
	.align		4
        /*0360*/ 	.byte	0x04, 0x05
        /*0362*/ 	.short	(.L_422 - .L_421)
.L_421:
        /*0364*/ 	.word	0x00000100
        /*0368*/ 	.word	0x00000001
        /*036c*/ 	.word	0x00000001


	//----- nvinfo : EIATTR_CRS_STACK_SIZE
	.align		4
.L_422:
        /*0370*/ 	.byte	0x04, 0x1e
        /*0372*/ 	.short	(.L_424 - .L_423)
.L_423:
        /*0374*/ 	.word	0x00000000
.L_424:


//--------------------- .nv.info._ZN7cutlass13device_kernelIN5flash19enable_sm80_to_sm89INS1_16FlashAttnFwdSm80INS1_25CollectiveMainloopFwdSm80ILi8ELi2ELb0EN4cute5tupleIJNS5_1CILi128EEENS7_ILi64EEENS7_ILi192EEEEEELi192ENS_10bfloat16_tEfNS_4arch4Sm80ELb1ELb0ELb1ELb1ELb0ELb1ELb1ELb0EEENS1_21CollectiveEpilogueFwdINS6_IJS8_SA_S9_EEENS6_IJNS7_ILi1EEESI_SI_EEESC_SE_Li256ELb1ELb1ELb0ELb0EEENS1_19SingleTileSchedulerILb1ELb0ELb1ELi128EEEEEEEEEvNT_6ParamsE --------------------------
	.section	.nv.info._ZN7cutlass13device_kernelIN5flash19enable_sm80_to_sm89INS1_16FlashAttnFwdSm80INS1_25CollectiveMainloopFwdSm80ILi8ELi2ELb0EN4cute5tupleIJNS5_1CILi128EEENS7_ILi64EEENS7_ILi192EEEEEELi192ENS_10bfloat16_tEfNS_4arch4Sm80ELb1ELb0ELb1ELb1ELb0ELb1ELb1ELb0EEENS1_21CollectiveEpilogueFwdINS6_IJS8_SA_S9_EEENS6_IJNS7_ILi1EEESI_SI_EEESC_SE_Li256ELb1ELb1ELb0ELb0EEENS1_19SingleTileSchedulerILb1ELb0ELb1ELi128EEEEEEEEEvNT_6ParamsE,"",@"SHT_CUDA_INFO"
	.sectionflags	@""
	.align	4


	//----- nvinfo : EIATTR_CUDA_API_VERSION
	.align		4
        /*0000*/ 	.byte	0x04, 0x37
        /*0002*/ 	.short	(.L_426 - .L_425)
.L_425:
        /*0004*/ 	.word	0x00000082


	//----- nvinfo : EIATTR_SW2861232_WAR
	.align		4
.L_426:
        /*0008*/ 	.byte	0x01, 0x35
	.zero		2


	//----- nvinfo : EIATTR_PARAM_CBANK
	.align		4
        /*000c*/ 	.byte	0x04, 0x0a
        /*000e*/ 	.short	(.L_428 - .L_427)
	.align		4
.L_427:
        /*0010*/ 	.word	index@(.nv.constant0._ZN7cutlass13device_kernelIN5flash19enable_sm80_to_sm89INS1_16FlashAttnFwdSm80INS1_25CollectiveMainloopFwdSm80ILi8ELi2ELb0EN4cute5tupleIJNS5_1CILi128EEENS7_ILi64EEENS7_ILi192EEEEEELi192ENS_10bfloat16_tEfNS_4arch4Sm80ELb1ELb0ELb1ELb1ELb0ELb1ELb1ELb0EEENS1_21CollectiveEpilogueFwdINS6_IJS8_SA_S9_EEENS6_IJNS7_ILi1EEESI_SI_EEESC_SE_Li256ELb1ELb1ELb0ELb0EEENS1_19SingleTileSchedulerILb1ELb0ELb1ELi128EEEEEEEEEvNT_6ParamsE)
        /*0014*/ 	.short	0x0160
        /*0016*/ 	.short	0x0418


	//----- nvinfo : EIATTR_CBANK_PARAM_SIZE
	.align		4
.L_428:
        /*0018*/ 	.byte	0x03, 0x19
        /*001a*/ 	.short	0x0418


	//----- nvinfo : EIATTR_KPARAM_INFO
	.align		4
        /*001c*/ 	.byte	0x04, 0x17
        /*001e*/ 	.short	(.L_430 - .L_429)
.L_429:
        /*0020*/ 	.word	0x00000000
        /*0024*/ 	.short	0x0000
        /*0026*/ 	.short	0x0000
        /*0028*/ 	.byte	0x00, 0xf0, 0x61, 0x10


	//----- nvinfo : EIATTR_MAXREG_COUNT
	.align		4
.L_430:
        /*002c*/ 	.byte	0x03, 0x1b
        /*002e*/ 	.short	0x00ff


	//----- nvinfo : EIATTR_NUM_BARRIERS
	.align		4
        /*0030*/ 	.byte	0x02, 0x4c
        /*0032*/ 	.byte	0x02
	.zero		1


	//----- nvinfo : EIATTR_MERCURY_ISA_VERSION
	.align		4
        /*0034*/ 	.byte	0x03, 0x5f
        /*0036*/ 	.short	0x0000


	//----- nvinfo : EIATTR_COOP_GROUP_MASK_REGIDS
	.align		4
        /*0038*/ 	.byte	0x04, 0x29
        /*003a*/ 	.short	(.L_432 - .L_431)


	//   ....[0]....
.L_431:
        /*003c*/ 	.word	0xffffffff


	//   ....[1]....
        /*0040*/ 	.word	0xffffffff


	//   ....[2]....
        /*0044*/ 	.word	0xffffffff


	//   ....[3]....
        /*0048*/ 	.word	0xffffffff


	//   ....[4]....
        /*004c*/ 	.word	0xffffffff


	//   ....[5]....
        /*0050*/ 	.word	0xffffffff


	//   ....[6]....
        /*0054*/ 	.word	0xffffffff


	//   ....[7]....
        /*0058*/ 	.word	0xffffffff


	//   ....[8]....
        /*005c*/ 	.word	0xffffffff


	//   ....[9]....
        /*0060*/ 	.word	0xffffffff


	//   ....[10]....
        /*0064*/ 	.word	0xffffffff


	//   ....[11]....
        /*0068*/ 	.word	0xffffffff


	//   ....[12]....
        /*006c*/ 	.word	0xffffffff


	//   ....[13]....
        /*0070*/ 	.word	0xffffffff


	//   ....[14]....
        /*0074*/ 	.word	0xffffffff


	//   ....[15]....
        /*0078*/ 	.word	0xffffffff


	//   ....[16]....
        /*007c*/ 	.word	0xffffffff


	//   ....[17]....
        /*0080*/ 	.word	0xffffffff


	//   ....[18]....
        /*0084*/ 	.word	0xffffffff


	//   ....[19]....
        /*0088*/ 	.word	0xffffffff


	//   ....[20]....
        /*008c*/ 	.word	0xffffffff


	//   ....[21]....
        /*0090*/ 	.word	0xffffffff


	//   ....[22]....
        /*0094*/ 	.word	0xffffffff


	//   ....[23]....
        /*0098*/ 	.word	0xffffffff


	//   ....[24]....
        /*009c*/ 	.word	0xffffffff


	//   ....[25]....
        /*00a0*/ 	.word	0xffffffff


	//   ....[26]....
        /*00a4*/ 	.word	0xffffffff


	//   ....[27]....
        /*00a8*/ 	.word	0xffffffff


	//   ....[28]....
        /*00ac*/ 	.word	0xffffffff


	//   ....[29]....
        /*00b0*/ 	.word	0xffffffff


	//   ....[30]....
        /*00b4*/ 	.word	0xffffffff


	//   ....[31]....
        /*00b8*/ 	.word	0xffffffff


	//   ....[32]....
        /*00bc*/ 	.word	0xffffffff


	//   ....[33]....
        /*00c0*/ 	.word	0xffffffff


	//   ....[34]....
        /*00c4*/ 	.word	0xffffffff


	//   ....[35]....
        /*00c8*/ 	.word	0xffffffff


	//   ....[36]....
        /*00cc*/ 	.word	0xffffffff


	//   ....[37]....
        /*00d0*/ 	.word	0xffffffff


	//   ....[38]....
        /*00d4*/ 	.word	0xffffffff


	//   ....[39]....
        /*00d8*/ 	.word	0xffffffff


	//   ....[40]....
        /*00dc*/ 	.word	0xffffffff


	//   ....[41]....
        /*00e0*/ 	.word	0xffffffff


	//   ....[42]....
        /*00e4*/ 	.word	0xffffffff


	//   ....[43]....
        /*00e8*/ 	.word	0xffffffff


	//   ....[44]....
        /*00ec*/ 	.word	0xffffffff


	//   ....[45]....
        /*00f0*/ 	.word	0xffffffff


	//   ....[46]....
        /*00f4*/ 	.word	0xffffffff


	//   ....[47]....
        /*00f8*/ 	.word	0xffffffff


	//   ....[48]....
        /*00fc*/ 	.word	0xffffffff


	//   ....[49]....
        /*0100*/ 	.word	0xffffffff


	//   ....[50]....
        /*0104*/ 	.word	0xffffffff


	//   ....[51]....
        /*0108*/ 	.word	0xffffffff


	//   ....[52]....
        /*010c*/ 	.word	0xffffffff


	//   ....[53]....
        /*0110*/ 	.word	0xffffffff


	//   ....[54]....
        /*0114*/ 	.word	0xffffffff


	//   ....[55]....
        /*0118*/ 	.word	0xffffffff


	//   ....[56]....
        /*011c*/ 	.word	0xffffffff


	//   ....[57]....
        /*0120*/ 	.word	0xffffffff


	//   ....[58]....
        /*0124*/ 	.word	0xffffffff


	//   ....[59]....
        /*0128*/ 	.word	0xffffffff


	//   ....[60]....
        /*012c*/ 	.word	0xffffffff


	//   ....[61]....
        /*0130*/ 	.word	0xffffffff


	//   ....[62]....
        /*0134*/ 	.word	0xffffffff


	//   ....[63]....
        /*0138*/ 	.word	0xffffffff


	//   ....[64]....
        /*013c*/ 	.word	0xffffffff


	//----- nvinfo : EIATTR_COOP_GROUP_INSTR_OFFSETS
	.align		4
.L_432:
        /*0140*/ 	.byte	0x04, 0x28
        /*0142*/ 	.short	(.L_434 - .L_433)


	//   ....[0]....
.L_433:
        /*0144*/ 	.word	0x00000080


	//   ....[1]....
        /*0148*/ 	.word	0x00006cf0


	//   ....[2]....
        /*014c*/ 	.word	0x00006d10


	//   ....[3]....
        /*0150*/ 	.word	0x00006e80


	//   ....[4]....
        /*0154*/ 	.word	0x00006eb0


	//   ....[5]....
        /*0158*/ 	.word	0x00006ff0


	//   ....[6]....
        /*015c*/ 	.word	0x00007020


	//   ....[7]....
        /*0160*/ 	.word	0x00007150


	//   ....[8]....
        /*0164*/ 	.word	0x00007180


	//   ....[9]....
        /*0168*/ 	.word	0x00007b30


	//   ....[10]....
        /*016c*/ 	.word	0x00007be0


	//   ....[11]....
        /*0170*/ 	.word	0x00007c00


	//   ....[12]....
        /*0174*/ 	.word	0x00007c20


	//   ....[13]....
        /*0178*/ 	.word	0x00008060


	//   ....[14]....
        /*017c*/ 	.word	0x00008320


	//   ....[15]....
        /*0180*/ 	.word	0x00008360


	//   ....[16]....
        /*0184*/ 	.word	0x000083a0


	//   ....[17]....
        /*0188*/ 	.word	0x0000b420


	//   ....[18]....
        /*018c*/ 	.word	0x0000b4b0


	//   ....[19]....
        /*0190*/ 	.word	0x0000b500


	//   ....[20]....
        /*0194*/ 	.word	0x0000b510


	//   ....[21]....
        /*0198*/ 	.word	0x0000b7a0


	//   ....[22]....
        /*019c*/ 	.word	0x0000ba60


	//   ....[23]....
        /*01a0*/ 	.word	0x0000baa0


	//   ....[24]....
        /*01a4*/ 	.word	0x0000bae0


	//   ....[25]....
        /*01a8*/ 	.word	0x0000fdb0


	//   ....[26]....
        /*01ac*/ 	.word	0x0000fdf0


	//   ....[27]....
        /*01b0*/ 	.word	0x00010840


	//   ....[28]....
        /*01b4*/ 	.word	0x00010860


	//   ....[29]....
        /*01b8*/ 	.word	0x00010880


	//   ....[30]....
        /*01bc*/ 	.word	0x000108a0


	//   ....[31]....
        /*01c0*/ 	.word	0x000129f0


	//   ....[32]....
        /*01c4*/ 	.word	0x00012b10


	//   ....[33]....
        /*01c8*/ 	.word	0x00013300


	//   ....[34]....
        /*01cc*/ 	.word	0x000133f0


	//   ....[35]....
        /*01d0*/ 	.word	0x00013430


	//   ....[36]....
        /*01d4*/ 	.word	0x00013500


	//   ....[37]....
        /*01d8*/ 	.word	0x000163d0


	//   ....[38]....
        /*01dc*/ 	.word	0x00016420


	//   ....[39]....
        /*01e0*/ 	.word	0x00016430


	//   ....[40]....
        /*01e4*/ 	.word	0x00016450


	//   ....[41]....
        /*01e8*/ 	.word	0x00017e80


	//   ....[42]....
        /*01ec*/ 	.word	0x00017eb0


	//   ....[43]....
        /*01f0*/ 	.word	0x00017ef0


	//   ....[44]....
        /*01f4*/ 	.word	0x00017f00


	//   ....[45]....
        /*01f8*/ 	.word	0x00019420


	//   ....[46]....
        /*01fc*/ 	.word	0x00019450


	//   ....[47]....
        /*0200*/ 	.word	0x00019490


	//   ....[48]....
        /*0204*/ 	.word	0x000194d0


	//   ....[49]....
        /*0208*/ 	.word	0x000196c0


	//   ....[50]....
        /*020c*/ 	.word	0x000196d0


	//   ....[51]....
        /*0210*/ 	.word	0x00019850


	//   ....[52]....
        /*0214*/ 	.word	0x00019880


	//   ....[53]....
        /*0218*/ 	.word	0x000199d0


	//   ....[54]....
        /*021c*/ 	.word	0x00019a00


	//   ....[55]....
        /*0220*/ 	.word	0x00019b50


	//   ....[56]....
        /*0224*/ 	.word	0x00019b70


	//   ....[57]....
        /*0228*/ 	.word	0x0001a350


	//   ....[58]....
        /*022c*/ 	.word	0x0001a370


	//   ....[59]....
        /*0230*/ 	.word	0x0001a4a0


	//   ....[60]....
        /*0234*/ 	.word	0x0001a4d0


	//   ....[61]....
        /*0238*/ 	.word	0x0001a600


	//   ....[62]....
        /*023c*/ 	.word	0x0001a630


	//   ....[63]....
        /*0240*/ 	.word	0x0001a760


	//   ....[64]....
        /*0244*/ 	.word	0x0001a780


	//----- nvinfo : EIATTR_EXIT_INSTR_OFFSETS
	.align		4
.L_434:
        /*0248*/ 	.byte	0x04, 0x1c
        /*024a*/ 	.short	(.L_436 - .L_435)


	//   ....[0]....
.L_435:
        /*024c*/ 	.word	0x00000330


	//   ....[1]....
        /*0250*/ 	.word	0x00019b80


	//   ....[2]....
        /*0254*/ 	.word	0x00019c50


	//   ....[3]....
        /*0258*/ 	.word	0x00019cb0


	//   ....[4]....
        /*025c*/ 	.word	0x0001a790


	//   ....[5]....
        /*0260*/ 	.word	0x0001a840


	//   ....[6]....
        /*0264*/ 	.word	0x0001a8a0


	//----- nvinfo : EIATTR_CTAIDZ_USED
	.align		4
.L_436:
        /*0268*/ 	.byte	0x01, 0x04
	.zero		2


	//----- nvinfo : EIATTR_MAX_THREADS
	.align		4
        /*026c*/ 	.byte	0x04, 0x05
        /*026e*/ 	.short	(.L_438 - .L_437)
.L_437:
        /*0270*/ 	.word	0x00000100
        /*0274*/ 	.word	0x00000001
        /*0278*/ 	.word	0x00000001


	//----- nvinfo : EIATTR_CRS_STACK_SIZE
	.align		4
.L_438:
        /*027c*/ 	.byte	0x04, 0x1e
        /*027e*/ 	.short	(.L_440 - .L_439)
.L_439:
        /*0280*/ 	.word	0x00000000
.L_440:


//--------------------- .nv.callgraph             --------------------------
	.section	.nv.callgraph,"",@"SHT_CUDA_CALLGRAPH"
	.align	4
	.sectionentsize	8
	.align		4
        /*0000*/ 	.word	0x00000000
	.align		4
        /*0004*/ 	.word	0xffffffff
	.align		4
        /*0008*/ 	.word	0x00000000
	.align		4
        /*000c*/ 	.word	0xfffffffe
	.align		4
        /*0010*/ 	.word	0x00000000
	.align		4
        /*0014*/ 	.word	0xfffffffd
	.align		4
        /*0018*/ 	.word	0x00000000
	.align		4
        /*001c*/ 	.word	0xfffffffc


//--------------------- .nv.rel.action            --------------------------
	.section	.nv.rel.action,"",@"SHT_CUDA_RELOCINFO"
	.align	8
	.sectionentsize	8
        /*0000*/ 	.byte	0x73, 0x00, 0x00, 0x00, 0x00, 0x00, 0x00, 0x00, 0x00, 0x00, 0x00, 0x11, 0x25, 0x00, 0x05, 0x36


//--------------------- .nv.constant4             --------------------------
	.section	.nv.constant4,"a",@progbits
	.align	8
	.align		8
.nv.constant4:
        /*0000*/ 	.dword	_ZN74_INTERNAL_f27401b9_38_flash_fwd_hdim192_bf16_softcap_sm80_cu_c784774a_33034cuda3std3__45__cpo5beginE
	.align		8
        /*0008*/ 	.dword	_ZN74_INTERNAL_f27401b9_38_flash_fwd_hdim192_bf16_softcap_sm80_cu_c784774a_33034cuda3std3__45__cpo3endE
	.align		8
        /*0010*/ 	.dword	_ZN74_INTERNAL_f27401b9_38_flash_fwd_hdim192_bf16_softcap_sm80_cu_c784774a_33034cuda3std3__45__cpo6cbeginE
	.align		8
        /*0018*/ 	.dword	_ZN74_INTERNAL_f27401b9_38_flash_fwd_hdim192_bf16_softcap_sm80_cu_c784774a_33034cuda3std3__45__cpo4cendE
	.align		8
        /*0020*/ 	.dword	_ZN74_INTERNAL_f27401b9_38_flash_fwd_hdim192_bf16_softcap_sm80_cu_c784774a_33034cuda3std3__476_GLOBAL__N__f27401b9_38_flash_fwd_hdim192_bf16_softcap_sm80_cu_c784774a_33036ignoreE
	.align		8
        /*0028*/ 	.dword	_ZN74_INTERNAL_f27401b9_38_flash_fwd_hdim192_bf16_softcap_sm80_cu_c784774a_33034cuda3std3__419piecewise_constructE
	.align		8
        /*0030*/ 	.dword	_ZN74_INTERNAL_f27401b9_38_flash_fwd_hdim192_bf16_softcap_sm80_cu_c784774a_33034cuda3std3__48in_placeE
	.align		8
        /*0038*/ 	.dword	_ZN74_INTERNAL_f27401b9_38_flash_fwd_hdim192_bf16_softcap_sm80_cu_c784774a_33034cuda3std6ranges3__45__cpo4swapE
	.align		8
        /*0040*/ 	.dword	_ZN74_INTERNAL_f27401b9_38_flash_fwd_hdim192_bf16_softcap_sm80_cu_c784774a_33034cuda3std6ranges3__45__cpo9iter_moveE
	.align		8
        /*0048*/ 	.dword	_ZN74_INTERNAL_f27401b9_38_flash_fwd_hdim192_bf16_softcap_sm80_cu_c784774a_33034cute7productE
	.align		8
        /*0050*/ 	.dword	_ZN74_INTERNAL_f27401b9_38_flash_fwd_hdim192_bf16_softcap_sm80_cu_c784774a_33034cute1_E


//--------------------- .nv.constant0._ZN7cutlass13device_kernelIN5flash19enable_sm80_to_sm89INS1_16FlashAttnFwdSm80INS1_25CollectiveMainloopFwdSm80ILi8ELi1ELb1EN4cute5tupleIJNS5_1CILi128EEENS7_ILi96EEENS7_ILi192EEEEEELi192ENS_10bfloat16_tEfNS_4arch4Sm80ELb0ELb0ELb1ELb0ELb0ELb0ELb1ELb0EEENS1_21CollectiveEpilogueFwdINS6_IJS8_SA_S9_EEENS6_IJNS7_ILi1EEESI_SI_EEESC_SE_Li256ELb0ELb1ELb0ELb0EEENS1_19SingleTileSchedulerILb0ELb0ELb1ELi128EEEEEEEEEvNT_6ParamsE --------------------------
	.section	.nv.constant0._ZN7cutlass13device_kernelIN5flash19enable_sm80_to_sm89INS1_16FlashAttnFwdSm80INS1_25CollectiveMainloopFwdSm80ILi8ELi1ELb1EN4cute5tupleIJNS5_1CILi128EEENS7_ILi96EEENS7_ILi192EEEEEELi192ENS_10bfloat16_tEfNS_4arch4Sm80ELb0ELb0ELb1ELb0ELb0ELb0ELb1ELb0EEENS1_21CollectiveEpilogueFwdINS6_IJS8_SA_S9_EEENS6_IJNS7_ILi1EEESI_SI_EEESC_SE_Li256ELb0ELb1ELb0ELb0EEENS1_19SingleTileSchedulerILb0ELb0ELb1ELi128EEEEEEEEEvNT_6ParamsE,"a",@progbits
	.sectionflags	@""
	.align	4
.nv.constant0._ZN7cutlass13device_kernelIN5flash19enable_sm80_to_sm89INS1_16FlashAttnFwdSm80INS1_25CollectiveMainloopFwdSm80ILi8ELi1ELb1EN4cute5tupleIJNS5_1CILi128EEENS7_ILi96EEENS7_ILi192EEEEEELi192ENS_10bfloat16_tEfNS_4arch4Sm80ELb0ELb0ELb1ELb0ELb0ELb0ELb1ELb0EEENS1_21CollectiveEpilogueFwdINS6_IJS8_SA_S9_EEENS6_IJNS7_ILi1EEESI_SI_EEESC_SE_Li256ELb0ELb1ELb0ELb0EEENS1_19SingleTileSchedulerILb0ELb0ELb1ELi128EEEEEEEEEvNT_6ParamsE:
	.zero		1400


//--------------------- .nv.constant0._ZN7cutlass13device_kernelIN5flash19enable_sm80_to_sm89INS1_16FlashAttnFwdSm80INS1_25CollectiveMainloopFwdSm80ILi8ELi1ELb1EN4cute5tupleIJNS5_1CILi128EEENS7_ILi96EEENS7_ILi192EEEEEELi192ENS_10bfloat16_tEfNS_4arch4Sm80ELb0ELb0ELb1ELb1ELb0ELb0ELb1ELb0EEENS1_21CollectiveEpilogueFwdINS6_IJS8_SA_S9_EEENS6_IJNS7_ILi1EEESI_SI_EEESC_SE_Li256ELb1ELb1ELb0ELb0EEENS1_19SingleTileSchedulerILb1ELb0ELb1ELi128EEEEEEEEEvNT_6ParamsE --------------------------
	.section	.nv.constant0._ZN7cutlass13device_kernelIN5flash19enable_sm80_to_sm89INS1_16FlashAttnFwdSm80INS1_25CollectiveMainloopFwdSm80ILi8ELi1ELb1EN4cute5tupleIJNS5_1CILi128EEENS7_ILi96EEENS7_ILi192EEEEEELi192ENS_10bfloat16_tEfNS_4arch4Sm80ELb0ELb0ELb1ELb1ELb0ELb0ELb1ELb0EEENS1_21CollectiveEpilogueFwdINS6_IJS8_SA_S9_EEENS6_IJNS7_ILi1EEESI_SI_EEESC_SE_Li256ELb1ELb1ELb0ELb0EEENS1_19SingleTileSchedulerILb1ELb0ELb1ELi128EEEEEEEEEvNT_6ParamsE,"a",@progbits
	.sectionflags	@""
	.align	4
.nv.constant0._ZN7cutlass13device_kernelIN5flash19enable_sm80_to_sm89INS1_16FlashAttnFwdSm80INS1_25CollectiveMainloopFwdSm80ILi8ELi1ELb1EN4cute5tupleIJNS5_1CILi128EEENS7_ILi96EEENS7_ILi192EEEEEELi192ENS_10bfloat16_tEfNS_4arch4Sm80ELb0ELb0ELb1ELb1ELb0ELb0ELb1ELb0EEENS1_21CollectiveEpilogueFwdINS6_IJS8_SA_S9_EEENS6_IJNS7_ILi1EEESI_SI_EEESC_SE_Li256ELb1ELb1ELb0ELb0EEENS1_19SingleTileSchedulerILb1ELb0ELb1ELi128EEEEEEEEEvNT_6ParamsE:
	.zero		1400


//--------------------- .nv.constant0._ZN7cutlass13device_kernelIN5flash19enable_sm80_to_sm89INS1_16FlashAttnFwdSm80INS1_25CollectiveMainloopFwdSm80ILi8ELi1ELb0EN4cute5tupleIJNS5_1CILi128EEENS7_ILi64EEENS7_ILi192EEEEEELi192ENS_10bfloat16_tEfNS_4arch4Sm80ELb0ELb0ELb1ELb1ELb0ELb1ELb1ELb0EEENS1_21CollectiveEpilogueFwdINS6_IJS8_SA_S9_EEENS6_IJNS7_ILi1EEESI_SI_EEESC_SE_Li256ELb1ELb1ELb0ELb0EEENS1_19SingleTileSchedulerILb1ELb0ELb1ELi128EEEEEEEEEvNT_6ParamsE --------------------------
	.section	.nv.constant0._ZN7cutlass13device_kernelIN5flash19enable_sm80_to_sm89INS1_16FlashAttnFwdSm80INS1_25CollectiveMainloopFwdSm80ILi8ELi1ELb0EN4cute5tupleIJNS5_1CILi128EEENS7_ILi64EEENS7_ILi192EEEEEELi192ENS_10bfloat16_tEfNS_4arch4Sm80ELb0ELb0ELb1ELb1ELb0ELb1ELb1ELb0EEENS1_21CollectiveEpilogueFwdINS6_IJS8_SA_S9_EEENS6_IJNS7_ILi1EEESI_SI_EEESC_SE_Li256ELb1ELb1ELb0ELb0EEENS1_19SingleTileSchedulerILb1ELb0ELb1ELi128EEEEEEEEEvNT_6ParamsE,"a",@progbits
	.sectionflags	@""
	.align	4
.nv.constant0._ZN7cutlass13device_kernelIN5flash19enable_sm80_to_sm89INS1_16FlashAttnFwdSm80INS1_25CollectiveMainloopFwdSm80ILi8ELi1ELb0EN4cute5tupleIJNS5_1CILi128EEENS7_ILi64EEENS7_ILi192EEEEEELi192ENS_10bfloat16_tEfNS_4arch4Sm80ELb0ELb0ELb1ELb1ELb0ELb1ELb1ELb0EEENS1_21CollectiveEpilogueFwdINS6_IJS8_SA_S9_EEENS6_IJNS7_ILi1EEESI_SI_EEESC_SE_Li256ELb1ELb1ELb0ELb0EEENS1_19SingleTileSchedulerILb1ELb0ELb1ELi128EEEEEEEEEvNT_6ParamsE:
	.zero		1400


//--------------------- .nv.constant0._ZN7cutlass13device_kernelIN5flash19enable_sm80_to_sm89INS1_16FlashAttnFwdSm80INS1_25CollectiveMainloopFwdSm80ILi8ELi1ELb0EN4cute5tupleIJNS5_1CILi128EEENS7_ILi64EEENS7_ILi192EEEEEELi192ENS_10bfloat16_tEfNS_4arch4Sm80ELb0ELb1ELb1ELb0ELb0ELb0ELb1ELb0EEENS1_21CollectiveEpilogueFwdINS6_IJS8_SA_S9_EEENS6_IJNS7_ILi1EEESI_SI_EEESC_SE_Li256ELb0ELb1ELb0ELb0EEENS1_19SingleTileSchedulerILb0ELb0ELb1ELi128EEEEEEEEEvNT_6ParamsE --------------------------
	.section	.nv.constant0._ZN7cutlass13device_kernelIN5flash19enable_sm80_to_sm89INS1_16FlashAttnFwdSm80INS1_25CollectiveMainloopFwdSm80ILi8ELi1ELb0EN4cute5tupleIJNS5_1CILi128EEENS7_ILi64EEENS7_ILi192EEEEEELi192ENS_10bfloat16_tEfNS_4arch4Sm80ELb0ELb1ELb1ELb0ELb0ELb0ELb1ELb0EEENS1_21CollectiveEpilogueFwdINS6_IJS8_SA_S9_EEENS6_IJNS7_ILi1EEESI_SI_EEESC_SE_Li256ELb0ELb1ELb0ELb0EEENS1_19SingleTileSchedulerILb0ELb0ELb1ELi128EEEEEEEEEvNT_6ParamsE,"a",@progbits
	.sectionflags	@""
	.align	4
.nv.constant0._ZN7cutlass13device_kernelIN5flash19enable_sm80_to_sm89INS1_16FlashAttnFwdSm80INS1_25CollectiveMainloopFwdSm80ILi8ELi1ELb0EN4cute5tupleIJNS5_1CILi128EEENS7_ILi64EEENS7_ILi192EEEEEELi192ENS_10bfloat16_tEfNS_4arch4Sm80ELb0ELb1ELb1ELb0ELb0ELb0ELb1ELb0EEENS1_21CollectiveEpilogueFwdINS6_IJS8_SA_S9_EEENS6_IJNS7_ILi1EEESI_SI_EEESC_SE_Li256ELb0ELb1ELb0ELb0EEENS1_19SingleTileSchedulerILb0ELb0ELb1ELi128EEEEEEEEEvNT_6ParamsE:
	.zero		1400


//--------------------- .nv.constant0._ZN7cutlass13device_kernelIN5flash19enable_sm80_to_sm89INS1_16FlashAttnFwdSm80INS1_25CollectiveMainloopFwdSm80ILi8ELi1ELb0EN4cute5tupleIJNS5_1CILi128EEENS7_ILi64EEENS7_ILi192EEEEEELi192ENS_10bfloat16_tEfNS_4arch4Sm80ELb0ELb1ELb1ELb1ELb0ELb0ELb1ELb0EEENS1_21CollectiveEpilogueFwdINS6_IJS8_SA_S9_EEENS6_IJNS7_ILi1EEESI_SI_EEESC_SE_Li256ELb1ELb1ELb0ELb0EEENS1_19SingleTileSchedulerILb1ELb0ELb1ELi128EEEEEEEEEvNT_6ParamsE --------------------------
	.section	.nv.constant0._ZN7cutlass13device_kernelIN5flash19enable_sm80_to_sm89INS1_16FlashAttnFwdSm80INS1_25CollectiveMainloopFwdSm80ILi8ELi1ELb0EN4cute5tupleIJNS5_1CILi128EEENS7_ILi64EEENS7_ILi192EEEEEELi192ENS_10bfloat16_tEfNS_4arch4Sm80ELb0ELb1ELb1ELb1ELb0ELb0ELb1ELb0EEENS1_21CollectiveEpilogueFwdINS6_IJS8_SA_S9_EEENS6_IJNS7_ILi1EEESI_SI_EEESC_SE_Li256ELb1ELb1ELb0ELb0EEENS1_19SingleTileSchedulerILb1ELb0ELb1ELi128EEEEEEEEEvNT_6ParamsE,"a",@progbits
	.sectionflags	@""
	.align	4
.nv.constant0._ZN7cutlass13device_kernelIN5flash19enable_sm80_to_sm89INS1_16FlashAttnFwdSm80INS1_25CollectiveMainloopFwdSm80ILi8ELi1ELb0EN4cute5tupleIJNS5_1CILi128EEENS7_ILi64EEENS7_ILi192EEEEEELi192ENS_10bfloat16_tEfNS_4arch4Sm80ELb0ELb1ELb1ELb1ELb0ELb0ELb1ELb0EEENS1_21CollectiveEpilogueFwdINS6_IJS8_SA_S9_EEENS6_IJNS7_ILi1EEESI_SI_EEESC_SE_Li256ELb1ELb1ELb0ELb0EEENS1_19SingleTileSchedulerILb1ELb0ELb1ELi128EEEEEEEEEvNT_6ParamsE:
	.zero		1400


//--------------------- .nv.constant0._ZN7cutlass13device_kernelIN5flash19enable_sm80_to_sm89INS1_16FlashAttnFwdSm80INS1_25CollectiveMainloopFwdSm80ILi8ELi1ELb0EN4cute5tupleIJNS5_1CILi128EEENS7_ILi64EEENS7_ILi192EEEEEELi192ENS_10bfloat16_tEfNS_4arch4Sm80ELb0ELb1ELb1ELb1ELb0ELb1ELb1ELb0EEENS1_21CollectiveEpilogueFwdINS6_IJS8_SA_S9_EEENS6_IJNS7_ILi1EEESI_SI_EEESC_SE_Li256ELb1ELb1ELb0ELb0EEENS1_19SingleTileSchedulerILb1ELb0ELb1ELi128EEEEEEEEEvNT_6ParamsE --------------------------
	.section	.nv.constant0._ZN7cutlass13device_kernelIN5flash19enable_sm80_to_sm89INS1_16FlashAttnFwdSm80INS1_25CollectiveMainloopFwdSm80ILi8ELi1ELb0EN4cute5tupleIJNS5_1CILi128EEENS7_ILi64EEENS7_ILi192EEEEEELi192ENS_10bfloat16_tEfNS_4arch4Sm80ELb0ELb1ELb1ELb1ELb0ELb1ELb1ELb0EEENS1_21CollectiveEpilogueFwdINS6_IJS8_SA_S9_EEENS6_IJNS7_ILi1EEESI_SI_EEESC_SE_Li256ELb1ELb1ELb0ELb0EEENS1_19SingleTileSchedulerILb1ELb0ELb1ELi128EEEEEEEEEvNT_6ParamsE,"a",@progbits
	.sectionflags	@""
	.align	4
.nv.constant0._ZN7cutlass13device_kernelIN5flash19enable_sm80_to_sm89INS1_16FlashAttnFwdSm80INS1_25CollectiveMainloopFwdSm80ILi8ELi1ELb0EN4cute5tupleIJNS5_1CILi128EEENS7_ILi64EEENS7_ILi192EEEEEELi192ENS_10bfloat16_tEfNS_4arch4Sm80ELb0ELb1ELb1ELb1ELb0ELb1ELb1ELb0EEENS1_21CollectiveEpilogueFwdINS6_IJS8_SA_S9_EEENS6_IJNS7_ILi1EEESI_SI_EEESC_SE_Li256ELb1ELb1ELb0ELb0EEENS1_19SingleTileSchedulerILb1ELb0ELb1ELi128EEEEEEEEEvNT_6ParamsE:
	.zero		1400


//--------------------- .nv.constant0._ZN7cutlass13device_kernelIN5flash19enable_sm80_to_sm89INS1_16FlashAttnFwdSm80INS1_25CollectiveMainloopFwdSm80ILi8ELi1ELb1EN4cute5tupleIJNS5_1CILi128EEENS7_ILi96EEENS7_ILi192EEEEEELi192ENS_10bfloat16_tEfNS_4arch4Sm80ELb1ELb0ELb1ELb0ELb0ELb0ELb1ELb0EEENS1_21CollectiveEpilogueFwdINS6_IJS8_SA_S9_EEENS6_IJNS7_ILi1EEESI_SI_EEESC_SE_Li256ELb0ELb1ELb0ELb0EEENS1_30DynamicPersistentTileSchedulerILi256ELi256ELb0ELb1ELb0EEEEEEEEEvNT_6ParamsE --------------------------
	.section	.nv.constant0._ZN7cutlass13device_kernelIN5flash19enable_sm80_to_sm89INS1_16FlashAttnFwdSm80INS1_25CollectiveMainloopFwdSm80ILi8ELi1ELb1EN4cute5tupleIJNS5_1CILi128EEENS7_ILi96EEENS7_ILi192EEEEEELi192ENS_10bfloat16_tEfNS_4arch4Sm80ELb1ELb0ELb1ELb0ELb0ELb0ELb1ELb0EEENS1_21CollectiveEpilogueFwdINS6_IJS8_SA_S9_EEENS6_IJNS7_ILi1EEESI_SI_EEESC_SE_Li256ELb0ELb1ELb0ELb0EEENS1_30DynamicPersistentTileSchedulerILi256ELi256ELb0ELb1ELb0EEEEEEEEEvNT_6ParamsE,"a",@progbits
	.sectionflags	@""
	.align	4
.nv.constant0._ZN7cutlass13device_kernelIN5flash19enable_sm80_to_sm89INS1_16FlashAttnFwdSm80INS1_25CollectiveMainloopFwdSm80ILi8ELi1ELb1EN4cute5tupleIJNS5_1CILi128EEENS7_ILi96EEENS7_ILi192EEEEEELi192ENS_10bfloat16_tEfNS_4arch4Sm80ELb1ELb0ELb1ELb0ELb0ELb0ELb1ELb0EEENS1_21CollectiveEpilogueFwdINS6_IJS8_SA_S9_EEENS6_IJNS7_ILi1EEESI_SI_EEESC_SE_Li256ELb0ELb1ELb0ELb0EEENS1_30DynamicPersistentTileSchedulerILi256ELi256ELb0ELb1ELb0EEEEEEEEEvNT_6ParamsE:
	.zero		1416


//--------------------- .nv.constant0._ZN7cutlass13device_kernelIN5flash19enable_sm80_to_sm89INS1_16FlashAttnFwdSm80INS1_25CollectiveMainloopFwdSm80ILi8ELi1ELb1EN4cute5tupleIJNS5_1CILi128EEENS7_ILi96EEENS7_ILi192EEEEEELi192ENS_10bfloat16_tEfNS_4arch4Sm80ELb1ELb0ELb1ELb1ELb0ELb0ELb1ELb0EEENS1_21CollectiveEpilogueFwdINS6_IJS8_SA_S9_EEENS6_IJNS7_ILi1EEESI_SI_EEESC_SE_Li256ELb1ELb1ELb0ELb0EEENS1_19SingleTileSchedulerILb1ELb0ELb1ELi128EEEEEEEEEvNT_6ParamsE --------------------------
	.section	.nv.constant0._ZN7cutlass13device_kernelIN5flash19enable_sm80_to_sm89INS1_16FlashAttnFwdSm80INS1_25CollectiveMainloopFwdSm80ILi8ELi1ELb1EN4cute5tupleIJNS5_1CILi128EEENS7_ILi96EEENS7_ILi192EEEEEELi192ENS_10bfloat16_tEfNS_4arch4Sm80ELb1ELb0ELb1ELb1ELb0ELb0ELb1ELb0EEENS1_21CollectiveEpilogueFwdINS6_IJS8_SA_S9_EEENS6_IJNS7_ILi1EEESI_SI_EEESC_SE_Li256ELb1ELb1ELb0ELb0EEENS1_19SingleTileSchedulerILb1ELb0ELb1ELi128EEEEEEEEEvNT_6ParamsE,"a",@progbits
	.sectionflags	@""
	.align	4
.nv.constant0._ZN7cutlass13device_kernelIN5flash19enable_sm80_to_sm89INS1_16FlashAttnFwdSm80INS1_25CollectiveMainloopFwdSm80ILi8ELi1ELb1EN4cute5tupleIJNS5_1CILi128EEENS7_ILi96EEENS7_ILi192EEEEEELi192ENS_10bfloat16_tEfNS_4arch4Sm80ELb1ELb0ELb1ELb1ELb0ELb0ELb1ELb0EEENS1_21CollectiveEpilogueFwdINS6_IJS8_SA_S9_EEENS6_IJNS7_ILi1EEESI_SI_EEESC_SE_Li256ELb1ELb1ELb0ELb0EEENS1_19SingleTileSchedulerILb1ELb0ELb1ELi128EEEEEEEEEvNT_6ParamsE:
	.zero		1400


//--------------------- .nv.constant0._ZN7cutlass13device_kernelIN5flash19enable_sm80_to_sm89INS1_16FlashAttnFwdSm80INS1_25CollectiveMainloopFwdSm80ILi8ELi1ELb0EN4cute5tupleIJNS5_1CILi128EEENS7_ILi64EEENS7_ILi192EEEEEELi192ENS_10bfloat16_tEfNS_4arch4Sm80ELb1ELb0ELb1ELb1ELb0ELb1ELb1ELb0EEENS1_21CollectiveEpilogueFwdINS6_IJS8_SA_S9_EEENS6_IJNS7_ILi1EEESI_SI_EEESC_SE_Li256ELb1ELb1ELb0ELb0EEENS1_19SingleTileSchedulerILb1ELb0ELb1ELi128EEEEEEEEEvNT_6ParamsE --------------------------
	.section	.nv.constant0._ZN7cutlass13device_kernelIN5flash19enable_sm80_to_sm89INS1_16FlashAttnFwdSm80INS1_25CollectiveMainloopFwdSm80ILi8ELi1ELb0EN4cute5tupleIJNS5_1CILi128EEENS7_ILi64EEENS7_ILi192EEEEEELi192ENS_10bfloat16_tEfNS_4arch4Sm80ELb1ELb0ELb1ELb1ELb0ELb1ELb1ELb0EEENS1_21CollectiveEpilogueFwdINS6_IJS8_SA_S9_EEENS6_IJNS7_ILi1EEESI_SI_EEESC_SE_Li256ELb1ELb1ELb0ELb0EEENS1_19SingleTileSchedulerILb1ELb0ELb1ELi128EEEEEEEEEvNT_6ParamsE,"a",@progbits
	.sectionflags	@""
	.align	4
.nv.constant0._ZN7cutlass13device_kernelIN5flash19enable_sm80_to_sm89INS1_16FlashAttnFwdSm80INS1_25CollectiveMainloopFwdSm80ILi8ELi1ELb0EN4cute5tupleIJNS5_1CILi128EEENS7_ILi64EEENS7_ILi192EEEEEELi192ENS_10bfloat16_tEfNS_4arch4Sm80ELb1ELb0ELb1ELb1ELb0ELb1ELb1ELb0EEENS1_21CollectiveEpilogueFwdINS6_IJS8_SA_S9_EEENS6_IJNS7_ILi1EEESI_SI_EEESC_SE_Li256ELb1ELb1ELb0ELb0EEENS1_19SingleTileSchedulerILb1ELb0ELb1ELi128EEEEEEEEEvNT_6ParamsE:
	.zero		1400


//--------------------- .nv.constant0._ZN7cutlass13device_kernelIN5flash19enable_sm80_to_sm89INS1_16FlashAttnFwdSm80INS1_25CollectiveMainloopFwdSm80ILi8ELi2ELb1EN4cute5tupleIJNS5_1CILi128EEENS7_ILi96EEENS7_ILi192EEEEEELi192ENS_10bfloat16_tEfNS_4arch4Sm80ELb0ELb0ELb1ELb0ELb0ELb0ELb1ELb0EEENS1_21CollectiveEpilogueFwdINS6_IJS8_SA_S9_EEENS6_IJNS7_ILi1EEESI_SI_EEESC_SE_Li256ELb0ELb1ELb0ELb0EEENS1_19SingleTileSchedulerILb0ELb0ELb1ELi128EEEEEEEEEvNT_6ParamsE --------------------------
	.section	.nv.constant0._ZN7cutlass13device_kernelIN5flash19enable_sm80_to_sm89INS1_16FlashAttnFwdSm80INS1_25CollectiveMainloopFwdSm80ILi8ELi2ELb1EN4cute5tupleIJNS5_1CILi128EEENS7_ILi96EEENS7_ILi192EEEEEELi192ENS_10bfloat16_tEfNS_4arch4Sm80ELb0ELb0ELb1ELb0ELb0ELb0ELb1ELb0EEENS1_21CollectiveEpilogueFwdINS6_IJS8_SA_S9_EEENS6_IJNS7_ILi1EEESI_SI_EEESC_SE_Li256ELb0ELb1ELb0ELb0EEENS1_19SingleTileSchedulerILb0ELb0ELb1ELi128EEEEEEEEEvNT_6ParamsE,"a",@progbits
	.sectionflags	@""
	.align	4
.nv.constant0._ZN7cutlass13device_kernelIN5flash19enable_sm80_to_sm89INS1_16FlashAttnFwdSm80INS1_25CollectiveMainloopFwdSm80ILi8ELi2ELb1EN4cute5tupleIJNS5_1CILi128EEENS7_ILi96EEENS7_ILi192EEEEEELi192ENS_10bfloat16_tEfNS_4arch4Sm80ELb0ELb0ELb1ELb0ELb0ELb0ELb1ELb0EEENS1_21CollectiveEpilogueFwdINS6_IJS8_SA_S9_EEENS6_IJNS7_ILi1EEESI_SI_EEESC_SE_Li256ELb0ELb1ELb0ELb0EEENS1_19SingleTileSchedulerILb0ELb0ELb1ELi128EEEEEEEEEvNT_6ParamsE:
	.zero		1400


//--------------------- .nv.constant0._ZN7cutlass13device_kernelIN5flash19enable_sm80_to_sm89INS1_16FlashAttnFwdSm80INS1_25CollectiveMainloopFwdSm80ILi8ELi2ELb1EN4cute5tupleIJNS5_1CILi128EEENS7_ILi96EEENS7_ILi192EEEEEELi192ENS_10bfloat16_tEfNS_4arch4Sm80ELb0ELb0ELb1ELb1ELb0ELb0ELb1ELb0EEENS1_21CollectiveEpilogueFwdINS6_IJS8_SA_S9_EEENS6_IJNS7_ILi1EEESI_SI_EEESC_SE_Li256ELb1ELb1ELb0ELb0EEENS1_19SingleTileSchedulerILb1ELb0ELb1ELi128EEEEEEEEEvNT_6ParamsE --------------------------
	.section	.nv.constant0._ZN7cutlass13device_kernelIN5flash19enable_sm80_to_sm89INS1_16FlashAttnFwdSm80INS1_25CollectiveMainloopFwdSm80ILi8ELi2ELb1EN4cute5tupleIJNS5_1CILi128EEENS7_ILi96EEENS7_ILi192EEEEEELi192ENS_10bfloat16_tEfNS_4arch4Sm80ELb0ELb0ELb1ELb1ELb0ELb0ELb1ELb0EEENS1_21CollectiveEpilogueFwdINS6_IJS8_SA_S9_EEENS6_IJNS7_ILi1EEESI_SI_EEESC_SE_Li256ELb1ELb1ELb0ELb0EEENS1_19SingleTileSchedulerILb1ELb0ELb1ELi128EEEEEEEEEvNT_6ParamsE,"a",@progbits
	.sectionflags	@""
	.align	4
.nv.constant0._ZN7cutlass13device_kernelIN5flash19enable_sm80_to_sm89INS1_16FlashAttnFwdSm80INS1_25CollectiveMainloopFwdSm80ILi8ELi2ELb1EN4cute5tupleIJNS5_1CILi128EEENS7_ILi96EEENS7_ILi192EEEEEELi192ENS_10bfloat16_tEfNS_4arch4Sm80ELb0ELb0ELb1ELb1ELb0ELb0ELb1ELb0EEENS1_21CollectiveEpilogueFwdINS6_IJS8_SA_S9_EEENS6_IJNS7_ILi1EEESI_SI_EEESC_SE_Li256ELb1ELb1ELb0ELb0EEENS1_19SingleTileSchedulerILb1ELb0ELb1ELi128EEEEEEEEEvNT_6ParamsE:
	.zero		1400


//--------------------- .nv.constant0._ZN7cutlass13device_kernelIN5flash19enable_sm80_to_sm89INS1_16FlashAttnFwdSm80INS1_25CollectiveMainloopFwdSm80ILi8ELi2ELb0EN4cute5tupleIJNS5_1CILi128EEENS7_ILi64EEENS7_ILi192EEEEEELi192ENS_10bfloat16_tEfNS_4arch4Sm80ELb0ELb0ELb1ELb1ELb0ELb1ELb1ELb0EEENS1_21CollectiveEpilogueFwdINS6_IJS8_SA_S9_EEENS6_IJNS7_ILi1EEESI_SI_EEESC_SE_Li256ELb1ELb1ELb0ELb0EEENS1_19SingleTileSchedulerILb1ELb0ELb1ELi128EEEEEEEEEvNT_6ParamsE --------------------------
	.section	.nv.constant0._ZN7cutlass13device_kernelIN5flash19enable_sm80_to_sm89INS1_16FlashAttnFwdSm80INS1_25CollectiveMainloopFwdSm80ILi8ELi2ELb0EN4cute5tupleIJNS5_1CILi128EEENS7_ILi64EEENS7_ILi192EEEEEELi192ENS_10bfloat16_tEfNS_4arch4Sm80ELb0ELb0ELb1ELb1ELb0ELb1ELb1ELb0EEENS1_21CollectiveEpilogueFwdINS6_IJS8_SA_S9_EEENS6_IJNS7_ILi1EEESI_SI_EEESC_SE_Li256ELb1ELb1ELb0ELb0EEENS1_19SingleTileSchedulerILb1ELb0ELb1ELi128EEEEEEEEEvNT_6ParamsE,"a",@progbits
	.sectionflags	@""
	.align	4
.nv.constant0._ZN7cutlass13device_kernelIN5flash19enable_sm80_to_sm89INS1_16FlashAttnFwdSm80INS1_25CollectiveMainloopFwdSm80ILi8ELi2ELb0EN4cute5tupleIJNS5_1CILi128EEENS7_ILi64EEENS7_ILi192EEEEEELi192ENS_10bfloat16_tEfNS_4arch4Sm80ELb0ELb0ELb1ELb1ELb0ELb1ELb1ELb0EEENS1_21CollectiveEpilogueFwdINS6_IJS8_SA_S9_EEENS6_IJNS7_ILi1EEESI_SI_EEESC_SE_Li256ELb1ELb1ELb0ELb0EEENS1_19SingleTileSchedulerILb1ELb0ELb1ELi128EEEEEEEEEvNT_6ParamsE:
	.zero		1400


//--------------------- .nv.constant0._ZN7cutlass13device_kernelIN5flash19enable_sm80_to_sm89INS1_16FlashAttnFwdSm80INS1_25CollectiveMainloopFwdSm80ILi8ELi2ELb0EN4cute5tupleIJNS5_1CILi128EEENS7_ILi64EEENS7_ILi192EEEEEELi192ENS_10bfloat16_tEfNS_4arch4Sm80ELb0ELb1ELb1ELb0ELb0ELb0ELb1ELb0EEENS1_21CollectiveEpilogueFwdINS6_IJS8_SA_S9_EEENS6_IJNS7_ILi1EEESI_SI_EEESC_SE_Li256ELb0ELb1ELb0ELb0EEENS1_19SingleTileSchedulerILb0ELb0ELb1ELi128EEEEEEEEEvNT_6ParamsE --------------------------
	.section	.nv.constant0._ZN7cutlass13device_kernelIN5flash19enable_sm80_to_sm89INS1_16FlashAttnFwdSm80INS1_25CollectiveMainloopFwdSm80ILi8ELi2ELb0EN4cute5tupleIJNS5_1CILi128EEENS7_ILi64EEENS7_ILi192EEEEEELi192ENS_10bfloat16_tEfNS_4arch4Sm80ELb0ELb1ELb1ELb0ELb0ELb0ELb1ELb0EEENS1_21CollectiveEpilogueFwdINS6_IJS8_SA_S9_EEENS6_IJNS7_ILi1EEESI_SI_EEESC_SE_Li256ELb0ELb1ELb0ELb0EEENS1_19SingleTileSchedulerILb0ELb0ELb1ELi128EEEEEEEEEvNT_6ParamsE,"a",@progbits
	.sectionflags	@""
	.align	4
.nv.constant0._ZN7cutlass13device_kernelIN5flash19enable_sm80_to_sm89INS1_16FlashAttnFwdSm80INS1_25CollectiveMainloopFwdSm80ILi8ELi2ELb0EN4cute5tupleIJNS5_1CILi128EEENS7_ILi64EEENS7_ILi192EEEEEELi192ENS_10bfloat16_tEfNS_4arch4Sm80ELb0ELb1ELb1ELb0ELb0ELb0ELb1ELb0EEENS1_21CollectiveEpilogueFwdINS6_IJS8_SA_S9_EEENS6_IJNS7_ILi1EEESI_SI_EEESC_SE_Li256ELb0ELb1ELb0ELb0EEENS1_19SingleTileSchedulerILb0ELb0ELb1ELi128EEEEEEEEEvNT_6ParamsE:
	.zero		1400


//--------------------- .nv.constant0._ZN7cutlass13device_kernelIN5flash19enable_sm80_to_sm89INS1_16FlashAttnFwdSm80INS1_25CollectiveMainloopFwdSm80ILi8ELi2ELb0EN4cute5tupleIJNS5_1CILi128EEENS7_ILi64EEENS7_ILi192EEEEEELi192ENS_10bfloat16_tEfNS_4arch4Sm80ELb0ELb1ELb1ELb1ELb0ELb0ELb1ELb0EEENS1_21CollectiveEpilogueFwdINS6_IJS8_SA_S9_EEENS6_IJNS7_ILi1EEESI_SI_EEESC_SE_Li256ELb1ELb1ELb0ELb0EEENS1_19SingleTileSchedulerILb1ELb0ELb1ELi128EEEEEEEEEvNT_6ParamsE --------------------------
	.section	.nv.constant0._ZN7cutlass13device_kernelIN5flash19enable_sm80_to_sm89INS1_16FlashAttnFwdSm80INS1_25CollectiveMainloopFwdSm80ILi8ELi2ELb0EN4cute5tupleIJNS5_1CILi128EEENS7_ILi64EEENS7_ILi192EEEEEELi192ENS_10bfloat16_tEfNS_4arch4Sm80ELb0ELb1ELb1ELb1ELb0ELb0ELb1ELb0EEENS1_21CollectiveEpilogueFwdINS6_IJS8_SA_S9_EEENS6_IJNS7_ILi1EEESI_SI_EEESC_SE_Li256ELb1ELb1ELb0ELb0EEENS1_19SingleTileSchedulerILb1ELb0ELb1ELi128EEEEEEEEEvNT_6ParamsE,"a",@progbits
	.sectionflags	@""
	.align	4
.nv.constant0._ZN7cutlass13device_kernelIN5flash19enable_sm80_to_sm89INS1_16FlashAttnFwdSm80INS1_25CollectiveMainloopFwdSm80ILi8ELi2ELb0EN4cute5tupleIJNS5_1CILi128EEENS7_ILi64EEENS7_ILi192EEEEEELi192ENS_10bfloat16_tEfNS_4arch4Sm80ELb0ELb1ELb1ELb1ELb0ELb0ELb1ELb0EEENS1_21CollectiveEpilogueFwdINS6_IJS8_SA_S9_EEENS6_IJNS7_ILi1EEESI_SI_EEESC_SE_Li256ELb1ELb1ELb0ELb0EEENS1_19SingleTileSchedulerILb1ELb0ELb1ELi128EEEEEEEEEvNT_6ParamsE:
	.zero		1400


//--------------------- .nv.constant0._ZN7cutlass13device_kernelIN5flash19enable_sm80_to_sm89INS1_16FlashAttnFwdSm80INS1_25CollectiveMainloopFwdSm80ILi8ELi2ELb0EN4cute5tupleIJNS5_1CILi128EEENS7_ILi64EEENS7_ILi192EEEEEELi192ENS_10bfloat16_tEfNS_4arch4Sm80ELb0ELb1ELb1ELb1ELb0ELb1ELb1ELb0EEENS1_21CollectiveEpilogueFwdINS6_IJS8_SA_S9_EEENS6_IJNS7_ILi1EEESI_SI_EEESC_SE_Li256ELb1ELb1ELb0ELb0EEENS1_19SingleTileSchedulerILb1ELb0ELb1ELi128EEEEEEEEEvNT_6ParamsE --------------------------
	.section	.nv.constant0._ZN7cutlass13device_kernelIN5flash19enable_sm80_to_sm89INS1_16FlashAttnFwdSm80INS1_25CollectiveMainloopFwdSm80ILi8ELi2ELb0EN4cute5tupleIJNS5_1CILi128EEENS7_ILi64EEENS7_ILi192EEEEEELi192ENS_10bfloat16_tEfNS_4arch4Sm80ELb0ELb1ELb1ELb1ELb0ELb1ELb1ELb0EEENS1_21CollectiveEpilogueFwdINS6_IJS8_SA_S9_EEENS6_IJNS7_ILi1EEESI_SI_EEESC_SE_Li256ELb1ELb1ELb0ELb0EEENS1_19SingleTileSchedulerILb1ELb0ELb1ELi128EEEEEEEEEvNT_6ParamsE,"a",@progbits
	.sectionflags	@""
	.align	4
.nv.constant0._ZN7cutlass13device_kernelIN5flash19enable_sm80_to_sm89INS1_16FlashAttnFwdSm80INS1_25CollectiveMainloopFwdSm80ILi8ELi2ELb0EN4cute5tupleIJNS5_1CILi128EEENS7_ILi64EEENS7_ILi192EEEEEELi192ENS_10bfloat16_tEfNS_4arch4Sm80ELb0ELb1ELb1ELb1ELb0ELb1ELb1ELb0EEENS1_21CollectiveEpilogueFwdINS6_IJS8_SA_S9_EEENS6_IJNS7_ILi1EEESI_SI_EEESC_SE_Li256ELb1ELb1ELb0ELb0EEENS1_19SingleTileSchedulerILb1ELb0ELb1ELi128EEEEEEEEEvNT_6ParamsE:
	.zero		1400


//--------------------- .nv.constant0._ZN7cutlass13device_kernelIN5flash19enable_sm80_to_sm89INS1_16FlashAttnFwdSm80INS1_25CollectiveMainloopFwdSm80ILi8ELi2ELb1EN4cute5tupleIJNS5_1CILi128EEENS7_ILi96EEENS7_ILi192EEEEEELi192ENS_10bfloat16_tEfNS_4arch4Sm80ELb1ELb0ELb1ELb0ELb0ELb0ELb1ELb0EEENS1_21CollectiveEpilogueFwdINS6_IJS8_SA_S9_EEENS6_IJNS7_ILi1EEESI_SI_EEESC_SE_Li256ELb0ELb1ELb0ELb0EEENS1_30DynamicPersistentTileSchedulerILi256ELi256ELb0ELb1ELb0EEEEEEEEEvNT_6ParamsE --------------------------
	.section	.nv.constant0._ZN7cutlass13device_kernelIN5flash19enable_sm80_to_sm89INS1_16FlashAttnFwdSm80INS1_25CollectiveMainloopFwdSm80ILi8ELi2ELb1EN4cute5tupleIJNS5_1CILi128EEENS7_ILi96EEENS7_ILi192EEEEEELi192ENS_10bfloat16_tEfNS_4arch4Sm80ELb1ELb0ELb1ELb0ELb0ELb0ELb1ELb0EEENS1_21CollectiveEpilogueFwdINS6_IJS8_SA_S9_EEENS6_IJNS7_ILi1EEESI_SI_EEESC_SE_Li256ELb0ELb1ELb0ELb0EEENS1_30DynamicPersistentTileSchedulerILi256ELi256ELb0ELb1ELb0EEEEEEEEEvNT_6ParamsE,"a",@progbits
	.sectionflags	@""
	.align	4
.nv.constant0._ZN7cutlass13device_kernelIN5flash19enable_sm80_to_sm89INS1_16FlashAttnFwdSm80INS1_25CollectiveMainloopFwdSm80ILi8ELi2ELb1EN4cute5tupleIJNS5_1CILi128EEENS7_ILi96EEENS7_ILi192EEEEEELi192ENS_10bfloat16_tEfNS_4arch4Sm80ELb1ELb0ELb1ELb0ELb0ELb0ELb1ELb0EEENS1_21CollectiveEpilogueFwdINS6_IJS8_SA_S9_EEENS6_IJNS7_ILi1EEESI_SI_EEESC_SE_Li256ELb0ELb1ELb0ELb0EEENS1_30DynamicPersistentTileSchedulerILi256ELi256ELb0ELb1ELb0EEEEEEEEEvNT_6ParamsE:
	.zero		1416


//--------------------- .nv.constant0._ZN7cutlass13device_kernelIN5flash19enable_sm80_to_sm89INS1_16FlashAttnFwdSm80INS1_25CollectiveMainloopFwdSm80ILi8ELi2ELb1EN4cute5tupleIJNS5_1CILi128EEENS7_ILi96EEENS7_ILi192EEEEEELi192ENS_10bfloat16_tEfNS_4arch4Sm80ELb1ELb0ELb1ELb1ELb0ELb0ELb1ELb0EEENS1_21CollectiveEpilogueFwdINS6_IJS8_SA_S9_EEENS6_IJNS7_ILi1EEESI_SI_EEESC_SE_Li256ELb1ELb1ELb0ELb0EEENS1_19SingleTileSchedulerILb1ELb0ELb1ELi128EEEEEEEEEvNT_6ParamsE --------------------------
	.section	.nv.constant0._ZN7cutlass13device_kernelIN5flash19enable_sm80_to_sm89INS1_16FlashAttnFwdSm80INS1_25CollectiveMainloopFwdSm80ILi8ELi2ELb1EN4cute5tupleIJNS5_1CILi128EEENS7_ILi96EEENS7_ILi192EEEEEELi192ENS_10bfloat16_tEfNS_4arch4Sm80ELb1ELb0ELb1ELb1ELb0ELb0ELb1ELb0EEENS1_21CollectiveEpilogueFwdINS6_IJS8_SA_S9_EEENS6_IJNS7_ILi1EEESI_SI_EEESC_SE_Li256ELb1ELb1ELb0ELb0EEENS1_19SingleTileSchedulerILb1ELb0ELb1ELi128EEEEEEEEEvNT_6ParamsE,"a",@progbits
	.sectionflags	@""
	.align	4
.nv.constant0._ZN7cutlass13device_kernelIN5flash19enable_sm80_to_sm89INS1_16FlashAttnFwdSm80INS1_25CollectiveMainloopFwdSm80ILi8ELi2ELb1EN4cute5tupleIJNS5_1CILi128EEENS7_ILi96EEENS7_ILi192EEEEEELi192ENS_10bfloat16_tEfNS_4arch4Sm80ELb1ELb0ELb1ELb1ELb0ELb0ELb1ELb0EEENS1_21CollectiveEpilogueFwdINS6_IJS8_SA_S9_EEENS6_IJNS7_ILi1EEESI_SI_EEESC_SE_Li256ELb1ELb1ELb0ELb0EEENS1_19SingleTileSchedulerILb1ELb0ELb1ELi128EEEEEEEEEvNT_6ParamsE:
	.zero		1400


//--------------------- .nv.constant0._ZN7cutlass13device_kernelIN5flash19enable_sm80_to_sm89INS1_16FlashAttnFwdSm80INS1_25CollectiveMainloopFwdSm80ILi8ELi2ELb0EN4cute5tupleIJNS5_1CILi128EEENS7_ILi64EEENS7_ILi192EEEEEELi192ENS_10bfloat16_tEfNS_4arch4Sm80ELb1ELb0ELb1ELb1ELb0ELb1ELb1ELb0EEENS1_21CollectiveEpilogueFwdINS6_IJS8_SA_S9_EEENS6_IJNS7_ILi1EEESI_SI_EEESC_SE_Li256ELb1ELb1ELb0ELb0EEENS1_19SingleTileSchedulerILb1ELb0ELb1ELi128EEEEEEEEEvNT_6ParamsE --------------------------
	.section	.nv.constant0._ZN7cutlass13device_kernelIN5flash19enable_sm80_to_sm89INS1_16FlashAttnFwdSm80INS1_25CollectiveMainloopFwdSm80ILi8ELi2ELb0EN4cute5tupleIJNS5_1CILi128EEENS7_ILi64EEENS7_ILi192EEEEEELi192ENS_10bfloat16_tEfNS_4arch4Sm80ELb1ELb0ELb1ELb1ELb0ELb1ELb1ELb0EEENS1_21CollectiveEpilogueFwdINS6_IJS8_SA_S9_EEENS6_IJNS7_ILi1EEESI_SI_EEESC_SE_Li256ELb1ELb1ELb0ELb0EEENS1_19SingleTileSchedulerILb1ELb0ELb1ELi128EEEEEEEEEvNT_6ParamsE,"a",@progbits
	.sectionflags	@""
	.align	4
.nv.constant0._ZN7cutlass13device_kernelIN5flash19enable_sm80_to_sm89INS1_16FlashAttnFwdSm80INS1_25CollectiveMainloopFwdSm80ILi8ELi2ELb0EN4cute5tupleIJNS5_1CILi128EEENS7_ILi64EEENS7_ILi192EEEEEELi192ENS_10bfloat16_tEfNS_4arch4Sm80ELb1ELb0ELb1ELb1ELb0ELb1ELb1ELb0EEENS1_21CollectiveEpilogueFwdINS6_IJS8_SA_S9_EEENS6_IJNS7_ILi1EEESI_SI_EEESC_SE_Li256ELb1ELb1ELb0ELb0EEENS1_19SingleTileSchedulerILb1ELb0ELb1ELi128EEEEEEEEEvNT_6ParamsE:
	.zero		1400


//--------------------- .text._ZN7cutlass13device_kernelIN5flash19enable_sm80_to_sm89INS1_16FlashAttnFwdSm80INS1_25CollectiveMainloopFwdSm80ILi8ELi1ELb1EN4cute5tupleIJNS5_1CILi128EEENS7_ILi96EEENS7_ILi192EEEEEELi192ENS_10bfloat16_tEfNS_4arch4Sm80ELb0ELb0ELb1ELb0ELb0ELb0ELb1ELb0EEENS1_21CollectiveEpilogueFwdINS6_IJS8_SA_S9_EEENS6_IJNS7_ILi1EEESI_SI_EEESC_SE_Li256ELb0ELb1ELb0ELb0EEENS1_19SingleTileSchedulerILb0ELb0ELb1ELi128EEEEEEEEEvNT_6ParamsE --------------------------
	.section	.text._ZN7cutlass13device_kernelIN5flash19enable_sm80_to_sm89INS1_16FlashAttnFwdSm80INS1_25CollectiveMainloopFwdSm80ILi8ELi1ELb1EN4cute5tupleIJNS5_1CILi128EEENS7_ILi96EEENS7_ILi192EEEEEELi192ENS_10bfloat16_tEfNS_4arch4Sm80ELb0ELb0ELb1ELb0ELb0ELb0ELb1ELb0EEENS1_21CollectiveEpilogueFwdINS6_IJS8_SA_S9_EEENS6_IJNS7_ILi1EEESI_SI_EEESC_SE_Li256ELb0ELb1ELb0ELb0EEENS1_19SingleTileSchedulerILb0ELb0ELb1ELi128EEEEEEEEEvNT_6ParamsE,"ax",@progbits
	.sectioninfo	@"SHI_REGISTERS=255"
	.align	128
.text._ZN7cutlass13device_kernelIN5flash19enable_sm80_to_sm89INS1_16FlashAttnFwdSm80INS1_25CollectiveMainloopFwdSm80ILi8ELi1ELb1EN4cute5tupleIJNS5_1CILi128EEENS7_ILi96EEENS7_ILi192EEEEEELi192ENS_10bfloat16_tEfNS_4arch4Sm80ELb0ELb0ELb1ELb0ELb0ELb0ELb1ELb0EEENS1_21CollectiveEpilogueFwdINS6_IJS8_SA_S9_EEENS6_IJNS7_ILi1EEESI_SI_EEESC_SE_Li256ELb0ELb1ELb0ELb0EEENS1_19SingleTileSchedulerILb0ELb0ELb1ELi128EEEEEEEEEvNT_6ParamsE:
        .type           _ZN7cutlass13device_kernelIN5flash19enable_sm80_to_sm89INS1_16FlashAttnFwdSm80INS1_25CollectiveMainloopFwdSm80ILi8ELi1ELb1EN4cute5tupleIJNS5_1CILi128EEENS7_ILi96EEENS7_ILi192EEEEEELi192ENS_10bfloat16_tEfNS_4arch4Sm80ELb0ELb0ELb1ELb0ELb0ELb0ELb1ELb0EEENS1_21CollectiveEpilogueFwdINS6_IJS8_SA_S9_EEENS6_IJNS7_ILi1EEESI_SI_EEESC_SE_Li256ELb0ELb1ELb0ELb0EEENS1_19SingleTileSchedulerILb0ELb0ELb1ELi128EEEEEEEEEvNT_6ParamsE,@function
        .size           _ZN7cutlass13device_kernelIN5flash19enable_sm80_to_sm89INS1_16FlashAttnFwdSm80INS1_25CollectiveMainloopFwdSm80ILi8ELi1ELb1EN4cute5tupleIJNS5_1CILi128EEENS7_ILi96EEENS7_ILi192EEEEEELi192ENS_10bfloat16_tEfNS_4arch4Sm80ELb0ELb0ELb1ELb0ELb0ELb0ELb1ELb0EEENS1_21CollectiveEpilogueFwdINS6_IJS8_SA_S9_EEENS6_IJNS7_ILi1EEESI_SI_EEESC_SE_Li256ELb0ELb1ELb0ELb0EEENS1_19SingleTileSchedulerILb0ELb0ELb1ELi128EEEEEEEEEvNT_6ParamsE,(.L_x_1331 - _ZN7cutlass13device_kernelIN5flash19enable_sm80_to_sm89INS1_16FlashAttnFwdSm80INS1_25CollectiveMainloopFwdSm80ILi8ELi1ELb1EN4cute5tupleIJNS5_1CILi128EEENS7_ILi96EEENS7_ILi192EEEEEELi192ENS_10bfloat16_tEfNS_4arch4Sm80ELb0ELb0ELb1ELb0ELb0ELb0ELb1ELb0EEENS1_21CollectiveEpilogueFwdINS6_IJS8_SA_S9_EEENS6_IJNS7_ILi1EEESI_SI_EEESC_SE_Li256ELb0ELb1ELb0ELb0EEENS1_19SingleTileSchedulerILb0ELb0ELb1ELi128EEEEEEEEEvNT_6ParamsE)
        .other          _ZN7cutlass13device_kernelIN5flash19enable_sm80_to_sm89INS1_16FlashAttnFwdSm80INS1_25CollectiveMainloopFwdSm80ILi8ELi1ELb1EN4cute5tupleIJNS5_1CILi128EEENS7_ILi96EEENS7_ILi192EEEEEELi192ENS_10bfloat16_tEfNS_4arch4Sm80ELb0ELb0ELb1ELb0ELb0ELb0ELb1ELb0EEENS1_21CollectiveEpilogueFwdINS6_IJS8_SA_S9_EEENS6_IJNS7_ILi1EEESI_SI_EEESC_SE_Li256ELb0ELb1ELb0ELb0EEENS1_19SingleTileSchedulerILb0ELb0ELb1ELi128EEEEEEEEEvNT_6ParamsE,@"STO_CUDA_ENTRY STV_DEFAULT"
_ZN7cutlass13device_kernelIN5flash19enable_sm80_to_sm89INS1_16FlashAttnFwdSm80INS1_25CollectiveMainloopFwdSm80ILi8ELi1ELb1EN4cute5tupleIJNS5_1CILi128EEENS7_ILi96EEENS7_ILi192EEEEEELi192ENS_10bfloat16_tEfNS_4arch4Sm80ELb0ELb0ELb1ELb0ELb0ELb0ELb1ELb0EEENS1_21CollectiveEpilogueFwdINS6_IJS8_SA_S9_EEENS6_IJNS7_ILi1EEESI_SI_EEESC_SE_Li256ELb0ELb1ELb0ELb0EEENS1_19SingleTileSchedulerILb0ELb0ELb1ELi128EEEEEEEEEvNT_6ParamsE:
[----:B------:R-:W-:-:S03]  /*0000*/  MOV R1, c[0x0][0x28] ;  /* 0x00000a0000017a02 */ /* 0x000fc60000000f00 */
[----:B------:R-:W1:Y:S01]  /*0010*/  S2R R17, SR_CTAID.Z ;  /* 0x0000000000117919 */ /* 0x000e620000002700 */
[----:B------:R-:W-:Y:S02]  /*0020*/  IADD3 R1, R1, -0x88, RZ ;  /* 0xffffff7801017810 */ /* 0x000fe40007ffe0ff */
[----:B-1----:R-:W-:-:S13]  /*0030*/  ISETP.GE.AND P0, PT, R17, RZ, PT ;  /* 0x000000ff1100720c */ /* 0x002fda0003f06270 */
[----:B------:R-:W-:Y:S05]  /*0040*/  @!P0 EXIT ;  /* 0x000000000000894d */ /* 0x000fea0003800000 */
[----:B------:R-:W-:Y:S01]  /*0050*/  ISETP.NE.U32.AND P4, PT, RZ, c[0x0][0x340], PT ;  /* 0x0000d000ff007a0c */ /* 0x000fe20003f85070 */
[----:B------:R-:W-:-:S03]  /*0060*/  ULDC.64 UR8, c[0x0][0x118] ;  /* 0x0000460000087ab9 */ /* 0x000fc60000000a00 */
[----:B------:R-:W-:-:S13]  /*0070*/  ISETP.NE.AND.EX P4, PT, RZ, c[0x0][0x344], PT, P4 ;  /* 0x0000d100ff007a0c */ /* 0x000fda0003f85340 */
[----:B------:R-:W-:-:S04]  /*0080*/  @P4 IMAD.MOV.U32 R2, RZ, RZ, 0x4 ;  /* 0x00000004ff024424 */ /* 0x000fc800078e00ff */
[----:B------:R-:W-:-:S05]  /*0090*/  @P4 IMAD.WIDE R2, R17, R2, c[0x0][0x340] ;  /* 0x0000d00011024625 */ /* 0x000fca00078e0202 */
[----:B------:R1:W2:Y:S01]  /*00a0*/  @P4 LDG.E R20, [R2.64] ;  /* 0x0000000802144981 */ /* 0x0002a2000c1e1900 */
[----:B------:R-:W-:Y:S01]  /*00b0*/  IMAD.MOV.U32 R13, RZ, RZ, c[0x0][0x2c4] ;  /* 0x0000b100ff0d7624 */ /* 0x000fe200078e00ff */
[----:B------:R-:W-:Y:S01]  /*00c0*/  SHF.R.S32.HI R22, RZ, 0x1f, R17 ;  /* 0x0000001fff167819 */ /* 0x000fe20000011411 */
[----:B------:R-:W-:Y:S01]  /*00d0*/  IMAD.MOV.U32 R139, RZ, RZ, c[0x0][0x1d0] ;  /* 0x00007400ff8b7624 */ /* 0x000fe200078e00ff */
[----:B------:R-:W3:Y:S01]  /*00e0*/  S2R R36, SR_TID.X ;  /* 0x0000000000247919 */ /* 0x000ee20000002100 */
[----:B------:R-:W-:Y:S01]  /*00f0*/  IMAD.MOV.U32 R135, RZ, RZ, c[0x0][0x1e0] ;  /* 0x00007800ff877624 */ /* 0x000fe200078e00ff */
[----:B------:R-:W-:Y:S01]  /*0100*/  ISETP.NE.AND P0, PT, R13, 0x1, PT ;  /* 0x000000010d00780c */ /* 0x000fe20003f05270 */
[----:B------:R-:W-:Y:S01]  /*0110*/  IMAD R6, R22, c[0x0][0x1c0], RZ ;  /* 0x0000700016067a24 */ /* 0x000fe200078e02ff */
[----:B------:R-:W4:Y:S01]  /*0120*/  S2R R37, SR_CTAID.Y ;  /* 0x0000000000257919 */ /* 0x000f220000002600 */
[----:B------:R-:W-:Y:S01]  /*0130*/  IADD3 R9, R139, 0x5f, RZ ;  /* 0x0000005f8b097810 */ /* 0x000fe20007ffe0ff */
[----:B------:R-:W-:-:S02]  /*0140*/  IMAD R13, R13, c[0x0][0x168], RZ ;  /* 0x00005a000d0d7a24 */ /* 0x000fc400078e02ff */
[----:B------:R-:W5:Y:S01]  /*0150*/  S2R R7, SR_CTAID.X ;  /* 0x0000000000077919 */ /* 0x000f620000002500 */
[----:B------:R-:W-:Y:S02]  /*0160*/  IMAD.MOV.U32 R138, RZ, RZ, c[0x0][0x1e4] ;  /* 0x00007900ff8a7624 */ /* 0x000fe400078e00ff */
[----:B------:R-:W-:Y:S01]  /*0170*/  IMAD.HI R9, R9, 0x2aaaaaab, RZ ;  /* 0x2aaaaaab09097827 */ /* 0x000fe200078e02ff */
[----:B---3--:R-:W-:-:S04]  /*0180*/  SHF.R.S32.HI R34, RZ, 0x1f, R36 ;  /* 0x0000001fff227819 */ /* 0x008fc80000011424 */
[-C--:B-1----:R-:W-:Y:S01]  /*0190*/  LEA.HI R2, R34, R36.reuse, RZ, 0x3 ;  /* 0x0000002422027211 */ /* 0x082fe200078f18ff */
[C---:B----4-:R-:W-:Y:S01]  /*01a0*/  IMAD.WIDE.U32 R4, R37.reuse, c[0x0][0x1b8], RZ ;  /* 0x00006e0025047a25 */ /* 0x050fe200078e00ff */
[----:B------:R-:W-:Y:S02]  /*01b0*/  SHF.R.S32.HI R38, RZ, 0x1f, R37 ;  /* 0x0000001fff267819 */ /* 0x000fe40000011425 */
[----:B------:R-:W-:Y:S02]  /*01c0*/  LOP3.LUT R0, R2, 0xfffffff8, RZ, 0xc0, !PT ;  /* 0xfffffff802007812 */ /* 0x000fe400078ec0ff */
[----:B------:R-:W-:Y:S01]  /*01d0*/  SHF.R.S32.HI R24, RZ, 0x3, R2 ;  /* 0x00000003ff187819 */ /* 0x000fe20000011402 */
[----:B------:R-:W-:Y:S01]  /*01e0*/  IMAD R3, R38, c[0x0][0x1b8], RZ ;  /* 0x00006e0026037a24 */ /* 0x000fe200078e02ff */
[----:B------:R-:W-:Y:S01]  /*01f0*/  LEA.HI R32, R34, R36, RZ, 0x4 ;  /* 0x0000002422207211 */ /* 0x000fe200078f20ff */
[----:B------:R-:W-:Y:S01]  /*0200*/  IMAD.IADD R30, R36, 0x1, -R0 ;  /* 0x00000001241e7824 */ /* 0x000fe200078e0a00 */
[----:B------:R-:W-:Y:S01]  /*0210*/  SHF.R.S32.HI R33, RZ, 0x1f, R24 ;  /* 0x0000001fff217819 */ /* 0x000fe20000011418 */
[----:B------:R-:W-:Y:S01]  /*0220*/  IMAD R2, R37, c[0x0][0x1bc], R3 ;  /* 0x00006f0025027a24 */ /* 0x000fe200078e0203 */
[----:B------:R-:W-:Y:S01]  /*0230*/  SHF.R.S32.HI R12, RZ, 0x4, R32 ;  /* 0x00000004ff0c7819 */ /* 0x000fe20000011420 */
[----:B------:R-:W-:-:S02]  /*0240*/  IMAD R0, R30, 0x20, R24 ;  /* 0x000000201e007824 */ /* 0x000fc400078e0218 */
[----:B------:R-:W-:Y:S02]  /*0250*/  IMAD.IADD R3, R5, 0x1, R2 ;  /* 0x0000000105037824 */ /* 0x000fe400078e0202 */
[----:B-----5:R-:W-:Y:S02]  /*0260*/  IMAD R8, R7, 0x80, R0 ;  /* 0x0000008007087824 */ /* 0x020fe400078e0200 */
[----:B------:R-:W-:Y:S02]  /*0270*/  IMAD.MOV.U32 R2, RZ, RZ, R4 ;  /* 0x000000ffff027224 */ /* 0x000fe400078e0004 */
[----:B------:R-:W-:Y:S01]  /*0280*/  @P0 IMAD.HI.U32 R5, R8, c[0x0][0x2c8], RZ ;  /* 0x0000b20008050a27 */ /* 0x000fe200078e00ff */
[----:B------:R1:W-:Y:S03]  /*0290*/  STL [R1+0x34], R8 ;  /* 0x0000340801007387 */ /* 0x0003e60000100800 */
[----:B------:R-:W-:Y:S01]  /*02a0*/  IMAD.MOV.U32 R0, RZ, RZ, R8 ;  /* 0x000000ffff007224 */ /* 0x000fe200078e0008 */
[----:B------:R-:W-:Y:S01]  /*02b0*/  @P0 SHF.R.U32.HI R0, RZ, c[0x0][0x2cc], R5 ;  /* 0x0000b300ff000a19 */ /* 0x000fe20000011605 */
[C---:B------:R-:W-:Y:S01]  /*02c0*/  IMAD R4, R17.reuse, c[0x0][0x1c4], R6 ;  /* 0x0000710011047a24 */ /* 0x040fe200078e0206 */
[----:B------:R-:W-:Y:S01]  /*02d0*/  SHF.R.U32.HI R6, RZ, 0x1f, R9 ;  /* 0x0000001fff067819 */ /* 0x000fe20000011609 */
[----:B------:R-:W-:-:S03]  /*02e0*/  IMAD.WIDE.U32 R2, R17, c[0x0][0x1c0], R2 ;  /* 0x0000700011027a25 */ /* 0x000fc600078e0002 */
[----:B------:R-:W-:Y:S01]  /*02f0*/  LEA.HI.SX32 R141, R9, R6, 0x1c ;  /* 0x00000006098d7211 */ /* 0x000fe200078fe2ff */
[----:B------:R-:W-:Y:S01]  /*0300*/  IMAD.IADD R3, R3, 0x1, R4 ;  /* 0x0000000103037824 */ /* 0x000fe200078e0204 */
[--C-:B------:R-:W-:Y:S01]  /*0310*/  SHF.R.S32.HI R4, RZ, 0x1f, R0.reuse ;  /* 0x0000001fff047819 */ /* 0x100fe20000011400 */
[----:B------:R-:W-:Y:S01]  /*0320*/  IMAD.MOV R5, RZ, RZ, -R0 ;  /* 0x000000ffff057224 */ /* 0x000fe200078e0a00 */
[----:B------:R-:W-:Y:S01]  /*0330*/  LEA.HI R9, R32, R12, RZ, 0x1 ;  /* 0x0000000c20097211 */ /* 0x000fe200078f08ff */
[----:B------:R-:W-:-:S03]  /*0340*/  IMAD.WIDE.U32 R2, R0, c[0x0][0x1b0], R2 ;  /* 0x00006c0000027a25 */ /* 0x000fc600078e0002 */
[----:B------:R-:W-:Y:S01]  /*0350*/  LOP3.LUT R9, R9, 0xfffffffe, RZ, 0xc0, !PT ;  /* 0xfffffffe09097812 */ /* 0x000fe200078ec0ff */
[----:B------:R-:W-:Y:S02]  /*0360*/  IMAD R4, R4, c[0x0][0x1b0], RZ ;  /* 0x00006c0004047a24 */ /* 0x000fe400078e02ff */
[----:B------:R-:W-:Y:S02]  /*0370*/  IMAD R10, R7, 0x80, R24 ;  /* 0x00000080070a7824 */ /* 0x000fe400078e0218 */
[----:B------:R-:W-:Y:S02]  /*0380*/  IMAD R4, R0, c[0x0][0x1b4], R4 ;  /* 0x00006d0000047a24 */ /* 0x000fe400078e0204 */
[----:B------:R-:W-:Y:S01]  /*0390*/  IMAD R0, R5, c[0x0][0x2c4], R8 ;  /* 0x0000b10005007a24 */ /* 0x000fe200078e0208 */
[C---:B-1----:R-:W-:Y:S01]  /*03a0*/  IADD3 R8, R10.reuse, 0x20, RZ ;  /* 0x000000200a087810 */ /* 0x042fe20007ffe0ff */
[----:B------:R-:W-:Y:S01]  /*03b0*/  IMAD.IADD R3, R3, 0x1, R4 ;  /* 0x0000000103037824 */ /* 0x000fe200078e0204 */
[----:B------:R-:W-:Y:S01]  /*03c0*/  IADD3 R7, R10, 0x40, RZ ;  /* 0x000000400a077810 */ /* 0x000fe20007ffe0ff */
[----:B------:R-:W-:Y:S01]  /*03d0*/  IMAD.SHL.U32 R48, R30, 0x8, RZ ;  /* 0x000000081e307824 */ /* 0x000fe200078e00ff */
[----:B------:R-:W-:Y:S01]  /*03e0*/  SHF.R.S32.HI R5, RZ, 0x1f, R0 ;  /* 0x0000001fff057819 */ /* 0x000fe20000011400 */
[----:B------:R-:W-:Y:S01]  /*03f0*/  IMAD.WIDE.U32 R2, R0, c[0x0][0x1a8], R2 ;  /* 0x00006a0000027a25 */ /* 0x000fe200078e0002 */
[-C--:B------:R-:W-:Y:S01]  /*0400*/  ISETP.GE.AND P3, PT, R8, R13.reuse, PT ;  /* 0x0000000d0800720c */ /* 0x080fe20003f66270 */
[----:B------:R1:W-:Y:S01]  /*0410*/  STL [R1+0x48], R10 ;  /* 0x0000480a01007387 */ /* 0x0003e20000100800 */
[-C--:B------:R-:W-:Y:S01]  /*0420*/  ISETP.GE.AND P2, PT, R7, R13.reuse, PT ;  /* 0x0000000d0700720c */ /* 0x080fe20003f46270 */
[----:B------:R-:W-:Y:S01]  /*0430*/  IMAD R4, R5, c[0x0][0x1a8], RZ ;  /* 0x00006a0005047a24 */ /* 0x000fe200078e02ff */
[CC--:B------:R-:W-:Y:S01]  /*0440*/  ISETP.GE.AND P1, PT, R10.reuse, R13.reuse, PT ;  /* 0x0000000d0a00720c */ /* 0x0c0fe20003f26270 */
[----:B------:R-:W-:Y:S01]  /*0450*/  IMAD R6, R33, c[0x0][0x1e0], RZ ;  /* 0x0000780021067a24 */ /* 0x000fe200078e02ff */
[----:B------:R-:W-:Y:S01]  /*0460*/  IADD3 R8, R10, 0x60, RZ ;  /* 0x000000600a087810 */ /* 0x000fe20007ffe0ff */
[----:B------:R-:W-:Y:S01]  /*0470*/  IMAD R11, R0, c[0x0][0x1ac], R4 ;  /* 0x00006b00000b7a24 */ /* 0x000fe200078e0204 */
[----:B------:R-:W-:Y:S01]  /*0480*/  SHF.R.S32.HI R49, RZ, 0x1f, R48 ;  /* 0x0000001fff317819 */ /* 0x000fe20000011430 */
[----:B------:R-:W-:Y:S01]  /*0490*/  IMAD.SHL.U32 R0, R24, 0x40, RZ ;  /* 0x0000004018007824 */ /* 0x000fe200078e00ff */
[----:B------:R-:W-:Y:S01]  /*04a0*/  LEA R16, P0, R2, c[0x0][0x160], 0x1 ;  /* 0x0000580002107a11 */ /* 0x000fe200078008ff */
[----:B------:R-:W-:Y:S01]  /*04b0*/  IMAD R6, R24, c[0x0][0x1e4], R6 ;  /* 0x0000790018067a24 */ /* 0x000fe200078e0206 */
[----:B------:R-:W-:Y:S01]  /*04c0*/  IADD3 R35, R48, 0x80, RZ ;  /* 0x0000008030237810 */ /* 0x000fe20007ffe0ff */
[----:B------:R-:W-:Y:S01]  /*04d0*/  IMAD.WIDE.U32 R4, R24, c[0x0][0x1e0], R48 ;  /* 0x0000780018047a25 */ /* 0x000fe200078e0030 */
[----:B------:R-:W-:Y:S01]  /*04e0*/  LOP3.LUT R0, R0, 0x1c0, RZ, 0xc0, !PT ;  /* 0x000001c000007812 */ /* 0x000fe200078ec0ff */
[----:B------:R-:W-:Y:S01]  /*04f0*/  STL [R1+0xc], R141 ;  /* 0x00000c8d01007387 */ /* 0x000fe20000100800 */
[----:B------:R-:W-:Y:S01]  /*0500*/  IADD3 R39, R48, 0x40, RZ ;  /* 0x0000004030277810 */ /* 0x000fe20007ffe0ff */
[----:B------:R-:W-:Y:S01]  /*0510*/  IMAD.IADD R5, R5, 0x1, R6 ;  /* 0x0000000105057824 */ /* 0x000fe200078e0206 */
[----:B------:R-:W-:Y:S01]  /*0520*/  SHF.R.U32.HI R7, RZ, 0x3, R0 ;  /* 0x00000003ff077819 */ /* 0x000fe20000011600 */
[----:B------:R-:W-:Y:S01]  /*0530*/  IMAD.SHL.U32 R6, R24, 0x8, RZ ;  /* 0x0000000818067824 */ /* 0x000fe200078e00ff */
[----:B------:R-:W-:Y:S01]  /*0540*/  BAR.SYNC.DEFER_BLOCKING 0x0 ;  /* 0x0000000000007b1d */ /* 0x000fe20000010000 */
[----:B------:R-:W-:Y:S01]  /*0550*/  IMAD.IADD R25, R12, 0x1, -R9 ;  /* 0x000000010c197824 */ /* 0x000fe200078e0a09 */
[----:B------:R-:W-:Y:S01]  /*0560*/  ISETP.GE.AND P5, PT, R8, R13, PT ;  /* 0x0000000d0800720c */ /* 0x000fe20003fa6270 */
[----:B------:R-:W-:Y:S01]  /*0570*/  IMAD.WIDE.U32 R4, R37, c[0x0][0x1e8], R4 ;  /* 0x00007a0025047a25 */ /* 0x000fe200078e0004 */
[----:B------:R-:W-:-:S02]  /*0580*/  @!P1 SHF.R.S32.HI R8, RZ, 0x1f, R39 ;  /* 0x0000001fff089819 */ /* 0x000fc40000011427 */
[----:B-1----:R-:W-:Y:S01]  /*0590*/  LOP3.LUT R10, R0, 0x38, R48, 0xf8, !PT ;  /* 0x00000038000a7812 */ /* 0x002fe200078ef830 */
[----:B------:R-:W-:Y:S01]  /*05a0*/  IMAD.IADD R0, R3, 0x1, R11 ;  /* 0x0000000103007824 */ /* 0x000fe200078e020b */
[----:B------:R-:W-:Y:S01]  /*05b0*/  LEA.HI R9, R34, R36, RZ, 0x6 ;  /* 0x0000002422097211 */ /* 0x000fe200078f30ff */
[----:B------:R-:W-:Y:S01]  /*05c0*/  IMAD.MOV.U32 R18, RZ, RZ, R4 ;  /* 0x000000ffff127224 */ /* 0x000fe200078e0004 */
[----:B------:R-:W-:Y:S01]  /*05d0*/  LOP3.LUT R12, R10, R7, RZ, 0x3c, !PT ;  /* 0x000000070a0c7212 */ /* 0x000fe200078e3cff */
[----:B------:R-:W-:Y:S01]  /*05e0*/  IMAD R10, R38, c[0x0][0x1e8], RZ ;  /* 0x00007a00260a7a24 */ /* 0x000fe200078e02ff */
[----:B------:R-:W-:Y:S01]  /*05f0*/  LEA.HI.X R11, R2, c[0x0][0x164], R0, 0x1, P0 ;  /* 0x00005900020b7a11 */ /* 0x000fe200000f0c00 */
[----:B------:R-:W-:Y:S01]  /*0600*/  IMAD.SHL.U32 R0, R30, 0x40, RZ ;  /* 0x000000401e007824 */ /* 0x000fe200078e00ff */
[----:B------:R-:W-:Y:S01]  /*0610*/  SHFL.IDX PT, R2, R16, RZ, 0x181f ;  /* 0x00181fff10027589 */ /* 0x000fe200000e0000 */
[--C-:B------:R-:W-:Y:S01]  /*0620*/  @!P1 SHF.R.S32.HI R7, RZ, 0x1f, R35.reuse ;  /* 0x0000001fff079819 */ /* 0x100fe20000011423 */
[----:B------:R-:W-:Y:S01]  /*0630*/  IMAD.SHL.U32 R9, R9, 0x8, RZ ;  /* 0x0000000809097824 */ /* 0x000fe200078e00ff */
[----:B------:R-:W-:Y:S01]  /*0640*/  @!P1 LEA.HI R8, R8, R39, RZ, 0x3 ;  /* 0x0000002708089211 */ /* 0x000fe200078f18ff */
[----:B------:R-:W1:Y:S01]  /*0650*/  SHFL.IDX PT, R3, R11, RZ, 0x181f ;  /* 0x00181fff0b037589 */ /* 0x000e6200000e0000 */
[----:B------:R-:W-:Y:S01]  /*0660*/  LOP3.LUT R0, R0, 0x1c0, RZ, 0xc0, !PT ;  /* 0x000001c000007812 */ /* 0x000fe200078ec0ff */
[----:B------:R-:W-:Y:S01]  /*0670*/  IMAD R10, R37, c[0x0][0x1ec], R10 ;  /* 0x00007b00250a7a24 */ /* 0x000fe200078e020a */
[----:B------:R-:W-:Y:S01]  /*0680*/  @!P3 SHF.R.S32.HI R4, RZ, 0x1f, R35 ;  /* 0x0000001fff04b819 */ /* 0x000fe20000011423 */
[----:B------:R-:W-:Y:S01]  /*0690*/  STL.64 [R1+0x10], R48 ;  /* 0x0000103001007387 */ /* 0x000fe20000100a00 */
[----:B------:R-:W-:Y:S01]  /*06a0*/  LOP3.LUT R6, R0, 0x8, R6, 0xf8, !PT ;  /* 0x0000000800067812 */ /* 0x000fe200078ef806 */
[----:B------:R-:W-:Y:S01]  /*06b0*/  IMAD.IADD R19, R5, 0x1, R10 ;  /* 0x0000000105137824 */ /* 0x000fe200078e020a */
[----:B------:R-:W-:Y:S01]  /*06c0*/  SHF.R.U32.HI R0, RZ, 0x3, R0 ;  /* 0x00000003ff007819 */ /* 0x000fe20000011600 */
[----:B------:R-:W-:Y:S01]  /*06d0*/  SHFL.IDX PT, R5, R11, 0x2, 0x181f ;  /* 0x00581f000b057f89 */ /* 0x000fe200000e0000 */
[----:B------:R-:W-:-:S02]  /*06e0*/  @!P1 LOP3.LUT R8, R8, 0xfffffff8, RZ, 0xc0, !PT ;  /* 0xfffffff808089812 */ /* 0x000fc400078ec0ff */
[----:B------:R-:W-:Y:S01]  /*06f0*/  LOP3.LUT R31, R6, R0, RZ, 0x3c, !PT ;  /* 0x00000000061f7212 */ /* 0x000fe200078e3cff */
[----:B------:R-:W-:Y:S01]  /*0700*/  STL [R1+0x24], R39 ;  /* 0x0000242701007387 */ /* 0x000fe20000100800 */
[-C--:B------:R-:W-:Y:S02]  /*0710*/  @!P1 LEA.HI R0, R7, R35.reuse, RZ, 0x3 ;  /* 0x0000002307009211 */ /* 0x080fe400078f18ff */
[----:B------:R-:W-:Y:S01]  /*0720*/  @!P3 LEA.HI R4, R4, R35, RZ, 0x3 ;  /* 0x000000230404b211 */ /* 0x000fe200078f18ff */
[----:B------:R-:W-:Y:S01]  /*0730*/  SHFL.IDX PT, R6, R16, 0x1, 0x181f ;  /* 0x00381f0010067f89 */ /* 0x000fe200000e0000 */
[----:B------:R-:W-:Y:S02]  /*0740*/  @!P1 LOP3.LUT R0, R0, 0xfffffff8, RZ, 0xc0, !PT ;  /* 0xfffffff800009812 */ /* 0x000fe400078ec0ff */
[----:B------:R-:W-:Y:S01]  /*0750*/  LOP3.LUT R140, R12, 0xfffffe00, R9, 0xf8, !PT ;  /* 0xfffffe000c8c7812 */ /* 0x000fe200078ef809 */
[----:B------:R-:W3:Y:S01]  /*0760*/  SHFL.IDX PT, R7, R11, 0x1, 0x181f ;  /* 0x00381f000b077f89 */ /* 0x000ee200000e0000 */
[----:B------:R-:W-:Y:S01]  /*0770*/  ISETP.GE.AND P0, PT, R39, c[0x0][0x198], PT ;  /* 0x0000660027007a0c */ /* 0x000fe20003f06270 */
[--C-:B-1----:R-:W-:Y:S01]  /*0780*/  @!P1 IMAD.WIDE R12, R8, 0x2, R2.reuse ;  /* 0x00000002080c9825 */ /* 0x102fe200078e0202 */
[----:B------:R-:W-:Y:S01]  /*0790*/  @!P1 LEA R8, P6, R48, R2, 0x1 ;  /* 0x0000000230089211 */ /* 0x000fe200078c08ff */
[----:B------:R-:W-:Y:S02]  /*07a0*/  STL [R1+0x20], R35 ;  /* 0x0000202301007387 */ /* 0x000fe40000100800 */
[----:B------:R-:W-:Y:S01]  /*07b0*/  @!P1 IMAD.WIDE R14, R0, 0x2, R2 ;  /* 0x00000002000e9825 */ /* 0x000fe200078e0202 */
[----:B------:R-:W-:Y:S01]  /*07c0*/  @!P3 SHF.R.S32.HI R0, RZ, 0x1f, R39 ;  /* 0x0000001fff00b819 */ /* 0x000fe20000011427 */
[----:B------:R-:W-:Y:S01]  /*07d0*/  STL [R1+0x30], R140 ;  /* 0x0000308c01007387 */ /* 0x000fe20000100800 */
[----:B------:R-:W-:-:S02]  /*07e0*/  @!P3 LOP3.LUT R2, R4, 0xfffffff8, RZ, 0xc0, !PT ;  /* 0xfffffff80402b812 */ /* 0x000fc400078ec0ff */
[----:B------:R-:W-:Y:S01]  /*07f0*/  @!P1 LEA.HI.X R9, R48, R3, R49, 0x1, P6 ;  /* 0x0000000330099211 */ /* 0x000fe200030f0c31 */
[----:B------:R-:W-:Y:S01]  /*0800*/  SHFL.IDX PT, R4, R16, 0x2, 0x181f ;  /* 0x00581f0010047f89 */ /* 0x000fe200000e0000 */
[----:B------:R-:W-:Y:S02]  /*0810*/  ISETP.GE.AND P6, PT, R35, c[0x0][0x198], PT ;  /* 0x0000660023007a0c */ /* 0x000fe40003fc6270 */
[----:B------:R-:W-:Y:S01]  /*0820*/  @!P3 LEA.HI R0, R0, R39, RZ, 0x3 ;  /* 0x000000270000b211 */ /* 0x000fe200078f18ff */
[----:B------:R1:W-:Y:S03]  /*0830*/  SHFL.IDX PT, R3, R11, 0x3, 0x181f ;  /* 0x00781f000b037f89 */ /* 0x0003e600000e0000 */
[----:B------:R-:W-:Y:S01]  /*0840*/  @!P3 LOP3.LUT R10, R0, 0xfffffff8, RZ, 0xc0, !PT ;  /* 0xfffffff8000ab812 */ /* 0x000fe200078ec0ff */
[----:B------:R-:W-:Y:S02]  /*0850*/  @!P1 IMAD.SHL.U32 R0, R140, 0x2, RZ ;  /* 0x000000028c009824 */ /* 0x000fe400078e00ff */
[----:B---3--:R-:W-:-:S02]  /*0860*/  @!P3 IMAD.WIDE R26, R2, 0x2, R6 ;  /* 0x00000002021ab825 */ /* 0x008fc400078e0206 */
[----:B------:R-:W3:Y:S02]  /*0870*/  SHFL.IDX PT, R2, R16, 0x3, 0x181f ;  /* 0x00781f0010027f89 */ /* 0x000ee400000e0000 */
[----:B------:R-:W-:-:S04]  /*0880*/  @!P3 IMAD.WIDE R28, R10, 0x2, R6 ;  /* 0x000000020a1cb825 */ /* 0x000fc800078e0206 */
[----:B------:R-:W-:Y:S01]  /*0890*/  @!P3 IMAD.SHL.U32 R10, R140, 0x2, RZ ;  /* 0x000000028c0ab824 */ /* 0x000fe200078e00ff */
[----:B-1----:R-:W-:-:S04]  /*08a0*/  @!P5 SHF.R.S32.HI R11, RZ, 0x1f, R39 ;  /* 0x0000001fff0bd819 */ /* 0x002fc80000011427 */
[----:B------:R-:W-:-:S04]  /*08b0*/  @!P5 LEA.HI R11, R11, R39, RZ, 0x3 ;  /* 0x000000270b0bd211 */ /* 0x000fc800078f18ff */
[----:B------:R-:W-:Y:S02]  /*08c0*/  @!P5 LOP3.LUT R11, R11, 0xfffffff8, RZ, 0xc0, !PT ;  /* 0xfffffff80b0bd812 */ /* 0x000fe400078ec0ff */
[----:B--2---:R-:W-:Y:S01]  /*08d0*/  @P4 SHF.R.S32.HI R21, RZ, 0x1f, R20 ;  /* 0x0000001fff154819 */ /* 0x004fe20000011414 */
[----:B------:R-:W-:Y:S02]  /*08e0*/  @!P4 IMAD.MOV.U32 R20, RZ, RZ, R17 ;  /* 0x000000ffff14c224 */ /* 0x000fe400078e0011 */
[----:B------:R-:W-:Y:S01]  /*08f0*/  @!P4 IMAD.MOV.U32 R21, RZ, RZ, R22 ;  /* 0x000000ffff15c224 */ /* 0x000fe200078e0016 */
[----:B------:R-:W-:Y:S01]  /*0900*/  ISETP.GE.AND P4, PT, R48, c[0x0][0x198], PT ;  /* 0x0000660030007a0c */ /* 0x000fe20003f86270 */
[----:B---3--:R-:W-:-:S04]  /*0910*/  @!P5 IMAD.WIDE R16, R11, 0x2, R2 ;  /* 0x000000020b10d825 */ /* 0x008fc800078e0202 */
[----:B------:R-:W-:-:S04]  /*0920*/  IMAD.WIDE.U32 R40, R20, c[0x0][0x1f0], R18 ;  /* 0x00007c0014287a25 */ /* 0x000fc800078e0012 */
[----:B------:R-:W-:Y:S01]  /*0930*/  IMAD.MOV.U32 R142, RZ, RZ, R40 ;  /* 0x000000ffff8e7224 */ /* 0x000fe200078e0028 */
[----:B------:R1:W-:Y:S04]  /*0940*/  STL.64 [R1+0x28], R40 ;  /* 0x0000282801007387 */ /* 0x0003e80000100a00 */
[----:B------:R2:W-:Y:S04]  /*0950*/  @!P1 LDGSTS.E.BYPASS.LTC128B.128 [R0+0x100], [R8.64], !P4 ;  /* 0x0010000008009fae */ /* 0x0005e8000e101d48 */
[----:B------:R3:W-:Y:S04]  /*0960*/  @!P1 LDGSTS.E.BYPASS.LTC128B.128 [R0+0x4100], [R12.64], !P0 ;  /* 0x041000000c009fae */ /* 0x0007e8000c101d48 */
[----:B------:R3:W-:Y:S01]  /*0970*/  @!P1 LDGSTS.E.BYPASS.LTC128B.128 [R0+0x8100], [R14.64], !P6 ;  /* 0x081000000e009fae */ /* 0x0007e2000f101d48 */
[----:B------:R-:W-:-:S04]  /*0980*/  @!P3 LEA R6, P1, R48, R6, 0x1 ;  /* 0x000000063006b211 */ /* 0x000fc800078208ff */
[----:B------:R-:W-:-:S05]  /*0990*/  @!P3 LEA.HI.X R7, R48, R7, R49, 0x1, P1 ;  /* 0x000000073007b211 */ /* 0x000fca00008f0c31 */
[----:B------:R4:W-:Y:S04]  /*09a0*/  @!P3 LDGSTS.E.BYPASS.LTC128B.128 [R10+0x1100], [R6.64], !P4 ;  /* 0x01100000060abfae */ /* 0x0009e8000e101d48 */
[----:B------:R5:W-:Y:S04]  /*09b0*/  @!P3 LDGSTS.E.BYPASS.LTC128B.128 [R10+0x5100], [R28.64], !P0 ;  /* 0x051000001c0abfae */ /* 0x000be8000c101d48 */
[----:B------:R1:W-:Y:S01]  /*09c0*/  @!P3 LDGSTS.E.BYPASS.LTC128B.128 [R10+0x9100], [R26.64], !P6 ;  /* 0x091000001a0abfae */ /* 0x0003e2000f101d48 */
[----:B--2---:R-:W-:Y:S02]  /*09d0*/  @!P2 SHF.R.S32.HI R9, RZ, 0x1f, R39 ;  /* 0x0000001fff09a819 */ /* 0x004fe40000011427 */
[----:B------:R-:W-:-:S02]  /*09e0*/  @!P2 SHF.R.S32.HI R8, RZ, 0x1f, R35 ;  /* 0x0000001fff08a819 */ /* 0x000fc40000011423 */
[----:B------:R-:W-:Y:S02]  /*09f0*/  @!P2 LEA.HI R9, R9, R39, RZ, 0x3 ;  /* 0x000000270909a211 */ /* 0x000fe400078f18ff */
[-C--:B------:R-:W-:Y:S02]  /*0a00*/  @!P2 LEA.HI R8, R8, R35.reuse, RZ, 0x3 ;  /* 0x000000230808a211 */ /* 0x080fe400078f18ff */
[----:B---3--:R-:W-:Y:S02]  /*0a10*/  @!P5 SHF.R.S32.HI R0, RZ, 0x1f, R35 ;  /* 0x0000001fff00d819 */ /* 0x008fe40000011423 */
[----:B------:R-:W-:Y:S02]  /*0a20*/  @!P2 LOP3.LUT R9, R9, 0xfffffff8, RZ, 0xc0, !PT ;  /* 0xfffffff80909a812 */ /* 0x000fe400078ec0ff */
[----:B------:R-:W-:Y:S02]  /*0a30*/  @!P5 LEA.HI R0, R0, R35, RZ, 0x3 ;  /* 0x000000230000d211 */ /* 0x000fe400078f18ff */
[----:B------:R-:W-:Y:S01]  /*0a40*/  @!P2 LOP3.LUT R14, R8, 0xfffffff8, RZ, 0xc0, !PT ;  /* 0xfffffff8080ea812 */ /* 0x000fe200078ec0ff */
[----:B------:R-:W-:Y:S01]  /*0a50*/  @!P2 IMAD.WIDE R12, R9, 0x2, R4 ;  /* 0x00000002090ca825 */ /* 0x000fe200078e0204 */
[----:B------:R-:W-:-:S02]  /*0a60*/  @!P2 LEA R8, P1, R48, R4, 0x1 ;  /* 0x000000043008a211 */ /* 0x000fc400078208ff */
[----:B------:R-:W-:Y:S01]  /*0a70*/  @!P5 LOP3.LUT R0, R0, 0xfffffff8, RZ, 0xc0, !PT ;  /* 0xfffffff80000d812 */ /* 0x000fe200078ec0ff */
[----:B------:R-:W-:Y:S01]  /*0a80*/  @!P2 IMAD.WIDE R14, R14, 0x2, R4 ;  /* 0x000000020e0ea825 */ /* 0x000fe200078e0204 */
[C---:B------:R-:W-:Y:S02]  /*0a90*/  @!P2 LEA.HI.X R9, R48.reuse, R5, R49, 0x1, P1 ;  /* 0x000000053009a211 */ /* 0x040fe400008f0c31 */
[----:B------:R-:W-:Y:S01]  /*0aa0*/  @!P5 LEA R4, P1, R48, R2, 0x1 ;  /* 0x000000023004d211 */ /* 0x000fe200078208ff */
[----:B------:R-:W-:Y:S01]  /*0ab0*/  @!P5 IMAD.WIDE R22, R0, 0x2, R2 ;  /* 0x000000020016d825 */ /* 0x000fe200078e0202 */
[----:B------:R-:W-:Y:S02]  /*0ac0*/  LOP3.LUT R2, R32, 0xfffffff0, RZ, 0xc0, !PT ;  /* 0xfffffff020027812 */ /* 0x000fe400078ec0ff */
[----:B------:R-:W-:Y:S01]  /*0ad0*/  @!P5 LEA.HI.X R5, R48, R3, R49, 0x1, P1 ;  /* 0x000000033005d211 */ /* 0x000fe200008f0c31 */
[----:B------:R-:W-:Y:S02]  /*0ae0*/  @!P2 IMAD.SHL.U32 R0, R140, 0x2, RZ ;  /* 0x000000028c00a824 */ /* 0x000fe400078e00ff */
[----:B------:R-:W-:-:S02]  /*0af0*/  IMAD.MOV.U32 R3, RZ, RZ, 0x60 ;  /* 0x00000060ff037424 */ /* 0x000fc400078e00ff */
[----:B-----5:R-:W-:Y:S01]  /*0b00*/  IMAD.MOV.U32 R28, RZ, RZ, 0x40 ;  /* 0x00000040ff1c7424 */ /* 0x020fe200078e00ff */
[----:B------:R2:W-:Y:S01]  /*0b10*/  @!P2 LDGSTS.E.BYPASS.LTC128B.128 [R0+0x2100], [R8.64], !P4 ;  /* 0x021000000800afae */ /* 0x0005e2000e101d48 */
[----:B------:R-:W-:-:S03]  /*0b20*/  IMAD.WIDE.U32 R136, R3, c[0x0][0x1e0], RZ ;  /* 0x0000780003887a25 */ /* 0x000fc600078e00ff */
[----:B------:R3:W-:Y:S01]  /*0b30*/  @!P2 LDGSTS.E.BYPASS.LTC128B.128 [R0+0x6100], [R12.64], !P0 ;  /* 0x061000000c00afae */ /* 0x0007e2000c101d48 */
[----:B------:R-:W-:-:S03]  /*0b40*/  IMAD R133, R141, -0x60, R3 ;  /* 0xffffffa08d857824 */ /* 0x000fc600078e0203 */
[----:B------:R5:W-:Y:S01]  /*0b50*/  @!P2 LDGSTS.E.BYPASS.LTC128B.128 [R0+0xa100], [R14.64], !P6 ;  /* 0x0a1000000e00afae */ /* 0x000be2000f101d48 */
[----:B--2---:R-:W-:Y:S01]  /*0b60*/  @!P5 IMAD.SHL.U32 R8, R140, 0x2, RZ ;  /* 0x000000028c08d824 */ /* 0x004fe200078e00ff */
[----:B---3--:R-:W-:-:S04]  /*0b70*/  IADD3 R12, R133, c[0x0][0x1d0], -R24 ;  /* 0x00007400850c7a10 */ /* 0x008fc80007ffe818 */
[----:B------:R2:W-:Y:S01]  /*0b80*/  @!P5 LDGSTS.E.BYPASS.LTC128B.128 [R8+0x3100], [R4.64], !P4 ;  /* 0x031000000408dfae */ /* 0x0005e2000e101d48 */
[----:B-----5:R-:W-:Y:S01]  /*0b90*/  IMAD R0, R3, c[0x0][0x1e4], RZ ;  /* 0x0000790003007a24 */ /* 0x020fe200078e02ff */
[----:B------:R-:W-:Y:S02]  /*0ba0*/  IADD3 R15, R141, -0x1, RZ ;  /* 0xffffffff8d0f7810 */ /* 0x000fe40007ffe0ff */
[----:B------:R3:W-:Y:S01]  /*0bb0*/  @!P5 LDGSTS.E.BYPASS.LTC128B.128 [R8+0x7100], [R16.64], !P0 ;  /* 0x071000001008dfae */ /* 0x0007e2000c101d48 */
[C---:B------:R-:W-:Y:S01]  /*0bc0*/  ISETP.GE.AND P3, PT, R12.reuse, 0x1, PT ;  /* 0x000000010c00780c */ /* 0x040fe20003f66270 */
[----:B------:R-:W-:Y:S01]  /*0bd0*/  IMAD.IADD R134, R137, 0x1, R0 ;  /* 0x0000000189867824 */ /* 0x000fe200078e0200 */
[----:B-1----:R-:W-:Y:S01]  /*0be0*/  SHF.R.S32.HI R26, RZ, 0x1f, R15 ;  /* 0x0000001fff1a7819 */ /* 0x002fe2000001140f */
[----:B------:R-:W-:Y:S01]  /*0bf0*/  IMAD R0, R21, c[0x0][0x1f0], RZ ;  /* 0x00007c0015007a24 */ /* 0x000fe200078e02ff */
[----:B------:R-:W-:Y:S01]  /*0c00*/  ISETP.GE.AND P1, PT, R12, 0x41, PT ;  /* 0x000000410c00780c */ /* 0x000fe20003f26270 */
[----:B------:R-:W-:Y:S01]  /*0c10*/  IMAD.SHL.U32 R14, R138, 0x40, RZ ;  /* 0x000000408a0e7824 */ /* 0x000fe200078e00ff */
[----:B------:R-:W-:Y:S01]  /*0c20*/  ISETP.GE.AND P2, PT, R12, 0x21, PT ;  /* 0x000000210c00780c */ /* 0x000fe20003f46270 */
[----:B------:R1:W-:Y:S01]  /*0c30*/  @!P5 LDGSTS.E.BYPASS.LTC128B.128 [R8+0xb100], [R22.64], !P6 ;  /* 0x0b1000001608dfae */ /* 0x0003e2000f101d48 */
[----:B------:R-:W-:-:S02]  /*0c40*/  ISETP.GE.AND P6, PT, R48, c[0x0][0x1d4], PT ;  /* 0x0000750030007a0c */ /* 0x000fc40003fc6270 */
[----:B------:R-:W-:Y:S01]  /*0c50*/  ISETP.GE.AND P5, PT, R39, c[0x0][0x1d4], PT ;  /* 0x0000750027007a0c */ /* 0x000fe20003fa6270 */
[----:B------:R-:W0:Y:S01]  /*0c60*/  LDGDEPBAR ;  /* 0x00000000000079af */ /* 0x000e220000000000 */
[----:B--2---:R-:W-:Y:S02]  /*0c70*/  IMAD.IADD R4, R36, 0x1, -R2 ;  /* 0x0000000124047824 */ /* 0x004fe400078e0a02 */
[----:B------:R-:W-:Y:S02]  /*0c80*/  IMAD R2, R20, c[0x0][0x1f4], R0 ;  /* 0x00007d0014027a24 */ /* 0x000fe400078e0200 */
[----:B------:R-:W-:Y:S01]  /*0c90*/  IMAD R0, R134, R15, RZ ;  /* 0x0000000f86007224 */ /* 0x000fe200078e02ff */
[----:B------:R-:W-:Y:S01]  /*0ca0*/  SHF.R.S32.HI R3, RZ, 0x1f, R4 ;  /* 0x0000001fff037819 */ /* 0x000fe20000011404 */
[----:B------:R-:W-:Y:S02]  /*0cb0*/  IMAD.IADD R143, R41, 0x1, R2 ;  /* 0x00000001298f7824 */ /* 0x000fe400078e0202 */
[----:B------:R-:W-:Y:S01]  /*0cc0*/  IMAD R0, R26, R136, R0 ;  /* 0x000000881a007224 */ /* 0x000fe200078e0200 */
[----:B------:R-:W-:Y:S01]  /*0cd0*/  LEA.HI R13, R3, R4, RZ, 0x3 ;  /* 0x00000004030d7211 */ /* 0x000fe200078f18ff */
[----:B------:R-:W-:Y:S01]  /*0ce0*/  IMAD.WIDE.U32 R2, R15, R136, R142 ;  /* 0x000000880f027225 */ /* 0x000fe200078e008e */
[----:B------:R2:W-:Y:S02]  /*0cf0*/  STL.64 [R1+0x18], R142 ;  /* 0x0000188e01007387 */ /* 0x0005e40000100a00 */
[----:B------:R-:W-:Y:S01]  /*0d00*/  LOP3.LUT R5, R13, 0xfffffff8, RZ, 0xc0, !PT ;  /* 0xfffffff80d057812 */ /* 0x000fe200078ec0ff */
[----:B------:R-:W-:Y:S01]  /*0d10*/  IMAD.IADD R0, R3, 0x1, R0 ;  /* 0x0000000103007824 */ /* 0x000fe200078e0200 */
[----:B----4-:R-:W-:Y:S01]  /*0d20*/  @P3 LEA R6, P0, R2, c[0x0][0x1c8], 0x1 ;  /* 0x0000720002063a11 */ /* 0x010fe200078008ff */
[----:B---3--:R-:W-:-:S03]  /*0d30*/  IMAD.WIDE.U32 R16, R135, 0x40, RZ ;  /* 0x0000004087107825 */ /* 0x008fc600078e00ff */
[----:B------:R-:W-:Y:S01]  /*0d40*/  @P3 LEA.HI.X R7, R2, c[0x0][0x1cc], R0, 0x1, P0 ;  /* 0x0000730002073a11 */ /* 0x000fe200000f0c00 */
[----:B------:R-:W-:Y:S01]  /*0d50*/  IMAD.IADD R11, R4, 0x1, -R5 ;  /* 0x00000001040b7824 */ /* 0x000fe200078e0a05 */
[----:B------:R-:W-:Y:S01]  /*0d60*/  @P1 IADD3 R9, P4, R2, R16, RZ ;  /* 0x0000001002091210 */ /* 0x000fe20007f9e0ff */
[----:B------:R-:W-:Y:S01]  /*0d70*/  IMAD.SHL.U32 R5, R25, 0x8, RZ ;  /* 0x0000000819057824 */ /* 0x000fe200078e00ff */
[----:B------:R-:W-:Y:S01]  /*0d80*/  @P2 LEA R3, P0, R135, R2, 0x5 ;  /* 0x0000000287032211 */ /* 0x000fe200078028ff */
[----:B------:R-:W-:Y:S01]  /*0d90*/  IMAD.SHL.U32 R2, R11, 0x40, RZ ;  /* 0x000000400b027824 */ /* 0x000fe200078e00ff */
[----:B------:R-:W-:Y:S02]  /*0da0*/  @P1 IADD3.X R14, R0, R17, R14, P4, !PT ;  /* 0x00000011000e1210 */ /* 0x000fe400027fe40e */
[----:B------:R-:W-:Y:S02]  /*0db0*/  @P2 LEA.HI.X R0, R135, R0, R138, 0x5, P0 ;  /* 0x0000000087002211 */ /* 0x000fe400000f2c8a */
[----:B------:R-:W-:-:S02]  /*0dc0*/  LOP3.LUT R2, R2, 0x1c0, RZ, 0xc0, !PT ;  /* 0x000001c002027812 */ /* 0x000fc400078ec0ff */
[----:B------:R-:W-:Y:S02]  /*0dd0*/  ISETP.GE.AND P4, PT, R35, c[0x0][0x1d4], PT ;  /* 0x0000750023007a0c */ /* 0x000fe40003f86270 */
[C---:B------:R-:W-:Y:S02]  /*0de0*/  @P2 LEA R4, P0, R3.reuse, c[0x0][0x1c8], 0x1 ;  /* 0x0000720003042a11 */ /* 0x040fe400078008ff */
[----:B------:R-:W-:Y:S02]  /*0df0*/  LOP3.LUT R10, R2, 0x8, R5, 0xf8, !PT ;  /* 0x00000008020a7812 */ /* 0x000fe400078ef805 */
[----:B-1----:R-:W-:Y:S02]  /*0e00*/  SHF.R.U32.HI R8, RZ, 0x3, R2 ;  /* 0x00000003ff087819 */ /* 0x002fe40000011602 */
[----:B------:R-:W-:Y:S01]  /*0e10*/  @P2 LEA.HI.X R5, R3, c[0x0][0x1cc], R0, 0x1, P0 ;  /* 0x0000730003052a11 */ /* 0x000fe200000f0c00 */
[----:B------:R-:W-:Y:S01]  /*0e20*/  IMAD R0, R25, 0x200, R31 ;  /* 0x0000020019007824 */ /* 0x000fe200078e021f */
[----:B------:R-:W-:Y:S01]  /*0e30*/  LOP3.LUT R10, R10, R8, RZ, 0x3c, !PT ;  /* 0x000000080a0a7212 */ /* 0x000fe200078e3cff */
[----:B------:R-:W-:Y:S01]  /*0e40*/  @P3 IMAD.SHL.U32 R8, R140, 0x2, RZ ;  /* 0x000000028c083824 */ /* 0x000fe200078e00ff */
[----:B------:R-:W-:Y:S01]  /*0e50*/  @P1 LEA R2, P0, R9, c[0x0][0x1c8], 0x1 ;  /* 0x0000720009021a11 */ /* 0x000fe200078008ff */
[----:B------:R-:W-:-:S02]  /*0e60*/  IMAD.SHL.U32 R224, R0, 0x2, RZ ;  /* 0x0000000200e07824 */ /* 0x000fc400078e00ff */
[----:B------:R-:W-:Y:S01]  /*0e70*/  IMAD.MOV.U32 R0, RZ, RZ, 0x20 ;  /* 0x00000020ff007424 */ /* 0x000fe200078e00ff */
[----:B------:R-:W-:Y:S01]  /*0e80*/  @P1 LEA.HI.X R3, R9, c[0x0][0x1cc], R14, 0x1, P0 ;  /* 0x0000730009031a11 */ /* 0x000fe200000f0c0e */
[----:B------:R-:W-:Y:S01]  /*0e90*/  @P2 IMAD.SHL.U32 R9, R140, 0x2, RZ ;  /* 0x000000028c092824 */ /* 0x000fe200078e00ff */
[----:B------:R1:W-:Y:S01]  /*0ea0*/  @P3 LDGSTS.E.BYPASS.LTC128B.128 [R8+0xc100], [R6.64], !P6 ;  /* 0x0c10000006083fae */ /* 0x0003e2000f101d48 */
[----:B------:R-:W-:Y:S02]  /*0eb0*/  LOP3.LUT P0, RZ, R30, 0x2, RZ, 0xc0, !PT ;  /* 0x000000021eff7812 */ /* 0x000fe4000780c0ff */
[----:B------:R-:W-:Y:S01]  /*0ec0*/  IADD3 R231, R224, 0xc120, RZ ;  /* 0x0000c120e0e77810 */ /* 0x000fe20007ffe0ff */
[----:B------:R1:W-:Y:S04]  /*0ed0*/  @P3 LDGSTS.E.BYPASS.LTC128B.128 [R8+0xf100], [R6.64+0x80], !P5 ;  /* 0x0f10008006083fae */ /* 0x0003e8000e901d48 */
[----:B------:R1:W-:Y:S04]  /*0ee0*/  @P3 LDGSTS.E.BYPASS.LTC128B.128 [R8+0x12100], [R6.64+0x100], !P4 ;  /* 0x1210010006083fae */ /* 0x0003e8000e101d48 */
[----:B------:R3:W-:Y:S04]  /*0ef0*/  @P2 LDGSTS.E.BYPASS.LTC128B.128 [R9+0xd100], [R4.64], !P6 ;  /* 0x0d10000004092fae */ /* 0x0007e8000f101d48 */
[----:B------:R3:W-:Y:S04]  /*0f00*/  @P2 LDGSTS.E.BYPASS.LTC128B.128 [R9+0x10100], [R4.64+0x80], !P5 ;  /* 0x1010008004092fae */ /* 0x0007e8000e901d48 */
[----:B------:R3:W-:Y:S01]  /*0f10*/  @P2 LDGSTS.E.BYPASS.LTC128B.128 [R9+0x13100], [R4.64+0x100], !P4 ;  /* 0x1310010004092fae */ /* 0x0007e2000e101d48 */
[----:B------:R-:W-:-:S04]  /*0f20*/  LOP3.LUT P2, RZ, R11, 0x4, RZ, 0xc0, !PT ;  /* 0x000000040bff7812 */ /* 0x000fc8000784c0ff */
[----:B------:R-:W-:Y:S01]  /*0f30*/  SEL R0, R0, 0xffffffe0, !P2 ;  /* 0xffffffe000007807 */ /* 0x000fe20005000000 */
[----:B-1----:R-:W-:Y:S01]  /*0f40*/  @P1 IMAD.SHL.U32 R6, R140, 0x2, RZ ;  /* 0x000000028c061824 */ /* 0x002fe200078e00ff */
[----:B------:R-:W-:-:S04]  /*0f50*/  LEA.HI R7, R34, R36, RZ, 0x5 ;  /* 0x0000002422077211 */ /* 0x000fc800078f28ff */
[----:B------:R1:W-:Y:S01]  /*0f60*/  @P1 LDGSTS.E.BYPASS.LTC128B.128 [R6+0xe100], [R2.64], !P6 ;  /* 0x0e10000002061fae */ /* 0x0003e2000f101d48 */
[----:B------:R-:W-:Y:S02]  /*0f70*/  SHF.R.S32.HI R208, RZ, 0x5, R7 ;  /* 0x00000005ffd07819 */ /* 0x000fe40000011407 */
[----:B------:R-:W-:Y:S01]  /*0f80*/  LOP3.LUT R7, R7, 0xffffffe0, RZ, 0xc0, !PT ;  /* 0xffffffe007077812 */ /* 0x000fe200078ec0ff */
[----:B------:R1:W-:Y:S01]  /*0f90*/  @P1 LDGSTS.E.BYPASS.LTC128B.128 [R6+0x11100], [R2.64+0x80], !P5 ;  /* 0x1110008002061fae */ /* 0x0003e2000e901d48 */
[----:B---3--:R-:W-:-:S03]  /*0fa0*/  IMAD.SHL.U32 R5, R13, 0x40, RZ ;  /* 0x000000400d057824 */ /* 0x008fc600078e00ff */
[----:B------:R1:W-:Y:S01]  /*0fb0*/  @P1 LDGSTS.E.BYPASS.LTC128B.128 [R6+0x14100], [R2.64+0x100], !P4 ;  /* 0x1410010002061fae */ /* 0x0003e2000e101d48 */
[----:B------:R-:W-:Y:S01]  /*0fc0*/  IMAD.MOV.U32 R4, RZ, RZ, 0x10 ;  /* 0x00000010ff047424 */ /* 0x000fe200078e00ff */
[----:B------:R-:W-:Y:S01]  /*0fd0*/  LOP3.LUT P1, RZ, R11, 0x2, RZ, 0xc0, !PT ;  /* 0x000000020bff7812 */ /* 0x000fe2000782c0ff */
[----:B------:R-:W-:Y:S01]  /*0fe0*/  IMAD.IADD R132, R36, 0x1, -R7 ;  /* 0x0000000124847824 */ /* 0x000fe200078e0a07 */
[----:B------:R-:W0:Y:S01]  /*0ff0*/  LDGDEPBAR ;  /* 0x00000000000079af */ /* 0x000e220000000000 */
[----:B------:R-:W-:Y:S02]  /*1000*/  LOP3.LUT R5, R10, 0xfffffe00, R5, 0xf8, !PT ;  /* 0xfffffe000a057812 */ /* 0x000fe400078ef805 */
[----:B------:R-:W-:-:S03]  /*1010*/  SEL R4, R4, 0xfffffff0, !P1 ;  /* 0xfffffff004047807 */ /* 0x000fc60004800000 */
[----:B------:R-:W-:-:S04]  /*1020*/  IMAD R208, R208, 0x400, R5 ;  /* 0x00000400d0d07824 */ /* 0x000fc800078e0205 */
[----:B------:R-:W-:-:S04]  /*1030*/  IMAD.SHL.U32 R208, R208, 0x2, RZ ;  /* 0x00000002d0d07824 */ /* 0x000fc800078e00ff */
[--C-:B------:R-:W-:Y:S02]  /*1040*/  IMAD R212, R4, 0x2, R208.reuse ;  /* 0x0000000204d47824 */ /* 0x100fe400078e02d0 */
[C---:B------:R-:W-:Y:S02]  /*1050*/  IMAD R216, R0.reuse, 0x2, R208 ;  /* 0x0000000200d87824 */ /* 0x040fe400078e02d0 */
[----:B------:R-:W-:Y:S01]  /*1060*/  IMAD R220, R0, 0x2, R212 ;  /* 0x0000000200dc7824 */ /* 0x000fe200078e02d4 */
[----:B-1----:R-:W-:Y:S01]  /*1070*/  IADD3 R3, R224, 0xc100, RZ ;  /* 0x0000c100e0037810 */ /* 0x002fe20007ffe0ff */
[----:B------:R-:W-:-:S04]  /*1080*/  DEPBAR.LE SB0, 0x1 ;  /* 0x000080400000791a */ /* 0x000fc80000000000 */
[----:B------:R-:W-:Y:S01]  /*1090*/  BAR.SYNC.DEFER_BLOCKING 0x0 ;  /* 0x0000000000007b1d */ /* 0x000fe20000010000 */
[----:B------:R-:W-:Y:S01]  /*10a0*/  IMAD R2, R33, c[0x0][0x208], RZ ;  /* 0x0000820021027a24 */ /* 0x000fe200078e02ff */
[----:B------:R-:W-:Y:S02]  /*10b0*/  @P0 IADD3 R231, R3, -0x20, RZ ;  /* 0xffffffe003e70810 */ /* 0x000fe40007ffe0ff */
[----:B------:R-:W-:Y:S01]  /*10c0*/  ISETP.GE.AND P0, PT, R139, 0x1, PT ;  /* 0x000000018b00780c */ /* 0x000fe20003f06270 */
[C---:B------:R-:W-:Y:S01]  /*10d0*/  IMAD R6, R24.reuse, c[0x0][0x20c], R2 ;  /* 0x0000830018067a24 */ /* 0x040fe200078e0202 */
[C---:B------:R-:W-:Y:S01]  /*10e0*/  IADD3 R248, R231.reuse, 0x800, RZ ;  /* 0x00000800e7f87810 */ /* 0x040fe20007ffe0ff */
[----:B------:R-:W-:Y:S01]  /*10f0*/  IMAD.WIDE.U32 R2, R24, c[0x0][0x208], R48 ;  /* 0x0000820018027a25 */ /* 0x000fe200078e0030 */
[C---:B------:R-:W-:Y:S02]  /*1100*/  IADD3 R247, R231.reuse, 0x1000, RZ ;  /* 0x00001000e7f77810 */ /* 0x040fe40007ffe0ff */
[----:B------:R-:W-:Y:S01]  /*1110*/  IADD3 R246, R231, 0x1800, RZ ;  /* 0x00001800e7f67810 */ /* 0x000fe20007ffe0ff */
[----:B------:R-:W-:Y:S01]  /*1120*/  IMAD.IADD R3, R3, 0x1, R6 ;  /* 0x0000000103037824 */ /* 0x000fe200078e0206 */
[C---:B------:R-:W-:Y:S01]  /*1130*/  IADD3 R245, R231.reuse, 0x2000, RZ ;  /* 0x00002000e7f57810 */ /* 0x040fe20007ffe0ff */
[----:B------:R-:W-:Y:S01]  /*1140*/  IMAD R6, R38, c[0x0][0x210], RZ ;  /* 0x0000840026067a24 */ /* 0x000fe200078e02ff */
[----:B------:R-:W-:Y:S01]  /*1150*/  IADD3 R244, R231, 0x2800, RZ ;  /* 0x00002800e7f47810 */ /* 0x000fe20007ffe0ff */
[----:B------:R-:W-:-:S04]  /*1160*/  IMAD.WIDE.U32 R2, R37, c[0x0][0x210], R2 ;  /* 0x0000840025027a25 */ /* 0x000fc800078e0002 */
[----:B------:R-:W-:-:S04]  /*1170*/  IMAD R6, R37, c[0x0][0x214], R6 ;  /* 0x0000850025067a24 */ /* 0x000fc800078e0206 */
[----:B------:R-:W-:Y:S01]  /*1180*/  IMAD.IADD R3, R3, 0x1, R6 ;  /* 0x0000000103037824 */ /* 0x000fe200078e0206 */
[----:B------:R2:W1:Y:S01]  /*1190*/  LDSM.16.M88.4 R156, [R208+0x100] ;  /* 0x00010000d09c783b */ /* 0x0004620000000200 */
[----:B------:R-:W-:Y:S02]  /*11a0*/  IMAD R6, R21, c[0x0][0x218], RZ ;  /* 0x0000860015067a24 */ /* 0x000fe400078e02ff */
[C---:B------:R-:W-:Y:S01]  /*11b0*/  IMAD.WIDE.U32 R10, R20.reuse, c[0x0][0x218], R2 ;  /* 0x00008600140a7a25 */ /* 0x040fe200078e0002 */
[----:B------:R2:W3:Y:S03]  /*11c0*/  LDSM.16.M88.4 R192, [R208+0x4100] ;  /* 0x00410000d0c0783b */ /* 0x0004e60000000200 */
[----:B------:R-:W-:Y:S01]  /*11d0*/  IMAD R6, R20, c[0x0][0x21c], R6 ;  /* 0x0000870014067a24 */ /* 0x000fe200078e0206 */
[----:B------:R2:W4:Y:S03]  /*11e0*/  LDSM.16.M88.4 R160, [R212+0x100] ;  /* 0x00010000d4a0783b */ /* 0x0005260000000200 */
[----:B------:R-:W-:Y:S01]  /*11f0*/  IMAD.IADD R9, R11, 0x1, R6 ;  /* 0x000000010b097824 */ /* 0x000fe200078e0206 */
[----:B------:R2:W1:Y:S04]  /*1200*/  LDSM.16.M88.4 R196, [R212+0x4100] ;  /* 0x00410000d4c4783b */ /* 0x0004680000000200 */
[----:B------:R2:W1:Y:S04]  /*1210*/  LDSM.16.M88.4 R184, [R216+0x100] ;  /* 0x00010000d8b8783b */ /* 0x0004680000000200 */
[----:B------:R2:W1:Y:S04]  /*1220*/  LDSM.16.M88.4 R200, [R216+0x4100] ;  /* 0x00410000d8c8783b */ /* 0x0004680000000200 */
[----:B------:R2:W1:Y:S04]  /*1230*/  LDSM.16.M88.4 R188, [R220+0x100] ;  /* 0x00010000dcbc783b */ /* 0x0004680000000200 */
[----:B------:R2:W1:Y:S04]  /*1240*/  LDSM.16.M88.4 R204, [R220+0x4100] ;  /* 0x00410000dccc783b */ /* 0x0004680000000200 */
[----:B------:R-:W1:Y:S04]  /*1250*/  LDSM.16.M88.4 R208, [R208+0x8100] ;  /* 0x00810000d0d0783b */ /* 0x000e680000000200 */
[----:B------:R-:W1:Y:S04]  /*1260*/  LDSM.16.M88.4 R212, [R212+0x8100] ;  /* 0x00810000d4d4783b */ /* 0x000e680000000200 */
[----:B------:R-:W1:Y:S04]  /*1270*/  LDSM.16.M88.4 R216, [R216+0x8100] ;  /* 0x00810000d8d8783b */ /* 0x000e680000000200 */
[----:B------:R-:W1:Y:S04]  /*1280*/  LDSM.16.M88.4 R220, [R220+0x8100] ;  /* 0x00810000dcdc783b */ /* 0x000e680000000200 */
[----:B------:R-:W-:Y:S06]  /*1290*/  BAR.SYNC.DEFER_BLOCKING 0x0 ;  /* 0x0000000000007b1d */ /* 0x000fec0000010000 */
[----:B------:R2:W-:Y:S04]  /*12a0*/  STL.64 [R1+0x40], R10 ;  /* 0x0000400a01007387 */ /* 0x0005e80000100a00 */
[----:B------:R2:W-:Y:S01]  /*12b0*/  STL [R1+0x3c], R9 ;  /* 0x00003c0901007387 */ /* 0x0005e20000100800 */
[----:B------:R-:W-:-:S04]  /*12c0*/  DEPBAR.LE SB0, 0x0 ;  /* 0x000080000000791a */ /* 0x000fc80000000000 */
[----:B------:R-:W-:Y:S06]  /*12d0*/  BAR.SYNC.DEFER_BLOCKING 0x0 ;  /* 0x0000000000007b1d */ /* 0x000fec0000010000 */
[----:B------:R2:W1:Y:S04]  /*12e0*/  LDSM.16.M88.4 R32, [R224+0xc100] ;  /* 0x00c10000e020783b */ /* 0x0004680000000200 */
[----:B------:R2:W1:Y:S04]  /*12f0*/  LDSM.16.M88.4 R16, [R224+0xc900] ;  /* 0x00c90000e010783b */ /* 0x0004680000000200 */
[----:B------:R2:W1:Y:S04]  /*1300*/  LDSM.16.M88.4 R40, [R224+0xd100] ;  /* 0x00d10000e028783b */ /* 0x0004680000000200 */
[----:B------:R2:W1:Y:S04]  /*1310*/  LDSM.16.M88.4 R52, [R224+0xd900] ;  /* 0x00d90000e034783b */ /* 0x0004680000000200 */
[----:B------:R2:W1:Y:S04]  /*1320*/  LDSM.16.M88.4 R76, [R224+0xe100] ;  /* 0x00e10000e04c783b */ /* 0x0004680000000200 */
[----:B------:R2:W1:Y:S04]  /*1330*/  LDSM.16.M88.4 R84, [R224+0xe900] ;  /* 0x00e90000e054783b */ /* 0x0004680000000200 */
[----:B------:R2:W1:Y:S04]  /*1340*/  LDSM.16.M88.4 R44, [R231] ;  /* 0x00000000e72c783b */ /* 0x0004680000000200 */
[----:B------:R2:W1:Y:S04]  /*1350*/  LDSM.16.M88.4 R56, [R231+0x800] ;  /* 0x00080000e738783b */ /* 0x0004680000000200 */
[----:B------:R2:W1:Y:S04]  /*1360*/  LDSM.16.M88.4 R72, [R231+0x1000] ;  /* 0x00100000e748783b */ /* 0x0004680000000200 */
[----:B------:R2:W1:Y:S04]  /*1370*/  LDSM.16.M88.4 R80, [R231+0x1800] ;  /* 0x00180000e750783b */ /* 0x0004680000000200 */
[----:B------:R2:W1:Y:S04]  /*1380*/  LDSM.16.M88.4 R88, [R231+0x2000] ;  /* 0x00200000e758783b */ /* 0x0004680000000200 */
[----:B------:R2:W1:Y:S01]  /*1390*/  LDSM.16.M88.4 R100, [R231+0x2800] ;  /* 0x00280000e764783b */ /* 0x0004620000000200 */
[----:B------:R-:W-:Y:S05]  /*13a0*/  @!P0 BRA `(.L_x_0) ;  /* 0x0000032000008947 */ /* 0x000fea0003800000 */
[----:B---34-:R-:W-:Y:S01]  /*13b0*/  IMAD R2, R26, c[0x0][0x208], RZ ;  /* 0x000082001a027a24 */ /* 0x018fe200078e02ff */
[----:B------:R-:W-:Y:S01]  /*13c0*/  ISETP.LT.OR P3, PT, R12, 0x1, P6 ;  /* 0x000000010c00780c */ /* 0x000fe20003761670 */
[----:B------:R-:W-:-:S04]  /*13d0*/  IMAD.WIDE.U32 R6, R15, c[0x0][0x208], RZ ;  /* 0x000082000f067a25 */ /* 0x000fc800078e00ff */
[----:B------:R-:W-:Y:S02]  /*13e0*/  IMAD R2, R15, c[0x0][0x20c], R2 ;  /* 0x000083000f027a24 */ /* 0x000fe400078e0202 */
[----:B------:R-:W-:Y:S01]  /*13f0*/  IMAD.MOV.U32 R8, RZ, RZ, R10 ;  /* 0x000000ffff087224 */ /* 0x000fe200078e000a */
[----:B--2---:R-:W-:Y:S01]  /*1400*/  SEL R10, RZ, 0x2, P5 ;  /* 0x00000002ff0a7807 */ /* 0x004fe20002800000 */
[----:B------:R-:W-:Y:S02]  /*1410*/  IMAD.IADD R2, R7, 0x1, R2 ;  /* 0x0000000107027824 */ /* 0x000fe400078e0202 */
[----:B------:R-:W-:Y:S01]  /*1420*/  IMAD.WIDE.U32 R6, R6, 0x60, R8 ;  /* 0x0000006006067825 */ /* 0x000fe200078e0008 */
[----:B------:R2:W-:Y:S03]  /*1430*/  STL.64 [R1+0x38], R8 ;  /* 0x0000380801007387 */ /* 0x0005e60000100a00 */
[----:B------:R-:W-:Y:S01]  /*1440*/  IMAD R3, R2, 0x60, RZ ;  /* 0x0000006002037824 */ /* 0x000fe200078e02ff */
[----:B------:R-:W-:Y:S01]  /*1450*/  LEA R2, P0, R6, c[0x0][0x1f8], 0x1 ;  /* 0x00007e0006027a11 */ /* 0x000fe200078008ff */
[----:B------:R-:W-:-:S02]  /*1460*/  IMAD R11, R28, c[0x0][0x20c], RZ ;  /* 0x000083001c0b7a24 */ /* 0x000fc400078e02ff */
[----:B------:R-:W-:Y:S01]  /*1470*/  IMAD.IADD R3, R7, 0x1, R3 ;  /* 0x0000000107037824 */ /* 0x000fe200078e0203 */
[----:B------:R-:W-:Y:S01]  /*1480*/  SEL R7, RZ, 0x4, P4 ;  /* 0x00000004ff077807 */ /* 0x000fe20002000000 */
[----:B------:R-:W-:-:S03]  /*1490*/  IMAD.WIDE.U32 R14, R28, c[0x0][0x208], RZ ;  /* 0x000082001c0e7a25 */ /* 0x000fc600078e00ff */
[----:B------:R-:W-:Y:S01]  /*14a0*/  LEA.HI.X R3, R6, c[0x0][0x1fc], R3, 0x1, P0 ;  /* 0x00007f0006037a11 */ /* 0x000fe200000f0c03 */
[----:B------:R-:W-:Y:S01]  /*14b0*/  IMAD.IADD R11, R15, 0x1, R11 ;  /* 0x000000010f0b7824 */ /* 0x000fe200078e020b */
[----:B------:R-:W-:Y:S01]  /*14c0*/  SEL R6, RZ, 0x1, P6 ;  /* 0x00000001ff067807 */ /* 0x000fe20003000000 */
[----:B------:R-:W-:-:S03]  /*14d0*/  IMAD.SHL.U32 R13, R140, 0x2, RZ ;  /* 0x000000028c0d7824 */ /* 0x000fc600078e00ff */
[----:B------:R-:W-:Y:S02]  /*14e0*/  IADD3 R10, R7, R10, R6 ;  /* 0x0000000a070a7210 */ /* 0x000fe40007ffe006 */
[----:B------:R-:W-:Y:S01]  /*14f0*/  @!PT LDS RZ, [RZ] ;  /* 0x00000000fffff984 */ /* 0x000fe20000000800 */
[----:B------:R-:W-:Y:S01]  /*1500*/  @!PT LDS RZ, [RZ] ;  /* 0x00000000fffff984 */ /* 0x000fe20000000800 */
[----:B------:R-:W-:Y:S01]  /*1510*/  @!PT LDS RZ, [RZ] ;  /* 0x00000000fffff984 */ /* 0x000fe20000000800 */
[----:B------:R3:W-:Y:S02]  /*1520*/  LDGSTS.E.BYPASS.LTC128B.128 [R13+0x100], [R2.64], !P3 ;  /* 0x00100000020d7fae */ /* 0x0007e4000d901d48 */
[----:B------:R-:W-:Y:S02]  /*1530*/  LOP3.LUT P2, RZ, R10, 0x2, RZ, 0xc0, !PT ;  /* 0x000000020aff7812 */ /* 0x000fe4000784c0ff */
[----:B--2---:R-:W-:-:S04]  /*1540*/  IADD3 R8, P1, P0, R14, 0x80, R2 ;  /* 0x000000800e087810 */ /* 0x004fc8000783e002 */
[----:B------:R-:W-:Y:S02]  /*1550*/  IADD3.X R9, R11, RZ, R3, P1, P0 ;  /* 0x000000ff0b097210 */ /* 0x000fe40000fe0403 */
[----:B------:R-:W-:-:S04]  /*1560*/  IADD3 R6, P1, P0, R14, 0x100, R2 ;  /* 0x000001000e067810 */ /* 0x000fc8000783e002 */
[----:B------:R-:W-:Y:S02]  /*1570*/  IADD3.X R7, R11, RZ, R3, P1, P0 ;  /* 0x000000ff0b077210 */ /* 0x000fe40000fe0403 */
[----:B------:R-:W-:Y:S02]  /*1580*/  LOP3.LUT P1, RZ, R10, 0x4, RZ, 0xc0, !PT ;  /* 0x000000040aff7812 */ /* 0x000fe4000782c0ff */
[C---:B------:R-:W-:Y:S02]  /*1590*/  ISETP.LT.OR P0, PT, R12.reuse, 0x1, !P2 ;  /* 0x000000010c00780c */ /* 0x040fe40005701670 */
[----:B------:R-:W-:-:S11]  /*15a0*/  ISETP.LT.OR P3, PT, R12, 0x1, !P1 ;  /* 0x000000010c00780c */ /* 0x000fd60004f61670 */
[----:B------:R3:W-:Y:S01]  /*15b0*/  LDGSTS.E.BYPASS.LTC128B.128 [R13+0x3100], [R2.64+0x80], !P0 ;  /* 0x03100080020d7fae */ /* 0x0007e2000c101d48 */
[----:B------:R-:W-:-:S03]  /*15c0*/  ISETP.LT.OR P0, PT, R12, 0x21, P6 ;  /* 0x000000210c00780c */ /* 0x000fc60003701670 */
[----:B------:R3:W-:Y:S02]  /*15d0*/  LDGSTS.E.BYPASS.LTC128B.128 [R13+0x6100], [R2.64+0x100], !P3 ;  /* 0x06100100020d7fae */ /* 0x0007e4000d901d48 */
[----:B---3--:R-:W-:-:S05]  /*15e0*/  IADD3 R2, P3, R2, R14, RZ ;  /* 0x0000000e02027210 */ /* 0x008fca0007f7e0ff */
[----:B------:R-:W-:Y:S01]  /*15f0*/  IMAD.X R3, R11, 0x1, R3, P3 ;  /* 0x000000010b037824 */ /* 0x000fe200018e0603 */
[C---:B------:R-:W-:Y:S02]  /*1600*/  ISETP.LT.OR P3, PT, R12.reuse, 0x21, !P2 ;  /* 0x000000210c00780c */ /* 0x040fe40005761670 */
[C---:B------:R-:W-:Y:S02]  /*1610*/  ISETP.LT.OR P2, PT, R12.reuse, 0x41, !P2 ;  /* 0x000000410c00780c */ /* 0x040fe40005741670 */
[----:B------:R2:W-:Y:S01]  /*1620*/  LDGSTS.E.BYPASS.LTC128B.128 [R13+0x1100], [R2.64], !P0 ;  /* 0x01100000020d7fae */ /* 0x0005e2000c101d48 */
[C---:B------:R-:W-:Y:S02]  /*1630*/  ISETP.LT.OR P0, PT, R12.reuse, 0x21, !P1 ;  /* 0x000000210c00780c */ /* 0x040fe40004f01670 */
[----:B------:R-:W-:-:S06]  /*1640*/  ISETP.LT.OR P1, PT, R12, 0x41, !P1 ;  /* 0x000000410c00780c */ /* 0x000fcc0004f21670 */
[----:B------:R3:W-:Y:S01]  /*1650*/  LDGSTS.E.BYPASS.LTC128B.128 [R13+0x4100], [R8.64], !P3 ;  /* 0x04100000080d7fae */ /* 0x0007e2000d901d48 */
[----:B------:R-:W-:-:S04]  /*1660*/  ISETP.LT.OR P3, PT, R12, 0x41, P6 ;  /* 0x000000410c00780c */ /* 0x000fc80003761670 */
[----:B------:R3:W-:Y:S01]  /*1670*/  LDGSTS.E.BYPASS.LTC128B.128 [R13+0x7100], [R6.64], !P0 ;  /* 0x07100000060d7fae */ /* 0x0007e2000c101d48 */
[----:B--2---:R-:W-:-:S05]  /*1680*/  IADD3 R2, P0, R2, R14, RZ ;  /* 0x0000000e02027210 */ /* 0x004fca0007f1e0ff */
[----:B------:R-:W-:-:S05]  /*1690*/  IMAD.X R3, R3, 0x1, R11, P0 ;  /* 0x0000000103037824 */ /* 0x000fca00000e060b */
[----:B------:R3:W-:Y:S04]  /*16a0*/  LDGSTS.E.BYPASS.LTC128B.128 [R13+0x2100], [R2.64], !P3 ;  /* 0x02100000020d7fae */ /* 0x0007e8000d901d48 */
[----:B------:R3:W-:Y:S04]  /*16b0*/  LDGSTS.E.BYPASS.LTC128B.128 [R13+0x5100], [R2.64+0x80], !P2 ;  /* 0x05100080020d7fae */ /* 0x0007e8000d101d48 */
[----:B------:R3:W-:Y:S02]  /*16c0*/  LDGSTS.E.BYPASS.LTC128B.128 [R13+0x8100], [R2.64+0x100], !P1 ;  /* 0x08100100020d7fae */ /* 0x0007e4000c901d48 */
.L_x_0:
[----:B-1-34-:R-:W-:Y:S01]  /*16d0*/  HMMA.16816.F32.BF16 R24, R156, R16, RZ ;  /* 0x000000109c18723c */ /* 0x01afe200000418ff */
[----:B------:R-:W-:Y:S01]  /*16e0*/  LOP3.LUT P0, RZ, R30, 0x4, RZ, 0xc0, !PT ;  /* 0x000000041eff7812 */ /* 0x000fe2000780c0ff */
[----:B------:R-:W-:Y:S01]  /*16f0*/  LDSM.16.M88.4 R116, [R231+0x3800] ;  /* 0x00380000e774783b */ /* 0x000fe20000000200 */
[----:B------:R-:W-:-:S02]  /*1700*/  ISETP.GE.AND P3, PT, R139, 0x61, PT ;  /* 0x000000618b00780c */ /* 0x000fc40003f66270 */
[----:B------:R-:W-:Y:S01]  /*1710*/  SEL R2, R28, 0xffffffc0, !P0 ;  /* 0xffffffc01c027807 */ /* 0x000fe20004000000 */
[----:B------:R-:W-:Y:S01]  /*1720*/  LDSM.16.M88.4 R120, [R224+0x12100] ;  /* 0x01210000e078783b */ /* 0x000fe20000000200 */
[C---:B------:R-:W-:Y:S01]  /*1730*/  IADD3 R243, R231.reuse, 0x3000, RZ ;  /* 0x00003000e7f37810 */ /* 0x040fe20007ffe0ff */
[C---:B------:R-:W-:Y:S01]  /*1740*/  HMMA.16816.F32.BF16 R20, R156.reuse, R18, RZ ;  /* 0x000000129c14723c */ /* 0x040fe200000418ff */
[-C--:B------:R-:W-:Y:S01]  /*1750*/  IADD3 R230, R224, R2.reuse, RZ ;  /* 0x00000002e0e67210 */ /* 0x080fe20007ffe0ff */
[----:B------:R-:W0:Y:S01]  /*1760*/  LDGDEPBAR ;  /* 0x00000000000079af */ /* 0x000e220000000000 */
[C---:B------:R-:W-:Y:S02]  /*1770*/  IADD3 R227, R231.reuse, R2, RZ ;  /* 0x00000002e7e37210 */ /* 0x040fe40007ffe0ff */
[C---:B------:R-:W-:Y:S01]  /*1780*/  IADD3 R242, R231.reuse, 0x3800, RZ ;  /* 0x00003800e7f27810 */ /* 0x040fe20007ffe0ff */
[----:B------:R-:W-:Y:S01]  /*1790*/  LDSM.16.M88.4 R92, [R230+0xe100] ;  /* 0x00e10000e65c783b */ /* 0x000fe20000000200 */
[C---:B------:R-:W-:Y:S01]  /*17a0*/  IADD3 R241, R231.reuse, 0x4000, RZ ;  /* 0x00004000e7f17810 */ /* 0x040fe20007ffe0ff */
[----:B------:R-:W-:Y:S01]  /*17b0*/  HMMA.16816.F32.BF16 R16, R156, R40, RZ ;  /* 0x000000289c10723c */ /* 0x000fe200000418ff */
[C---:B------:R-:W-:Y:S01]  /*17c0*/  IADD3 R240, R231.reuse, 0x4800, RZ ;  /* 0x00004800e7f07810 */ /* 0x040fe20007ffe0ff */
[----:B------:R-:W-:Y:S01]  /*17d0*/  LDSM.16.M88.4 R96, [R227] ;  /* 0x00000000e360783b */ /* 0x000fe20000000200 */
[----:B------:R-:W-:-:S02]  /*17e0*/  IADD3 R239, R231, 0x5000, RZ ;  /* 0x00005000e7ef7810 */ /* 0x000fc40007ffe0ff */
[C---:B------:R-:W-:Y:S01]  /*17f0*/  IADD3 R238, R231.reuse, 0x5800, RZ ;  /* 0x00005800e7ee7810 */ /* 0x040fe20007ffe0ff */
[----:B------:R-:W-:Y:S01]  /*1800*/  LDSM.16.M88.4 R124, [R227+0x3000] ;  /* 0x00300000e37c783b */ /* 0x000fe20000000200 */
[C---:B------:R-:W-:Y:S01]  /*1810*/  IADD3 R237, R231.reuse, 0x6000, RZ ;  /* 0x00006000e7ed7810 */ /* 0x040fe20007ffe0ff */
[C---:B------:R-:W-:Y:S01]  /*1820*/  HMMA.16816.F32.BF16 R36, R156.reuse, R32, RZ ;  /* 0x000000209c24723c */ /* 0x040fe200000418ff */
[C---:B------:R-:W-:Y:S01]  /*1830*/  IADD3 R236, R231.reuse, 0x6800, RZ ;  /* 0x00006800e7ec7810 */ /* 0x040fe20007ffe0ff */
[----:B------:R-:W-:Y:S01]  /*1840*/  LDSM.16.M88.4 R108, [R230+0xf900] ;  /* 0x00f90000e66c783b */ /* 0x000fe20000000200 */
[C---:B------:R-:W-:Y:S02]  /*1850*/  IADD3 R235, R231.reuse, 0x7000, RZ ;  /* 0x00007000e7eb7810 */ /* 0x040fe40007ffe0ff */
[C---:B------:R-:W-:Y:S01]  /*1860*/  IADD3 R234, R231.reuse, 0x7800, RZ ;  /* 0x00007800e7ea7810 */ /* 0x040fe20007ffe0ff */
[----:B------:R-:W-:Y:S01]  /*1870*/  LDSM.16.M88.4 R112, [R227+0x3800] ;  /* 0x00380000e370783b */ /* 0x000fe20000000200 */
[C---:B------:R-:W-:Y:S01]  /*1880*/  IADD3 R233, R231.reuse, 0x8000, RZ ;  /* 0x00008000e7e97810 */ /* 0x040fe20007ffe0ff */
[C---:B------:R-:W-:Y:S01]  /*1890*/  HMMA.16816.F32.BF16 R32, R156.reuse, R34, RZ ;  /* 0x000000229c20723c */ /* 0x040fe200000418ff */
[----:B------:R-:W-:Y:S01]  /*18a0*/  IADD3 R232, R231, 0x8800, RZ ;  /* 0x00008800e7e87810 */ /* 0x000fe20007ffe0ff */
[----:B------:R-:W-:Y:S06]  /*18b0*/  LDSM.16.M88.4 R128, [R230+0x12100] ;  /* 0x01210000e680783b */ /* 0x000fec0000000200 */
[C---:B--2---:R-:W-:Y:S08]  /*18c0*/  HMMA.16816.F32.BF16 R8, R156.reuse, R52, RZ ;  /* 0x000000349c08723c */ /* 0x044ff000000418ff */
[----:B------:R-:W-:Y:S08]  /*18d0*/  HMMA.16816.F32.BF16 R12, R156, R42, RZ ;  /* 0x0000002a9c0c723c */ /* 0x000ff000000418ff */
[C---:B------:R-:W-:Y:S01]  /*18e0*/  HMMA.16816.F32.BF16 R48, R160.reuse, R72, R16 ;  /* 0x00000048a030723c */ /* 0x040fe20000041810 */
[----:B------:R-:W1:Y:S07]  /*18f0*/  LDSM.16.M88.4 R16, [R230+0xc100] ;  /* 0x00c10000e610783b */ /* 0x000e6e0000000200 */
[----:B------:R-:W-:Y:S08]  /*1900*/  HMMA.16816.F32.BF16 R64, R160, R46, R32 ;  /* 0x0000002ea040723c */ /* 0x000ff00000041820 */
[----:B------:R-:W-:Y:S01]  /*1910*/  HMMA.16816.F32.BF16 R32, R156, R54, RZ ;  /* 0x000000369c20723c */ /* 0x000fe200000418ff */
[----:B------:R-:W2:Y:S07]  /*1920*/  LDSM.16.M88.4 R52, [R230+0xd900] ;  /* 0x00d90000e634783b */ /* 0x000eae0000000200 */
[----:B------:R-:W-:Y:S08]  /*1930*/  HMMA.16816.F32.BF16 R40, R160, R80, R8 ;  /* 0x00000050a028723c */ /* 0x000ff00000041808 */
[C---:B------:R-:W-:Y:S08]  /*1940*/  HMMA.16816.F32.BF16 R8, R156.reuse, R76, RZ ;  /* 0x0000004c9c08723c */ /* 0x040ff000000418ff */
[----:B------:R-:W-:Y:S08]  /*1950*/  HMMA.16816.F32.BF16 R28, R156, R78, RZ ;  /* 0x0000004e9c1c723c */ /* 0x000ff000000418ff */
[C---:B------:R-:W-:Y:S01]  /*1960*/  HMMA.16816.F32.BF16 R68, R160.reuse, R44, R36 ;  /* 0x0000002ca044723c */ /* 0x040fe20000041824 */
[----:B------:R-:W-:Y:S07]  /*1970*/  LDSM.16.M88.4 R36, [R230+0xd100] ;  /* 0x00d10000e624783b */ /* 0x000fee0000000200 */
[C---:B------:R-:W-:Y:S01]  /*1980*/  HMMA.16816.F32.BF16 R44, R160.reuse, R74, R12 ;  /* 0x0000004aa02c723c */ /* 0x040fe2000004180c */
[----:B------:R-:W3:Y:S07]  /*1990*/  LDSM.16.M88.4 R12, [R230+0xc900] ;  /* 0x00c90000e60c783b */ /* 0x000eee0000000200 */
[C---:B------:R-:W-:Y:S08]  /*19a0*/  HMMA.16816.F32.BF16 R60, R160.reuse, R56, R24 ;  /* 0x00000038a03c723c */ /* 0x040ff00000041818 */
[----:B------:R-:W-:Y:S08]  /*19b0*/  HMMA.16816.F32.BF16 R56, R160, R58, R20 ;  /* 0x0000003aa038723c */ /* 0x000ff00000041814 */
[C---:B------:R-:W-:Y:S08]  /*19c0*/  HMMA.16816.F32.BF16 R24, R156.reuse, R84, RZ ;  /* 0x000000549c18723c */ /* 0x040ff000000418ff */
[----:B------:R-:W-:Y:S08]  /*19d0*/  HMMA.16816.F32.BF16 R20, R156, R86, RZ ;  /* 0x000000569c14723c */ /* 0x000ff000000418ff */
[C---:B------:R-:W-:Y:S08]  /*19e0*/  HMMA.16816.F32.BF16 R32, R160.reuse, R82, R32 ;  /* 0x00000052a020723c */ /* 0x040ff00000041820 */
[C---:B------:R-:W-:Y:S08]  /*19f0*/  HMMA.16816.F32.BF16 R72, R160.reuse, R88, R8 ;  /* 0x00000058a048723c */ /* 0x040ff00000041808 */
[----:B------:R-:W-:Y:S01]  /*1a00*/  HMMA.16816.F32.BF16 R84, R160, R90, R28 ;  /* 0x0000005aa054723c */ /* 0x000fe2000004181c */
[----:B------:R-:W4:Y:S04]  /*1a10*/  LDSM.16.M88.4 R88, [R230+0xe900] ;  /* 0x00e90000e658783b */ /* 0x000f280000000200 */
[----:B------:R-:W-:Y:S03]  /*1a20*/  LDSM.16.M88.4 R28, [R227+0x1800] ;  /* 0x00180000e31c783b */ /* 0x000fe60000000200 */
[C---:B-1----:R-:W-:Y:S08]  /*1a30*/  HMMA.16816.F32.BF16 R8, R184.reuse, R16, R68 ;  /* 0x00000010b808723c */ /* 0x042ff00000041844 */
[----:B------:R-:W-:Y:S08]  /*1a40*/  HMMA.16816.F32.BF16 R64, R184, R18, R64 ;  /* 0x00000012b840723c */ /* 0x000ff00000041840 */
[C---:B------:R-:W-:Y:S08]  /*1a50*/  HMMA.16816.F32.BF16 R80, R160.reuse, R100, R24 ;  /* 0x00000064a050723c */ /* 0x040ff00000041818 */
[----:B------:R-:W-:Y:S08]  /*1a60*/  HMMA.16816.F32.BF16 R76, R160, R102, R20 ;  /* 0x00000066a04c723c */ /* 0x000ff00000041814 */
[C---:B--2---:R-:W-:Y:S01]  /*1a70*/  HMMA.16816.F32.BF16 R16, R184.reuse, R52, R40 ;  /* 0x00000034b810723c */ /* 0x044fe20000041828 */
[----:B------:R-:W1:Y:S07]  /*1a80*/  LDSM.16.M88.4 R40, [R224+0xf100] ;  /* 0x00f10000e028783b */ /* 0x000e6e0000000200 */
[C---:B---3--:R-:W-:Y:S08]  /*1a90*/  HMMA.16816.F32.BF16 R60, R184.reuse, R12, R60 ;  /* 0x0000000cb83c723c */ /* 0x048ff0000004183c */
[C---:B------:R-:W-:Y:S08]  /*1aa0*/  HMMA.16816.F32.BF16 R56, R184.reuse, R14, R56 ;  /* 0x0000000eb838723c */ /* 0x040ff00000041838 */
[C---:B------:R-:W-:Y:S08]  /*1ab0*/  HMMA.16816.F32.BF16 R24, R184.reuse, R36, R48 ;  /* 0x00000024b818723c */ /* 0x040ff00000041830 */
[C---:B------:R-:W-:Y:S01]  /*1ac0*/  HMMA.16816.F32.BF16 R20, R184.reuse, R38, R44 ;  /* 0x00000026b814723c */ /* 0x040fe2000004182c */
[----:B------:R-:W2:Y:S07]  /*1ad0*/  LDSM.16.M88.4 R36, [R227+0x800] ;  /* 0x00080000e324783b */ /* 0x000eae0000000200 */
[----:B------:R-:W-:Y:S01]  /*1ae0*/  HMMA.16816.F32.BF16 R12, R184, R54, R32 ;  /* 0x00000036b80c723c */ /* 0x000fe20000041820 */
[----:B------:R-:W3:Y:S04]  /*1af0*/  LDSM.16.M88.4 R32, [R227+0x1000] ;  /* 0x00100000e320783b */ /* 0x000ee80000000200 */
[----:B------:R-:W-:Y:S03]  /*1b00*/  LDSM.16.M88.4 R52, [R227+0x2000] ;  /* 0x00200000e334783b */ /* 0x000fe60000000200 */
[----:B------:R-:W-:Y:S08]  /*1b10*/  HMMA.16816.F32.BF16 R8, R188, R96, R8 ;  /* 0x00000060bc08723c */ /* 0x000ff00000041808 */
[C---:B------:R-:W-:Y:S08]  /*1b20*/  HMMA.16816.F32.BF16 R48, R184.reuse, R92, R72 ;  /* 0x0000005cb830723c */ /* 0x040ff00000041848 */
[C---:B----4-:R-:W-:Y:S08]  /*1b30*/  HMMA.16816.F32.BF16 R100, R184.reuse, R88, R80 ;  /* 0x00000058b864723c */ /* 0x050ff00000041850 */
[----:B------:R-:W-:Y:S01]  /*1b40*/  HMMA.16816.F32.BF16 R72, R184, R90, R76 ;  /* 0x0000005ab848723c */ /* 0x000fe2000004184c */
[----:B------:R-:W4:Y:S07]  /*1b50*/  LDSM.16.M88.4 R88, [R231+0x3000] ;  /* 0x00300000e758783b */ /* 0x000f2e0000000200 */
[----:B-1----:R-:W-:Y:S08]  /*1b60*/  HMMA.16816.F32.BF16 R8, R192, R40, R8 ;  /* 0x00000028c008723c */ /* 0x002ff00000041808 */
[C---:B------:R-:W-:Y:S01]  /*1b70*/  HMMA.16816.F32.BF16 R44, R188.reuse, R98, R64 ;  /* 0x00000062bc2c723c */ /* 0x040fe20000041840 */
[----:B------:R-:W-:Y:S07]  /*1b80*/  LDSM.16.M88.4 R64, [R230+0xf100] ;  /* 0x00f10000e640783b */ /* 0x000fee0000000200 */
[C---:B--2---:R-:W-:Y:S08]  /*1b90*/  HMMA.16816.F32.BF16 R68, R188.reuse, R36, R60 ;  /* 0x00000024bc44723c */ /* 0x044ff0000004183c */
[C---:B---3--:R-:W-:Y:S01]  /*1ba0*/  HMMA.16816.F32.BF16 R60, R188.reuse, R34, R20 ;  /* 0x00000022bc3c723c */ /* 0x048fe20000041814 */
[----:B------:R-:W1:Y:S07]  /*1bb0*/  LDSM.16.M88.4 R20, [R224+0xf900] ;  /* 0x00f90000e014783b */ /* 0x000e6e0000000200 */
[----:B------:R-:W-:Y:S01]  /*1bc0*/  HMMA.16816.F32.BF16 R76, R188, R32, R24 ;  /* 0x00000020bc4c723c */ /* 0x000fe20000041818 */
[----:B------:R-:W2:Y:S07]  /*1bd0*/  LDSM.16.M88.4 R24, [R227+0x2800] ;  /* 0x00280000e318783b */ /* 0x000eae0000000200 */
[----:B------:R-:W-:Y:S08]  /*1be0*/  HMMA.16816.F32.BF16 R104, R184, R94, R84 ;  /* 0x0000005eb868723c */ /* 0x000ff00000041854 */
[----:B------:R-:W-:Y:S08]  /*1bf0*/  HMMA.16816.F32.BF16 R92, R188, R30, R12 ;  /* 0x0000001ebc5c723c */ /* 0x000ff0000004180c */
[----:B----4-:R-:W-:Y:S08]  /*1c00*/  HMMA.16816.F32.BF16 R8, R196, R88, R8 ;  /* 0x00000058c408723c */ /* 0x010ff00000041808 */
[----:B------:R-:W-:Y:S08]  /*1c10*/  HMMA.16816.F32.BF16 R12, R192, R42, R44 ;  /* 0x0000002ac00c723c */ /* 0x000ff0000004182c */
[C---:B------:R-:W-:Y:S01]  /*1c20*/  HMMA.16816.F32.BF16 R96, R188.reuse, R28, R16 ;  /* 0x0000001cbc60723c */ /* 0x040fe20000041810 */
[----:B------:R-:W3:Y:S07]  /*1c30*/  LDSM.16.M88.4 R16, [R224+0x10100] ;  /* 0x01010000e010783b */ /* 0x000eee0000000200 */
[----:B------:R-:W-:Y:S01]  /*1c40*/  HMMA.16816.F32.BF16 R84, R188, R38, R56 ;  /* 0x00000026bc54723c */ /* 0x000fe20000041838 */
[----:B------:R-:W4:Y:S04]  /*1c50*/  LDSM.16.M88.4 R56, [R224+0x11900] ;  /* 0x01190000e038783b */ /* 0x000f280000000200 */
[----:B------:R-:W5:Y:S03]  /*1c60*/  LDSM.16.M88.4 R36, [R224+0x10900] ;  /* 0x01090000e024783b */ /* 0x000f660000000200 */
[----:B-1----:R-:W-:Y:S01]  /*1c70*/  HMMA.16816.F32.BF16 R32, R192, R20, R68 ;  /* 0x00000014c020723c */ /* 0x002fe20000041844 */
[----:B------:R-:W-:Y:S07]  /*1c80*/  LDSM.16.M88.4 R68, [R231+0x4800] ;  /* 0x00480000e744783b */ /* 0x000fee0000000200 */
[C---:B------:R-:W-:Y:S01]  /*1c90*/  HMMA.16816.F32.BF16 R80, R188.reuse, R52, R48 ;  /* 0x00000034bc50723c */ /* 0x040fe20000041830 */
[----:B------:R-:W1:Y:S07]  /*1ca0*/  LDSM.16.M88.4 R48, [R224+0x11100] ;  /* 0x01110000e030783b */ /* 0x000e6e0000000200 */
[----:B--2---:R-:W-:Y:S08]  /*1cb0*/  HMMA.16816.F32.BF16 R40, R188, R26, R72 ;  /* 0x0000001abc28723c */ /* 0x004ff00000041848 */
[----:B------:R-:W-:Y:S08]  /*1cc0*/  HMMA.16816.F32.BF16 R8, R200, R64, R8 ;  /* 0x00000040c808723c */ /* 0x000ff00000041808 */
[----:B------:R-:W-:Y:S08]  /*1cd0*/  HMMA.16816.F32.BF16 R12, R196, R90, R12 ;  /* 0x0000005ac40c723c */ /* 0x000ff0000004180c */
[----:B------:R-:W-:Y:S01]  /*1ce0*/  HMMA.16816.F32.BF16 R44, R188, R24, R100 ;  /* 0x00000018bc2c723c */ /* 0x000fe20000041864 */
[----:B------:R-:W-:Y:S07]  /*1cf0*/  LDSM.16.M88.4 R100, [R230+0x11900] ;  /* 0x01190000e664783b */ /* 0x000fee0000000200 */
[----:B------:R-:W-:Y:S08]  /*1d00*/  HMMA.16816.F32.BF16 R84, R192, R22, R84 ;  /* 0x00000016c054723c */ /* 0x000ff00000041854 */
[----:B------:R-:W-:Y:S01]  /*1d10*/  HMMA.16816.F32.BF16 R52, R188, R54, R104 ;  /* 0x00000036bc34723c */ /* 0x000fe20000041868 */
[----:B------:R-:W-:Y:S07]  /*1d20*/  LDSM.16.M88.4 R104, [R231+0x5000] ;  /* 0x00500000e768783b */ /* 0x000fee0000000200 */
[C---:B---3--:R-:W-:Y:S08]  /*1d30*/  HMMA.16816.F32.BF16 R76, R192.reuse, R16, R76 ;  /* 0x00000010c04c723c */ /* 0x048ff0000004184c */
[----:B------:R-:W-:Y:S01]  /*1d40*/  HMMA.16816.F32.BF16 R72, R192, R18, R60 ;  /* 0x00000012c048723c */ /* 0x000fe2000004183c */
[----:B------:R-:W2:Y:S07]  /*1d50*/  LDSM.16.M88.4 R60, [R231+0x4000] ;  /* 0x00400000e73c783b */ /* 0x000eae0000000200 */
[----:B------:R-:W-:Y:S01]  /*1d60*/  HMMA.16816.F32.BF16 R16, R196, R116, R32 ;  /* 0x00000074c410723c */ /* 0x000fe20000041820 */
[----:B------:R-:W-:Y:S07]  /*1d70*/  LDSM.16.M88.4 R32, [R230+0x11100] ;  /* 0x01110000e620783b */ /* 0x000fee0000000200 */
[----:B----4-:R-:W-:Y:S01]  /*1d80*/  HMMA.16816.F32.BF16 R88, R192, R58, R40 ;  /* 0x0000003ac058723c */ /* 0x010fe20000041828 */
[----:B------:R-:W3:Y:S07]  /*1d90*/  LDSM.16.M88.4 R40, [R231+0x5800] ;  /* 0x00580000e728783b */ /* 0x000eee0000000200 */
[----:B------:R-:W-:Y:S08]  /*1da0*/  HMMA.16816.F32.BF16 R8, R204, R124, R8 ;  /* 0x0000007ccc08723c */ /* 0x000ff00000041808 */
[----:B------:R-:W-:Y:S08]  /*1db0*/  HMMA.16816.F32.BF16 R12, R200, R66, R12 ;  /* 0x00000042c80c723c */ /* 0x000ff0000004180c */
[C---:B-----5:R-:W-:Y:S08]  /*1dc0*/  HMMA.16816.F32.BF16 R24, R192.reuse, R38, R92 ;  /* 0x00000026c018723c */ /* 0x060ff0000004185c */
[----:B------:R-:W-:Y:S08]  /*1dd0*/  HMMA.16816.F32.BF16 R92, R192, R56, R44 ;  /* 0x00000038c05c723c */ /* 0x000ff0000004182c */
[----:B------:R-:W-:Y:S01]  /*1de0*/  HMMA.16816.F32.BF16 R44, R196, R118, R84 ;  /* 0x00000076c42c723c */ /* 0x000fe20000041854 */
[----:B------:R-:W4:Y:S07]  /*1df0*/  LDSM.16.M88.4 R116, [R231+0x6000] ;  /* 0x00600000e774783b */ /* 0x000f2e0000000200 */
[C---:B-1----:R-:W-:Y:S01]  /*1e00*/  HMMA.16816.F32.BF16 R20, R192.reuse, R48, R80 ;  /* 0x00000030c014723c */ /* 0x042fe20000041850 */
[----:B------:R-:W1:Y:S07]  /*1e10*/  LDSM.16.M88.4 R80, [R230+0x10100] ;  /* 0x01010000e650783b */ /* 0x000e6e0000000200 */
[C---:B------:R-:W-:Y:S01]  /*1e20*/  HMMA.16816.F32.BF16 R28, R192.reuse, R36, R96 ;  /* 0x00000024c01c723c */ /* 0x040fe20000041860 */
[----:B------:R-:W-:Y:S07]  /*1e30*/  LDSM.16.M88.4 R36, [R230+0x10900] ;  /* 0x01090000e624783b */ /* 0x000fee0000000200 */
[----:B------:R-:W-:Y:S08]  /*1e40*/  HMMA.16816.F32.BF16 R96, R192, R50, R52 ;  /* 0x00000032c060723c */ /* 0x000ff00000041834 */
[----:B------:R-:W-:Y:S08]  /*1e50*/  HMMA.16816.F32.BF16 R16, R200, R108, R16 ;  /* 0x0000006cc810723c */ /* 0x000ff00000041810 */
[----:B------:R-:W-:Y:S08]  /*1e60*/  HMMA.16816.F32.BF16 R8, R208, R120, R8 ;  /* 0x00000078d008723c */ /* 0x000ff00000041808 */
[----:B------:R-:W-:Y:S01]  /*1e70*/  HMMA.16816.F32.BF16 R12, R204, R126, R12 ;  /* 0x0000007ecc0c723c */ /* 0x000fe2000004180c */
[----:B------:R-:W5:Y:S07]  /*1e80*/  LDSM.16.M88.4 R124, [R224+0x12900] ;  /* 0x01290000e07c783b */ /* 0x000f6e0000000200 */
[C---:B--2---:R-:W-:Y:S01]  /*1e90*/  HMMA.16816.F32.BF16 R52, R196.reuse, R60, R76 ;  /* 0x0000003cc434723c */ /* 0x044fe2000004184c */
[----:B------:R-:W-:Y:S07]  /*1ea0*/  LDSM.16.M88.4 R76, [R227+0x4800] ;  /* 0x00480000e34c783b */ /* 0x000fee0000000200 */
[C---:B------:R-:W-:Y:S08]  /*1eb0*/  HMMA.16816.F32.BF16 R56, R196.reuse, R70, R24 ;  /* 0x00000046c438723c */ /* 0x040ff00000041818 */
[C---:B------:R-:W-:Y:S08]  /*1ec0*/  HMMA.16816.F32.BF16 R48, R196.reuse, R104, R20 ;  /* 0x00000068c430723c */ /* 0x040ff00000041814 */
[----:B---3--:R-:W-:Y:S08]  /*1ed0*/  HMMA.16816.F32.BF16 R24, R196, R40, R92 ;  /* 0x00000028c418723c */ /* 0x008ff0000004185c */
[----:B------:R-:W-:Y:S01]  /*1ee0*/  HMMA.16816.F32.BF16 R20, R200, R110, R44 ;  /* 0x0000006ec814723c */ /* 0x000fe2000004182c */
[----:B------:R-:W-:Y:S07]  /*1ef0*/  LDSM.16.M88.4 R108, [R227+0x6000] ;  /* 0x00600000e36c783b */ /* 0x000fee0000000200 */
[C---:B------:R-:W-:Y:S01]  /*1f00*/  HMMA.16816.F32.BF16 R64, R196.reuse, R62, R72 ;  /* 0x0000003ec440723c */ /* 0x040fe20000041848 */
[----:B------:R-:W-:Y:S07]  /*1f10*/  LDSM.16.M88.4 R72, [R224+0x13900] ;  /* 0x01390000e048783b */ /* 0x000fee0000000200 */
[C---:B------:R-:W-:Y:S01]  /*1f20*/  HMMA.16816.F32.BF16 R60, R196.reuse, R68, R28 ;  /* 0x00000044c43c723c */ /* 0x040fe2000004181c */
[----:B------:R-:W2:Y:S07]  /*1f30*/  LDSM.16.M88.4 R68, [R227+0x4000] ;  /* 0x00400000e344783b */ /* 0x000eae0000000200 */
[----:B------:R-:W-:Y:S01]  /*1f40*/  HMMA.16816.F32.BF16 R28, R196, R106, R96 ;  /* 0x0000006ac41c723c */ /* 0x000fe20000041860 */
[----:B------:R-:W-:Y:S04]  /*1f50*/  LDSM.16.M88.4 R104, [R231+0x6800] ;  /* 0x00680000e768783b */ /* 0x000fe80000000200 */
[----:B------:R-:W-:Y:S03]  /*1f60*/  LDSM.16.M88.4 R96, [R227+0x5800] ;  /* 0x00580000e360783b */ /* 0x000fe60000000200 */
[----:B------:R-:W-:Y:S08]  /*1f70*/  HMMA.16816.F32.BF16 R16, R204, R112, R16 ;  /* 0x00000070cc10723c */ /* 0x000ff00000041810 */
[----:B----4-:R-:W-:Y:S08]  /*1f80*/  HMMA.16816.F32.BF16 R8, R212, R116, R8 ;  /* 0x00000074d408723c */ /* 0x010ff00000041808 */
[----:B------:R-:W-:Y:S08]  /*1f90*/  HMMA.16816.F32.BF16 R12, R208, R122, R12 ;  /* 0x0000007ad00c723c */ /* 0x000ff0000004180c */
[----:B------:R-:W-:Y:S01]  /*1fa0*/  HMMA.16816.F32.BF16 R92, R196, R42, R88 ;  /* 0x0000002ac45c723c */ /* 0x000fe20000041858 */
[----:B------:R-:W3:Y:S07]  /*1fb0*/  LDSM.16.M88.4 R88, [R227+0x5000] ;  /* 0x00500000e358783b */ /* 0x000eee0000000200 */
[C---:B-1----:R-:W-:Y:S08]  /*1fc0*/  HMMA.16816.F32.BF16 R84, R200.reuse, R80, R52 ;  /* 0x00000050c854723c */ /* 0x042ff00000041834 */
[----:B------:R-:W-:Y:S08]  /*1fd0*/  HMMA.16816.F32.BF16 R40, R200, R100, R24 ;  /* 0x00000064c828723c */ /* 0x000ff00000041818 */
[----:B------:R-:W-:Y:S08]  /*1fe0*/  HMMA.16816.F32.BF16 R24, R204, R114, R20 ;  /* 0x00000072cc18723c */ /* 0x000ff00000041814 */
[C---:B------:R-:W-:Y:S01]  /*1ff0*/  HMMA.16816.F32.BF16 R64, R200.reuse, R82, R64 ;  /* 0x00000052c840723c */ /* 0x040fe20000041840 */
[----:B------:R-:W-:Y:S07]  /*2000*/  LDSM.16.M88.4 R80, [R230+0x12900] ;  /* 0x01290000e650783b */ /* 0x000fee0000000200 */
[C---:B------:R-:W-:Y:S08]  /*2010*/  HMMA.16816.F32.BF16 R52, R200.reuse, R32, R48 ;  /* 0x00000020c834723c */ /* 0x040ff00000041830 */
[----:B------:R-:W-:Y:S01]  /*2020*/  HMMA.16816.F32.BF16 R44, R200, R34, R28 ;  /* 0x00000022c82c723c */ /* 0x000fe2000004181c */
[----:B------:R-:W1:Y:S07]  /*2030*/  LDSM.16.M88.4 R32, [R224+0x13100] ;  /* 0x01310000e020783b */ /* 0x000e6e0000000200 */
[----:B-----5:R-:W-:Y:S08]  /*2040*/  HMMA.16816.F32.BF16 R20, R208, R124, R16 ;  /* 0x0000007cd014723c */ /* 0x020ff00000041810 */
[C---:B------:R-:W-:Y:S08]  /*2050*/  HMMA.16816.F32.BF16 R60, R200.reuse, R36, R60 ;  /* 0x00000024c83c723c */ /* 0x040ff0000004183c */
[----:B------:R-:W-:Y:S08]  /*2060*/  HMMA.16816.F32.BF16 R56, R200, R38, R56 ;  /* 0x00000026c838723c */ /* 0x000ff00000041838 */
[----:B------:R-:W-:Y:S08]  /*2070*/  HMMA.16816.F32.BF16 R8, R216, R128, R8 ;  /* 0x00000080d808723c */ /* 0x000ff00000041808 */
[----:B------:R-:W-:Y:S08]  /*2080*/  HMMA.16816.F32.BF16 R12, R212, R118, R12 ;  /* 0x00000076d40c723c */ /* 0x000ff0000004180c */
[----:B--2---:R-:W-:Y:S08]  /*2090*/  HMMA.16816.F32.BF16 R16, R204, R68, R84 ;  /* 0x00000044cc10723c */ /* 0x004ff00000041854 */
[----:B------:R-:W-:Y:S08]  /*20a0*/  HMMA.16816.F32.BF16 R24, R208, R126, R24 ;  /* 0x0000007ed018723c */ /* 0x000ff00000041818 */
[C---:B------:R-:W-:Y:S08]  /*20b0*/  HMMA.16816.F32.BF16 R36, R204.reuse, R70, R64 ;  /* 0x00000046cc24723c */ /* 0x040ff00000041840 */
[C---:B---3--:R-:W-:Y:S01]  /*20c0*/  HMMA.16816.F32.BF16 R68, R204.reuse, R88, R52 ;  /* 0x00000058cc44723c */ /* 0x048fe20000041834 */
[----:B------:R-:W-:Y:S07]  /*20d0*/  LDSM.16.M88.4 R52, [R224+0x14100] ;  /* 0x01410000e034783b */ /* 0x000fee0000000200 */
[----:B------:R-:W-:Y:S01]  /*20e0*/  HMMA.16816.F32.BF16 R88, R204, R90, R44 ;  /* 0x0000005acc58723c */ /* 0x000fe2000004182c */
[----:B------:R-:W2:Y:S07]  /*20f0*/  LDSM.16.M88.4 R44, [R231+0x7000] ;  /* 0x00700000e72c783b */ /* 0x000eae0000000200 */
[----:B------:R-:W-:Y:S08]  /*2100*/  HMMA.16816.F32.BF16 R20, R212, R104, R20 ;  /* 0x00000068d414723c */ /* 0x000ff00000041814 */
[C---:B------:R-:W-:Y:S08]  /*2110*/  HMMA.16816.F32.BF16 R48, R204.reuse, R76, R60 ;  /* 0x0000004ccc30723c */ /* 0x040ff0000004183c */
[C---:B------:R-:W-:Y:S01]  /*2120*/  HMMA.16816.F32.BF16 R64, R204.reuse, R78, R56 ;  /* 0x0000004ecc40723c */ /* 0x040fe20000041838 */
[----:B------:R-:W3:Y:S07]  /*2130*/  LDSM.16.M88.4 R56, [R227+0x6800] ;  /* 0x00680000e338783b */ /* 0x000eee0000000200 */
[----:B------:R-:W-:Y:S08]  /*2140*/  HMMA.16816.F32.BF16 R76, R204, R96, R40 ;  /* 0x00000060cc4c723c */ /* 0x000ff00000041828 */
[----:B------:R-:W-:Y:S08]  /*2150*/  HMMA.16816.F32.BF16 R40, R220, R108, R8 ;  /* 0x0000006cdc28723c */ /* 0x000ff00000041808 */
[----:B------:R-:W-:Y:S08]  /*2160*/  HMMA.16816.F32.BF16 R8, R216, R130, R12 ;  /* 0x00000082d808723c */ /* 0x000ff0000004180c */
[----:B-1----:R-:W-:Y:S08]  /*2170*/  HMMA.16816.F32.BF16 R12, R208, R32, R16 ;  /* 0x00000020d00c723c */ /* 0x002ff00000041810 */
[----:B------:R-:W-:Y:S01]  /*2180*/  HMMA.16816.F32.BF16 R24, R212, R106, R24 ;  /* 0x0000006ad418723c */ /* 0x000fe20000041818 */
[----:B------:R-:W-:-:S04]  /*2190*/  FMUL.FTZ R2, R40, c[0x0][0x320] ;  /* 0x0000c80028027a20 */ /* 0x000fc80000410000 */
[----:B------:R1:W4:Y:S03]  /*21a0*/  MUFU.TANH R101, R2 ;  /* 0x0000000200657308 */ /* 0x0003260000002400 */
[----:B------:R-:W-:Y:S08]  /*21b0*/  HMMA.16816.F32.BF16 R28, R200, R102, R92 ;  /* 0x00000066c81c723c */ /* 0x000ff0000004185c */
[----:B------:R-:W-:Y:S01]  /*21c0*/  HMMA.16816.F32.BF16 R36, R208, R34, R36 ;  /* 0x00000022d024723c */ /* 0x000fe20000041824 */
[----:B------:R-:W5:Y:S01]  /*21d0*/  LDSM.16.M88.4 R32, [R230+0x13100] ;  /* 0x01310000e620783b */ /* 0x000f620000000200 */
[----:B-1----:R-:W-:-:S06]  /*21e0*/  FMUL.FTZ R2, R41, c[0x0][0x320] ;  /* 0x0000c80029027a20 */ /* 0x002fcc0000410000 */
[----:B------:R-:W-:Y:S01]  /*21f0*/  HMMA.16816.F32.BF16 R20, R216, R80, R20 ;  /* 0x00000050d814723c */ /* 0x000fe20000041814 */
[----:B------:R1:W1:Y:S07]  /*2200*/  MUFU.TANH R100, R2 ;  /* 0x0000000200647308 */ /* 0x00026e0000002400 */
[----:B------:R-:W-:Y:S08]  /*2210*/  HMMA.16816.F32.BF16 R16, R220, R110, R8 ;  /* 0x0000006edc10723c */ /* 0x000ff00000041808 */
[----:B--2---:R-:W-:Y:S01]  /*2220*/  HMMA.16816.F32.BF16 R12, R212, R44, R12 ;  /* 0x0000002cd40c723c */ /* 0x004fe2000004180c */
[----:B-1----:R-:W-:-:S04]  /*2230*/  FMUL.FTZ R2, R42, c[0x0][0x320] ;  /* 0x0000c8002a027a20 */ /* 0x002fc80000410000 */
[----:B------:R1:W2:Y:S03]  /*2240*/  MUFU.TANH R95, R2 ;  /* 0x00000002005f7308 */ /* 0x0002a60000002400 */
[----:B------:R-:W-:Y:S08]  /*2250*/  HMMA.16816.F32.BF16 R8, R216, R82, R24 ;  /* 0x00000052d808723c */ /* 0x000ff00000041818 */
[----:B------:R-:W-:Y:S01]  /*2260*/  HMMA.16816.F32.BF16 R96, R204, R98, R28 ;  /* 0x00000062cc60723c */ /* 0x000fe2000004181c */
[----:B-1----:R-:W-:-:S02]  /*2270*/  FMUL.FTZ R2, R43, c[0x0][0x320] ;  /* 0x0000c8002b027a20 */ /* 0x002fc40000410000 */
[----:B------:R-:W1:Y:S05]  /*2280*/  LDSM.16.M88.4 R40, [R231+0x7800] ;  /* 0x00780000e728783b */ /* 0x000e6a0000000200 */
[----:B------:R-:W-:Y:S01]  /*2290*/  HMMA.16816.F32.BF16 R60, R208, R72, R48 ;  /* 0x00000048d03c723c */ /* 0x000fe20000041830 */
[----:B------:R2:W1:Y:S01]  /*22a0*/  MUFU.TANH R94, R2 ;  /* 0x00000002005e7308 */ /* 0x0004620000002400 */
[----:B------:R-:W-:Y:S06]  /*22b0*/  LDSM.16.M88.4 R48, [R227+0x7000] ;  /* 0x00700000e330783b */ /* 0x000fec0000000200 */
[----:B---3--:R-:W-:Y:S08]  /*22c0*/  HMMA.16816.F32.BF16 R28, R220, R56, R20 ;  /* 0x00000038dc1c723c */ /* 0x008ff00000041814 */
[----:B------:R-:W-:Y:S01]  /*22d0*/  HMMA.16816.F32.BF16 R24, R212, R46, R36 ;  /* 0x0000002ed418723c */ /* 0x000fe20000041824 */
[----:B--2---:R-:W-:Y:S01]  /*22e0*/  FMUL.FTZ R2, R16, c[0x0][0x320] ;  /* 0x0000c80010027a20 */ /* 0x004fe20000410000 */
[----:B------:R-:W-:Y:S03]  /*22f0*/  LDSM.16.M88.4 R44, [R230+0x13900] ;  /* 0x01390000e62c783b */ /* 0x000fe60000000200 */
[----:B------:R2:W3:Y:S03]  /*2300*/  MUFU.TANH R93, R2 ;  /* 0x00000002005d7308 */ /* 0x0004e60000002400 */
[----:B-----5:R-:W-:Y:S08]  /*2310*/  HMMA.16816.F32.BF16 R20, R216, R32, R12 ;  /* 0x00000020d814723c */ /* 0x020ff0000004180c */
[----:B------:R-:W-:Y:S01]  /*2320*/  HMMA.16816.F32.BF16 R8, R220, R58, R8 ;  /* 0x0000003adc08723c */ /* 0x000fe20000041808 */
[----:B--2---:R-:W-:-:S07]  /*2330*/  FMUL.FTZ R2, R17, c[0x0][0x320] ;  /* 0x0000c80011027a20 */ /* 0x004fce0000410000 */
[----:B------:R-:W-:Y:S01]  /*2340*/  HMMA.16816.F32.BF16 R12, R216, R34, R24 ;  /* 0x00000022d80c723c */ /* 0x000fe20000041818 */
[----:B------:R2:W1:Y:S01]  /*2350*/  MUFU.TANH R92, R2 ;  /* 0x00000002005c7308 */ /* 0x0004620000002400 */
[----:B------:R-:W-:Y:S06]  /*2360*/  LDSM.16.M88.4 R32, [R231+0x8000] ;  /* 0x00800000e720783b */ /* 0x000fec0000000200 */
[C---:B------:R-:W-:Y:S08]  /*2370*/  HMMA.16816.F32.BF16 R68, R208.reuse, R52, R68 ;  /* 0x00000034d044723c */ /* 0x040ff00000041844 */
[----:B------:R-:W-:Y:S01]  /*2380*/  HMMA.16816.F32.BF16 R64, R208, R74, R64 ;  /* 0x0000004ad040723c */ /* 0x000fe20000041840 */
[----:B--2---:R-:W-:-:S04]  /*2390*/  FMUL.FTZ R2, R18, c[0x0][0x320] ;  /* 0x0000c80012027a20 */ /* 0x004fc80000410000 */
[----:B------:R2:W1:Y:S03]  /*23a0*/  MUFU.TANH R87, R2 ;  /* 0x0000000200577308 */ /* 0x0004660000002400 */
[----:B------:R-:W-:Y:S01]  /*23b0*/  HMMA.16816.F32.BF16 R36, R208, R54, R88 ;  /* 0x00000036d024723c */ /* 0x000fe20000041858 */
[----:B------:R-:W-:Y:S01]  /*23c0*/  LDSM.16.M88.4 R52, [R231+0x8800] ;  /* 0x00880000e734783b */ /* 0x000fe20000000200 */
[----:B--2---:R-:W-:-:S06]  /*23d0*/  FMUL.FTZ R2, R19, c[0x0][0x320] ;  /* 0x0000c80013027a20 */ /* 0x004fcc0000410000 */
[C---:B-1----:R-:W-:Y:S01]  /*23e0*/  HMMA.16816.F32.BF16 R16, R212.reuse, R40, R60 ;  /* 0x00000028d410723c */ /* 0x042fe2000004183c */
[----:B------:R-:W1:Y:S01]  /*23f0*/  LDSM.16.M88.4 R60, [R224+0x14900] ;  /* 0x01490000e03c783b */ /* 0x000e620000000200 */
[----:B------:R2:W1:Y:S06]  /*2400*/  MUFU.TANH R86, R2 ;  /* 0x0000000200567308 */ /* 0x00046c0000002400 */
[----:B------:R-:W-:Y:S01]  /*2410*/  HMMA.16816.F32.BF16 R24, R212, R42, R64 ;  /* 0x0000002ad418723c */ /* 0x000fe20000041840 */
[----:B------:R-:W5:Y:S01]  /*2420*/  LDSM.16.M88.4 R40, [R227+0x7800] ;  /* 0x00780000e328783b */ /* 0x000f620000000200 */
[----:B--2---:R-:W-:-:S04]  /*2430*/  FMUL.FTZ R2, R28, c[0x0][0x320] ;  /* 0x0000c8001c027a20 */ /* 0x004fc80000410000 */
[----:B------:R2:W1:Y:S02]  /*2440*/  MUFU.TANH R85, R2 ;  /* 0x0000000200557308 */ /* 0x0004640000002400 */
[----:B--2---:R-:W-:Y:S01]  /*2450*/  FMUL.FTZ R2, R29, c[0x0][0x320] ;  /* 0x0000c8001d027a20 */ /* 0x004fe20000410000 */
[----:B-1----:R-:W-:Y:S05]  /*2460*/  HMMA.16816.F32.BF16 R56, R208, R60, R76 ;  /* 0x0000003cd038723c */ /* 0x002fea000004184c */
[----:B------:R1:W2:Y:S02]  /*2470*/  MUFU.TANH R84, R2 ;  /* 0x0000000200547308 */ /* 0x0002a40000002400 */
[----:B-1----:R-:W-:-:S06]  /*2480*/  FMUL.FTZ R2, R30, c[0x0][0x320] ;  /* 0x0000c8001e027a20 */ /* 0x002fcc0000410000 */
[----:B------:R1:W1:Y:S02]  /*2490*/  MUFU.TANH R83, R2 ;  /* 0x0000000200537308 */ /* 0x0002640000002400 */
[----:B-1----:R-:W-:Y:S02]  /*24a0*/  FMUL.FTZ R2, R31, c[0x0][0x320] ;  /* 0x0000c8001f027a20 */ /* 0x002fe40000410000 */
[----:B------:R-:W-:Y:S04]  /*24b0*/  HMMA.16816.F32.BF16 R28, R220, R48, R20 ;  /* 0x00000030dc1c723c */ /* 0x000fe80000041814 */
[----:B------:R1:W1:Y:S04]  /*24c0*/  MUFU.TANH R82, R2 ;  /* 0x0000000200527308 */ /* 0x0002680000002400 */
[----:B------:R-:W-:Y:S08]  /*24d0*/  HMMA.16816.F32.BF16 R20, R216, R44, R16 ;  /* 0x0000002cd814723c */ /* 0x000ff00000041810 */
[----:B------:R-:W-:Y:S01]  /*24e0*/  HMMA.16816.F32.BF16 R16, R212, R32, R68 ;  /* 0x00000020d410723c */ /* 0x000fe20000041844 */
[----:B-1----:R-:W-:-:S04]  /*24f0*/  FMUL.FTZ R2, R8, c[0x0][0x320] ;  /* 0x0000c80008027a20 */ /* 0x002fc80000410000 */
[----:B------:R1:W1:Y:S02]  /*2500*/  MUFU.TANH R81, R2 ;  /* 0x0000000200517308 */ /* 0x0002640000002400 */
[----:B-1----:R-:W-:-:S06]  /*2510*/  FMUL.FTZ R2, R9, c[0x0][0x320] ;  /* 0x0000c80009027a20 */ /* 0x002fcc0000410000 */
[----:B------:R1:W1:Y:S02]  /*2520*/  MUFU.TANH R80, R2 ;  /* 0x0000000200507308 */ /* 0x0002640000002400 */
[----:B-1----:R-:W-:-:S06]  /*2530*/  FMUL.FTZ R2, R10, c[0x0][0x320] ;  /* 0x0000c8000a027a20 */ /* 0x002fcc0000410000 */
[----:B------:R1:W1:Y:S02]  /*2540*/  MUFU.TANH R75, R2 ;  /* 0x00000002004b7308 */ /* 0x0002640000002400 */
[----:B-1----:R-:W-:Y:S02]  /*2550*/  FMUL.FTZ R2, R11, c[0x0][0x320] ;  /* 0x0000c8000b027a20 */ /* 0x002fe40000410000 */
[----:B------:R-:W-:Y:S01]  /*2560*/  HMMA.16816.F32.BF16 R8, R220, R50, R12 ;  /* 0x00000032dc08723c */ /* 0x000fe2000004180c */
[----:B------:R-:W1:Y:S03]  /*2570*/  LDSM.16.M88.4 R48, [R230+0x14100] ;  /* 0x01410000e630783b */ /* 0x000e660000000200 */
[----:B------:R2:W1:Y:S04]  /*2580*/  MUFU.TANH R74, R2 ;  /* 0x00000002004a7308 */ /* 0x0004680000002400 */
[----:B------:R-:W-:Y:S01]  /*2590*/  HMMA.16816.F32.BF16 R12, R216, R46, R24 ;  /* 0x0000002ed80c723c */ /* 0x000fe20000041818 */
[----:B------:R-:W-:Y:S07]  /*25a0*/  LDSM.16.M88.4 R44, [R227+0x8000] ;  /* 0x00800000e32c783b */ /* 0x000fee0000000200 */
[----:B-----5:R-:W-:Y:S01]  /*25b0*/  HMMA.16816.F32.BF16 R24, R220, R40, R20 ;  /* 0x00000028dc18723c */ /* 0x020fe20000041814 */
[----:B--2---:R-:W-:-:S04]  /*25c0*/  FMUL.FTZ R2, R28, c[0x0][0x320] ;  /* 0x0000c8001c027a20 */ /* 0x004fc80000410000 */
[----:B------:R2:W1:Y:S11]  /*25d0*/  MUFU.TANH R73, R2 ;  /* 0x0000000200497308 */ /* 0x0004760000002400 */
[----:B------:R-:W-:Y:S01]  /*25e0*/  HMMA.16816.F32.BF16 R12, R220, R42, R12 ;  /* 0x0000002adc0c723c */ /* 0x000fe2000004180c */
[----:B--2---:R-:W-:-:S07]  /*25f0*/  FMUL.FTZ R2, R29, c[0x0][0x320] ;  /* 0x0000c8001d027a20 */ /* 0x004fce0000410000 */
[----:B------:R-:W-:Y:S01]  /*2600*/  FMUL.FTZ R25, R25, c[0x0][0x320] ;  /* 0x0000c80019197a20 */ /* 0x000fe20000410000 */
[----:B-1----:R-:W-:Y:S01]  /*2610*/  HMMA.16816.F32.BF16 R20, R216, R48, R16 ;  /* 0x00000030d814723c */ /* 0x002fe20000041810 */
[----:B------:R1:W2:Y:S01]  /*2620*/  MUFU.TANH R72, R2 ;  /* 0x0000000200487308 */ /* 0x0002a20000002400 */
[----:B------:R-:W-:Y:S02]  /*2630*/  FMUL.FTZ R26, R26, c[0x0][0x320] ;  /* 0x0000c8001a1a7a20 */ /* 0x000fe40000410000 */
[----:B------:R-:W-:-:S04]  /*2640*/  FMUL.FTZ R27, R27, c[0x0][0x320] ;  /* 0x0000c8001b1b7a20 */ /* 0x000fc80000410000 */
[----:B------:R-:W-:Y:S01]  /*2650*/  HMMA.16816.F32.BF16 R16, R212, R52, R56 ;  /* 0x00000034d410723c */ /* 0x000fe20000041838 */
[----:B------:R-:W2:Y:S06]  /*2660*/  MUFU.TANH R60, R25 ;  /* 0x00000019003c7308 */ /* 0x000eac0000002400 */
[----:B------:R-:W-:Y:S02]  /*2670*/  FMUL.FTZ R12, R12, c[0x0][0x320] ;  /* 0x0000c8000c0c7a20 */ /* 0x000fe40000410000 */
[----:B-1----:R-:W-:Y:S01]  /*2680*/  FMUL.FTZ R2, R30, c[0x0][0x320] ;  /* 0x0000c8001e027a20 */ /* 0x002fe20000410000 */
[----:B------:R-:W1:Y:S01]  /*2690*/  MUFU.TANH R52, R26 ;  /* 0x0000001a00347308 */ /* 0x000e620000002400 */
[----:B------:R-:W-:-:S02]  /*26a0*/  FMUL.FTZ R13, R13, c[0x0][0x320] ;  /* 0x0000c8000d0d7a20 */ /* 0x000fc40000410000 */
[----:B------:R-:W-:Y:S02]  /*26b0*/  FMUL.FTZ R14, R14, c[0x0][0x320] ;  /* 0x0000c8000e0e7a20 */ /* 0x000fe40000410000 */
[----:B------:R-:W-:-:S03]  /*26c0*/  FMUL.FTZ R15, R15, c[0x0][0x320] ;  /* 0x0000c8000f0f7a20 */ /* 0x000fc60000410000 */
[----:B------:R5:W1:Y:S08]  /*26d0*/  MUFU.TANH R69, R2 ;  /* 0x0000000200457308 */ /* 0x000a700000002400 */
[----:B------:R-:W1:Y:S01]  /*26e0*/  MUFU.TANH R49, R27 ;  /* 0x0000001b00317308 */ /* 0x000e620000002400 */
[----:B-----5:R-:W-:-:S07]  /*26f0*/  FMUL.FTZ R2, R31, c[0x0][0x320] ;  /* 0x0000c8001f027a20 */ /* 0x020fce0000410000 */
[----:B------:R-:W1:Y:S01]  /*2700*/  MUFU.TANH R48, R12 ;  /* 0x0000000c00307308 */ /* 0x000e620000002400 */
[----:B------:R-:W-:Y:S01]  /*2710*/  HMMA.16816.F32.BF16 R28, R212, R34, R36 ;  /* 0x00000022d41c723c */ /* 0x000fe20000041824 */
[----:B------:R-:W5:Y:S04]  /*2720*/  LDSM.16.M88.4 R36, [R230+0x14900] ;  /* 0x01490000e624783b */ /* 0x000f680000000200 */
[----:B------:R-:W1:Y:S01]  /*2730*/  LDSM.16.M88.4 R32, [R227+0x8800] ;  /* 0x00880000e320783b */ /* 0x000e620000000200 */
[----:B------:R-:W-:-:S04]  /*2740*/  DEPBAR.LE SB0, 0x0 ;  /* 0x000080000000791a */ /* 0x000fc80000000000 */
[----:B------:R2:W1:Y:S08]  /*2750*/  MUFU.TANH R68, R2 ;  /* 0x0000000200447308 */ /* 0x0004700000002400 */
[----:B------:R-:W1:Y:S06]  /*2760*/  MUFU.TANH R43, R15 ;  /* 0x0000000f002b7308 */ /* 0x000e6c0000002400 */
[----:B------:R-:W-:Y:S01]  /*2770*/  HMMA.16816.F32.BF16 R28, R216, R50, R28 ;  /* 0x00000032d81c723c */ /* 0x000fe2000004181c */
[----:B--2---:R-:W-:-:S04]  /*2780*/  FMUL.FTZ R2, R8, c[0x0][0x320] ;  /* 0x0000c80008027a20 */ /* 0x004fc80000410000 */
[----:B------:R2:W1:Y:S03]  /*2790*/  MUFU.TANH R67, R2 ;  /* 0x0000000200437308 */ /* 0x0004660000002400 */
[----:B-----5:R-:W-:Y:S01]  /*27a0*/  HMMA.16816.F32.BF16 R16, R216, R36, R16 ;  /* 0x00000024d810723c */ /* 0x020fe20000041810 */
[----:B--2---:R-:W-:-:S04]  /*27b0*/  FMUL.FTZ R2, R9, c[0x0][0x320] ;  /* 0x0000c80009027a20 */ /* 0x004fc80000410000 */
[----:B------:R2:W1:Y:S02]  /*27c0*/  MUFU.TANH R66, R2 ;  /* 0x0000000200427308 */ /* 0x0004640000002400 */
[----:B--2---:R-:W-:-:S06]  /*27d0*/  FMUL.FTZ R2, R10, c[0x0][0x320] ;  /* 0x0000c8000a027a20 */ /* 0x004fcc0000410000 */
[----:B------:R2:W1:Y:S02]  /*27e0*/  MUFU.TANH R65, R2 ;  /* 0x0000000200417308 */ /* 0x0004640000002400 */
[----:B--2---:R-:W-:Y:S02]  /*27f0*/  FMUL.FTZ R2, R11, c[0x0][0x320] ;  /* 0x0000c8000b027a20 */ /* 0x004fe40000410000 */
[----:B------:R-:W-:Y:S04]  /*2800*/  HMMA.16816.F32.BF16 R8, R208, R62, R96 ;  /* 0x0000003ed008723c */ /* 0x000fe80000041860 */
[----:B------:R2:W1:Y:S02]  /*2810*/  MUFU.TANH R64, R2 ;  /* 0x0000000200407308 */ /* 0x0004640000002400 */
[----:B--2---:R-:W-:-:S02]  /*2820*/  FMUL.FTZ R2, R24, c[0x0][0x320] ;  /* 0x0000c80018027a20 */ /* 0x004fc40000410000 */
[----:B------:R-:W-:Y:S04]  /*2830*/  HMMA.16816.F32.BF16 R24, R220, R44, R20 ;  /* 0x0000002cdc18723c */ /* 0x000fe80000041814 */
[----:B------:R-:W2:Y:S11]  /*2840*/  MUFU.TANH R45, R13 ;  /* 0x0000000d002d7308 */ /* 0x000eb60000002400 */
[----:B------:R-:W-:Y:S01]  /*2850*/  @!UPT UIADD3 URZ, URZ, URZ, URZ ;  /* 0x0000003f3f3ff290 */ /* 0x000fe2000fffe03f */
[----:B------:R-:W-:Y:S01]  /*2860*/  HMMA.16816.F32.BF16 R8, R212, R54, R8 ;  /* 0x00000036d408723c */ /* 0x000fe20000041808 */
[----:B------:R1:W1:Y:S07]  /*2870*/  MUFU.TANH R44, R14 ;  /* 0x0000000e002c7308 */ /* 0x00026e0000002400 */
[----:B------:R-:W-:Y:S01]  /*2880*/  HMMA.16816.F32.BF16 R20, R220, R46, R28 ;  /* 0x0000002edc14723c */ /* 0x000fe2000004181c */
[----:B------:R2:W2:Y:S01]  /*2890*/  MUFU.TANH R61, R2 ;  /* 0x00000002003d7308 */ /* 0x0004a20000002400 */
[----:B------:R-:W-:-:S06]  /*28a0*/  FMUL.FTZ R25, R25, c[0x0][0x320] ;  /* 0x0000c80019197a20 */ /* 0x000fcc0000410000 */
[----:B-1----:R-:W-:Y:S01]  /*28b0*/  HMMA.16816.F32.BF16 R12, R220, R32, R16 ;  /* 0x00000020dc0c723c */ /* 0x002fe20000041810 */
[----:B------:R-:W-:Y:S02]  /*28c0*/  FMUL.FTZ R26, R26, c[0x0][0x320] ;  /* 0x0000c8001a1a7a20 */ /* 0x000fe40000410000 */
[----:B------:R-:W-:Y:S01]  /*28d0*/  FMUL.FTZ R27, R27, c[0x0][0x320] ;  /* 0x0000c8001b1b7a20 */ /* 0x000fe20000410000 */
[----:B------:R1:W1:Y:S01]  /*28e0*/  MUFU.TANH R41, R25 ;  /* 0x0000001900297308 */ /* 0x0002620000002400 */
[----:B------:R-:W-:-:S03]  /*28f0*/  FMUL.FTZ R24, R24, c[0x0][0x320] ;  /* 0x0000c80018187a20 */ /* 0x000fc60000410000 */
[----:B------:R-:W-:Y:S04]  /*2900*/  HMMA.16816.F32.BF16 R8, R216, R38, R8 ;  /* 0x00000026d808723c */ /* 0x000fe80000041808 */
[----:B------:R1:W1:Y:S04]  /*2910*/  MUFU.TANH R40, R26 ;  /* 0x0000001a00287308 */ /* 0x0002680000002400 */
[----:B------:R-:W-:Y:S02]  /*2920*/  FMUL.FTZ R20, R20, c[0x0][0x320] ;  /* 0x0000c80014147a20 */ /* 0x000fe40000410000 */
[----:B------:R-:W-:-:S02]  /*2930*/  FMUL.FTZ R21, R21, c[0x0][0x320] ;  /* 0x0000c80015157a20 */ /* 0x000fc40000410000 */
[----:B------:R-:W-:Y:S01]  /*2940*/  FMUL.FTZ R22, R22, c[0x0][0x320] ;  /* 0x0000c80016167a20 */ /* 0x000fe20000410000 */
[----:B------:R1:W1:Y:S01]  /*2950*/  MUFU.TANH R37, R27 ;  /* 0x0000001b00257308 */ /* 0x0002620000002400 */
[----:B------:R-:W-:Y:S02]  /*2960*/  FMUL.FTZ R23, R23, c[0x0][0x320] ;  /* 0x0000c80017177a20 */ /* 0x000fe40000410000 */
[----:B------:R-:W-:Y:S02]  /*2970*/  FMUL.FTZ R12, R12, c[0x0][0x320] ;  /* 0x0000c8000c0c7a20 */ /* 0x000fe40000410000 */
[----:B------:R-:W-:Y:S02]  /*2980*/  FMUL.FTZ R13, R13, c[0x0][0x320] ;  /* 0x0000c8000d0d7a20 */ /* 0x000fe40000410000 */
[----:B------:R-:W-:Y:S01]  /*2990*/  FMUL.FTZ R14, R14, c[0x0][0x320] ;  /* 0x0000c8000e0e7a20 */ /* 0x000fe20000410000 */
[----:B------:R1:W1:Y:S01]  /*29a0*/  MUFU.TANH R42, R24 ;  /* 0x00000018002a7308 */ /* 0x0002620000002400 */
[----:B------:R-:W-:-:S02]  /*29b0*/  FMUL.FTZ R15, R15, c[0x0][0x320] ;  /* 0x0000c8000f0f7a20 */ /* 0x000fc40000410000 */
[----:B------:R-:W-:Y:S05]  /*29c0*/  HMMA.16816.F32.BF16 R8, R220, R34, R8 ;  /* 0x00000022dc08723c */ /* 0x000fea0000041808 */
[----:B------:R1:W1:Y:S08]  /*29d0*/  MUFU.TANH R36, R20 ;  /* 0x0000001400247308 */ /* 0x0002700000002400 */
[----:B------:R1:W1:Y:S08]  /*29e0*/  MUFU.TANH R33, R21 ;  /* 0x0000001500217308 */ /* 0x0002700000002400 */
[----:B------:R1:W1:Y:S03]  /*29f0*/  MUFU.TANH R27, R22 ;  /* 0x00000016001b7308 */ /* 0x0002660000002400 */
[----:B------:R-:W-:-:S02]  /*2a00*/  FMUL.FTZ R8, R8, c[0x0][0x320] ;  /* 0x0000c80008087a20 */ /* 0x000fc40000410000 */
[----:B------:R-:W-:Y:S02]  /*2a10*/  FMUL.FTZ R9, R9, c[0x0][0x320] ;  /* 0x0000c80009097a20 */ /* 0x000fe40000410000 */
[----:B------:R-:W-:Y:S01]  /*2a20*/  FMUL.FTZ R10, R10, c[0x0][0x320] ;  /* 0x0000c8000a0a7a20 */ /* 0x000fe20000410000 */
[----:B------:R1:W1:Y:S01]  /*2a30*/  MUFU.TANH R30, R23 ;  /* 0x00000017001e7308 */ /* 0x0002620000002400 */
[----:B------:R-:W-:-:S07]  /*2a40*/  FMUL.FTZ R11, R11, c[0x0][0x320] ;  /* 0x0000c8000b0b7a20 */ /* 0x000fce0000410000 */
[----:B------:R1:W1:Y:S08]  /*2a50*/  MUFU.TANH R26, R12 ;  /* 0x0000000c001a7308 */ /* 0x0002700000002400 */
[----:B------:R1:W1:Y:S08]  /*2a60*/  MUFU.TANH R25, R13 ;  /* 0x0000000d00197308 */ /* 0x0002700000002400 */
[----:B------:R1:W1:Y:S08]  /*2a70*/  MUFU.TANH R19, R14 ;  /* 0x0000000e00137308 */ /* 0x0002700000002400 */
[----:B------:R1:W1:Y:S08]  /*2a80*/  MUFU.TANH R34, R15 ;  /* 0x0000000f00227308 */ /* 0x0002700000002400 */
[----:B------:R1:W1:Y:S08]  /*2a90*/  MUFU.TANH R18, R8 ;  /* 0x0000000800127308 */ /* 0x0002700000002400 */
[----:B------:R1:W1:Y:S08]  /*2aa0*/  MUFU.TANH R17, R9 ;  /* 0x0000000900117308 */ /* 0x0002700000002400 */
[----:B------:R1:W1:Y:S08]  /*2ab0*/  MUFU.TANH R32, R10 ;  /* 0x0000000a00207308 */ /* 0x0002700000002400 */
[----:B------:R1:W1:Y:S01]  /*2ac0*/  MUFU.TANH R31, R11 ;  /* 0x0000000b001f7308 */ /* 0x0002620000002400 */
[----:B------:R-:W-:Y:S06]  /*2ad0*/  BAR.SYNC.DEFER_BLOCKING 0x0 ;  /* 0x0000000000007b1d */ /* 0x000fec0000010000 */
[----:B------:R-:W-:Y:S05]  /*2ae0*/  @!P3 BRA `(.L_x_1) ;  /* 0x000001f00000b947 */ /* 0x000fea0003800000 */
[----:B--234-:R-:W-:Y:S01]  /*2af0*/  IADD3 R6, R141, -0x2, RZ ;  /* 0xfffffffe8d067810 */ /* 0x01cfe20007ffe0ff */
[C---:B-1----:R-:W-:Y:S01]  /*2b00*/  IMAD.SHL.U32 R8, R135.reuse, 0x40, RZ ;  /* 0x0000004087087824 */ /* 0x042fe200078e00ff */
[----:B------:R-:W-:Y:S01]  /*2b10*/  SHF.L.U64.HI R9, R135, 0x6, R138 ;  /* 0x0000000687097819 */ /* 0x000fe2000001028a */
[----:B------:R-:W-:Y:S01]  /*2b20*/  IMAD.SHL.U32 R14, R140, 0x2, RZ ;  /* 0x000000028c0e7824 */ /* 0x000fe200078e00ff */
[----:B------:R-:W-:Y:S01]  /*2b30*/  SHF.R.S32.HI R3, RZ, 0x1f, R6 ;  /* 0x0000001fff037819 */ /* 0x000fe20000011406 */
[----:B------:R-:W-:-:S02]  /*2b40*/  IMAD R2, R134, R6, RZ ;  /* 0x0000000686027224 */ /* 0x000fc400078e02ff */
[----:B------:R-:W-:-:S04]  /*2b50*/  IMAD.WIDE.U32 R6, R6, R136, R142 ;  /* 0x0000008806067225 */ /* 0x000fc800078e008e */
[----:B------:R-:W-:Y:S01]  /*2b60*/  IMAD R3, R3, R136, R2 ;  /* 0x0000008803037224 */ /* 0x000fe200078e0202 */
[----:B------:R-:W-:-:S03]  /*2b70*/  LEA R2, P0, R6, c[0x0][0x1c8], 0x1 ;  /* 0x0000720006027a11 */ /* 0x000fc600078008ff */
[----:B------:R-:W-:Y:S01]  /*2b80*/  IMAD.IADD R3, R7, 0x1, R3 ;  /* 0x0000000107037824 */ /* 0x000fe200078e0203 */
[----:B------:R-:W-:-:S04]  /*2b90*/  IADD3 R12, P2, P1, R8, 0x80, R2 ;  /* 0x00000080080c7810 */ /* 0x000fc8000795e002 */
[----:B------:R-:W-:Y:S02]  /*2ba0*/  LEA.HI.X R3, R6, c[0x0][0x1cc], R3, 0x1, P0 ;  /* 0x0000730006037a11 */ /* 0x000fe400000f0c03 */
[C---:B------:R-:W-:Y:S02]  /*2bb0*/  IADD3 R6, P0, R8.reuse, R2, RZ ;  /* 0x0000000208067210 */ /* 0x040fe40007f1e0ff */
[C-C-:B------:R-:W-:Y:S01]  /*2bc0*/  IADD3.X R13, R9.reuse, RZ, R3.reuse, P2, P1 ;  /* 0x000000ff090d7210 */ /* 0x140fe200017e2403 */
[----:B------:R-:W-:Y:S01]  /*2bd0*/  @!PT LDS RZ, [RZ] ;  /* 0x00000000fffff984 */ /* 0x000fe20000000800 */
[----:B------:R-:W-:Y:S01]  /*2be0*/  @!PT LDS RZ, [RZ] ;  /* 0x00000000fffff984 */ /* 0x000fe20000000800 */
[----:B------:R-:W-:Y:S01]  /*2bf0*/  @!PT LDS RZ, [RZ] ;  /* 0x00000000fffff984 */ /* 0x000fe20000000800 */
[----:B------:R1:W-:Y:S01]  /*2c00*/  LDGSTS.E.BYPASS.LTC128B.128 [R14+0xc100], [R2.64], !P6 ;  /* 0x0c100000020e7fae */ /* 0x0003e2000f101d48 */
[----:B------:R-:W-:Y:S01]  /*2c10*/  IADD3 R10, P2, P1, R8, 0x100, R2 ;  /* 0x00000100080a7810 */ /* 0x000fe2000795e002 */
[C-C-:B------:R-:W-:Y:S01]  /*2c20*/  IMAD.X R7, R9.reuse, 0x1, R3.reuse, P0 ;  /* 0x0000000109077824 */ /* 0x140fe200000e0603 */
[----:B------:R-:W-:Y:S01]  /*2c30*/  IADD3 R8, P0, R6, R8, RZ ;  /* 0x0000000806087210 */ /* 0x000fe20007f1e0ff */
[----:B------:R1:W-:Y:S01]  /*2c40*/  LDGSTS.E.BYPASS.LTC128B.128 [R14+0xf100], [R2.64+0x80], !P5 ;  /* 0x0f100080020e7fae */ /* 0x0003e2000e901d48 */
[----:B------:R-:W-:-:S03]  /*2c50*/  IADD3.X R11, R9, RZ, R3, P2, P1 ;  /* 0x000000ff090b7210 */ /* 0x000fc600017e2403 */
[----:B------:R-:W-:Y:S01]  /*2c60*/  IMAD.X R9, R7, 0x1, R9, P0 ;  /* 0x0000000107097824 */ /* 0x000fe200000e0609 */
[----:B------:R1:W-:Y:S04]  /*2c70*/  LDGSTS.E.BYPASS.LTC128B.128 [R14+0x12100], [R2.64+0x100], !P4 ;  /* 0x12100100020e7fae */ /* 0x0003e8000e101d48 */
[----:B------:R1:W-:Y:S04]  /*2c80*/  LDGSTS.E.BYPASS.LTC128B.128 [R14+0xd100], [R6.64], !P6 ;  /* 0x0d100000060e7fae */ /* 0x0003e8000f101d48 */
[----:B------:R1:W-:Y:S04]  /*2c90*/  LDGSTS.E.BYPASS.LTC128B.128 [R14+0x10100], [R12.64], !P5 ;  /* 0x101000000c0e7fae */ /* 0x0003e8000e901d48 */
[----:B------:R1:W-:Y:S04]  /*2ca0*/  LDGSTS.E.BYPASS.LTC128B.128 [R14+0x13100], [R10.64], !P4 ;  /* 0x131000000a0e7fae */ /* 0x0003e8000e101d48 */
[----:B------:R1:W-:Y:S04]  /*2cb0*/  LDGSTS.E.BYPASS.LTC128B.128 [R14+0xe100], [R8.64], !P6 ;  /* 0x0e100000080e7fae */ /* 0x0003e8000f101d48 */
[----:B------:R1:W-:Y:S04]  /*2cc0*/  LDGSTS.E.BYPASS.LTC128B.128 [R14+0x11100], [R8.64+0x80], !P5 ;  /* 0x11100080080e7fae */ /* 0x0003e8000e901d48 */
[----:B------:R1:W-:Y:S02]  /*2cd0*/  LDGSTS.E.BYPASS.LTC128B.128 [R14+0x14100], [R8.64+0x100], !P4 ;  /* 0x14100100080e7fae */ /* 0x0003e4000e101d48 */
.L_x_1:
[----:B--234-:R-:W-:Y:S01]  /*2ce0*/  STL [R1+0x80], R188 ;  /* 0x000080bc01007387 */ /* 0x01cfe20000100800 */
[----:B-1----:R-:W-:Y:S01]  /*2cf0*/  SHF.R.S32.HI R2, RZ, 0x1f, R132 ;  /* 0x0000001fff027819 */ /* 0x002fe20000011484 */
[----:B------:R-:W-:-:S02]  /*2d00*/  IMAD.SHL.U32 R225, R5, 0x2, RZ ;  /* 0x0000000205e17824 */ /* 0x000fc400078e00ff */
[----:B------:R-:W-:Y:S01]  /*2d10*/  STL [R1+0x7c], R187 ;  /* 0x00007cbb01007387 */ /* 0x000fe20000100800 */
[----:B------:R-:W-:Y:S01]  /*2d20*/  LEA.HI R3, R2, R132, RZ, 0x2 ;  /* 0x0000008402037211 */ /* 0x000fe200078f10ff */
[----:B------:R-:W-:Y:S01]  /*2d30*/  IMAD R229, R0, 0x2, R225 ;  /* 0x0000000200e57824 */ /* 0x000fe200078e02e1 */
[----:B------:R-:W-:Y:S01]  /*2d40*/  LEA R226, R4, R225, 0x1 ;  /* 0x000000e104e27211 */ /* 0x000fe200078e08ff */
[----:B------:R-:W-:Y:S01]  /*2d50*/  STL [R1+0x78], R186 ;  /* 0x000078ba01007387 */ /* 0x000fe20000100800 */
[----:B------:R-:W-:Y:S02]  /*2d60*/  LOP3.LUT R2, R3, 0x7ffffffc, RZ, 0xc0, !PT ;  /* 0x7ffffffc03027812 */ /* 0x000fe400078ec0ff */
[----:B------:R-:W-:Y:S01]  /*2d70*/  LEA R228, R0, R226, 0x1 ;  /* 0x000000e200e47211 */ /* 0x000fe200078e08ff */
[----:B------:R-:W-:Y:S02]  /*2d80*/  STL [R1+0x74], R185 ;  /* 0x000074b901007387 */ /* 0x000fe40000100800 */
[----:B------:R-:W-:-:S02]  /*2d90*/  IMAD.IADD R2, R132, 0x1, -R2 ;  /* 0x0000000184027824 */ /* 0x000fc400078e0a02 */
[----:B------:R-:W-:Y:S04]  /*2da0*/  STL [R1+0x70], R184 ;  /* 0x000070b801007387 */ /* 0x000fe80000100800 */
        /* <DEDUP_REMOVED lines=8> */
[----:B------:R1:W-:Y:S04]  /*2e30*/  STL [R1+0x4c], R3 ;  /* 0x00004c0301007387 */ /* 0x0003e80000100800 */
[----:B------:R-:W-:Y:S04]  /*2e40*/  LDSM.16.MT88.4 R76, [R229+0x3900] ;  /* 0x00390000e54c783b */ /* 0x000fe80000004200 */
[----:B------:R-:W0:Y:S01]  /*2e50*/  LDGDEPBAR ;  /* 0x00000000000079af */ /* 0x000e220000000000 */
[----:B-1----:R-:W-:-:S05]  /*2e60*/  IADD3 R3, R133, c[0x0][0x1d0], RZ ;  /* 0x0000740085037a10 */ /* 0x002fca0007ffe0ff */
[----:B------:R-:W-:-:S05]  /*2e70*/  IMAD R2, R2, -0x2, R3 ;  /* 0xfffffffe02027824 */ /* 0x000fca00078e0203 */
[C---:B------:R-:W-:Y:S02]  /*2e80*/  ISETP.GT.AND P2, PT, R2.reuse, RZ, PT ;  /* 0x000000ff0200720c */ /* 0x040fe40003f44270 */
[C---:B------:R-:W-:Y:S02]  /*2e90*/  ISETP.GT.AND P1, PT, R2.reuse, 0x1, PT ;  /* 0x000000010200780c */ /* 0x040fe40003f24270 */
[----:B------:R-:W-:Y:S02]  /*2ea0*/  ISETP.GT.AND P0, PT, R2, 0x8, PT ;  /* 0x000000080200780c */ /* 0x000fe40003f04270 */
[----:B------:R-:W-:Y:S02]  /*2eb0*/  FSEL R7, R101, -INF , P2 ;  /* 0xff80000065077808 */ /* 0x000fe40001000000 */
[----:B------:R-:W-:Y:S02]  /*2ec0*/  FSEL R8, R100, -INF , P1 ;  /* 0xff80000064087808 */ /* 0x000fe40000800000 */
[----:B------:R-:W-:-:S02]  /*2ed0*/  FSEL R16, R95, -INF , P2 ;  /* 0xff8000005f107808 */ /* 0x000fc40001000000 */
[----:B------:R-:W-:Y:S02]  /*2ee0*/  ISETP.GT.AND P2, PT, R2, 0x9, PT ;  /* 0x000000090200780c */ /* 0x000fe40003f44270 */
[----:B------:R-:W-:Y:S02]  /*2ef0*/  FSEL R9, R93, -INF , P0 ;  /* 0xff8000005d097808 */ /* 0x000fe40000000000 */
[----:B------:R-:W-:Y:S02]  /*2f00*/  FMNMX.FTZ R100, R7, R8, !PT ;  /* 0x0000000807647209 */ /* 0x000fe40007810000 */
[----:B------:R-:W-:Y:S02]  /*2f10*/  FSEL R20, R94, -INF , P1 ;  /* 0xff8000005e147808 */ /* 0x000fe40000800000 */
[----:B------:R-:W-:Y:S02]  /*2f20*/  ISETP.GT.AND P1, PT, R2, 0x10, PT ;  /* 0x000000100200780c */ /* 0x000fe40003f24270 */
[----:B------:R-:W-:-:S02]  /*2f30*/  FSEL R10, R92, -INF , P2 ;  /* 0xff8000005c0a7808 */ /* 0x000fc40001000000 */
[----:B------:R-:W-:Y:S02]  /*2f40*/  FMNMX.FTZ R100, R9, R100, !PT ;  /* 0x0000006409647209 */ /* 0x000fe40007810000 */
[----:B------:R-:W-:Y:S02]  /*2f50*/  FSEL R21, R87, -INF , P0 ;  /* 0xff80000057157808 */ /* 0x000fe40000000000 */
[----:B------:R-:W-:Y:S02]  /*2f60*/  ISETP.GT.AND P0, PT, R2, 0x11, PT ;  /* 0x000000110200780c */ /* 0x000fe40003f04270 */
[----:B------:R-:W-:Y:S02]  /*2f70*/  FSEL R11, R85, -INF , P1 ;  /* 0xff800000550b7808 */ /* 0x000fe40000800000 */
[----:B------:R-:W-:Y:S02]  /*2f80*/  FMNMX.FTZ R100, R10, R100, !PT ;  /* 0x000000640a647209 */ /* 0x000fe40007810000 */
        /* <DEDUP_REMOVED lines=19> */
[----:B------:R-:W-:Y:S01]  /*30c0*/  FMNMX.FTZ R100, R83, R100, !PT ;  /* 0x0000006453647209 */ /* 0x000fe20007810000 */
[----:B------:R-:W-:Y:S01]  /*30d0*/  LDSM.16.MT88.4 R72, [R229+0x3100] ;  /* 0x00310000e548783b */ /* 0x000fe20000004200 */
[----:B------:R-:W-:Y:S02]  /*30e0*/  FSEL R90, R69, -INF , P0 ;  /* 0xff800000455a7808 */ /* 0x000fe40000000000 */
[----:B------:R-:W-:Y:S02]  /*30f0*/  ISETP.GT.AND P0, PT, R2, 0x29, PT ;  /* 0x000000290200780c */ /* 0x000fe40003f04270 */
[----:B------:R-:W-:Y:S02]  /*3100*/  FSEL R81, R67, -INF , P1 ;  /* 0xff80000043517808 */ /* 0x000fe40000800000 */
[----:B------:R-:W-:Y:S02]  /*3110*/  FMNMX.FTZ R100, R82, R100, !PT ;  /* 0x0000006452647209 */ /* 0x000fe40007810000 */
[----:B------:R-:W-:-:S02]  /*3120*/  FSEL R89, R68, -INF , P2 ;  /* 0xff80000044597808 */ /* 0x000fc40001000000 */
[----:B------:R-:W-:Y:S01]  /*3130*/  ISETP.GT.AND P2, PT, R2, 0x30, PT ;  /* 0x000000300200780c */ /* 0x000fe20003f44270 */
[----:B------:R-:W-:Y:S01]  /*3140*/  LDSM.16.MT88.4 R68, [R228+0x900] ;  /* 0x00090000e444783b */ /* 0x000fe20000004200 */
[----:B------:R-:W-:Y:S02]  /*3150*/  FSEL R80, R66, -INF , P0 ;  /* 0xff80000042507808 */ /* 0x000fe40000000000 */
[----:B------:R-:W-:Y:S02]  /*3160*/  FMNMX.FTZ R100, R81, R100, !PT ;  /* 0x0000006451647209 */ /* 0x000fe40007810000 */
[----:B------:R-:W-:Y:S02]  /*3170*/  FSEL R88, R65, -INF , P1 ;  /* 0xff80000041587808 */ /* 0x000fe40000800000 */
[----:B------:R-:W-:Y:S02]  /*3180*/  ISETP.GT.AND P1, PT, R2, 0x31, PT ;  /* 0x000000310200780c */ /* 0x000fe40003f24270 */
[----:B------:R-:W-:-:S02]  /*3190*/  FSEL R249, R61, -INF , P2 ;  /* 0xff8000003df97808 */ /* 0x000fc40001000000 */
[----:B------:R-:W-:Y:S02]  /*31a0*/  FMNMX.FTZ R100, R80, R100, !PT ;  /* 0x0000006450647209 */ /* 0x000fe40007810000 */
[----:B------:R-:W-:Y:S02]  /*31b0*/  FMNMX.FTZ R3, R16, R20, !PT ;  /* 0x0000001410037209 */ /* 0x000fe40007810000 */
[----:B------:R-:W-:Y:S02]  /*31c0*/  FSEL R91, R64, -INF , P0 ;  /* 0xff800000405b7808 */ /* 0x000fe40000000000 */
[----:B------:R-:W-:Y:S01]  /*31d0*/  ISETP.GT.AND P0, PT, R2, 0x38, PT ;  /* 0x000000380200780c */ /* 0x000fe20003f04270 */
[----:B------:R-:W-:Y:S01]  /*31e0*/  LDSM.16.MT88.4 R64, [R225+0x3900] ;  /* 0x00390000e140783b */ /* 0x000fe20000004200 */
[----:B------:R-:W-:Y:S02]  /*31f0*/  FSEL R103, R60, -INF , P1 ;  /* 0xff8000003c677808 */ /* 0x000fe40000800000 */
[----:B------:R-:W-:Y:S01]  /*3200*/  FMNMX.FTZ R100, R249, R100, !PT ;  /* 0x00000064f9647209 */ /* 0x000fe20007810000 */
[----:B------:R-:W-:Y:S01]  /*3210*/  LDSM.16.MT88.4 R60, [R226+0x3900] ;  /* 0x00390000e23c783b */ /* 0x000fe20000004200 */
[----:B------:R-:W-:-:S02]  /*3220*/  FMNMX.FTZ R3, R21, R3, !PT ;  /* 0x0000000315037209 */ /* 0x000fc40007810000 */
[----:B------:R-:W-:Y:S02]  /*3230*/  FSEL R252, R52, -INF , P2 ;  /* 0xff80000034fc7808 */ /* 0x000fe40001000000 */
[----:B------:R-:W-:Y:S01]  /*3240*/  ISETP.GT.AND P2, PT, R2, 0x39, PT ;  /* 0x000000390200780c */ /* 0x000fe20003f44270 */
[----:B------:R-:W-:Y:S01]  /*3250*/  LDSM.16.MT88.4 R52, [R226+0x900] ;  /* 0x00090000e234783b */ /* 0x000fe20000004200 */
[----:B------:R-:W-:Y:S02]  /*3260*/  FSEL R102, R48, -INF , P0 ;  /* 0xff80000030667808 */ /* 0x000fe40000000000 */
[----:B------:R-:W-:Y:S02]  /*3270*/  FMNMX.FTZ R100, R103, R100, !PT ;  /* 0x0000006467647209 */ /* 0x000fe40007810000 */
[----:B------:R-:W-:Y:S02]  /*3280*/  FMNMX.FTZ R3, R22, R3, !PT ;  /* 0x0000000316037209 */ /* 0x000fe40007810000 */
[----:B------:R-:W-:-:S02]  /*3290*/  FSEL R251, R49, -INF , P1 ;  /* 0xff80000031fb7808 */ /* 0x000fc40000800000 */
[----:B------:R-:W-:Y:S01]  /*32a0*/  ISETP.GT.AND P1, PT, R2, 0x40, PT ;  /* 0x000000400200780c */ /* 0x000fe20003f24270 */
[----:B------:R-:W-:Y:S01]  /*32b0*/  LDSM.16.MT88.4 R48, [R225+0x3100] ;  /* 0x00310000e130783b */ /* 0x000fe20000004200 */
[----:B------:R-:W-:Y:S02]  /*32c0*/  FSEL R101, R45, -INF , P2 ;  /* 0xff8000002d657808 */ /* 0x000fe40001000000 */
[----:B------:R-:W-:Y:S02]  /*32d0*/  FMNMX.FTZ R100, R102, R100, !PT ;  /* 0x0000006466647209 */ /* 0x000fe40007810000 */
[----:B------:R-:W-:Y:S02]  /*32e0*/  FMNMX.FTZ R3, R23, R3, !PT ;  /* 0x0000000317037209 */ /* 0x000fe40007810000 */
[----:B------:R-:W-:Y:S02]  /*32f0*/  FSEL R250, R44, -INF , P0 ;  /* 0xff8000002cfa7808 */ /* 0x000fe40000000000 */
[----:B------:R-:W-:Y:S01]  /*3300*/  ISETP.GT.AND P0, PT, R2, 0x41, PT ;  /* 0x000000410200780c */ /* 0x000fe20003f04270 */
[----:B------:R-:W-:Y:S01]  /*3310*/  LDSM.16.MT88.4 R44, [R229+0x100] ;  /* 0x00010000e52c783b */ /* 0x000fe20000004200 */
[----:B------:R-:W-:-:S02]  /*3320*/  FSEL R116, R42, -INF , P1 ;  /* 0xff8000002a747808 */ /* 0x000fc40000800000 */
[----:B------:R-:W-:Y:S02]  /*3330*/  FMNMX.FTZ R100, R101, R100, !PT ;  /* 0x0000006465647209 */ /* 0x000fe40007810000 */
[----:B------:R-:W-:Y:S02]  /*3340*/  FMNMX.FTZ R3, R24, R3, !PT ;  /* 0x0000000318037209 */ /* 0x000fe40007810000 */
[----:B------:R-:W-:Y:S02]  /*3350*/  FSEL R121, R43, -INF , P2 ;  /* 0xff8000002b797808 */ /* 0x000fe40001000000 */
[----:B------:R-:W-:Y:S02]  /*3360*/  ISETP.GT.AND P2, PT, R2, 0x48, PT ;  /* 0x000000480200780c */ /* 0x000fe40003f44270 */
[----:B------:R-:W-:Y:S02]  /*3370*/  FSEL R115, R41, -INF , P0 ;  /* 0xff80000029737808 */ /* 0x000fe40000000000 */
[----:B------:R-:W-:-:S02]  /*3380*/  FMNMX.FTZ R100, R116, R100, !PT ;  /* 0x0000006474647209 */ /* 0x000fc40007810000 */
[----:B------:R-:W-:Y:S02]  /*3390*/  FMNMX.FTZ R3, R28, R3, !PT ;  /* 0x000000031c037209 */ /* 0x000fe40007810000 */
[----:B------:R-:W-:Y:S02]  /*33a0*/  FSEL R110, R40, -INF , P1 ;  /* 0xff800000286e7808 */ /* 0x000fe40000800000 */
[----:B------:R-:W-:Y:S01]  /*33b0*/  ISETP.GT.AND P1, PT, R2, 0x49, PT ;  /* 0x000000490200780c */ /* 0x000fe20003f24270 */
[----:B------:R-:W-:Y:S01]  /*33c0*/  LDSM.16.MT88.4 R40, [R226+0x100] ;  /* 0x00010000e228783b */ /* 0x000fe20000004200 */
[----:B------:R-:W-:Y:S02]  /*33d0*/  FSEL R117, R36, -INF , P2 ;  /* 0xff80000024757808 */ /* 0x000fe40001000000 */
[----:B------:R-:W-:Y:S02]  /*33e0*/  FMNMX.FTZ R100, R115, R100, !PT ;  /* 0x0000006473647209 */ /* 0x000fe40007810000 */
        /* <DEDUP_REMOVED lines=8> */
[----:B------:R-:W-:Y:S02]  /*3470*/  ISETP.GT.AND P2, PT, R2, 0x51, PT ;  /* 0x000000510200780c */ /* 0x000fe40003f44270 */
[----:B------:R-:W-:Y:S02]  /*3480*/  FSEL R109, R26, -INF , P0 ;  /* 0xff8000001a6d7808 */ /* 0x000fe40000000000 */
[----:B------:R-:W-:Y:S02]  /*3490*/  FMNMX.FTZ R100, R118, R100, !PT ;  /* 0x0000006476647209 */ /* 0x000fe40007810000 */
[----:B------:R-:W-:Y:S02]  /*34a0*/  FMNMX.FTZ R3, R89, R3, !PT ;  /* 0x0000000359037209 */ /* 0x000fe40007810000 */
[----:B------:R-:W-:Y:S02]  /*34b0*/  FSEL R111, R30, -INF , P1 ;  /* 0xff8000001e6f7808 */ /* 0x000fe40000800000 */
[----:B------:R-:W-:-:S02]  /*34c0*/  FSEL R158, R19, -INF , P0 ;  /* 0xff800000139e7808 */ /* 0x000fc40000000000 */
[C---:B------:R-:W-:Y:S02]  /*34d0*/  ISETP.GT.AND P1, PT, R2.reuse, 0x58, PT ;  /* 0x000000580200780c */ /* 0x040fe40003f24270 */
[----:B------:R-:W-:Y:S02]  /*34e0*/  FSEL R161, R25, -INF , P2 ;  /* 0xff80000019a17808 */ /* 0x000fe40001000000 */
[----:B------:R-:W-:Y:S02]  /*34f0*/  FMNMX.FTZ R100, R109, R100, !PT ;  /* 0x000000646d647209 */ /* 0x000fe40007810000 */
[----:B------:R-:W-:Y:S02]  /*3500*/  ISETP.GT.AND P0, PT, R2, 0x59, PT ;  /* 0x000000590200780c */ /* 0x000fe40003f04270 */
[----:B------:R-:W-:Y:S02]  /*3510*/  FMNMX.FTZ R2, R88, R3, !PT ;  /* 0x0000000358027209 */ /* 0x000fe40007810000 */
[----:B------:R-:W-:-:S02]  /*3520*/  FSEL R160, R18, -INF , P1 ;  /* 0xff80000012a07808 */ /* 0x000fc40000800000 */
[----:B------:R-:W-:Y:S02]  /*3530*/  FMNMX.FTZ R100, R161, R100, !PT ;  /* 0x00000064a1647209 */ /* 0x000fe40007810000 */
[----:B------:R-:W-:Y:S02]  /*3540*/  FMNMX.FTZ R2, R91, R2, !PT ;  /* 0x000000025b027209 */ /* 0x000fe40007810000 */
[----:B------:R-:W-:Y:S02]  /*3550*/  FSEL R159, R17, -INF , P0 ;  /* 0xff800000119f7808 */ /* 0x000fe40000000000 */
[----:B------:R-:W-:Y:S02]  /*3560*/  FMNMX.FTZ R100, R160, R100, !PT ;  /* 0x00000064a0647209 */ /* 0x000fe40007810000 */
[----:B------:R-:W-:Y:S02]  /*3570*/  FMNMX.FTZ R2, R252, R2, !PT ;  /* 0x00000002fc027209 */ /* 0x000fe40007810000 */
[----:B------:R-:W-:-:S02]  /*3580*/  FMNMX.FTZ R100, R159, R100, !PT ;  /* 0x000000649f647209 */ /* 0x000fc40007810000 */
[----:B------:R-:W-:Y:S02]  /*3590*/  FMNMX.FTZ R2, R251, R2, !PT ;  /* 0x00000002fb027209 */ /* 0x000fe40007810000 */
[----:B------:R-:W-:Y:S01]  /*35a0*/  FSEL R157, R34, -INF , P2 ;  /* 0xff800000229d7808 */ /* 0x000fe20001000000 */
[----:B------:R-:W1:Y:S01]  /*35b0*/  SHFL.BFLY PT, R3, R100, 0x2, 0x1f ;  /* 0x0c401f0064037f89 */ /* 0x000e6200000e0000 */
[----:B------:R-:W-:Y:S02]  /*35c0*/  FMNMX.FTZ R2, R250, R2, !PT ;  /* 0x00000002fa027209 */ /* 0x000fe40007810000 */
[----:B------:R-:W-:Y:S02]  /*35d0*/  FSEL R156, R32, -INF , P1 ;  /* 0xff800000209c7808 */ /* 0x000fe40000800000 */
[----:B------:R-:W-:Y:S01]  /*35e0*/  FMNMX.FTZ R2, R121, R2, !PT ;  /* 0x0000000279027209 */ /* 0x000fe20007810000 */
[----:B------:R-:W-:Y:S01]  /*35f0*/  LDSM.16.MT88.4 R32, [R229+0x900] ;  /* 0x00090000e520783b */ /* 0x000fe20000004200 */
[----:B------:R-:W-:-:S02]  /*3600*/  FSEL R185, R31, -INF , P0 ;  /* 0xff8000001fb97808 */ /* 0x000fc40000000000 */
[----:B------:R-:W-:-:S04]  /*3610*/  FMNMX.FTZ R2, R110, R2, !PT ;  /* 0x000000026e027209 */ /* 0x000fc80007810000 */
[----:B------:R-:W-:-:S04]  /*3620*/  FMNMX.FTZ R2, R112, R2, !PT ;  /* 0x0000000270027209 */ /* 0x000fc80007810000 */
[----:B------:R-:W-:-:S04]  /*3630*/  FMNMX.FTZ R2, R186, R2, !PT ;  /* 0x00000002ba027209 */ /* 0x000fc80007810000 */
[----:B------:R-:W-:Y:S02]  /*3640*/  FMNMX.FTZ R2, R111, R2, !PT ;  /* 0x000000026f027209 */ /* 0x000fe40007810000 */
[----:B-1----:R-:W-:Y:S02]  /*3650*/  FMNMX.FTZ R100, R100, R3, !PT ;  /* 0x0000000364647209 */ /* 0x002fe40007810000 */
[----:B------:R-:W-:-:S03]  /*3660*/  FMNMX.FTZ R3, R158, R2, !PT ;  /* 0x000000029e037209 */ /* 0x000fc60007810000 */
[----:B------:R-:W1:Y:S01]  /*3670*/  SHFL.BFLY PT, R2, R100, 0x1, 0x1f ;  /* 0x0c201f0064027f89 */ /* 0x000e6200000e0000 */
[----:B------:R-:W-:-:S04]  /*3680*/  FMNMX.FTZ R3, R157, R3, !PT ;  /* 0x000000039d037209 */ /* 0x000fc80007810000 */
[----:B------:R-:W-:-:S04]  /*3690*/  FMNMX.FTZ R3, R156, R3, !PT ;  /* 0x000000039c037209 */ /* 0x000fc80007810000 */
[----:B------:R-:W-:-:S05]  /*36a0*/  FMNMX.FTZ R3, R185, R3, !PT ;  /* 0x00000003b9037209 */ /* 0x000fca0007810000 */
[----:B------:R-:W2:Y:S01]  /*36b0*/  SHFL.BFLY PT, R6, R3, 0x2, 0x1f ;  /* 0x0c401f0003067f89 */ /* 0x000ea200000e0000 */
[----:B-1----:R-:W-:-:S04]  /*36c0*/  FMNMX.FTZ R100, R100, R2, !PT ;  /* 0x0000000264647209 */ /* 0x002fc80007810000 */
[C---:B------:R-:W-:Y:S01]  /*36d0*/  FSETP.NEU.FTZ.AND P0, PT, R100.reuse, -INF , PT ;  /* 0xff8000006400780b */ /* 0x040fe20003f1d000 */
[----:B------:R-:W-:-:S05]  /*36e0*/  FMUL.FTZ R12, R100, c[0x0][0x2d0] ;  /* 0x0000b400640c7a20 */ /* 0x000fca0000410000 */
[----:B------:R-:W-:Y:S02]  /*36f0*/  FSEL R12, R12, RZ, P0 ;  /* 0x000000ff0c0c7208 */ /* 0x000fe40000000000 */
[----:B--2---:R-:W-:-:S03]  /*3700*/  FMNMX.FTZ R3, R3, R6, !PT ;  /* 0x0000000603037209 */ /* 0x004fc60007810000 */
[--C-:B------:R-:W-:Y:S02]  /*3710*/  FFMA.FTZ R2, R7, c[0x0][0x2d0], -R12.reuse ;  /* 0x0000b40007027a23 */ /* 0x100fe4000001080c */
[--C-:B------:R-:W-:Y:S01]  /*3720*/  FFMA.FTZ R0, R83, c[0x0][0x2d0], -R12.reuse ;  /* 0x0000b40053007a23 */ /* 0x100fe2000001080c */
[----:B------:R-:W1:Y:S01]  /*3730*/  SHFL.BFLY PT, R6, R3, 0x1, 0x1f ;  /* 0x0c201f0003067f89 */ /* 0x000e6200000e0000 */
[----:B------:R2:W-:Y:S02]  /*3740*/  MUFU.EX2 R107, R2 ;  /* 0x00000002006b7308 */ /* 0x0005e40000000800 */
[----:B--2---:R-:W-:-:S06]  /*3750*/  FFMA.FTZ R2, R8, c[0x0][0x2d0], -R12 ;  /* 0x0000b40008027a23 */ /* 0x004fcc000001080c */
[----:B------:R2:W3:Y:S01]  /*3760*/  MUFU.EX2 R114, R2 ;  /* 0x0000000200727308 */ /* 0x0004e20000000800 */
[----:B-1----:R-:W-:Y:S01]  /*3770*/  FMNMX.FTZ R3, R3, R6, !PT ;  /* 0x0000000603037209 */ /* 0x002fe20007810000 */
[----:B------:R-:W-:Y:S02]  /*3780*/  FFMA.FTZ R6, R14, c[0x0][0x2d0], -R12 ;  /* 0x0000b4000e067a23 */ /* 0x000fe4000001080c */
[----:B------:R-:W-:Y:S01]  /*3790*/  IMAD.MOV.U32 R14, RZ, RZ, R121 ;  /* 0x000000ffff0e7224 */ /* 0x000fe200078e0079 */
[----:B------:R-:W-:-:S03]  /*37a0*/  FSETP.NEU.FTZ.AND P0, PT, R3, -INF , PT ;  /* 0xff8000000300780b */ /* 0x000fc60003f1d000 */
[----:B------:R1:W-:Y:S01]  /*37b0*/  MUFU.EX2 R119, R6 ;  /* 0x0000000600777308 */ /* 0x0003e20000000800 */
[----:B--2---:R-:W-:Y:S01]  /*37c0*/  FFMA.FTZ R2, R9, c[0x0][0x2d0], -R12 ;  /* 0x0000b40009027a23 */ /* 0x004fe2000001080c */
[----:B---3--:R-:W-:-:S06]  /*37d0*/  F2FP.BF16.PACK_AB R8, R114, R107 ;  /* 0x0000006b7208723e */ /* 0x008fcc00000010ff */
[----:B------:R2:W-:Y:S01]  /*37e0*/  MUFU.EX2 R162, R2 ;  /* 0x0000000200a27308 */ /* 0x0005e20000000800 */
[----:B-1----:R-:W-:-:S07]  /*37f0*/  FFMA.FTZ R6, R15, c[0x0][0x2d0], -R12 ;  /* 0x0000b4000f067a23 */ /* 0x002fce000001080c */
[----:B------:R-:W1:Y:S01]  /*3800*/  MUFU.EX2 R188, R6 ;  /* 0x0000000600bc7308 */ /* 0x000e620000000800 */
[----:B--2---:R-:W-:-:S07]  /*3810*/  FFMA.FTZ R2, R10, c[0x0][0x2d0], -R12 ;  /* 0x0000b4000a027a23 */ /* 0x004fce000001080c */
[----:B------:R2:W3:Y:S01]  /*3820*/  MUFU.EX2 R104, R2 ;  /* 0x0000000200687308 */ /* 0x0004e20000000800 */
[----:B-1----:R-:W-:Y:S01]  /*3830*/  F2FP.BF16.PACK_AB R6, R188, R119 ;  /* 0x00000077bc06723e */ /* 0x002fe200000010ff */
[----:B--2---:R-:W-:Y:S01]  /*3840*/  FFMA.FTZ R2, R11, c[0x0][0x2d0], -R12 ;  /* 0x0000b4000b027a23 */ /* 0x004fe2000001080c */
[----:B---3--:R-:W-:-:S05]  /*3850*/  F2FP.BF16.PACK_AB R10, R104, R162 ;  /* 0x000000a2680a723e */ /* 0x008fca00000010ff */
[----:B------:R1:W-:Y:S02]  /*3860*/  MUFU.EX2 R163, R2 ;  /* 0x0000000200a37308 */ /* 0x0003e40000000800 */
[----:B-1----:R-:W-:-:S06]  /*3870*/  FFMA.FTZ R2, R13, c[0x0][0x2d0], -R12 ;  /* 0x0000b4000d027a23 */ /* 0x002fcc000001080c */
[----:B------:R1:W-:Y:S02]  /*3880*/  MUFU.EX2 R108, R2 ;  /* 0x00000002006c7308 */ /* 0x0003e40000000800 */
[----:B-1----:R-:W-:-:S05]  /*3890*/  FMUL.FTZ R2, R3, c[0x0][0x2d0] ;  /* 0x0000b40003027a20 */ /* 0x002fca0000410000 */
[----:B------:R-:W-:-:S05]  /*38a0*/  FSEL R2, R2, RZ, P0 ;  /* 0x000000ff02027208 */ /* 0x000fca0000000000 */
[--C-:B------:R-:W-:Y:S02]  /*38b0*/  FFMA.FTZ R5, R16, c[0x0][0x2d0], -R2.reuse ;  /* 0x0000b40010057a23 */ /* 0x100fe40000010802 */
[----:B------:R-:W1:Y:S01]  /*38c0*/  LDSM.16.MT88.4 R16, [R225+0x100] ;  /* 0x00010000e110783b */ /* 0x000e620000004200 */
[--C-:B------:R-:W-:Y:S01]  /*38d0*/  FFMA.FTZ R4, R24, c[0x0][0x2d0], -R2.reuse ;  /* 0x0000b40018047a23 */ /* 0x100fe20000010802 */
[----:B------:R2:W-:Y:S02]  /*38e0*/  MUFU.EX2 R187, R5 ;  /* 0x0000000500bb7308 */ /* 0x0005e40000000800 */
[----:B------:R-:W3:Y:S06]  /*38f0*/  LDSM.16.MT88.4 R24, [R225+0x900] ;  /* 0x00090000e118783b */ /* 0x000eec0000004200 */
[----:B------:R4:W-:Y:S01]  /*3900*/  MUFU.EX2 R122, R4 ;  /* 0x00000004007a7308 */ /* 0x0009e20000000800 */
[----:B--2---:R-:W-:-:S07]  /*3910*/  FFMA.FTZ R5, R20, c[0x0][0x2d0], -R2 ;  /* 0x0000b40014057a23 */ /* 0x004fce0000010802 */
[----:B------:R2:W2:Y:S01]  /*3920*/  MUFU.EX2 R106, R5 ;  /* 0x00000005006a7308 */ /* 0x0004a20000000800 */
[----:B----4-:R-:W-:-:S07]  /*3930*/  FFMA.FTZ R4, R28, c[0x0][0x2d0], -R2 ;  /* 0x0000b4001c047a23 */ /* 0x010fce0000010802 */
[----:B------:R4:W-:Y:S01]  /*3940*/  MUFU.EX2 R105, R4 ;  /* 0x0000000400697308 */ /* 0x0009e20000000800 */
[----:B--2---:R-:W-:Y:S01]  /*3950*/  FFMA.FTZ R5, R21, c[0x0][0x2d0], -R2 ;  /* 0x0000b40015057a23 */ /* 0x004fe20000010802 */
[----:B------:R-:W-:-:S06]  /*3960*/  F2FP.BF16.PACK_AB R9, R106, R187 ;  /* 0x000000bb6a09723e */ /* 0x000fcc00000010ff */
[----:B------:R2:W-:Y:S01]  /*3970*/  MUFU.EX2 R120, R5 ;  /* 0x0000000500787308 */ /* 0x0005e20000000800 */
[----:B----4-:R-:W-:-:S07]  /*3980*/  FFMA.FTZ R4, R29, c[0x0][0x2d0], -R2 ;  /* 0x0000b4001d047a23 */ /* 0x010fce0000010802 */
[----:B------:R4:W1:Y:S01]  /*3990*/  MUFU.EX2 R87, R4 ;  /* 0x0000000400577308 */ /* 0x0008620000000800 */
[----:B--2---:R-:W-:-:S07]  /*39a0*/  FFMA.FTZ R5, R22, c[0x0][0x2d0], -R2 ;  /* 0x0000b40016057a23 */ /* 0x004fce0000010802 */
[----:B------:R-:W2:Y:S01]  /*39b0*/  MUFU.EX2 R184, R5 ;  /* 0x0000000500b87308 */ /* 0x000ea20000000800 */
[----:B----4-:R-:W-:Y:S02]  /*39c0*/  F2FP.BF16.PACK_AB R4, R108, R163 ;  /* 0x000000a36c04723e */ /* 0x010fe400000010ff */
[----:B-1----:R-:W-:Y:S02]  /*39d0*/  F2FP.BF16.PACK_AB R7, R87, R105 ;  /* 0x000000695707723e */ /* 0x002fe400000010ff */
[----:B--2---:R-:W-:Y:S01]  /*39e0*/  F2FP.BF16.PACK_AB R11, R184, R120 ;  /* 0x00000078b80b723e */ /* 0x004fe200000010ff */
[----:B------:R-:W-:-:S04]  /*39f0*/  FFMA.FTZ R5, R23, c[0x0][0x2d0], -R2 ;  /* 0x0000b40017057a23 */ /* 0x000fc80000010802 */
[----:B------:R-:W1:Y:S02]  /*3a00*/  MUFU.EX2 R113, R5 ;  /* 0x0000000500717308 */ /* 0x000e640000000800 */
[C---:B------:R-:W-:Y:S08]  /*3a10*/  HMMA.16816.F32.BF16 R20, R8.reuse, R16, RZ ;  /* 0x000000100814723c */ /* 0x040ff000000418ff */
[----:B------:R-:W-:Y:S01]  /*3a20*/  HMMA.16816.F32.BF16 R16, R8, R18, RZ ;  /* 0x000000120810723c */ /* 0x000fe200000418ff */
[----:B-1----:R-:W-:-:S07]  /*3a30*/  F2FP.BF16.PACK_AB R5, R122, R113 ;  /* 0x000000717a05723e */ /* 0x002fce00000010ff */
[----:B------:R-:W-:Y:S08]  /*3a40*/  HMMA.16816.F32.BF16 R28, R8, R40, RZ ;  /* 0x00000028081c723c */ /* 0x000ff000000418ff */
[C---:B---3--:R-:W-:Y:S08]  /*3a50*/  HMMA.16816.F32.BF16 R56, R4.reuse, R24, R20 ;  /* 0x000000180438723c */ /* 0x048ff00000041814 */
[----:B------:R-:W-:Y:S08]  /*3a60*/  HMMA.16816.F32.BF16 R180, R4, R26, R16 ;  /* 0x0000001a04b4723c */ /* 0x000ff00000041810 */
[C---:B------:R-:W-:Y:S08]  /*3a70*/  HMMA.16816.F32.BF16 R24, R8.reuse, R42, RZ ;  /* 0x0000002a0818723c */ /* 0x040ff000000418ff */
[----:B------:R-:W-:Y:S01]  /*3a80*/  IMAD.MOV.U32 R85, RZ, RZ, R56 ;  /* 0x000000ffff557224 */ /* 0x000fe200078e0038 */
[----:B------:R-:W-:Y:S01]  /*3a90*/  MOV R84, R57 ;  /* 0x0000003900547202 */ /* 0x000fe20000000f00 */
[----:B------:R-:W-:Y:S01]  /*3aa0*/  IMAD.MOV.U32 R15, RZ, RZ, R58 ;  /* 0x000000ffff0f7224 */ /* 0x000fe200078e003a */
[----:B------:R-:W-:Y:S01]  /*3ab0*/  HMMA.16816.F32.BF16 R16, R8, R46, RZ ;  /* 0x0000002e0810723c */ /* 0x000fe200000418ff */
[----:B------:R-:W-:-:S02]  /*3ac0*/  IMAD.MOV.U32 R13, RZ, RZ, R59 ;  /* 0x000000ffff0d7224 */ /* 0x000fc400078e003b */
[----:B------:R-:W1:Y:S05]  /*3ad0*/  LDSM.16.MT88.4 R56, [R226+0x3100] ;  /* 0x00310000e238783b */ /* 0x000e6a0000004200 */
[----:B------:R-:W-:Y:S08]  /*3ae0*/  HMMA.16816.F32.BF16 R20, R8, R44, RZ ;  /* 0x0000002c0814723c */ /* 0x000ff000000418ff */
[C---:B------:R-:W-:Y:S08]  /*3af0*/  HMMA.16816.F32.BF16 R176, R4.reuse, R54, R24 ;  /* 0x0000003604b0723c */ /* 0x040ff00000041818 */
[C---:B------:R-:W-:Y:S01]  /*3b00*/  HMMA.16816.F32.BF16 R164, R4.reuse, R52, R28 ;  /* 0x0000003404a4723c */ /* 0x040fe2000004181c */
[----:B------:R-:W2:Y:S07]  /*3b10*/  LDSM.16.MT88.4 R52, [R228+0x3100] ;  /* 0x00310000e434783b */ /* 0x000eae0000004200 */
[C---:B------:R-:W-:Y:S08]  /*3b20*/  HMMA.16816.F32.BF16 R168, R4.reuse, R34, R16 ;  /* 0x0000002204a8723c */ /* 0x040ff00000041810 */
[----:B------:R-:W-:Y:S08]  /*3b30*/  HMMA.16816.F32.BF16 R172, R4, R32, R20 ;  /* 0x0000002004ac723c */ /* 0x000ff00000041814 */
[C---:B-1----:R-:W-:Y:S08]  /*3b40*/  HMMA.16816.F32.BF16 R24, R8.reuse, R56, RZ ;  /* 0x000000380818723c */ /* 0x042ff000000418ff */
[C---:B------:R-:W-:Y:S08]  /*3b50*/  HMMA.16816.F32.BF16 R16, R8.reuse, R72, RZ ;  /* 0x000000480810723c */ /* 0x040ff000000418ff */
[C---:B------:R-:W-:Y:S01]  /*3b60*/  HMMA.16816.F32.BF16 R20, R8.reuse, R58, RZ ;  /* 0x0000003a0814723c */ /* 0x040fe200000418ff */
[----:B------:R-:W1:Y:S07]  /*3b70*/  LDSM.16.MT88.4 R56, [R225+0x6100] ;  /* 0x00610000e138783b */ /* 0x000e6e0000004200 */
[C---:B------:R-:W-:Y:S08]  /*3b80*/  HMMA.16816.F32.BF16 R40, R8.reuse, R36, RZ ;  /* 0x000000240828723c */ /* 0x040ff000000418ff */
[----:B------:R-:W-:Y:S08]  /*3b90*/  HMMA.16816.F32.BF16 R36, R8, R38, RZ ;  /* 0x000000260824723c */ /* 0x000ff000000418ff */
[C---:B------:R-:W-:Y:S01]  /*3ba0*/  HMMA.16816.F32.BF16 R92, R4.reuse, R60, R24 ;  /* 0x0000003c045c723c */ /* 0x040fe20000041818 */
[----:B------:R-:W3:Y:S07]  /*3bb0*/  LDSM.16.MT88.4 R24, [R228+0x3900] ;  /* 0x00390000e418783b */ /* 0x000eee0000004200 */
[----:B------:R-:W-:Y:S07]  /*3bc0*/  HMMA.16816.F32.BF16 R140, R4, R76, R16 ;  /* 0x0000004c048c723c */ /* 0x000fee0000041810 */
[----:B------:R-:W-:Y:S01]  /*3bd0*/  IMAD.MOV.U32 R77, RZ, RZ, R187 ;  /* 0x000000ffff4d7224 */ /* 0x000fe200078e00bb */
[----:B------:R-:W-:Y:S01]  /*3be0*/  HMMA.16816.F32.BF16 R44, R8, R74, RZ ;  /* 0x0000004a082c723c */ /* 0x000fe200000418ff */
[----:B------:R-:W4:Y:S01]  /*3bf0*/  LDSM.16.MT88.4 R72, [R226+0x6100] ;  /* 0x00610000e248783b */ /* 0x000f220000004200 */
[----:B------:R-:W-:-:S06]  /*3c00*/  MOV R76, R186 ;  /* 0x000000ba004c7202 */ /* 0x000fcc0000000f00 */
[----:B------:R-:W-:Y:S01]  /*3c10*/  HMMA.16816.F32.BF16 R148, R4, R62, R20 ;  /* 0x0000003e0494723c */ /* 0x000fe20000041814 */
[----:B------:R-:W1:Y:S04]  /*3c20*/  LDSM.16.MT88.4 R20, [R229+0x6100] ;  /* 0x00610000e514783b */ /* 0x000e680000004200 */
[----:B------:R-:W1:Y:S03]  /*3c30*/  LDSM.16.MT88.4 R60, [R228+0x6100] ;  /* 0x00610000e43c783b */ /* 0x000e660000004200 */
[----:B--2---:R-:W-:Y:S08]  /*3c40*/  HMMA.16816.F32.BF16 R16, R8, R52, RZ ;  /* 0x000000340810723c */ /* 0x004ff000000418ff */
[C---:B------:R-:W-:Y:S08]  /*3c50*/  HMMA.16816.F32.BF16 R128, R4.reuse, R68, R40 ;  /* 0x000000440480723c */ /* 0x040ff00000041828 */
[----:B------:R-:W-:Y:S01]  /*3c60*/  HMMA.16816.F32.BF16 R152, R4, R70, R36 ;  /* 0x000000460498723c */ /* 0x000fe20000041824 */
[----:B------:R-:W2:Y:S07]  /*3c70*/  LDSM.16.MT88.4 R68, [R225+0x6900] ;  /* 0x00690000e144783b */ /* 0x000eae0000004200 */
[C---:B------:R-:W-:Y:S08]  /*3c80*/  HMMA.16816.F32.BF16 R32, R8.reuse, R48, RZ ;  /* 0x000000300820723c */ /* 0x040ff000000418ff */
[C---:B------:R-:W-:Y:S08]  /*3c90*/  HMMA.16816.F32.BF16 R28, R8.reuse, R50, RZ ;  /* 0x00000032081c723c */ /* 0x040ff000000418ff */
[----:B-1----:R-:W-:Y:S08]  /*3ca0*/  HMMA.16816.F32.BF16 R48, R8, R56, RZ ;  /* 0x000000380830723c */ /* 0x002ff000000418ff */
[C---:B---3--:R-:W-:Y:S01]  /*3cb0*/  HMMA.16816.F32.BF16 R96, R4.reuse, R24, R16 ;  /* 0x000000180460723c */ /* 0x048fe20000041810 */
[----:B------:R-:W1:Y:S06]  /*3cc0*/  LDSM.16.MT88.4 R16, [R228+0x6900] ;  /* 0x00690000e410783b */ /* 0x000e6c0000004200 */
[----:B------:R-:W-:Y:S01]  /*3cd0*/  IMAD.MOV.U32 R25, RZ, RZ, R119 ;  /* 0x000000ffff197224 */ /* 0x000fe200078e0077 */
[----:B------:R-:W-:Y:S01]  /*3ce0*/  HMMA.16816.F32.BF16 R132, R4, R78, R44 ;  /* 0x0000004e0484723c */ /* 0x000fe2000004182c */
[----:B------:R-:W-:-:S06]  /*3cf0*/  IMAD.MOV.U32 R24, RZ, RZ, R118 ;  /* 0x000000ffff187224 */ /* 0x000fcc00078e0076 */
[----:B------:R-:W-:Y:S01]  /*3d00*/  IMAD.MOV.U32 R79, RZ, RZ, R184 ;  /* 0x000000ffff4f7224 */ /* 0x000fe200078e00b8 */
[----:B------:R-:W-:Y:S01]  /*3d10*/  HMMA.16816.F32.BF16 R144, R4, R64, R32 ;  /* 0x000000400490723c */ /* 0x000fe20000041820 */
[----:B------:R-:W-:-:S07]  /*3d20*/  MOV R78, R104 ;  /* 0x00000068004e7202 */ /* 0x000fce0000000f00 */
[----:B------:R-:W-:Y:S01]  /*3d30*/  HMMA.16816.F32.BF16 R136, R4, R66, R28 ;  /* 0x000000420488723c */ /* 0x000fe2000004181c */
[----:B------:R-:W3:Y:S07]  /*3d40*/  LDSM.16.MT88.4 R64, [R226+0x6900] ;  /* 0x00690000e240783b */ /* 0x000eee0000004200 */
[C---:B------:R-:W-:Y:S08]  /*3d50*/  HMMA.16816.F32.BF16 R44, R8.reuse, R58, RZ ;  /* 0x0000003a082c723c */ /* 0x040ff000000418ff */
[C---:B------:R-:W-:Y:S08]  /*3d60*/  HMMA.16816.F32.BF16 R52, R8.reuse, R54, RZ ;  /* 0x000000360834723c */ /* 0x040ff000000418ff */
[C---:B----4-:R-:W-:Y:S07]  /*3d70*/  HMMA.16816.F32.BF16 R40, R8.reuse, R72, RZ ;  /* 0x000000480828723c */ /* 0x050fee00000418ff */
[----:B------:R-:W-:Y:S01]  /*3d80*/  MOV R73, R107 ;  /* 0x0000006b00497202 */ /* 0x000fe20000000f00 */
[----:B------:R-:W-:Y:S01]  /*3d90*/  HMMA.16816.F32.BF16 R56, R8, R74, RZ ;  /* 0x0000004a0838723c */ /* 0x000fe200000418ff */
[----:B------:R-:W-:-:S06]  /*3da0*/  IMAD.MOV.U32 R72, RZ, RZ, R105 ;  /* 0x000000ffff487224 */ /* 0x000fcc00078e0069 */
[----:B------:R-:W-:Y:S01]  /*3db0*/  IMAD.MOV.U32 R75, RZ, RZ, R106 ;  /* 0x000000ffff4b7224 */ /* 0x000fe200078e006a */
[C---:B------:R-:W-:Y:S08]  /*3dc0*/  HMMA.16816.F32.BF16 R36, R8.reuse, R20, RZ ;  /* 0x000000140824723c */ /* 0x040ff000000418ff */
[C---:B------:R-:W-:Y:S01]  /*3dd0*/  HMMA.16816.F32.BF16 R32, R8.reuse, R22, RZ ;  /* 0x000000160820723c */ /* 0x040fe200000418ff */
[----:B------:R-:W4:Y:S07]  /*3de0*/  LDSM.16.MT88.4 R20, [R229+0x6900] ;  /* 0x00690000e514783b */ /* 0x000f2e0000004200 */
[C---:B------:R-:W-:Y:S07]  /*3df0*/  HMMA.16816.F32.BF16 R28, R8.reuse, R60, RZ ;  /* 0x0000003c081c723c */ /* 0x040fee00000418ff */
[----:B------:R-:W-:Y:S01]  /*3e00*/  IMAD.MOV.U32 R61, RZ, RZ, R122 ;  /* 0x000000ffff3d7224 */ /* 0x000fe200078e007a */
[----:B------:R-:W-:Y:S01]  /*3e10*/  HMMA.16816.F32.BF16 R8, R8, R62, RZ ;  /* 0x0000003e0808723c */ /* 0x000fe200000418ff */
[----:B------:R-:W-:-:S06]  /*3e20*/  MOV R60, R120 ;  /* 0x00000078003c7202 */ /* 0x000fcc0000000f00 */
[----:B------:R-:W-:Y:S01]  /*3e30*/  MOV R63, R117 ;  /* 0x00000075003f7202 */ /* 0x000fe20000000f00 */
[----:B--2---:R-:W-:Y:S01]  /*3e40*/  HMMA.16816.F32.BF16 R120, R4, R68, R48 ;  /* 0x000000440478723c */ /* 0x004fe20000041830 */
[----:B------:R2:W-:Y:S01]  /*3e50*/  MUFU.EX2 R51, R0 ;  /* 0x0000000000337308 */ /* 0x0005e20000000800 */
[----:B------:R-:W-:-:S05]  /*3e60*/  IMAD.MOV.U32 R62, RZ, RZ, R116 ;  /* 0x000000ffff3e7224 */ /* 0x000fca00078e0074 */
[----:B------:R-:W-:Y:S01]  /*3e70*/  IMAD.MOV.U32 R49, RZ, RZ, R113 ;  /* 0x000000ffff317224 */ /* 0x000fe200078e0071 */
[----:B------:R-:W-:Y:S01]  /*3e80*/  HMMA.16816.F32.BF16 R116, R4, R70, R44 ;  /* 0x000000460474723c */ /* 0x000fe2000004182c */
[----:B------:R-:W-:-:S06]  /*3e90*/  IMAD.MOV.U32 R48, RZ, RZ, R112 ;  /* 0x000000ffff307224 */ /* 0x000fcc00078e0070 */
[----:B------:R-:W-:Y:S01]  /*3ea0*/  MOV R47, R111 ;  /* 0x0000006f002f7202 */ /* 0x000fe20000000f00 */
[C---:B-1----:R-:W-:Y:S01]  /*3eb0*/  HMMA.16816.F32.BF16 R68, R4.reuse, R16, R28 ;  /* 0x000000100444723c */ /* 0x042fe2000004181c */
[----:B--2---:R-:W-:Y:S01]  /*3ec0*/  FFMA.FTZ R0, R82, c[0x0][0x2d0], -R12 ;  /* 0x0000b40052007a23 */ /* 0x004fe2000001080c */
[----:B------:R-:W-:Y:S01]  /*3ed0*/  MOV R44, R108 ;  /* 0x0000006c002c7202 */ /* 0x000fe20000000f00 */
[----:B------:R-:W-:Y:S02]  /*3ee0*/  IMAD.MOV.U32 R46, RZ, RZ, R110 ;  /* 0x000000ffff2e7224 */ /* 0x000fe400078e006e */
[----:B------:R1:W2:Y:S01]  /*3ef0*/  MUFU.EX2 R74, R0 ;  /* 0x00000000004a7308 */ /* 0x0002a20000000800 */
[----:B------:R-:W-:Y:S02]  /*3f00*/  IMAD.MOV.U32 R45, RZ, RZ, R109 ;  /* 0x000000ffff2d7224 */ /* 0x000fe400078e006d */
[C---:B------:R-:W-:Y:S01]  /*3f10*/  HMMA.16816.F32.BF16 R28, R4.reuse, R18, R8 ;  /* 0x00000012041c723c */ /* 0x040fe20000041808 */
[----:B------:R-:W2:Y:S04]  /*3f20*/  LDSM.16.MT88.4 R8, [R225+0x1100] ;  /* 0x00110000e108783b */ /* 0x000ea80000004200 */
[----:B------:R-:W2:Y:S03]  /*3f30*/  LDSM.16.MT88.4 R16, [R226+0x1100] ;  /* 0x00110000e210783b */ /* 0x000ea60000004200 */
[----:B------:R-:W-:Y:S01]  /*3f40*/  HMMA.16816.F32.BF16 R124, R4, R26, R52 ;  /* 0x0000001a047c723c */ /* 0x000fe20000041834 */
[----:B-1----:R-:W-:-:S06]  /*3f50*/  FFMA.FTZ R0, R81, c[0x0][0x2d0], -R12 ;  /* 0x0000b40051007a23 */ /* 0x002fcc000001080c */
[----:B------:R-:W-:Y:S01]  /*3f60*/  IMAD.MOV.U32 R54, RZ, RZ, R15 ;  /* 0x000000ffff367224 */ /* 0x000fe200078e000f */
[----:B------:R-:W-:Y:S01]  /*3f70*/  MOV R26, R114 ;  /* 0x00000072001a7202 */ /* 0x000fe20000000f00 */
[----:B------:R1:W-:Y:S01]  /*3f80*/  MUFU.EX2 R184, R0 ;  /* 0x0000000000b87308 */ /* 0x0003e20000000800 */
[----:B------:R-:W-:Y:S01]  /*3f90*/  IMAD.MOV.U32 R55, RZ, RZ, R13 ;  /* 0x000000ffff377224 */ /* 0x000fe200078e000d */
[----:B------:R-:W-:Y:S01]  /*3fa0*/  MOV R53, R84 ;  /* 0x0000005400357202 */ /* 0x000fe20000000f00 */
[----:B------:R-:W-:Y:S01]  /*3fb0*/  IMAD.MOV.U32 R27, RZ, RZ, R115 ;  /* 0x000000ffff1b7224 */ /* 0x000fe200078e0073 */
[----:B---3--:R-:W-:Y:S01]  /*3fc0*/  HMMA.16816.F32.BF16 R108, R4, R64, R40 ;  /* 0x00000040046c723c */ /* 0x008fe20000041828 */
[----:B------:R-:W-:-:S07]  /*3fd0*/  IMAD.MOV.U32 R52, RZ, RZ, R85 ;  /* 0x000000ffff347224 */ /* 0x000fce00078e0055 */
[----:B------:R-:W-:Y:S01]  /*3fe0*/  HMMA.16816.F32.BF16 R112, R4, R66, R56 ;  /* 0x000000420470723c */ /* 0x000fe20000041838 */
[----:B-1----:R-:W-:-:S06]  /*3ff0*/  FFMA.FTZ R0, R80, c[0x0][0x2d0], -R12 ;  /* 0x0000b40050007a23 */ /* 0x002fcc000001080c */
[----:B------:R-:W-:Y:S01]  /*4000*/  IMAD.MOV.U32 R59, RZ, RZ, R87 ;  /* 0x000000ffff3b7224 */ /* 0x000fe200078e0057 */
[----:B------:R1:W3:Y:S01]  /*4010*/  MUFU.EX2 R50, R0 ;  /* 0x0000000000327308 */ /* 0x0002e20000000800 */
[C---:B----4-:R-:W-:Y:S01]  /*4020*/  HMMA.16816.F32.BF16 R104, R4.reuse, R20, R36 ;  /* 0x000000140468723c */ /* 0x050fe20000041824 */
[----:B------:R-:W-:Y:S01]  /*4030*/  IMAD.MOV.U32 R57, RZ, RZ, R44 ;  /* 0x000000ffff397224 */ /* 0x000fe200078e002c */
[----:B------:R-:W-:Y:S01]  /*4040*/  MOV R58, R45 ;  /* 0x0000002d003a7202 */ /* 0x000fe20000000f00 */
[----:B------:R-:W-:Y:S01]  /*4050*/  IMAD.MOV.U32 R44, RZ, RZ, R47 ;  /* 0x000000ffff2c7224 */ /* 0x000fe200078e002f */
[----:B------:R-:W-:Y:S01]  /*4060*/  MOV R45, R48 ;  /* 0x00000030002d7202 */ /* 0x000fe20000000f00 */
[----:B------:R-:W-:Y:S02]  /*4070*/  IMAD.MOV.U32 R56, RZ, RZ, R79 ;  /* 0x000000ffff387224 */ /* 0x000fe400078e004f */
[----:B------:R-:W-:Y:S01]  /*4080*/  IMAD.MOV.U32 R37, RZ, RZ, R75 ;  /* 0x000000ffff257224 */ /* 0x000fe200078e004b */
[----:B------:R-:W-:Y:S01]  /*4090*/  HMMA.16816.F32.BF16 R84, R4, R22, R32 ;  /* 0x000000160454723c */ /* 0x000fe20000041820 */
[----:B------:R-:W-:Y:S01]  /*40a0*/  IMAD.MOV.U32 R38, RZ, RZ, R72 ;  /* 0x000000ffff267224 */ /* 0x000fe200078e0048 */
[----:B------:R-:W-:Y:S01]  /*40b0*/  MOV R39, R78 ;  /* 0x0000004e00277202 */ /* 0x000fe20000000f00 */
[----:B------:R-:W-:Y:S01]  /*40c0*/  IMAD.MOV.U32 R72, RZ, RZ, R76 ;  /* 0x000000ffff487224 */ /* 0x000fe200078e004c */
[----:B------:R-:W-:Y:S01]  /*40d0*/  MOV R75, R77 ;  /* 0x0000004d004b7202 */ /* 0x000fe20000000f00 */
[----:B------:R-:W-:Y:S01]  /*40e0*/  IMAD.MOV.U32 R47, RZ, RZ, R26 ;  /* 0x000000ffff2f7224 */ /* 0x000fe200078e001a */
[----:B------:R-:W-:Y:S01]  /*40f0*/  MOV R26, R27 ;  /* 0x0000001b001a7202 */ /* 0x000fe20000000f00 */
[--C-:B-1----:R-:W-:Y:S01]  /*4100*/  FFMA.FTZ R0, R90, c[0x0][0x2d0], -R2.reuse ;  /* 0x0000b4005a007a23 */ /* 0x102fe20000010802 */
[----:B--2---:R-:W-:Y:S01]  /*4110*/  F2FP.BF16.PACK_AB R4, R74, R51 ;  /* 0x000000334a04723e */ /* 0x004fe200000010ff */
[----:B------:R-:W-:Y:S01]  /*4120*/  IMAD.MOV.U32 R27, RZ, RZ, R63 ;  /* 0x000000ffff1b7224 */ /* 0x000fe200078e003f */
[----:B---3--:R-:W-:Y:S01]  /*4130*/  F2FP.BF16.PACK_AB R6, R50, R184 ;  /* 0x000000b83206723e */ /* 0x008fe200000010ff */
[----:B------:R1:W-:Y:S01]  /*4140*/  MUFU.EX2 R15, R0 ;  /* 0x00000000000f7308 */ /* 0x0003e20000000800 */
[----:B------:R-:W2:Y:S01]  /*4150*/  LDSM.16.MT88.4 R20, [R228+0x1100] ;  /* 0x00110000e414783b */ /* 0x000ea20000004200 */
[----:B-1----:R-:W-:-:S06]  /*4160*/  FFMA.FTZ R0, R89, c[0x0][0x2d0], -R2 ;  /* 0x0000b40059007a23 */ /* 0x002fcc0000010802 */
[----:B------:R1:W3:Y:S02]  /*4170*/  MUFU.EX2 R13, R0 ;  /* 0x00000000000d7308 */ /* 0x0002e40000000800 */
[----:B-1----:R-:W-:Y:S01]  /*4180*/  FFMA.FTZ R0, R88, c[0x0][0x2d0], -R2 ;  /* 0x0000b40058007a23 */ /* 0x002fe20000010802 */
[----:B---3--:R-:W-:-:S05]  /*4190*/  F2FP.BF16.PACK_AB R5, R13, R15 ;  /* 0x0000000f0d05723e */ /* 0x008fca00000010ff */
[----:B------:R1:W-:Y:S02]  /*41a0*/  MUFU.EX2 R187, R0 ;  /* 0x0000000000bb7308 */ /* 0x0003e40000000800 */
[----:B-1----:R-:W-:-:S06]  /*41b0*/  FFMA.FTZ R0, R91, c[0x0][0x2d0], -R2 ;  /* 0x0000b4005b007a23 */ /* 0x002fcc0000010802 */
[----:B------:R-:W1:Y:S02]  /*41c0*/  MUFU.EX2 R186, R0 ;  /* 0x0000000000ba7308 */ /* 0x000e640000000800 */
[----:B-1----:R-:W-:Y:S01]  /*41d0*/  F2FP.BF16.PACK_AB R7, R186, R187 ;  /* 0x000000bbba07723e */ /* 0x002fe200000010ff */
[----:B------:R-:W-:-:S06]  /*41e0*/  FFMA.FTZ R0, R249, c[0x0][0x2d0], -R12 ;  /* 0x0000b400f9007a23 */ /* 0x000fcc000001080c */
[C---:B------:R-:W-:Y:S08]  /*41f0*/  HMMA.16816.F32.BF16 R64, R4.reuse, R8, R52 ;  /* 0x000000080440723c */ /* 0x040ff00000041834 */
[C---:B------:R-:W-:Y:S01]  /*4200*/  HMMA.16816.F32.BF16 R52, R4.reuse, R10, R180 ;  /* 0x0000000a0434723c */ /* 0x040fe200000418b4 */
[----:B------:R-:W1:Y:S06]  /*4210*/  LDSM.16.MT88.4 R8, [R229+0x1100] ;  /* 0x00110000e508783b */ /* 0x000e6c0000004200 */
[----:B------:R-:W-:Y:S01]  /*4220*/  IMAD.MOV.U32 R180, RZ, RZ, R74 ;  /* 0x000000ffffb47224 */ /* 0x000fe200078e004a */
[----:B------:R-:W-:Y:S01]  /*4230*/  HMMA.16816.F32.BF16 R76, R4, R18, R176 ;  /* 0x00000012044c723c */ /* 0x000fe200000418b0 */
[----:B------:R-:W-:Y:S01]  /*4240*/  MOV R181, R75 ;  /* 0x0000004b00b57202 */ /* 0x000fe20000000f00 */
[----:B------:R-:W-:-:S02]  /*4250*/  IMAD.MOV.U32 R182, RZ, RZ, R72 ;  /* 0x000000ffffb67224 */ /* 0x000fc400078e0048 */
[----:B------:R-:W-:-:S03]  /*4260*/  IMAD.MOV.U32 R183, RZ, RZ, R73 ;  /* 0x000000ffffb77224 */ /* 0x000fc600078e0049 */
[----:B------:R-:W-:Y:S01]  /*4270*/  IMAD.MOV.U32 R179, RZ, RZ, R59 ;  /* 0x000000ffffb37224 */ /* 0x000fe200078e003b */
[----:B------:R-:W-:Y:S01]  /*4280*/  MOV R177, R60 ;  /* 0x0000003c00b17202 */ /* 0x000fe20000000f00 */
[----:B------:R-:W-:Y:S01]  /*4290*/  IMAD.MOV.U32 R178, RZ, RZ, R62 ;  /* 0x000000ffffb27224 */ /* 0x000fe200078e003e */
[C---:B------:R-:W-:Y:S01]  /*42a0*/  HMMA.16816.F32.BF16 R40, R4.reuse, R16, R164 ;  /* 0x000000100428723c */ /* 0x040fe200000418a4 */
[----:B------:R-:W-:Y:S01]  /*42b0*/  IMAD.MOV.U32 R176, RZ, RZ, R61 ;  /* 0x000000ffffb07224 */ /* 0x000fe200078e003d */
[----:B------:R-:W3:Y:S01]  /*42c0*/  LDSM.16.MT88.4 R16, [R226+0x4100] ;  /* 0x00410000e210783b */ /* 0x000ee20000004200 */
[----:B------:R-:W-:Y:S02]  /*42d0*/  IMAD.MOV.U32 R59, RZ, RZ, R46 ;  /* 0x000000ffff3b7224 */ /* 0x000fe400078e002e */
[----:B------:R-:W-:Y:S02]  /*42e0*/  IMAD.MOV.U32 R46, RZ, RZ, R49 ;  /* 0x000000ffff2e7224 */ /* 0x000fe400078e0031 */
[----:B------:R-:W-:Y:S01]  /*42f0*/  MOV R167, R44 ;  /* 0x0000002c00a77202 */ /* 0x000fe20000000f00 */
[----:B--2---:R-:W-:Y:S01]  /*4300*/  HMMA.16816.F32.BF16 R72, R4, R22, R152 ;  /* 0x000000160448723c */ /* 0x004fe20000041898 */
[----:B------:R-:W-:Y:S01]  /*4310*/  IMAD.MOV.U32 R166, RZ, RZ, R45 ;  /* 0x000000ffffa67224 */ /* 0x000fe200078e002d */
[----:B------:R-:W-:Y:S01]  /*4320*/  MOV R164, R47 ;  /* 0x0000002f00a47202 */ /* 0x000fe20000000f00 */
[----:B------:R-:W-:-:S04]  /*4330*/  IMAD.MOV.U32 R165, RZ, RZ, R46 ;  /* 0x000000ffffa57224 */ /* 0x000fc800078e002e */
[----:B------:R-:W-:Y:S01]  /*4340*/  MOV R154, R57 ;  /* 0x00000039009a7202 */ /* 0x000fe20000000f00 */
[----:B------:R-:W-:Y:S02]  /*4350*/  IMAD.MOV.U32 R153, RZ, RZ, R59 ;  /* 0x000000ffff997224 */ /* 0x000fe400078e003b */
[----:B------:R-:W-:Y:S01]  /*4360*/  IMAD.MOV.U32 R152, RZ, RZ, R26 ;  /* 0x000000ffff987224 */ /* 0x000fe200078e001a */
[C---:B-1----:R-:W-:Y:S01]  /*4370*/  HMMA.16816.F32.BF16 R60, R4.reuse, R8, R172 ;  /* 0x00000008043c723c */ /* 0x042fe200000418ac */
[----:B------:R1:W-:Y:S06]  /*4380*/  MUFU.EX2 R173, R0 ;  /* 0x0000000000ad7308 */ /* 0x0003ec0000000800 */
[----:B------:R-:W-:Y:S01]  /*4390*/  IMAD.MOV.U32 R175, RZ, RZ, R50 ;  /* 0x000000ffffaf7224 */ /* 0x000fe200078e0032 */
[----:B------:R-:W-:Y:S01]  /*43a0*/  MOV R174, R51 ;  /* 0x0000003300ae7202 */ /* 0x000fe20000000f00 */
[----:B------:R-:W-:Y:S01]  /*43b0*/  IMAD.MOV.U32 R172, RZ, RZ, R58 ;  /* 0x000000ffffac7224 */ /* 0x000fe200078e003a */
[C---:B------:R-:W-:Y:S01]  /*43c0*/  HMMA.16816.F32.BF16 R48, R4.reuse, R10, R168 ;  /* 0x0000000a0430723c */ /* 0x040fe200000418a8 */
[----:B------:R-:W2:Y:S06]  /*43d0*/  LDSM.16.MT88.4 R8, [R225+0x4100] ;  /* 0x00410000e108783b */ /* 0x000eac0000004200 */
[----:B------:R-:W-:Y:S01]  /*43e0*/  IMAD.MOV.U32 R168, RZ, RZ, R56 ;  /* 0x000000ffffa87224 */ /* 0x000fe200078e0038 */
[----:B------:R-:W-:Y:S01]  /*43f0*/  MOV R169, R39 ;  /* 0x0000002700a97202 */ /* 0x000fe20000000f00 */
[----:B---3--:R-:W-:Y:S01]  /*4400*/  HMMA.16816.F32.BF16 R32, R4, R16, R92 ;  /* 0x000000100420723c */ /* 0x008fe2000004185c */
[----:B-1----:R-:W-:-:S02]  /*4410*/  FFMA.FTZ R0, R103, c[0x0][0x2d0], -R12 ;  /* 0x0000b40067007a23 */ /* 0x002fc4000001080c */
[----:B------:R-:W-:Y:S02]  /*4420*/  IMAD.MOV.U32 R171, RZ, RZ, R37 ;  /* 0x000000ffffab7224 */ /* 0x000fe400078e0025 */
[----:B------:R-:W-:Y:S02]  /*4430*/  IMAD.MOV.U32 R170, RZ, RZ, R38 ;  /* 0x000000ffffaa7224 */ /* 0x000fe400078e0026 */
[----:B------:R-:W-:Y:S01]  /*4440*/  IMAD.MOV.U32 R103, RZ, RZ, R181 ;  /* 0x000000ffff677224 */ /* 0x000fe200078e00b5 */
[C---:B------:R-:W-:Y:S01]  /*4450*/  HMMA.16816.F32.BF16 R80, R4.reuse, R18, R148 ;  /* 0x000000120450723c */ /* 0x040fe20000041894 */
[----:B------:R-:W-:Y:S07]  /*4460*/  LDSM.16.MT88.4 R16, [R229+0x7100] ;  /* 0x00710000e510783b */ /* 0x000fee0000004200 */
[C---:B------:R-:W-:Y:S01]  /*4470*/  HMMA.16816.F32.BF16 R36, R4.reuse, R20, R128 ;  /* 0x000000140424723c */ /* 0x040fe20000041880 */
[----:B------:R-:W1:Y:S07]  /*4480*/  LDSM.16.MT88.4 R20, [R226+0x7100] ;  /* 0x00710000e214783b */ /* 0x000e6e0000004200 */
[C---:B--2---:R-:W-:Y:S01]  /*4490*/  HMMA.16816.F32.BF16 R56, R4.reuse, R8, R144 ;  /* 0x000000080438723c */ /* 0x044fe20000041890 */
[----:B------:R2:W3:Y:S06]  /*44a0*/  MUFU.EX2 R144, R0 ;  /* 0x0000000000907308 */ /* 0x0004ec0000000800 */
[----:B------:R-:W-:Y:S01]  /*44b0*/  IMAD.MOV.U32 R147, RZ, RZ, R27 ;  /* 0x000000ffff937224 */ /* 0x000fe200078e001b */
[----:B------:R-:W-:Y:S01]  /*44c0*/  HMMA.16816.F32.BF16 R44, R4, R10, R136 ;  /* 0x0000000a042c723c */ /* 0x000fe20000041888 */
[----:B------:R-:W4:Y:S01]  /*44d0*/  LDSM.16.MT88.4 R8, [R229+0x4100] ;  /* 0x00410000e508783b */ /* 0x000f220000004200 */
[----:B------:R-:W-:Y:S01]  /*44e0*/  MOV R146, R24 ;  /* 0x0000001800927202 */ /* 0x000fe20000000f00 */
[----:B------:R-:W-:-:S02]  /*44f0*/  IMAD.MOV.U32 R145, RZ, RZ, R25 ;  /* 0x000000ffff917224 */ /* 0x000fc400078e0019 */
[----:B------:R-:W3:Y:S02]  /*4500*/  LDSM.16.MT88.4 R24, [R228+0x4100] ;  /* 0x00410000e418783b */ /* 0x000ee40000004200 */
[----:B------:R-:W-:Y:S01]  /*4510*/  IMAD.MOV.U32 R139, RZ, RZ, R14 ;  /* 0x000000ffff8b7224 */ /* 0x000fe200078e000e */
[----:B------:R-:W-:Y:S01]  /*4520*/  MOV R138, R171 ;  /* 0x000000ab008a7202 */ /* 0x000fe20000000f00 */
[----:B--2---:R-:W-:Y:S02]  /*4530*/  FFMA.FTZ R0, R102, c[0x0][0x2d0], -R12 ;  /* 0x0000b40066007a23 */ /* 0x004fe4000001080c */
[----:B------:R-:W-:Y:S02]  /*4540*/  IMAD.MOV.U32 R136, RZ, RZ, R169 ;  /* 0x000000ffff887224 */ /* 0x000fe400078e00a9 */
[----:B------:R2:W-:Y:S01]  /*4550*/  MUFU.EX2 R14, R0 ;  /* 0x00000000000e7308 */ /* 0x0005e20000000800 */
[----:B------:R-:W-:Y:S02]  /*4560*/  IMAD.MOV.U32 R137, RZ, RZ, R170 ;  /* 0x000000ffff897224 */ /* 0x000fe400078e00aa */
[----:B------:R-:W-:Y:S01]  /*4570*/  IMAD.MOV.U32 R102, RZ, RZ, R180 ;  /* 0x000000ffff667224 */ /* 0x000fe200078e00b4 */
[C---:B-1----:R-:W-:Y:S08]  /*4580*/  HMMA.16816.F32.BF16 R128, R4.reuse, R22, R112 ;  /* 0x000000160480723c */ /* 0x042ff00000041870 */
[----:B------:R-:W-:Y:S01]  /*4590*/  HMMA.16816.F32.BF16 R108, R4, R20, R108 ;  /* 0x00000014046c723c */ /* 0x000fe2000004186c */
[----:B--2---:R-:W-:Y:S01]  /*45a0*/  FFMA.FTZ R0, R101, c[0x0][0x2d0], -R12 ;  /* 0x0000b40065007a23 */ /* 0x004fe2000001080c */
[----:B------:R-:W-:-:S02]  /*45b0*/  MOV R101, R145 ;  /* 0x0000009100657202 */ /* 0x000fc40000000f00 */
[----:B------:R-:W-:Y:S01]  /*45c0*/  MOV R145, R176 ;  /* 0x000000b000917202 */ /* 0x000fe20000000f00 */
[----:B------:R1:W2:Y:S03]  /*45d0*/  MUFU.EX2 R155, R0 ;  /* 0x00000000009b7308 */ /* 0x0002a60000000800 */
[C---:B------:R-:W-:Y:S08]  /*45e0*/  HMMA.16816.F32.BF16 R112, R4.reuse, R18, R84 ;  /* 0x000000120470723c */ /* 0x040ff00000041854 */
[----:B----4-:R-:W-:Y:S01]  /*45f0*/  HMMA.16816.F32.BF16 R88, R4, R8, R140 ;  /* 0x000000080458723c */ /* 0x010fe2000004188c */
[----:B-1----:R-:W-:-:S07]  /*4600*/  FFMA.FTZ R0, R252, c[0x0][0x2d0], -R2 ;  /* 0x0000b400fc007a23 */ /* 0x002fce0000010802 */
[C---:B------:R-:W-:Y:S01]  /*4610*/  HMMA.16816.F32.BF16 R92, R4.reuse, R10, R132 ;  /* 0x0000000a045c723c */ /* 0x040fe20000041884 */
[----:B------:R-:W1:Y:S01]  /*4620*/  LDSM.16.MT88.4 R8, [R225+0x7100] ;  /* 0x00710000e108783b */ /* 0x000e620000004200 */
[----:B------:R4:W-:Y:S06]  /*4630*/  MUFU.EX2 R249, R0 ;  /* 0x0000000000f97308 */ /* 0x0009ec0000000800 */
[C---:B---3--:R-:W-:Y:S08]  /*4640*/  HMMA.16816.F32.BF16 R132, R4.reuse, R26, R124 ;  /* 0x0000001a0484723c */ /* 0x048ff0000004187c */
[----:B------:R-:W-:Y:S01]  /*4650*/  HMMA.16816.F32.BF16 R96, R4, R24, R96 ;  /* 0x000000180460723c */ /* 0x000fe20000041860 */
[----:B----4-:R-:W-:-:S04]  /*4660*/  FFMA.FTZ R0, R251, c[0x0][0x2d0], -R2 ;  /* 0x0000b400fb007a23 */ /* 0x010fc80000010802 */
[----:B------:R3:W4:Y:S02]  /*4670*/  MUFU.EX2 R251, R0 ;  /* 0x0000000000fb7308 */ /* 0x0007240000000800 */
[----:B------:R-:W-:Y:S01]  /*4680*/  MOV R25, R168 ;  /* 0x000000a800197202 */ /* 0x000fe20000000f00 */
[--C-:B---3--:R-:W-:Y:S01]  /*4690*/  FFMA.FTZ R0, R250, c[0x0][0x2d0], -R2.reuse ;  /* 0x0000b400fa007a23 */ /* 0x108fe20000010802 */
[C---:B-1----:R-:W-:Y:S04]  /*46a0*/  HMMA.16816.F32.BF16 R124, R4.reuse, R8, R120 ;  /* 0x00000008047c723c */ /* 0x042fe80000041878 */
[----:B------:R1:W-:Y:S04]  /*46b0*/  MUFU.EX2 R250, R0 ;  /* 0x0000000000fa7308 */ /* 0x0003e80000000800 */
[C---:B------:R-:W-:Y:S01]  /*46c0*/  HMMA.16816.F32.BF16 R116, R4.reuse, R10, R116 ;  /* 0x0000000a0474723c */ /* 0x040fe20000041874 */
[----:B------:R-:W3:Y:S07]  /*46d0*/  LDSM.16.MT88.4 R8, [R228+0x7100] ;  /* 0x00710000e408783b */ /* 0x000eee0000004200 */
[----:B------:R-:W-:Y:S01]  /*46e0*/  HMMA.16816.F32.BF16 R120, R4, R16, R104 ;  /* 0x000000100478723c */ /* 0x000fe20000041868 */
[----:B------:R-:W2:Y:S01]  /*46f0*/  LDSM.16.MT88.4 R16, [R226+0x1900] ;  /* 0x00190000e210783b */ /* 0x000ea20000004200 */
[----:B-1----:R-:W-:-:S02]  /*4700*/  FFMA.FTZ R0, R139, c[0x0][0x2d0], -R2 ;  /* 0x0000b4008b007a23 */ /* 0x002fc40000010802 */
[----:B------:R-:W-:Y:S01]  /*4710*/  IMAD.MOV.U32 R139, RZ, RZ, R174 ;  /* 0x000000ffff8b7224 */ /* 0x000fe200078e00ae */
[----:B------:R-:W-:Y:S01]  /*4720*/  MOV R174, R165 ;  /* 0x000000a500ae7202 */ /* 0x000fe20000000f00 */
[----:B------:R-:W1:Y:S02]  /*4730*/  MUFU.EX2 R252, R0 ;  /* 0x0000000000fc7308 */ /* 0x000e640000000800 */
[C---:B---3--:R-:W-:Y:S07]  /*4740*/  HMMA.16816.F32.BF16 R104, R4.reuse, R8, R68 ;  /* 0x000000080468723c */ /* 0x048fee0000041844 */
[----:B------:R-:W-:Y:S01]  /*4750*/  IMAD.MOV.U32 R71, RZ, RZ, R146 ;  /* 0x000000ffff477224 */ /* 0x000fe200078e0092 */
[----:B------:R-:W-:Y:S01]  /*4760*/  HMMA.16816.F32.BF16 R28, R4, R10, R28 ;  /* 0x0000000a041c723c */ /* 0x000fe2000004181c */
[----:B------:R-:W3:Y:S01]  /*4770*/  LDSM.16.MT88.4 R8, [R225+0x1900] ;  /* 0x00190000e108783b */ /* 0x000ee20000004200 */
[----:B------:R-:W-:Y:S01]  /*4780*/  MOV R69, R152 ;  /* 0x0000009800457202 */ /* 0x000fe20000000f00 */
[----:B------:R-:W-:Y:S01]  /*4790*/  IMAD.MOV.U32 R68, RZ, RZ, R153 ;  /* 0x000000ffff447224 */ /* 0x000fe200078e0099 */
[----:B------:R-:W-:Y:S01]  /*47a0*/  MOV R153, R179 ;  /* 0x000000b300997202 */ /* 0x000fe20000000f00 */
[----:B------:R-:W-:-:S02]  /*47b0*/  IMAD.MOV.U32 R146, RZ, RZ, R177 ;  /* 0x000000ffff927224 */ /* 0x000fc400078e00b1 */
[----:B------:R-:W-:Y:S01]  /*47c0*/  F2FP.BF16.PACK_AB R4, R144, R173 ;  /* 0x000000ad9004723e */ /* 0x000fe200000010ff */
[----:B------:R-:W-:Y:S01]  /*47d0*/  IMAD.MOV.U32 R152, RZ, RZ, R178 ;  /* 0x000000ffff987224 */ /* 0x000fe200078e00b2 */
[----:B--2---:R-:W-:Y:S01]  /*47e0*/  F2FP.BF16.PACK_AB R6, R155, R14 ;  /* 0x0000000e9b06723e */ /* 0x004fe200000010ff */
[----:B------:R-:W-:Y:S01]  /*47f0*/  IMAD.MOV.U32 R70, RZ, RZ, R147 ;  /* 0x000000ffff467224 */ /* 0x000fe200078e0093 */
[----:B----4-:R-:W-:Y:S01]  /*4800*/  F2FP.BF16.PACK_AB R5, R251, R249 ;  /* 0x000000f9fb05723e */ /* 0x010fe200000010ff */
[----:B------:R-:W-:Y:S01]  /*4810*/  IMAD.MOV.U32 R147, RZ, RZ, R154 ;  /* 0x000000ffff937224 */ /* 0x000fe200078e009a */
[----:B-1----:R-:W-:Y:S01]  /*4820*/  F2FP.BF16.PACK_AB R7, R252, R250 ;  /* 0x000000fafc07723e */ /* 0x002fe200000010ff */
[----:B------:R-:W-:Y:S02]  /*4830*/  IMAD.MOV.U32 R154, RZ, RZ, R175 ;  /* 0x000000ffff9a7224 */ /* 0x000fe400078e00af */
[----:B------:R-:W-:-:S04]  /*4840*/  IMAD.MOV.U32 R175, RZ, RZ, R166 ;  /* 0x000000ffffaf7224 */ /* 0x000fc800078e00a6 */
[C---:B------:R-:W-:Y:S08]  /*4850*/  HMMA.16816.F32.BF16 R168, R4.reuse, R16, R40 ;  /* 0x0000001004a8723c */ /* 0x040ff00000041828 */
[C---:B---3--:R-:W-:Y:S07]  /*4860*/  HMMA.16816.F32.BF16 R20, R4.reuse, R8, R64 ;  /* 0x000000080414723c */ /* 0x048fee0000041840 */
[----:B------:R-:W-:Y:S01]  /*4870*/  IMAD.MOV.U32 R67, RZ, RZ, R164 ;  /* 0x000000ffff437224 */ /* 0x000fe200078e00a4 */
[----:B------:R-:W-:Y:S01]  /*4880*/  HMMA.16816.F32.BF16 R176, R4, R10, R52 ;  /* 0x0000000a04b0723c */ /* 0x000fe20000041834 */
[----:B------:R-:W1:Y:S01]  /*4890*/  LDSM.16.MT88.4 R8, [R229+0x1900] ;  /* 0x00190000e508783b */ /* 0x000e620000004200 */
[----:B------:R-:W-:-:S06]  /*48a0*/  IMAD.MOV.U32 R66, RZ, RZ, R167 ;  /* 0x000000ffff427224 */ /* 0x000fcc00078e00a7 */
[----:B------:R-:W-:Y:S01]  /*48b0*/  HMMA.16816.F32.BF16 R164, R4, R18, R76 ;  /* 0x0000001204a4723c */ /* 0x000fe2000004184c */
[----:B------:R-:W2:Y:S06]  /*48c0*/  LDSM.16.MT88.4 R16, [R226+0x4900] ;  /* 0x00490000e210783b */ /* 0x000eac0000004200 */
[----:B------:R-:W-:Y:S01]  /*48d0*/  IMAD.MOV.U32 R76, RZ, RZ, R144 ;  /* 0x000000ffff4c7224 */ /* 0x000fe200078e0090 */
[----:B------:R-:W-:Y:S01]  /*48e0*/  MOV R65, R21 ;  /* 0x0000001500417202 */ /* 0x000fe20000000f00 */
[----:B------:R-:W-:Y:S02]  /*48f0*/  IMAD.MOV.U32 R24, RZ, RZ, R22 ;  /* 0x000000ffff187224 */ /* 0x000fe400078e0016 */
[----:B------:R-:W-:-:S02]  /*4900*/  IMAD.MOV.U32 R0, RZ, RZ, R23 ;  /* 0x000000ffff007224 */ /* 0x000fc400078e0017 */
[----:B------:R-:W-:Y:S01]  /*4910*/  IMAD.MOV.U32 R64, RZ, RZ, R20 ;  /* 0x000000ffff407224 */ /* 0x000fe200078e0014 */
[----:B------:R-:W-:Y:S01]  /*4920*/  MOV R77, R24 ;  /* 0x00000018004d7202 */ /* 0x000fe20000000f00 */
[----:B------:R-:W3:Y:S01]  /*4930*/  LDSM.16.MT88.4 R20, [R228+0x1900] ;  /* 0x00190000e414783b */ /* 0x000ee20000004200 */
[----:B------:R-:W-:Y:S02]  /*4940*/  IMAD.MOV.U32 R78, RZ, RZ, R0 ;  /* 0x000000ffff4e7224 */ /* 0x000fe400078e0000 */
[----:B------:R-:W-:Y:S02]  /*4950*/  IMAD.MOV.U32 R0, RZ, RZ, R152 ;  /* 0x000000ffff007224 */ /* 0x000fe400078e0098 */
[----:B------:R-:W-:Y:S01]  /*4960*/  IMAD.MOV.U32 R152, RZ, RZ, R153 ;  /* 0x000000ffff987224 */ /* 0x000fe200078e0099 */
[----:B------:R-:W-:Y:S01]  /*4970*/  MOV R153, R154 ;  /* 0x0000009a00997202 */ /* 0x000fe20000000f00 */
[----:B------:R-:W-:Y:S02]  /*4980*/  IMAD.MOV.U32 R154, RZ, RZ, R183 ;  /* 0x000000ffff9a7224 */ /* 0x000fe400078e00b7 */
[----:B------:R-:W-:-:S02]  /*4990*/  IMAD.MOV.U32 R79, RZ, RZ, R145 ;  /* 0x000000ffff4f7224 */ /* 0x000fc400078e0091 */
[----:B------:R-:W-:Y:S01]  /*49a0*/  FFMA.FTZ R0, R0, c[0x0][0x2d0], -R12 ;  /* 0x0000b40000007a23 */ /* 0x000fe2000001080c */
[C---:B-1----:R-:W-:Y:S07]  /*49b0*/  HMMA.16816.F32.BF16 R148, R4.reuse, R8, R60 ;  /* 0x000000080494723c */ /* 0x042fee000004183c */
[----:B------:R-:W-:Y:S01]  /*49c0*/  IMAD.MOV.U32 R61, RZ, RZ, R137 ;  /* 0x000000ffff3d7224 */ /* 0x000fe200078e0089 */
[----:B------:R-:W-:Y:S01]  /*49d0*/  HMMA.16816.F32.BF16 R140, R4, R10, R48 ;  /* 0x0000000a048c723c */ /* 0x000fe20000041830 */
[----:B------:R-:W1:Y:S01]  /*49e0*/  LDSM.16.MT88.4 R8, [R225+0x4900] ;  /* 0x00490000e108783b */ /* 0x000e620000004200 */
[----:B------:R-:W-:Y:S01]  /*49f0*/  MOV R62, R138 ;  /* 0x0000008a003e7202 */ /* 0x000fe20000000f00 */
[----:B------:R-:W-:-:S04]  /*4a00*/  IMAD.MOV.U32 R63, RZ, RZ, R139 ;  /* 0x000000ffff3f7224 */ /* 0x000fc800078e008b */
[----:B------:R-:W-:Y:S01]  /*4a10*/  MOV R48, R182 ;  /* 0x000000b600307202 */ /* 0x000fe20000000f00 */
[----:B------:R-:W-:Y:S01]  /*4a20*/  IMAD.MOV.U32 R50, RZ, RZ, R136 ;  /* 0x000000ffff327224 */ /* 0x000fe200078e0088 */
[----:B------:R-:W-:Y:S01]  /*4a30*/  MOV R49, R146 ;  /* 0x0000009200317202 */ /* 0x000fe20000000f00 */
[C---:B--2---:R-:W-:Y:S01]  /*4a40*/  HMMA.16816.F32.BF16 R52, R4.reuse, R16, R32 ;  /* 0x000000100434723c */ /* 0x044fe20000041820 */
[----:B------:R-:W-:Y:S02]  /*4a50*/  MOV R51, R25 ;  /* 0x0000001900337202 */ /* 0x000fe40000000f00 */
[----:B------:R-:W2:Y:S01]  /*4a60*/  LDSM.16.MT88.4 R24, [R228+0x4900] ;  /* 0x00490000e418783b */ /* 0x000ea20000004200 */
[----:B------:R-:W-:Y:S02]  /*4a70*/  MOV R60, R63 ;  /* 0x0000003f003c7202 */ /* 0x000fe40000000f00 */
[----:B------:R-:W-:Y:S02]  /*4a80*/  MOV R63, R78 ;  /* 0x0000004e003f7202 */ /* 0x000fe40000000f00 */
[C---:B---3--:R-:W-:Y:S07]  /*4a90*/  HMMA.16816.F32.BF16 R180, R4.reuse, R20, R36 ;  /* 0x0000001404b4723c */ /* 0x048fee0000041824 */
[----:B------:R-:W-:Y:S01]  /*4aa0*/  IMAD.MOV.U32 R20, RZ, RZ, R147 ;  /* 0x000000ffff147224 */ /* 0x000fe200078e0093 */
[----:B------:R-:W-:Y:S01]  /*4ab0*/  MOV R36, R172 ;  /* 0x000000ac00247202 */ /* 0x000fe20000000f00 */
[----:B------:R-:W-:Y:S01]  /*4ac0*/  IMAD.MOV.U32 R21, RZ, RZ, R62 ;  /* 0x000000ffff157224 */ /* 0x000fe200078e003e */
[----:B------:R-:W-:Y:S01]  /*4ad0*/  MOV R39, R175 ;  /* 0x000000af00277202 */ /* 0x000fe20000000f00 */
[----:B------:R-:W-:Y:S01]  /*4ae0*/  IMAD.MOV.U32 R62, RZ, RZ, R77 ;  /* 0x000000ffff3e7224 */ /* 0x000fe200078e004d */
[----:B------:R-:W-:Y:S01]  /*4af0*/  HMMA.16816.F32.BF16 R40, R4, R18, R80 ;  /* 0x000000120428723c */ /* 0x000fe20000041850 */
[----:B------:R-:W-:Y:S01]  /*4b00*/  IMAD.MOV.U32 R37, RZ, RZ, R173 ;  /* 0x000000ffff257224 */ /* 0x000fe200078e00ad */
[----:B------:R-:W3:Y:S01]  /*4b10*/  LDSM.16.MT88.4 R16, [R229+0x7900] ;  /* 0x00790000e510783b */ /* 0x000ee20000004200 */
[----:B------:R-:W-:-:S05]  /*4b20*/  IMAD.MOV.U32 R38, RZ, RZ, R174 ;  /* 0x000000ffff267224 */ /* 0x000fca00078e00ae */
[C---:B------:R-:W-:Y:S07]  /*4b30*/  HMMA.16816.F32.BF16 R172, R4.reuse, R22, R72 ;  /* 0x0000001604ac723c */ /* 0x040fee0000041848 */
[----:B------:R-:W-:Y:S01]  /*4b40*/  MOV R72, R36 ;  /* 0x0000002400487202 */ /* 0x000fe20000000f00 */
[----:B-1----:R-:W-:Y:S01]  /*4b50*/  HMMA.16816.F32.BF16 R144, R4, R8, R56 ;  /* 0x000000080490723c */ /* 0x002fe20000041838 */
[----:B------:R-:W-:Y:S01]  /*4b60*/  IMAD.MOV.U32 R73, RZ, RZ, R37 ;  /* 0x000000ffff497224 */ /* 0x000fe200078e0025 */
[----:B------:R-:W-:Y:S01]  /*4b70*/  MOV R75, R39 ;  /* 0x00000027004b7202 */ /* 0x000fe20000000f00 */
[----:B------:R-:W-:Y:S01]  /*4b80*/  IMAD.MOV.U32 R74, RZ, RZ, R38 ;  /* 0x000000ffff4a7224 */ /* 0x000fe200078e0026 */
[----:B------:R-:W-:Y:S01]  /*4b90*/  MOV R38, R50 ;  /* 0x0000003200267202 */ /* 0x000fe20000000f00 */
[----:B------:R-:W-:-:S02]  /*4ba0*/  IMAD.MOV.U32 R36, RZ, RZ, R48 ;  /* 0x000000ffff247224 */ /* 0x000fc400078e0030 */
[----:B------:R-:W-:Y:S01]  /*4bb0*/  IMAD.MOV.U32 R37, RZ, RZ, R49 ;  /* 0x000000ffff257224 */ /* 0x000fe200078e0031 */
[----:B------:R-:W-:Y:S01]  /*4bc0*/  HMMA.16816.F32.BF16 R136, R4, R10, R44 ;  /* 0x0000000a0488723c */ /* 0x000fe2000004182c */
[----:B------:R-:W1:Y:S01]  /*4bd0*/  LDSM.16.MT88.4 R8, [R229+0x4900] ;  /* 0x00490000e508783b */ /* 0x000e620000004200 */
[----:B------:R-:W-:Y:S01]  /*4be0*/  IMAD.MOV.U32 R39, RZ, RZ, R51 ;  /* 0x000000ffff277224 */ /* 0x000fe200078e0033 */
[----:B------:R-:W-:Y:S01]  /*4bf0*/  MOV R49, R67 ;  /* 0x0000004300317202 */ /* 0x000fe20000000f00 */
[----:B------:R-:W-:Y:S01]  /*4c00*/  IMAD.MOV.U32 R48, RZ, RZ, R66 ;  /* 0x000000ffff307224 */ /* 0x000fe200078e0042 */
[----:B------:R-:W-:Y:S01]  /*4c10*/  MOV R67, R68 ;  /* 0x0000004400437202 */ /* 0x000fe20000000f00 */
[----:B------:R-:W-:Y:S01]  /*4c20*/  IMAD.MOV.U32 R50, RZ, RZ, R65 ;  /* 0x000000ffff327224 */ /* 0x000fe200078e0041 */
[----:B------:R-:W-:Y:S01]  /*4c30*/  MOV R66, R71 ;  /* 0x0000004700427202 */ /* 0x000fe20000000f00 */
[----:B------:R-:W-:Y:S02]  /*4c40*/  IMAD.MOV.U32 R51, RZ, RZ, R64 ;  /* 0x000000ffff337224 */ /* 0x000fe400078e0040 */
[----:B------:R-:W-:-:S02]  /*4c50*/  IMAD.MOV.U32 R64, RZ, RZ, R69 ;  /* 0x000000ffff407224 */ /* 0x000fc400078e0045 */
[----:B------:R-:W-:Y:S02]  /*4c60*/  IMAD.MOV.U32 R65, RZ, RZ, R70 ;  /* 0x000000ffff417224 */ /* 0x000fe400078e0046 */
[C---:B--2---:R-:W-:Y:S07]  /*4c70*/  HMMA.16816.F32.BF16 R68, R4.reuse, R24, R96 ;  /* 0x000000180444723c */ /* 0x044fee0000041860 */
[----:B------:R-:W-:Y:S01]  /*4c80*/  IMAD.MOV.U32 R99, RZ, RZ, R60 ;  /* 0x000000ffff637224 */ /* 0x000fe200078e003c */
[----:B------:R-:W-:Y:S01]  /*4c90*/  MOV R25, R49 ;  /* 0x0000003100197202 */ /* 0x000fe20000000f00 */
[----:B------:R-:W-:Y:S01]  /*4ca0*/  IMAD.MOV.U32 R24, RZ, RZ, R62 ;  /* 0x000000ffff187224 */ /* 0x000fe200078e003e */
[----:B---3--:R-:W-:Y:S01]  /*4cb0*/  HMMA.16816.F32.BF16 R56, R4, R18, R112 ;  /* 0x000000120438723c */ /* 0x008fe20000041870 */
[----:B------:R-:W-:-:S02]  /*4cc0*/  IMAD.MOV.U32 R96, RZ, RZ, R63 ;  /* 0x000000ffff607224 */ /* 0x000fc400078e003f */
[----:B------:R-:W-:-:S05]  /*4cd0*/  IMAD.MOV.U32 R97, RZ, RZ, R21 ;  /* 0x000000ffff617224 */ /* 0x000fca00078e0015 */
[----:B-1----:R-:W-:Y:S07]  /*4ce0*/  HMMA.16816.F32.BF16 R84, R4, R8, R88 ;  /* 0x000000080454723c */ /* 0x002fee0000041858 */
[----:B------:R-:W-:Y:S02]  /*4cf0*/  IMAD.MOV.U32 R89, RZ, RZ, R61 ;  /* 0x000000ffff597224 */ /* 0x000fe400078e003d */
[----:B------:R-:W-:Y:S02]  /*4d00*/  IMAD.MOV.U32 R61, RZ, RZ, R76 ;  /* 0x000000ffff3d7224 */ /* 0x000fe400078e004c */
[----:B------:R-:W-:-:S02]  /*4d10*/  IMAD.MOV.U32 R88, RZ, RZ, R79 ;  /* 0x000000ffff587224 */ /* 0x000fc400078e004f */
[C---:B------:R-:W-:Y:S01]  /*4d20*/  HMMA.16816.F32.BF16 R76, R4.reuse, R10, R92 ;  /* 0x0000000a044c723c */ /* 0x040fe2000004185c */
[----:B------:R-:W1:Y:S01]  /*4d30*/  LDSM.16.MT88.4 R8, [R225+0x7900] ;  /* 0x00790000e108783b */ /* 0x000e620000004200 */
[----:B------:R-:W-:Y:S01]  /*4d40*/  MOV R98, R61 ;  /* 0x0000003d00627202 */ /* 0x000fe20000000f00 */
[----:B------:R-:W-:Y:S02]  /*4d50*/  IMAD.MOV.U32 R90, RZ, RZ, R73 ;  /* 0x000000ffff5a7224 */ /* 0x000fe400078e0049 */
[----:B------:R-:W-:Y:S02]  /*4d60*/  IMAD.MOV.U32 R91, RZ, RZ, R74 ;  /* 0x000000ffff5b7224 */ /* 0x000fe400078e004a */
[----:B------:R-:W-:Y:S01]  /*4d70*/  IMAD.MOV.U32 R95, RZ, RZ, R37 ;  /* 0x000000ffff5f7224 */ /* 0x000fe200078e0025 */
[----:B------:R-:W-:Y:S01]  /*4d80*/  HMMA.16816.F32.BF16 R60, R4, R26, R132 ;  /* 0x0000001a043c723c */ /* 0x000fe20000041884 */
[----:B------:R-:W-:Y:S01]  /*4d90*/  MOV R94, R38 ;  /* 0x00000026005e7202 */ /* 0x000fe20000000f00 */
[----:B------:R-:W-:-:S02]  /*4da0*/  IMAD.MOV.U32 R93, RZ, RZ, R39 ;  /* 0x000000ffff5d7224 */ /* 0x000fc400078e0027 */
[----:B------:R-:W-:Y:S02]  /*4db0*/  IMAD.MOV.U32 R92, RZ, RZ, R20 ;  /* 0x000000ffff5c7224 */ /* 0x000fe400078e0014 */
[----:B------:R-:W2:Y:S01]  /*4dc0*/  LDSM.16.MT88.4 R20, [R226+0x7900] ;  /* 0x00790000e214783b */ /* 0x000ea20000004200 */
[----:B------:R-:W-:Y:S01]  /*4dd0*/  IMAD.MOV.U32 R132, RZ, RZ, R48 ;  /* 0x000000ffff847224 */ /* 0x000fe200078e0030 */
[----:B------:R-:W-:Y:S01]  /*4de0*/  MOV R26, R75 ;  /* 0x0000004b001a7202 */ /* 0x000fe20000000f00 */
[----:B------:R-:W-:Y:S01]  /*4df0*/  IMAD.MOV.U32 R135, RZ, RZ, R50 ;  /* 0x000000ffff877224 */ /* 0x000fe200078e0032 */
[----:B------:R-:W-:Y:S01]  /*4e00*/  MOV R133, R72 ;  /* 0x0000004800857202 */ /* 0x000fe20000000f00 */
[----:B------:R-:W-:Y:S02]  /*4e10*/  IMAD.MOV.U32 R134, RZ, RZ, R51 ;  /* 0x000000ffff867224 */ /* 0x000fe400078e0033 */
[----:B------:R-:W-:Y:S01]  /*4e20*/  IMAD.MOV.U32 R27, RZ, RZ, R36 ;  /* 0x000000ffff1b7224 */ /* 0x000fe200078e0024 */
[C---:B-1----:R-:W-:Y:S07]  /*4e30*/  HMMA.16816.F32.BF16 R48, R4.reuse, R8, R124 ;  /* 0x000000080430723c */ /* 0x042fee000004187c */
[----:B------:R-:W-:Y:S01]  /*4e40*/  MOV R124, R64 ;  /* 0x00000040007c7202 */ /* 0x000fe20000000f00 */
[----:B------:R-:W-:Y:S01]  /*4e50*/  HMMA.16816.F32.BF16 R36, R4, R10, R116 ;  /* 0x0000000a0424723c */ /* 0x000fe20000041874 */
[----:B------:R-:W-:Y:S01]  /*4e60*/  MOV R126, R66 ;  /* 0x00000042007e7202 */ /* 0x000fe20000000f00 */
[----:B------:R-:W-:Y:S01]  /*4e70*/  IMAD.MOV.U32 R125, RZ, RZ, R65 ;  /* 0x000000ffff7d7224 */ /* 0x000fe200078e0041 */
[----:B------:R-:W1:Y:S01]  /*4e80*/  LDSM.16.MT88.4 R8, [R228+0x7900] ;  /* 0x00790000e408783b */ /* 0x000e620000004200 */
[----:B------:R-:W-:-:S03]  /*4e90*/  IMAD.MOV.U32 R127, RZ, RZ, R67 ;  /* 0x000000ffff7f7224 */ /* 0x000fc600078e0043 */
[----:B------:R-:W-:Y:S01]  /*4ea0*/  MOV R118, R124 ;  /* 0x0000007c00767202 */ /* 0x000fe20000000f00 */
[----:B------:R-:W-:Y:S01]  /*4eb0*/  IMAD.MOV.U32 R119, RZ, RZ, R125 ;  /* 0x000000ffff777224 */ /* 0x000fe200078e007d */
        /* <DEDUP_REMOVED lines=16> */
[----:B------:R3:W-:Y:S01]  /*4fc0*/  MUFU.EX2 R101, R0 ;  /* 0x0000000000657308 */ /* 0x0007e20000000800 */
[----:B------:R-:W-:Y:S01]  /*4fd0*/  MOV R117, R119 ;  /* 0x0000007700757202 */ /* 0x000fe20000000f00 */
[----:B--2---:R-:W-:Y:S01]  /*4fe0*/  HMMA.16816.F32.BF16 R80, R4, R20, R108 ;  /* 0x000000140450723c */ /* 0x004fe2000004186c */
[----:B------:R-:W-:Y:S01]  /*4ff0*/  MOV R119, R125 ;  /* 0x0000007d00777202 */ /* 0x000fe20000000f00 */
[----:B------:R2:W5:Y:S01]  /*5000*/  LDL.LU R188, [R1+0x80] ;  /* 0x0000800001bc7983 */ /* 0x0005620000300800 */
[----:B------:R-:W-:-:S05]  /*5010*/  MOV R125, R127 ;  /* 0x0000007f007d7202 */ /* 0x000fca0000000f00 */
[----:B------:R-:W-:Y:S01]  /*5020*/  HMMA.16816.F32.BF16 R64, R4, R16, R120 ;  /* 0x000000100440723c */ /* 0x000fe20000041878 */
[----:B---3--:R-:W-:Y:S01]  /*5030*/  FFMA.FTZ R0, R118, c[0x0][0x2d0], -R12 ;  /* 0x0000b40076007a23 */ /* 0x008fe2000001080c */
[----:B------:R-:W-:Y:S01]  /*5040*/  MOV R127, R27 ;  /* 0x0000001b007f7202 */ /* 0x000fe20000000f00 */
[----:B------:R-:W-:-:S05]  /*5050*/  IMAD.MOV.U32 R118, RZ, RZ, R124 ;  /* 0x000000ffff767224 */ /* 0x000fca00078e007c */
[C---:B-1----:R-:W-:Y:S01]  /*5060*/  HMMA.16816.F32.BF16 R32, R4.reuse, R10, R28 ;  /* 0x0000000a0420723c */ /* 0x042fe2000004181c */
[----:B------:R-:W-:Y:S01]  /*5070*/  IMAD.MOV.U32 R124, RZ, RZ, R126 ;  /* 0x000000ffff7c7224 */ /* 0x000fe200078e007e */
[----:B------:R-:W-:Y:S01]  /*5080*/  LDSM.16.MT88.4 R16, [R226+0x2100] ;  /* 0x00210000e210783b */ /* 0x000fe20000004200 */
[----:B------:R-:W-:Y:S02]  /*5090*/  IMAD.MOV.U32 R126, RZ, RZ, R26 ;  /* 0x000000ffff7e7224 */ /* 0x000fe400078e001a */
[----:B------:R-:W-:Y:S02]  /*50a0*/  IMAD.MOV.U32 R26, RZ, RZ, R132 ;  /* 0x000000ffff1a7224 */ /* 0x000fe400078e0084 */
[----:B------:R-:W-:Y:S01]  /*50b0*/  IMAD.MOV.U32 R132, RZ, RZ, R134 ;  /* 0x000000ffff847224 */ /* 0x000fe200078e0086 */
[----:B------:R-:W-:Y:S01]  /*50c0*/  HMMA.16816.F32.BF16 R44, R4, R8, R104 ;  /* 0x00000008042c723c */ /* 0x000fe20000041868 */
[----:B------:R-:W-:Y:S01]  /*50d0*/  IMAD.MOV.U32 R116, RZ, RZ, R118 ;  /* 0x000000ffff747224 */ /* 0x000fe200078e0076 */
[----:B------:R-:W-:Y:S01]  /*50e0*/  MOV R27, R133 ;  /* 0x00000085001b7202 */ /* 0x000fe20000000f00 */
[----:B------:R-:W-:Y:S01]  /*50f0*/  IMAD.MOV.U32 R134, RZ, RZ, R24 ;  /* 0x000000ffff867224 */ /* 0x000fe200078e0018 */
[----:B------:R-:W1:Y:S01]  /*5100*/  LDSM.16.MT88.4 R8, [R229+0x2100] ;  /* 0x00210000e508783b */ /* 0x000e620000004200 */
[----:B------:R-:W-:-:S02]  /*5110*/  IMAD.MOV.U32 R118, RZ, RZ, R124 ;  /* 0x000000ffff767224 */ /* 0x000fc400078e007c */
[----:B------:R-:W-:Y:S01]  /*5120*/  IMAD.MOV.U32 R24, RZ, RZ, R97 ;  /* 0x000000ffff187224 */ /* 0x000fe200078e0061 */
[----:B------:R-:W-:Y:S01]  /*5130*/  HMMA.16816.F32.BF16 R72, R4, R22, R128 ;  /* 0x000000160448723c */ /* 0x000fe20000041880 */
[----:B------:R-:W-:Y:S01]  /*5140*/  IMAD.MOV.U32 R124, RZ, RZ, R126 ;  /* 0x000000ffff7c7224 */ /* 0x000fe200078e007e */
[----:B------:R-:W-:Y:S01]  /*5150*/  MOV R133, R135 ;  /* 0x0000008700857202 */ /* 0x000fe20000000f00 */
[----:B------:R-:W-:Y:S01]  /*5160*/  IMAD.MOV.U32 R97, RZ, RZ, R88 ;  /* 0x000000ffff617224 */ /* 0x000fe200078e0058 */
[----:B------:R-:W3:Y:S01]  /*5170*/  LDSM.16.MT88.4 R20, [R225+0x2100] ;  /* 0x00210000e114783b */ /* 0x000ee20000004200 */
[----:B------:R-:W-:Y:S02]  /*5180*/  IMAD.MOV.U32 R126, RZ, RZ, R26 ;  /* 0x000000ffff7e7224 */ /* 0x000fe400078e001a */
[----:B------:R-:W-:Y:S02]  /*5190*/  IMAD.MOV.U32 R88, RZ, RZ, R152 ;  /* 0x000000ffff587224 */ /* 0x000fe400078e0098 */
[----:B------:R-:W-:Y:S01]  /*51a0*/  IMAD.MOV.U32 R26, RZ, RZ, R132 ;  /* 0x000000ffff1a7224 */ /* 0x000fe200078e0084 */
[----:B------:R4:W1:Y:S01]  /*51b0*/  MUFU.EX2 R152, R0 ;  /* 0x0000000000987308 */ /* 0x0008620000000800 */
[----:B------:R-:W-:-:S02]  /*51c0*/  IMAD.MOV.U32 R132, RZ, RZ, R134 ;  /* 0x000000ffff847224 */ /* 0x000fc400078e0086 */
[----:B------:R-:W-:Y:S02]  /*51d0*/  IMAD.MOV.U32 R134, RZ, RZ, R24 ;  /* 0x000000ffff867224 */ /* 0x000fe400078e0018 */
[----:B------:R-:W-:Y:S02]  /*51e0*/  IMAD.MOV.U32 R24, RZ, RZ, R97 ;  /* 0x000000ffff187224 */ /* 0x000fe400078e0061 */
[----:B------:R-:W-:Y:S02]  /*51f0*/  IMAD.MOV.U32 R97, RZ, RZ, R88 ;  /* 0x000000ffff617224 */ /* 0x000fe400078e0058 */
[----:B------:R-:W-:Y:S02]  /*5200*/  IMAD.MOV.U32 R88, RZ, RZ, R153 ;  /* 0x000000ffff587224 */ /* 0x000fe400078e0099 */
[----:B----4-:R-:W-:Y:S01]  /*5210*/  FFMA.FTZ R0, R117, c[0x0][0x2d0], -R12 ;  /* 0x0000b40075007a23 */ /* 0x010fe2000001080c */
[----:B------:R-:W-:Y:S02]  /*5220*/  MOV R117, R119 ;  /* 0x0000007700757202 */ /* 0x000fe40000000f00 */
[----:B------:R-:W-:Y:S01]  /*5230*/  MOV R119, R125 ;  /* 0x0000007d00777202 */ /* 0x000fe20000000f00 */
[----:B------:R4:W-:Y:S01]  /*5240*/  MUFU.EX2 R153, R0 ;  /* 0x0000000000997308 */ /* 0x0009e20000000800 */
[----:B------:R-:W-:-:S02]  /*5250*/  MOV R125, R127 ;  /* 0x0000007f007d7202 */ /* 0x000fc40000000f00 */
[----:B------:R-:W-:Y:S02]  /*5260*/  MOV R135, R96 ;  /* 0x0000006000877202 */ /* 0x000fe40000000f00 */
[----:B------:R-:W-:Y:S02]  /*5270*/  MOV R127, R27 ;  /* 0x0000001b007f7202 */ /* 0x000fe40000000f00 */
[----:B------:R-:W-:Y:S02]  /*5280*/  MOV R96, R92 ;  /* 0x0000005c00607202 */ /* 0x000fe40000000f00 */
[----:B------:R-:W-:Y:S01]  /*5290*/  MOV R27, R133 ;  /* 0x00000085001b7202 */ /* 0x000fe20000000f00 */
[----:B----4-:R-:W-:Y:S02]  /*52a0*/  FFMA.FTZ R0, R116, c[0x0][0x2d0], -R12 ;  /* 0x0000b40074007a23 */ /* 0x010fe4000001080c */
[----:B------:R-:W-:Y:S01]  /*52b0*/  IMAD.MOV.U32 R116, RZ, RZ, R117 ;  /* 0x000000ffff747224 */ /* 0x000fe200078e0075 */
[----:B------:R-:W-:Y:S01]  /*52c0*/  MOV R117, R118 ;  /* 0x0000007600757202 */ /* 0x000fe20000000f00 */
[----:B------:R-:W-:Y:S01]  /*52d0*/  IMAD.MOV.U32 R118, RZ, RZ, R119 ;  /* 0x000000ffff767224 */ /* 0x000fe200078e0077 */
[----:B------:R-:W-:Y:S01]  /*52e0*/  MOV R119, R124 ;  /* 0x0000007c00777202 */ /* 0x000fe20000000f00 */
[----:B------:R-:W-:Y:S01]  /*52f0*/  IMAD.MOV.U32 R124, RZ, RZ, R125 ;  /* 0x000000ffff7c7224 */ /* 0x000fe200078e007d */
[----:B------:R-:W-:-:S02]  /*5300*/  MOV R92, R89 ;  /* 0x00000059005c7202 */ /* 0x000fc40000000f00 */
[----:B------:R-:W-:Y:S02]  /*5310*/  MOV R133, R135 ;  /* 0x0000008700857202 */ /* 0x000fe40000000f00 */
[----:B------:R-:W-:Y:S01]  /*5320*/  MOV R125, R126 ;  /* 0x0000007e007d7202 */ /* 0x000fe20000000f00 */
[----:B------:R-:W-:Y:S01]  /*5330*/  IMAD.MOV.U32 R126, RZ, RZ, R127 ;  /* 0x000000ffff7e7224 */ /* 0x000fe200078e007f */
[----:B------:R-:W-:Y:S02]  /*5340*/  MOV R89, R187 ;  /* 0x000000bb00597202 */ /* 0x000fe40000000f00 */
[----:B------:R-:W-:Y:S01]  /*5350*/  MOV R135, R96 ;  /* 0x0000006000877202 */ /* 0x000fe20000000f00 */
[----:B------:R-:W-:Y:S01]  /*5360*/  FFMA.FTZ R29, R156, c[0x0][0x2d0], -R2 ;  /* 0x0000b4009c1d7a23 */ /* 0x000fe20000010802 */
[----:B------:R-:W-:Y:S01]  /*5370*/  MOV R127, R26 ;  /* 0x0000001a007f7202 */ /* 0x000fe20000000f00 */
[----:B------:R-:W-:Y:S01]  /*5380*/  IMAD.MOV.U32 R26, RZ, RZ, R27 ;  /* 0x000000ffff1a7224 */ /* 0x000fe200078e001b */
[----:B------:R-:W-:Y:S01]  /*5390*/  MOV R96, R92 ;  /* 0x0000005c00607202 */ /* 0x000fe20000000f00 */
[----:B------:R2:W5:Y:S01]  /*53a0*/  LDL.LU R187, [R1+0x7c] ;  /* 0x00007c0001bb7983 */ /* 0x0005620000300800 */
[----:B------:R-:W-:Y:S01]  /*53b0*/  MOV R27, R132 ;  /* 0x00000084001b7202 */ /* 0x000fe20000000f00 */
[----:B------:R-:W-:Y:S01]  /*53c0*/  IMAD.MOV.U32 R132, RZ, RZ, R133 ;  /* 0x000000ffff847224 */ /* 0x000fe200078e0085 */
[----:B------:R-:W-:-:S02]  /*53d0*/  MOV R92, R89 ;  /* 0x00000059005c7202 */ /* 0x000fc40000000f00 */
[----:B------:R-:W-:Y:S01]  /*53e0*/  MOV R133, R134 ;  /* 0x0000008600857202 */ /* 0x000fe20000000f00 */
[----:B------:R-:W-:Y:S01]  /*53f0*/  IMAD.MOV.U32 R134, RZ, RZ, R135 ;  /* 0x000000ffff867224 */ /* 0x000fe200078e0087 */
[----:B------:R-:W-:Y:S02]  /*5400*/  MOV R89, R186 ;  /* 0x000000ba00597202 */ /* 0x000fe40000000f00 */
        /* <DEDUP_REMOVED lines=8> */
[----:B-1----:R-:W-:Y:S01]  /*5490*/  F2FP.BF16.PACK_AB R4, R152, R101 ;  /* 0x000000659804723e */ /* 0x002fe200000010ff */
[----:B------:R1:W4:Y:S01]  /*54a0*/  MUFU.EX2 R155, R0 ;  /* 0x00000000009b7308 */ /* 0x0003220000000800 */
[----:B------:R2:W5:Y:S01]  /*54b0*/  LDL.LU R186, [R1+0x78] ;  /* 0x0000780001ba7983 */ /* 0x0005620000300800 */
[----:B-1----:R-:W-:Y:S01]  /*54c0*/  FFMA.FTZ R0, R116, c[0x0][0x2d0], -R2 ;  /* 0x0000b40074007a23 */ /* 0x002fe20000010802 */
        /* <DEDUP_REMOVED lines=14> */
[----:B------:R-:W-:-:S02]  /*55b0*/  MOV R111, R117 ;  /* 0x00000075006f7202 */ /* 0x000fc40000000f00 */
[----:B------:R-:W-:Y:S01]  /*55c0*/  MOV R24, R96 ;  /* 0x0000006000187202 */ /* 0x000fe20000000f00 */
[----:B------:R-:W-:Y:S01]  /*55d0*/  IMAD.MOV.U32 R96, RZ, RZ, R97 ;  /* 0x000000ffff607224 */ /* 0x000fe200078e0061 */
[----:B------:R-:W-:Y:S02]  /*55e0*/  MOV R117, R119 ;  /* 0x0000007700757202 */ /* 0x000fe40000000f00 */
[----:B------:R-:W-:Y:S02]  /*55f0*/  MOV R119, R125 ;  /* 0x0000007d00777202 */ /* 0x000fe40000000f00 */
[----:B------:R-:W-:Y:S02]  /*5600*/  MOV R97, R92 ;  /* 0x0000005c00617202 */ /* 0x000fe40000000f00 */
[----:B------:R-:W-:Y:S01]  /*5610*/  MOV R125, R127 ;  /* 0x0000007f007d7202 */ /* 0x000fe20000000f00 */
[----:B------:R-:W-:Y:S01]  /*5620*/  IMAD.MOV.U32 R127, RZ, RZ, R26 ;  /* 0x000000ffff7f7224 */ /* 0x000fe200078e001a */
[----:B------:R1:W-:Y:S01]  /*5630*/  MUFU.EX2 R31, R0 ;  /* 0x00000000001f7308 */ /* 0x0003e20000000800 */
[----:B------:R-:W-:-:S02]  /*5640*/  IMAD.MOV.U32 R26, RZ, RZ, R132 ;  /* 0x000000ffff1a7224 */ /* 0x000fc400078e0084 */
[----:B------:R-:W-:Y:S02]  /*5650*/  IMAD.MOV.U32 R132, RZ, RZ, R134 ;  /* 0x000000ffff847224 */ /* 0x000fe400078e0086 */
[----:B------:R-:W-:Y:S02]  /*5660*/  IMAD.MOV.U32 R134, RZ, RZ, R24 ;  /* 0x000000ffff867224 */ /* 0x000fe400078e0018 */
[----:B------:R-:W-:Y:S02]  /*5670*/  IMAD.MOV.U32 R24, RZ, RZ, R97 ;  /* 0x000000ffff187224 */ /* 0x000fe400078e0061 */
[----:B------:R-:W-:Y:S02]  /*5680*/  IMAD.MOV.U32 R97, RZ, RZ, R102 ;  /* 0x000000ffff617224 */ /* 0x000fe400078e0066 */
[----:B-1----:R-:W-:-:S04]  /*5690*/  FFMA.FTZ R0, R116, c[0x0][0x2d0], -R2 ;  /* 0x0000b40074007a23 */ /* 0x002fc80000010802 */
[----:B------:R1:W1:Y:S01]  /*56a0*/  MUFU.EX2 R102, R0 ;  /* 0x0000000000667308 */ /* 0x0002620000000800 */
[----:B------:R-:W-:Y:S02]  /*56b0*/  IMAD.MOV.U32 R116, RZ, RZ, R118 ;  /* 0x000000ffff747224 */ /* 0x000fe400078e0076 */
[----:B------:R-:W-:Y:S02]  /*56c0*/  IMAD.MOV.U32 R118, RZ, RZ, R124 ;  /* 0x000000ffff767224 */ /* 0x000fe400078e007c */
[----:B------:R-:W-:Y:S02]  /*56d0*/  IMAD.MOV.U32 R124, RZ, RZ, R126 ;  /* 0x000000ffff7c7224 */ /* 0x000fe400078e007e */
[----:B------:R-:W-:Y:S02]  /*56e0*/  IMAD.MOV.U32 R110, RZ, RZ, R116 ;  /* 0x000000ffff6e7224 */ /* 0x000fe400078e0074 */
[----:B------:R-:W-:Y:S02]  /*56f0*/  IMAD.MOV.U32 R116, RZ, RZ, R118 ;  /* 0x000000ffff747224 */ /* 0x000fe400078e0076 */
[----:B-1----:R-:W-:Y:S01]  /*5700*/  FFMA.FTZ R0, R111, c[0x0][0x2d0], -R2 ;  /* 0x0000b4006f007a23 */ /* 0x002fe20000010802 */
[----:B------:R-:W-:-:S02]  /*5710*/  MOV R111, R117 ;  /* 0x00000075006f7202 */ /* 0x000fc40000000f00 */
[----:B------:R-:W-:Y:S02]  /*5720*/  MOV R117, R119 ;  /* 0x0000007700757202 */ /* 0x000fe40000000f00 */
[----:B------:R-:W-:Y:S01]  /*5730*/  MOV R119, R125 ;  /* 0x0000007d00777202 */ /* 0x000fe20000000f00 */
[----:B------:R-:W-:Y:S02]  /*5740*/  IMAD.MOV.U32 R125, RZ, RZ, R26 ;  /* 0x000000ffff7d7224 */ /* 0x000fe400078e001a */
        /* <DEDUP_REMOVED lines=9> */
[----:B------:R-:W-:-:S02]  /*57e0*/  IMAD.MOV.U32 R119, RZ, RZ, R26 ;  /* 0x000000ffff777224 */ /* 0x000fc400078e001a */
[----:B------:R-:W-:Y:S01]  /*57f0*/  IMAD.MOV.U32 R26, RZ, RZ, R132 ;  /* 0x000000ffff1a7224 */ /* 0x000fe200078e0084 */
[----:B------:R-:W-:Y:S01]  /*5800*/  MOV R126, R27 ;  /* 0x0000001b007e7202 */ /* 0x000fe20000000f00 */
[----:B------:R-:W-:Y:S02]  /*5810*/  IMAD.MOV.U32 R92, RZ, RZ, R185 ;  /* 0x000000ffff5c7224 */ /* 0x000fe400078e00b9 */
[----:B------:R-:W-:Y:S01]  /*5820*/  IMAD.MOV.U32 R132, RZ, RZ, R134 ;  /* 0x000000ffff847224 */ /* 0x000fe200078e0086 */
[----:B------:R-:W-:Y:S01]  /*5830*/  MOV R134, R154 ;  /* 0x0000009a00867202 */ /* 0x000fe20000000f00 */
[----:B------:R-:W-:Y:S01]  /*5840*/  FFMA.FTZ R28, R109, c[0x0][0x2d0], -R12 ;  /* 0x0000b4006d1c7a23 */ /* 0x000fe2000001080c */
[----:B------:R-:W-:Y:S01]  /*5850*/  MOV R27, R133 ;  /* 0x00000085001b7202 */ /* 0x000fe20000000f00 */
[----:B------:R2:W5:Y:S01]  /*5860*/  LDL.LU R185, [R1+0x74] ;  /* 0x0000740001b97983 */ /* 0x0005620000300800 */
[----:B-1----:R-:W-:Y:S02]  /*5870*/  FFMA.FTZ R0, R110, c[0x0][0x2d0], -R2 ;  /* 0x0000b4006e007a23 */ /* 0x002fe40000010802 */
[----:B------:R-:W-:-:S02]  /*5880*/  IMAD.MOV.U32 R110, RZ, RZ, R116 ;  /* 0x000000ffff6e7224 */ /* 0x000fc400078e0074 */
[----:B------:R-:W-:Y:S01]  /*5890*/  IMAD.MOV.U32 R116, RZ, RZ, R118 ;  /* 0x000000ffff747224 */ /* 0x000fe200078e0076 */
[----:B------:R-:W1:Y:S01]  /*58a0*/  MUFU.EX2 R154, R0 ;  /* 0x00000000009a7308 */ /* 0x000e620000000800 */
[----:B------:R-:W-:Y:S02]  /*58b0*/  MOV R133, R135 ;  /* 0x0000008700857202 */ /* 0x000fe40000000f00 */
[----:B------:R-:W-:Y:S02]  /*58c0*/  MOV R135, R96 ;  /* 0x0000006000877202 */ /* 0x000fe40000000f00 */
[----:B------:R-:W-:Y:S01]  /*58d0*/  MOV R109, R110 ;  /* 0x0000006e006d7202 */ /* 0x000fe20000000f00 */
[----:B------:R-:W-:Y:S01]  /*58e0*/  IMAD.MOV.U32 R110, RZ, RZ, R111 ;  /* 0x000000ffff6e7224 */ /* 0x000fe200078e006f */
[----:B------:R-:W-:Y:S02]  /*58f0*/  MOV R96, R92 ;  /* 0x0000005c00607202 */ /* 0x000fe40000000f00 */
[----:B------:R-:W-:-:S02]  /*5900*/  MOV R124, R27 ;  /* 0x0000001b007c7202 */ /* 0x000fc40000000f00 */
[----:B------:R-:W-:Y:S01]  /*5910*/  MOV R111, R116 ;  /* 0x00000074006f7202 */ /* 0x000fe20000000f00 */
[----:B------:R-:W-:Y:S01]  /*5920*/  IMAD.MOV.U32 R116, RZ, RZ, R117 ;  /* 0x000000ffff747224 */ /* 0x000fe200078e0075 */
[----:B------:R-:W-:Y:S02]  /*5930*/  MOV R27, R133 ;  /* 0x00000085001b7202 */ /* 0x000fe40000000f00 */
[----:B------:R-:W-:Y:S02]  /*5940*/  MOV R133, R135 ;  /* 0x0000008700857202 */ /* 0x000fe40000000f00 */
[----:B------:R-:W-:Y:S01]  /*5950*/  MOV R108, R109 ;  /* 0x0000006d006c7202 */ /* 0x000fe20000000f00 */
[----:B------:R-:W-:Y:S01]  /*5960*/  IMAD.MOV.U32 R109, RZ, RZ, R110 ;  /* 0x000000ffff6d7224 */ /* 0x000fe200078e006e */
[----:B------:R-:W-:Y:S02]  /*5970*/  MOV R135, R96 ;  /* 0x0000006000877202 */ /* 0x000fe40000000f00 */
[----:B------:R-:W-:Y:S01]  /*5980*/  MOV R110, R111 ;  /* 0x0000006f006e7202 */ /* 0x000fe20000000f00 */
[----:B------:R-:W-:Y:S01]  /*5990*/  IMAD.MOV.U32 R111, RZ, RZ, R116 ;  /* 0x000000ffff6f7224 */ /* 0x000fe200078e0074 */
[----:B------:R-:W-:Y:S01]  /*59a0*/  MOV R118, R27 ;  /* 0x0000001b00767202 */ /* 0x000fe20000000f00 */
[----:B------:R-:W-:Y:S01]  /*59b0*/  IMAD.MOV.U32 R131, RZ, RZ, R108 ;  /* 0x000000ffff837224 */ /* 0x000fe200078e006c */
[----:B------:R-:W-:-:S02]  /*59c0*/  MOV R27, R133 ;  /* 0x00000085001b7202 */ /* 0x000fc40000000f00 */
        /* <DEDUP_REMOVED lines=10> */
[----:B----4-:R-:W-:Y:S01]  /*5a70*/  F2FP.BF16.PACK_AB R6, R155, R153 ;  /* 0x000000999b06723e */ /* 0x010fe200000010ff */
[----:B------:R-:W-:Y:S01]  /*5a80*/  IMAD.MOV.U32 R130, RZ, RZ, R131 ;  /* 0x000000ffff827224 */ /* 0x000fe200078e0083 */
[----:B------:R-:W-:-:S02]  /*5a90*/  F2FP.BF16.PACK_AB R5, R102, R31 ;  /* 0x0000001f6605723e */ /* 0x000fc400000010ff */
[----:B-1----:R-:W-:Y:S01]  /*5aa0*/  F2FP.BF16.PACK_AB R7, R154, R103 ;  /* 0x000000679a07723e */ /* 0x002fe200000010ff */
        /* <DEDUP_REMOVED lines=10> */
[----:B------:R-:W-:Y:S01]  /*5b50*/  HMMA.16816.F32.BF16 R120, R4, R8, R148 ;  /* 0x000000080478723c */ /* 0x000fe20000041894 */
[----:B------:R-:W-:Y:S01]  /*5b60*/  IMAD.MOV.U32 R133, RZ, RZ, R24 ;  /* 0x000000ffff857224 */ /* 0x000fe200078e0018 */
[----:B------:R2:W5:Y:S01]  /*5b70*/  LDL.LU R184, [R1+0x70] ;  /* 0x0000700001b87983 */ /* 0x0005620000300800 */
[----:B------:R-:W-:-:S04]  /*5b80*/  MOV R116, R26 ;  /* 0x0000001a00747202 */ /* 0x000fc80000000f00 */
[----:B------:R-:W-:Y:S01]  /*5b90*/  MOV R151, R92 ;  /* 0x0000005c00977202 */ /* 0x000fe20000000f00 */
[----:B------:R-:W-:Y:S01]  /*5ba0*/  IMAD.MOV.U32 R150, RZ, RZ, R93 ;  /* 0x000000ffff967224 */ /* 0x000fe200078e005d */
[----:B------:R-:W-:Y:S01]  /*5bb0*/  MOV R149, R94 ;  /* 0x0000005e00957202 */ /* 0x000fe20000000f00 */
[----:B------:R-:W-:Y:S01]  /*5bc0*/  IMAD.MOV.U32 R148, RZ, RZ, R95 ;  /* 0x000000ffff947224 */ /* 0x000fe200078e005f */
[----:B------:R-:W-:Y:S01]  /*5bd0*/  MOV R128, R130 ;  /* 0x0000008200807202 */ /* 0x000fe20000000f00 */
[C---:B------:R-:W-:Y:S01]  /*5be0*/  HMMA.16816.F32.BF16 R92, R4.reuse, R10, R140 ;  /* 0x0000000a045c723c */ /* 0x040fe2000004188c */
[--C-:B------:R-:W-:Y:S01]  /*5bf0*/  FFMA.FTZ R27, R161, c[0x0][0x2d0], -R12.reuse ;  /* 0x0000b400a11b7a23 */ /* 0x100fe2000001080c */
[----:B------:R2:W5:Y:S01]  /*5c00*/  LDL.LU R163, [R1+0x6c] ;  /* 0x00006c0001a37983 */ /* 0x0005620000300800 */
[--C-:B------:R-:W-:Y:S02]  /*5c10*/  FFMA.FTZ R26, R160, c[0x0][0x2d0], -R12.reuse ;  /* 0x0000b400a01a7a23 */ /* 0x100fe4000001080c */
[----:B------:R-:W-:Y:S01]  /*5c20*/  FFMA.FTZ R25, R159, c[0x0][0x2d0], -R12 ;  /* 0x0000b4009f197a23 */ /* 0x000fe2000001080c */
        /* <DEDUP_REMOVED lines=11> */
[--C-:B------:R-:W-:Y:S01]  /*5ce0*/  FFMA.FTZ R24, R158, c[0x0][0x2d0], -R2.reuse ;  /* 0x0000b4009e187a23 */ /* 0x100fe20000010802 */
[----:B------:R-:W1:Y:S01]  /*5cf0*/  LDSM.16.MT88.4 R12, [R225+0x5100] ;  /* 0x00510000e10c783b */ /* 0x000e620000004200 */
[--C-:B------:R-:W-:Y:S01]  /*5d00*/  FFMA.FTZ R0, R157, c[0x0][0x2d0], -R2.reuse ;  /* 0x0000b4009d007a23 */ /* 0x100fe20000010802 */
[----:B------:R-:W-:Y:S01]  /*5d10*/  MOV R108, R90 ;  /* 0x0000005a006c7202 */ /* 0x000fe20000000f00 */
[----:B------:R-:W-:Y:S01]  /*5d20*/  IMAD.MOV.U32 R131, RZ, RZ, R109 ;  /* 0x000000ffff837224 */ /* 0x000fe200078e006d */
[----:B------:R-:W-:Y:S01]  /*5d30*/  HMMA.16816.F32.BF16 R112, R4, R16, R168 ;  /* 0x000000100470723c */ /* 0x000fe200000418a8 */
[----:B------:R-:W-:Y:S01]  /*5d40*/  FFMA.FTZ R30, R110, c[0x0][0x2d0], -R2 ;  /* 0x0000b4006e1e7a23 */ /* 0x000fe20000010802 */
[----:B------:R-:W-:Y:S01]  /*5d50*/  MOV R110, R88 ;  /* 0x00000058006e7202 */ /* 0x000fe20000000f00 */
[----:B------:R-:W-:Y:S01]  /*5d60*/  IMAD.MOV.U32 R109, RZ, RZ, R89 ;  /* 0x000000ffff6d7224 */ /* 0x000fe200078e0059 */
[----:B------:R-:W4:Y:S01]  /*5d70*/  LDSM.16.MT88.4 R8, [R226+0x5100] ;  /* 0x00510000e208783b */ /* 0x000f220000004200 */
[----:B------:R-:W-:-:S03]  /*5d80*/  IMAD.MOV.U32 R2, RZ, RZ, R91 ;  /* 0x000000ffff027224 */ /* 0x000fc600078e005b */
[----:B------:R-:W-:Y:S01]  /*5d90*/  HMMA.16816.F32.BF16 R88, R4, R18, R164 ;  /* 0x000000120458723c */ /* 0x000fe200000418a4 */
[----:B------:R-:W2:Y:S01]  /*5da0*/  LDSM.16.MT88.4 R16, [R228+0x2100] ;  /* 0x00210000e410783b */ /* 0x000ea20000004200 */
[----:B------:R-:W-:-:S03]  /*5db0*/  IMAD.MOV.U32 R140, RZ, RZ, R118 ;  /* 0x000000ffff8c7224 */ /* 0x000fc600078e0076 */
[----:B------:R1:W5:Y:S03]  /*5dc0*/  LDL.LU R162, [R1+0x68] ;  /* 0x0000680001a27983 */ /* 0x0003660000300800 */
[C---:B---3--:R-:W-:Y:S01]  /*5dd0*/  HMMA.16816.F32.BF16 R104, R4.reuse, R20, R128 ;  /* 0x000000140468723c */ /* 0x048fe20000041880 */
[----:B------:R3:W5:Y:S04]  /*5de0*/  LDL.LU R161, [R1+0x64] ;  /* 0x0000640001a17983 */ /* 0x0007680000300800 */
[----:B------:R3:W5:Y:S03]  /*5df0*/  LDL.LU R160, [R1+0x60] ;  /* 0x0000600001a07983 */ /* 0x0007660000300800 */
[C---:B------:R-:W-:Y:S01]  /*5e00*/  HMMA.16816.F32.BF16 R20, R4.reuse, R22, R176 ;  /* 0x000000160414723c */ /* 0x040fe200000418b0 */
[----:B------:R3:W5:Y:S04]  /*5e10*/  LDL.LU R159, [R1+0x5c] ;  /* 0x00005c00019f7983 */ /* 0x0007680000300800 */
[----:B------:R3:W5:Y:S04]  /*5e20*/  LDL.LU R158, [R1+0x58] ;  /* 0x00005800019e7983 */ /* 0x0007680000300800 */
[----:B------:R3:W5:Y:S01]  /*5e30*/  LDL.LU R157, [R1+0x54] ;  /* 0x00005400019d7983 */ /* 0x0007620000300800 */
[C---:B-1----:R-:W-:Y:S03]  /*5e40*/  HMMA.16816.F32.BF16 R176, R4.reuse, R12, R144 ;  /* 0x0000000c04b0723c */ /* 0x042fe60000041890 */
[----:B------:R3:W5:Y:S05]  /*5e50*/  LDL.LU R156, [R1+0x50] ;  /* 0x00005000019c7983 */ /* 0x00076a0000300800 */
[C---:B------:R-:W-:Y:S01]  /*5e60*/  HMMA.16816.F32.BF16 R164, R4.reuse, R14, R136 ;  /* 0x0000000e04a4723c */ /* 0x040fe20000041888 */
[----:B------:R-:W1:Y:S07]  /*5e70*/  LDSM.16.MT88.4 R12, [R228+0x5100] ;  /* 0x00510000e40c783b */ /* 0x000e6e0000004200 */
[C---:B----4-:R-:W-:Y:S08]  /*5e80*/  HMMA.16816.F32.BF16 R144, R4.reuse, R8, R52 ;  /* 0x000000080490723c */ /* 0x050ff00000041834 */
[C---:B--2---:R-:W-:Y:S08]  /*5e90*/  HMMA.16816.F32.BF16 R128, R4.reuse, R16, R180 ;  /* 0x000000100480723c */ /* 0x044ff000000418b4 */
[C---:B------:R-:W-:Y:S01]  /*5ea0*/  HMMA.16816.F32.BF16 R168, R4.reuse, R18, R172 ;  /* 0x0000001204a8723c */ /* 0x040fe200000418ac */
[----:B------:R-:W2:Y:S07]  /*5eb0*/  LDSM.16.MT88.4 R16, [R229+0x5100] ;  /* 0x00510000e510783b */ /* 0x000eae0000004200 */
[C---:B------:R-:W-:Y:S01]  /*5ec0*/  HMMA.16816.F32.BF16 R52, R4.reuse, R10, R40 ;  /* 0x0000000a0434723c */ /* 0x040fe20000041828 */
[----:B------:R-:W4:Y:S07]  /*5ed0*/  LDSM.16.MT88.4 R8, [R225+0x8100] ;  /* 0x00810000e108783b */ /* 0x000f2e0000004200 */
[C---:B-1----:R-:W-:Y:S08]  /*5ee0*/  HMMA.16816.F32.BF16 R68, R4.reuse, R12, R68 ;  /* 0x0000000c0444723c */ /* 0x042ff00000041844 */
[C---:B------:R-:W-:Y:S01]  /*5ef0*/  HMMA.16816.F32.BF16 R40, R4.reuse, R14, R60 ;  /* 0x0000000e0428723c */ /* 0x040fe2000004183c */
[----:B------:R-:W1:Y:S07]  /*5f00*/  LDSM.16.MT88.4 R12, [R229+0x8100] ;  /* 0x00810000e50c783b */ /* 0x000e6e0000004200 */
[C---:B--2---:R-:W-:Y:S08]  /*5f10*/  HMMA.16816.F32.BF16 R84, R4.reuse, R16, R84 ;  /* 0x000000100454723c */ /* 0x044ff00000041854 */
[C---:B------:R-:W-:Y:S01]  /*5f20*/  HMMA.16816.F32.BF16 R76, R4.reuse, R18, R76 ;  /* 0x00000012044c723c */ /* 0x040fe2000004184c */
[----:B------:R-:W2:Y:S07]  /*5f30*/  LDSM.16.MT88.4 R16, [R226+0x8100] ;  /* 0x00810000e210783b */ /* 0x000eae0000004200 */
[C---:B----4-:R-:W-:Y:S08]  /*5f40*/  HMMA.16816.F32.BF16 R48, R4.reuse, R8, R48 ;  /* 0x000000080430723c */ /* 0x050ff00000041830 */
[C---:B------:R-:W-:Y:S01]  /*5f50*/  HMMA.16816.F32.BF16 R36, R4.reuse, R10, R36 ;  /* 0x0000000a0424723c */ /* 0x040fe20000041824 */
[----:B------:R-:W4:Y:S07]  /*5f60*/  LDSM.16.MT88.4 R8, [R228+0x8100] ;  /* 0x00810000e408783b */ /* 0x000f2e0000004200 */
[----:B-1----:R-:W-:Y:S01]  /*5f70*/  HMMA.16816.F32.BF16 R60, R4, R14, R56 ;  /* 0x0000000e043c723c */ /* 0x002fe20000041838 */
[----:B------:R-:W-:Y:S01]  /*5f80*/  IMAD.MOV.U32 R138, RZ, RZ, R116 ;  /* 0x000000ffff8a7224 */ /* 0x000fe200078e0074 */
[----:B------:R-:W-:-:S06]  /*5f90*/  MOV R139, R117 ;  /* 0x00000075008b7202 */ /* 0x000fcc0000000f00 */
[----:B------:R-:W-:Y:S01]  /*5fa0*/  HMMA.16816.F32.BF16 R64, R4, R12, R64 ;  /* 0x0000000c0440723c */ /* 0x000fe20000041840 */
[----:B------:R-:W-:Y:S01]  /*5fb0*/  IMAD.MOV.U32 R136, RZ, RZ, R110 ;  /* 0x000000ffff887224 */ /* 0x000fe200078e006e */
[----:B------:R-:W-:-:S06]  /*5fc0*/  MOV R137, R111 ;  /* 0x0000006f00897202 */ /* 0x000fcc0000000f00 */
[C---:B--2---:R-:W-:Y:S08]  /*5fd0*/  HMMA.16816.F32.BF16 R172, R4.reuse, R16, R80 ;  /* 0x0000001004ac723c */ /* 0x044ff00000041850 */
[----:B------:R-:W-:Y:S01]  /*5fe0*/  HMMA.16816.F32.BF16 R180, R4, R18, R72 ;  /* 0x0000001204b4723c */ /* 0x000fe20000041848 */
[----:B------:R-:W-:Y:S01]  /*5ff0*/  IMAD.MOV.U32 R15, RZ, RZ, R62 ;  /* 0x000000ffff0f7224 */ /* 0x000fe200078e003e */
[----:B------:R-:W-:-:S06]  /*6000*/  MOV R14, R63 ;  /* 0x0000003f000e7202 */ /* 0x000fcc0000000f00 */
[----:B----4-:R-:W-:Y:S01]  /*6010*/  HMMA.16816.F32.BF16 R44, R4, R8, R44 ;  /* 0x00000008042c723c */ /* 0x010fe2000004182c */
[----:B------:R-:W-:Y:S01]  /*6020*/  IMAD.MOV.U32 R62, RZ, RZ, R108 ;  /* 0x000000ffff3e7224 */ /* 0x000fe200078e006c */
[----:B------:R-:W-:-:S06]  /*6030*/  MOV R63, R109 ;  /* 0x0000006d003f7202 */ /* 0x000fcc0000000f00 */
[----:B------:R-:W-:Y:S01]  /*6040*/  HMMA.16816.F32.BF16 R32, R4, R10, R32 ;  /* 0x0000000a0420723c */ /* 0x000fe20000041820 */
[----:B------:R1:W-:Y:S01]  /*6050*/  MUFU.EX2 R7, R0 ;  /* 0x0000000000077308 */ /* 0x0003e20000000800 */
[----:B------:R-:W-:Y:S01]  /*6060*/  LDSM.16.MT88.4 R108, [R225+0x2900] ;  /* 0x00290000e16c783b */ /* 0x000fe20000004200 */
[----:B------:R-:W-:Y:S01]  /*6070*/  IMAD.MOV.U32 R57, RZ, RZ, R60 ;  /* 0x000000ffff397224 */ /* 0x000fe200078e003c */
[----:B------:R-:W-:Y:S01]  /*6080*/  MOV R56, R61 ;  /* 0x0000003d00387202 */ /* 0x000fe20000000f00 */
[----:B------:R-:W-:Y:S01]  /*6090*/  IMAD.MOV.U32 R82, RZ, RZ, R149 ;  /* 0x000000ffff527224 */ /* 0x000fe200078e0095 */
[----:B------:R-:W-:Y:S01]  /*60a0*/  MOV R83, R150 ;  /* 0x0000009600537202 */ /* 0x000fe20000000f00 */
[----:B------:R-:W-:Y:S01]  /*60b0*/  IMAD.MOV.U32 R80, RZ, RZ, R143 ;  /* 0x000000ffff507224 */ /* 0x000fe200078e008f */
[----:B------:R-:W-:Y:S01]  /*60c0*/  MOV R81, R148 ;  /* 0x0000009400517202 */ /* 0x000fe20000000f00 */
[----:B------:R-:W-:Y:S01]  /*60d0*/  MUFU.EX2 R12, R28 ;  /* 0x0000001c000c7308 */ /* 0x000fe20000000800 */
[----:B------:R-:W-:Y:S01]  /*60e0*/  MOV R18, R65 ;  /* 0x0000004100127202 */ /* 0x000fe20000000f00 */
[----:B------:R-:W-:Y:S01]  /*60f0*/  IMAD.MOV.U32 R19, RZ, RZ, R64 ;  /* 0x000000ffff137224 */ /* 0x000fe200078e0040 */
[----:B------:R-:W-:Y:S01]  /*6100*/  MOV R16, R67 ;  /* 0x0000004300107202 */ /* 0x000fe20000000f00 */
[----:B------:R-:W-:Y:S01]  /*6110*/  IMAD.MOV.U32 R17, RZ, RZ, R66 ;  /* 0x000000ffff117224 */ /* 0x000fe200078e0042 */
[----:B------:R-:W-:Y:S01]  /*6120*/  LDSM.16.MT88.4 R72, [R225+0x8900] ;  /* 0x00890000e148783b */ /* 0x000fe20000004200 */
[----:B-1----:R-:W-:Y:S01]  /*6130*/  FADD.FTZ R0, R142, R141 ;  /* 0x0000008d8e007221 */ /* 0x002fe20000010000 */
[----:B------:R-:W-:Y:S01]  /*6140*/  MOV R141, R119 ;  /* 0x00000077008d7202 */ /* 0x000fe20000000f00 */
[----:B------:R-:W-:Y:S01]  /*6150*/  IMAD.MOV.U32 R60, RZ, RZ, R151 ;  /* 0x000000ffff3c7224 */ /* 0x000fe200078e0097 */
[----:B------:R-:W1:Y:S01]  /*6160*/  LDSM.16.MT88.4 R116, [R226+0x2900] ;  /* 0x00290000e274783b */ /* 0x000e620000004200 */
[----:B------:R-:W-:Y:S01]  /*6170*/  MOV R61, R2 ;  /* 0x00000002003d7202 */ /* 0x000fe20000000f00 */
[----:B------:R-:W-:Y:S01]  /*6180*/  FADD.FTZ R2, R132, R127 ;  /* 0x0000007f84027221 */ /* 0x000fe20000010000 */
[----:B------:R-:W-:Y:S01]  /*6190*/  MOV R149, R133 ;  /* 0x0000008500957202 */ /* 0x000fe20000000f00 */
[----:B------:R-:W-:Y:S01]  /*61a0*/  IMAD.MOV.U32 R150, RZ, RZ, R134 ;  /* 0x000000ffff967224 */ /* 0x000fe200078e0086 */
[----:B------:R-:W-:Y:S01]  /*61b0*/  MOV R151, R135 ;  /* 0x0000008700977202 */ /* 0x000fe20000000f00 */
[----:B------:R-:W-:Y:S01]  /*61c0*/  IMAD.MOV.U32 R142, RZ, RZ, R124 ;  /* 0x000000ffff8e7224 */ /* 0x000fe200078e007c */
[----:B------:R-:W-:Y:S01]  /*61d0*/  MOV R143, R125 ;  /* 0x0000007d008f7202 */ /* 0x000fe20000000f00 */
[----:B------:R-:W-:Y:S01]  /*61e0*/  IMAD.MOV.U32 R148, RZ, RZ, R126 ;  /* 0x000000ffff947224 */ /* 0x000fe200078e007e */
[----:B------:R-:W2:Y:S04]  /*61f0*/  LDSM.16.MT88.4 R132, [R228+0x2900] ;  /* 0x00290000e484783b */ /* 0x000ea80000004200 */
[----:B------:R-:W4:Y:S01]  /*6200*/  LDSM.16.MT88.4 R124, [R229+0x2900] ;  /* 0x00290000e57c783b */ /* 0x000f220000004200 */
[----:B------:R1:W1:Y:S01]  /*6210*/  MUFU.EX2 R11, R27 ;  /* 0x0000001b000b7308 */ /* 0x0002620000000800 */
[----:B------:R-:W-:-:S02]  /*6220*/  FADD.FTZ R0, R80, R0 ;  /* 0x0000000050007221 */ /* 0x000fc40000010000 */
[----:B------:R-:W-:Y:S01]  /*6230*/  FADD.FTZ R4, R81, R2 ;  /* 0x0000000251047221 */ /* 0x000fe20000010000 */
[----:B------:R-:W-:Y:S04]  /*6240*/  LDSM.16.MT88.4 R64, [R228+0x5900] ;  /* 0x00590000e440783b */ /* 0x000fe80000004200 */
[----:B------:R1:W-:Y:S01]  /*6250*/  MUFU.EX2 R10, R26 ;  /* 0x0000001a000a7308 */ /* 0x0003e20000000800 */
[----:B------:R-:W-:-:S07]  /*6260*/  IMAD.MOV.U32 R13, RZ, RZ, R62 ;  /* 0x000000ffff0d7224 */ /* 0x000fce00078e003e */
[----:B------:R-:W1:Y:S01]  /*6270*/  MUFU.EX2 R9, R25 ;  /* 0x0000001900097308 */ /* 0x000e620000000800 */
[----:B------:R-:W-:-:S07]  /*6280*/  FADD.FTZ R2, R82, R0 ;  /* 0x0000000052027221 */ /* 0x000fce0000010000 */
[----:B------:R-:W1:Y:S01]  /*6290*/  MUFU.EX2 R8, R24 ;  /* 0x0000001800087308 */ /* 0x000e620000000800 */
[----:B------:R-:W-:-:S07]  /*62a0*/  IMAD.MOV.U32 R62, RZ, RZ, R136 ;  /* 0x000000ffff3e7224 */ /* 0x000fce00078e0088 */
[----:B------:R2:W-:Y:S01]  /*62b0*/  MUFU.EX2 R5, R29 ;  /* 0x0000001d00057308 */ /* 0x0005e20000000800 */
[----:B------:R-:W-:-:S07]  /*62c0*/  FADD.FTZ R0, R83, R4 ;  /* 0x0000000453007221 */ /* 0x000fce0000010000 */
[----:B------:R-:W2:Y:S01]  /*62d0*/  MUFU.EX2 R6, R30 ;  /* 0x0000001e00067308 */ /* 0x000ea20000000800 */
[----:B------:R-:W-:Y:S01]  /*62e0*/  IMAD.MOV.U32 R136, RZ, RZ, R138 ;  /* 0x000000ffff887224 */ /* 0x000fe200078e008a */
[----:B-1----:R-:W-:Y:S01]  /*62f0*/  MOV R27, R14 ;  /* 0x0000000e001b7202 */ /* 0x002fe20000000f00 */
[----:B------:R-:W-:Y:S01]  /*6300*/  IMAD.MOV.U32 R138, RZ, RZ, R140 ;  /* 0x000000ffff8a7224 */ /* 0x000fe200078e008c */
[----:B------:R-:W-:Y:S01]  /*6310*/  MOV R140, R141 ;  /* 0x0000008d008c7202 */ /* 0x000fe20000000f00 */
[----:B------:R-:W-:Y:S01]  /*6320*/  IMAD.MOV.U32 R141, RZ, RZ, R142 ;  /* 0x000000ffff8d7224 */ /* 0x000fe200078e008e */
        /* <DEDUP_REMOVED lines=13> */
[----:B------:R-:W-:Y:S01]  /*6400*/  FADD.FTZ R2, R60, R2 ;  /* 0x000000023c027221 */ /* 0x000fe20000010000 */
[----:B------:R-:W-:Y:S01]  /*6410*/  F2FP.BF16.PACK_AB R96, R11, R12 ;  /* 0x0000000c0b60723e */ /* 0x000fe200000010ff */
[----:B--2---:R-:W-:Y:S01]  /*6420*/  IMAD.MOV.U32 R29, RZ, RZ, R62 ;  /* 0x000000ffff1d7224 */ /* 0x004fe200078e003e */
[----:B------:R-:W-:Y:S01]  /*6430*/  F2FP.BF16.PACK_AB R98, R9, R10 ;  /* 0x0000000a0962723e */ /* 0x000fe200000010ff */
[----:B------:R-:W-:Y:S01]  /*6440*/  IMAD.MOV.U32 R24, RZ, RZ, R57 ;  /* 0x000000ffff187224 */ /* 0x000fe200078e0039 */
[----:B------:R-:W-:Y:S01]  /*6450*/  F2FP.BF16.PACK_AB R97, R7, R8 ;  /* 0x000000080761723e */ /* 0x000fe200000010ff */
[----:B------:R-:W-:Y:S01]  /*6460*/  LDSM.16.MT88.4 R80, [R226+0x8900] ;  /* 0x00890000e250783b */ /* 0x000fe20000004200 */
[----:B------:R-:W-:-:S07]  /*6470*/  F2FP.BF16.PACK_AB R99, R6, R5 ;  /* 0x000000050663723e */ /* 0x000fce00000010ff */
[C---:B------:R-:W-:Y:S08]  /*6480*/  HMMA.16816.F32.BF16 R112, R96.reuse, R116, R112 ;  /* 0x000000746070723c */ /* 0x040ff00000041870 */
[C---:B------:R-:W-:Y:S07]  /*6490*/  HMMA.16816.F32.BF16 R116, R96.reuse, R118, R88 ;  /* 0x000000766074723c */ /* 0x040fee0000041858 */
[----:B------:R-:W-:Y:S01]  /*64a0*/  MOV R90, R142 ;  /* 0x0000008e005a7202 */ /* 0x000fe20000000f00 */
[----:B------:R-:W-:Y:S01]  /*64b0*/  HMMA.16816.F32.BF16 R104, R96, R108, R104 ;  /* 0x0000006c6068723c */ /* 0x000fe20000041868 */
[----:B------:R-:W-:-:S03]  /*64c0*/  IMAD.MOV.U32 R91, RZ, RZ, R143 ;  /* 0x000000ffff5b7224 */ /* 0x000fc600078e008f */
[----:B------:R-:W-:-:S04]  /*64d0*/  FADD.FTZ R2, R90, R2 ;  /* 0x000000025a027221 */ /* 0x000fc80000010000 */
[C---:B------:R-:W-:Y:S01]  /*64e0*/  HMMA.16816.F32.BF16 R108, R96.reuse, R110, R20 ;  /* 0x0000006e606c723c */ /* 0x040fe20000041814 */
[----:B------:R-:W-:Y:S02]  /*64f0*/  FADD.FTZ R0, R91, R0 ;  /* 0x000000005b007221 */ /* 0x000fe40000010000 */
[----:B------:R-:W-:Y:S01]  /*6500*/  IMAD.MOV.U32 R4, RZ, RZ, R136 ;  /* 0x000000ffff047224 */ /* 0x000fe200078e0088 */
[----:B------:R-:W-:Y:S01]  /*6510*/  MOV R30, R63 ;  /* 0x0000003f001e7202 */ /* 0x000fe20000000f00 */
[----:B------:R-:W-:Y:S02]  /*6520*/  LDSM.16.MT88.4 R88, [R229+0x8900] ;  /* 0x00890000e558783b */ /* 0x000fe40000004200 */
        /* <DEDUP_REMOVED lines=8> */
[C---:B------:R-:W-:Y:S01]  /*65b0*/  HMMA.16816.F32.BF16 R128, R96.reuse, R132, R128 ;  /* 0x000000846080723c */ /* 0x040fe20000041880 */
[----:B------:R-:W-:Y:S01]  /*65c0*/  FADD.FTZ R2, R18, R2 ;  /* 0x0000000212027221 */ /* 0x000fe20000010000 */
[----:B------:R-:W-:Y:S01]  /*65d0*/  MOV R28, R61 ;  /* 0x0000003d001c7202 */ /* 0x000fe20000000f00 */
[----:B------:R-:W-:Y:S01]  /*65e0*/  FADD.FTZ R0, R19, R0 ;  /* 0x0000000013007221 */ /* 0x000fe20000010000 */
[----:B------:R-:W-:Y:S01]  /*65f0*/  MOV R25, R56 ;  /* 0x0000003800197202 */ /* 0x000fe20000000f00 */
[----:B------:R-:W-:Y:S01]  /*6600*/  FADD.FTZ R2, R16, R2 ;  /* 0x0000000210027221 */ /* 0x000fe20000010000 */
[----:B------:R-:W-:Y:S02]  /*6610*/  LDSM.16.MT88.4 R56, [R229+0x5900] ;  /* 0x00590000e538783b */ /* 0x000fe40000004200 */
[C---:B----4-:R-:W-:Y:S01]  /*6620*/  HMMA.16816.F32.BF16 R120, R96.reuse, R124, R120 ;  /* 0x0000007c6078723c */ /* 0x050fe20000041878 */
[----:B------:R-:W-:Y:S01]  /*6630*/  FADD.FTZ R0, R17, R0 ;  /* 0x0000000011007221 */ /* 0x000fe20000010000 */
[----:B------:R-:W-:Y:S04]  /*6640*/  LDSM.16.MT88.4 R140, [R225+0x5900] ;  /* 0x00590000e18c783b */ /* 0x000fe80000004200 */
[----:B------:R-:W-:Y:S02]  /*6650*/  LDSM.16.MT88.4 R16, [R228+0x8900] ;  /* 0x00890000e410783b */ /* 0x000fe40000004200 */
[C---:B------:R-:W-:Y:S07]  /*6660*/  HMMA.16816.F32.BF16 R132, R96.reuse, R134, R168 ;  /* 0x000000866084723c */ /* 0x040fee00000418a8 */
[----:B------:R-:W-:Y:S01]  /*6670*/  MOV R171, R139 ;  /* 0x0000008b00ab7202 */ /* 0x000fe20000000f00 */
[----:B------:R-:W-:Y:S07]  /*6680*/  HMMA.16816.F32.BF16 R124, R96, R126, R92 ;  /* 0x0000007e607c723c */ /* 0x000fee000004185c */
[----:B------:R-:W-:Y:S01]  /*6690*/  MOV R92, R148 ;  /* 0x00000094005c7202 */ /* 0x000fe20000000f00 */
[----:B------:R-:W-:Y:S01]  /*66a0*/  FADD.FTZ R2, R171, R2 ;  /* 0x00000002ab027221 */ /* 0x000fe20000010000 */
[----:B------:R-:W-:Y:S01]  /*66b0*/  MOV R93, R150 ;  /* 0x00000096005d7202 */ /* 0x000fe20000000f00 */
[----:B------:R-:W-:-:S02]  /*66c0*/  IMAD.MOV.U32 R94, RZ, RZ, R151 ;  /* 0x000000ffff5e7224 */ /* 0x000fc400078e0097 */
[----:B------:R-:W-:Y:S02]  /*66d0*/  FADD.FTZ R0, R92, R0 ;  /* 0x000000005c007221 */ /* 0x000fe40000010000 */
[----:B------:R-:W-:Y:S02]  /*66e0*/  IMAD.MOV.U32 R95, RZ, RZ, R149 ;  /* 0x000000ffff5f7224 */ /* 0x000fe400078e0095 */
[----:B------:R-:W-:Y:S01]  /*66f0*/  FADD.FTZ R2, R93, R2 ;  /* 0x000000025d027221 */ /* 0x000fe20000010000 */
[----:B------:R-:W1:Y:S01]  /*6700*/  LDSM.16.MT88.4 R148, [R226+0x5900] ;  /* 0x00590000e294783b */ /* 0x000e620000004200 */
[----:B------:R-:W-:Y:S02]  /*6710*/  FADD.FTZ R0, R94, R0 ;  /* 0x000000005e007221 */ /* 0x000fe40000010000 */
[----:B------:R-:W-:Y:S02]  /*6720*/  FADD.FTZ R2, R95, R2 ;  /* 0x000000025f027221 */ /* 0x000fe40000010000 */
[----:B------:R-:W-:-:S02]  /*6730*/  FADD.FTZ R0, R4, R0 ;  /* 0x0000000004007221 */ /* 0x000fc40000010000 */
[----:B------:R-:W-:Y:S02]  /*6740*/  FADD.FTZ R2, R30, R2 ;  /* 0x000000021e027221 */ /* 0x000fe40000010000 */
[----:B------:R-:W-:Y:S02]  /*6750*/  FADD.FTZ R0, R29, R0 ;  /* 0x000000001d007221 */ /* 0x000fe40000010000 */
[----:B------:R-:W-:Y:S02]  /*6760*/  FADD.FTZ R2, R28, R2 ;  /* 0x000000021c027221 */ /* 0x000fe40000010000 */
        /* <DEDUP_REMOVED lines=22> */
[----:B------:R-:W-:-:S05]  /*68d0*/  FADD.FTZ R0, R6, R5 ;  /* 0x0000000506007221 */ /* 0x000fca0000010000 */
[----:B------:R3:W-:Y:S04]  /*68e0*/  STL [R1+0x4], R0 ;  /* 0x0000040001007387 */ /* 0x0007e80000100800 */
[----:B------:R3:W-:Y:S01]  /*68f0*/  STL [R1], R2 ;  /* 0x0000000201007387 */ /* 0x0007e20000100800 */
[C---:B-1----:R-:W-:Y:S08]  /*6900*/  HMMA.16816.F32.BF16 R144, R96.reuse, R148, R144 ;  /* 0x000000946090723c */ /* 0x042ff00000041890 */
[C---:B------:R-:W-:Y:S08]  /*6910*/  HMMA.16816.F32.BF16 R148, R96.reuse, R150, R52 ;  /* 0x000000966094723c */ /* 0x040ff00000041834 */
        /* <DEDUP_REMOVED lines=13> */
[----:B------:R-:W-:Y:S01]  /*69f0*/  HMMA.16816.F32.BF16 R96, R96, R18, R32 ;  /* 0x000000126060723c */ /* 0x000fe20000041820 */
[----:B------:R-:W-:Y:S07]  /*6a00*/  @!P3 BRA `(.L_x_2) ;  /* 0x000040d00000b947 */ /* 0x000fee0003800000 */
[----:B---3--:R-:W2:Y:S01]  /*6a10*/  LDL.LU R13, [R1+0xc] ;  /* 0x00000c00010d7983 */ /* 0x008ea20000300800 */
[----:B------:R-:W-:Y:S01]  /*6a20*/  UMOV UR6, 0x6 ;  /* 0x0000000600067882 */ /* 0x000fe20000000000 */
[----:B------:R-:W-:Y:S01]  /*6a30*/  IMAD.MOV.U32 R102, RZ, RZ, R3 ;  /* 0x000000ffff667224 */ /* 0x000fe200078e0003 */
[----:B------:R-:W-:Y:S01]  /*6a40*/  ULDC.64 UR4, c[0x0][0x208] ;  /* 0x0000820000047ab9 */ /* 0x000fe20000000a00 */
[----:B------:R-:W-:Y:S01]  /*6a50*/  MOV R101, R100 ;  /* 0x0000006400657202 */ /* 0x000fe20000000f00 */
[----:B------:R-:W-:-:S02]  /*6a60*/  USHF.L.U64.HI UR5, UR4, UR6, UR5 ;  /* 0x0000000604057299 */ /* 0x000fc40008010205 */
[----:B------:R-:W-:Y:S01]  /*6a70*/  USHF.L.U32 UR4, UR4, 0x6, URZ ;  /* 0x0000000604047899 */ /* 0x000fe2000800063f */
[----:B--2---:R-:W-:-:S08]  /*6a80*/  IADD3 R250, R13, -0x2, RZ ;  /* 0xfffffffe0dfa7810 */ /* 0x004fd00007ffe0ff */
[----:B------:R-:W2:Y:S04]  /*6a90*/  LDL.LU.64 R26, [R1+0x38] ;  /* 0x00003800011a7983 */ /* 0x000ea80000300a00 */
[----:B------:R-:W3:Y:S04]  /*6aa0*/  LDL.LU.64 R14, [R1+0x40] ;  /* 0x00004000010e7983 */ /* 0x000ee80000300a00 */
[----:B------:R-:W4:Y:S01]  /*6ab0*/  LDL R13, [R1+0x30] ;  /* 0x00003000010d7983 */ /* 0x000f220000100800 */
[----:B--2---:R-:W-:-:S02]  /*6ac0*/  MOV R3, R27 ;  /* 0x0000001b00037202 */ /* 0x004fc40000000f00 */
[----:B---3--:R-:W-:Y:S02]  /*6ad0*/  MOV R2, R14 ;  /* 0x0000000e00027202 */ /* 0x008fe40000000f00 */
[----:B----4-:R-:W-:-:S03]  /*6ae0*/  SHF.L.U32 R249, R13, 0x1, RZ ;  /* 0x000000010df97819 */ /* 0x010fc600000006ff */
[----:B------:R1:W-:Y:S04]  /*6af0*/  STL.64 [R1+0x8], R2 ;  /* 0x0000080201007387 */ /* 0x0003e80000100a00 */
.L_x_3:
[----:B------:R-:W2:Y:S01]  /*6b00*/  LDL.64 R20, [R1+0x8] ;  /* 0x0000080001147983 */ /* 0x000ea20000100a00 */
[----:B------:R-:W-:Y:S04]  /*6b10*/  DEPBAR.LE SB0, 0x0 ;  /* 0x000080000000791a */ /* 0x000fe80000000000 */
[----:B----4-:R-:W-:Y:S01]  /*6b20*/  SHF.R.S32.HI R0, RZ, 0x1f, R250 ;  /* 0x0000001fff007819 */ /* 0x010fe200000114fa */
[----:B------:R-:W-:Y:S01]  /*6b30*/  BAR.SYNC.DEFER_BLOCKING 0x0 ;  /* 0x0000000000007b1d */ /* 0x000fe20000010000 */
[----:B-1----:R-:W-:Y:S04]  /*6b40*/  IMAD.WIDE.U32 R2, R250, c[0x0][0x208], RZ ;  /* 0x00008200fa027a25 */ /* 0x002fe800078e00ff */
[----:B------:R-:W-:Y:S03]  /*6b50*/  IMAD R0, R0, c[0x0][0x208], RZ ;  /* 0x0000820000007a24 */ /* 0x000fe600078e02ff */
[----:B-----5:R-:W-:Y:S01]  /*6b60*/  STL [R1+0x50], R231 ;  /* 0x000050e701007387 */ /* 0x020fe20000100800 */
[----:B------:R-:W-:Y:S03]  /*6b70*/  IMAD R0, R250, c[0x0][0x20c], R0 ;  /* 0x00008300fa007a24 */ /* 0x000fe600078e0200 */
[----:B------:R-:W-:Y:S02]  /*6b80*/  STL [R1+0x54], R248 ;  /* 0x000054f801007387 */ /* 0x000fe40000100800 */
[----:B------:R-:W-:Y:S02]  /*6b90*/  IADD3 R0, R3, R0, RZ ;  /* 0x0000000003007210 */ /* 0x000fe40007ffe0ff */
[----:B------:R-:W-:Y:S03]  /*6ba0*/  STL [R1+0x58], R247 ;  /* 0x000058f701007387 */ /* 0x000fe60000100800 */
[----:B------:R-:W-:Y:S01]  /*6bb0*/  IMAD R0, R0, 0x60, RZ ;  /* 0x0000006000007824 */ /* 0x000fe200078e02ff */
[----:B------:R-:W-:Y:S04]  /*6bc0*/  STL [R1+0x5c], R246 ;  /* 0x00005cf601007387 */ /* 0x000fe80000100800 */
[----:B------:R-:W1:Y:S08]  /*6bd0*/  LDSM.16.M88.4 R8, [R224+0xc100] ;  /* 0x00c10000e008783b */ /* 0x000e700000000200 */
[----:B------:R-:W3:Y:S08]  /*6be0*/  LDSM.16.M88.4 R16, [R224+0xc900] ;  /* 0x00c90000e010783b */ /* 0x000ef00000000200 */
[----:B------:R-:W4:Y:S08]  /*6bf0*/  LDSM.16.M88.4 R24, [R224+0xd100] ;  /* 0x00d10000e018783b */ /* 0x000f300000000200 */
[----:B------:R-:W2:Y:S08]  /*6c00*/  LDSM.16.M88.4 R32, [R224+0xd900] ;  /* 0x00d90000e020783b */ /* 0x000eb00000000200 */
[----:B------:R-:W2:Y:S01]  /*6c10*/  LDSM.16.M88.4 R40, [R224+0xe100] ;  /* 0x00e10000e028783b */ /* 0x000ea20000000200 */
[C---:B-1---5:R-:W-:Y:S07]  /*6c20*/  HMMA.16816.F32.BF16 R4, R156.reuse, R8, RZ ;  /* 0x000000089c04723c */ /* 0x062fee00000418ff */
[----:B------:R-:W1:Y:S01]  /*6c30*/  LDSM.16.M88.4 R48, [R224+0xe900] ;  /* 0x00e90000e030783b */ /* 0x000e620000000200 */
[C---:B------:R-:W-:Y:S07]  /*6c40*/  HMMA.16816.F32.BF16 R8, R156.reuse, R10, RZ ;  /* 0x0000000a9c08723c */ /* 0x040fee00000418ff */
[----:B------:R-:W1:Y:S01]  /*6c50*/  LDSM.16.M88.4 R152, [R231] ;  /* 0x00000000e798783b */ /* 0x000e620000000200 */
[C---:B---3--:R-:W-:Y:S07]  /*6c60*/  HMMA.16816.F32.BF16 R12, R156.reuse, R16, RZ ;  /* 0x000000109c0c723c */ /* 0x048fee00000418ff */
[----:B------:R-:W3:Y:S01]  /*6c70*/  LDSM.16.M88.4 R164, [R248] ;  /* 0x00000000f8a4783b */ /* 0x000ee20000000200 */
[C---:B------:R-:W-:Y:S07]  /*6c80*/  HMMA.16816.F32.BF16 R16, R156.reuse, R18, RZ ;  /* 0x000000129c10723c */ /* 0x040fee00000418ff */
[----:B------:R-:W1:Y:S08]  /*6c90*/  LDSM.16.M88.4 R168, [R247] ;  /* 0x00000000f7a8783b */ /* 0x000e700000000200 */
[----:B------:R-:W1:Y:S08]  /*6ca0*/  LDSM.16.M88.4 R172, [R246] ;  /* 0x00000000f6ac783b */ /* 0x000e700000000200 */
[----:B------:R-:W1:Y:S08]  /*6cb0*/  LDSM.16.M88.4 R176, [R245] ;  /* 0x00000000f5b0783b */ /* 0x000e700000000200 */
[----:B------:R-:W1:Y:S08]  /*6cc0*/  LDSM.16.M88.4 R180, [R244] ;  /* 0x00000000f4b4783b */ /* 0x000e700000000200 */
[----:B------:R-:W-:Y:S04]  /*6cd0*/  STL [R1+0x60], R245 ;  /* 0x000060f501007387 */ /* 0x000fe80000100800 */
[----:B------:R-:W-:Y:S01]  /*6ce0*/  STL [R1+0x64], R244 ;  /* 0x000064f401007387 */ /* 0x000fe20000100800 */
[----:B--2---:R-:W-:Y:S02]  /*6cf0*/  IMAD.WIDE.U32 R2, R2, 0x60, R20 ;  /* 0x0000006002027825 */ /* 0x004fe400078e0014 */
[C---:B----4-:R-:W-:Y:S03]  /*6d00*/  HMMA.16816.F32.BF16 R20, R156.reuse, R24, RZ ;  /* 0x000000189c14723c */ /* 0x050fe600000418ff */
[----:B------:R-:W-:Y:S02]  /*6d10*/  IADD3 R36, R3, R0, RZ ;  /* 0x0000000003247210 */ /* 0x000fe40007ffe0ff */
[C---:B------:R-:W-:Y:S02]  /*6d20*/  SHF.L.U32 R0, R2.reuse, 0x1, RZ ;  /* 0x0000000102007819 */ /* 0x040fe400000006ff */
[----:B------:R-:W-:Y:S01]  /*6d30*/  SHF.L.U64.HI R36, R2, 0x1, R36 ;  /* 0x0000000102247819 */ /* 0x000fe20000010224 */
[C---:B------:R-:W-:Y:S01]  /*6d40*/  HMMA.16816.F32.BF16 R24, R156.reuse, R26, RZ ;  /* 0x0000001a9c18723c */ /* 0x040fe200000418ff */
[C---:B------:R-:W-:Y:S03]  /*6d50*/  IADD3 R2, P0, R0.reuse, c[0x0][0x1f8], RZ ;  /* 0x00007e0000027a10 */ /* 0x040fe60007f1e0ff */
[----:B------:R-:W-:Y:S02]  /*6d60*/  IADD3 R38, P3, R0, 0x80, RZ ;  /* 0x0000008000267810 */ /* 0x000fe40007f7e0ff */
[----:B------:R-:W-:Y:S02]  /*6d70*/  IADD3.X R3, R36, c[0x0][0x1fc], RZ, P0, !PT ;  /* 0x00007f0024037a10 */ /* 0x000fe400007fe4ff */
[C---:B------:R-:W-:Y:S01]  /*6d80*/  HMMA.16816.F32.BF16 R28, R156.reuse, R32, RZ ;  /* 0x000000209c1c723c */ /* 0x040fe200000418ff */
[----:B------:R-:W-:Y:S02]  /*6d90*/  IADD3 R38, P2, R38, c[0x0][0x1f8], RZ ;  /* 0x00007e0026267a10 */ /* 0x000fe40007f5e0ff */
[----:B------:R-:W-:Y:S01]  /*6da0*/  @!PT LDS RZ, [RZ] ;  /* 0x00000000fffff984 */ /* 0x000fe20000000800 */
[----:B------:R-:W-:Y:S01]  /*6db0*/  @!PT LDS RZ, [RZ] ;  /* 0x00000000fffff984 */ /* 0x000fe20000000800 */
[----:B------:R-:W-:Y:S01]  /*6dc0*/  @!PT LDS RZ, [RZ] ;  /* 0x00000000fffff984 */ /* 0x000fe20000000800 */
[----:B------:R2:W-:Y:S01]  /*6dd0*/  LDGSTS.E.BYPASS.LTC128B.128 [R249+0x100], [R2.64], !P6 ;  /* 0x0010000002f97fae */ /* 0x0005e2000f101d48 */
[----:B------:R-:W-:Y:S02]  /*6de0*/  IADD3 R0, P1, R0, 0x100, RZ ;  /* 0x0000010000007810 */ /* 0x000fe40007f3e0ff */
[--C-:B------:R-:W-:Y:S02]  /*6df0*/  IADD3.X R39, RZ, c[0x0][0x1fc], R36.reuse, P2, P3 ;  /* 0x00007f00ff277a10 */ /* 0x100fe400017e6424 */
[C---:B------:R-:W-:Y:S01]  /*6e00*/  HMMA.16816.F32.BF16 R32, R156.reuse, R34, RZ ;  /* 0x000000229c20723c */ /* 0x040fe200000418ff */
[----:B------:R-:W-:Y:S02]  /*6e10*/  IADD3 R46, P0, R0, c[0x0][0x1f8], RZ ;  /* 0x00007e00002e7a10 */ /* 0x000fe40007f1e0ff */
[----:B------:R4:W-:Y:S02]  /*6e20*/  LDGSTS.E.BYPASS.LTC128B.128 [R249+0x3100], [R38.64], !P5 ;  /* 0x0310000026f97fae */ /* 0x0009e4000e901d48 */
[----:B------:R-:W-:Y:S06]  /*6e30*/  IADD3.X R47, RZ, c[0x0][0x1fc], R36, P0, P1 ;  /* 0x00007f00ff2f7a10 */ /* 0x000fec00007e2424 */
[----:B------:R1:W-:Y:S01]  /*6e40*/  LDGSTS.E.BYPASS.LTC128B.128 [R249+0x6100], [R46.64], !P4 ;  /* 0x061000002ef97fae */ /* 0x0003e2000e101d48 */
[----:B--2---:R-:W-:Y:S04]  /*6e50*/  IADD3 R2, P2, R2, UR4, RZ ;  /* 0x0000000402027c10 */ /* 0x004fe8000ff5e0ff */
[----:B------:R-:W-:Y:S02]  /*6e60*/  IADD3.X R3, R3, UR5, RZ, P2, !PT ;  /* 0x0000000503037c10 */ /* 0x000fe400097fe4ff */
[----:B------:R-:W-:Y:S01]  /*6e70*/  IADD3 R44, P0, R2, UR4, RZ ;  /* 0x00000004022c7c10 */ /* 0x000fe2000ff1e0ff */
[C---:B----4-:R-:W-:Y:S02]  /*6e80*/  HMMA.16816.F32.BF16 R36, R156.reuse, R40, RZ ;  /* 0x000000289c24723c */ /* 0x050fe400000418ff */
[----:B------:R2:W-:Y:S01]  /*6e90*/  LDGSTS.E.BYPASS.LTC128B.128 [R249+0x1100], [R2.64], !P6 ;  /* 0x0110000002f97fae */ /* 0x0005e2000f101d48 */
[----:B------:R-:W-:Y:S02]  /*6ea0*/  IADD3.X R45, R3, UR5, RZ, P0, !PT ;  /* 0x00000005032d7c10 */ /* 0x000fe400087fe4ff */
[C---:B------:R-:W-:Y:S02]  /*6eb0*/  ISETP.GT.AND P0, PT, R250.reuse, RZ, PT ;  /* 0x000000fffa00720c */ /* 0x040fe40003f04270 */
[----:B------:R-:W-:Y:S01]  /*6ec0*/  IADD3 R250, R250, -0x1, RZ ;  /* 0xfffffffffafa7810 */ /* 0x000fe20007ffe0ff */
[C---:B------:R-:W-:Y:S02]  /*6ed0*/  HMMA.16816.F32.BF16 R40, R156.reuse, R42, RZ ;  /* 0x0000002a9c28723c */ /* 0x040fe400000418ff */
[----:B------:R2:W-:Y:S08]  /*6ee0*/  LDGSTS.E.BYPASS.LTC128B.128 [R249+0x4100], [R2.64+0x80], !P5 ;  /* 0x0410008002f97fae */ /* 0x0005f0000e901d48 */
[----:B------:R2:W-:Y:S08]  /*6ef0*/  LDGSTS.E.BYPASS.LTC128B.128 [R249+0x7100], [R2.64+0x100], !P4 ;  /* 0x0710010002f97fae */ /* 0x0005f0000e101d48 */
[----:B------:R1:W-:Y:S08]  /*6f00*/  LDGSTS.E.BYPASS.LTC128B.128 [R249+0x2100], [R44.64], !P6 ;  /* 0x021000002cf97fae */ /* 0x0003f0000f101d48 */
[----:B------:R1:W-:Y:S08]  /*6f10*/  LDGSTS.E.BYPASS.LTC128B.128 [R249+0x5100], [R44.64+0x80], !P5 ;  /* 0x051000802cf97fae */ /* 0x0003f0000e901d48 */
[----:B------:R1:W-:Y:S08]  /*6f20*/  LDGSTS.E.BYPASS.LTC128B.128 [R249+0x8100], [R44.64+0x100], !P4 ;  /* 0x081001002cf97fae */ /* 0x0003f0000e101d48 */
[----:B------:R-:W0:Y:S01]  /*6f30*/  LDGDEPBAR ;  /* 0x00000000000079af */ /* 0x000e220000000000 */
[C---:B-1----:R-:W-:Y:S08]  /*6f40*/  HMMA.16816.F32.BF16 R44, R156.reuse, R48, RZ ;  /* 0x000000309c2c723c */ /* 0x042ff000000418ff */
[----:B------:R-:W-:Y:S08]  /*6f50*/  HMMA.16816.F32.BF16 R48, R156, R50, RZ ;  /* 0x000000329c30723c */ /* 0x000ff000000418ff */
[C---:B------:R-:W-:Y:S08]  /*6f60*/  HMMA.16816.F32.BF16 R4, R160.reuse, R152, R4 ;  /* 0x00000098a004723c */ /* 0x040ff00000041804 */
[C---:B------:R-:W-:Y:S01]  /*6f70*/  HMMA.16816.F32.BF16 R8, R160.reuse, R154, R8 ;  /* 0x0000009aa008723c */ /* 0x040fe20000041808 */
[----:B------:R-:W1:Y:S07]  /*6f80*/  LDSM.16.M88.4 R152, [R230+0xc100] ;  /* 0x00c10000e698783b */ /* 0x000e6e0000000200 */
[C---:B---3--:R-:W-:Y:S08]  /*6f90*/  HMMA.16816.F32.BF16 R12, R160.reuse, R164, R12 ;  /* 0x000000a4a00c723c */ /* 0x048ff0000004180c */
[C---:B------:R-:W-:Y:S01]  /*6fa0*/  HMMA.16816.F32.BF16 R16, R160.reuse, R166, R16 ;  /* 0x000000a6a010723c */ /* 0x040fe20000041810 */
[----:B------:R-:W3:Y:S07]  /*6fb0*/  LDSM.16.M88.4 R164, [R230+0xc900] ;  /* 0x00c90000e6a4783b */ /* 0x000eee0000000200 */
[C---:B------:R-:W-:Y:S08]  /*6fc0*/  HMMA.16816.F32.BF16 R20, R160.reuse, R168, R20 ;  /* 0x000000a8a014723c */ /* 0x040ff00000041814 */
[C---:B------:R-:W-:Y:S01]  /*6fd0*/  HMMA.16816.F32.BF16 R24, R160.reuse, R170, R24 ;  /* 0x000000aaa018723c */ /* 0x040fe20000041818 */
[----:B------:R-:W4:Y:S07]  /*6fe0*/  LDSM.16.M88.4 R168, [R230+0xd100] ;  /* 0x00d10000e6a8783b */ /* 0x000f2e0000000200 */
[C---:B------:R-:W-:Y:S08]  /*6ff0*/  HMMA.16816.F32.BF16 R28, R160.reuse, R172, R28 ;  /* 0x000000aca01c723c */ /* 0x040ff0000004181c */
[C---:B------:R-:W-:Y:S01]  /*7000*/  HMMA.16816.F32.BF16 R32, R160.reuse, R174, R32 ;  /* 0x000000aea020723c */ /* 0x040fe20000041820 */
[----:B------:R-:W2:Y:S07]  /*7010*/  LDSM.16.M88.4 R172, [R230+0xd900] ;  /* 0x00d90000e6ac783b */ /* 0x000eae0000000200 */
[C---:B------:R-:W-:Y:S08]  /*7020*/  HMMA.16816.F32.BF16 R36, R160.reuse, R176, R36 ;  /* 0x000000b0a024723c */ /* 0x040ff00000041824 */
[C---:B------:R-:W-:Y:S01]  /*7030*/  HMMA.16816.F32.BF16 R40, R160.reuse, R178, R40 ;  /* 0x000000b2a028723c */ /* 0x040fe20000041828 */
[----:B------:R-:W2:Y:S07]  /*7040*/  LDSM.16.M88.4 R176, [R230+0xe100] ;  /* 0x00e10000e6b0783b */ /* 0x000eae0000000200 */
[C---:B------:R-:W-:Y:S08]  /*7050*/  HMMA.16816.F32.BF16 R44, R160.reuse, R180, R44 ;  /* 0x000000b4a02c723c */ /* 0x040ff0000004182c */
[----:B------:R-:W-:Y:S08]  /*7060*/  HMMA.16816.F32.BF16 R48, R160, R182, R48 ;  /* 0x000000b6a030723c */ /* 0x000ff00000041830 */
[C---:B-1----:R-:W-:Y:S08]  /*7070*/  HMMA.16816.F32.BF16 R4, R184.reuse, R152, R4 ;  /* 0x00000098b804723c */ /* 0x042ff00000041804 */
[C---:B------:R-:W-:Y:S01]  /*7080*/  HMMA.16816.F32.BF16 R8, R184.reuse, R154, R8 ;  /* 0x0000009ab808723c */ /* 0x040fe20000041808 */
[----:B------:R-:W1:Y:S07]  /*7090*/  LDSM.16.M88.4 R152, [R230+0xe900] ;  /* 0x00e90000e698783b */ /* 0x000e6e0000000200 */
[C---:B---3--:R-:W-:Y:S08]  /*70a0*/  HMMA.16816.F32.BF16 R12, R184.reuse, R164, R12 ;  /* 0x000000a4b80c723c */ /* 0x048ff0000004180c */
[C---:B------:R-:W-:Y:S01]  /*70b0*/  HMMA.16816.F32.BF16 R16, R184.reuse, R166, R16 ;  /* 0x000000a6b810723c */ /* 0x040fe20000041810 */
[----:B------:R-:W3:Y:S07]  /*70c0*/  LDSM.16.M88.4 R164, [R227] ;  /* 0x00000000e3a4783b */ /* 0x000eee0000000200 */
[C---:B----4-:R-:W-:Y:S08]  /*70d0*/  HMMA.16816.F32.BF16 R20, R184.reuse, R168, R20 ;  /* 0x000000a8b814723c */ /* 0x050ff00000041814 */
[C---:B------:R-:W-:Y:S01]  /*70e0*/  HMMA.16816.F32.BF16 R24, R184.reuse, R170, R24 ;  /* 0x000000aab818723c */ /* 0x040fe20000041818 */
[----:B------:R-:W4:Y:S07]  /*70f0*/  LDSM.16.M88.4 R168, [R227+0x800] ;  /* 0x00080000e3a8783b */ /* 0x000f2e0000000200 */
[C---:B--2---:R-:W-:Y:S08]  /*7100*/  HMMA.16816.F32.BF16 R28, R184.reuse, R172, R28 ;  /* 0x000000acb81c723c */ /* 0x044ff0000004181c */
[C---:B------:R-:W-:Y:S01]  /*7110*/  HMMA.16816.F32.BF16 R32, R184.reuse, R174, R32 ;  /* 0x000000aeb820723c */ /* 0x040fe20000041820 */
[----:B------:R-:W2:Y:S07]  /*7120*/  LDSM.16.M88.4 R172, [R227+0x1000] ;  /* 0x00100000e3ac783b */ /* 0x000eae0000000200 */
[C---:B------:R-:W-:Y:S08]  /*7130*/  HMMA.16816.F32.BF16 R36, R184.reuse, R176, R36 ;  /* 0x000000b0b824723c */ /* 0x040ff00000041824 */
[C---:B------:R-:W-:Y:S01]  /*7140*/  HMMA.16816.F32.BF16 R40, R184.reuse, R178, R40 ;  /* 0x000000b2b828723c */ /* 0x040fe20000041828 */
[----:B------:R-:W2:Y:S07]  /*7150*/  LDSM.16.M88.4 R176, [R227+0x1800] ;  /* 0x00180000e3b0783b */ /* 0x000eae0000000200 */
[C---:B-1----:R-:W-:Y:S08]  /*7160*/  HMMA.16816.F32.BF16 R44, R184.reuse, R152, R44 ;  /* 0x00000098b82c723c */ /* 0x042ff0000004182c */
[----:B------:R-:W-:Y:S01]  /*7170*/  HMMA.16816.F32.BF16 R48, R184, R154, R48 ;  /* 0x0000009ab830723c */ /* 0x000fe20000041830 */
[----:B------:R-:W1:Y:S07]  /*7180*/  LDSM.16.M88.4 R152, [R227+0x2000] ;  /* 0x00200000e398783b */ /* 0x000e6e0000000200 */
[C---:B---3--:R-:W-:Y:S08]  /*7190*/  HMMA.16816.F32.BF16 R4, R188.reuse, R164, R4 ;  /* 0x000000a4bc04723c */ /* 0x048ff00000041804 */
[C---:B------:R-:W-:Y:S01]  /*71a0*/  HMMA.16816.F32.BF16 R8, R188.reuse, R166, R8 ;  /* 0x000000a6bc08723c */ /* 0x040fe20000041808 */
[----:B------:R-:W3:Y:S07]  /*71b0*/  LDSM.16.M88.4 R164, [R227+0x2800] ;  /* 0x00280000e3a4783b */ /* 0x000eee0000000200 */
        /* <DEDUP_REMOVED lines=10> */
[C---:B------:R-:W-:Y:S01]  /*7260*/  HMMA.16816.F32.BF16 R40, R188.reuse, R154, R40 ;  /* 0x0000009abc28723c */ /* 0x040fe20000041828 */
[----:B------:R-:W1:Y:S07]  /*7270*/  LDSM.16.M88.4 R152, [R224+0x10900] ;  /* 0x01090000e098783b */ /* 0x000e6e0000000200 */
[C---:B---3--:R-:W-:Y:S08]  /*7280*/  HMMA.16816.F32.BF16 R44, R188.reuse, R164, R44 ;  /* 0x000000a4bc2c723c */ /* 0x048ff0000004182c */
[----:B------:R-:W-:Y:S01]  /*7290*/  HMMA.16816.F32.BF16 R48, R188, R166, R48 ;  /* 0x000000a6bc30723c */ /* 0x000fe20000041830 */
[----:B------:R-:W3:Y:S07]  /*72a0*/  LDSM.16.M88.4 R164, [R224+0x11100] ;  /* 0x01110000e0a4783b */ /* 0x000eee0000000200 */
[C---:B----4-:R-:W-:Y:S08]  /*72b0*/  HMMA.16816.F32.BF16 R4, R192.reuse, R168, R4 ;  /* 0x000000a8c004723c */ /* 0x050ff00000041804 */
[C---:B------:R-:W-:Y:S01]  /*72c0*/  HMMA.16816.F32.BF16 R8, R192.reuse, R170, R8 ;  /* 0x000000aac008723c */ /* 0x040fe20000041808 */
[----:B------:R-:W4:Y:S07]  /*72d0*/  LDSM.16.M88.4 R168, [R224+0x11900] ;  /* 0x01190000e0a8783b */ /* 0x000f2e0000000200 */
[C---:B--2---:R-:W-:Y:S08]  /*72e0*/  HMMA.16816.F32.BF16 R12, R192.reuse, R172, R12 ;  /* 0x000000acc00c723c */ /* 0x044ff0000004180c */
[C---:B------:R-:W-:Y:S01]  /*72f0*/  HMMA.16816.F32.BF16 R16, R192.reuse, R174, R16 ;  /* 0x000000aec010723c */ /* 0x040fe20000041810 */
[----:B------:R-:W2:Y:S07]  /*7300*/  LDSM.16.M88.4 R172, [R243] ;  /* 0x00000000f3ac783b */ /* 0x000eae0000000200 */
[C---:B------:R-:W-:Y:S08]  /*7310*/  HMMA.16816.F32.BF16 R20, R192.reuse, R176, R20 ;  /* 0x000000b0c014723c */ /* 0x040ff00000041814 */
[C---:B------:R-:W-:Y:S01]  /*7320*/  HMMA.16816.F32.BF16 R24, R192.reuse, R178, R24 ;  /* 0x000000b2c018723c */ /* 0x040fe20000041818 */
[----:B------:R-:W2:Y:S07]  /*7330*/  LDSM.16.M88.4 R176, [R242] ;  /* 0x00000000f2b0783b */ /* 0x000eae0000000200 */
[C---:B-1----:R-:W-:Y:S08]  /*7340*/  HMMA.16816.F32.BF16 R28, R192.reuse, R152, R28 ;  /* 0x00000098c01c723c */ /* 0x042ff0000004181c */
[C---:B------:R-:W-:Y:S01]  /*7350*/  HMMA.16816.F32.BF16 R32, R192.reuse, R154, R32 ;  /* 0x0000009ac020723c */ /* 0x040fe20000041820 */
[----:B------:R-:W1:Y:S07]  /*7360*/  LDSM.16.M88.4 R152, [R241] ;  /* 0x00000000f198783b */ /* 0x000e6e0000000200 */
[C---:B---3--:R-:W-:Y:S08]  /*7370*/  HMMA.16816.F32.BF16 R36, R192.reuse, R164, R36 ;  /* 0x000000a4c024723c */ /* 0x048ff00000041824 */
[C---:B------:R-:W-:Y:S01]  /*7380*/  HMMA.16816.F32.BF16 R40, R192.reuse, R166, R40 ;  /* 0x000000a6c028723c */ /* 0x040fe20000041828 */
[----:B------:R-:W3:Y:S07]  /*7390*/  LDSM.16.M88.4 R164, [R240] ;  /* 0x00000000f0a4783b */ /* 0x000eee0000000200 */
[C---:B----4-:R-:W-:Y:S08]  /*73a0*/  HMMA.16816.F32.BF16 R44, R192.reuse, R168, R44 ;  /* 0x000000a8c02c723c */ /* 0x050ff0000004182c */
[----:B------:R-:W-:Y:S01]  /*73b0*/  HMMA.16816.F32.BF16 R48, R192, R170, R48 ;  /* 0x000000aac030723c */ /* 0x000fe20000041830 */
[----:B------:R-:W4:Y:S07]  /*73c0*/  LDSM.16.M88.4 R168, [R239] ;  /* 0x00000000efa8783b */ /* 0x000f2e0000000200 */
[C---:B--2---:R-:W-:Y:S08]  /*73d0*/  HMMA.16816.F32.BF16 R4, R196.reuse, R172, R4 ;  /* 0x000000acc404723c */ /* 0x044ff00000041804 */
[C---:B------:R-:W-:Y:S01]  /*73e0*/  HMMA.16816.F32.BF16 R8, R196.reuse, R174, R8 ;  /* 0x000000aec408723c */ /* 0x040fe20000041808 */
[----:B------:R-:W2:Y:S07]  /*73f0*/  LDSM.16.M88.4 R172, [R238] ;  /* 0x00000000eeac783b */ /* 0x000eae0000000200 */
[C---:B------:R-:W-:Y:S08]  /*7400*/  HMMA.16816.F32.BF16 R12, R196.reuse, R176, R12 ;  /* 0x000000b0c40c723c */ /* 0x040ff0000004180c */
[C---:B------:R-:W-:Y:S01]  /*7410*/  HMMA.16816.F32.BF16 R16, R196.reuse, R178, R16 ;  /* 0x000000b2c410723c */ /* 0x040fe20000041810 */
[----:B------:R-:W2:Y:S07]  /*7420*/  LDSM.16.M88.4 R176, [R230+0xf100] ;  /* 0x00f10000e6b0783b */ /* 0x000eae0000000200 */
[C---:B-1----:R-:W-:Y:S08]  /*7430*/  HMMA.16816.F32.BF16 R20, R196.reuse, R152, R20 ;  /* 0x00000098c414723c */ /* 0x042ff00000041814 */
[C---:B------:R-:W-:Y:S01]  /*7440*/  HMMA.16816.F32.BF16 R24, R196.reuse, R154, R24 ;  /* 0x0000009ac418723c */ /* 0x040fe20000041818 */
        /* <DEDUP_REMOVED lines=8> */
[----:B------:R-:W-:Y:S01]  /*74d0*/  HMMA.16816.F32.BF16 R48, R196, R174, R48 ;  /* 0x000000aec430723c */ /* 0x000fe20000041830 */
        /* <DEDUP_REMOVED lines=17> */
[----:B------:R-:W-:Y:S01]  /*75f0*/  HMMA.16816.F32.BF16 R48, R200, R178, R48 ;  /* 0x000000b2c830723c */ /* 0x000fe20000041830 */
        /* <DEDUP_REMOVED lines=24> */
[----:B------:R-:W4:Y:S07]  /*7780*/  LDSM.16.M88.4 R168, [R237] ;  /* 0x00000000eda8783b */ /* 0x000f2e0000000200 */
        /* <DEDUP_REMOVED lines=10> */
[----:B------:R-:W-:Y:S01]  /*7830*/  HMMA.16816.F32.BF16 R48, R208, R166, R48 ;  /* 0x000000a6d030723c */ /* 0x000fe20000041830 */
[----:B------:R-:W3:Y:S07]  /*7840*/  LDSM.16.M88.4 R164, [R233] ;  /* 0x00000000e9a4783b */ /* 0x000eee0000000200 */
[C---:B----4-:R-:W-:Y:S08]  /*7850*/  HMMA.16816.F32.BF16 R4, R212.reuse, R168, R4 ;  /* 0x000000a8d404723c */ /* 0x050ff00000041804 */
[C---:B------:R-:W-:Y:S01]  /*7860*/  HMMA.16816.F32.BF16 R8, R212.reuse, R170, R8 ;  /* 0x000000aad408723c */ /* 0x040fe20000041808 */
[----:B------:R-:W4:Y:S07]  /*7870*/  LDSM.16.M88.4 R168, [R232] ;  /* 0x00000000e8a8783b */ /* 0x000f2e0000000200 */
        /* <DEDUP_REMOVED lines=13> */
[----:B------:R-:W-:Y:S01]  /*7950*/  HMMA.16816.F32.BF16 R48, R212, R170, R48 ;  /* 0x000000aad430723c */ /* 0x000fe20000041830 */
        /* <DEDUP_REMOVED lines=11> */
[C---:B------:R-:W-:Y:S08]  /*7a10*/  HMMA.16816.F32.BF16 R32, R216.reuse, R166, R32 ;  /* 0x000000a6d820723c */ /* 0x040ff00000041820 */
[C---:B----4-:R-:W-:Y:S08]  /*7a20*/  HMMA.16816.F32.BF16 R36, R216.reuse, R168, R36 ;  /* 0x000000a8d824723c */ /* 0x050ff00000041824 */
[C---:B------:R-:W-:Y:S08]  /*7a30*/  HMMA.16816.F32.BF16 R40, R216.reuse, R170, R40 ;  /* 0x000000aad828723c */ /* 0x040ff00000041828 */
[C---:B--2---:R-:W-:Y:S08]  /*7a40*/  HMMA.16816.F32.BF16 R44, R216.reuse, R172, R44 ;  /* 0x000000acd82c723c */ /* 0x044ff0000004182c */
[----:B------:R-:W-:Y:S08]  /*7a50*/  HMMA.16816.F32.BF16 R48, R216, R174, R48 ;  /* 0x000000aed830723c */ /* 0x000ff00000041830 */
[C---:B------:R-:W-:Y:S08]  /*7a60*/  HMMA.16816.F32.BF16 R4, R220.reuse, R176, R4 ;  /* 0x000000b0dc04723c */ /* 0x040ff00000041804 */
[C---:B------:R-:W-:Y:S08]  /*7a70*/  HMMA.16816.F32.BF16 R8, R220.reuse, R178, R8 ;  /* 0x000000b2dc08723c */ /* 0x040ff00000041808 */
[C---:B-1----:R-:W-:Y:S08]  /*7a80*/  HMMA.16816.F32.BF16 R12, R220.reuse, R152, R12 ;  /* 0x00000098dc0c723c */ /* 0x042ff0000004180c */
[C---:B------:R-:W-:Y:S04]  /*7a90*/  HMMA.16816.F32.BF16 R16, R220.reuse, R154, R16 ;  /* 0x0000009adc10723c */ /* 0x040fe80000041810 */
[----:B------:R-:W-:Y:S02]  /*7aa0*/  FMUL.FTZ R4, R4, c[0x0][0x320] ;  /* 0x0000c80004047a20 */ /* 0x000fe40000410000 */
[----:B------:R-:W-:Y:S02]  /*7ab0*/  FMUL.FTZ R5, R5, c[0x0][0x320] ;  /* 0x0000c80005057a20 */ /* 0x000fe40000410000 */
[----:B------:R-:W-:Y:S01]  /*7ac0*/  FMUL.FTZ R6, R6, c[0x0][0x320] ;  /* 0x0000c80006067a20 */ /* 0x000fe20000410000 */
[----:B------:R-:W1:Y:S03]  /*7ad0*/  MUFU.TANH R165, R4 ;  /* 0x0000000400a57308 */ /* 0x000e660000002400 */
[----:B------:R-:W-:Y:S02]  /*7ae0*/  FMUL.FTZ R7, R7, c[0x0][0x320] ;  /* 0x0000c80007077a20 */ /* 0x000fe40000410000 */
[----:B------:R-:W-:Y:S02]  /*7af0*/  FMUL.FTZ R8, R8, c[0x0][0x320] ;  /* 0x0000c80008087a20 */ /* 0x000fe40000410000 */
[----:B------:R-:W-:Y:S02]  /*7b00*/  FMUL.FTZ R9, R9, c[0x0][0x320] ;  /* 0x0000c80009097a20 */ /* 0x000fe40000410000 */
[----:B------:R-:W-:Y:S01]  /*7b10*/  FMUL.FTZ R10, R10, c[0x0][0x320] ;  /* 0x0000c8000a0a7a20 */ /* 0x000fe20000410000 */
[----:B------:R-:W2:Y:S01]  /*7b20*/  MUFU.TANH R167, R5 ;  /* 0x0000000500a77308 */ /* 0x000ea20000002400 */
[----:B------:R-:W-:Y:S02]  /*7b30*/  FMUL.FTZ R11, R11, c[0x0][0x320] ;  /* 0x0000c8000b0b7a20 */ /* 0x000fe40000410000 */
[----:B------:R-:W-:Y:S02]  /*7b40*/  FMUL.FTZ R12, R12, c[0x0][0x320] ;  /* 0x0000c8000c0c7a20 */ /* 0x000fe40000410000 */
[----:B------:R-:W-:Y:S02]  /*7b50*/  FMUL.FTZ R13, R13, c[0x0][0x320] ;  /* 0x0000c8000d0d7a20 */ /* 0x000fe40000410000 */
[----:B------:R-:W-:Y:S02]  /*7b60*/  FMUL.FTZ R14, R14, c[0x0][0x320] ;  /* 0x0000c8000e0e7a20 */ /* 0x000fe40000410000 */
[----:B------:R-:W-:Y:S01]  /*7b70*/  FMUL.FTZ R16, R16, c[0x0][0x320] ;  /* 0x0000c80010107a20 */ /* 0x000fe20000410000 */
[----:B------:R-:W3:Y:S01]  /*7b80*/  MUFU.TANH R170, R6 ;  /* 0x0000000600aa7308 */ /* 0x000ee20000002400 */
[----:B------:R-:W-:Y:S02]  /*7b90*/  FMUL.FTZ R15, R15, c[0x0][0x320] ;  /* 0x0000c8000f0f7a20 */ /* 0x000fe40000410000 */
[----:B------:R-:W-:Y:S01]  /*7ba0*/  FMUL.FTZ R17, R17, c[0x0][0x320] ;  /* 0x0000c80011117a20 */ /* 0x000fe20000410000 */
[----:B-1----:R-:W-:Y:S01]  /*7bb0*/  FMNMX.FTZ R0, R165, R101, !PT ;  /* 0x00000065a5007209 */ /* 0x002fe20007810000 */
[----:B------:R-:W-:Y:S02]  /*7bc0*/  FMUL.FTZ R18, R18, c[0x0][0x320] ;  /* 0x0000c80012127a20 */ /* 0x000fe40000410000 */
[----:B------:R-:W-:Y:S03]  /*7bd0*/  FMUL.FTZ R19, R19, c[0x0][0x320] ;  /* 0x0000c80013137a20 */ /* 0x000fe60000410000 */
[----:B------:R1:W4:Y:S01]  /*7be0*/  MUFU.TANH R171, R7 ;  /* 0x0000000700ab7308 */ /* 0x0003220000002400 */
[----:B--2---:R-:W-:Y:S09]  /*7bf0*/  FMNMX.FTZ R0, R167, R0, !PT ;  /* 0x00000000a7007209 */ /* 0x004ff20007810000 */
[----:B------:R-:W2:Y:S01]  /*7c00*/  MUFU.TANH R166, R8 ;  /* 0x0000000800a67308 */ /* 0x000ea20000002400 */
[----:B---3--:R-:W-:Y:S09]  /*7c10*/  FMNMX.FTZ R2, R170, R102, !PT ;  /* 0x00000066aa027209 */ /* 0x008ff20007810000 */
[----:B------:R-:W3:Y:S01]  /*7c20*/  MUFU.TANH R164, R9 ;  /* 0x0000000900a47308 */ /* 0x000ee20000002400 */
[----:B-1----:R-:W1:Y:S01]  /*7c30*/  LDSM.16.M88.4 R4, [R227+0x7000] ;  /* 0x00700000e304783b */ /* 0x002e620000000200 */
[----:B----4-:R-:W-:Y:S08]  /*7c40*/  FMNMX.FTZ R2, R171, R2, !PT ;  /* 0x00000002ab027209 */ /* 0x010ff00007810000 */
[----:B------:R-:W4:Y:S01]  /*7c50*/  MUFU.TANH R168, R10 ;  /* 0x0000000a00a87308 */ /* 0x000f220000002400 */
[----:B--2---:R-:W-:Y:S09]  /*7c60*/  FMNMX.FTZ R0, R166, R0, !PT ;  /* 0x00000000a6007209 */ /* 0x004ff20007810000 */
[----:B------:R2:W1:Y:S01]  /*7c70*/  MUFU.TANH R169, R11 ;  /* 0x0000000b00a97308 */ /* 0x0004620000002400 */
[----:B---3--:R-:W-:Y:S09]  /*7c80*/  FMNMX.FTZ R0, R164, R0, !PT ;  /* 0x00000000a4007209 */ /* 0x008ff20007810000 */
[----:B------:R-:W3:Y:S01]  /*7c90*/  MUFU.TANH R172, R12 ;  /* 0x0000000c00ac7308 */ /* 0x000ee20000002400 */
[----:B----4-:R-:W-:Y:S09]  /*7ca0*/  FMNMX.FTZ R2, R168, R2, !PT ;  /* 0x00000002a8027209 */ /* 0x010ff20007810000 */
[----:B------:R4:W4:Y:S01]  /*7cb0*/  MUFU.TANH R173, R13 ;  /* 0x0000000d00ad7308 */ /* 0x0009220000002400 */
[C---:B-1----:R-:W-:Y:S01]  /*7cc0*/  HMMA.16816.F32.BF16 R20, R220.reuse, R4, R20 ;  /* 0x00000004dc14723c */ /* 0x042fe20000041814 */
[----:B--2---:R-:W1:Y:S02]  /*7cd0*/  LDSM.16.M88.4 R8, [R227+0x7800] ;  /* 0x00780000e308783b */ /* 0x004e640000000200 */
[----:B------:R-:W-:Y:S06]  /*7ce0*/  FMNMX.FTZ R2, R169, R2, !PT ;  /* 0x00000002a9027209 */ /* 0x000fec0007810000 */
[----:B------:R-:W2:Y:S01]  /*7cf0*/  MUFU.TANH R176, R14 ;  /* 0x0000000e00b07308 */ /* 0x000ea20000002400 */
[C---:B------:R-:W-:Y:S01]  /*7d00*/  HMMA.16816.F32.BF16 R24, R220.reuse, R6, R24 ;  /* 0x00000006dc18723c */ /* 0x040fe20000041818 */
[----:B------:R-:W1:Y:S02]  /*7d10*/  LDSM.16.M88.4 R4, [R227+0x8000] ;  /* 0x00800000e304783b */ /* 0x000e640000000200 */
[----:B---3--:R-:W-:Y:S06]  /*7d20*/  FMNMX.FTZ R0, R172, R0, !PT ;  /* 0x00000000ac007209 */ /* 0x008fec0007810000 */
[----:B------:R-:W3:Y:S01]  /*7d30*/  MUFU.TANH R178, R15 ;  /* 0x0000000f00b27308 */ /* 0x000ee20000002400 */
[----:B----4-:R-:W4:Y:S02]  /*7d40*/  LDL.64 R12, [R1+0x18] ;  /* 0x00001800010c7983 */ /* 0x010f240000100a00 */
[----:B------:R-:W-:Y:S02]  /*7d50*/  FMNMX.FTZ R0, R173, R0, !PT ;  /* 0x00000000ad007209 */ /* 0x000fe40007810000 */
[----:B------:R-:W-:Y:S02]  /*7d60*/  FMUL.FTZ R20, R20, c[0x0][0x320] ;  /* 0x0000c80014147a20 */ /* 0x000fe40000410000 */
[----:B------:R-:W-:Y:S03]  /*7d70*/  FMUL.FTZ R21, R21, c[0x0][0x320] ;  /* 0x0000c80015157a20 */ /* 0x000fe60000410000 */
[----:B------:R-:W1:Y:S01]  /*7d80*/  MUFU.TANH R174, R16 ;  /* 0x0000001000ae7308 */ /* 0x000e620000002400 */
[----:B------:R-:W-:Y:S02]  /*7d90*/  FMUL.FTZ R22, R22, c[0x0][0x320] ;  /* 0x0000c80016167a20 */ /* 0x000fe40000410000 */
[----:B------:R-:W-:Y:S01]  /*7da0*/  FMUL.FTZ R23, R23, c[0x0][0x320] ;  /* 0x0000c80017177a20 */ /* 0x000fe20000410000 */
[----:B--2---:R-:W-:Y:S01]  /*7db0*/  FMNMX.FTZ R2, R176, R2, !PT ;  /* 0x00000002b0027209 */ /* 0x004fe20007810000 */
[----:B------:R-:W-:Y:S02]  /*7dc0*/  FMUL.FTZ R24, R24, c[0x0][0x320] ;  /* 0x0000c80018187a20 */ /* 0x000fe40000410000 */
[----:B------:R-:W-:Y:S02]  /*7dd0*/  FMUL.FTZ R26, R26, c[0x0][0x320] ;  /* 0x0000c8001a1a7a20 */ /* 0x000fe40000410000 */
[----:B------:R-:W-:Y:S01]  /*7de0*/  FMUL.FTZ R25, R25, c[0x0][0x320] ;  /* 0x0000c80019197a20 */ /* 0x000fe20000410000 */
[----:B------:R-:W-:Y:S01]  /*7df0*/  MUFU.TANH R183, R20 ;  /* 0x0000001400b77308 */ /* 0x000fe20000002400 */
[----:B------:R-:W-:Y:S01]  /*7e00*/  FMUL.FTZ R27, R27, c[0x0][0x320] ;  /* 0x0000c8001b1b7a20 */ /* 0x000fe20000410000 */
[----:B---3--:R-:W-:Y:S01]  /*7e10*/  FMNMX.FTZ R2, R178, R2, !PT ;  /* 0x00000002b2027209 */ /* 0x008fe20007810000 */
[C---:B-1----:R-:W-:Y:S07]  /*7e20*/  HMMA.16816.F32.BF16 R28, R220.reuse, R8, R28 ;  /* 0x00000008dc1c723c */ /* 0x042fee000004181c */
[----:B------:R-:W-:Y:S01]  /*7e30*/  MUFU.TANH R182, R21 ;  /* 0x0000001500b67308 */ /* 0x000fe20000002400 */
[C---:B------:R-:W-:Y:S01]  /*7e40*/  HMMA.16816.F32.BF16 R32, R220.reuse, R10, R32 ;  /* 0x0000000adc20723c */ /* 0x040fe20000041820 */
[----:B------:R-:W1:Y:S01]  /*7e50*/  LDSM.16.M88.4 R8, [R227+0x8800] ;  /* 0x00880000e308783b */ /* 0x000e620000000200 */
[----:B------:R-:W-:Y:S04]  /*7e60*/  DEPBAR.LE SB0, 0x0 ;  /* 0x000080000000791a */ /* 0x000fe80000000000 */
[----:B------:R-:W-:Y:S02]  /*7e70*/  FMNMX.FTZ R0, R174, R0, !PT ;  /* 0x00000000ae007209 */ /* 0x000fe40007810000 */
[C---:B------:R-:W-:Y:S01]  /*7e80*/  HMMA.16816.F32.BF16 R36, R220.reuse, R4, R36 ;  /* 0x00000004dc24723c */ /* 0x040fe20000041824 */
[----:B------:R-:W-:Y:S07]  /*7e90*/  BAR.SYNC.DEFER_BLOCKING 0x0 ;  /* 0x0000000000007b1d */ /* 0x000fee0000010000 */
[C---:B------:R-:W-:Y:S04]  /*7ea0*/  HMMA.16816.F32.BF16 R40, R220.reuse, R6, R40 ;  /* 0x00000006dc28723c */ /* 0x040fe80000041828 */
[----:B------:R-:W-:Y:S02]  /*7eb0*/  FMUL.FTZ R28, R28, c[0x0][0x320] ;  /* 0x0000c8001c1c7a20 */ /* 0x000fe40000410000 */
[----:B------:R-:W-:Y:S02]  /*7ec0*/  FMUL.FTZ R29, R29, c[0x0][0x320] ;  /* 0x0000c8001d1d7a20 */ /* 0x000fe40000410000 */
[----:B------:R-:W-:Y:S04]  /*7ed0*/  FMUL.FTZ R30, R30, c[0x0][0x320] ;  /* 0x0000c8001e1e7a20 */ /* 0x000fe80000410000 */
[----:B------:R-:W-:Y:S02]  /*7ee0*/  FMUL.FTZ R31, R31, c[0x0][0x320] ;  /* 0x0000c8001f1f7a20 */ /* 0x000fe40000410000 */
[----:B------:R-:W-:Y:S04]  /*7ef0*/  @P0 IMAD.WIDE.U32 R6, R250, c[0x0][0x1e0], RZ ;  /* 0x00007800fa060a25 */ /* 0x000fe800078e00ff */
[----:B------:R-:W-:Y:S01]  /*7f00*/  FMUL.FTZ R36, R36, c[0x0][0x320] ;  /* 0x0000c80024247a20 */ /* 0x000fe20000410000 */
[----:B------:R-:W-:Y:S01]  /*7f10*/  MUFU.TANH R251, R22 ;  /* 0x0000001600fb7308 */ /* 0x000fe20000002400 */
[----:B------:R-:W-:Y:S02]  /*7f20*/  FMUL.FTZ R37, R37, c[0x0][0x320] ;  /* 0x0000c80025257a20 */ /* 0x000fe40000410000 */
[----:B------:R-:W-:Y:S02]  /*7f30*/  FMUL.FTZ R38, R38, c[0x0][0x320] ;  /* 0x0000c80026267a20 */ /* 0x000fe40000410000 */
[----:B------:R-:W-:Y:S01]  /*7f40*/  FMUL.FTZ R39, R39, c[0x0][0x320] ;  /* 0x0000c80027277a20 */ /* 0x000fe20000410000 */
[C---:B-1----:R-:W-:Y:S03]  /*7f50*/  HMMA.16816.F32.BF16 R44, R220.reuse, R8, R44 ;  /* 0x00000008dc2c723c */ /* 0x042fe6000004182c */
[----:B------:R-:W-:Y:S01]  /*7f60*/  FMUL.FTZ R43, R43, c[0x0][0x320] ;  /* 0x0000c8002b2b7a20 */ /* 0x000fe20000410000 */
[----:B------:R-:W-:Y:S01]  /*7f70*/  MUFU.TANH R103, R23 ;  /* 0x0000001700677308 */ /* 0x000fe20000002400 */
[----:B------:R-:W-:Y:S02]  /*7f80*/  FMUL.FTZ R42, R42, c[0x0][0x320] ;  /* 0x0000c8002a2a7a20 */ /* 0x000fe40000410000 */
[----:B------:R-:W-:Y:S01]  /*7f90*/  FMUL.FTZ R41, R41, c[0x0][0x320] ;  /* 0x0000c80029297a20 */ /* 0x000fe20000410000 */
[----:B------:R-:W-:Y:S01]  /*7fa0*/  HMMA.16816.F32.BF16 R48, R220, R10, R48 ;  /* 0x0000000adc30723c */ /* 0x000fe20000041830 */
[----:B------:R-:W2:Y:S03]  /*7fb0*/  LDL.64 R10, [R1+0x28] ;  /* 0x00002800010a7983 */ /* 0x000ea60000100a00 */
[----:B------:R-:W-:Y:S02]  /*7fc0*/  FMUL.FTZ R33, R33, c[0x0][0x320] ;  /* 0x0000c80021217a20 */ /* 0x000fe40000410000 */
[----:B------:R-:W1:Y:S01]  /*7fd0*/  MUFU.TANH R175, R17 ;  /* 0x0000001100af7308 */ /* 0x000e620000002400 */
[----:B------:R-:W-:Y:S02]  /*7fe0*/  FMUL.FTZ R35, R35, c[0x0][0x320] ;  /* 0x0000c80023237a20 */ /* 0x000fe40000410000 */
[----:B------:R-:W-:Y:S03]  /*7ff0*/  FMUL.FTZ R32, R32, c[0x0][0x320] ;  /* 0x0000c80020207a20 */ /* 0x000fe60000410000 */
[----:B------:R-:W-:Y:S02]  /*8000*/  FMUL.FTZ R34, R34, c[0x0][0x320] ;  /* 0x0000c80022227a20 */ /* 0x000fe40000410000 */
[----:B------:R-:W-:Y:S02]  /*8010*/  FMUL.FTZ R40, R40, c[0x0][0x320] ;  /* 0x0000c80028287a20 */ /* 0x000fe40000410000 */
[----:B------:R-:W3:Y:S01]  /*8020*/  MUFU.TANH R177, R18 ;  /* 0x0000001200b17308 */ /* 0x000ee20000002400 */
        /* <DEDUP_REMOVED lines=8> */
[----:B-1----:R-:W-:Y:S04]  /*80b0*/  FMNMX.FTZ R0, R175, R0, !PT ;  /* 0x00000000af007209 */ /* 0x002fe80007810000 */
[----:B------:R-:W-:Y:S02]  /*80c0*/  FMNMX.FTZ R0, R183, R0, !PT ;  /* 0x00000000b7007209 */ /* 0x000fe40007810000 */
[----:B------:R-:W1:Y:S02]  /*80d0*/  MUFU.TANH R181, R24 ;  /* 0x0000001800b57308 */ /* 0x000e640000002400 */
[----:B------:R-:W-:Y:S02]  /*80e0*/  FMNMX.FTZ R0, R182, R0, !PT ;  /* 0x00000000b6007209 */ /* 0x000fe40007810000 */
[----:B---3--:R-:W-:Y:S06]  /*80f0*/  FMNMX.FTZ R2, R177, R2, !PT ;  /* 0x00000002b1027209 */ /* 0x008fec0007810000 */
[----:B------:R-:W-:Y:S01]  /*8100*/  MUFU.TANH R100, R33 ;  /* 0x0000002100647308 */ /* 0x000fe20000002400 */
[----:B------:R-:W-:Y:S04]  /*8110*/  FMNMX.FTZ R2, R179, R2, !PT ;  /* 0x00000002b3027209 */ /* 0x000fe80007810000 */
[----:B------:R-:W-:Y:S05]  /*8120*/  FMNMX.FTZ R2, R251, R2, !PT ;  /* 0x00000002fb027209 */ /* 0x000fea0007810000 */
[----:B------:R3:W-:Y:S01]  /*8130*/  MUFU.TANH R33, R48 ;  /* 0x0000003000217308 */ /* 0x0007e20000002400 */
[----:B-1----:R-:W-:Y:S09]  /*8140*/  FMNMX.FTZ R0, R181, R0, !PT ;  /* 0x00000000b5007209 */ /* 0x002ff20007810000 */
[----:B------:R-:W1:Y:S10]  /*8150*/  MUFU.TANH R180, R25 ;  /* 0x0000001900b47308 */ /* 0x000e740000002400 */
[----:B------:R-:W1:Y:S01]  /*8160*/  MUFU.TANH R24, R28 ;  /* 0x0000001c00187308 */ /* 0x000e620000002400 */
[----:B---3--:R-:W-:Y:S04]  /*8170*/  MOV R48, R103 ;  /* 0x0000006700307202 */ /* 0x008fe80000000f00 */
[----:B------:R-:W-:Y:S05]  /*8180*/  FMNMX.FTZ R2, R48, R2, !PT ;  /* 0x0000000230027209 */ /* 0x000fea0007810000 */
[----:B------:R-:W3:Y:S01]  /*8190*/  MUFU.TANH R252, R26 ;  /* 0x0000001a00fc7308 */ /* 0x000ee20000002400 */
[----:B-1----:R-:W-:Y:S09]  /*81a0*/  FMNMX.FTZ R0, R180, R0, !PT ;  /* 0x00000000b4007209 */ /* 0x002ff20007810000 */
[----:B------:R-:W1:Y:S01]  /*81b0*/  MUFU.TANH R3, R27 ;  /* 0x0000001b00037308 */ /* 0x000e620000002400 */
[----:B------:R-:W-:Y:S09]  /*81c0*/  FMNMX.FTZ R0, R24, R0, !PT ;  /* 0x0000000018007209 */ /* 0x000ff20007810000 */
[----:B------:R1:W-:Y:S01]  /*81d0*/  MUFU.TANH R18, R43 ;  /* 0x0000002b00127308 */ /* 0x0003e20000002400 */
[----:B---3--:R-:W-:Y:S09]  /*81e0*/  FMNMX.FTZ R2, R252, R2, !PT ;  /* 0x00000002fc027209 */ /* 0x008ff20007810000 */
[----:B------:R-:W3:Y:S10]  /*81f0*/  MUFU.TANH R26, R29 ;  /* 0x0000001d001a7308 */ /* 0x000ef40000002400 */
[----:B------:R-:W3:Y:S01]  /*8200*/  MUFU.TANH R245, R30 ;  /* 0x0000001e00f57308 */ /* 0x000ee20000002400 */
[----:B-1----:R-:W-:Y:S04]  /*8210*/  MOV R43, R3 ;  /* 0x00000003002b7202 */ /* 0x002fe80000000f00 */
[----:B------:R-:W-:Y:S05]  /*8220*/  FMNMX.FTZ R2, R43, R2, !PT ;  /* 0x000000022b027209 */ /* 0x000fea0007810000 */
[----:B------:R-:W-:Y:S01]  /*8230*/  MUFU.TANH R27, R35 ;  /* 0x00000023001b7308 */ /* 0x000fe20000002400 */
[----:B---3--:R-:W-:Y:S09]  /*8240*/  FMNMX.FTZ R0, R26, R0, !PT ;  /* 0x000000001a007209 */ /* 0x008ff20007810000 */
[----:B------:R1:W-:Y:S10]  /*8250*/  MUFU.TANH R35, R42 ;  /* 0x0000002a00237308 */ /* 0x0003f40000002400 */
[----:B------:R-:W3:Y:S10]  /*8260*/  MUFU.TANH R244, R31 ;  /* 0x0000001f00f47308 */ /* 0x000ef40000002400 */
[----:B------:R3:W-:Y:S01]  /*8270*/  MUFU.TANH R231, R41 ;  /* 0x0000002900e77308 */ /* 0x0007e20000002400 */
[----:B-1----:R-:W-:Y:S04]  /*8280*/  MOV R42, R245 ;  /* 0x000000f5002a7202 */ /* 0x002fe80000000f00 */
[----:B------:R-:W-:Y:S05]  /*8290*/  FMNMX.FTZ R2, R42, R2, !PT ;  /* 0x000000022a027209 */ /* 0x000fea0007810000 */
[----:B------:R-:W1:Y:S10]  /*82a0*/  MUFU.TANH R154, R32 ;  /* 0x00000020009a7308 */ /* 0x000e740000002400 */
[----:B------:R1:W-:Y:S01]  /*82b0*/  MUFU.TANH R32, R49 ;  /* 0x0000003100207308 */ /* 0x0003e20000002400 */
[----:B---3--:R-:W-:Y:S04]  /*82c0*/  MOV R41, R244 ;  /* 0x000000f400297202 */ /* 0x008fe80000000f00 */
[----:B------:R-:W-:Y:S05]  /*82d0*/  FMNMX.FTZ R2, R41, R2, !PT ;  /* 0x0000000229027209 */ /* 0x000fea0007810000 */
[----:B------:R-:W3:Y:S01]  /*82e0*/  MUFU.TANH R155, R36 ;  /* 0x00000024009b7308 */ /* 0x000ee20000002400 */
[----:B-1----:R-:W-:Y:S09]  /*82f0*/  FMNMX.FTZ R0, R154, R0, !PT ;  /* 0x000000009a007209 */ /* 0x002ff20007810000 */
[----:B------:R-:W1:Y:S01]  /*8300*/  MUFU.TANH R25, R34 ;  /* 0x0000002200197308 */ /* 0x000e620000002400 */
[----:B------:R-:W-:Y:S04]  /*8310*/  MOV R49, R100 ;  /* 0x0000006400317202 */ /* 0x000fe80000000f00 */
[----:B------:R-:W-:Y:S05]  /*8320*/  FMNMX.FTZ R0, R49, R0, !PT ;  /* 0x0000000031007209 */ /* 0x000fea0007810000 */
[----:B------:R-:W1:Y:S01]  /*8330*/  MUFU.TANH R247, R37 ;  /* 0x0000002500f77308 */ /* 0x000e620000002400 */
[----:B---3--:R-:W-:Y:S02]  /*8340*/  FMNMX.FTZ R0, R155, R0, !PT ;  /* 0x000000009b007209 */ /* 0x008fe40007810000 */
[----:B----4-:R-:W-:Y:S02]  /*8350*/  @P0 MOV R5, R13 ;  /* 0x0000000d00050202 */ /* 0x010fe40000000f00 */
[----:B------:R-:W-:Y:S05]  /*8360*/  MOV R12, c[0x0][0x1e0] ;  /* 0x00007800000c7a02 */ /* 0x000fea0000000f00 */
[----:B------:R-:W3:Y:S01]  /*8370*/  MUFU.TANH R17, R40 ;  /* 0x0000002800117308 */ /* 0x000ee20000002400 */
[----:B------:R-:W-:Y:S02]  /*8380*/  MOV R13, c[0x0][0x1e4] ;  /* 0x00007900000d7a02 */ /* 0x000fe40000000f00 */
[----:B-1----:R-:W-:Y:S04]  /*8390*/  FMNMX.FTZ R2, R25, R2, !PT ;  /* 0x0000000219027209 */ /* 0x002fe80007810000 */
[----:B------:R-:W-:Y:S03]  /*83a0*/  FMNMX.FTZ R3, R27, R2, !PT ;  /* 0x000000021b037209 */ /* 0x000fe60007810000 */
[----:B------:R1:W-:Y:S01]  /*83b0*/  MUFU.TANH R34, R45 ;  /* 0x0000002d00227308 */ /* 0x0003e20000002400 */
[----:B------:R-:W-:Y:S01]  /*83c0*/  FMNMX.FTZ R2, R247, R0, !PT ;  /* 0x00000000f7027209 */ /* 0x000fe20007810000 */
[----:B------:R-:W-:Y:S01]  /*83d0*/  FMUL.FTZ R0, R51, c[0x0][0x320] ;  /* 0x0000c80033007a20 */ /* 0x000fe20000410000 */
[----:B------:R-:W-:Y:S07]  /*83e0*/  MOV R51, R155 ;  /* 0x0000009b00337202 */ /* 0x000fee0000000f00 */
[----:B------:R4:W-:Y:S01]  /*83f0*/  MUFU.TANH R152, R0 ;  /* 0x0000000000987308 */ /* 0x0009e20000002400 */
[----:B---3--:R-:W-:Y:S09]  /*8400*/  FMNMX.FTZ R2, R17, R2, !PT ;  /* 0x0000000211027209 */ /* 0x008ff20007810000 */
[----:B------:R-:W3:Y:S01]  /*8410*/  MUFU.TANH R19, R44 ;  /* 0x0000002c00137308 */ /* 0x000ee20000002400 */
[----:B-1----:R-:W-:Y:S09]  /*8420*/  MOV R45, R231 ;  /* 0x000000e7002d7202 */ /* 0x002ff20000000f00 */
[----:B------:R-:W1:Y:S01]  /*8430*/  MUFU.TANH R248, R38 ;  /* 0x0000002600f87308 */ /* 0x000e620000002400 */
[----:B----4-:R-:W-:Y:S09]  /*8440*/  FMNMX.FTZ R0, R45, R2, !PT ;  /* 0x000000022d007209 */ /* 0x010ff20007810000 */
[----:B------:R-:W4:Y:S01]  /*8450*/  MUFU.TANH R246, R39 ;  /* 0x0000002700f67308 */ /* 0x000f220000002400 */
[----:B---3--:R-:W-:Y:S04]  /*8460*/  FMNMX.FTZ R0, R19, R0, !PT ;  /* 0x0000000013007209 */ /* 0x008fe80007810000 */
[----:B------:R-:W-:Y:S05]  /*8470*/  FMNMX.FTZ R0, R34, R0, !PT ;  /* 0x0000000022007209 */ /* 0x000fea0007810000 */
[----:B------:R-:W3:Y:S01]  /*8480*/  MUFU.TANH R244, R46 ;  /* 0x0000002e00f47308 */ /* 0x000ee20000002400 */
[----:B------:R-:W-:Y:S02]  /*8490*/  FMNMX.FTZ R100, R33, R0, !PT ;  /* 0x0000000021647209 */ /* 0x000fe40007810000 */
[----:B-1----:R-:W-:Y:S02]  /*84a0*/  MOV R44, R248 ;  /* 0x000000f8002c7202 */ /* 0x002fe40000000f00 */
[----:B------:R-:W-:Y:S02]  /*84b0*/  FMNMX.FTZ R100, R32, R100, !PT ;  /* 0x0000006420647209 */ /* 0x000fe40007810000 */
[----:B------:R-:W-:Y:S03]  /*84c0*/  FMNMX.FTZ R3, R44, R3, !PT ;  /* 0x000000032c037209 */ /* 0x000fe60007810000 */
[----:B------:R-:W1:Y:S01]  /*84d0*/  MUFU.TANH R245, R47 ;  /* 0x0000002f00f57308 */ /* 0x000e620000002400 */
[----:B----4-:R-:W-:Y:S04]  /*84e0*/  MOV R40, R246 ;  /* 0x000000f600287202 */ /* 0x010fe80000000f00 */
[----:B------:R-:W-:Y:S05]  /*84f0*/  FMNMX.FTZ R3, R40, R3, !PT ;  /* 0x0000000328037209 */ /* 0x000fea0007810000 */
[----:B------:R-:W4:Y:S01]  /*8500*/  MUFU.TANH R103, R50 ;  /* 0x0000003200677308 */ /* 0x000f220000002400 */
[----:B------:R-:W-:Y:S02]  /*8510*/  FMNMX.FTZ R2, R35, R3, !PT ;  /* 0x0000000323027209 */ /* 0x000fe40007810000 */
[----:B------:R-:W2:Y:S02]  /*8520*/  SHFL.BFLY PT, R3, R100, 0x2, 0x1f ;  /* 0x0c401f0064037f89 */ /* 0x000ea400000e0000 */
[----:B------:R-:W-:Y:S04]  /*8530*/  FMNMX.FTZ R2, R18, R2, !PT ;  /* 0x0000000212027209 */ /* 0x000fe80007810000 */
[----:B---3--:R-:W-:Y:S04]  /*8540*/  FMNMX.FTZ R2, R244, R2, !PT ;  /* 0x00000002f4027209 */ /* 0x008fe80007810000 */
[----:B-1----:R-:W-:Y:S04]  /*8550*/  FMNMX.FTZ R0, R245, R2, !PT ;  /* 0x00000002f5007209 */ /* 0x002fe80007810000 */
[----:B----4-:R-:W-:Y:S02]  /*8560*/  FMNMX.FTZ R0, R103, R0, !PT ;  /* 0x0000000067007209 */ /* 0x010fe40007810000 */
[----:B------:R-:W-:Y:S02]  /*8570*/  MOV R50, R154 ;  /* 0x0000009a00327202 */ /* 0x000fe40000000f00 */
[----:B--2---:R-:W-:Y:S02]  /*8580*/  FMNMX.FTZ R100, R100, R3, !PT ;  /* 0x0000000364647209 */ /* 0x004fe40007810000 */
[----:B------:R-:W-:Y:S03]  /*8590*/  FMNMX.FTZ R0, R152, R0, !PT ;  /* 0x0000000098007209 */ /* 0x000fe60007810000 */
[----:B------:R-:W1:Y:S08]  /*85a0*/  SHFL.BFLY PT, R4, R100, 0x1, 0x1f ;  /* 0x0c201f0064047f89 */ /* 0x000e7000000e0000 */
[----:B------:R-:W2:Y:S01]  /*85b0*/  SHFL.BFLY PT, R2, R0, 0x2, 0x1f ;  /* 0x0c401f0000027f89 */ /* 0x000ea200000e0000 */
[----:B-1----:R-:W-:Y:S02]  /*85c0*/  FMNMX.FTZ R100, R100, R4, !PT ;  /* 0x0000000464647209 */ /* 0x002fe40007810000 */
[----:B------:R-:W-:Y:S03]  /*85d0*/  @P0 SHF.R.S32.HI R4, RZ, 0x1f, R250 ;  /* 0x0000001fff040819 */ /* 0x000fe600000114fa */
[----:B------:R-:W-:Y:S02]  /*85e0*/  FMUL.FTZ R153, R100, c[0x0][0x2d0] ;  /* 0x0000b40064997a20 */ /* 0x000fe40000410000 */
[----:B------:R-:W-:Y:S01]  /*85f0*/  @P0 IMAD R4, R4, c[0x0][0x1e0], RZ ;  /* 0x0000780004040a24 */ /* 0x000fe200078e02ff */
[----:B--2---:R-:W-:Y:S01]  /*8600*/  FMNMX.FTZ R0, R0, R2, !PT ;  /* 0x0000000200007209 */ /* 0x004fe20007810000 */
[----:B------:R-:W-:Y:S02]  /*8610*/  FFMA.FTZ R8, R165, c[0x0][0x2d0], -R153 ;  /* 0x0000b400a5087a23 */ /* 0x000fe40000010899 */
[----:B------:R-:W-:Y:S02]  /*8620*/  @P0 IMAD R4, R250, c[0x0][0x1e4], R4 ;  /* 0x00007900fa040a24 */ /* 0x000fe400078e0204 */
[----:B------:R1:W-:Y:S01]  /*8630*/  MUFU.EX2 R9, R8 ;  /* 0x0000000800097308 */ /* 0x0003e20000000800 */
[----:B------:R-:W2:Y:S01]  /*8640*/  SHFL.BFLY PT, R3, R0, 0x1, 0x1f ;  /* 0x0c201f0000037f89 */ /* 0x000ea200000e0000 */
[----:B------:R-:W-:Y:S01]  /*8650*/  FADD.FTZ R2, -R100, R101 ;  /* 0x0000006564027221 */ /* 0x000fe20000010100 */
[----:B------:R-:W-:Y:S02]  /*8660*/  @P0 IADD3 R7, R7, R4, RZ ;  /* 0x0000000407070210 */ /* 0x000fe40007ffe0ff */
[----:B------:R-:W-:Y:S05]  /*8670*/  @P0 MOV R4, R10 ;  /* 0x0000000a00040202 */ /* 0x000fea0000000f00 */
[----:B------:R-:W-:Y:S04]  /*8680*/  @P0 IMAD.WIDE.U32 R4, R6, 0x60, R4 ;  /* 0x0000006006040825 */ /* 0x000fe800078e0004 */
[----:B------:R-:W-:Y:S01]  /*8690*/  @P0 IMAD R6, R7, 0x60, RZ ;  /* 0x0000006007060824 */ /* 0x000fe200078e02ff */
[C---:B------:R-:W-:Y:S04]  /*86a0*/  @P0 SHF.L.U32 R7, R4.reuse, 0x1, RZ ;  /* 0x0000000104070819 */ /* 0x040fe800000006ff */
[----:B------:R-:W-:Y:S02]  /*86b0*/  @P0 IADD3 R6, R5, R6, RZ ;  /* 0x0000000605060210 */ /* 0x000fe40007ffe0ff */
[----:B------:R-:W-:Y:S02]  /*86c0*/  @P0 IADD3 R10, P2, R7, 0x80, RZ ;  /* 0x00000080070a0810 */ /* 0x000fe40007f5e0ff */
[----:B------:R-:W-:Y:S01]  /*86d0*/  @P0 SHF.L.U64.HI R6, R4, 0x1, R6 ;  /* 0x0000000104060819 */ /* 0x000fe20000010206 */
[----:B-1----:R-:W-:Y:S01]  /*86e0*/  FFMA.FTZ R8, R167, c[0x0][0x2d0], -R153 ;  /* 0x0000b400a7087a23 */ /* 0x002fe20000010899 */
[----:B--2---:R-:W-:Y:S01]  /*86f0*/  FMNMX.FTZ R3, R0, R3, !PT ;  /* 0x0000000300037209 */ /* 0x004fe20007810000 */
[----:B------:R-:W-:Y:S01]  /*8700*/  FMUL.FTZ R0, R2, c[0x0][0x2d0] ;  /* 0x0000b40002007a20 */ /* 0x000fe20000410000 */
[----:B------:R-:W-:Y:S01]  /*8710*/  @P0 IADD3 R4, P1, R7, c[0x0][0x1c8], RZ ;  /* 0x0000720007040a10 */ /* 0x000fe20007f3e0ff */
[----:B------:R1:W-:Y:S01]  /*8720*/  MUFU.EX2 R246, R8 ;  /* 0x0000000800f67308 */ /* 0x0003e20000000800 */
[----:B------:R-:W-:Y:S01]  /*8730*/  MOV R167, R35 ;  /* 0x0000002300a77202 */ /* 0x000fe20000000f00 */
[----:B------:R-:W-:Y:S01]  /*8740*/  FMUL.FTZ R101, R3, c[0x0][0x2d0] ;  /* 0x0000b40003657a20 */ /* 0x000fe20000410000 */
[----:B------:R-:W-:Y:S02]  /*8750*/  @P0 IADD3.X R5, R6, c[0x0][0x1cc], RZ, P1, !PT ;  /* 0x0000730006050a10 */ /* 0x000fe40000ffe4ff */
[----:B------:R-:W-:Y:S01]  /*8760*/  @P0 IADD3 R10, P1, R10, c[0x0][0x1c8], RZ ;  /* 0x000072000a0a0a10 */ /* 0x000fe20007f3e0ff */
[----:B------:R-:W-:Y:S02]  /*8770*/  FFMA.FTZ R103, R103, c[0x0][0x2d0], -R101 ;  /* 0x0000b40067677a23 */ /* 0x000fe40000010865 */
[----:B------:R2:W-:Y:S01]  /*8780*/  @P0 LDGSTS.E.BYPASS.LTC128B.128 [R249+0xc100], [R4.64], !P6 ;  /* 0x0c10000004f90fae */ /* 0x0005e2000f101d48 */
[----:B------:R-:W-:Y:S01]  /*8790*/  @P0 IADD3.X R11, RZ, c[0x0][0x1cc], R6, P1, P2 ;  /* 0x00007300ff0b0a10 */ /* 0x000fe20000fe4406 */
[----:B------:R3:W4:Y:S06]  /*87a0*/  MUFU.EX2 R2, R0 ;  /* 0x0000000000027308 */ /* 0x00072c0000000800 */
[----:B------:R2:W-:Y:S04]  /*87b0*/  @P0 LDGSTS.E.BYPASS.LTC128B.128 [R249+0xf100], [R10.64], !P5 ;  /* 0x0f1000000af90fae */ /* 0x0005e8000e901d48 */
[----:B------:R-:W-:Y:S01]  /*87c0*/  MUFU.EX2 R103, R103 ;  /* 0x0000006700677308 */ /* 0x000fe20000000800 */
[----:B-1----:R-:W-:Y:S01]  /*87d0*/  FFMA.FTZ R8, R166, c[0x0][0x2d0], -R153 ;  /* 0x0000b400a6087a23 */ /* 0x002fe20000010899 */
[----:B------:R-:W-:Y:S08]  /*87e0*/  MOV R166, R18 ;  /* 0x0000001200a67202 */ /* 0x000ff00000000f00 */
[----:B------:R1:W-:Y:S01]  /*87f0*/  MUFU.EX2 R248, R8 ;  /* 0x0000000800f87308 */ /* 0x0003e20000000800 */
[----:B---3--:R-:W-:Y:S01]  /*8800*/  FADD.FTZ R0, -R3, R102 ;  /* 0x0000006603007221 */ /* 0x008fe20000010100 */
[----:B------:R-:W-:Y:S01]  /*8810*/  MOV R102, R247 ;  /* 0x000000f700667202 */ /* 0x000fe20000000f00 */
[----:B----4-:R-:W-:Y:S01]  /*8820*/  FMUL.FTZ R16, R2, R116 ;  /* 0x0000007402107220 */ /* 0x010fe20000410000 */
[----:B------:R-:W-:Y:S01]  /*8830*/  MOV R116, R17 ;  /* 0x0000001100747202 */ /* 0x000fe20000000f00 */
[----:B------:R-:W-:Y:S02]  /*8840*/  FMUL.FTZ R0, R0, c[0x0][0x2d0] ;  /* 0x0000b40000007a20 */ /* 0x000fe40000410000 */
[C---:B------:R-:W-:Y:S01]  /*8850*/  FMUL.FTZ R17, R2.reuse, R117 ;  /* 0x0000007502117220 */ /* 0x040fe20000410000 */
[----:B------:R-:W-:Y:S01]  /*8860*/  MOV R117, R45 ;  /* 0x0000002d00757202 */ /* 0x000fe20000000f00 */
[C---:B------:R-:W-:Y:S02]  /*8870*/  FMUL.FTZ R52, R2.reuse, R52 ;  /* 0x0000003402347220 */ /* 0x040fe40000410000 */
[----:B--2---:R-:W-:Y:S01]  /*8880*/  FFMA.FTZ R10, R171, c[0x0][0x2d0], -R101 ;  /* 0x0000b400ab0a7a23 */ /* 0x004fe20000010865 */
[----:B------:R-:W2:Y:S01]  /*8890*/  MUFU.EX2 R0, R0 ;  /* 0x0000000000007308 */ /* 0x000ea20000000800 */
[----:B------:R-:W-:Y:S01]  /*88a0*/  MOV R171, R33 ;  /* 0x0000002100ab7202 */ /* 0x000fe20000000f00 */
[C---:B------:R-:W-:Y:S02]  /*88b0*/  FMUL.FTZ R33, R2.reuse, R133 ;  /* 0x0000008502217220 */ /* 0x040fe40000410000 */
[C---:B------:R-:W-:Y:S02]  /*88c0*/  FMUL.FTZ R53, R2.reuse, R53 ;  /* 0x0000003502357220 */ /* 0x040fe40000410000 */
[C---:B------:R-:W-:Y:S02]  /*88d0*/  FMUL.FTZ R56, R2.reuse, R56 ;  /* 0x0000003802387220 */ /* 0x040fe40000410000 */
[----:B------:R-:W-:Y:S02]  /*88e0*/  FMUL.FTZ R57, R2, R57 ;  /* 0x0000003902397220 */ /* 0x000fe40000410000 */
[----:B-1----:R-:W-:Y:S01]  /*88f0*/  FFMA.FTZ R8, R164, c[0x0][0x2d0], -R153 ;  /* 0x0000b400a4087a23 */ /* 0x002fe20000010899 */
[----:B------:R-:W-:Y:S01]  /*8900*/  MOV R164, R9 ;  /* 0x0000000900a47202 */ /* 0x000fe20000000f00 */
[----:B------:R-:W-:Y:S01]  /*8910*/  FFMA.FTZ R9, R170, c[0x0][0x2d0], -R101 ;  /* 0x0000b400aa097a23 */ /* 0x000fe20000010865 */
[----:B------:R1:W-:Y:S01]  /*8920*/  MUFU.EX2 R247, R10 ;  /* 0x0000000a00f77308 */ /* 0x0003e20000000800 */
[----:B------:R-:W-:Y:S01]  /*8930*/  MOV R170, R32 ;  /* 0x0000002000aa7202 */ /* 0x000fe20000000f00 */
[C---:B------:R-:W-:Y:S02]  /*8940*/  FMUL.FTZ R32, R2.reuse, R132 ;  /* 0x0000008402207220 */ /* 0x040fe40000410000 */
[C---:B------:R-:W-:Y:S02]  /*8950*/  FMUL.FTZ R60, R2.reuse, R60 ;  /* 0x0000003c023c7220 */ /* 0x040fe40000410000 */
[C---:B------:R-:W-:Y:S02]  /*8960*/  FMUL.FTZ R61, R2.reuse, R61 ;  /* 0x0000003d023d7220 */ /* 0x040fe40000410000 */
[----:B------:R-:W-:Y:S02]  /*8970*/  FMUL.FTZ R64, R2, R64 ;  /* 0x0000004002407220 */ /* 0x000fe40000410000 */
[----:B------:R3:W-:Y:S01]  /*8980*/  MUFU.EX2 R231, R8 ;  /* 0x0000000800e77308 */ /* 0x0007e20000000800 */
[C---:B--2---:R-:W-:Y:S02]  /*8990*/  FMUL.FTZ R11, R0.reuse, R111 ;  /* 0x0000006f000b7220 */ /* 0x044fe40000410000 */
[C---:B------:R-:W-:Y:S01]  /*89a0*/  FMUL.FTZ R18, R0.reuse, R118 ;  /* 0x0000007600127220 */ /* 0x040fe20000410000 */
[----:B------:R-:W-:Y:S01]  /*89b0*/  MOV R118, R19 ;  /* 0x0000001300767202 */ /* 0x000fe20000000f00 */
[C---:B------:R-:W-:Y:S01]  /*89c0*/  FMUL.FTZ R19, R0.reuse, R119 ;  /* 0x0000007700137220 */ /* 0x040fe20000410000 */
[----:B------:R-:W-:Y:S01]  /*89d0*/  MOV R119, R34 ;  /* 0x0000002200777202 */ /* 0x000fe20000000f00 */
[C---:B------:R-:W-:Y:S01]  /*89e0*/  FMUL.FTZ R34, R0.reuse, R134 ;  /* 0x0000008600227220 */ /* 0x040fe20000410000 */
[----:B------:R-:W-:Y:S01]  /*89f0*/  MOV R134, R50 ;  /* 0x0000003200867202 */ /* 0x000fe20000000f00 */
[C---:B------:R-:W-:Y:S01]  /*8a00*/  FMUL.FTZ R35, R0.reuse, R135 ;  /* 0x0000008700237220 */ /* 0x040fe20000410000 */
[----:B------:R2:W4:Y:S01]  /*8a10*/  MUFU.EX2 R154, R9 ;  /* 0x00000009009a7308 */ /* 0x0005220000000800 */
[----:B------:R-:W-:Y:S01]  /*8a20*/  FMUL.FTZ R50, R0, R150 ;  /* 0x0000009600327220 */ /* 0x000fe20000410000 */
[----:B------:R-:W-:Y:S01]  /*8a30*/  MOV R135, R49 ;  /* 0x0000003100877202 */ /* 0x000fe20000000f00 */
[----:B------:R-:W-:Y:S02]  /*8a40*/  FMUL.FTZ R49, R2, R149 ;  /* 0x0000009502317220 */ /* 0x000fe40000410000 */
[C---:B-1----:R-:W-:Y:S02]  /*8a50*/  FMUL.FTZ R10, R0.reuse, R110 ;  /* 0x0000006e000a7220 */ /* 0x042fe40000410000 */
[C---:B------:R-:W-:Y:S02]  /*8a60*/  FMUL.FTZ R54, R0.reuse, R54 ;  /* 0x0000003600367220 */ /* 0x040fe40000410000 */
[C---:B------:R-:W-:Y:S02]  /*8a70*/  FMUL.FTZ R55, R0.reuse, R55 ;  /* 0x0000003700377220 */ /* 0x040fe40000410000 */
[C---:B------:R-:W-:Y:S02]  /*8a80*/  FMUL.FTZ R58, R0.reuse, R58 ;  /* 0x0000003a003a7220 */ /* 0x040fe40000410000 */
[C---:B------:R-:W-:Y:S01]  /*8a90*/  FMUL.FTZ R59, R0.reuse, R59 ;  /* 0x0000003b003b7220 */ /* 0x040fe20000410000 */
[----:B---3--:R-:W-:Y:S01]  /*8aa0*/  @P0 IADD3 R8, P3, R7, 0x100, RZ ;  /* 0x0000010007080810 */ /* 0x008fe20007f7e0ff */
[----:B------:R-:W-:Y:S01]  /*8ab0*/  FMUL.FTZ R62, R0, R62 ;  /* 0x0000003e003e7220 */ /* 0x000fe20000410000 */
[----:B------:R-:W-:Y:S01]  /*8ac0*/  @P0 SHF.L.U32 R7, R12, 0x6, RZ ;  /* 0x000000060c070819 */ /* 0x000fe200000006ff */
[----:B------:R-:W-:Y:S01]  /*8ad0*/  FMUL.FTZ R63, R0, R63 ;  /* 0x0000003f003f7220 */ /* 0x000fe20000410000 */
[----:B------:R-:W-:Y:S01]  /*8ae0*/  @P0 IADD3 R8, P2, R8, c[0x0][0x1c8], RZ ;  /* 0x0000720008080a10 */ /* 0x000fe20007f5e0ff */
[----:B------:R-:W-:Y:S01]  /*8af0*/  FMUL.FTZ R65, R2, R65 ;  /* 0x0000004102417220 */ /* 0x000fe20000410000 */
[----:B------:R-:W-:Y:S01]  /*8b00*/  @P0 SHF.L.U64.HI R12, R12, 0x6, R13 ;  /* 0x000000060c0c0819 */ /* 0x000fe2000001020d */
[----:B------:R-:W-:Y:S01]  /*8b10*/  FMUL.FTZ R66, R0, R66 ;  /* 0x0000004200427220 */ /* 0x000fe20000410000 */
[----:B------:R-:W-:Y:S01]  /*8b20*/  @P0 IADD3 R4, P1, R4, R7, RZ ;  /* 0x0000000704040210 */ /* 0x000fe20007f3e0ff */
[----:B------:R-:W-:Y:S01]  /*8b30*/  FMUL.FTZ R67, R0, R67 ;  /* 0x0000004300437220 */ /* 0x000fe20000410000 */
[----:B--2---:R-:W-:Y:S01]  /*8b40*/  @P0 IADD3.X R9, RZ, c[0x0][0x1cc], R6, P2, P3 ;  /* 0x00007300ff090a10 */ /* 0x004fe200017e6406 */
[C---:B------:R-:W-:Y:S01]  /*8b50*/  FMUL.FTZ R68, R2.reuse, R68 ;  /* 0x0000004402447220 */ /* 0x040fe20000410000 */
[----:B------:R-:W-:Y:S01]  /*8b60*/  @P0 IADD3.X R5, R5, R12, RZ, P1, !PT ;  /* 0x0000000c05050210 */ /* 0x000fe20000ffe4ff */
[----:B------:R-:W-:Y:S01]  /*8b70*/  FMUL.FTZ R69, R2, R69 ;  /* 0x0000004502457220 */ /* 0x000fe20000410000 */
[----:B------:R-:W-:Y:S01]  /*8b80*/  @P0 IADD3 R6, P2, R7, R4, RZ ;  /* 0x0000000407060210 */ /* 0x000fe20007f5e0ff */
[----:B------:R1:W-:Y:S01]  /*8b90*/  @P0 LDGSTS.E.BYPASS.LTC128B.128 [R249+0x12100], [R8.64], !P4 ;  /* 0x1210000008f90fae */ /* 0x0003e2000e101d48 */
[----:B------:R-:W-:Y:S02]  /*8ba0*/  FMUL.FTZ R70, R0, R70 ;  /* 0x0000004600467220 */ /* 0x000fe40000410000 */
[----:B------:R-:W-:Y:S01]  /*8bb0*/  @P0 IADD3.X R7, R12, R5, RZ, P2, !PT ;  /* 0x000000050c070210 */ /* 0x000fe200017fe4ff */
[----:B------:R-:W-:Y:S02]  /*8bc0*/  FMUL.FTZ R71, R0, R71 ;  /* 0x0000004700477220 */ /* 0x000fe40000410000 */
[C---:B------:R-:W-:Y:S02]  /*8bd0*/  FMUL.FTZ R72, R2.reuse, R72 ;  /* 0x0000004802487220 */ /* 0x040fe40000410000 */
[----:B------:R2:W-:Y:S01]  /*8be0*/  @P0 LDGSTS.E.BYPASS.LTC128B.128 [R249+0xd100], [R4.64], !P6 ;  /* 0x0d10000004f90fae */ /* 0x0005e2000f101d48 */
[----:B------:R-:W-:Y:S02]  /*8bf0*/  FMUL.FTZ R73, R2, R73 ;  /* 0x0000004902497220 */ /* 0x000fe40000410000 */
[C---:B------:R-:W-:Y:S02]  /*8c00*/  FMUL.FTZ R74, R0.reuse, R74 ;  /* 0x0000004a004a7220 */ /* 0x040fe40000410000 */
[----:B------:R-:W-:Y:S02]  /*8c10*/  FMUL.FTZ R75, R0, R75 ;  /* 0x0000004b004b7220 */ /* 0x000fe40000410000 */
[C---:B------:R-:W-:Y:S01]  /*8c20*/  FMUL.FTZ R76, R2.reuse, R76 ;  /* 0x0000004c024c7220 */ /* 0x040fe20000410000 */
[----:B------:R2:W-:Y:S01]  /*8c30*/  @P0 LDGSTS.E.BYPASS.LTC128B.128 [R249+0x10100], [R4.64+0x80], !P5 ;  /* 0x1010008004f90fae */ /* 0x0005e2000e901d48 */
[----:B------:R-:W-:Y:S02]  /*8c40*/  FMUL.FTZ R77, R2, R77 ;  /* 0x0000004d024d7220 */ /* 0x000fe40000410000 */
[C---:B------:R-:W-:Y:S02]  /*8c50*/  FMUL.FTZ R78, R0.reuse, R78 ;  /* 0x0000004e004e7220 */ /* 0x040fe40000410000 */
[----:B------:R-:W-:Y:S02]  /*8c60*/  FMUL.FTZ R79, R0, R79 ;  /* 0x0000004f004f7220 */ /* 0x000fe40000410000 */
[C---:B------:R-:W-:Y:S01]  /*8c70*/  FMUL.FTZ R80, R2.reuse, R80 ;  /* 0x0000005002507220 */ /* 0x040fe20000410000 */
[----:B------:R2:W-:Y:S01]  /*8c80*/  @P0 LDGSTS.E.BYPASS.LTC128B.128 [R249+0x13100], [R4.64+0x100], !P4 ;  /* 0x1310010004f90fae */ /* 0x0005e2000e101d48 */
[C---:B------:R-:W-:Y:S02]  /*8c90*/  FMUL.FTZ R81, R2.reuse, R81 ;  /* 0x0000005102517220 */ /* 0x040fe40000410000 */
[C---:B-1----:R-:W-:Y:S02]  /*8ca0*/  FMUL.FTZ R8, R2.reuse, R108 ;  /* 0x0000006c02087220 */ /* 0x042fe40000410000 */
[----:B------:R-:W-:Y:S02]  /*8cb0*/  FMUL.FTZ R9, R2, R109 ;  /* 0x0000006d02097220 */ /* 0x000fe40000410000 */
[C---:B------:R-:W-:Y:S01]  /*8cc0*/  FMUL.FTZ R82, R0.reuse, R82 ;  /* 0x0000005200527220 */ /* 0x040fe20000410000 */
        /* <DEDUP_REMOVED lines=11> */
[----:B------:R-:W-:Y:S02]  /*8d80*/  FMUL.FTZ R91, R0, R91 ;  /* 0x0000005b005b7220 */ /* 0x000fe40000410000 */
[--C-:B--2---:R-:W-:Y:S01]  /*8d90*/  FFMA.FTZ R4, R168, c[0x0][0x2d0], -R101.reuse ;  /* 0x0000b400a8047a23 */ /* 0x104fe20000010865 */
[----:B------:R-:W-:Y:S01]  /*8da0*/  MOV R168, R40 ;  /* 0x0000002800a87202 */ /* 0x000fe20000000f00 */
[C---:B------:R-:W-:Y:S01]  /*8db0*/  FMUL.FTZ R5, R2.reuse, R105 ;  /* 0x0000006902057220 */ /* 0x040fe20000410000 */
[----:B----4-:R-:W-:Y:S01]  /*8dc0*/  F2FP.BF16.PACK_AB R105, R247, R154 ;  /* 0x0000009af769723e */ /* 0x010fe200000010ff */
[----:B------:R2:W-:Y:S01]  /*8dd0*/  MUFU.EX2 R155, R4 ;  /* 0x00000004009b7308 */ /* 0x0005e20000000800 */
[----:B------:R-:W3:Y:S01]  /*8de0*/  LDSM.16.MT88.4 R12, [R225+0x100] ;  /* 0x00010000e10c783b */ /* 0x000ee20000004200 */
[C---:B------:R-:W-:Y:S02]  /*8df0*/  FMUL.FTZ R40, R2.reuse, R140 ;  /* 0x0000008c02287220 */ /* 0x040fe40000410000 */
[C---:B------:R-:W-:Y:S02]  /*8e00*/  FMUL.FTZ R92, R2.reuse, R92 ;  /* 0x0000005c025c7220 */ /* 0x040fe40000410000 */
[----:B------:R-:W-:Y:S02]  /*8e10*/  FMUL.FTZ R93, R2, R93 ;  /* 0x0000005d025d7220 */ /* 0x000fe40000410000 */
[C---:B------:R-:W-:Y:S01]  /*8e20*/  FMUL.FTZ R94, R0.reuse, R94 ;  /* 0x0000005e005e7220 */ /* 0x040fe20000410000 */
[----:B------:R-:W4:Y:S01]  /*8e30*/  LDSM.16.MT88.4 R20, [R226+0x100] ;  /* 0x00010000e214783b */ /* 0x000f220000004200 */
[----:B------:R-:W-:Y:S02]  /*8e40*/  FMUL.FTZ R95, R0, R95 ;  /* 0x0000005f005f7220 */ /* 0x000fe40000410000 */
[C---:B------:R-:W-:Y:S02]  /*8e50*/  FMUL.FTZ R96, R2.reuse, R96 ;  /* 0x0000006002607220 */ /* 0x040fe40000410000 */
[----:B------:R-:W-:Y:S02]  /*8e60*/  FMUL.FTZ R97, R2, R97 ;  /* 0x0000006102617220 */ /* 0x000fe40000410000 */
[C---:B------:R-:W-:Y:S01]  /*8e70*/  FMUL.FTZ R98, R0.reuse, R98 ;  /* 0x0000006200627220 */ /* 0x040fe20000410000 */
[----:B------:R-:W3:Y:S01]  /*8e80*/  LDSM.16.MT88.4 R28, [R229+0x100] ;  /* 0x00010000e51c783b */ /* 0x000ee20000004200 */
[C---:B------:R-:W-:Y:S02]  /*8e90*/  FMUL.FTZ R99, R0.reuse, R99 ;  /* 0x0000006300637220 */ /* 0x040fe40000410000 */
[C---:B-1----:R-:W-:Y:S01]  /*8ea0*/  FMUL.FTZ R6, R0.reuse, R106 ;  /* 0x0000006a00067220 */ /* 0x042fe20000410000 */
[----:B------:R-:W-:Y:S01]  /*8eb0*/  F2FP.BF16.PACK_AB R106, R231, R248 ;  /* 0x000000f8e76a723e */ /* 0x000fe200000010ff */
[----:B------:R-:W-:Y:S02]  /*8ec0*/  FMUL.FTZ R7, R0, R107 ;  /* 0x0000006b00077220 */ /* 0x000fe40000410000 */
[----:B--2---:R-:W-:Y:S01]  /*8ed0*/  FFMA.FTZ R4, R169, c[0x0][0x2d0], -R101 ;  /* 0x0000b400a9047a23 */ /* 0x004fe20000010865 */
[----:B------:R-:W1:Y:S01]  /*8ee0*/  LDSM.16.MT88.4 R36, [R228+0x100] ;  /* 0x00010000e424783b */ /* 0x000e620000004200 */
[----:B------:R-:W-:Y:S01]  /*8ef0*/  MOV R169, R44 ;  /* 0x0000002c00a97202 */ /* 0x000fe20000000f00 */
[--C-:B------:R-:W-:Y:S01]  /*8f00*/  FFMA.FTZ R171, R171, c[0x0][0x2d0], -R153.reuse ;  /* 0x0000b400abab7a23 */ /* 0x100fe20000010899 */
[----:B------:R2:W2:Y:S05]  /*8f10*/  MUFU.EX2 R165, R4 ;  /* 0x0000000400a57308 */ /* 0x0004aa0000000800 */
[----:B------:R-:W1:Y:S05]  /*8f20*/  LDSM.16.MT88.4 R44, [R225+0x3100] ;  /* 0x00310000e12c783b */ /* 0x000e6a0000004200 */
[----:B------:R-:W-:Y:S03]  /*8f30*/  MUFU.EX2 R171, R171 ;  /* 0x000000ab00ab7308 */ /* 0x000fe60000000800 */
[----:B------:R-:W1:Y:S08]  /*8f40*/  LDSM.16.MT88.4 R108, [R226+0x3100] ;  /* 0x00310000e26c783b */ /* 0x000e700000004200 */
[----:B------:R-:W0:Y:S01]  /*8f50*/  LDGDEPBAR ;  /* 0x00000000000079af */ /* 0x000e220000000000 */
[----:B--2---:R-:W-:Y:S01]  /*8f60*/  FMUL.FTZ R4, R2, R104 ;  /* 0x0000006802047220 */ /* 0x004fe20000410000 */
[----:B------:R-:W-:Y:S02]  /*8f70*/  F2FP.BF16.PACK_AB R104, R246, R164 ;  /* 0x000000a4f668723e */ /* 0x000fe400000010ff */
[----:B------:R-:W-:Y:S07]  /*8f80*/  F2FP.BF16.PACK_AB R107, R165, R155 ;  /* 0x0000009ba56b723e */ /* 0x000fee00000010ff */
[C---:B---3--:R-:W-:Y:S07]  /*8f90*/  HMMA.16816.F32.BF16 R4, R104.reuse, R12, R4 ;  /* 0x0000000c6804723c */ /* 0x048fee0000041804 */
[C---:B------:R-:W-:Y:S01]  /*8fa0*/  FMUL.FTZ R12, R2.reuse, R112 ;  /* 0x00000070020c7220 */ /* 0x040fe20000410000 */
[C---:B------:R-:W-:Y:S04]  /*8fb0*/  HMMA.16816.F32.BF16 R8, R104.reuse, R14, R8 ;  /* 0x0000000e6808723c */ /* 0x040fe80000041808 */
[----:B------:R-:W-:Y:S03]  /*8fc0*/  FMUL.FTZ R13, R2, R113 ;  /* 0x00000071020d7220 */ /* 0x000fe60000410000 */
[C---:B------:R-:W-:Y:S02]  /*8fd0*/  FMUL.FTZ R14, R0.reuse, R114 ;  /* 0x00000072000e7220 */ /* 0x040fe40000410000 */
[----:B------:R-:W-:Y:S02]  /*8fe0*/  FMUL.FTZ R15, R0, R115 ;  /* 0x00000073000f7220 */ /* 0x000fe40000410000 */
[----:B------:R-:W2:Y:S05]  /*8ff0*/  LDSM.16.MT88.4 R112, [R229+0x3100] ;  /* 0x00310000e570783b */ /* 0x000eaa0000004200 */
[C---:B----4-:R-:W-:Y:S07]  /*9000*/  HMMA.16816.F32.BF16 R12, R104.reuse, R20, R12 ;  /* 0x00000014680c723c */ /* 0x050fee000004180c */
[C---:B------:R-:W-:Y:S01]  /*9010*/  FMUL.FTZ R20, R2.reuse, R120 ;  /* 0x0000007802147220 */ /* 0x040fe20000410000 */
[C---:B------:R-:W-:Y:S04]  /*9020*/  HMMA.16816.F32.BF16 R16, R104.reuse, R22, R16 ;  /* 0x000000166810723c */ /* 0x040fe80000041810 */
[----:B------:R-:W-:Y:S01]  /*9030*/  FMUL.FTZ R21, R2, R121 ;  /* 0x0000007902157220 */ /* 0x000fe20000410000 */
[----:B------:R-:W-:Y:S01]  /*9040*/  MOV R120, R27 ;  /* 0x0000001b00787202 */ /* 0x000fe20000000f00 */
[C---:B------:R-:W-:Y:S01]  /*9050*/  FMUL.FTZ R27, R0.reuse, R127 ;  /* 0x0000007f001b7220 */ /* 0x040fe20000410000 */
[----:B------:R-:W-:Y:S01]  /*9060*/  MOV R121, R26 ;  /* 0x0000001a00797202 */ /* 0x000fe20000000f00 */
[C---:B------:R-:W-:Y:S01]  /*9070*/  FMUL.FTZ R22, R0.reuse, R122 ;  /* 0x0000007a00167220 */ /* 0x040fe20000410000 */
[----:B------:R-:W-:Y:S03]  /*9080*/  MOV R122, R25 ;  /* 0x00000019007a7202 */ /* 0x000fe60000000f00 */
[----:B------:R-:W-:Y:S01]  /*9090*/  FMUL.FTZ R23, R0, R123 ;  /* 0x0000007b00177220 */ /* 0x000fe20000410000 */
[----:B------:R-:W-:Y:S01]  /*90a0*/  MOV R127, R122 ;  /* 0x0000007a007f7202 */ /* 0x000fe20000000f00 */
[----:B------:R-:W-:Y:S01]  /*90b0*/  FMUL.FTZ R25, R2, R125 ;  /* 0x0000007d02197220 */ /* 0x000fe20000410000 */
[----:B------:R-:W-:Y:S01]  /*90c0*/  MOV R125, R102 ;  /* 0x00000066007d7202 */ /* 0x000fe20000000f00 */
[----:B------:R-:W-:Y:S01]  /*90d0*/  FMUL.FTZ R26, R0, R126 ;  /* 0x0000007e001a7220 */ /* 0x000fe20000410000 */
[----:B------:R-:W-:Y:S01]  /*90e0*/  MOV R122, R117 ;  /* 0x00000075007a7202 */ /* 0x000fe20000000f00 */
[--C-:B------:R-:W-:Y:S01]  /*90f0*/  FFMA.FTZ R102, R172, c[0x0][0x2d0], -R153.reuse ;  /* 0x0000b400ac667a23 */ /* 0x100fe20000010899 */
[C---:B------:R-:W-:Y:S03]  /*9100*/  HMMA.16816.F32.BF16 R20, R104.reuse, R28, R20 ;  /* 0x0000001c6814723c */ /* 0x040fe60000041814 */
[----:B------:R-:W-:Y:S01]  /*9110*/  MOV R123, R24 ;  /* 0x00000018007b7202 */ /* 0x000fe20000000f00 */
[----:B------:R-:W-:Y:S01]  /*9120*/  FMUL.FTZ R24, R2, R124 ;  /* 0x0000007c02187220 */ /* 0x000fe20000410000 */
[----:B------:R-:W-:Y:S01]  /*9130*/  MOV R124, R51 ;  /* 0x00000033007c7202 */ /* 0x000fe20000000f00 */
[----:B------:R-:W-:Y:S01]  /*9140*/  FMUL.FTZ R51, R0, R151 ;  /* 0x0000009700337220 */ /* 0x000fe20000410000 */
[----:B------:R-:W-:Y:S01]  /*9150*/  MOV R140, R123 ;  /* 0x0000007b008c7202 */ /* 0x000fe20000000f00 */
[C---:B------:R-:W-:Y:S01]  /*9160*/  FMUL.FTZ R28, R2.reuse, R128 ;  /* 0x00000080021c7220 */ /* 0x040fe20000410000 */
[----:B------:R-:W-:Y:S02]  /*9170*/  MOV R123, R116 ;  /* 0x00000074007b7202 */ /* 0x000fe40000000f00 */
[C---:B------:R-:W-:Y:S03]  /*9180*/  HMMA.16816.F32.BF16 R24, R104.reuse, R30, R24 ;  /* 0x0000001e6818723c */ /* 0x040fe60000041818 */
[----:B------:R-:W-:Y:S01]  /*9190*/  FMUL.FTZ R29, R2, R129 ;  /* 0x00000081021d7220 */ /* 0x000fe20000410000 */
[----:B------:R-:W-:Y:S01]  /*91a0*/  MOV R129, R42 ;  /* 0x0000002a00817202 */ /* 0x000fe20000000f00 */
[C---:B------:R-:W-:Y:S01]  /*91b0*/  FMUL.FTZ R42, R0.reuse, R142 ;  /* 0x0000008e002a7220 */ /* 0x040fe20000410000 */
[----:B------:R-:W-:Y:S01]  /*91c0*/  MOV R142, R43 ;  /* 0x0000002b008e7202 */ /* 0x000fe20000000f00 */
[C---:B------:R-:W-:Y:S01]  /*91d0*/  FMUL.FTZ R30, R0.reuse, R130 ;  /* 0x00000082001e7220 */ /* 0x040fe20000410000 */
[----:B------:R-:W-:Y:S01]  /*91e0*/  MOV R128, R41 ;  /* 0x0000002900807202 */ /* 0x000fe20000000f00 */
[----:B------:R3:W-:Y:S03]  /*91f0*/  MUFU.EX2 R130, R102 ;  /* 0x0000006600827308 */ /* 0x0007e60000000800 */
[----:B------:R-:W-:Y:S01]  /*9200*/  FMUL.FTZ R31, R0, R131 ;  /* 0x00000083001f7220 */ /* 0x000fe20000410000 */
[----:B------:R-:W-:Y:S01]  /*9210*/  MOV R133, R121 ;  /* 0x0000007900857202 */ /* 0x000fe20000000f00 */
[----:B------:R-:W-:Y:S01]  /*9220*/  FMUL.FTZ R41, R2, R141 ;  /* 0x0000008d02297220 */ /* 0x000fe20000410000 */
[----:B------:R-:W-:Y:S01]  /*9230*/  MOV R121, R118 ;  /* 0x0000007600797202 */ /* 0x000fe20000000f00 */
[----:B------:R-:W-:Y:S01]  /*9240*/  FMUL.FTZ R43, R0, R143 ;  /* 0x0000008f002b7220 */ /* 0x000fe20000410000 */
[----:B------:R-:W-:Y:S01]  /*9250*/  MOV R143, R48 ;  /* 0x00000030008f7202 */ /* 0x000fe20000000f00 */
[C---:B------:R-:W-:Y:S01]  /*9260*/  FMUL.FTZ R48, R2.reuse, R148 ;  /* 0x0000009402307220 */ /* 0x040fe20000410000 */
[C---:B-1----:R-:W-:Y:S01]  /*9270*/  HMMA.16816.F32.BF16 R28, R104.reuse, R36, R28 ;  /* 0x00000024681c723c */ /* 0x042fe2000004181c */
[----:B------:R-:W-:Y:S02]  /*9280*/  LDSM.16.MT88.4 R148, [R226+0x5900] ;  /* 0x00590000e294783b */ /* 0x000fe40000004200 */
[----:B------:R-:W-:Y:S02]  /*9290*/  MOV R126, R120 ;  /* 0x00000078007e7202 */ /* 0x000fe40000000f00 */
[----:B------:R-:W-:Y:S02]  /*92a0*/  MOV R120, R119 ;  /* 0x0000007700787202 */ /* 0x000fe40000000f00 */
[C---:B------:R-:W-:Y:S01]  /*92b0*/  FMUL.FTZ R37, R2.reuse, R137 ;  /* 0x0000008902257220 */ /* 0x040fe20000410000 */
[C---:B------:R-:W-:Y:S01]  /*92c0*/  HMMA.16816.F32.BF16 R32, R104.reuse, R38, R32 ;  /* 0x000000266820723c */ /* 0x040fe20000041820 */
[----:B------:R-:W1:Y:S03]  /*92d0*/  LDSM.16.MT88.4 R116, [R228+0x3100] ;  /* 0x00310000e474783b */ /* 0x000e660000004200 */
[----:B------:R-:W-:Y:S02]  /*92e0*/  FMUL.FTZ R36, R2, R136 ;  /* 0x0000008802247220 */ /* 0x000fe40000410000 */
[--C-:B---3--:R-:W-:Y:S02]  /*92f0*/  FFMA.FTZ R102, R173, c[0x0][0x2d0], -R153.reuse ;  /* 0x0000b400ad667a23 */ /* 0x108fe40000010899 */
[C---:B------:R-:W-:Y:S02]  /*9300*/  FMUL.FTZ R38, R0.reuse, R138 ;  /* 0x0000008a00267220 */ /* 0x040fe40000410000 */
[----:B------:R3:W-:Y:S02]  /*9310*/  MUFU.EX2 R137, R102 ;  /* 0x0000006600897308 */ /* 0x0007e40000000800 */
[----:B------:R-:W-:Y:S07]  /*9320*/  FMUL.FTZ R39, R0, R139 ;  /* 0x0000008b00277220 */ /* 0x000fee0000410000 */
[C---:B------:R-:W-:Y:S07]  /*9330*/  HMMA.16816.F32.BF16 R36, R104.reuse, R44, R36 ;  /* 0x0000002c6824723c */ /* 0x040fee0000041824 */
[C---:B------:R-:W-:Y:S01]  /*9340*/  FMUL.FTZ R45, R2.reuse, R145 ;  /* 0x00000091022d7220 */ /* 0x040fe20000410000 */
[C---:B------:R-:W-:Y:S04]  /*9350*/  HMMA.16816.F32.BF16 R40, R104.reuse, R46, R40 ;  /* 0x0000002e6828723c */ /* 0x040fe80000041828 */
[----:B------:R-:W-:Y:S02]  /*9360*/  FMUL.FTZ R44, R2, R144 ;  /* 0x00000090022c7220 */ /* 0x000fe40000410000 */
[--C-:B---3--:R-:W-:Y:S02]  /*9370*/  FFMA.FTZ R102, R174, c[0x0][0x2d0], -R153.reuse ;  /* 0x0000b400ae667a23 */ /* 0x108fe40000010899 */
[C---:B------:R-:W-:Y:S02]  /*9380*/  FMUL.FTZ R46, R0.reuse, R146 ;  /* 0x00000092002e7220 */ /* 0x040fe40000410000 */
[----:B------:R3:W-:Y:S02]  /*9390*/  MUFU.EX2 R145, R102 ;  /* 0x0000006600917308 */ /* 0x0007e40000000800 */
[----:B------:R-:W-:Y:S07]  /*93a0*/  FMUL.FTZ R47, R0, R147 ;  /* 0x00000093002f7220 */ /* 0x000fee0000410000 */
[C---:B------:R-:W-:Y:S08]  /*93b0*/  HMMA.16816.F32.BF16 R44, R104.reuse, R108, R44 ;  /* 0x0000006c682c723c */ /* 0x040ff0000004182c */
[C---:B------:R-:W-:Y:S01]  /*93c0*/  HMMA.16816.F32.BF16 R48, R104.reuse, R110, R48 ;  /* 0x0000006e6830723c */ /* 0x040fe20000041830 */
[----:B------:R-:W4:Y:S07]  /*93d0*/  LDSM.16.MT88.4 R108, [R225+0x6100] ;  /* 0x00610000e16c783b */ /* 0x000f2e0000004200 */
[C---:B--2---:R-:W-:Y:S04]  /*93e0*/  HMMA.16816.F32.BF16 R52, R104.reuse, R112, R52 ;  /* 0x000000706834723c */ /* 0x044fe80000041834 */
[----:B---3--:R-:W-:Y:S04]  /*93f0*/  FFMA.FTZ R102, R175, c[0x0][0x2d0], -R153 ;  /* 0x0000b400af667a23 */ /* 0x008fe80000010899 */
[C---:B------:R-:W-:Y:S01]  /*9400*/  HMMA.16816.F32.BF16 R56, R104.reuse, R114, R56 ;  /* 0x000000726838723c */ /* 0x040fe20000041838 */
[----:B------:R2:W-:Y:S01]  /*9410*/  MUFU.EX2 R139, R102 ;  /* 0x00000066008b7308 */ /* 0x0005e20000000800 */
[----:B------:R-:W3:Y:S06]  /*9420*/  LDSM.16.MT88.4 R112, [R226+0x6100] ;  /* 0x00610000e270783b */ /* 0x000eec0000004200 */
[C---:B-1----:R-:W-:Y:S08]  /*9430*/  HMMA.16816.F32.BF16 R60, R104.reuse, R116, R60 ;  /* 0x00000074683c723c */ /* 0x042ff0000004183c */
[C---:B------:R-:W-:Y:S01]  /*9440*/  HMMA.16816.F32.BF16 R64, R104.reuse, R118, R64 ;  /* 0x000000766840723c */ /* 0x040fe20000041840 */
[----:B------:R-:W1:Y:S07]  /*9450*/  LDSM.16.MT88.4 R116, [R229+0x6100] ;  /* 0x00610000e574783b */ /* 0x000e6e0000004200 */
[C---:B----4-:R-:W-:Y:S04]  /*9460*/  HMMA.16816.F32.BF16 R68, R104.reuse, R108, R68 ;  /* 0x0000006c6844723c */ /* 0x050fe80000041844 */
[--C-:B--2---:R-:W-:Y:S04]  /*9470*/  FFMA.FTZ R102, R176, c[0x0][0x2d0], -R101.reuse ;  /* 0x0000b400b0667a23 */ /* 0x104fe80000010865 */
[----:B------:R2:W-:Y:S01]  /*9480*/  MUFU.EX2 R132, R102 ;  /* 0x0000006600847308 */ /* 0x0005e20000000800 */
[C---:B------:R-:W-:Y:S01]  /*9490*/  HMMA.16816.F32.BF16 R72, R104.reuse, R110, R72 ;  /* 0x0000006e6848723c */ /* 0x040fe20000041848 */
[----:B------:R-:W4:Y:S07]  /*94a0*/  LDSM.16.MT88.4 R108, [R228+0x6100] ;  /* 0x00610000e46c783b */ /* 0x000f2e0000004200 */
[C---:B---3--:R-:W-:Y:S08]  /*94b0*/  HMMA.16816.F32.BF16 R76, R104.reuse, R112, R76 ;  /* 0x00000070684c723c */ /* 0x048ff0000004184c */
[C---:B------:R-:W-:Y:S01]  /*94c0*/  HMMA.16816.F32.BF16 R80, R104.reuse, R114, R80 ;  /* 0x000000726850723c */ /* 0x040fe20000041850 */
[----:B------:R-:W3:Y:S03]  /*94d0*/  LDSM.16.MT88.4 R112, [R225+0x900] ;  /* 0x00090000e170783b */ /* 0x000ee60000004200 */
[--C-:B--2---:R-:W-:Y:S04]  /*94e0*/  FFMA.FTZ R102, R178, c[0x0][0x2d0], -R101.reuse ;  /* 0x0000b400b2667a23 */ /* 0x104fe80000010865 */
[C---:B-1----:R-:W-:Y:S01]  /*94f0*/  HMMA.16816.F32.BF16 R84, R104.reuse, R116, R84 ;  /* 0x000000746854723c */ /* 0x042fe20000041854 */
[----:B------:R1:W2:Y:S07]  /*9500*/  MUFU.EX2 R136, R102 ;  /* 0x0000006600887308 */ /* 0x0002ae0000000800 */
[C---:B------:R-:W-:Y:S01]  /*9510*/  HMMA.16816.F32.BF16 R88, R104.reuse, R118, R88 ;  /* 0x000000766858723c */ /* 0x040fe20000041858 */
[----:B------:R-:W3:Y:S07]  /*9520*/  LDSM.16.MT88.4 R116, [R226+0x900] ;  /* 0x00090000e274783b */ /* 0x000eee0000004200 */
[C---:B----4-:R-:W-:Y:S08]  /*9530*/  HMMA.16816.F32.BF16 R92, R104.reuse, R108, R92 ;  /* 0x0000006c685c723c */ /* 0x050ff0000004185c */
[----:B------:R-:W-:Y:S01]  /*9540*/  HMMA.16816.F32.BF16 R96, R104, R110, R96 ;  /* 0x0000006e6860723c */ /* 0x000fe20000041860 */
[----:B------:R-:W4:Y:S03]  /*9550*/  LDSM.16.MT88.4 R108, [R229+0x900] ;  /* 0x00090000e56c783b */ /* 0x000f260000004200 */
[--C-:B-1----:R-:W-:Y:S03]  /*9560*/  FFMA.FTZ R102, R177, c[0x0][0x2d0], -R101.reuse ;  /* 0x0000b400b1667a23 */ /* 0x102fe60000010865 */
[----:B--2---:R-:W-:Y:S01]  /*9570*/  F2FP.BF16.PACK_AB R105, R136, R132 ;  /* 0x000000848869723e */ /* 0x004fe200000010ff */
[----:B------:R1:W-:Y:S01]  /*9580*/  MUFU.EX2 R144, R102 ;  /* 0x0000006600907308 */ /* 0x0003e20000000800 */
[----:B------:R-:W-:Y:S03]  /*9590*/  F2FP.BF16.PACK_AB R104, R137, R130 ;  /* 0x000000828968723e */ /* 0x000fe600000010ff */
[----:B------:R-:W-:Y:S01]  /*95a0*/  F2FP.BF16.PACK_AB R106, R139, R145 ;  /* 0x000000918b6a723e */ /* 0x000fe200000010ff */
[----:B-1----:R-:W-:Y:S05]  /*95b0*/  FFMA.FTZ R102, R179, c[0x0][0x2d0], -R101 ;  /* 0x0000b400b3667a23 */ /* 0x002fea0000010865 */
[----:B------:R1:W2:Y:S02]  /*95c0*/  MUFU.EX2 R138, R102 ;  /* 0x00000066008a7308 */ /* 0x0002a40000000800 */
[--C-:B-1----:R-:W-:Y:S01]  /*95d0*/  FFMA.FTZ R102, R183, c[0x0][0x2d0], -R153.reuse ;  /* 0x0000b400b7667a23 */ /* 0x102fe20000010899 */
[----:B--2---:R-:W-:Y:S07]  /*95e0*/  F2FP.BF16.PACK_AB R107, R138, R144 ;  /* 0x000000908a6b723e */ /* 0x004fee00000010ff */
[----:B------:R1:W-:Y:S01]  /*95f0*/  MUFU.EX2 R141, R102 ;  /* 0x00000066008d7308 */ /* 0x0003e20000000800 */
[C---:B---3--:R-:W-:Y:S08]  /*9600*/  HMMA.16816.F32.BF16 R4, R104.reuse, R112, R4 ;  /* 0x000000706804723c */ /* 0x048ff00000041804 */
[C---:B------:R-:W-:Y:S01]  /*9610*/  HMMA.16816.F32.BF16 R8, R104.reuse, R114, R8 ;  /* 0x000000726808723c */ /* 0x040fe20000041808 */
[----:B------:R-:W2:Y:S07]  /*9620*/  LDSM.16.MT88.4 R112, [R228+0x900] ;  /* 0x00090000e470783b */ /* 0x000eae0000004200 */
[C---:B------:R-:W-:Y:S04]  /*9630*/  HMMA.16816.F32.BF16 R12, R104.reuse, R116, R12 ;  /* 0x00000074680c723c */ /* 0x040fe8000004180c */
[--C-:B-1----:R-:W-:Y:S04]  /*9640*/  FFMA.FTZ R102, R182, c[0x0][0x2d0], -R153.reuse ;  /* 0x0000b400b6667a23 */ /* 0x102fe80000010899 */
[C---:B------:R-:W-:Y:S01]  /*9650*/  HMMA.16816.F32.BF16 R16, R104.reuse, R118, R16 ;  /* 0x000000766810723c */ /* 0x040fe20000041810 */
[----:B------:R1:W3:Y:S01]  /*9660*/  MUFU.EX2 R147, R102 ;  /* 0x0000006600937308 */ /* 0x0002e20000000800 */
[----:B------:R-:W3:Y:S06]  /*9670*/  LDSM.16.MT88.4 R116, [R225+0x3900] ;  /* 0x00390000e174783b */ /* 0x000eec0000004200 */
[C---:B----4-:R-:W-:Y:S08]  /*9680*/  HMMA.16816.F32.BF16 R20, R104.reuse, R108, R20 ;  /* 0x0000006c6814723c */ /* 0x050ff00000041814 */
[C---:B------:R-:W-:Y:S01]  /*9690*/  HMMA.16816.F32.BF16 R24, R104.reuse, R110, R24 ;  /* 0x0000006e6818723c */ /* 0x040fe20000041818 */
[----:B------:R-:W4:Y:S07]  /*96a0*/  LDSM.16.MT88.4 R108, [R226+0x3900] ;  /* 0x00390000e26c783b */ /* 0x000f2e0000004200 */
[C---:B--2---:R-:W-:Y:S04]  /*96b0*/  HMMA.16816.F32.BF16 R28, R104.reuse, R112, R28 ;  /* 0x00000070681c723c */ /* 0x044fe8000004181c */
[--C-:B-1----:R-:W-:Y:S04]  /*96c0*/  FFMA.FTZ R102, R181, c[0x0][0x2d0], -R153.reuse ;  /* 0x0000b400b5667a23 */ /* 0x102fe80000010899 */
[----:B------:R1:W-:Y:S01]  /*96d0*/  MUFU.EX2 R146, R102 ;  /* 0x0000006600927308 */ /* 0x0003e20000000800 */
[C---:B------:R-:W-:Y:S01]  /*96e0*/  HMMA.16816.F32.BF16 R32, R104.reuse, R114, R32 ;  /* 0x000000726820723c */ /* 0x040fe20000041820 */
[----:B------:R-:W2:Y:S07]  /*96f0*/  LDSM.16.MT88.4 R112, [R229+0x3900] ;  /* 0x00390000e570783b */ /* 0x000eae0000004200 */
[C---:B---3--:R-:W-:Y:S08]  /*9700*/  HMMA.16816.F32.BF16 R36, R104.reuse, R116, R36 ;  /* 0x000000746824723c */ /* 0x048ff00000041824 */
[C---:B------:R-:W-:Y:S01]  /*9710*/  HMMA.16816.F32.BF16 R40, R104.reuse, R118, R40 ;  /* 0x000000766828723c */ /* 0x040fe20000041828 */
[----:B------:R-:W3:Y:S03]  /*9720*/  LDSM.16.MT88.4 R116, [R228+0x3900] ;  /* 0x00390000e474783b */ /* 0x000ee60000004200 */
[----:B-1----:R-:W-:Y:S04]  /*9730*/  FFMA.FTZ R102, R180, c[0x0][0x2d0], -R153 ;  /* 0x0000b400b4667a23 */ /* 0x002fe80000010899 */
[C---:B----4-:R-:W-:Y:S01]  /*9740*/  HMMA.16816.F32.BF16 R44, R104.reuse, R108, R44 ;  /* 0x0000006c682c723c */ /* 0x050fe2000004182c */
[----:B------:R1:W4:Y:S07]  /*9750*/  MUFU.EX2 R131, R102 ;  /* 0x0000006600837308 */ /* 0x00032e0000000800 */
[C---:B------:R-:W-:Y:S01]  /*9760*/  HMMA.16816.F32.BF16 R48, R104.reuse, R110, R48 ;  /* 0x0000006e6830723c */ /* 0x040fe20000041830 */
[----:B------:R-:W4:Y:S07]  /*9770*/  LDSM.16.MT88.4 R108, [R225+0x6900] ;  /* 0x00690000e16c783b */ /* 0x000f2e0000004200 */
[C---:B--2---:R-:W-:Y:S08]  /*9780*/  HMMA.16816.F32.BF16 R52, R104.reuse, R112, R52 ;  /* 0x000000706834723c */ /* 0x044ff00000041834 */
[C---:B------:R-:W-:Y:S01]  /*9790*/  HMMA.16816.F32.BF16 R56, R104.reuse, R114, R56 ;  /* 0x000000726838723c */ /* 0x040fe20000041838 */
[----:B------:R-:W2:Y:S03]  /*97a0*/  LDSM.16.MT88.4 R112, [R226+0x6900] ;  /* 0x00690000e270783b */ /* 0x000ea60000004200 */
[--C-:B-1----:R-:W-:Y:S04]  /*97b0*/  FFMA.FTZ R102, R251, c[0x0][0x2d0], -R101.reuse ;  /* 0x0000b400fb667a23 */ /* 0x102fe80000010865 */
[----:B------:R1:W-:Y:S01]  /*97c0*/  MUFU.EX2 R181, R102 ;  /* 0x0000006600b57308 */ /* 0x0003e20000000800 */
[C---:B---3--:R-:W-:Y:S08]  /*97d0*/  HMMA.16816.F32.BF16 R60, R104.reuse, R116, R60 ;  /* 0x00000074683c723c */ /* 0x048ff0000004183c */
[C---:B------:R-:W-:Y:S01]  /*97e0*/  HMMA.16816.F32.BF16 R64, R104.reuse, R118, R64 ;  /* 0x000000766840723c */ /* 0x040fe20000041840 */
[----:B------:R-:W3:Y:S07]  /*97f0*/  LDSM.16.MT88.4 R116, [R229+0x6900] ;  /* 0x00690000e574783b */ /* 0x000eee0000004200 */
[C---:B----4-:R-:W-:Y:S04]  /*9800*/  HMMA.16816.F32.BF16 R68, R104.reuse, R108, R68 ;  /* 0x0000006c6844723c */ /* 0x050fe80000041844 */
[--C-:B-1----:R-:W-:Y:S04]  /*9810*/  FFMA.FTZ R102, R143, c[0x0][0x2d0], -R101.reuse ;  /* 0x0000b4008f667a23 */ /* 0x102fe80000010865 */
[C---:B------:R-:W-:Y:S01]  /*9820*/  HMMA.16816.F32.BF16 R72, R104.reuse, R110, R72 ;  /* 0x0000006e6848723c */ /* 0x040fe20000041848 */
[----:B------:R-:W1:Y:S01]  /*9830*/  LDSM.16.MT88.4 R108, [R228+0x6900] ;  /* 0x00690000e46c783b */ /* 0x000e620000004200 */
[----:B------:R4:W1:Y:S06]  /*9840*/  MUFU.EX2 R180, R102 ;  /* 0x0000006600b47308 */ /* 0x00086c0000000800 */
[C---:B--2---:R-:W-:Y:S08]  /*9850*/  HMMA.16816.F32.BF16 R76, R104.reuse, R112, R76 ;  /* 0x00000070684c723c */ /* 0x044ff0000004184c */
[C---:B------:R-:W-:Y:S01]  /*9860*/  HMMA.16816.F32.BF16 R80, R104.reuse, R114, R80 ;  /* 0x000000726850723c */ /* 0x040fe20000041850 */
[----:B------:R-:W2:Y:S07]  /*9870*/  LDSM.16.MT88.4 R112, [R225+0x1100] ;  /* 0x00110000e170783b */ /* 0x000eae0000004200 */
[C---:B---3--:R-:W-:Y:S04]  /*9880*/  HMMA.16816.F32.BF16 R84, R104.reuse, R116, R84 ;  /* 0x000000746854723c */ /* 0x048fe80000041854 */
[--C-:B----4-:R-:W-:Y:S04]  /*9890*/  FFMA.FTZ R102, R252, c[0x0][0x2d0], -R101.reuse ;  /* 0x0000b400fc667a23 */ /* 0x110fe80000010865 */
[----:B------:R3:W-:Y:S01]  /*98a0*/  MUFU.EX2 R179, R102 ;  /* 0x0000006600b37308 */ /* 0x0007e20000000800 */
[C---:B------:R-:W-:Y:S01]  /*98b0*/  HMMA.16816.F32.BF16 R88, R104.reuse, R118, R88 ;  /* 0x000000766858723c */ /* 0x040fe20000041858 */
[----:B------:R-:W4:Y:S07]  /*98c0*/  LDSM.16.MT88.4 R116, [R226+0x1100] ;  /* 0x00110000e274783b */ /* 0x000f2e0000004200 */
[C---:B-1----:R-:W-:Y:S08]  /*98d0*/  HMMA.16816.F32.BF16 R92, R104.reuse, R108, R92 ;  /* 0x0000006c685c723c */ /* 0x042ff0000004185c */
[----:B------:R-:W-:Y:S01]  /*98e0*/  HMMA.16816.F32.BF16 R96, R104, R110, R96 ;  /* 0x0000006e6860723c */ /* 0x000fe20000041860 */
[----:B------:R-:W1:Y:S03]  /*98f0*/  LDSM.16.MT88.4 R108, [R229+0x1100] ;  /* 0x00110000e56c783b */ /* 0x000e660000004200 */
[----:B---3--:R-:W-:Y:S03]  /*9900*/  FFMA.FTZ R102, R142, c[0x0][0x2d0], -R101 ;  /* 0x0000b4008e667a23 */ /* 0x008fe60000010865 */
[----:B------:R-:W-:Y:S01]  /*9910*/  F2FP.BF16.PACK_AB R104, R147, R141 ;  /* 0x0000008d9368723e */ /* 0x000fe200000010ff */
[----:B------:R3:W2:Y:S01]  /*9920*/  MUFU.EX2 R178, R102 ;  /* 0x0000006600b27308 */ /* 0x0006a20000000800 */
[----:B------:R-:W-:Y:S03]  /*9930*/  F2FP.BF16.PACK_AB R106, R131, R146 ;  /* 0x00000092836a723e */ /* 0x000fe600000010ff */
[----:B------:R-:W-:Y:S01]  /*9940*/  F2FP.BF16.PACK_AB R105, R180, R181 ;  /* 0x000000b5b469723e */ /* 0x000fe200000010ff */
[--C-:B---3--:R-:W-:Y:S01]  /*9950*/  FFMA.FTZ R102, R140, c[0x0][0x2d0], -R153.reuse ;  /* 0x0000b4008c667a23 */ /* 0x108fe20000010899 */
[----:B--2---:R-:W-:Y:S04]  /*9960*/  F2FP.BF16.PACK_AB R107, R178, R179 ;  /* 0x000000b3b26b723e */ /* 0x004fe800000010ff */
[----:B------:R2:W-:Y:S03]  /*9970*/  MUFU.EX2 R140, R102 ;  /* 0x00000066008c7308 */ /* 0x0005e60000000800 */
[C---:B------:R-:W-:Y:S08]  /*9980*/  HMMA.16816.F32.BF16 R4, R104.reuse, R112, R4 ;  /* 0x000000706804723c */ /* 0x040ff00000041804 */
[C---:B------:R-:W-:Y:S01]  /*9990*/  HMMA.16816.F32.BF16 R8, R104.reuse, R114, R8 ;  /* 0x000000726808723c */ /* 0x040fe20000041808 */
[----:B------:R-:W3:Y:S07]  /*99a0*/  LDSM.16.MT88.4 R112, [R228+0x1100] ;  /* 0x00110000e470783b */ /* 0x000eee0000004200 */
[C---:B----4-:R-:W-:Y:S04]  /*99b0*/  HMMA.16816.F32.BF16 R12, R104.reuse, R116, R12 ;  /* 0x00000074680c723c */ /* 0x050fe8000004180c */
[--C-:B--2---:R-:W-:Y:S04]  /*99c0*/  FFMA.FTZ R102, R133, c[0x0][0x2d0], -R153.reuse ;  /* 0x0000b40085667a23 */ /* 0x104fe80000010899 */
[C---:B------:R-:W-:Y:S01]  /*99d0*/  HMMA.16816.F32.BF16 R16, R104.reuse, R118, R16 ;  /* 0x000000766810723c */ /* 0x040fe20000041810 */
[----:B------:R2:W4:Y:S01]  /*99e0*/  MUFU.EX2 R133, R102 ;  /* 0x0000006600857308 */ /* 0x0005220000000800 */
[----:B------:R-:W4:Y:S06]  /*99f0*/  LDSM.16.MT88.4 R116, [R225+0x4100] ;  /* 0x00410000e174783b */ /* 0x000f2c0000004200 */
[C---:B-1----:R-:W-:Y:S08]  /*9a00*/  HMMA.16816.F32.BF16 R20, R104.reuse, R108, R20 ;  /* 0x0000006c6814723c */ /* 0x042ff00000041814 */
[C---:B------:R-:W-:Y:S01]  /*9a10*/  HMMA.16816.F32.BF16 R24, R104.reuse, R110, R24 ;  /* 0x0000006e6818723c */ /* 0x040fe20000041818 */
[----:B------:R-:W1:Y:S07]  /*9a20*/  LDSM.16.MT88.4 R108, [R226+0x4100] ;  /* 0x00410000e26c783b */ /* 0x000e6e0000004200 */
[C---:B---3--:R-:W-:Y:S04]  /*9a30*/  HMMA.16816.F32.BF16 R28, R104.reuse, R112, R28 ;  /* 0x00000070681c723c */ /* 0x048fe8000004181c */
[--C-:B--2---:R-:W-:Y:S04]  /*9a40*/  FFMA.FTZ R102, R134, c[0x0][0x2d0], -R153.reuse ;  /* 0x0000b40086667a23 */ /* 0x104fe80000010899 */
[----:B------:R2:W-:Y:S01]  /*9a50*/  MUFU.EX2 R134, R102 ;  /* 0x0000006600867308 */ /* 0x0005e20000000800 */
[C---:B------:R-:W-:Y:S01]  /*9a60*/  HMMA.16816.F32.BF16 R32, R104.reuse, R114, R32 ;  /* 0x000000726820723c */ /* 0x040fe20000041820 */
[----:B------:R-:W3:Y:S07]  /*9a70*/  LDSM.16.MT88.4 R112, [R229+0x4100] ;  /* 0x00410000e570783b */ /* 0x000eee0000004200 */
[C---:B----4-:R-:W-:Y:S08]  /*9a80*/  HMMA.16816.F32.BF16 R36, R104.reuse, R116, R36 ;  /* 0x000000746824723c */ /* 0x050ff00000041824 */
[C---:B------:R-:W-:Y:S01]  /*9a90*/  HMMA.16816.F32.BF16 R40, R104.reuse, R118, R40 ;  /* 0x000000766828723c */ /* 0x040fe20000041828 */
[----:B------:R-:W4:Y:S03]  /*9aa0*/  LDSM.16.MT88.4 R116, [R228+0x4100] ;  /* 0x00410000e474783b */ /* 0x000f260000004200 */
[----:B--2---:R-:W-:Y:S04]  /*9ab0*/  FFMA.FTZ R102, R135, c[0x0][0x2d0], -R153 ;  /* 0x0000b40087667a23 */ /* 0x004fe80000010899 */
[C---:B-1----:R-:W-:Y:S01]  /*9ac0*/  HMMA.16816.F32.BF16 R44, R104.reuse, R108, R44 ;  /* 0x0000006c682c723c */ /* 0x042fe2000004182c */
[----:B------:R1:W2:Y:S07]  /*9ad0*/  MUFU.EX2 R135, R102 ;  /* 0x0000006600877308 */ /* 0x0002ae0000000800 */
[C---:B------:R-:W-:Y:S01]  /*9ae0*/  HMMA.16816.F32.BF16 R48, R104.reuse, R110, R48 ;  /* 0x0000006e6830723c */ /* 0x040fe20000041830 */
[----:B------:R-:W2:Y:S07]  /*9af0*/  LDSM.16.MT88.4 R108, [R225+0x7100] ;  /* 0x00710000e16c783b */ /* 0x000eae0000004200 */
[C---:B---3--:R-:W-:Y:S08]  /*9b00*/  HMMA.16816.F32.BF16 R52, R104.reuse, R112, R52 ;  /* 0x000000706834723c */ /* 0x048ff00000041834 */
[C---:B------:R-:W-:Y:S01]  /*9b10*/  HMMA.16816.F32.BF16 R56, R104.reuse, R114, R56 ;  /* 0x000000726838723c */ /* 0x040fe20000041838 */
[----:B------:R-:W3:Y:S03]  /*9b20*/  LDSM.16.MT88.4 R112, [R226+0x7100] ;  /* 0x00710000e270783b */ /* 0x000ee60000004200 */
[----:B-1----:R-:W-:Y:S02]  /*9b30*/  FFMA.FTZ R102, R129, c[0x0][0x2d0], -R101 ;  /* 0x0000b40081667a23 */ /* 0x002fe40000010865 */
[----:B------:R-:W-:Y:S02]  /*9b40*/  FFMA.FTZ R129, R120, c[0x0][0x2d0], -R153 ;  /* 0x0000b40078817a23 */ /* 0x000fe40000010899 */
[----:B------:R1:W-:Y:S01]  /*9b50*/  MUFU.EX2 R175, R102 ;  /* 0x0000006600af7308 */ /* 0x0003e20000000800 */
[C---:B----4-:R-:W-:Y:S08]  /*9b60*/  HMMA.16816.F32.BF16 R60, R104.reuse, R116, R60 ;  /* 0x00000074683c723c */ /* 0x050ff0000004183c */
[C---:B------:R-:W-:Y:S01]  /*9b70*/  HMMA.16816.F32.BF16 R64, R104.reuse, R118, R64 ;  /* 0x000000766840723c */ /* 0x040fe20000041840 */
[----:B------:R-:W4:Y:S01]  /*9b80*/  LDSM.16.MT88.4 R116, [R229+0x7100] ;  /* 0x00710000e574783b */ /* 0x000f220000004200 */
[----:B------:R3:W-:Y:S06]  /*9b90*/  MUFU.EX2 R176, R129 ;  /* 0x0000008100b07308 */ /* 0x0007ec0000000800 */
[C---:B--2---:R-:W-:Y:S04]  /*9ba0*/  HMMA.16816.F32.BF16 R68, R104.reuse, R108, R68 ;  /* 0x0000006c6844723c */ /* 0x044fe80000041844 */
[--C-:B-1----:R-:W-:Y:S04]  /*9bb0*/  FFMA.FTZ R102, R128, c[0x0][0x2d0], -R101.reuse ;  /* 0x0000b40080667a23 */ /* 0x102fe80000010865 */
[C---:B------:R-:W-:Y:S01]  /*9bc0*/  HMMA.16816.F32.BF16 R72, R104.reuse, R110, R72 ;  /* 0x0000006e6848723c */ /* 0x040fe20000041848 */
[----:B------:R-:W1:Y:S01]  /*9bd0*/  LDSM.16.MT88.4 R108, [R228+0x7100] ;  /* 0x00710000e46c783b */ /* 0x000e620000004200 */
[----:B------:R2:W1:Y:S06]  /*9be0*/  MUFU.EX2 R174, R102 ;  /* 0x0000006600ae7308 */ /* 0x00046c0000000800 */
[C---:B---3--:R-:W-:Y:S04]  /*9bf0*/  HMMA.16816.F32.BF16 R76, R104.reuse, R112, R76 ;  /* 0x00000070684c723c */ /* 0x048fe8000004184c */
[----:B------:R-:W-:Y:S04]  /*9c00*/  MOV R129, R141 ;  /* 0x0000008d00817202 */ /* 0x000fe80000000f00 */
[C---:B------:R-:W-:Y:S01]  /*9c10*/  HMMA.16816.F32.BF16 R80, R104.reuse, R114, R80 ;  /* 0x000000726850723c */ /* 0x040fe20000041850 */
[----:B------:R-:W3:Y:S07]  /*9c20*/  LDSM.16.MT88.4 R112, [R225+0x1900] ;  /* 0x00190000e170783b */ /* 0x000eee0000004200 */
[C---:B----4-:R-:W-:Y:S04]  /*9c30*/  HMMA.16816.F32.BF16 R84, R104.reuse, R116, R84 ;  /* 0x000000746854723c */ /* 0x050fe80000041854 */
[--C-:B--2---:R-:W-:Y:S04]  /*9c40*/  FFMA.FTZ R102, R127, c[0x0][0x2d0], -R101.reuse ;  /* 0x0000b4007f667a23 */ /* 0x104fe80000010865 */
[----:B------:R2:W-:Y:S01]  /*9c50*/  MUFU.EX2 R173, R102 ;  /* 0x0000006600ad7308 */ /* 0x0005e20000000800 */
[C---:B------:R-:W-:Y:S01]  /*9c60*/  HMMA.16816.F32.BF16 R88, R104.reuse, R118, R88 ;  /* 0x000000766858723c */ /* 0x040fe20000041858 */
[----:B------:R-:W4:Y:S07]  /*9c70*/  LDSM.16.MT88.4 R116, [R226+0x1900] ;  /* 0x00190000e274783b */ /* 0x000f2e0000004200 */
[C---:B-1----:R-:W-:Y:S08]  /*9c80*/  HMMA.16816.F32.BF16 R92, R104.reuse, R108, R92 ;  /* 0x0000006c685c723c */ /* 0x042ff0000004185c */
[----:B------:R-:W-:Y:S01]  /*9c90*/  HMMA.16816.F32.BF16 R96, R104, R110, R96 ;  /* 0x0000006e6860723c */ /* 0x000fe20000041860 */
[----:B------:R-:W1:Y:S03]  /*9ca0*/  LDSM.16.MT88.4 R108, [R229+0x1900] ;  /* 0x00190000e56c783b */ /* 0x000e660000004200 */
[----:B--2---:R-:W-:Y:S01]  /*9cb0*/  FFMA.FTZ R102, R126, c[0x0][0x2d0], -R101 ;  /* 0x0000b4007e667a23 */ /* 0x004fe20000010865 */
[----:B------:R-:W-:Y:S04]  /*9cc0*/  MOV R126, R125 ;  /* 0x0000007d007e7202 */ /* 0x000fe80000000f00 */
[----:B------:R-:W2:Y:S01]  /*9cd0*/  LDL.LU R125, [R1] ;  /* 0x00000000017d7983 */ /* 0x000ea20000300800 */
[----:B------:R3:W3:Y:S02]  /*9ce0*/  MUFU.EX2 R172, R102 ;  /* 0x0000006600ac7308 */ /* 0x0006e40000000800 */
[----:B------:R-:W-:Y:S02]  /*9cf0*/  F2FP.BF16.PACK_AB R104, R133, R140 ;  /* 0x0000008c8568723e */ /* 0x000fe400000010ff */
[----:B------:R-:W-:Y:S02]  /*9d00*/  F2FP.BF16.PACK_AB R106, R135, R134 ;  /* 0x00000086876a723e */ /* 0x000fe400000010ff */
[----:B------:R-:W-:Y:S01]  /*9d10*/  F2FP.BF16.PACK_AB R105, R174, R175 ;  /* 0x000000afae69723e */ /* 0x000fe200000010ff */
[--C-:B---3--:R-:W-:Y:S01]  /*9d20*/  FFMA.FTZ R102, R124, c[0x0][0x2d0], -R153.reuse ;  /* 0x0000b4007c667a23 */ /* 0x108fe20000010899 */
[----:B------:R-:W-:Y:S01]  /*9d30*/  F2FP.BF16.PACK_AB R107, R172, R173 ;  /* 0x000000adac6b723e */ /* 0x000fe200000010ff */
[----:B------:R-:W3:Y:S02]  /*9d40*/  LDL.LU R124, [R1+0x4] ;  /* 0x00000400017c7983 */ /* 0x000ee40000300800 */
[----:B------:R1:W-:Y:S04]  /*9d50*/  MUFU.EX2 R251, R102 ;  /* 0x0000006600fb7308 */ /* 0x0003e80000000800 */
[C---:B------:R-:W-:Y:S08]  /*9d60*/  HMMA.16816.F32.BF16 R4, R104.reuse, R112, R4 ;  /* 0x000000706804723c */ /* 0x040ff00000041804 */
[C---:B------:R-:W-:Y:S01]  /*9d70*/  HMMA.16816.F32.BF16 R8, R104.reuse, R114, R8 ;  /* 0x000000726808723c */ /* 0x040fe20000041808 */
[----:B------:R-:W1:Y:S07]  /*9d80*/  LDSM.16.MT88.4 R112, [R228+0x1900] ;  /* 0x00190000e470783b */ /* 0x000e6e0000004200 */
[C---:B----4-:R-:W-:Y:S04]  /*9d90*/  HMMA.16816.F32.BF16 R12, R104.reuse, R116, R12 ;  /* 0x00000074680c723c */ /* 0x050fe8000004180c */
[--C-:B-1----:R-:W-:Y:S04]  /*9da0*/  FFMA.FTZ R102, R126, c[0x0][0x2d0], -R153.reuse ;  /* 0x0000b4007e667a23 */ /* 0x102fe80000010899 */
[C---:B------:R-:W-:Y:S01]  /*9db0*/  HMMA.16816.F32.BF16 R16, R104.reuse, R118, R16 ;  /* 0x000000766810723c */ /* 0x040fe20000041810 */
[----:B------:R1:W4:Y:S01]  /*9dc0*/  MUFU.EX2 R252, R102 ;  /* 0x0000006600fc7308 */ /* 0x0003220000000800 */
[----:B------:R-:W4:Y:S06]  /*9dd0*/  LDSM.16.MT88.4 R116, [R225+0x4900] ;  /* 0x00490000e174783b */ /* 0x000f2c0000004200 */
[C---:B------:R-:W-:Y:S08]  /*9de0*/  HMMA.16816.F32.BF16 R20, R104.reuse, R108, R20 ;  /* 0x0000006c6814723c */ /* 0x040ff00000041814 */
[C---:B------:R-:W-:Y:S01]  /*9df0*/  HMMA.16816.F32.BF16 R24, R104.reuse, R110, R24 ;  /* 0x0000006e6818723c */ /* 0x040fe20000041818 */
[----:B------:R-:W4:Y:S07]  /*9e00*/  LDSM.16.MT88.4 R108, [R226+0x4900] ;  /* 0x00490000e26c783b */ /* 0x000f2e0000004200 */
[C---:B------:R-:W-:Y:S04]  /*9e10*/  HMMA.16816.F32.BF16 R28, R104.reuse, R112, R28 ;  /* 0x00000070681c723c */ /* 0x040fe8000004181c */
[--C-:B-1----:R-:W-:Y:S04]  /*9e20*/  FFMA.FTZ R102, R123, c[0x0][0x2d0], -R153.reuse ;  /* 0x0000b4007b667a23 */ /* 0x102fe80000010899 */
[----:B------:R1:W-:Y:S01]  /*9e30*/  MUFU.EX2 R183, R102 ;  /* 0x0000006600b77308 */ /* 0x0003e20000000800 */
[C---:B------:R-:W-:Y:S01]  /*9e40*/  HMMA.16816.F32.BF16 R32, R104.reuse, R114, R32 ;  /* 0x000000726820723c */ /* 0x040fe20000041820 */
[----:B------:R-:W4:Y:S07]  /*9e50*/  LDSM.16.MT88.4 R112, [R229+0x4900] ;  /* 0x00490000e570783b */ /* 0x000f2e0000004200 */
[C---:B----4-:R-:W-:Y:S08]  /*9e60*/  HMMA.16816.F32.BF16 R36, R104.reuse, R116, R36 ;  /* 0x000000746824723c */ /* 0x050ff00000041824 */
[C---:B------:R-:W-:Y:S01]  /*9e70*/  HMMA.16816.F32.BF16 R40, R104.reuse, R118, R40 ;  /* 0x000000766828723c */ /* 0x040fe20000041828 */
[----:B------:R-:W4:Y:S03]  /*9e80*/  LDSM.16.MT88.4 R116, [R228+0x4900] ;  /* 0x00490000e474783b */ /* 0x000f260000004200 */
[----:B-1----:R-:W-:Y:S04]  /*9e90*/  FFMA.FTZ R102, R122, c[0x0][0x2d0], -R153 ;  /* 0x0000b4007a667a23 */ /* 0x002fe80000010899 */
[C---:B------:R-:W-:Y:S01]  /*9ea0*/  HMMA.16816.F32.BF16 R44, R104.reuse, R108, R44 ;  /* 0x0000006c682c723c */ /* 0x040fe2000004182c */
[----:B------:R1:W1:Y:S07]  /*9eb0*/  MUFU.EX2 R182, R102 ;  /* 0x0000006600b67308 */ /* 0x00026e0000000800 */
[C---:B------:R-:W-:Y:S01]  /*9ec0*/  HMMA.16816.F32.BF16 R48, R104.reuse, R110, R48 ;  /* 0x0000006e6830723c */ /* 0x040fe20000041830 */
[----:B------:R-:W4:Y:S07]  /*9ed0*/  LDSM.16.MT88.4 R108, [R225+0x7900] ;  /* 0x00790000e16c783b */ /* 0x000f2e0000004200 */
[C---:B------:R-:W-:Y:S08]  /*9ee0*/  HMMA.16816.F32.BF16 R52, R104.reuse, R112, R52 ;  /* 0x000000706834723c */ /* 0x040ff00000041834 */
[C---:B------:R-:W-:Y:S01]  /*9ef0*/  HMMA.16816.F32.BF16 R56, R104.reuse, R114, R56 ;  /* 0x000000726838723c */ /* 0x040fe20000041838 */
[----:B------:R-:W4:Y:S03]  /*9f00*/  LDSM.16.MT88.4 R112, [R226+0x7900] ;  /* 0x00790000e270783b */ /* 0x000f260000004200 */
[--C-:B-1----:R-:W-:Y:S04]  /*9f10*/  FFMA.FTZ R102, R169, c[0x0][0x2d0], -R101.reuse ;  /* 0x0000b400a9667a23 */ /* 0x102fe80000010865 */
[----:B------:R1:W-:Y:S01]  /*9f20*/  MUFU.EX2 R169, R102 ;  /* 0x0000006600a97308 */ /* 0x0003e20000000800 */
[C---:B----4-:R-:W-:Y:S08]  /*9f30*/  HMMA.16816.F32.BF16 R60, R104.reuse, R116, R60 ;  /* 0x00000074683c723c */ /* 0x050ff0000004183c */
[C---:B------:R-:W-:Y:S01]  /*9f40*/  HMMA.16816.F32.BF16 R64, R104.reuse, R118, R64 ;  /* 0x000000766840723c */ /* 0x040fe20000041840 */
[----:B------:R-:W4:Y:S07]  /*9f50*/  LDSM.16.MT88.4 R116, [R229+0x7900] ;  /* 0x00790000e574783b */ /* 0x000f2e0000004200 */
[C---:B------:R-:W-:Y:S04]  /*9f60*/  HMMA.16816.F32.BF16 R68, R104.reuse, R108, R68 ;  /* 0x0000006c6844723c */ /* 0x040fe80000041844 */
[--C-:B-1----:R-:W-:Y:S04]  /*9f70*/  FFMA.FTZ R102, R168, c[0x0][0x2d0], -R101.reuse ;  /* 0x0000b400a8667a23 */ /* 0x102fe80000010865 */
[C---:B------:R-:W-:Y:S01]  /*9f80*/  HMMA.16816.F32.BF16 R72, R104.reuse, R110, R72 ;  /* 0x0000006e6848723c */ /* 0x040fe20000041848 */
[----:B------:R-:W1:Y:S01]  /*9f90*/  LDSM.16.MT88.4 R108, [R228+0x7900] ;  /* 0x00790000e46c783b */ /* 0x000e620000004200 */
[----:B------:R4:W1:Y:S06]  /*9fa0*/  MUFU.EX2 R168, R102 ;  /* 0x0000006600a87308 */ /* 0x00086c0000000800 */
[C---:B------:R-:W-:Y:S08]  /*9fb0*/  HMMA.16816.F32.BF16 R76, R104.reuse, R112, R76 ;  /* 0x00000070684c723c */ /* 0x040ff0000004184c */
[C---:B------:R-:W-:Y:S01]  /*9fc0*/  HMMA.16816.F32.BF16 R80, R104.reuse, R114, R80 ;  /* 0x000000726850723c */ /* 0x040fe20000041850 */
[----:B------:R-:W1:Y:S07]  /*9fd0*/  LDSM.16.MT88.4 R112, [R225+0x2100] ;  /* 0x00210000e170783b */ /* 0x000e6e0000004200 */
[C---:B----4-:R-:W-:Y:S04]  /*9fe0*/  HMMA.16816.F32.BF16 R84, R104.reuse, R116, R84 ;  /* 0x000000746854723c */ /* 0x050fe80000041854 */
[--C-:B------:R-:W-:Y:S04]  /*9ff0*/  FFMA.FTZ R102, R167, c[0x0][0x2d0], -R101.reuse ;  /* 0x0000b400a7667a23 */ /* 0x100fe80000010865 */
[----:B------:R4:W-:Y:S01]  /*a000*/  MUFU.EX2 R167, R102 ;  /* 0x0000006600a77308 */ /* 0x0009e20000000800 */
[C---:B------:R-:W-:Y:S01]  /*a010*/  HMMA.16816.F32.BF16 R88, R104.reuse, R118, R88 ;  /* 0x000000766858723c */ /* 0x040fe20000041858 */
[----:B------:R-:W1:Y:S07]  /*a020*/  LDSM.16.MT88.4 R116, [R226+0x2100] ;  /* 0x00210000e274783b */ /* 0x000e6e0000004200 */
[C---:B-1----:R-:W-:Y:S08]  /*a030*/  HMMA.16816.F32.BF16 R92, R104.reuse, R108, R92 ;  /* 0x0000006c685c723c */ /* 0x042ff0000004185c */
[----:B------:R-:W-:Y:S01]  /*a040*/  HMMA.16816.F32.BF16 R96, R104, R110, R96 ;  /* 0x0000006e6860723c */ /* 0x000fe20000041860 */
[----:B------:R-:W-:Y:S03]  /*a050*/  LDSM.16.MT88.4 R108, [R228+0x2100] ;  /* 0x00210000e46c783b */ /* 0x000fe60000004200 */
[----:B----4-:R-:W-:Y:S03]  /*a060*/  FFMA.FTZ R102, R166, c[0x0][0x2d0], -R101 ;  /* 0x0000b400a6667a23 */ /* 0x010fe60000010865 */
[----:B------:R-:W-:Y:S01]  /*a070*/  F2FP.BF16.PACK_AB R104, R252, R251 ;  /* 0x000000fbfc68723e */ /* 0x000fe200000010ff */
[----:B------:R1:W4:Y:S01]  /*a080*/  MUFU.EX2 R166, R102 ;  /* 0x0000006600a67308 */ /* 0x0003220000000800 */
[----:B------:R-:W-:Y:S03]  /*a090*/  F2FP.BF16.PACK_AB R106, R182, R183 ;  /* 0x000000b7b66a723e */ /* 0x000fe600000010ff */
[----:B------:R-:W-:Y:S01]  /*a0a0*/  F2FP.BF16.PACK_AB R105, R168, R169 ;  /* 0x000000a9a869723e */ /* 0x000fe200000010ff */
[--C-:B-1----:R-:W-:Y:S01]  /*a0b0*/  FFMA.FTZ R102, R121, c[0x0][0x2d0], -R153.reuse ;  /* 0x0000b40079667a23 */ /* 0x102fe20000010899 */
[----:B----4-:R-:W-:Y:S01]  /*a0c0*/  F2FP.BF16.PACK_AB R107, R166, R167 ;  /* 0x000000a7a66b723e */ /* 0x010fe200000010ff */
[----:B------:R-:W1:Y:S01]  /*a0d0*/  LDSM.16.MT88.4 R120, [R229+0x2100] ;  /* 0x00210000e578783b */ /* 0x000e620000004200 */
[----:B------:R-:W-:Y:S02]  /*a0e0*/  FFMA.FTZ R153, R170, c[0x0][0x2d0], -R153 ;  /* 0x0000b400aa997a23 */ /* 0x000fe40000010899 */
[----:B------:R-:W-:Y:S03]  /*a0f0*/  MUFU.EX2 R177, R102 ;  /* 0x0000006600b17308 */ /* 0x000fe60000000800 */
[C---:B------:R-:W-:Y:S07]  /*a100*/  HMMA.16816.F32.BF16 R4, R104.reuse, R112, R4 ;  /* 0x000000706804723c */ /* 0x040fee0000041804 */
[----:B------:R-:W4:Y:S01]  /*a110*/  MUFU.EX2 R170, R153 ;  /* 0x0000009900aa7308 */ /* 0x000f220000000800 */
[C---:B------:R-:W-:Y:S01]  /*a120*/  HMMA.16816.F32.BF16 R8, R104.reuse, R114, R8 ;  /* 0x000000726808723c */ /* 0x040fe20000041808 */
[----:B------:R-:W3:Y:S07]  /*a130*/  LDSM.16.MT88.4 R112, [R225+0x5100] ;  /* 0x00510000e170783b */ /* 0x000eee0000004200 */
[C---:B------:R-:W-:Y:S08]  /*a140*/  HMMA.16816.F32.BF16 R12, R104.reuse, R116, R12 ;  /* 0x00000074680c723c */ /* 0x040ff0000004180c */
[C---:B------:R-:W-:Y:S01]  /*a150*/  HMMA.16816.F32.BF16 R16, R104.reuse, R118, R16 ;  /* 0x000000766810723c */ /* 0x040fe20000041810 */
[----:B------:R-:W-:Y:S07]  /*a160*/  LDSM.16.MT88.4 R116, [R229+0x5100] ;  /* 0x00510000e574783b */ /* 0x000fee0000004200 */
[C---:B-1----:R-:W-:Y:S04]  /*a170*/  HMMA.16816.F32.BF16 R20, R104.reuse, R120, R20 ;  /* 0x000000786814723c */ /* 0x042fe80000041814 */
[----:B--2---:R-:W-:Y:S04]  /*a180*/  FFMA.FTZ R2, R2, R125, R164 ;  /* 0x0000007d02027223 */ /* 0x004fe800000100a4 */
[C---:B------:R-:W-:Y:S01]  /*a190*/  HMMA.16816.F32.BF16 R24, R104.reuse, R122, R24 ;  /* 0x0000007a6818723c */ /* 0x040fe20000041818 */
[----:B------:R-:W-:Y:S07]  /*a1a0*/  LDSM.16.MT88.4 R120, [R228+0x5100] ;  /* 0x00510000e478783b */ /* 0x000fee0000004200 */
[C---:B------:R-:W-:Y:S08]  /*a1b0*/  HMMA.16816.F32.BF16 R28, R104.reuse, R108, R28 ;  /* 0x0000006c681c723c */ /* 0x040ff0000004181c */
[C---:B------:R-:W-:Y:S01]  /*a1c0*/  HMMA.16816.F32.BF16 R32, R104.reuse, R110, R32 ;  /* 0x0000006e6820723c */ /* 0x040fe20000041820 */
[----:B------:R-:W-:Y:S03]  /*a1d0*/  LDSM.16.MT88.4 R108, [R225+0x8100] ;  /* 0x00810000e16c783b */ /* 0x000fe60000004200 */
[----:B---3--:R-:W-:Y:S01]  /*a1e0*/  FFMA.FTZ R128, R0, R124, R154 ;  /* 0x0000007c00807223 */ /* 0x008fe2000001009a */
[----:B----4-:R-:W-:Y:S01]  /*a1f0*/  F2FP.BF16.PACK_AB R154, R170, R171 ;  /* 0x000000abaa9a723e */ /* 0x010fe200000010ff */
[--C-:B------:R-:W-:Y:S02]  /*a200*/  FFMA.FTZ R0, R244, c[0x0][0x2d0], -R101.reuse ;  /* 0x0000b400f4007a23 */ /* 0x100fe40000010865 */
[C---:B------:R-:W-:Y:S01]  /*a210*/  HMMA.16816.F32.BF16 R36, R104.reuse, R112, R36 ;  /* 0x000000706824723c */ /* 0x040fe20000041824 */
[----:B------:R-:W1:Y:S01]  /*a220*/  LDSM.16.MT88.4 R124, [R226+0x5100] ;  /* 0x00510000e27c783b */ /* 0x000e620000004200 */
[----:B------:R2:W-:Y:S06]  /*a230*/  MUFU.EX2 R164, R0 ;  /* 0x0000000000a47308 */ /* 0x0005ec0000000800 */
[C---:B------:R-:W-:Y:S01]  /*a240*/  HMMA.16816.F32.BF16 R40, R104.reuse, R114, R40 ;  /* 0x000000726828723c */ /* 0x040fe20000041828 */
[----:B------:R-:W3:Y:S08]  /*a250*/  LDSM.16.MT88.4 R112, [R226+0x8100] ;  /* 0x00810000e270783b */ /* 0x000ef00000004200 */
[----:B------:R4:W5:Y:S03]  /*a260*/  LDL.LU R244, [R1+0x64] ;  /* 0x0000640001f47983 */ /* 0x0009660000300800 */
[--C-:B--2---:R-:W-:Y:S02]  /*a270*/  FFMA.FTZ R0, R245, c[0x0][0x2d0], -R101.reuse ;  /* 0x0000b400f5007a23 */ /* 0x104fe40000010865 */
[----:B------:R4:W5:Y:S01]  /*a280*/  LDL.LU R245, [R1+0x60] ;  /* 0x0000600001f57983 */ /* 0x0009620000300800 */
[----:B------:R-:W-:Y:S01]  /*a290*/  FFMA.FTZ R101, R152, c[0x0][0x2d0], -R101 ;  /* 0x0000b40098657a23 */ /* 0x000fe20000010865 */
[----:B------:R2:W2:Y:S01]  /*a2a0*/  MUFU.EX2 R102, R0 ;  /* 0x0000000000667308 */ /* 0x0004a20000000800 */
[----:B------:R-:W-:Y:S01]  /*a2b0*/  F2FP.BF16.PACK_AB R152, R176, R177 ;  /* 0x000000b1b098723e */ /* 0x000fe200000010ff */
[C---:B-1----:R-:W-:Y:S08]  /*a2c0*/  HMMA.16816.F32.BF16 R44, R104.reuse, R124, R44 ;  /* 0x0000007c682c723c */ /* 0x042ff0000004182c */
[----:B------:R-:W1:Y:S01]  /*a2d0*/  MUFU.EX2 R101, R101 ;  /* 0x0000006500657308 */ /* 0x000e620000000800 */
[C---:B------:R-:W-:Y:S01]  /*a2e0*/  HMMA.16816.F32.BF16 R48, R104.reuse, R126, R48 ;  /* 0x0000007e6830723c */ /* 0x040fe20000041830 */
[----:B------:R-:W3:Y:S02]  /*a2f0*/  LDSM.16.MT88.4 R124, [R229+0x8100] ;  /* 0x00810000e57c783b */ /* 0x000ee40000004200 */
[----:B--2---:R-:W-:Y:S01]  /*a300*/  FADD.FTZ R0, R246, R2 ;  /* 0x00000002f6007221 */ /* 0x004fe20000010000 */
[----:B------:R-:W-:Y:S04]  /*a310*/  F2FP.BF16.PACK_AB R153, R102, R164 ;  /* 0x000000a46699723e */ /* 0x000fe800000010ff */
[C---:B------:R-:W-:Y:S01]  /*a320*/  HMMA.16816.F32.BF16 R52, R104.reuse, R116, R52 ;  /* 0x000000746834723c */ /* 0x040fe20000041834 */
[----:B------:R4:W5:Y:S03]  /*a330*/  LDL.LU R246, [R1+0x5c] ;  /* 0x00005c0001f67983 */ /* 0x0009660000300800 */
[----:B------:R-:W-:Y:S01]  /*a340*/  FADD.FTZ R2, R247, R128 ;  /* 0x00000080f7027221 */ /* 0x000fe20000010000 */
[----:B------:R-:W-:Y:S01]  /*a350*/  MOV R128, R140 ;  /* 0x0000008c00807202 */ /* 0x000fe20000000f00 */
[----:B------:R4:W5:Y:S01]  /*a360*/  LDL.LU R247, [R1+0x58] ;  /* 0x0000580001f77983 */ /* 0x0009620000300800 */
[----:B------:R-:W-:Y:S01]  /*a370*/  FADD.FTZ R0, R248, R0 ;  /* 0x00000000f8007221 */ /* 0x000fe20000010000 */
[C---:B------:R-:W-:Y:S02]  /*a380*/  HMMA.16816.F32.BF16 R56, R104.reuse, R118, R56 ;  /* 0x000000766838723c */ /* 0x040fe40000041838 */
[----:B------:R4:W5:Y:S02]  /*a390*/  LDL.LU R248, [R1+0x54] ;  /* 0x0000540001f87983 */ /* 0x0009640000300800 */
[----:B------:R-:W-:Y:S02]  /*a3a0*/  FADD.FTZ R0, R231, R0 ;  /* 0x00000000e7007221 */ /* 0x000fe40000010000 */
[----:B------:R4:W5:Y:S01]  /*a3b0*/  LDL.LU R231, [R1+0x50] ;  /* 0x0000500001e77983 */ /* 0x0009620000300800 */
[----:B------:R-:W-:Y:S01]  /*a3c0*/  FADD.FTZ R2, R155, R2 ;  /* 0x000000029b027221 */ /* 0x000fe20000010000 */
[C---:B------:R-:W-:Y:S02]  /*a3d0*/  HMMA.16816.F32.BF16 R60, R104.reuse, R120, R60 ;  /* 0x00000078683c723c */ /* 0x040fe4000004183c */
[----:B------:R-:W2:Y:S02]  /*a3e0*/  LDSM.16.MT88.4 R116, [R228+0x8100] ;  /* 0x00810000e474783b */ /* 0x000ea40000004200 */
[----:B-1----:R-:W-:Y:S01]  /*a3f0*/  F2FP.BF16.PACK_AB R155, R101, R103 ;  /* 0x00000067659b723e */ /* 0x002fe200000010ff */
[----:B------:R-:W-:Y:S02]  /*a400*/  FADD.FTZ R165, R165, R2 ;  /* 0x00000002a5a57221 */ /* 0x000fe40000010000 */
[----:B------:R-:W-:Y:S01]  /*a410*/  FADD.FTZ R2, R130, R0 ;  /* 0x0000000082027221 */ /* 0x000fe20000010000 */
[C---:B------:R-:W-:Y:S02]  /*a420*/  HMMA.16816.F32.BF16 R64, R104.reuse, R122, R64 ;  /* 0x0000007a6840723c */ /* 0x040fe40000041840 */
[----:B------:R-:W-:Y:S02]  /*a430*/  LDSM.16.MT88.4 R120, [R226+0x2900] ;  /* 0x00290000e278783b */ /* 0x000fe40000004200 */
[----:B------:R-:W-:Y:S02]  /*a440*/  MOV R130, R133 ;  /* 0x0000008500827202 */ /* 0x000fe40000000f00 */
[----:B------:R-:W-:Y:S02]  /*a450*/  MOV R0, R132 ;  /* 0x0000008400007202 */ /* 0x000fe40000000f00 */
[C---:B------:R-:W-:Y:S02]  /*a460*/  HMMA.16816.F32.BF16 R68, R104.reuse, R108, R68 ;  /* 0x0000006c6844723c */ /* 0x040fe40000041844 */
[----:B------:R-:W-:Y:S02]  /*a470*/  LDSM.16.MT88.4 R140, [R225+0x5900] ;  /* 0x00590000e18c783b */ /* 0x000fe40000004200 */
[----:B------:R-:W-:Y:S04]  /*a480*/  FADD.FTZ R0, R0, R165 ;  /* 0x000000a500007221 */ /* 0x000fe80000010000 */
[C---:B------:R-:W-:Y:S02]  /*a490*/  HMMA.16816.F32.BF16 R72, R104.reuse, R110, R72 ;  /* 0x0000006e6848723c */ /* 0x040fe40000041848 */
[----:B------:R-:W1:Y:S06]  /*a4a0*/  LDSM.16.MT88.4 R108, [R225+0x2900] ;  /* 0x00290000e16c783b */ /* 0x000e6c0000004200 */
[C---:B---3--:R-:W-:Y:S08]  /*a4b0*/  HMMA.16816.F32.BF16 R76, R104.reuse, R112, R76 ;  /* 0x00000070684c723c */ /* 0x048ff0000004184c */
[C---:B------:R-:W-:Y:S08]  /*a4c0*/  HMMA.16816.F32.BF16 R80, R104.reuse, R114, R80 ;  /* 0x000000726850723c */ /* 0x040ff00000041850 */
[C---:B------:R-:W-:Y:S08]  /*a4d0*/  HMMA.16816.F32.BF16 R84, R104.reuse, R124, R84 ;  /* 0x0000007c6854723c */ /* 0x040ff00000041854 */
[C---:B------:R-:W-:Y:S01]  /*a4e0*/  HMMA.16816.F32.BF16 R88, R104.reuse, R126, R88 ;  /* 0x0000007e6858723c */ /* 0x040fe20000041858 */
[----:B------:R-:W3:Y:S07]  /*a4f0*/  LDSM.16.MT88.4 R124, [R229+0x2900] ;  /* 0x00290000e57c783b */ /* 0x000eee0000004200 */
[C---:B--2---:R-:W-:Y:S07]  /*a500*/  HMMA.16816.F32.BF16 R92, R104.reuse, R116, R92 ;  /* 0x00000074685c723c */ /* 0x044fee000004185c */
[----:B------:R-:W-:Y:S01]  /*a510*/  MOV R116, R135 ;  /* 0x0000008700747202 */ /* 0x000fe20000000f00 */
[----:B------:R-:W-:Y:S04]  /*a520*/  HMMA.16816.F32.BF16 R96, R104, R118, R96 ;  /* 0x000000766860723c */ /* 0x000fe80000041860 */
[----:B------:R-:W-:Y:S02]  /*a530*/  MOV R117, R134 ;  /* 0x0000008600757202 */ /* 0x000fe40000000f00 */
[----:B------:R-:W2:Y:S02]  /*a540*/  LDSM.16.MT88.4 R132, [R228+0x2900] ;  /* 0x00290000e484783b */ /* 0x000ea40000004200 */
[C---:B-1----:R-:W-:Y:S06]  /*a550*/  HMMA.16816.F32.BF16 R104, R152.reuse, R108, R4 ;  /* 0x0000006c9868723c */ /* 0x042fec0000041804 */
[----:B------:R-:W1:Y:S02]  /*a560*/  LDSM.16.MT88.4 R4, [R229+0x5900] ;  /* 0x00590000e504783b */ /* 0x000e640000004200 */
[C---:B------:R-:W-:Y:S06]  /*a570*/  HMMA.16816.F32.BF16 R108, R152.reuse, R110, R8 ;  /* 0x0000006e986c723c */ /* 0x040fec0000041808 */
[----:B------:R-:W1:Y:S02]  /*a580*/  LDSM.16.MT88.4 R8, [R228+0x5900] ;  /* 0x00590000e408783b */ /* 0x000e640000004200 */
[C---:B------:R-:W-:Y:S07]  /*a590*/  HMMA.16816.F32.BF16 R112, R152.reuse, R120, R12 ;  /* 0x000000789870723c */ /* 0x040fee000004180c */
[----:B------:R-:W-:Y:S02]  /*a5a0*/  MOV R14, R116 ;  /* 0x00000074000e7202 */ /* 0x000fe40000000f00 */
[----:B------:R-:W-:Y:S02]  /*a5b0*/  MOV R15, R117 ;  /* 0x00000075000f7202 */ /* 0x000fe40000000f00 */
[C---:B------:R-:W-:Y:S01]  /*a5c0*/  HMMA.16816.F32.BF16 R116, R152.reuse, R122, R16 ;  /* 0x0000007a9874723c */ /* 0x040fe20000041810 */
[----:B------:R-:W-:Y:S07]  /*a5d0*/  LDSM.16.MT88.4 R16, [R226+0x8900] ;  /* 0x00890000e210783b */ /* 0x000fee0000004200 */
[C---:B---3--:R-:W-:Y:S07]  /*a5e0*/  HMMA.16816.F32.BF16 R120, R152.reuse, R124, R20 ;  /* 0x0000007c9878723c */ /* 0x048fee0000041814 */
[----:B------:R-:W-:Y:S01]  /*a5f0*/  MOV R23, R14 ;  /* 0x0000000e00177202 */ /* 0x000fe20000000f00 */
[C---:B------:R-:W-:Y:S04]  /*a600*/  HMMA.16816.F32.BF16 R124, R152.reuse, R126, R24 ;  /* 0x0000007e987c723c */ /* 0x040fe80000041818 */
[----:B------:R-:W-:Y:S02]  /*a610*/  MOV R21, R130 ;  /* 0x0000008200157202 */ /* 0x000fe40000000f00 */
[----:B------:R-:W-:Y:S02]  /*a620*/  MOV R20, R128 ;  /* 0x0000008000147202 */ /* 0x000fe40000000f00 */
[----:B------:R-:W-:Y:S04]  /*a630*/  MOV R24, R129 ;  /* 0x0000008100187202 */ /* 0x000fe80000000f00 */
[----:B------:R-:W-:Y:S02]  /*a640*/  MOV R27, R131 ;  /* 0x00000083001b7202 */ /* 0x000fe40000000f00 */
[C---:B--2---:R-:W-:Y:S03]  /*a650*/  HMMA.16816.F32.BF16 R128, R152.reuse, R132, R28 ;  /* 0x000000849880723c */ /* 0x044fe6000004181c */
[----:B------:R-:W-:Y:S02]  /*a660*/  MOV R22, R15 ;  /* 0x0000000f00167202 */ /* 0x000fe40000000f00 */
[----:B------:R-:W2:Y:S01]  /*a670*/  LDSM.16.MT88.4 R12, [R225+0x8900] ;  /* 0x00890000e10c783b */ /* 0x000ea20000004200 */
[----:B------:R-:W-:Y:S02]  /*a680*/  MOV R25, R147 ;  /* 0x0000009300197202 */ /* 0x000fe40000000f00 */
[C---:B------:R-:W-:Y:S04]  /*a690*/  HMMA.16816.F32.BF16 R132, R152.reuse, R134, R32 ;  /* 0x000000869884723c */ /* 0x040fe80000041820 */
[----:B------:R-:W-:Y:S02]  /*a6a0*/  MOV R30, R139 ;  /* 0x0000008b001e7202 */ /* 0x000fe40000000f00 */
[----:B------:R-:W-:Y:S02]  /*a6b0*/  MOV R31, R138 ;  /* 0x0000008a001f7202 */ /* 0x000fe40000000f00 */
[----:B------:R-:W-:Y:S04]  /*a6c0*/  MOV R34, R137 ;  /* 0x0000008900227202 */ /* 0x000fe80000000f00 */
[----:B------:R-:W-:Y:S01]  /*a6d0*/  MOV R35, R136 ;  /* 0x0000008800237202 */ /* 0x000fe20000000f00 */
[----:B------:R-:W-:Y:S01]  /*a6e0*/  FADD.FTZ R2, R34, R2 ;  /* 0x0000000222027221 */ /* 0x000fe20000010000 */
[C---:B------:R-:W-:Y:S03]  /*a6f0*/  HMMA.16816.F32.BF16 R136, R152.reuse, R140, R36 ;  /* 0x0000008c9888723c */ /* 0x040fe60000041824 */
[----:B------:R-:W-:Y:S01]  /*a700*/  MOV R26, R146 ;  /* 0x00000092001a7202 */ /* 0x000fe20000000f00 */
[----:B------:R-:W-:Y:S01]  /*a710*/  FADD.FTZ R0, R35, R0 ;  /* 0x0000000023007221 */ /* 0x000fe20000010000 */
[----:B------:R-:W-:Y:S02]  /*a720*/  MOV R28, R145 ;  /* 0x00000091001c7202 */ /* 0x000fe40000000f00 */
[----:B------:R-:W-:Y:S01]  /*a730*/  MOV R29, R144 ;  /* 0x00000090001d7202 */ /* 0x000fe20000000f00 */
[C---:B------:R-:W-:Y:S04]  /*a740*/  HMMA.16816.F32.BF16 R140, R152.reuse, R142, R40 ;  /* 0x0000008e988c723c */ /* 0x040fe80000041828 */
[----:B------:R-:W-:Y:S02]  /*a750*/  FADD.FTZ R2, R28, R2 ;  /* 0x000000021c027221 */ /* 0x000fe40000010000 */
[----:B------:R-:W-:Y:S02]  /*a760*/  FADD.FTZ R0, R29, R0 ;  /* 0x000000001d007221 */ /* 0x000fe40000010000 */
[C---:B------:R-:W-:Y:S04]  /*a770*/  HMMA.16816.F32.BF16 R144, R152.reuse, R148, R44 ;  /* 0x000000949890723c */ /* 0x040fe8000004182c */
[----:B------:R-:W-:Y:S02]  /*a780*/  FADD.FTZ R2, R30, R2 ;  /* 0x000000021e027221 */ /* 0x000fe40000010000 */
[----:B------:R-:W-:Y:S02]  /*a790*/  FADD.FTZ R0, R31, R0 ;  /* 0x000000001f007221 */ /* 0x000fe40000010000 */
[C---:B------:R-:W-:Y:S04]  /*a7a0*/  HMMA.16816.F32.BF16 R148, R152.reuse, R150, R48 ;  /* 0x000000969894723c */ /* 0x040fe80000041830 */
[----:B------:R-:W-:Y:S02]  /*a7b0*/  FADD.FTZ R2, R24, R2 ;  /* 0x0000000218027221 */ /* 0x000fe40000010000 */
[----:B------:R-:W-:Y:S02]  /*a7c0*/  FADD.FTZ R0, R181, R0 ;  /* 0x00000000b5007221 */ /* 0x000fe40000010000 */
[C---:B-1----:R-:W-:Y:S04]  /*a7d0*/  HMMA.16816.F32.BF16 R52, R152.reuse, R4, R52 ;  /* 0x000000049834723c */ /* 0x042fe80000041834 */
[----:B------:R-:W-:Y:S02]  /*a7e0*/  FADD.FTZ R2, R25, R2 ;  /* 0x0000000219027221 */ /* 0x000fe40000010000 */
[----:B------:R-:W-:Y:S02]  /*a7f0*/  FADD.FTZ R0, R180, R0 ;  /* 0x00000000b4007221 */ /* 0x000fe40000010000 */
[C---:B------:R-:W-:Y:S01]  /*a800*/  HMMA.16816.F32.BF16 R56, R152.reuse, R6, R56 ;  /* 0x000000069838723c */ /* 0x040fe20000041838 */
[----:B------:R-:W1:Y:S03]  /*a810*/  LDSM.16.MT88.4 R4, [R229+0x8900] ;  /* 0x00890000e504783b */ /* 0x000e660000004200 */
[----:B------:R-:W-:Y:S02]  /*a820*/  FADD.FTZ R2, R26, R2 ;  /* 0x000000021a027221 */ /* 0x000fe40000010000 */
[----:B------:R-:W-:Y:S02]  /*a830*/  FADD.FTZ R0, R179, R0 ;  /* 0x00000000b3007221 */ /* 0x000fe40000010000 */
[C---:B------:R-:W-:Y:S04]  /*a840*/  HMMA.16816.F32.BF16 R60, R152.reuse, R8, R60 ;  /* 0x00000008983c723c */ /* 0x040fe8000004183c */
[----:B------:R-:W-:Y:S02]  /*a850*/  FADD.FTZ R2, R27, R2 ;  /* 0x000000021b027221 */ /* 0x000fe40000010000 */
[----:B------:R-:W-:Y:S02]  /*a860*/  FADD.FTZ R0, R178, R0 ;  /* 0x00000000b2007221 */ /* 0x000fe40000010000 */
[C---:B------:R-:W-:Y:S01]  /*a870*/  HMMA.16816.F32.BF16 R64, R152.reuse, R10, R64 ;  /* 0x0000000a9840723c */ /* 0x040fe20000041840 */
[----:B------:R-:W3:Y:S03]  /*a880*/  LDSM.16.MT88.4 R8, [R228+0x8900] ;  /* 0x00890000e408783b */ /* 0x000ee60000004200 */
[----:B------:R-:W-:Y:S02]  /*a890*/  FADD.FTZ R2, R20, R2 ;  /* 0x0000000214027221 */ /* 0x000fe40000010000 */
[----:B------:R-:W-:Y:S02]  /*a8a0*/  FADD.FTZ R0, R175, R0 ;  /* 0x00000000af007221 */ /* 0x000fe40000010000 */
[C---:B--2---:R-:W-:Y:S04]  /*a8b0*/  HMMA.16816.F32.BF16 R68, R152.reuse, R12, R68 ;  /* 0x0000000c9844723c */ /* 0x044fe80000041844 */
        /* <DEDUP_REMOVED lines=14> */
[C---:B------:R-:W-:Y:S04]  /*a9a0*/  HMMA.16816.F32.BF16 R88, R152.reuse, R6, R88 ;  /* 0x000000069858723c */ /* 0x040fe80000041858 */
[----:B------:R-:W-:Y:S02]  /*a9b0*/  FADD.FTZ R2, R183, R2 ;  /* 0x00000002b7027221 */ /* 0x000fe40000010000 */
[----:B------:R-:W-:Y:S02]  /*a9c0*/  FADD.FTZ R0, R167, R0 ;  /* 0x00000000a7007221 */ /* 0x000fe40000010000 */
[----:B------:R-:W-:Y:S01]  /*a9d0*/  FADD.FTZ R2, R182, R2 ;  /* 0x00000002b6027221 */ /* 0x000fe20000010000 */
[C---:B---3--:R-:W-:Y:S03]  /*a9e0*/  HMMA.16816.F32.BF16 R92, R152.reuse, R8, R92 ;  /* 0x00000008985c723c */ /* 0x048fe6000004185c */
[----:B------:R-:W-:Y:S02]  /*a9f0*/  FADD.FTZ R4, R166, R0 ;  /* 0x00000000a6047221 */ /* 0x000fe40000010000 */
[----:B------:R-:W-:Y:S02]  /*aa00*/  FADD.FTZ R0, R177, R2 ;  /* 0x00000002b1007221 */ /* 0x000fe40000010000 */
[----:B------:R-:W-:Y:S01]  /*aa10*/  FADD.FTZ R4, R164, R4 ;  /* 0x00000004a4047221 */ /* 0x000fe20000010000 */
[----:B------:R-:W-:Y:S04]  /*aa20*/  HMMA.16816.F32.BF16 R96, R152, R10, R96 ;  /* 0x0000000a9860723c */ /* 0x000fe80000041860 */
[----:B------:R-:W-:Y:S02]  /*aa30*/  FADD.FTZ R0, R176, R0 ;  /* 0x00000000b0007221 */ /* 0x000fe40000010000 */
[----:B------:R-:W-:Y:S01]  /*aa40*/  FADD.FTZ R4, R102, R4 ;  /* 0x0000000466047221 */ /* 0x000fe20000010000 */
[----:B------:R-:W-:Y:S01]  /*aa50*/  MOV R102, R3 ;  /* 0x0000000300667202 */ /* 0x000fe20000000f00 */
[----:B------:R-:W-:Y:S04]  /*aa60*/  FADD.FTZ R2, R171, R0 ;  /* 0x00000000ab027221 */ /* 0x000fe80000010000 */
[----:B------:R-:W-:Y:S02]  /*aa70*/  FADD.FTZ R2, R170, R2 ;  /* 0x00000002aa027221 */ /* 0x000fe40000010000 */
[----:B------:R-:W-:Y:S03]  /*aa80*/  FADD.FTZ R0, R103, R4 ;  /* 0x0000000467007221 */ /* 0x000fe60000010000 */
[----:B------:R4:W-:Y:S01]  /*aa90*/  STL [R1], R2 ;  /* 0x0000000201007387 */ /* 0x0009e20000100800 */
[----:B------:R-:W-:Y:S01]  /*aaa0*/  FADD.FTZ R0, R101, R0 ;  /* 0x0000000065007221 */ /* 0x000fe20000010000 */
[----:B------:R-:W-:Y:S04]  /*aab0*/  MOV R101, R100 ;  /* 0x0000006400657202 */ /* 0x000fe80000000f00 */
[----:B------:R4:W-:Y:S01]  /*aac0*/  STL [R1+0x4], R0 ;  /* 0x0000040001007387 */ /* 0x0009e20000100800 */
[----:B------:R-:W-:-:S05]  /*aad0*/  @P0 BRA `(.L_x_3) ;  /* 0xffffc02000000947 */ /* 0x000fca000383ffff */
.L_x_2:
[----:B---34-:R-:W2:Y:S04]  /*aae0*/  LDL.LU R0, [R1] ;  /* 0x0000000001007983 */ /* 0x018ea80000300800 */
[----:B------:R-:W1:Y:S01]  /*aaf0*/  S2R R8, SR_TID.X ;  /* 0x0000000000087919 */ /* 0x000e620000002100 */
[----:B------:R-:W-:Y:S01]  /*ab00*/  MOV R103, c[0x0][0x4e8] ;  /* 0x00013a0000677a02 */ /* 0x000fe20000000f00 */
[----:B------:R-:W3:Y:S01]  /*ab10*/  S2UR UR7, SR_CTAID.Y ;  /* 0x00000000000779c3 */ /* 0x000ee20000002600 */
[----:B------:R-:W-:Y:S01]  /*ab20*/  ULDC.64 UR4, c[0x0][0x490] ;  /* 0x0001240000047ab9 */ /* 0x000fe20000000a00 */
[----:B------:R-:W4:Y:S04]  /*ab30*/  LDL.LU R2, [R1+0x4] ;  /* 0x0000040001027983 */ /* 0x000f280000300800 */
[----:B------:R-:W4:Y:S01]  /*ab40*/  LDL.LU R9, [R1+0x34] ;  /* 0x0000340001097983 */ /* 0x000f220000300800 */
[----:B------:R-:W-:-:S03]  /*ab50*/  ISETP.NE.AND P0, PT, R103, 0x1, PT ;  /* 0x000000016700780c */ /* 0x000fc60003f05270 */
[----:B------:R-:W4:Y:S01]  /*ab60*/  LDL.LU R152, [R1+0x4c] ;  /* 0x00004c0001987983 */ /* 0x000f220000300800 */
[----:B-1----:R-:W-:-:S04]  /*ab70*/  SHF.R.S32.HI R5, RZ, 0x1f, R8 ;  /* 0x0000001fff057819 */ /* 0x002fc80000011408 */
[CC--:B------:R-:W-:Y:S02]  /*ab80*/  LEA.HI R102, R5.reuse, R8.reuse, RZ, 0x5 ;  /* 0x0000000805667211 */ /* 0x0c0fe400078f28ff */
[----:B------:R-:W-:Y:S02]  /*ab90*/  LEA.HI R5, R5, R8, RZ, 0x2 ;  /* 0x0000000805057211 */ /* 0x000fe400078f10ff */
[----:B------:R-:W-:Y:S01]  /*aba0*/  LOP3.LUT R4, R102, 0xffffffe0, RZ, 0xc0, !PT ;  /* 0xffffffe066047812 */ /* 0x000fe200078ec0ff */
[----:B---3--:R-:W-:Y:S01]  /*abb0*/  USHF.R.S32.HI UR6, URZ, 0x1f, UR7 ;  /* 0x0000001f3f067899 */ /* 0x008fe20008011407 */
[----:B------:R-:W-:-:S03]  /*abc0*/  LOP3.LUT R14, R5, 0xfffffffc, RZ, 0xc0, !PT ;  /* 0xfffffffc050e7812 */ /* 0x000fc600078ec0ff */
[----:B------:R-:W-:Y:S01]  /*abd0*/  UIMAD UR10, UR6, UR4, URZ ;  /* 0x00000004060a72a4 */ /* 0x000fe2000f8e023f */
[----:B------:R-:W-:Y:S01]  /*abe0*/  IADD3 R14, -R14, R8, RZ ;  /* 0x000000080e0e7210 */ /* 0x000fe20007ffe1ff */
[----:B------:R-:W-:Y:S01]  /*abf0*/  UIMAD.WIDE.U32 UR12, UR7, UR4, URZ ;  /* 0x00000004070c72a5 */ /* 0x000fe2000f8e003f */
[----:B------:R-:W-:Y:S06]  /*ac00*/  BAR.SYNC.DEFER_BLOCKING 0x1, 0x100 ;  /* 0x0044000000007b1d */ /* 0x000fec0000010000 */
[----:B--2---:R-:W1:Y:S04]  /*ac10*/  SHFL.BFLY PT, R11, R0, 0x2, 0x1f ;  /* 0x0c401f00000b7f89 */ /* 0x004e6800000e0000 */
[----:B----4-:R-:W2:Y:S01]  /*ac20*/  SHFL.BFLY PT, R6, R2, 0x2, 0x1f ;  /* 0x0c401f0002067f89 */ /* 0x010ea200000e0000 */
[----:B------:R-:W-:Y:S01]  /*ac30*/  MOV R26, R9 ;  /* 0x00000009001a7202 */ /* 0x000fe20000000f00 */
[----:B-1----:R-:W-:-:S05]  /*ac40*/  FADD.FTZ R11, R11, R0 ;  /* 0x000000000b0b7221 */ /* 0x002fca0000010000 */
[----:B------:R-:W1:Y:S01]  /*ac50*/  SHFL.BFLY PT, R0, R11, 0x1, 0x1f ;  /* 0x0c201f000b007f89 */ /* 0x000e6200000e0000 */
[----:B--2---:R-:W-:-:S05]  /*ac60*/  FADD.FTZ R6, R6, R2 ;  /* 0x0000000206067221 */ /* 0x004fca0000010000 */
[----:B------:R-:W2:Y:S01]  /*ac70*/  SHFL.BFLY PT, R2, R6, 0x1, 0x1f ;  /* 0x0c201f0006027f89 */ /* 0x000ea200000e0000 */
[----:B-1----:R-:W-:Y:S01]  /*ac80*/  FADD.FTZ R11, R11, R0 ;  /* 0x000000000b0b7221 */ /* 0x002fe20000010000 */
[----:B------:R-:W-:-:S04]  /*ac90*/  MOV R0, RZ ;  /* 0x000000ff00007202 */ /* 0x000fc80000000f00 */
[----:B------:R-:W-:Y:S01]  /*aca0*/  FSETP.NE.FTZ.AND P2, PT, R11, RZ, PT ;  /* 0x000000ff0b00720b */ /* 0x000fe20003f55000 */
[----:B--2---:R-:W-:Y:S02]  /*acb0*/  FADD.FTZ R6, R6, R2 ;  /* 0x0000000206067221 */ /* 0x004fe40000010000 */
[----:B------:R-:W-:-:S03]  /*acc0*/  @P0 IMAD.HI.U32 R2, R9, c[0x0][0x4ec], RZ ;  /* 0x00013b0009020a27 */ /* 0x000fc600078e00ff */
[----:B------:R-:W-:Y:S02]  /*acd0*/  FSETP.NE.FTZ.AND P1, PT, R6, RZ, PT ;  /* 0x000000ff0600720b */ /* 0x000fe40003f35000 */
[----:B------:R-:W-:Y:S02]  /*ace0*/  @P0 SHF.R.U32.HI R26, RZ, c[0x0][0x4f0], R2 ;  /* 0x00013c00ff1a0a19 */ /* 0x000fe40000011602 */
[----:B------:R-:W-:Y:S01]  /*acf0*/  IADD3 R2, -R4, R8, RZ ;  /* 0x0000000804027210 */ /* 0x000fe20007ffe1ff */
[----:B------:R-:W-:Y:S02]  /*ad00*/  IMAD.MOV.U32 R4, RZ, RZ, RZ ;  /* 0x000000ffff047224 */ /* 0x000fe400078e00ff */
[----:B------:R-:W1:Y:S01]  /*ad10*/  @P2 MUFU.RCP R0, R11 ;  /* 0x0000000b00002308 */ /* 0x000e620000001000 */
[----:B------:R-:W-:Y:S01]  /*ad20*/  UIMAD UR10, UR7, UR5, UR10 ;  /* 0x00000005070a72a4 */ /* 0x000fe2000f8e020a */
[----:B------:R-:W-:Y:S02]  /*ad30*/  LOP3.LUT P4, RZ, R2, 0x3, RZ, 0xc0, !PT ;  /* 0x0000000302ff7812 */ /* 0x000fe4000788c0ff */
[----:B------:R-:W-:Y:S01]  /*ad40*/  IADD3 R7, -R26, RZ, RZ ;  /* 0x000000ff1a077210 */ /* 0x000fe20007ffe1ff */
[----:B------:R-:W-:-:S03]  /*ad50*/  ULDC.64 UR4, c[0x0][0x3e8] ;  /* 0x0000fa0000047ab9 */ /* 0x000fc60000000a00 */
[----:B------:R-:W2:Y:S01]  /*ad60*/  @P1 MUFU.RCP R4, R6 ;  /* 0x0000000600041308 */ /* 0x000ea20000001000 */
[C---:B-1----:R-:W-:Y:S02]  /*ad70*/  FMUL.FTZ R29, R0.reuse, R56 ;  /* 0x00000038001d7220 */ /* 0x042fe40000410000 */
[C---:B------:R-:W-:Y:S02]  /*ad80*/  FMUL.FTZ R65, R0.reuse, R65 ;  /* 0x0000004100417220 */ /* 0x040fe40000410000 */
[C---:B------:R-:W-:Y:S02]  /*ad90*/  FMUL.FTZ R69, R0.reuse, R69 ;  /* 0x0000004500457220 */ /* 0x040fe40000410000 */
[----:B------:R-:W-:Y:S02]  /*ada0*/  FMUL.FTZ R68, R0, R68 ;  /* 0x0000004400447220 */ /* 0x000fe40000410000 */
[C---:B--2---:R-:W-:Y:S02]  /*adb0*/  FMUL.FTZ R71, R4.reuse, R71 ;  /* 0x0000004704477220 */ /* 0x044fe40000410000 */
[----:B------:R-:W-:-:S02]  /*adc0*/  FMUL.FTZ R70, R4, R70 ;  /* 0x0000004604467220 */ /* 0x000fc40000410000 */
[C---:B------:R-:W-:Y:S02]  /*add0*/  FMUL.FTZ R16, R0.reuse, R53 ;  /* 0x0000003500107220 */ /* 0x040fe40000410000 */
[C---:B------:R-:W-:Y:S01]  /*ade0*/  FMUL.FTZ R31, R0.reuse, R52 ;  /* 0x00000034001f7220 */ /* 0x040fe20000410000 */
[----:B------:R-:W-:Y:S01]  /*adf0*/  F2FP.BF16.PACK_AB R70, R71, R70 ;  /* 0x000000464746723e */ /* 0x000fe200000010ff */
[----:B------:R-:W-:Y:S01]  /*ae00*/  FMUL.FTZ R105, R0, R105 ;  /* 0x0000006900697220 */ /* 0x000fe20000410000 */
[----:B------:R-:W2:Y:S01]  /*ae10*/  LDL.LU R71, [R1+0x30] ;  /* 0x0000300001477983 */ /* 0x000ea20000300800 */
[C---:B------:R-:W-:Y:S02]  /*ae20*/  FMUL.FTZ R67, R4.reuse, R67 ;  /* 0x0000004304437220 */ /* 0x040fe40000410000 */
[----:B------:R-:W-:Y:S01]  /*ae30*/  FMUL.FTZ R66, R4, R66 ;  /* 0x0000004204427220 */ /* 0x000fe20000410000 */
[----:B------:R-:W-:Y:S01]  /*ae40*/  SHF.R.S32.HI R2, RZ, 0x2, R5 ;  /* 0x00000002ff027819 */ /* 0x000fe20000011405 */
[----:B------:R-:W-:-:S02]  /*ae50*/  FMUL.FTZ R13, R0, R104 ;  /* 0x00000068000d7220 */ /* 0x000fc40000410000 */
[C---:B------:R-:W-:Y:S01]  /*ae60*/  FMUL.FTZ R109, R0.reuse, R109 ;  /* 0x0000006d006d7220 */ /* 0x040fe20000410000 */
[----:B------:R-:W-:Y:S01]  /*ae70*/  F2FP.BF16.PACK_AB R66, R67, R66 ;  /* 0x000000424342723e */ /* 0x000fe200000010ff */
[C---:B------:R-:W-:Y:S01]  /*ae80*/  FMUL.FTZ R17, R0.reuse, R108 ;  /* 0x0000006c00117220 */ /* 0x040fe20000410000 */
[----:B------:R-:W3:Y:S01]  /*ae90*/  LDL R67, [R1+0x48] ;  /* 0x0000480001437983 */ /* 0x000ee20000100800 */
[----:B------:R-:W-:Y:S02]  /*aea0*/  FMUL.FTZ R56, R0, R64 ;  /* 0x0000004000387220 */ /* 0x000fe40000410000 */
[C---:B------:R-:W-:Y:S02]  /*aeb0*/  FMUL.FTZ R63, R4.reuse, R63 ;  /* 0x0000003f043f7220 */ /* 0x040fe40000410000 */
[C---:B------:R-:W-:Y:S01]  /*aec0*/  FMUL.FTZ R62, R4.reuse, R62 ;  /* 0x0000003e043e7220 */ /* 0x040fe20000410000 */
[----:B------:R-:W-:Y:S01]  /*aed0*/  F2FP.BF16.PACK_AB R56, R65, R56 ;  /* 0x000000384138723e */ /* 0x000fe200000010ff */
[----:B------:R-:W-:Y:S01]  /*aee0*/  FMUL.FTZ R30, R4, R54 ;  /* 0x00000036041e7220 */ /* 0x000fe20000410000 */
[----:B------:R-:W-:Y:S01]  /*aef0*/  F2FP.BF16.PACK_AB R54, R69, R68 ;  /* 0x000000444536723e */ /* 0x000fe200000010ff */
[----:B------:R1:W5:Y:S01]  /*af00*/  LDL R65, [R1+0x24] ;  /* 0x0000240001417983 */ /* 0x0003620000100800 */
[----:B------:R-:W-:Y:S01]  /*af10*/  F2FP.BF16.PACK_AB R62, R63, R62 ;  /* 0x0000003e3f3e723e */ /* 0x000fe200000010ff */
[----:B------:R-:W-:-:S02]  /*af20*/  FMUL.FTZ R113, R0, R113 ;  /* 0x0000007100717220 */ /* 0x000fc40000410000 */
[----:B------:R1:W5:Y:S01]  /*af30*/  LDL.64 R68, [R1+0x10] ;  /* 0x0000100001447983 */ /* 0x0003620000100a00 */
[C---:B------:R-:W-:Y:S02]  /*af40*/  FMUL.FTZ R19, R0.reuse, R112 ;  /* 0x0000007000137220 */ /* 0x040fe40000410000 */
[C---:B------:R-:W-:Y:S01]  /*af50*/  FMUL.FTZ R117, R0.reuse, R117 ;  /* 0x0000007500757220 */ /* 0x040fe20000410000 */
[----:B------:R1:W5:Y:S01]  /*af60*/  LDL R63, [R1+0x20] ;  /* 0x00002000013f7983 */ /* 0x0003620000100800 */
[C---:B------:R-:W-:Y:S02]  /*af70*/  FMUL.FTZ R21, R0.reuse, R116 ;  /* 0x0000007400157220 */ /* 0x040fe40000410000 */
[C---:B------:R-:W-:Y:S02]  /*af80*/  FMUL.FTZ R121, R0.reuse, R121 ;  /* 0x0000007900797220 */ /* 0x040fe40000410000 */
[C---:B------:R-:W-:Y:S02]  /*af90*/  FMUL.FTZ R23, R0.reuse, R120 ;  /* 0x0000007800177220 */ /* 0x040fe40000410000 */
[----:B------:R-:W-:-:S02]  /*afa0*/  FMUL.FTZ R125, R0, R125 ;  /* 0x0000007d007d7220 */ /* 0x000fc40000410000 */
[C---:B------:R-:W-:Y:S02]  /*afb0*/  FMUL.FTZ R25, R0.reuse, R124 ;  /* 0x0000007c00197220 */ /* 0x040fe40000410000 */
[C---:B------:R-:W-:Y:S02]  /*afc0*/  FMUL.FTZ R129, R0.reuse, R129 ;  /* 0x0000008100817220 */ /* 0x040fe40000410000 */
        /* <DEDUP_REMOVED lines=27> */
[----:B------:R-:W-:Y:S01]  /*b180*/  FMUL.FTZ R44, R0, R96 ;  /* 0x00000060002c7220 */ /* 0x000fe20000410000 */
[----:B------:R-:W-:Y:S01]  /*b190*/  SHF.R.S32.HI R0, RZ, 0x1f, R5 ;  /* 0x0000001fff007819 */ /* 0x000fe20000011405 */
[----:B------:R-:W4:Y:S01]  /*b1a0*/  @P1 MUFU.LG2 R6, R6 ;  /* 0x0000000600061308 */ /* 0x000f220000000c00 */
[----:B------:R-:W-:-:S02]  /*b1b0*/  IMAD R101, R7, c[0x0][0x4e8], R9 ;  /* 0x00013a0007657a24 */ /* 0x000fc400078e0209 */
[----:B------:R-:W-:Y:S01]  /*b1c0*/  LEA.HI R0, R0, R2, RZ, 0x3 ;  /* 0x0000000200007211 */ /* 0x000fe200078f18ff */
[----:B------:R-:W1:Y:S03]  /*b1d0*/  S2R R64, SR_CTAID.Z ;  /* 0x0000000000407919 */ /* 0x000e660000002700 */
[----:B------:R-:W-:Y:S01]  /*b1e0*/  LOP3.LUT R0, R0, 0xfffffff8, RZ, 0xc0, !PT ;  /* 0xfffffff800007812 */ /* 0x000fe200078ec0ff */
[----:B------:R-:W-:-:S03]  /*b1f0*/  UIMAD.WIDE.U32 UR14, UR7, UR4, URZ ;  /* 0x00000004070e72a5 */ /* 0x000fc6000f8e003f */
[----:B------:R-:W-:Y:S02]  /*b200*/  IADD3 R10, R2, -R0, RZ ;  /* 0x80000000020a7210 */ /* 0x000fe40007ffe0ff */
[----:B------:R-:W-:Y:S01]  /*b210*/  @P2 MOV R2, 0x3f317218 ;  /* 0x3f31721800022802 */ /* 0x000fe20000000f00 */
[----:B------:R-:W-:Y:S01]  /*b220*/  @P1 IMAD.MOV.U32 R0, RZ, RZ, 0x3f317218 ;  /* 0x3f317218ff001424 */ /* 0x000fe200078e00ff */
[----:B------:R-:W-:Y:S01]  /*b230*/  MOV R9, UR15 ;  /* 0x0000000f00097c02 */ /* 0x000fe20008000f00 */
[----:B------:R-:W1:Y:S02]  /*b240*/  @P2 MUFU.LG2 R11, R11 ;  /* 0x0000000b000b2308 */ /* 0x000e640000000c00 */
[----:B------:R-:W-:Y:S02]  /*b250*/  @P2 FMUL.FTZ R9, R2, c[0x0][0x2d0] ;  /* 0x0000b40002092a20 */ /* 0x000fe40000410000 */
[----:B----4-:R-:W-:Y:S02]  /*b260*/  @P1 FMUL.FTZ R2, R6, 0.69314718246459960938 ;  /* 0x3f31721806021820 */ /* 0x010fe40000410000 */
[----:B------:R-:W-:Y:S01]  /*b270*/  @P1 FMUL.FTZ R0, R0, c[0x0][0x2d0] ;  /* 0x0000b40000001a20 */ /* 0x000fe20000410000 */
[----:B------:R-:W-:Y:S01]  /*b280*/  UIMAD UR6, UR6, UR4, URZ ;  /* 0x00000004060672a4 */ /* 0x000fe2000f8e023f */
[----:B------:R-:W-:Y:S01]  /*b290*/  FMUL.FTZ R28, R4, R58 ;  /* 0x0000003a041c7220 */ /* 0x000fe20000410000 */
[----:B------:R-:W-:Y:S01]  /*b2a0*/  MOV R58, 0xff800000 ;  /* 0xff800000003a7802 */ /* 0x000fe20000000f00 */
[----:B------:R-:W-:Y:S01]  /*b2b0*/  @P1 FFMA.FTZ R58, R0, R3, R2 ;  /* 0x00000003003a1223 */ /* 0x000fe20000010002 */
[----:B------:R-:W-:Y:S01]  /*b2c0*/  SHF.R.S32.HI R0, RZ, 0x5, R102 ;  /* 0x00000005ff007819 */ /* 0x000fe20000011466 */
        /* <DEDUP_REMOVED lines=39> */
[----:B------:R-:W-:Y:S01]  /*b540*/  FMUL.FTZ R98, R4, R98 ;  /* 0x0000006204627220 */ /* 0x000fe20000410000 */
[----:B------:R-:W-:Y:S01]  /*b550*/  UIMAD UR5, UR7, UR5, UR6 ;  /* 0x00000005070572a4 */ /* 0x000fe2000f8e0206 */
[----:B------:R-:W-:Y:S01]  /*b560*/  IMAD.U32 R4, RZ, RZ, UR12 ;  /* 0x0000000cff047e24 */ /* 0x000fe2000f8e00ff */
[----:B------:R-:W-:Y:S02]  /*b570*/  MOV R8, UR14 ;  /* 0x0000000e00087c02 */ /* 0x000fe40008000f00 */
[----:B------:R-:W-:Y:S01]  /*b580*/  SHF.R.S32.HI R3, RZ, 0x1f, R0 ;  /* 0x0000001fff037819 */ /* 0x000fe20000011400 */
[----:B------:R-:W-:Y:S01]  /*b590*/  UIADD3 UR5, UR15, UR5, URZ ;  /* 0x000000050f057290 */ /* 0x000fe2000fffe03f */
[----:B------:R-:W-:-:S02]  /*b5a0*/  MOV R6, R4 ;  /* 0x0000000400067202 */ /* 0x000fc40000000f00 */
[----:B------:R-:W-:Y:S02]  /*b5b0*/  F2FP.BF16.PACK_AB R28, R59, R28 ;  /* 0x0000001c3b1c723e */ /* 0x000fe400000010ff */
[----:B------:R-:W-:Y:S01]  /*b5c0*/  MOV R4, R8 ;  /* 0x0000000800047202 */ /* 0x000fe20000000f00 */
[----:B------:R-:W4:Y:S01]  /*b5d0*/  S2R R59, SR_CTAID.X ;  /* 0x00000000003b7919 */ /* 0x000f220000002500 */
[----:B------:R-:W-:Y:S02]  /*b5e0*/  LEA.HI R3, R3, R0, RZ, 0x3 ;  /* 0x0000000003037211 */ /* 0x000fe400078f18ff */
[----:B-1----:R-:W-:Y:S02]  /*b5f0*/  SHF.R.S32.HI R8, RZ, 0x1f, R64 ;  /* 0x0000001fff087819 */ /* 0x002fe40000011440 */
[----:B------:R-:W-:Y:S01]  /*b600*/  LEA.HI R2, R14, R14, RZ, 0x1 ;  /* 0x0000000e0e027211 */ /* 0x000fe200078f08ff */
[----:B------:R-:W-:Y:S01]  /*b610*/  @P2 FMUL.FTZ R11, R11, 0.69314718246459960938 ;  /* 0x3f3172180b0b2820 */ /* 0x000fe20000410000 */
[----:B------:R-:W-:-:S02]  /*b620*/  MOV R5, UR13 ;  /* 0x0000000d00057c02 */ /* 0x000fc40008000f00 */
[----:B------:R-:W-:Y:S02]  /*b630*/  F2FP.BF16.PACK_AB R30, R55, R30 ;  /* 0x0000001e371e723e */ /* 0x000fe400000010ff */
[----:B------:R-:W-:Y:S02]  /*b640*/  MOV R5, UR5 ;  /* 0x0000000500057c02 */ /* 0x000fe40008000f00 */
[----:B------:R-:W-:Y:S01]  /*b650*/  F2FP.BF16.PACK_AB R55, R61, R15 ;  /* 0x0000000f3d37723e */ /* 0x000fe200000010ff */
[----:B------:R-:W-:Y:S01]  /*b660*/  IMAD R15, R8, c[0x0][0x3f0], RZ ;  /* 0x0000fc00080f7a24 */ /* 0x000fe200078e02ff */
[----:B------:R-:W-:Y:S02]  /*b670*/  LOP3.LUT R3, R3, 0xffffff8, RZ, 0xc0, !PT ;  /* 0x0ffffff803037812 */ /* 0x000fe400078ec0ff */
[----:B------:R-:W-:Y:S01]  /*b680*/  LOP3.LUT R2, R2, 0x1ffffffe, RZ, 0xc0, !PT ;  /* 0x1ffffffe02027812 */ /* 0x000fe200078ec0ff */
[----:B------:R-:W-:Y:S01]  /*b690*/  UIADD3 UR10, UR13, UR10, URZ ;  /* 0x0000000a0d0a7290 */ /* 0x000fe2000fffe03f */
[----:B------:R-:W-:Y:S01]  /*b6a0*/  MOV R60, 0xff800000 ;  /* 0xff800000003c7802 */ /* 0x000fe20000000f00 */
[----:B------:R-:W-:Y:S01]  /*b6b0*/  @P2 FFMA.FTZ R60, R9, R100, R11 ;  /* 0x00000064093c2223 */ /* 0x000fe2000001000b */
[----:B------:R-:W-:Y:S01]  /*b6c0*/  F2FP.BF16.PACK_AB R31, R16, R31 ;  /* 0x0000001f101f723e */ /* 0x000fe200000010ff */
[C---:B------:R-:W-:Y:S01]  /*b6d0*/  IMAD R16, R0.reuse, 0x200, R14 ;  /* 0x0000020000107824 */ /* 0x040fe200078e020e */
[----:B------:R-:W-:Y:S01]  /*b6e0*/  IADD3 R9, R0, -R3, RZ ;  /* 0x8000000300097210 */ /* 0x000fe20007ffe0ff */
[----:B------:R-:W-:Y:S01]  /*b6f0*/  IMAD R0, R64, c[0x0][0x3f4], R15 ;  /* 0x0000fd0040007a24 */ /* 0x000fe200078e020f */
[----:B------:R-:W-:Y:S01]  /*b700*/  IADD3 R11, R14, -R2, RZ ;  /* 0x800000020e0b7210 */ /* 0x000fe20007ffe0ff */
[----:B------:R-:W-:Y:S01]  /*b710*/  IMAD.WIDE.U32 R2, R64, c[0x0][0x3f0], R4 ;  /* 0x0000fc0040027a25 */ /* 0x000fe200078e0004 */
[----:B------:R-:W-:-:S03]  /*b720*/  F2FP.BF16.PACK_AB R29, R57, R29 ;  /* 0x0000001d391d723e */ /* 0x000fc600000010ff */
[----:B------:R-:W-:Y:S01]  /*b730*/  IMAD R57, R8, c[0x0][0x498], RZ ;  /* 0x0001260008397a24 */ /* 0x000fe200078e02ff */
[----:B------:R-:W-:Y:S02]  /*b740*/  SHF.R.S32.HI R8, RZ, 0x2, R152 ;  /* 0x00000002ff087819 */ /* 0x000fe40000011498 */
[----:B------:R-:W-:Y:S02]  /*b750*/  MOV R7, UR10 ;  /* 0x0000000a00077c02 */ /* 0x000fe40008000f00 */
[C---:B------:R-:W-:Y:S02]  /*b760*/  LOP3.LUT R4, R10.reuse, 0x1, RZ, 0xc0, !PT ;  /* 0x000000010a047812 */ /* 0x040fe400078ec0ff */
[----:B------:R-:W-:Y:S02]  /*b770*/  IADD3 R3, R3, R0, RZ ;  /* 0x0000000003037210 */ /* 0x000fe40007ffe0ff */
[----:B------:R-:W-:Y:S02]  /*b780*/  LEA R0, R9, R8, 0x4 ;  /* 0x0000000809007211 */ /* 0x000fe400078e20ff */
[----:B------:R-:W-:Y:S01]  /*b790*/  SHF.L.U32 R5, R10, 0x6, RZ ;  /* 0x000000060a057819 */ /* 0x000fe200000006ff */
[----:B------:R-:W-:Y:S01]  /*b7a0*/  IMAD.WIDE.U32 R14, R64, c[0x0][0x498], R6 ;  /* 0x00012600400e7a25 */ /* 0x000fe200078e0006 */
[----:B------:R-:W-:-:S02]  /*b7b0*/  R2P PR, R10, 0x6 ;  /* 0x000000060a007804 */ /* 0x000fc40000000000 */
[----:B------:R-:W-:Y:S02]  /*b7c0*/  ISETP.NE.U32.AND P3, PT, R4, 0x1, PT ;  /* 0x000000010400780c */ /* 0x000fe40003f65070 */
[----:B------:R-:W-:Y:S02]  /*b7d0*/  SHF.R.S32.HI R6, RZ, 0x1f, R26 ;  /* 0x0000001fff067819 */ /* 0x000fe4000001141a */
[----:B------:R-:W-:Y:S02]  /*b7e0*/  LEA R4, R11, R0, 0x3 ;  /* 0x000000000b047211 */ /* 0x000fe400078e18ff */
[----:B------:R-:W-:Y:S01]  /*b7f0*/  LOP3.LUT R5, R5, 0x1c0, RZ, 0xc0, !PT ;  /* 0x000001c005057812 */ /* 0x000fe200078ec0ff */
[----:B------:R-:W-:Y:S01]  /*b800*/  IMAD R61, R103, c[0x0][0x388], RZ ;  /* 0x0000e200673d7a24 */ /* 0x000fe200078e02ff */
[C---:B----4-:R-:W-:Y:S01]  /*b810*/  LEA R10, R59.reuse, R4, 0x7 ;  /* 0x000000043b0a7211 */ /* 0x050fe200078e38ff */
[----:B------:R-:W-:Y:S01]  /*b820*/  IMAD R0, R59, 0x80, R0 ;  /* 0x000000803b007824 */ /* 0x000fe200078e0200 */
[----:B------:R-:W-:Y:S01]  /*b830*/  LEA.HI R5, R5, R5, RZ, 0x1d ;  /* 0x0000000505057211 */ /* 0x000fe200078fe8ff */
[----:B------:R-:W-:-:S02]  /*b840*/  IMAD R4, R6, c[0x0][0x3e0], RZ ;  /* 0x0000f80006047a24 */ /* 0x000fc400078e02ff */
[----:B------:R-:W-:Y:S01]  /*b850*/  IMAD.WIDE.U32 R2, R26, c[0x0][0x3e0], R2 ;  /* 0x0000f8001a027a25 */ /* 0x000fe200078e0002 */
[----:B------:R-:W-:Y:S02]  /*b860*/  LEA R5, R16, R5, 0x1 ;  /* 0x0000000510057211 */ /* 0x000fe400078e08ff */
[----:B------:R-:W-:Y:S01]  /*b870*/  ISETP.GE.OR P5, PT, R0, R61, P4 ;  /* 0x0000003d0000720c */ /* 0x000fe200027a6670 */
[----:B------:R-:W-:Y:S01]  /*b880*/  IMAD R4, R26, c[0x0][0x3e4], R4 ;  /* 0x0000f9001a047a24 */ /* 0x000fe200078e0204 */
[----:B------:R-:W-:Y:S01]  /*b890*/  IADD3 R0, R0, 0x8, RZ ;  /* 0x0000000800007810 */ /* 0x000fe20007ffe0ff */
[----:B------:R-:W-:Y:S01]  /*b8a0*/  @P0 IMAD.HI.U32 R7, R10, c[0x0][0x4ec], RZ ;  /* 0x00013b000a070a27 */ /* 0x000fe200078e00ff */
[----:B------:R-:W-:Y:S02]  /*b8b0*/  F2FP.BF16.PACK_AB R13, R105, R13 ;  /* 0x0000000d690d723e */ /* 0x000fe400000010ff */
[----:B------:R-:W-:Y:S02]  /*b8c0*/  F2FP.BF16.PACK_AB R12, R107, R12 ;  /* 0x0000000c6b0c723e */ /* 0x000fe400000010ff */
[----:B------:R-:W-:-:S02]  /*b8d0*/  SHF.L.U32 R5, R5, 0x1, RZ ;  /* 0x0000000105057819 */ /* 0x000fc400000006ff */
[----:B------:R-:W-:Y:S02]  /*b8e0*/  ISETP.GE.OR P4, PT, R0, R61, P4 ;  /* 0x0000003d0000720c */ /* 0x000fe40002786670 */
[----:B------:R-:W-:Y:S02]  /*b8f0*/  IADD3 R3, R3, R4, RZ ;  /* 0x0000000403037210 */ /* 0x000fe40007ffe0ff */
[----:B------:R-:W-:Y:S02]  /*b900*/  MOV R0, R10 ;  /* 0x0000000a00007202 */ /* 0x000fe40000000f00 */
[----:B------:R-:W-:Y:S02]  /*b910*/  SHF.R.S32.HI R6, RZ, 0x1f, R101 ;  /* 0x0000001fff067819 */ /* 0x000fe40000011465 */
[----:B------:R-:W-:Y:S01]  /*b920*/  @P0 SHF.R.U32.HI R0, RZ, c[0x0][0x4f0], R7 ;  /* 0x00013c00ff000a19 */ /* 0x000fe20000011607 */
[----:B------:R-:W-:Y:S01]  /*b930*/  STS [R5+0x80], R13 ;  /* 0x0000800d05007388 */ /* 0x000fe20000000800 */
[----:B------:R-:W-:-:S03]  /*b940*/  IADD3 R8, R5, 0x80, RZ ;  /* 0x0000008005087810 */ /* 0x000fc60007ffe0ff */
[----:B------:R1:W-:Y:S01]  /*b950*/  STS [R5+0x480], R12 ;  /* 0x0004800c05007388 */ /* 0x0003e20000000800 */
[----:B------:R-:W-:Y:S01]  /*b960*/  IMAD R6, R6, c[0x0][0x3d8], RZ ;  /* 0x0000f60006067a24 */ /* 0x000fe200078e02ff */
[----:B------:R-:W-:Y:S01]  /*b970*/  IADD3 R4, R5, 0x70, RZ ;  /* 0x0000007005047810 */ /* 0x000fe20007ffe0ff */
[----:B------:R-:W-:Y:S01]  /*b980*/  IMAD.MOV.U32 R7, RZ, RZ, 0x20 ;  /* 0x00000020ff077424 */ /* 0x000fe200078e00ff */
[----:B------:R-:W-:Y:S01]  /*b990*/  @P3 IADD3 R4, R8, 0x10, RZ ;  /* 0x0000001008043810 */ /* 0x000fe20007ffe0ff */
[----:B------:R-:W-:Y:S01]  /*b9a0*/  IMAD R57, R64, c[0x0][0x49c], R57 ;  /* 0x0001270040397a24 */ /* 0x000fe200078e0239 */
[----:B------:R-:W-:Y:S01]  /*b9b0*/  IADD3 R8, P0, R0, R14, RZ ;  /* 0x0000000e00087210 */ /* 0x000fe20007f1e0ff */
[----:B------:R-:W-:Y:S01]  /*b9c0*/  IMAD R16, R101, c[0x0][0x3dc], R6 ;  /* 0x0000f70065107a24 */ /* 0x000fe200078e0206 */
[----:B------:R-:W-:-:S04]  /*b9d0*/  SHF.R.S32.HI R6, RZ, 0x1f, R0 ;  /* 0x0000001fff067819 */ /* 0x000fc80000011400 */
[----:B------:R-:W-:Y:S01]  /*b9e0*/  IADD3.X R9, R6, R15, R57, P0, !PT ;  /* 0x0000000f06097210 */ /* 0x000fe200007fe439 */
[----:B-1----:R-:W-:Y:S01]  /*b9f0*/  IMAD.WIDE.U32 R12, R101, c[0x0][0x3d8], R2 ;  /* 0x0000f600650c7a25 */ /* 0x002fe200078e0002 */
[----:B------:R-:W-:-:S05]  /*ba00*/  IADD3 R2, -R0, RZ, RZ ;  /* 0x000000ff00027210 */ /* 0x000fca0007ffe1ff */
[----:B------:R-:W-:Y:S01]  /*ba10*/  IMAD R2, R2, c[0x0][0x4e8], R10 ;  /* 0x00013a0002027a24 */ /* 0x000fe200078e020a */
[----:B------:R-:W-:Y:S02]  /*ba20*/  SEL R3, R7, 0xffffffe0, !P1 ;  /* 0xffffffe007037807 */ /* 0x000fe40004800000 */
[----:B------:R-:W-:Y:S02]  /*ba30*/  MOV R6, 0x40 ;  /* 0x0000004000067802 */ /* 0x000fe40000000f00 */
[----:B------:R-:W-:Y:S02]  /*ba40*/  SHF.R.S32.HI R7, RZ, 0x1f, R2 ;  /* 0x0000001fff077819 */ /* 0x000fe40000011402 */
[----:B------:R-:W-:Y:S02]  /*ba50*/  SEL R6, R6, 0xffffffc0, !P2 ;  /* 0xffffffc006067807 */ /* 0x000fe40005000000 */
[----:B------:R-:W-:Y:S01]  /*ba60*/  F2FP.BF16.PACK_AB R17, R109, R17 ;  /* 0x000000116d11723e */ /* 0x000fe200000010ff */
[----:B------:R-:W-:Y:S01]  /*ba70*/  IMAD R7, R7, c[0x0][0x488], RZ ;  /* 0x0001220007077a24 */ /* 0x000fe200078e02ff */
[----:B------:R-:W-:-:S02]  /*ba80*/  F2FP.BF16.PACK_AB R18, R111, R18 ;  /* 0x000000126f12723e */ /* 0x000fc400000010ff */
[----:B------:R-:W-:Y:S02]  /*ba90*/  F2FP.BF16.PACK_AB R19, R113, R19 ;  /* 0x000000137113723e */ /* 0x000fe400000010ff */
[----:B------:R-:W-:Y:S02]  /*baa0*/  F2FP.BF16.PACK_AB R22, R115, R22 ;  /* 0x000000167316723e */ /* 0x000fe400000010ff */
[----:B------:R-:W-:Y:S01]  /*bab0*/  IADD3 R0, R5, R3, RZ ;  /* 0x0000000305007210 */ /* 0x000fe20007ffe0ff */
[C---:B------:R-:W-:Y:S01]  /*bac0*/  IMAD R10, R2.reuse, c[0x0][0x48c], R7 ;  /* 0x00012300020a7a24 */ /* 0x040fe200078e0207 */
[----:B------:R-:W-:Y:S02]  /*bad0*/  F2FP.BF16.PACK_AB R21, R117, R21 ;  /* 0x000000157515723e */ /* 0x000fe400000010ff */
[----:B------:R-:W-:Y:S02]  /*bae0*/  F2FP.BF16.PACK_AB R20, R119, R20 ;  /* 0x000000147714723e */ /* 0x000fe400000010ff */
[----:B------:R-:W-:Y:S01]  /*baf0*/  IADD3 R15, R3, R4, RZ ;  /* 0x00000004030f7210 */ /* 0x000fe20007ffe0ff */
[----:B------:R-:W-:Y:S01]  /*bb00*/  IMAD.WIDE.U32 R8, R2, c[0x0][0x488], R8 ;  /* 0x0001220002087a25 */ /* 0x000fe200078e0008 */
[----:B------:R-:W-:-:S02]  /*bb10*/  F2FP.BF16.PACK_AB R23, R121, R23 ;  /* 0x000000177917723e */ /* 0x000fc400000010ff */
[----:B------:R-:W-:Y:S01]  /*bb20*/  F2FP.BF16.PACK_AB R24, R123, R24 ;  /* 0x000000187b18723e */ /* 0x000fe200000010ff */
[C---:B------:R-:W-:Y:S01]  /*bb30*/  IMAD.IADD R7, R6.reuse, 0x1, R4 ;  /* 0x0000000106077824 */ /* 0x040fe200078e0204 */
[----:B------:R-:W-:Y:S01]  /*bb40*/  IADD3 R3, R5, R6, RZ ;  /* 0x0000000605037210 */ /* 0x000fe20007ffe0ff */
[----:B------:R-:W-:Y:S01]  /*bb50*/  STS [R4], R17 ;  /* 0x0000001104007388 */ /* 0x000fe20000000800 */
[----:B------:R-:W-:Y:S02]  /*bb60*/  F2FP.BF16.PACK_AB R25, R125, R25 ;  /* 0x000000197d19723e */ /* 0x000fe400000010ff */
[----:B------:R-:W-:Y:S01]  /*bb70*/  F2FP.BF16.PACK_AB R27, R127, R27 ;  /* 0x0000001b7f1b723e */ /* 0x000fe200000010ff */
[----:B------:R-:W-:Y:S01]  /*bb80*/  STS [R4+0x400], R18 ;  /* 0x0004001204007388 */ /* 0x000fe20000000800 */
[----:B------:R-:W-:Y:S02]  /*bb90*/  F2FP.BF16.PACK_AB R43, R129, R43 ;  /* 0x0000002b812b723e */ /* 0x000fe400000010ff */
[----:B------:R-:W-:Y:S01]  /*bba0*/  F2FP.BF16.PACK_AB R42, R131, R42 ;  /* 0x0000002a832a723e */ /* 0x000fe200000010ff */
[----:B------:R-:W-:Y:S01]  /*bbb0*/  STS [R0+0x80], R19 ;  /* 0x0000801300007388 */ /* 0x000fe20000000800 */
[----:B------:R-:W-:-:S02]  /*bbc0*/  IADD3 R2, R6, R0, RZ ;  /* 0x0000000006027210 */ /* 0x000fc40007ffe0ff */
[----:B------:R-:W-:Y:S01]  /*bbd0*/  F2FP.BF16.PACK_AB R41, R133, R41 ;  /* 0x000000298529723e */ /* 0x000fe200000010ff */
[----:B------:R-:W-:Y:S01]  /*bbe0*/  STS [R0+0x480], R22 ;  /* 0x0004801600007388 */ /* 0x000fe20000000800 */
[----:B------:R-:W-:Y:S02]  /*bbf0*/  F2FP.BF16.PACK_AB R40, R135, R40 ;  /* 0x000000288728723e */ /* 0x000fe400000010ff */
[----:B------:R-:W-:Y:S01]  /*bc00*/  IADD3 R6, R15, R6, RZ ;  /* 0x000000060f067210 */ /* 0x000fe20007ffe0ff */
[----:B------:R-:W-:Y:S01]  /*bc10*/  STS [R15], R21 ;  /* 0x000000150f007388 */ /* 0x000fe20000000800 */
[----:B------:R-:W-:Y:S02]  /*bc20*/  F2FP.BF16.PACK_AB R39, R137, R39 ;  /* 0x000000278927723e */ /* 0x000fe400000010ff */
[----:B------:R-:W-:Y:S01]  /*bc30*/  F2FP.BF16.PACK_AB R38, R139, R38 ;  /* 0x000000268b26723e */ /* 0x000fe200000010ff */
[----:B------:R-:W-:Y:S01]  /*bc40*/  STS [R15+0x400], R20 ;  /* 0x000400140f007388 */ /* 0x000fe20000000800 */
[----:B------:R-:W-:-:S02]  /*bc50*/  F2FP.BF16.PACK_AB R37, R141, R37 ;  /* 0x000000258d25723e */ /* 0x000fc400000010ff */
[----:B------:R-:W-:Y:S01]  /*bc60*/  F2FP.BF16.PACK_AB R36, R143, R36 ;  /* 0x000000248f24723e */ /* 0x000fe200000010ff */
[----:B------:R-:W-:Y:S01]  /*bc70*/  STS [R3+0x80], R23 ;  /* 0x0000801703007388 */ /* 0x000fe20000000800 */
[----:B------:R-:W-:Y:S02]  /*bc80*/  F2FP.BF16.PACK_AB R35, R145, R35 ;  /* 0x000000239123723e */ /* 0x000fe400000010ff */
[----:B------:R-:W-:Y:S01]  /*bc90*/  F2FP.BF16.PACK_AB R34, R147, R34 ;  /* 0x000000229322723e */ /* 0x000fe200000010ff */
[----:B------:R-:W-:Y:S01]  /*bca0*/  STS [R3+0x480], R24 ;  /* 0x0004801803007388 */ /* 0x000fe20000000800 */
[----:B------:R-:W-:Y:S02]  /*bcb0*/  F2FP.BF16.PACK_AB R33, R149, R33 ;  /* 0x000000219521723e */ /* 0x000fe400000010ff */
[----:B------:R-:W-:Y:S01]  /*bcc0*/  F2FP.BF16.PACK_AB R32, R151, R32 ;  /* 0x000000209720723e */ /* 0x000fe200000010ff */
[----:B------:R-:W-:Y:S04]  /*bcd0*/  STS [R7], R25 ;  /* 0x0000001907007388 */ /* 0x000fe80000000800 */
[----:B------:R-:W-:Y:S04]  /*bce0*/  STS [R7+0x400], R27 ;  /* 0x0004001b07007388 */ /* 0x000fe80000000800 */
[----:B------:R-:W-:Y:S04]  /*bcf0*/  STS [R2+0x80], R43 ;  /* 0x0000802b02007388 */ /* 0x000fe80000000800 */
[----:B------:R-:W-:Y:S04]  /*bd00*/  STS [R2+0x480], R42 ;  /* 0x0004802a02007388 */ /* 0x000fe80000000800 */
[----:B------:R-:W-:Y:S04]  /*bd10*/  STS [R6], R41 ;  /* 0x0000002906007388 */ /* 0x000fe80000000800 */
[----:B------:R-:W-:Y:S04]  /*bd20*/  STS [R6+0x400], R40 ;  /* 0x0004002806007388 */ /* 0x000fe80000000800 */
[----:B------:R-:W-:Y:S04]  /*bd30*/  STS [R5+0x4080], R39 ;  /* 0x0040802705007388 */ /* 0x000fe80000000800 */
[----:B------:R-:W-:Y:S01]  /*bd40*/  STS [R5+0x4480], R38 ;  /* 0x0044802605007388 */ /* 0x000fe20000000800 */
[----:B------:R-:W-:-:S03]  /*bd50*/  F2FP.BF16.PACK_AB R53, R73, R53 ;  /* 0x000000354935723e */ /* 0x000fc600000010ff */
        /* <DEDUP_REMOVED lines=15> */
[----:B------:R-:W-:-:S03]  /*be50*/  LEA R14, P0, R8, c[0x0][0x450], 0x2 ;  /* 0x00011400080e7a11 */ /* 0x000fc600078010ff */
[----:B------:R-:W-:Y:S01]  /*be60*/  STS [R7+0x4000], R29 ;  /* 0x0040001d07007388 */ /* 0x000fe20000000800 */
[----:B------:R-:W-:-:S03]  /*be70*/  IADD3 R9, R9, R10, RZ ;  /* 0x0000000a09097210 */ /* 0x000fc60007ffe0ff */
        /* <DEDUP_REMOVED lines=13> */
[----:B------:R-:W-:-:S03]  /*bf50*/  LEA.HI.X R9, R8, c[0x0][0x454], R9, 0x2, P0 ;  /* 0x0001150008097a11 */ /* 0x000fc600000f1409 */
[----:B------:R-:W-:Y:S04]  /*bf60*/  STS [R4+0x8000], R53 ;  /* 0x0080003504007388 */ /* 0x000fe80000000800 */
[----:B------:R2:W-:Y:S04]  /*bf70*/  STS [R4+0x8400], R74 ;  /* 0x0084004a04007388 */ /* 0x0005e80000000800 */
[----:B------:R-:W-:Y:S04]  /*bf80*/  STS [R0+0x8080], R52 ;  /* 0x0080803400007388 */ /* 0x000fe80000000800 */
        /* <DEDUP_REMOVED lines=11> */
[----:B------:R-:W-:Y:S04]  /*c040*/  SHFL.IDX PT, R10, R14, RZ, 0x1c1f ;  /* 0x001c1fff0e0a7589 */ /* 0x000fe800000e0000 */
[----:B------:R-:W1:Y:S04]  /*c050*/  SHFL.IDX PT, R11, R9, RZ, 0x1c1f ;  /* 0x001c1fff090b7589 */ /* 0x000e6800000e0000 */
[----:B------:R-:W-:Y:S06]  /*c060*/  BAR.SYNC.DEFER_BLOCKING 0x1, 0x100 ;  /* 0x0044000000007b1d */ /* 0x000fec0000010000 */
[----:B------:R-:W-:Y:S04]  /*c070*/  SHFL.IDX PT, R8, R14, 0x1, 0x1c1f ;  /* 0x003c1f000e087f89 */ /* 0x000fe800000e0000 */
[----:B------:R-:W4:Y:S01]  /*c080*/  SHFL.IDX PT, R9, R9, 0x1, 0x1c1f ;  /* 0x003c1f0009097f89 */ /* 0x000f2200000e0000 */
[----:B--2---:R-:W-:-:S03]  /*c090*/  SHF.L.U32 R4, R71, 0x1, RZ ;  /* 0x0000000147047819 */ /* 0x004fc600000006ff */
[----:B-1----:R1:W-:Y:S04]  /*c0a0*/  @!P5 ST.E [R10.64], R60 ;  /* 0x0000003c0a00d985 */ /* 0x0023e8000c101908 */
[----:B----4-:R1:W-:Y:S04]  /*c0b0*/  @!P4 ST.E [R8.64], R58 ;  /* 0x0000003a0800c985 */ /* 0x0103e8000c101908 */
[----:B------:R1:W2:Y:S04]  /*c0c0*/  LDS.128 R32, [R4+0x1080] ;  /* 0x0010800004207984 */ /* 0x0002a80000000c00 */
[----:B------:R1:W4:Y:S04]  /*c0d0*/  LDS.128 R44, [R4+0x2080] ;  /* 0x00208000042c7984 */ /* 0x0003280000000c00 */
[----:B------:R1:W1:Y:S04]  /*c0e0*/  LDS.128 R52, [R4+0x3080] ;  /* 0x0030800004347984 */ /* 0x0002680000000c00 */
[----:B------:R1:W1:Y:S04]  /*c0f0*/  LDS.128 R28, [R4+0x5080] ;  /* 0x00508000041c7984 */ /* 0x0002680000000c00 */
[----:B------:R1:W1:Y:S04]  /*c100*/  LDS.128 R40, [R4+0x6080] ;  /* 0x0060800004287984 */ /* 0x0002680000000c00 */
[----:B------:R1:W1:Y:S04]  /*c110*/  LDS.128 R48, [R4+0x7080] ;  /* 0x0070800004307984 */ /* 0x0002680000000c00 */
[----:B------:R1:W1:Y:S04]  /*c120*/  LDS.128 R24, [R4+0x9080] ;  /* 0x0090800004187984 */ /* 0x0002680000000c00 */
[----:B------:R1:W1:Y:S04]  /*c130*/  LDS.128 R36, [R4+0xa080] ;  /* 0x00a0800004247984 */ /* 0x0002680000000c00 */
[----:B------:R1:W1:Y:S01]  /*c140*/  LDS.128 R56, [R4+0xb080] ;  /* 0x00b0800004387984 */ /* 0x0002620000000c00 */
[----:B------:R-:W-:-:S02]  /*c150*/  IADD3 R0, R13, R16, RZ ;  /* 0x000000100d007210 */ /* 0x000fc40007ffe0ff */
[----:B------:R-:W-:-:S04]  /*c160*/  LEA R21, P0, R12, c[0x0][0x380], 0x1 ;  /* 0x0000e0000c157a11 */ /* 0x000fc800078008ff */
[----:B------:R-:W-:Y:S02]  /*c170*/  LEA.HI.X R20, R12, c[0x0][0x384], R0, 0x1, P0 ;  /* 0x0000e1000c147a11 */ /* 0x000fe400000f0c00 */
[----:B---3--:R-:W-:Y:S01]  /*c180*/  ISETP.GE.AND P0, PT, R67, R61, PT ;  /* 0x0000003d4300720c */ /* 0x008fe20003f06270 */
[----:B------:R3:W1:Y:S01]  /*c190*/  SHFL.IDX PT, R2, R21, RZ, 0x181f ;  /* 0x00181fff15027589 */ /* 0x00066200000e0000 */
[----:B------:R-:W-:Y:S03]  /*c1a0*/  BSSY B0, `(.L_x_4) ;  /* 0x0000015000007945 */ /* 0x000fe60003800000 */
[----:B------:R3:W1:Y:S08]  /*c1b0*/  SHFL.IDX PT, R3, R20, RZ, 0x181f ;  /* 0x00181fff14037589 */ /* 0x00067000000e0000 */
[----:B------:R-:W-:Y:S05]  /*c1c0*/  @P0 BRA `(.L_x_5) ;  /* 0x0000012000000947 */ /* 0x000fea0003800000 */
[----:B--2-4-:R-:W2:Y:S01]  /*c1d0*/  LDS.128 R16, [R4+0x80] ;  /* 0x0000800004107984 */ /* 0x014ea20000000c00 */
[----:B-----5:R-:W-:-:S02]  /*c1e0*/  ISETP.GE.AND P1, PT, R65, c[0x0][0x3c8], PT ;  /* 0x0000f20041007a0c */ /* 0x020fc40003f26270 */
[----:B------:R-:W-:Y:S01]  /*c1f0*/  ISETP.GE.AND P0, PT, R63, c[0x0][0x3c8], PT ;  /* 0x0000f2003f007a0c */ /* 0x000fe20003f06270 */
[----:B------:R-:W4:Y:S01]  /*c200*/  LDS.128 R12, [R4+0x4080] ;  /* 0x00408000040c7984 */ /* 0x000f220000000c00 */
[----:B------:R-:W-:-:S03]  /*c210*/  ISETP.GE.AND P2, PT, R68, c[0x0][0x3c8], PT ;  /* 0x0000f20044007a0c */ /* 0x000fc60003f46270 */
[----:B-1----:R1:W3:Y:S08]  /*c220*/  LDS.128 R8, [R4+0x8080] ;  /* 0x0080800004087984 */ /* 0x0022f00000000c00 */
[----:B------:R-:W-:Y:S02]  /*c230*/  @!P0 SHF.R.S32.HI R0, RZ, 0x1f, R63 ;  /* 0x0000001fff008819 */ /* 0x000fe4000001143f */
[----:B------:R-:W-:-:S02]  /*c240*/  @!P2 IMAD.WIDE R6, R68, 0x2, R2 ;  /* 0x000000024406a825 */ /* 0x000fc400078e0202 */
[----:B------:R-:W-:-:S04]  /*c250*/  @!P0 LEA.HI R0, R0, R63, RZ, 0x3 ;  /* 0x0000003f00008211 */ /* 0x000fc800078f18ff */
[----:B------:R-:W-:Y:S02]  /*c260*/  @!P0 LOP3.LUT R0, R0, 0xfffffff8, RZ, 0xc0, !PT ;  /* 0xfffffff800008812 */ /* 0x000fe400078ec0ff */
[----:B-1----:R-:W-:-:S04]  /*c270*/  @!P1 SHF.R.S32.HI R4, RZ, 0x1f, R65 ;  /* 0x0000001fff049819 */ /* 0x002fc80000011441 */
[----:B------:R-:W-:-:S04]  /*c280*/  @!P1 LEA.HI R4, R4, R65, RZ, 0x3 ;  /* 0x0000004104049211 */ /* 0x000fc800078f18ff */
[----:B------:R-:W-:Y:S01]  /*c290*/  @!P1 LOP3.LUT R4, R4, 0xfffffff8, RZ, 0xc0, !PT ;  /* 0xfffffff804049812 */ /* 0x000fe200078ec0ff */
[----:B--2---:R1:W-:Y:S04]  /*c2a0*/  @!P2 ST.E.128 [R6.64], R16 ;  /* 0x000000100600a985 */ /* 0x0043e8000c101d08 */
[----:B------:R-:W-:-:S04]  /*c2b0*/  @!P1 IMAD.WIDE R4, R4, 0x2, R2 ;  /* 0x0000000204049825 */ /* 0x000fc800078e0202 */
[----:B------:R-:W-:Y:S01]  /*c2c0*/  @!P0 IMAD.WIDE R2, R0, 0x2, R2 ;  /* 0x0000000200028825 */ /* 0x000fe200078e0202 */
[----:B----4-:R1:W-:Y:S04]  /*c2d0*/  @!P1 ST.E.128 [R4.64], R12 ;  /* 0x0000000c04009985 */ /* 0x0103e8000c101d08 */
[----:B---3--:R1:W-:Y:S02]  /*c2e0*/  @!P0 ST.E.128 [R2.64], R8 ;  /* 0x0000000802008985 */ /* 0x0083e4000c101d08 */
.L_x_5:
[----:B--2-4-:R-:W-:Y:S05]  /*c2f0*/  BSYNC B0 ;  /* 0x0000000000007941 */ /* 0x014fea0003800000 */
.L_x_4:
[----:B------:R-:W-:Y:S01]  /*c300*/  IADD3 R0, R67, 0x20, RZ ;  /* 0x0000002043007810 */ /* 0x000fe20007ffe0ff */
[----:B-1----:R1:W2:Y:S01]  /*c310*/  SHFL.IDX PT, R3, R20, 0x1, 0x181f ;  /* 0x00381f0014037f89 */ /* 0x0022a200000e0000 */
[----:B------:R-:W-:Y:S02]  /*c320*/  BSSY B0, `(.L_x_6) ;  /* 0x0000013000007945 */ /* 0x000fe40003800000 */
[----:B------:R-:W-:Y:S01]  /*c330*/  ISETP.GE.AND P0, PT, R0, R61, PT ;  /* 0x0000003d0000720c */ /* 0x000fe20003f06270 */
[----:B------:R1:W4:-:S12]  /*c340*/  SHFL.IDX PT, R2, R21, 0x1, 0x181f ;  /* 0x00381f0015027f89 */ /* 0x00031800000e0000 */
[----:B------:R-:W-:Y:S05]  /*c350*/  @P0 BRA `(.L_x_7) ;  /* 0x000000f000000947 */ /* 0x000fea0003800000 */
[----:B-----5:R-:W-:Y:S02]  /*c360*/  ISETP.GE.AND P1, PT, R65, c[0x0][0x3c8], PT ;  /* 0x0000f20041007a0c */ /* 0x020fe40003f26270 */
[----:B------:R-:W-:Y:S02]  /*c370*/  ISETP.GE.AND P0, PT, R63, c[0x0][0x3c8], PT ;  /* 0x0000f2003f007a0c */ /* 0x000fe40003f06270 */
[----:B------:R-:W-:-:S09]  /*c380*/  ISETP.GE.AND P2, PT, R68, c[0x0][0x3c8], PT ;  /* 0x0000f20044007a0c */ /* 0x000fd20003f46270 */
[----:B------:R-:W-:Y:S02]  /*c390*/  @!P1 SHF.R.S32.HI R4, RZ, 0x1f, R65 ;  /* 0x0000001fff049819 */ /* 0x000fe40000011441 */
[----:B------:R-:W-:Y:S02]  /*c3a0*/  @!P0 SHF.R.S32.HI R0, RZ, 0x1f, R63 ;  /* 0x0000001fff008819 */ /* 0x000fe4000001143f */
[----:B------:R-:W-:Y:S01]  /*c3b0*/  @!P1 LEA.HI R4, R4, R65, RZ, 0x3 ;  /* 0x0000004104049211 */ /* 0x000fe200078f18ff */
[--C-:B--2-4-:R-:W-:Y:S01]  /*c3c0*/  @!P2 IMAD.WIDE R6, R68, 0x2, R2.reuse ;  /* 0x000000024406a825 */ /* 0x114fe200078e0202 */
[----:B------:R-:W-:Y:S02]  /*c3d0*/  @!P0 LEA.HI R0, R0, R63, RZ, 0x3 ;  /* 0x0000003f00008211 */ /* 0x000fe400078f18ff */
[----:B------:R-:W-:Y:S02]  /*c3e0*/  @!P1 LOP3.LUT R4, R4, 0xfffffff8, RZ, 0xc0, !PT ;  /* 0xfffffff804049812 */ /* 0x000fe400078ec0ff */
[----:B------:R-:W-:Y:S01]  /*c3f0*/  @!P0 LOP3.LUT R0, R0, 0xfffffff8, RZ, 0xc0, !PT ;  /* 0xfffffff800008812 */ /* 0x000fe200078ec0ff */
[----:B------:R2:W-:Y:S02]  /*c400*/  @!P2 ST.E.128 [R6.64], R32 ;  /* 0x000000200600a985 */ /* 0x0005e4000c101d08 */
[----:B------:R-:W-:-:S04]  /*c410*/  @!P1 IMAD.WIDE R4, R4, 0x2, R2 ;  /* 0x0000000204049825 */ /* 0x000fc800078e0202 */
[----:B------:R-:W-:Y:S01]  /*c420*/  @!P0 IMAD.WIDE R2, R0, 0x2, R2 ;  /* 0x0000000200028825 */ /* 0x000fe200078e0202 */
[----:B------:R2:W-:Y:S04]  /*c430*/  @!P1 ST.E.128 [R4.64], R28 ;  /* 0x0000001c04009985 */ /* 0x0005e8000c101d08 */
[----:B------:R2:W-:Y:S02]  /*c440*/  @!P0 ST.E.128 [R2.64], R24 ;  /* 0x0000001802008985 */ /* 0x0005e4000c101d08 */
.L_x_7:
[----:B------:R-:W-:Y:S05]  /*c450*/  BSYNC B0 ;  /* 0x0000000000007941 */ /* 0x000fea0003800000 */
.L_x_6:
[----:B------:R-:W-:Y:S01]  /*c460*/  IADD3 R0, R67, 0x40, RZ ;  /* 0x0000004043007810 */ /* 0x000fe20007ffe0ff */
[----:B--2---:R2:W1:Y:S01]  /*c470*/  SHFL.IDX PT, R3, R20, 0x2, 0x181f ;  /* 0x00581f0014037f89 */ /* 0x00446200000e0000 */
[----:B------:R-:W-:Y:S02]  /*c480*/  BSSY B0, `(.L_x_8) ;  /* 0x0000013000007945 */ /* 0x000fe40003800000 */
[----:B------:R-:W-:Y:S01]  /*c490*/  ISETP.GE.AND P0, PT, R0, R61, PT ;  /* 0x0000003d0000720c */ /* 0x000fe20003f06270 */
[----:B----4-:R2:W4:-:S12]  /*c4a0*/  SHFL.IDX PT, R2, R21, 0x2, 0x181f ;  /* 0x00581f0015027f89 */ /* 0x01051800000e0000 */
[----:B------:R-:W-:Y:S05]  /*c4b0*/  @P0 BRA `(.L_x_9) ;  /* 0x000000f000000947 */ /* 0x000fea0003800000 */
[----:B-----5:R-:W-:Y:S02]  /*c4c0*/  ISETP.GE.AND P1, PT, R65, c[0x0][0x3c8], PT ;  /* 0x0000f20041007a0c */ /* 0x020fe40003f26270 */
[----:B------:R-:W-:Y:S02]  /*c4d0*/  ISETP.GE.AND P0, PT, R63, c[0x0][0x3c8], PT ;  /* 0x0000f2003f007a0c */ /* 0x000fe40003f06270 */
[----:B------:R-:W-:-:S09]  /*c4e0*/  ISETP.GE.AND P2, PT, R68, c[0x0][0x3c8], PT ;  /* 0x0000f20044007a0c */ /* 0x000fd20003f46270 */
[----:B------:R-:W-:Y:S02]  /*c4f0*/  @!P1 SHF.R.S32.HI R4, RZ, 0x1f, R65 ;  /* 0x0000001fff049819 */ /* 0x000fe40000011441 */
[----:B------:R-:W-:Y:S02]  /*c500*/  @!P0 SHF.R.S32.HI R0, RZ, 0x1f, R63 ;  /* 0x0000001fff008819 */ /* 0x000fe4000001143f */
[----:B------:R-:W-:Y:S01]  /*c510*/  @!P1 LEA.HI R4, R4, R65, RZ, 0x3 ;  /* 0x0000004104049211 */ /* 0x000fe200078f18ff */
[--C-:B-1--4-:R-:W-:Y:S01]  /*c520*/  @!P2 IMAD.WIDE R6, R68, 0x2, R2.reuse ;  /* 0x000000024406a825 */ /* 0x112fe200078e0202 */
        /* <DEDUP_REMOVED lines=8> */
.L_x_9:
[----:B------:R-:W-:Y:S05]  /*c5b0*/  BSYNC B0 ;  /* 0x0000000000007941 */ /* 0x000fea0003800000 */
.L_x_8:
[----:B------:R-:W-:Y:S01]  /*c5c0*/  IADD3 R0, R67, 0x60, RZ ;  /* 0x0000006043007810 */ /* 0x000fe20007ffe0ff */
[----:B-1----:R1:W2:Y:S03]  /*c5d0*/  SHFL.IDX PT, R7, R20, 0x3, 0x181f ;  /* 0x00781f0014077f89 */ /* 0x0022a600000e0000 */
[----:B------:R-:W-:Y:S01]  /*c5e0*/  ISETP.GE.AND P0, PT, R0, R61, PT ;  /* 0x0000003d0000720c */ /* 0x000fe20003f06270 */
[----:B------:R1:W3:-:S12]  /*c5f0*/  SHFL.IDX PT, R6, R21, 0x3, 0x181f ;  /* 0x00781f0015067f89 */ /* 0x0002d800000e0000 */
[----:B------:R-:W-:Y:S05]  /*c600*/  @P0 EXIT ;  /* 0x000000000000094d */ /* 0x000fea0003800000 */
[----:B-----5:R-:W-:Y:S02]  /*c610*/  ISETP.GE.AND P0, PT, R65, c[0x0][0x3c8], PT ;  /* 0x0000f20041007a0c */ /* 0x020fe40003f06270 */
[----:B------:R-:W-:-:S11]  /*c620*/  ISETP.GE.AND P1, PT, R68, c[0x0][0x3c8], PT ;  /* 0x0000f20044007a0c */ /* 0x000fd60003f26270 */
[----:B------:R-:W-:Y:S02]  /*c630*/  @!P0 SHF.R.S32.HI R0, RZ, 0x1f, R65 ;  /* 0x0000001fff008819 */ /* 0x000fe40000011441 */
[----:B--23--:R-:W-:Y:S02]  /*c640*/  @!P1 IMAD.WIDE R4, R68, 0x2, R6 ;  /* 0x0000000244049825 */ /* 0x00cfe400078e0206 */
[----:B------:R-:W-:-:S03]  /*c650*/  @!P0 LEA.HI R0, R0, R65, RZ, 0x3 ;  /* 0x0000004100008211 */ /* 0x000fc600078f18ff */
[----:B------:R2:W-:Y:S01]  /*c660*/  @!P1 ST.E.128 [R4.64], R52 ;  /* 0x0000003404009985 */ /* 0x0005e2000c101d08 */
[----:B------:R-:W-:-:S05]  /*c670*/  @!P0 LOP3.LUT R0, R0, 0xfffffff8, RZ, 0xc0, !PT ;  /* 0xfffffff800008812 */ /* 0x000fca00078ec0ff */
[----:B----4-:R-:W-:-:S05]  /*c680*/  @!P0 IMAD.WIDE R2, R0, 0x2, R6 ;  /* 0x0000000200028825 */ /* 0x010fca00078e0206 */
[----:B------:R2:W-:Y:S01]  /*c690*/  @!P0 ST.E.128 [R2.64], R48 ;  /* 0x0000003002008985 */ /* 0x0005e2000c101d08 */
[----:B------:R-:W-:-:S13]  /*c6a0*/  ISETP.GE.AND P0, PT, R63, c[0x0][0x3c8], PT ;  /* 0x0000f2003f007a0c */ /* 0x000fda0003f06270 */
[----:B------:R-:W-:Y:S05]  /*c6b0*/  @P0 EXIT ;  /* 0x000000000000094d */ /* 0x000fea0003800000 */
[----:B------:R-:W-:-:S04]  /*c6c0*/  SHF.R.S32.HI R0, RZ, 0x1f, R63 ;  /* 0x0000001fff007819 */ /* 0x000fc8000001143f */
[----:B------:R-:W-:-:S04]  /*c6d0*/  LEA.HI R0, R0, R63, RZ, 0x3 ;  /* 0x0000003f00007211 */ /* 0x000fc800078f18ff */
[----:B------:R-:W-:-:S05]  /*c6e0*/  LOP3.LUT R0, R0, 0xfffffff8, RZ, 0xc0, !PT ;  /* 0xfffffff800007812 */ /* 0x000fca00078ec0ff */
[----:B--2---:R-:W-:-:S05]  /*c6f0*/  IMAD.WIDE R2, R0, 0x2, R6 ;  /* 0x0000000200027825 */ /* 0x004fca00078e0206 */
[----:B------:R-:W-:Y:S01]  /*c700*/  ST.E.128 [R2.64], R56 ;  /* 0x0000003802007985 */ /* 0x000fe2000c101d08 */
[----:B------:R-:W-:Y:S05]  /*c710*/  EXIT ;  /* 0x000000000000794d */ /* 0x000fea0003800000 */
.L_x_10:
[----:B------:R-:W-:-:S00]  /*c720*/  BRA `(.L_x_10) ;  /* 0xfffffff000007947 */ /* 0x000fc0000383ffff */
[----:B------:R-:W-:-:S00]  /*c730*/  NOP ;  /* 0x0000000000007918 */ /* 0x000fc00000000000 */
        /* <DEDUP_REMOVED lines=12> */
.L_x_1331:


//--------------------- .text._ZN7cutlass13device_kernelIN5flash19enable_sm80_to_sm89INS1_16FlashAttnFwdSm80INS1_25CollectiveMainloopFwdSm80ILi8ELi1ELb1EN4cute5tupleIJNS5_1CILi128EEENS7_ILi96EEENS7_ILi192EEEEEELi192ENS_10bfloat16_tEfNS_4arch4Sm80ELb0ELb0ELb1ELb1ELb0ELb0ELb1ELb0EEENS1_21CollectiveEpilogueFwdINS6_IJS8_SA_S9_EEENS6_IJNS7_ILi1EEESI_SI_EEESC_SE_Li256ELb1ELb1ELb0ELb0EEENS1_19SingleTileSchedulerILb1ELb0ELb1ELi128EEEEEEEEEvNT_6ParamsE --------------------------
	.section	.text._ZN7cutlass13device_kernelIN5flash19enable_sm80_to_sm89INS1_16FlashAttnFwdSm80INS1_25CollectiveMainloopFwdSm80ILi8ELi1ELb1EN4cute5tupleIJNS5_1CILi128EEENS7_ILi96EEENS7_ILi192EEEEEELi192ENS_10bfloat16_tEfNS_4arch4Sm80ELb0ELb0ELb1ELb1ELb0ELb0ELb1ELb0EEENS1_21CollectiveEpilogueFwdINS6_IJS8_SA_S9_EEENS6_IJNS7_ILi1EEESI_SI_EEESC_SE_Li256ELb1ELb1ELb0ELb0EEENS1_19SingleTileSchedulerILb1ELb0ELb1ELi128EEEEEEEEEvNT_6ParamsE,"ax",@progbits
	.sectioninfo	@"SHI_REGISTERS=255"
	.align	128
.text._ZN7cutlass13device_kernelIN5flash19enable_sm80_to_sm89INS1_16FlashAttnFwdSm80INS1_25CollectiveMainloopFwdSm80ILi8ELi1ELb1EN4cute5tupleIJNS5_1CILi128EEENS7_ILi96EEENS7_ILi192EEEEEELi192ENS_10bfloat16_tEfNS_4arch4Sm80ELb0ELb0ELb1ELb1ELb0ELb0ELb1ELb0EEENS1_21CollectiveEpilogueFwdINS6_IJS8_SA_S9_EEENS6_IJNS7_ILi1EEESI_SI_EEESC_SE_Li256ELb1ELb1ELb0ELb0EEENS1_19SingleTileSchedulerILb1ELb0ELb1ELi128EEEEEEEEEvNT_6ParamsE:
        .type           _ZN7cutlass13device_kernelIN5flash19enable_sm80_to_sm89INS1_16FlashAttnFwdSm80INS1_25CollectiveMainloopFwdSm80ILi8ELi1ELb1EN4cute5tupleIJNS5_1CILi128EEENS7_ILi96EEENS7_ILi192EEEEEELi192ENS_10bfloat16_tEfNS_4arch4Sm80ELb0ELb0ELb1ELb1ELb0ELb0ELb1ELb0EEENS1_21CollectiveEpilogueFwdINS6_IJS8_SA_S9_EEENS6_IJNS7_ILi1EEESI_SI_EEESC_SE_Li256ELb1ELb1ELb0ELb0EEENS1_19SingleTileSchedulerILb1ELb0ELb1ELi128EEEEEEEEEvNT_6ParamsE,@function
        .size           _ZN7cutlass13device_kernelIN5flash19enable_sm80_to_sm89INS1_16FlashAttnFwdSm80INS1_25CollectiveMainloopFwdSm80ILi8ELi1ELb1EN4cute5tupleIJNS5_1CILi128EEENS7_ILi96EEENS7_ILi192EEEEEELi192ENS_10bfloat16_tEfNS_4arch4Sm80ELb0ELb0ELb1ELb1ELb0ELb0ELb1ELb0EEENS1_21CollectiveEpilogueFwdINS6_IJS8_SA_S9_EEENS6_IJNS7_ILi1EEESI_SI_EEESC_SE_Li256ELb1ELb1ELb0ELb0EEENS1_19SingleTileSchedulerILb1ELb0ELb1ELi128EEEEEEEEEvNT_6ParamsE,(.L_x_1332 - _ZN7cutlass13device_kernelIN5flash19enable_sm80_to_sm89INS1_16FlashAttnFwdSm80INS1_25CollectiveMainloopFwdSm80ILi8ELi1ELb1EN4cute5tupleIJNS5_1CILi128EEENS7_ILi96EEENS7_ILi192EEEEEELi192ENS_10bfloat16_tEfNS_4arch4Sm80ELb0ELb0ELb1ELb1ELb0ELb0ELb1ELb0EEENS1_21CollectiveEpilogueFwdINS6_IJS8_SA_S9_EEENS6_IJNS7_ILi1EEESI_SI_EEESC_SE_Li256ELb1ELb1ELb0ELb0EEENS1_19SingleTileSchedulerILb1ELb0ELb1ELi128EEEEEEEEEvNT_6ParamsE)
        .other          _ZN7cutlass13device_kernelIN5flash19enable_sm80_to_sm89INS1_16FlashAttnFwdSm80INS1_25CollectiveMainloopFwdSm80ILi8ELi1ELb1EN4cute5tupleIJNS5_1CILi128EEENS7_ILi96EEENS7_ILi192EEEEEELi192ENS_10bfloat16_tEfNS_4arch4Sm80ELb0ELb0ELb1ELb1ELb0ELb0ELb1ELb0EEENS1_21CollectiveEpilogueFwdINS6_IJS8_SA_S9_EEENS6_IJNS7_ILi1EEESI_SI_EEESC_SE_Li256ELb1ELb1ELb0ELb0EEENS1_19SingleTileSchedulerILb1ELb0ELb1ELi128EEEEEEEEEvNT_6ParamsE,@"STO_CUDA_ENTRY STV_DEFAULT"
_ZN7cutlass13device_kernelIN5flash19enable_sm80_to_sm89INS1_16FlashAttnFwdSm80INS1_25CollectiveMainloopFwdSm80ILi8ELi1ELb1EN4cute5tupleIJNS5_1CILi128EEENS7_ILi96EEENS7_ILi192EEEEEELi192ENS_10bfloat16_tEfNS_4arch4Sm80ELb0ELb0ELb1ELb1ELb0ELb0ELb1ELb0EEENS1_21CollectiveEpilogueFwdINS6_IJS8_SA_S9_EEENS6_IJNS7_ILi1EEESI_SI_EEESC_SE_Li256ELb1ELb1ELb0ELb0EEENS1_19SingleTileSchedulerILb1ELb0ELb1ELi128EEEEEEEEEvNT_6ParamsE:
[----:B------:R-:W-:Y:S02]  /*0000*/  MOV R1, c[0x0][0x28] ;  /* 0x00000a0000017a02 */ /* 0x000fe40000000f00 */
[----:B------:R-:W1:Y:S01]  /*0010*/  S2R R125, SR_TID.X ;  /* 0x00000000007d7919 */ /* 0x000e620000002100 */
[----:B------:R-:W-:Y:S01]  /*0020*/  IMAD.MOV.U32 R26, RZ, RZ, 0x4 ;  /* 0x00000004ff1a7424 */ /* 0x000fe200078e00ff */
[----:B------:R-:W-:Y:S01]  /*0030*/  ULDC.64 UR4, c[0x0][0x118] ;  /* 0x0000460000047ab9 */ /* 0x000fe20000000a00 */
[----:B------:R-:W-:Y:S01]  /*0040*/  IADD3 R1, R1, -0x68, RZ ;  /* 0xffffff9801017810 */ /* 0x000fe20007ffe0ff */
[----:B------:R-:W2:Y:S04]  /*0050*/  S2R R5, SR_CTAID.Z ;  /* 0x0000000000057919 */ /* 0x000ea80000002700 */
[----:B------:R-:W3:Y:S01]  /*0060*/  S2R R39, SR_CTAID.X ;  /* 0x0000000000277919 */ /* 0x000ee20000002500 */
[----:B-1----:R-:W-:Y:S01]  /*0070*/  SHF.R.U32.HI R0, RZ, 0x5, R125 ;  /* 0x00000005ff007819 */ /* 0x002fe2000001167d */
[----:B--2---:R-:W-:-:S05]  /*0080*/  IMAD.WIDE R2, R5, R26, c[0x0][0x568] ;  /* 0x00015a0005027625 */ /* 0x004fca00078e021a */
[----:B------:R-:W1:Y:S02]  /*0090*/  SHFL.IDX PT, R0, R0, RZ, 0x1f ;  /* 0x00001fff00007589 */ /* 0x000e6400000e0000 */
[----:B-1----:R-:W-:-:S13]  /*00a0*/  ISETP.NE.AND P0, PT, R0, RZ, PT ;  /* 0x000000ff0000720c */ /* 0x002fda0003f05270 */
[----:B------:R-:W-:Y:S05]  /*00b0*/  @!P0 BRA `(.L_x_11) ;  /* 0x0000014000008947 */ /* 0x000fea0003800000 */
[----:B---3--:R-:W-:-:S04]  /*00c0*/  ISETP.NE.U32.AND P0, PT, RZ, c[0x0][0x568], PT ;  /* 0x00015a00ff007a0c */ /* 0x008fc80003f05070 */
[----:B------:R-:W-:-:S13]  /*00d0*/  ISETP.NE.AND.EX P0, PT, RZ, c[0x0][0x56c], PT, P0 ;  /* 0x00015b00ff007a0c */ /* 0x000fda0003f05300 */
[----:B------:R-:W-:Y:S05]  /*00e0*/  @!P0 BRA `(.L_x_12) ;  /* 0x0000002000008947 */ /* 0x000fea0003800000 */
[----:B------:R1:W5:Y:S01]  /*00f0*/  LDG.E R0, [R2.64] ;  /* 0x0000000402007981 */ /* 0x000362000c1e1900 */
[----:B------:R-:W-:Y:S05]  /*0100*/  BRA `(.L_x_13) ;  /* 0x0000009000007947 */ /* 0x000fea0003800000 */
.L_x_12:
[----:B------:R-:W-:-:S04]  /*0110*/  ISETP.NE.U32.AND P0, PT, RZ, c[0x0][0x560], PT ;  /* 0x00015800ff007a0c */ /* 0x000fc80003f05070 */
[----:B------:R-:W-:-:S13]  /*0120*/  ISETP.NE.AND.EX P0, PT, RZ, c[0x0][0x564], PT, P0 ;  /* 0x00015900ff007a0c */ /* 0x000fda0003f05300 */
[----:B------:R-:W-:Y:S05]  /*0130*/  @!P0 BRA `(.L_x_14) ;  /* 0x0000005000008947 */ /* 0x000fea0003800000 */
[----:B------:R-:W-:-:S05]  /*0140*/  IMAD.WIDE R2, R5, R26, c[0x0][0x560] ;  /* 0x0001580005027625 */ /* 0x000fca00078e021a */
[----:B------:R-:W2:Y:S04]  /*0150*/  LDG.E R4, [R2.64] ;  /* 0x0000000402047981 */ /* 0x000ea8000c1e1900 */
[----:B------:R-:W2:Y:S02]  /*0160*/  LDG.E R0, [R2.64+0x4] ;  /* 0x0000040402007981 */ /* 0x000ea4000c1e1900 */
[----:B--2---:R-:W-:Y:S01]  /*0170*/  IADD3 R0, -R4, R0, RZ ;  /* 0x0000000004007210 */ /* 0x004fe20007ffe1ff */
[----:B------:R-:W-:Y:S05]  /*0180*/  BRA `(.L_x_13) ;  /* 0x0000001000007947 */ /* 0x000fea0003800000 */
.L_x_14:
[----:B------:R-:W-:-:S05]  /*0190*/  MOV R0, c[0x0][0x54c] ;  /* 0x0001530000007a02 */ /* 0x000fca0000000f00 */
.L_x_13:
[----:B-----5:R-:W-:Y:S01]  /*01a0*/  IMAD R0, R0, c[0x0][0x548], RZ ;  /* 0x0001520000007a24 */ /* 0x020fe200078e02ff */
[----:B-1----:R-:W-:-:S04]  /*01b0*/  SHF.L.U32 R2, R39, 0x7, RZ ;  /* 0x0000000727027819 */ /* 0x002fc800000006ff */
[----:B------:R-:W-:-:S04]  /*01c0*/  ISETP.GE.AND P0, PT, R2, R0, PT ;  /* 0x000000000200720c */ /* 0x000fc80003f06270 */
[----:B------:R-:W-:-:S05]  /*01d0*/  SEL R0, R5, 0xffffffff, !P0 ;  /* 0xffffffff05007807 */ /* 0x000fca0004000000 */
[----:B------:R1:W-:Y:S01]  /*01e0*/  STL [R1+0x20], R0 ;  /* 0x0000200001007387 */ /* 0x0003e20000100800 */
[----:B------:R-:W-:Y:S05]  /*01f0*/  BRA `(.L_x_15) ;  /* 0x0000013000007947 */ /* 0x000fea0003800000 */
.L_x_11:
[----:B---3--:R-:W-:-:S04]  /*0200*/  ISETP.NE.U32.AND P0, PT, RZ, c[0x0][0x568], PT ;  /* 0x00015a00ff007a0c */ /* 0x008fc80003f05070 */
[----:B------:R-:W-:-:S13]  /*0210*/  ISETP.NE.AND.EX P0, PT, RZ, c[0x0][0x56c], PT, P0 ;  /* 0x00015b00ff007a0c */ /* 0x000fda0003f05300 */
[----:B------:R-:W-:Y:S05]  /*0220*/  @!P0 BRA `(.L_x_16) ;  /* 0x0000002000008947 */ /* 0x000fea0003800000 */
[----:B------:R1:W5:Y:S01]  /*0230*/  LDG.E R0, [R2.64] ;  /* 0x0000000402007981 */ /* 0x000362000c1e1900 */
[----:B------:R-:W-:Y:S05]  /*0240*/  BRA `(.L_x_17) ;  /* 0x0000009000007947 */ /* 0x000fea0003800000 */
.L_x_16:
        /* <DEDUP_REMOVED lines=8> */
.L_x_18:
[----:B------:R-:W-:-:S05]  /*02d0*/  MOV R0, c[0x0][0x54c] ;  /* 0x0001530000007a02 */ /* 0x000fca0000000f00 */
.L_x_17:
[----:B-----5:R-:W-:Y:S01]  /*02e0*/  IMAD R0, R0, c[0x0][0x548], RZ ;  /* 0x0001520000007a24 */ /* 0x020fe200078e02ff */
[----:B-1----:R-:W-:-:S04]  /*02f0*/  SHF.L.U32 R2, R39, 0x7, RZ ;  /* 0x0000000727027819 */ /* 0x002fc800000006ff */
[----:B------:R-:W-:-:S04]  /*0300*/  ISETP.GE.AND P0, PT, R2, R0, PT ;  /* 0x000000000200720c */ /* 0x000fc80003f06270 */
[----:B------:R-:W-:-:S05]  /*0310*/  SEL R0, R5, 0xffffffff, !P0 ;  /* 0xffffffff05007807 */ /* 0x000fca0004000000 */
[----:B------:R1:W-:Y:S04]  /*0320*/  STL [R1+0x20], R0 ;  /* 0x0000200001007387 */ /* 0x0003e80000100800 */
.L_x_15:
[----:B------:R-:W2:Y:S02]  /*0330*/  LDL R40, [R1+0x20] ;  /* 0x0000200001287983 */ /* 0x000ea40000100800 */
[----:B--2---:R-:W-:-:S13]  /*0340*/  ISETP.GE.AND P0, PT, R40, RZ, PT ;  /* 0x000000ff2800720c */ /* 0x004fda0003f06270 */
[----:B------:R-:W-:Y:S05]  /*0350*/  @!P0 EXIT ;  /* 0x000000000000894d */ /* 0x000fea0003800000 */
[----:B------:R-:W-:Y:S01]  /*0360*/  ISETP.NE.U32.AND P2, PT, RZ, c[0x0][0x370], PT ;  /* 0x0000dc00ff007a0c */ /* 0x000fe20003f45070 */
[----:B------:R-:W-:Y:S01]  /*0370*/  CS2R R10, SRZ ;  /* 0x00000000000a7805 */ /* 0x000fe2000001ff00 */
[----:B------:R-:W-:Y:S01]  /*0380*/  ISETP.NE.U32.AND P1, PT, RZ, c[0x0][0x360], PT ;  /* 0x0000d800ff007a0c */ /* 0x000fe20003f25070 */
[----:B------:R-:W-:Y:S01]  /*0390*/  IMAD.MOV.U32 R13, RZ, RZ, c[0x0][0x168] ;  /* 0x00005a00ff0d7624 */ /* 0x000fe200078e00ff */
[----:B------:R-:W-:Y:S01]  /*03a0*/  ISETP.NE.AND.EX P2, PT, RZ, c[0x0][0x374], PT, P2 ;  /* 0x0000dd00ff007a0c */ /* 0x000fe20003f45320 */
[----:B------:R-:W-:Y:S01]  /*03b0*/  IMAD.MOV.U32 R12, RZ, RZ, RZ ;  /* 0x000000ffff0c7224 */ /* 0x000fe200078e00ff */
[----:B------:R-:W-:Y:S01]  /*03c0*/  ISETP.NE.AND.EX P1, PT, RZ, c[0x0][0x364], PT, P1 ;  /* 0x0000d900ff007a0c */ /* 0x000fe20003f25310 */
[CC--:B------:R-:W-:Y:S01]  /*03d0*/  IMAD.WIDE R4, R40.reuse, R26.reuse, c[0x0][0x348] ;  /* 0x0000d20028047625 */ /* 0x0c0fe200078e021a */
[----:B------:R-:W-:Y:S02]  /*03e0*/  ISETP.NE.U32.AND P0, PT, RZ, c[0x0][0x348], PT ;  /* 0x0000d200ff007a0c */ /* 0x000fe40003f05070 */
[----:B------:R-:W-:Y:S01]  /*03f0*/  ISETP.NE.U32.AND P3, PT, RZ, c[0x0][0x350], PT ;  /* 0x0000d400ff007a0c */ /* 0x000fe20003f65070 */
[----:B------:R-:W-:Y:S01]  /*0400*/  IMAD.WIDE R2, R40, R26, c[0x0][0x350] ;  /* 0x0000d40028027625 */ /* 0x000fe200078e021a */
[----:B------:R-:W-:-:S02]  /*0410*/  ISETP.NE.AND.EX P0, PT, RZ, c[0x0][0x34c], PT, P0 ;  /* 0x0000d300ff007a0c */ /* 0x000fc40003f05300 */
[----:B------:R-:W-:-:S03]  /*0420*/  ISETP.NE.AND.EX P3, PT, RZ, c[0x0][0x354], PT, P3 ;  /* 0x0000d500ff007a0c */ /* 0x000fc60003f65330 */
[----:B------:R-:W-:-:S04]  /*0430*/  @P2 IMAD.WIDE R8, R40, R26, c[0x0][0x370] ;  /* 0x0000dc0028082625 */ /* 0x000fc800078e021a */
[----:B------:R-:W-:Y:S01]  /*0440*/  @P1 IMAD.WIDE R6, R40, R26, c[0x0][0x360] ;  /* 0x0000d80028061625 */ /* 0x000fe200078e021a */
[----:B------:R2:W5:Y:S04]  /*0450*/  @P2 LDG.E R11, [R8.64] ;  /* 0x00000004080b2981 */ /* 0x000568000c1e1900 */
[----:B------:R2:W5:Y:S04]  /*0460*/  @P1 LDG.E R13, [R6.64] ;  /* 0x00000004060d1981 */ /* 0x000568000c1e1900 */
[----:B------:R2:W5:Y:S04]  /*0470*/  @P0 LDG.E R10, [R4.64] ;  /* 0x00000004040a0981 */ /* 0x000568000c1e1900 */
[----:B------:R2:W5:Y:S01]  /*0480*/  @P3 LDG.E R12, [R2.64] ;  /* 0x00000004020c3981 */ /* 0x000562000c1e1900 */
[----:B-1----:R-:W-:Y:S01]  /*0490*/  IMAD.MOV.U32 R0, RZ, RZ, c[0x0][0x1d0] ;  /* 0x00007400ff007624 */ /* 0x002fe200078e00ff */
[----:B------:R-:W-:Y:S05]  /*04a0*/  @P1 BRA `(.L_x_19) ;  /* 0x0000004000001947 */ /* 0x000fea0003800000 */
[----:B------:R-:W-:Y:S05]  /*04b0*/  @!P0 BRA `(.L_x_19) ;  /* 0x0000003000008947 */ /* 0x000fea0003800000 */
[----:B--2---:R1:W2:Y:S04]  /*04c0*/  LDG.E R6, [R4.64] ;  /* 0x0000000404067981 */ /* 0x0042a8000c1e1900 */
[----:B-1----:R-:W2:Y:S02]  /*04d0*/  LDG.E R4, [R4.64+0x4] ;  /* 0x0000040404047981 */ /* 0x002ea4000c1e1900 */
[----:B--2--5:R-:W-:-:S02]  /*04e0*/  IADD3 R13, -R6, R4, RZ ;  /* 0x00000004060d7210 */ /* 0x024fc40007ffe1ff */
.L_x_19:
[----:B------:R-:W-:-:S04]  /*04f0*/  ISETP.NE.U32.AND P1, PT, RZ, c[0x0][0x368], PT ;  /* 0x0000da00ff007a0c */ /* 0x000fc80003f25070 */
[----:B------:R-:W-:-:S13]  /*0500*/  ISETP.NE.AND.EX P1, PT, RZ, c[0x0][0x36c], PT, P1 ;  /* 0x0000db00ff007a0c */ /* 0x000fda0003f25310 */
[----:B------:R-:W-:Y:S05]  /*0510*/  @!P1 BRA `(.L_x_20) ;  /* 0x0000003000009947 */ /* 0x000fea0003800000 */
[----:B--2---:R-:W-:-:S05]  /*0520*/  IMAD.WIDE R2, R40, R26, c[0x0][0x368] ;  /* 0x0000da0028027625 */ /* 0x004fca00078e021a */
[----:B------:R1:W5:Y:S01]  /*0530*/  LDG.E R0, [R2.64] ;  /* 0x0000000402007981 */ /* 0x000362000c1e1900 */
[----:B------:R-:W-:Y:S05]  /*0540*/  BRA `(.L_x_21) ;  /* 0x0000004000007947 */ /* 0x000fea0003800000 */
.L_x_20:
[----:B------:R-:W-:Y:S05]  /*0550*/  @!P3 BRA `(.L_x_21) ;  /* 0x000000300000b947 */ /* 0x000fea0003800000 */
[----:B------:R1:W3:Y:S04]  /*0560*/  LDG.E R0, [R2.64] ;  /* 0x0000000402007981 */ /* 0x0002e8000c1e1900 */
[----:B-12---:R-:W3:Y:S02]  /*0570*/  LDG.E R2, [R2.64+0x4] ;  /* 0x0000040402027981 */ /* 0x006ee4000c1e1900 */
[----:B---3--:R-:W-:-:S05]  /*0580*/  IADD3 R0, -R0, R2, RZ ;  /* 0x0000000200007210 */ /* 0x008fca0007ffe1ff */
.L_x_21:
[--C-:B-----5:R-:W-:Y:S01]  /*0590*/  IMAD.IADD R121, R0, 0x1, -R11.reuse ;  /* 0x0000000100797824 */ /* 0x120fe200078e0a0b */
[----:B------:R-:W-:Y:S01]  /*05a0*/  PLOP3.LUT P2, PT, PT, PT, PT, 0x80, 0x0 ;  /* 0x000000000000781c */ /* 0x000fe20003f4f070 */
[----:B------:R-:W-:Y:S01]  /*05b0*/  IMAD.IADD R16, R12, 0x1, R11 ;  /* 0x000000010c107824 */ /* 0x000fe200078e020b */
[----:B------:R-:W-:Y:S01]  /*05c0*/  CS2R R98, SRZ ;  /* 0x0000000000627805 */ /* 0x000fe2000001ff00 */
[----:B------:R-:W-:Y:S01]  /*05d0*/  CS2R R14, SRZ ;  /* 0x00000000000e7805 */ /* 0x000fe2000001ff00 */
[C---:B------:R-:W-:Y:S01]  /*05e0*/  IADD3 R0, R121.reuse, 0x5f, RZ ;  /* 0x0000005f79007810 */ /* 0x040fe20007ffe0ff */
[----:B------:R-:W-:Y:S01]  /*05f0*/  IMAD.MOV.U32 R94, RZ, RZ, RZ ;  /* 0x000000ffff5e7224 */ /* 0x000fe200078e00ff */
[----:B------:R-:W-:Y:S01]  /*0600*/  ISETP.GE.AND P1, PT, R121, 0x1, PT ;  /* 0x000000017900780c */ /* 0x000fe20003f26270 */
[----:B--2---:R-:W-:Y:S01]  /*0610*/  CS2R R8, SRZ ;  /* 0x0000000000087805 */ /* 0x004fe2000001ff00 */
[----:B------:R-:W-:Y:S01]  /*0620*/  MOV R96, RZ ;  /* 0x000000ff00607202 */ /* 0x000fe20000000f00 */
[----:B------:R-:W-:Y:S01]  /*0630*/  IMAD.HI R0, R0, 0x2aaaaaab, RZ ;  /* 0x2aaaaaab00007827 */ /* 0x000fe200078e02ff */
[----:B------:R-:W-:Y:S01]  /*0640*/  MOV R11, RZ ;  /* 0x000000ff000b7202 */ /* 0x000fe20000000f00 */
[----:B------:R-:W-:Y:S01]  /*0650*/  CS2R R86, SRZ ;  /* 0x0000000000567805 */ /* 0x000fe2000001ff00 */
[----:B------:R-:W-:Y:S01]  /*0660*/  MOV R12, RZ ;  /* 0x000000ff000c7202 */ /* 0x000fe20000000f00 */
[----:B------:R-:W-:Y:S01]  /*0670*/  IMAD.MOV.U32 R92, RZ, RZ, RZ ;  /* 0x000000ffff5c7224 */ /* 0x000fe200078e00ff */
[----:B-1----:R-:W-:Y:S01]  /*0680*/  SHF.R.U32.HI R2, RZ, 0x1f, R0 ;  /* 0x0000001fff027819 */ /* 0x002fe20000011600 */
[----:B------:R-:W-:Y:S01]  /*0690*/  IMAD.MOV.U32 R90, RZ, RZ, RZ ;  /* 0x000000ffff5a7224 */ /* 0x000fe200078e00ff */
[----:B------:R-:W-:Y:S01]  /*06a0*/  CS2R R84, SRZ ;  /* 0x0000000000547805 */ /* 0x000fe2000001ff00 */
[----:B------:R-:W-:Y:S01]  /*06b0*/  IMAD.MOV.U32 R88, RZ, RZ, RZ ;  /* 0x000000ffff587224 */ /* 0x000fe200078e00ff */
[----:B------:R-:W-:Y:S01]  /*06c0*/  LEA.HI.SX32 R129, R0, R2, 0x1c ;  /* 0x0000000200817211 */ /* 0x000fe200078fe2ff */
[----:B------:R-:W-:Y:S01]  /*06d0*/  IMAD.MOV.U32 R82, RZ, RZ, RZ ;  /* 0x000000ffff527224 */ /* 0x000fe200078e00ff */
[----:B------:R-:W-:Y:S01]  /*06e0*/  MOV R17, RZ ;  /* 0x000000ff00117202 */ /* 0x000fe20000000f00 */
[----:B------:R-:W-:Y:S01]  /*06f0*/  CS2R R18, SRZ ;  /* 0x0000000000127805 */ /* 0x000fe2000001ff00 */
[----:B------:R-:W-:Y:S01]  /*0700*/  MOV R80, RZ ;  /* 0x000000ff00507202 */ /* 0x000fe20000000f00 */
[----:B------:R1:W-:Y:S01]  /*0710*/  STL [R1+0x30], R129 ;  /* 0x0000308101007387 */ /* 0x0003e20000100800 */
[----:B------:R-:W-:Y:S01]  /*0720*/  IMAD.MOV.U32 R78, RZ, RZ, RZ ;  /* 0x000000ffff4e7224 */ /* 0x000fe200078e00ff */
[----:B------:R-:W-:Y:S01]  /*0730*/  CS2R R20, SRZ ;  /* 0x0000000000147805 */ /* 0x000fe2000001ff00 */
[----:B------:R-:W-:Y:S01]  /*0740*/  MOV R76, RZ ;  /* 0x000000ff004c7202 */ /* 0x000fe20000000f00 */
[----:B------:R-:W-:Y:S01]  /*0750*/  IMAD.MOV.U32 R74, RZ, RZ, RZ ;  /* 0x000000ffff4a7224 */ /* 0x000fe200078e00ff */
[----:B------:R-:W-:Y:S01]  /*0760*/  CS2R R22, SRZ ;  /* 0x0000000000167805 */ /* 0x000fe2000001ff00 */
[----:B------:R-:W-:Y:S01]  /*0770*/  MOV R72, RZ ;  /* 0x000000ff00487202 */ /* 0x000fe20000000f00 */
[----:B------:R-:W-:Y:S01]  /*0780*/  IMAD.MOV.U32 R70, RZ, RZ, RZ ;  /* 0x000000ffff467224 */ /* 0x000fe200078e00ff */
[----:B------:R-:W-:Y:S01]  /*0790*/  CS2R R24, SRZ ;  /* 0x0000000000187805 */ /* 0x000fe2000001ff00 */
[----:B------:R-:W-:Y:S01]  /*07a0*/  MOV R68, RZ ;  /* 0x000000ff00447202 */ /* 0x000fe20000000f00 */
[----:B------:R-:W-:Y:S01]  /*07b0*/  CS2R R66, SRZ ;  /* 0x0000000000427805 */ /* 0x000fe2000001ff00 */
[----:B------:R-:W-:Y:S01]  /*07c0*/  IMAD.MOV.U32 R64, RZ, RZ, RZ ;  /* 0x000000ffff407224 */ /* 0x000fe200078e00ff */
[----:B------:R-:W-:Y:S01]  /*07d0*/  CS2R R62, SRZ ;  /* 0x00000000003e7805 */ /* 0x000fe2000001ff00 */
[----:B------:R-:W-:Y:S01]  /*07e0*/  MOV R27, RZ ;  /* 0x000000ff001b7202 */ /* 0x000fe20000000f00 */
[----:B------:R-:W-:Y:S01]  /*07f0*/  IMAD.MOV.U32 R60, RZ, RZ, RZ ;  /* 0x000000ffff3c7224 */ /* 0x000fe200078e00ff */
[----:B------:R-:W-:Y:S01]  /*0800*/  CS2R R58, SRZ ;  /* 0x00000000003a7805 */ /* 0x000fe2000001ff00 */
[----:B------:R-:W-:Y:S01]  /*0810*/  CS2R R28, SRZ ;  /* 0x00000000001c7805 */ /* 0x000fe2000001ff00 */
[----:B------:R-:W-:Y:S01]  /*0820*/  MOV R56, RZ ;  /* 0x000000ff00387202 */ /* 0x000fe20000000f00 */
[----:B------:R-:W-:Y:S01]  /*0830*/  CS2R R54, SRZ ;  /* 0x0000000000367805 */ /* 0x000fe2000001ff00 */
        /* <DEDUP_REMOVED lines=23> */
[----:B------:R-:W-:Y:S01]  /*09b0*/  CS2R R114, SRZ ;  /* 0x0000000000727805 */ /* 0x000fe2000001ff00 */
[----:B------:R-:W-:Y:S01]  /*09c0*/  MOV R38, RZ ;  /* 0x000000ff00267202 */ /* 0x000fe20000000f00 */
[----:B------:R-:W-:Y:S01]  /*09d0*/  IMAD.MOV.U32 R112, RZ, RZ, RZ ;  /* 0x000000ffff707224 */ /* 0x000fe200078e00ff */
[----:B------:R-:W-:Y:S01]  /*09e0*/  CS2R R110, SRZ ;  /* 0x00000000006e7805 */ /* 0x000fe2000001ff00 */
[----:B------:R-:W-:Y:S01]  /*09f0*/  CS2R R108, SRZ ;  /* 0x00000000006c7805 */ /* 0x000fe2000001ff00 */
[----:B------:R-:W-:Y:S01]  /*0a00*/  CS2R R106, SRZ ;  /* 0x00000000006a7805 */ /* 0x000fe2000001ff00 */
[----:B------:R-:W-:Y:S01]  /*0a10*/  MOV R104, RZ ;  /* 0x000000ff00687202 */ /* 0x000fe20000000f00 */
[----:B------:R-:W-:Y:S01]  /*0a20*/  IMAD.MOV.U32 R42, RZ, RZ, RZ ;  /* 0x000000ffff2a7224 */ /* 0x000fe200078e00ff */
[----:B------:R-:W-:Y:S01]  /*0a30*/  MOV R41, RZ ;  /* 0x000000ff00297202 */ /* 0x000fe20000000f00 */
[----:B------:R-:W-:Y:S05]  /*0a40*/  @!P1 BRA `(.L_x_22) ;  /* 0x0000ac0000009947 */ /* 0x000fea0003800000 */
[----:B-1----:R-:W-:-:S04]  /*0a50*/  ISETP.NE.U32.AND P2, PT, RZ, c[0x0][0x340], PT ;  /* 0x0000d000ff007a0c */ /* 0x002fc80003f45070 */
[----:B------:R-:W-:-:S13]  /*0a60*/  ISETP.NE.AND.EX P2, PT, RZ, c[0x0][0x344], PT, P2 ;  /* 0x0000d100ff007a0c */ /* 0x000fda0003f45320 */
[----:B------:R-:W-:-:S05]  /*0a70*/  @P2 IMAD.WIDE R2, R40, R26, c[0x0][0x340] ;  /* 0x0000d00028022625 */ /* 0x000fca00078e021a */
[----:B------:R1:W2:Y:S01]  /*0a80*/  @P2 LDG.E R14, [R2.64] ;  /* 0x00000004020e2981 */ /* 0x0002a2000c1e1900 */
[----:B------:R-:W-:Y:S01]  /*0a90*/  SHF.R.S32.HI R33, RZ, 0x1f, R125 ;  /* 0x0000001fff217819 */ /* 0x000fe2000001147d */
[----:B------:R-:W-:Y:S01]  /*0aa0*/  IMAD.MOV.U32 R4, RZ, RZ, c[0x0][0x2c4] ;  /* 0x0000b100ff047624 */ /* 0x000fe200078e00ff */
[----:B------:R-:W-:Y:S01]  /*0ab0*/  SHF.R.S32.HI R0, RZ, 0x1f, R10 ;  /* 0x0000001fff007819 */ /* 0x000fe2000001140a */
[----:B------:R-:W3:Y:S01]  /*0ac0*/  S2R R37, SR_CTAID.Y ;  /* 0x0000000000257919 */ /* 0x000ee20000002600 */
[----:B------:R-:W-:Y:S01]  /*0ad0*/  LEA.HI R30, R33, R125, RZ, 0x3 ;  /* 0x0000007d211e7211 */ /* 0x000fe200078f18ff */
[----:B------:R-:W-:Y:S01]  /*0ae0*/  IMAD.MOV.U32 R120, RZ, RZ, 0x60 ;  /* 0x00000060ff787424 */ /* 0x000fe200078e00ff */
[----:B------:R-:W-:Y:S01]  /*0af0*/  ISETP.NE.AND P1, PT, R4, 0x1, PT ;  /* 0x000000010400780c */ /* 0x000fe20003f25270 */
[----:B------:R-:W-:Y:S01]  /*0b00*/  IMAD R0, R0, c[0x0][0x178], RZ ;  /* 0x00005e0000007a24 */ /* 0x000fe200078e02ff */
[----:B------:R-:W-:Y:S01]  /*0b10*/  LOP3.LUT R4, R30, 0xfffffff8, RZ, 0xc0, !PT ;  /* 0xfffffff81e047812 */ /* 0x000fe200078ec0ff */
[----:B------:R-:W-:Y:S01]  /*0b20*/  IMAD.WIDE.U32 R34, R120, c[0x0][0x208], RZ ;  /* 0x0000820078227a25 */ /* 0x000fe200078e00ff */
[----:B------:R-:W-:-:S02]  /*0b30*/  SHF.R.S32.HI R26, RZ, 0x3, R30 ;  /* 0x00000003ff1a7819 */ /* 0x000fc4000001141e */
[----:B------:R-:W-:Y:S01]  /*0b40*/  SHF.R.S32.HI R12, RZ, 0x1f, R40 ;  /* 0x0000001fff0c7819 */ /* 0x000fe20000011428 */
[----:B------:R-:W-:Y:S01]  /*0b50*/  IMAD.IADD R36, R125, 0x1, -R4 ;  /* 0x000000017d247824 */ /* 0x000fe200078e0a04 */
[----:B------:R-:W-:Y:S01]  /*0b60*/  IADD3 R31, R129, -0x1, RZ ;  /* 0xffffffff811f7810 */ /* 0x000fe20007ffe0ff */
[----:B------:R-:W-:Y:S01]  /*0b70*/  IMAD R0, R10, c[0x0][0x17c], R0 ;  /* 0x00005f000a007a24 */ /* 0x000fe200078e0200 */
[----:B------:R-:W-:Y:S01]  /*0b80*/  SEL R5, R12, RZ, !P0 ;  /* 0x000000ff0c057207 */ /* 0x000fe20004000000 */
[--C-:B------:R-:W-:Y:S01]  /*0b90*/  IMAD R4, R36, 0x20, R26.reuse ;  /* 0x0000002024047824 */ /* 0x100fe200078e021a */
[----:B------:R-:W-:Y:S01]  /*0ba0*/  SHF.R.S32.HI R8, RZ, 0x1f, R31 ;  /* 0x0000001fff087819 */ /* 0x000fe2000001141f */
[----:B------:R-:W-:Y:S01]  /*0bb0*/  IMAD R11, R39, 0x80, R26 ;  /* 0x00000080270b7824 */ /* 0x000fe200078e021a */
[-C--:B------:R-:W-:Y:S01]  /*0bc0*/  LEA.HI R29, R33, R125.reuse, RZ, 0x4 ;  /* 0x0000007d211d7211 */ /* 0x080fe200078f20ff */
[----:B------:R-:W-:Y:S01]  /*0bd0*/  IMAD R7, R39, 0x80, R4 ;  /* 0x0000008027077824 */ /* 0x000fe200078e0204 */
[----:B------:R-:W-:Y:S01]  /*0be0*/  SEL R4, R40, RZ, !P0 ;  /* 0x000000ff28047207 */ /* 0x000fe20004000000 */
[----:B------:R-:W-:Y:S01]  /*0bf0*/  IMAD R5, R5, c[0x0][0x1c0], RZ ;  /* 0x0000700005057a24 */ /* 0x000fe200078e02ff */
[----:B------:R-:W-:Y:S01]  /*0c00*/  IADD3 R9, R11, 0x20, RZ ;  /* 0x000000200b097810 */ /* 0x000fe20007ffe0ff */
[----:B-1----:R-:W-:Y:S01]  /*0c10*/  IMAD.WIDE.U32 R2, R10, c[0x0][0x178], RZ ;  /* 0x00005e000a027a25 */ /* 0x002fe200078e00ff */
[----:B------:R-:W-:-:S02]  /*0c20*/  LEA.HI R10, R33, R125, RZ, 0x6 ;  /* 0x0000007d210a7211 */ /* 0x000fc400078f30ff */
[----:B---3--:R-:W-:Y:S01]  /*0c30*/  SHF.R.S32.HI R38, RZ, 0x1f, R37 ;  /* 0x0000001fff267819 */ /* 0x008fe20000011425 */
[----:B------:R-:W-:Y:S01]  /*0c40*/  IMAD.IADD R3, R3, 0x1, R0 ;  /* 0x0000000103037824 */ /* 0x000fe200078e0200 */
[----:B------:R-:W-:Y:S01]  /*0c50*/  LEA.HI R122, R33, R125, RZ, 0x5 ;  /* 0x0000007d217a7211 */ /* 0x000fe200078f28ff */
[----:B------:R-:W-:-:S04]  /*0c60*/  @P1 IMAD.HI.U32 R6, R7, c[0x0][0x2c8], RZ ;  /* 0x0000b20007061a27 */ /* 0x000fc800078e00ff */
[----:B------:R-:W-:Y:S02]  /*0c70*/  IMAD R0, R38, c[0x0][0x1b8], RZ ;  /* 0x00006e0026007a24 */ /* 0x000fe400078e02ff */
[----:B------:R-:W-:-:S04]  /*0c80*/  IMAD.WIDE.U32 R2, R37, c[0x0][0x1b8], R2 ;  /* 0x00006e0025027a25 */ /* 0x000fc800078e0002 */
[----:B------:R-:W-:Y:S02]  /*0c90*/  IMAD R0, R37, c[0x0][0x1bc], R0 ;  /* 0x00006f0025007a24 */ /* 0x000fe400078e0200 */
[C---:B------:R-:W-:Y:S02]  /*0ca0*/  IMAD R5, R4.reuse, c[0x0][0x1c4], R5 ;  /* 0x0000710004057a24 */ /* 0x040fe400078e0205 */
[----:B------:R-:W-:Y:S02]  /*0cb0*/  IMAD.IADD R3, R3, 0x1, R0 ;  /* 0x0000000103037824 */ /* 0x000fe400078e0200 */
[----:B------:R-:W-:Y:S01]  /*0cc0*/  IMAD.MOV.U32 R0, RZ, RZ, R7 ;  /* 0x000000ffff007224 */ /* 0x000fe200078e0007 */
[----:B------:R-:W-:Y:S01]  /*0cd0*/  @P1 SHF.R.U32.HI R0, RZ, c[0x0][0x2cc], R6 ;  /* 0x0000b300ff001a19 */ /* 0x000fe20000011606 */
[----:B------:R-:W-:-:S03]  /*0ce0*/  IMAD.WIDE.U32 R2, R4, c[0x0][0x1c0], R2 ;  /* 0x0000700004027a25 */ /* 0x000fc600078e0002 */
[----:B------:R-:W-:Y:S01]  /*0cf0*/  SHF.R.S32.HI R4, RZ, 0x1f, R0 ;  /* 0x0000001fff047819 */ /* 0x000fe20000011400 */
[----:B------:R-:W-:Y:S02]  /*0d00*/  IMAD.IADD R3, R3, 0x1, R5 ;  /* 0x0000000103037824 */ /* 0x000fe400078e0205 */
[----:B------:R-:W-:Y:S02]  /*0d10*/  IMAD R6, R120, c[0x0][0x20c], RZ ;  /* 0x0000830078067a24 */ /* 0x000fe400078e02ff */
[----:B------:R-:W-:Y:S02]  /*0d20*/  IMAD R4, R4, c[0x0][0x1b0], RZ ;  /* 0x00006c0004047a24 */ /* 0x000fe400078e02ff */
[----:B------:R-:W-:-:S04]  /*0d30*/  IMAD.WIDE.U32 R2, R0, c[0x0][0x1b0], R2 ;  /* 0x00006c0000027a25 */ /* 0x000fc800078e0002 */
[----:B------:R-:W-:Y:S02]  /*0d40*/  IMAD R4, R0, c[0x0][0x1b4], R4 ;  /* 0x00006d0000047a24 */ /* 0x000fe400078e0204 */
[----:B------:R-:W-:Y:S02]  /*0d50*/  IMAD.MOV R0, RZ, RZ, -R0 ;  /* 0x000000ffff007224 */ /* 0x000fe400078e0a00 */
[----:B------:R-:W-:Y:S02]  /*0d60*/  IMAD.IADD R3, R3, 0x1, R4 ;  /* 0x0000000103037824 */ /* 0x000fe400078e0204 */
[----:B------:R-:W-:Y:S02]  /*0d70*/  IMAD R0, R0, c[0x0][0x2c4], R7 ;  /* 0x0000b10000007a24 */ /* 0x000fe400078e0207 */
[----:B------:R-:W-:Y:S02]  /*0d80*/  IMAD.IADD R6, R35, 0x1, R6 ;  /* 0x0000000123067824 */ /* 0x000fe400078e0206 */
[----:B------:R-:W-:Y:S01]  /*0d90*/  IMAD R7, R120, c[0x0][0x1e4], RZ ;  /* 0x0000790078077a24 */ /* 0x000fe200078e02ff */
[----:B------:R-:W-:Y:S01]  /*0da0*/  SHF.R.S32.HI R4, RZ, 0x1f, R0 ;  /* 0x0000001fff047819 */ /* 0x000fe20000011400 */
[----:B------:R-:W-:-:S02]  /*0db0*/  IMAD R6, R6, R31, RZ ;  /* 0x0000001f06067224 */ /* 0x000fc400078e02ff */
[----:B------:R-:W-:-:S04]  /*0dc0*/  IMAD.WIDE.U32 R126, R120, c[0x0][0x1e0], RZ ;  /* 0x00007800787e7a25 */ /* 0x000fc800078e00ff */
[----:B------:R-:W-:Y:S02]  /*0dd0*/  IMAD R4, R4, c[0x0][0x1a8], RZ ;  /* 0x00006a0004047a24 */ /* 0x000fe400078e02ff */
[----:B------:R-:W-:-:S04]  /*0de0*/  IMAD.WIDE.U32 R2, R0, c[0x0][0x1a8], R2 ;  /* 0x00006a0000027a25 */ /* 0x000fc800078e0002 */
[----:B------:R-:W-:Y:S01]  /*0df0*/  IMAD R4, R0, c[0x0][0x1ac], R4 ;  /* 0x00006b0000047a24 */ /* 0x000fe200078e0204 */
[----:B------:R-:W-:Y:S01]  /*0e00*/  LEA R17, P0, R2, c[0x0][0x160], 0x1 ;  /* 0x0000580002117a11 */ /* 0x000fe200078008ff */
[----:B------:R-:W-:Y:S01]  /*0e10*/  IMAD R32, R8, R34, R6 ;  /* 0x0000002208207224 */ /* 0x000fe200078e0206 */
[----:B------:R-:W-:Y:S01]  /*0e20*/  IADD3 R6, R11, 0x40, RZ ;  /* 0x000000400b067810 */ /* 0x000fe20007ffe0ff */
[----:B------:R-:W-:Y:S02]  /*0e30*/  IMAD R5, R13, c[0x0][0x2c4], RZ ;  /* 0x0000b1000d057a24 */ /* 0x000fe400078e02ff */
[----:B------:R-:W-:Y:S02]  /*0e40*/  IMAD.IADD R123, R127, 0x1, R7 ;  /* 0x000000017f7b7824 */ /* 0x000fe400078e0207 */
[----:B------:R-:W-:Y:S01]  /*0e50*/  IMAD.IADD R0, R3, 0x1, R4 ;  /* 0x0000000103007824 */ /* 0x000fe200078e0204 */
[----:B------:R-:W-:Y:S01]  /*0e60*/  ISETP.GE.AND P6, PT, R6, R5, PT ;  /* 0x000000050600720c */ /* 0x000fe20003fc6270 */
[----:B------:R-:W-:Y:S01]  /*0e70*/  IMAD.SHL.U32 R3, R26, 0x40, RZ ;  /* 0x000000401a037824 */ /* 0x000fe200078e00ff */
[----:B------:R-:W1:Y:S01]  /*0e80*/  SHFL.IDX PT, R6, R17, RZ, 0x181f ;  /* 0x00181fff11067589 */ /* 0x000e6200000e0000 */
[----:B------:R-:W-:Y:S01]  /*0e90*/  IMAD R7, R123, R31, RZ ;  /* 0x0000001f7b077224 */ /* 0x000fe200078e02ff */
[----:B------:R-:W-:Y:S01]  /*0ea0*/  LEA.HI.X R18, R2, c[0x0][0x164], R0, 0x1, P0 ;  /* 0x0000590002127a11 */ /* 0x000fe200000f0c00 */
[----:B------:R-:W-:Y:S01]  /*0eb0*/  IMAD.SHL.U32 R2, R36, 0x8, RZ ;  /* 0x0000000824027824 */ /* 0x000fe200078e00ff */
[----:B------:R-:W-:Y:S01]  /*0ec0*/  ISETP.GE.AND P5, PT, R9, R5, PT ;  /* 0x000000050900720c */ /* 0x000fe20003fa6270 */
[----:B------:R-:W-:Y:S01]  /*0ed0*/  IMAD R28, R8, R126, R7 ;  /* 0x0000007e081c7224 */ /* 0x000fe200078e0207 */
[----:B------:R-:W-:Y:S01]  /*0ee0*/  LOP3.LUT R0, R3, 0x1c0, RZ, 0xc0, !PT ;  /* 0x000001c003007812 */ /* 0x000fe200078ec0ff */
[----:B------:R-:W3:Y:S01]  /*0ef0*/  SHFL.IDX PT, R7, R18, RZ, 0x181f ;  /* 0x00181fff12077589 */ /* 0x000ee200000e0000 */
[----:B------:R-:W-:Y:S01]  /*0f00*/  SHF.R.S32.HI R9, RZ, 0x4, R29 ;  /* 0x00000004ff097819 */ /* 0x000fe2000001141d */
[----:B------:R-:W-:Y:S01]  /*0f10*/  IMAD R120, R129, -0x60, R120 ;  /* 0xffffffa081787824 */ /* 0x000fe200078e0278 */
[----:B------:R-:W-:Y:S01]  /*0f20*/  LOP3.LUT R4, R0, 0x38, R2, 0xf8, !PT ;  /* 0x0000003800047812 */ /* 0x000fe200078ef802 */
[----:B------:R-:W-:Y:S01]  /*0f30*/  IMAD.MOV.U32 R124, RZ, RZ, c[0x0][0x1e0] ;  /* 0x00007800ff7c7624 */ /* 0x000fe200078e00ff */
[----:B------:R-:W-:Y:S01]  /*0f40*/  SHF.R.U32.HI R3, RZ, 0x3, R0 ;  /* 0x00000003ff037819 */ /* 0x000fe20000011600 */
[----:B------:R-:W-:Y:S01]  /*0f50*/  IMAD.MOV.U32 R128, RZ, RZ, c[0x0][0x1e4] ;  /* 0x00007900ff807624 */ /* 0x000fe200078e00ff */
[----:B------:R-:W-:Y:S01]  /*0f60*/  LEA.HI R8, R29, R9, RZ, 0x1 ;  /* 0x000000091d087211 */ /* 0x000fe200078f08ff */
[----:B------:R-:W-:Y:S01]  /*0f70*/  IMAD.SHL.U32 R208, R122, 0x20, RZ ;  /* 0x000000207ad07824 */ /* 0x000fe200078e00ff */
[----:B------:R-:W-:Y:S01]  /*0f80*/  LOP3.LUT R4, R4, R3, RZ, 0x3c, !PT ;  /* 0x0000000304047212 */ /* 0x000fe200078e3cff */
[----:B------:R-:W-:Y:S01]  /*0f90*/  BAR.SYNC.DEFER_BLOCKING 0x0 ;  /* 0x0000000000007b1d */ /* 0x000fe20000010000 */
[----:B------:R-:W-:-:S02]  /*0fa0*/  ISETP.GE.AND P4, PT, R11, R5, PT ;  /* 0x000000050b00720c */ /* 0x000fc40003f86270 */
[----:B------:R-:W-:Y:S01]  /*0fb0*/  LOP3.LUT R3, R8, 0xfffffffe, RZ, 0xc0, !PT ;  /* 0xfffffffe08037812 */ /* 0x000fe200078ec0ff */
[----:B------:R-:W-:Y:S01]  /*0fc0*/  IMAD.SHL.U32 R8, R10, 0x8, RZ ;  /* 0x000000080a087824 */ /* 0x000fe200078e00ff */
[----:B------:R-:W-:Y:S02]  /*0fd0*/  IADD3 R0, R11, 0x60, RZ ;  /* 0x000000600b007810 */ /* 0x000fe40007ffe0ff */
[----:B------:R-:W-:Y:S01]  /*0fe0*/  IADD3 R22, R2, 0x40, RZ ;  /* 0x0000004002167810 */ /* 0x000fe20007ffe0ff */
[----:B------:R-:W-:Y:S01]  /*0ff0*/  IMAD.IADD R27, R9, 0x1, -R3 ;  /* 0x00000001091b7824 */ /* 0x000fe200078e0a03 */
[----:B------:R-:W-:Y:S02]  /*1000*/  ISETP.GE.AND P0, PT, R0, R5, PT ;  /* 0x000000050000720c */ /* 0x000fe40003f06270 */
[----:B------:R-:W-:Y:S02]  /*1010*/  LOP3.LUT R249, R4, 0xfffffe00, R8, 0xf8, !PT ;  /* 0xfffffe0004f97812 */ /* 0x000fe400078ef808 */
[----:B------:R-:W-:-:S02]  /*1020*/  IADD3 R23, R2, 0x80, RZ ;  /* 0x0000008002177810 */ /* 0x000fc40007ffe0ff */
[----:B------:R-:W-:Y:S01]  /*1030*/  SHF.R.S32.HI R0, RZ, 0x1f, R16 ;  /* 0x0000001fff007819 */ /* 0x000fe20000011410 */
[----:B------:R-:W-:Y:S01]  /*1040*/  IMAD.SHL.U32 R249, R249, 0x2, RZ ;  /* 0x00000002f9f97824 */ /* 0x000fe200078e00ff */
[----:B------:R-:W-:Y:S02]  /*1050*/  IADD3 R16, P1, R16, R26, RZ ;  /* 0x0000001a10107210 */ /* 0x000fe40007f3e0ff */
[----:B------:R-:W-:Y:S02]  /*1060*/  @!P4 SHF.R.S32.HI R11, RZ, 0x1f, R22 ;  /* 0x0000001fff0bc819 */ /* 0x000fe40000011416 */
[--C-:B------:R-:W-:Y:S02]  /*1070*/  SHF.R.S32.HI R3, RZ, 0x1f, R2.reuse ;  /* 0x0000001fff037819 */ /* 0x100fe40000011402 */
[----:B------:R-:W-:Y:S02]  /*1080*/  @!P4 SHF.R.S32.HI R10, RZ, 0x1f, R23 ;  /* 0x0000001fff0ac819 */ /* 0x000fe40000011417 */
[----:B------:R-:W-:Y:S01]  /*1090*/  LEA.HI.X.SX32 R19, R26, R0, 0x1, P1 ;  /* 0x000000001a137211 */ /* 0x000fe200008f0eff */
[----:B------:R-:W-:Y:S01]  /*10a0*/  IMAD.WIDE.U32 R20, R16, c[0x0][0x208], R2 ;  /* 0x0000820010147a25 */ /* 0x000fe200078e0002 */
[----:B------:R-:W-:-:S02]  /*10b0*/  @!P5 SHF.R.S32.HI R0, RZ, 0x1f, R22 ;  /* 0x0000001fff00d819 */ /* 0x000fc40000011416 */
[----:B------:R-:W-:Y:S02]  /*10c0*/  @!P4 LEA.HI R11, R11, R22, RZ, 0x3 ;  /* 0x000000160b0bc211 */ /* 0x000fe400078f18ff */
[----:B------:R-:W-:Y:S02]  /*10d0*/  ISETP.GE.AND P1, PT, R22, c[0x0][0x198], PT ;  /* 0x0000660016007a0c */ /* 0x000fe40003f26270 */
[----:B------:R-:W-:Y:S02]  /*10e0*/  @!P4 LOP3.LUT R11, R11, 0xfffffff8, RZ, 0xc0, !PT ;  /* 0xfffffff80b0bc812 */ /* 0x000fe400078ec0ff */
[----:B------:R-:W-:Y:S02]  /*10f0*/  @!P5 SHF.R.S32.HI R13, RZ, 0x1f, R23 ;  /* 0x0000001fff0dd819 */ /* 0x000fe40000011417 */
[----:B------:R-:W-:Y:S02]  /*1100*/  LOP3.LUT R208, R208, 0x7ffffc00, RZ, 0xc0, !PT ;  /* 0x7ffffc00d0d07812 */ /* 0x000fe400078ec0ff */
[--C-:B--2---:R-:W-:Y:S01]  /*1110*/  @P2 SHF.R.S32.HI R5, RZ, 0x1f, R14.reuse ;  /* 0x0000001fff052819 */ /* 0x104fe2000001140e */
[----:B------:R-:W-:-:S02]  /*1120*/  @P2 IMAD.MOV.U32 R4, RZ, RZ, R14 ;  /* 0x000000ffff042224 */ /* 0x000fc400078e000e */
[----:B------:R-:W-:Y:S02]  /*1130*/  @!P2 IMAD.MOV.U32 R4, RZ, RZ, R40 ;  /* 0x000000ffff04a224 */ /* 0x000fe400078e0028 */
[----:B------:R-:W-:Y:S01]  /*1140*/  @!P2 IMAD.MOV.U32 R5, RZ, RZ, R12 ;  /* 0x000000ffff05a224 */ /* 0x000fe200078e000c */
[----:B-1----:R-:W-:Y:S02]  /*1150*/  @!P4 LEA R8, P2, R2, R6, 0x1 ;  /* 0x000000060208c211 */ /* 0x002fe400078408ff */
[----:B------:R-:W-:Y:S02]  /*1160*/  SEL R25, R4, RZ, !P3 ;  /* 0x000000ff04197207 */ /* 0x000fe40005800000 */
[----:B------:R-:W-:Y:S01]  /*1170*/  SEL R24, R5, RZ, !P3 ;  /* 0x000000ff05187207 */ /* 0x000fe20005800000 */
[----:B------:R-:W-:Y:S01]  /*1180*/  SHFL.IDX PT, R4, R17, 0x1, 0x181f ;  /* 0x00381f0011047f89 */ /* 0x000fe200000e0000 */
[C---:B------:R-:W-:Y:S02]  /*1190*/  ISETP.GE.AND P3, PT, R2.reuse, c[0x0][0x198], PT ;  /* 0x0000660002007a0c */ /* 0x040fe40003f66270 */
[----:B---3--:R-:W-:Y:S01]  /*11a0*/  @!P4 LEA.HI.X R9, R2, R7, R3, 0x1, P2 ;  /* 0x000000070209c211 */ /* 0x008fe200010f0c03 */
[----:B------:R-:W1:Y:S01]  /*11b0*/  SHFL.IDX PT, R5, R18, 0x1, 0x181f ;  /* 0x00381f0012057f89 */ /* 0x000e6200000e0000 */
[----:B------:R-:W-:-:S02]  /*11c0*/  @!P4 LEA.HI R12, R10, R23, RZ, 0x3 ;  /* 0x000000170a0cc211 */ /* 0x000fc400078f18ff */
[----:B------:R-:W-:Y:S02]  /*11d0*/  ISETP.GE.AND P2, PT, R23, c[0x0][0x198], PT ;  /* 0x0000660017007a0c */ /* 0x000fe40003f46270 */
[----:B------:R-:W-:Y:S02]  /*11e0*/  @!P5 LEA.HI R10, R0, R22, RZ, 0x3 ;  /* 0x00000016000ad211 */ /* 0x000fe400078f18ff */
[----:B------:R-:W-:Y:S02]  /*11f0*/  @!P4 LOP3.LUT R12, R12, 0xfffffff8, RZ, 0xc0, !PT ;  /* 0xfffffff80c0cc812 */ /* 0x000fe400078ec0ff */
[----:B------:R-:W-:Y:S01]  /*1200*/  @!P5 LOP3.LUT R14, R10, 0xfffffff8, RZ, 0xc0, !PT ;  /* 0xfffffff80a0ed812 */ /* 0x000fe200078ec0ff */
[--C-:B------:R-:W-:Y:S01]  /*1210*/  @!P4 IMAD.WIDE R10, R11, 0x2, R6.reuse ;  /* 0x000000020b0ac825 */ /* 0x100fe200078e0206 */
[----:B------:R-:W-:Y:S01]  /*1220*/  @!P5 LEA.HI R0, R13, R23, RZ, 0x3 ;  /* 0x000000170d00d211 */ /* 0x000fe200078f18ff */
[----:B------:R-:W-:Y:S01]  /*1230*/  @!PT LDS RZ, [RZ] ;  /* 0x00000000fffff984 */ /* 0x000fe20000000800 */
[----:B------:R2:W-:Y:S02]  /*1240*/  @!P4 LDGSTS.E.BYPASS.LTC128B.128 [R249+0x100], [R8.64], !P3 ;  /* 0x0010000008f9cfae */ /* 0x0005e4000d901d44 */
[----:B------:R-:W-:Y:S01]  /*1250*/  @!P4 IMAD.WIDE R6, R12, 0x2, R6 ;  /* 0x000000020c06c825 */ /* 0x000fe200078e0206 */
[----:B------:R-:W-:Y:S01]  /*1260*/  @!P5 LOP3.LUT R0, R0, 0xfffffff8, RZ, 0xc0, !PT ;  /* 0xfffffff80000d812 */ /* 0x000fe200078ec0ff */
[----:B------:R3:W-:Y:S04]  /*1270*/  @!P4 LDGSTS.E.BYPASS.LTC128B.128 [R249+0x4100], [R10.64], !P1 ;  /* 0x041000000af9cfae */ /* 0x0007e8000c901d44 */
[----:B------:R4:W-:Y:S01]  /*1280*/  @!P4 LDGSTS.E.BYPASS.LTC128B.128 [R249+0x8100], [R6.64], !P2 ;  /* 0x0810000006f9cfae */ /* 0x0009e2000d101d44 */
[----:B-1----:R-:W-:-:S04]  /*1290*/  @!P5 IMAD.WIDE R14, R14, 0x2, R4 ;  /* 0x000000020e0ed825 */ /* 0x002fc800078e0204 */
[----:B------:R-:W-:Y:S01]  /*12a0*/  @!P5 IMAD.WIDE R12, R0, 0x2, R4 ;  /* 0x00000002000cd825 */ /* 0x000fe200078e0204 */
[----:B------:R-:W-:-:S03]  /*12b0*/  @!P5 LEA R4, P4, R2, R4, 0x1 ;  /* 0x000000040204d211 */ /* 0x000fc600078808ff */
[----:B------:R-:W-:Y:S01]  /*12c0*/  IMAD R0, R19, c[0x0][0x208], RZ ;  /* 0x0000820013007a24 */ /* 0x000fe200078e02ff */
[----:B------:R-:W-:-:S05]  /*12d0*/  @!P5 LEA.HI.X R5, R2, R5, R3, 0x1, P4 ;  /* 0x000000050205d211 */ /* 0x000fca00020f0c03 */
[----:B------:R1:W-:Y:S01]  /*12e0*/  @!P5 LDGSTS.E.BYPASS.LTC128B.128 [R249+0x1100], [R4.64], !P3 ;  /* 0x0110000004f9dfae */ /* 0x0003e2000d901d44 */
[----:B--2---:R-:W-:Y:S02]  /*12f0*/  IMAD R8, R19, c[0x0][0x1e0], RZ ;  /* 0x0000780013087a24 */ /* 0x004fe400078e02ff */
[C---:B------:R-:W-:Y:S01]  /*1300*/  IMAD R19, R16.reuse, c[0x0][0x20c], R0 ;  /* 0x0000830010137a24 */ /* 0x040fe200078e0200 */
[----:B------:R-:W-:Y:S01]  /*1310*/  @!P6 SHF.R.S32.HI R0, RZ, 0x1f, R22 ;  /* 0x0000001fff00e819 */ /* 0x000fe20000011416 */
[----:B------:R2:W-:Y:S01]  /*1320*/  @!P5 LDGSTS.E.BYPASS.LTC128B.128 [R249+0x5100], [R14.64], !P1 ;  /* 0x051000000ef9dfae */ /* 0x0005e2000c901d44 */
[C---:B---3--:R-:W-:Y:S01]  /*1330*/  IMAD R10, R16.reuse, c[0x0][0x1e4], R8 ;  /* 0x00007900100a7a24 */ /* 0x048fe200078e0208 */
[----:B------:R-:W-:Y:S01]  /*1340*/  @!P0 SHF.R.S32.HI R11, RZ, 0x1f, R22 ;  /* 0x0000001fff0b8819 */ /* 0x000fe20000011416 */
[----:B------:R-:W-:Y:S01]  /*1350*/  IMAD.WIDE.U32 R8, R16, c[0x0][0x1e0], R2 ;  /* 0x0000780010087a25 */ /* 0x000fe200078e0002 */
[----:B----4-:R-:W3:Y:S01]  /*1360*/  SHFL.IDX PT, R6, R17, 0x2, 0x181f ;  /* 0x00581f0011067f89 */ /* 0x010ee200000e0000 */
[----:B------:R-:W-:-:S02]  /*1370*/  IADD3 R16, R120, R121, -R26 ;  /* 0x0000007978107210 */ /* 0x000fc40007ffe81a */
[----:B------:R-:W-:Y:S01]  /*1380*/  IMAD.IADD R9, R9, 0x1, R10 ;  /* 0x0000000109097824 */ /* 0x000fe200078e020a */
[----:B------:R-:W4:Y:S04]  /*1390*/  SHFL.IDX PT, R7, R18, 0x2, 0x181f ;  /* 0x00581f0012077f89 */ /* 0x000f2800000e0000 */
[----:B------:R5:W-:Y:S01]  /*13a0*/  @!P5 LDGSTS.E.BYPASS.LTC128B.128 [R249+0x9100], [R12.64], !P2 ;  /* 0x091000000cf9dfae */ /* 0x000be2000d101d44 */
[----:B------:R-:W-:Y:S02]  /*13b0*/  ISETP.GE.AND P5, PT, R22, c[0x0][0x1d4], PT ;  /* 0x0000750016007a0c */ /* 0x000fe40003fa6270 */
[----:B-1----:R-:W-:Y:S01]  /*13c0*/  @!P6 SHF.R.S32.HI R5, RZ, 0x1f, R23 ;  /* 0x0000001fff05e819 */ /* 0x002fe20000011417 */
[----:B------:R-:W1:Y:S01]  /*13d0*/  SHFL.IDX PT, R4, R17, 0x3, 0x181f ;  /* 0x00781f0011047f89 */ /* 0x000e6200000e0000 */
[----:B--2---:R-:W-:-:S02]  /*13e0*/  @!P0 LEA.HI R14, R11, R22, RZ, 0x3 ;  /* 0x000000160b0e8211 */ /* 0x004fc400078f18ff */
[----:B---3--:R-:W-:-:S04]  /*13f0*/  @!P6 LEA R10, P4, R2, R6, 0x1 ;  /* 0x00000006020ae211 */ /* 0x008fc800078808ff */
[----:B----4-:R-:W-:-:S05]  /*1400*/  @!P6 LEA.HI.X R11, R2, R7, R3, 0x1, P4 ;  /* 0x00000007020be211 */ /* 0x010fca00020f0c03 */
[----:B------:R2:W-:Y:S01]  /*1410*/  @!P6 LDGSTS.E.BYPASS.LTC128B.128 [R249+0x2100], [R10.64], !P3 ;  /* 0x021000000af9efae */ /* 0x0005e2000d901d44 */
[----:B-----5:R-:W-:Y:S02]  /*1420*/  @!P6 LEA.HI R12, R0, R22, RZ, 0x3 ;  /* 0x00000016000ce211 */ /* 0x020fe400078f18ff */
[----:B------:R-:W-:Y:S02]  /*1430*/  @!P6 LEA.HI R0, R5, R23, RZ, 0x3 ;  /* 0x000000170500e211 */ /* 0x000fe400078f18ff */
[----:B------:R-:W3:Y:S01]  /*1440*/  SHFL.IDX PT, R5, R18, 0x3, 0x181f ;  /* 0x00781f0012057f89 */ /* 0x000ee200000e0000 */
[----:B------:R-:W-:Y:S02]  /*1450*/  @!P6 LOP3.LUT R12, R12, 0xfffffff8, RZ, 0xc0, !PT ;  /* 0xfffffff80c0ce812 */ /* 0x000fe400078ec0ff */
[----:B------:R-:W-:-:S03]  /*1460*/  @!P6 LOP3.LUT R0, R0, 0xfffffff8, RZ, 0xc0, !PT ;  /* 0xfffffff80000e812 */ /* 0x000fc600078ec0ff */
[----:B------:R-:W-:-:S04]  /*1470*/  @!P6 IMAD.WIDE R12, R12, 0x2, R6 ;  /* 0x000000020c0ce825 */ /* 0x000fc800078e0206 */
[----:B------:R-:W-:Y:S01]  /*1480*/  @!P6 IMAD.WIDE R6, R0, 0x2, R6 ;  /* 0x000000020006e825 */ /* 0x000fe200078e0206 */
[----:B------:R4:W-:Y:S03]  /*1490*/  @!P6 LDGSTS.E.BYPASS.LTC128B.128 [R249+0x6100], [R12.64], !P1 ;  /* 0x061000000cf9efae */ /* 0x0009e6000c901d44 */
[----:B------:R-:W-:Y:S01]  /*14a0*/  IMAD.SHL.U32 R0, R36, 0x40, RZ ;  /* 0x0000004024007824 */ /* 0x000fe200078e00ff */
[----:B------:R5:W-:Y:S01]  /*14b0*/  @!P6 LDGSTS.E.BYPASS.LTC128B.128 [R249+0xa100], [R6.64], !P2 ;  /* 0x0a10000006f9efae */ /* 0x000be2000d101d44 */
[----:B------:R-:W-:-:S03]  /*14c0*/  ISETP.GE.AND P6, PT, R2, c[0x0][0x1d4], PT ;  /* 0x0000750002007a0c */ /* 0x000fc60003fc6270 */
[----:B------:R-:W-:Y:S01]  /*14d0*/  LOP3.LUT R0, R0, 0x1c0, RZ, 0xc0, !PT ;  /* 0x000001c000007812 */ /* 0x000fe200078ec0ff */
[----:B--2---:R-:W-:-:S03]  /*14e0*/  IMAD R10, R38, c[0x0][0x1e8], RZ ;  /* 0x00007a00260a7a24 */ /* 0x004fc600078e02ff */
[----:B------:R-:W-:Y:S01]  /*14f0*/  SHF.R.U32.HI R11, RZ, 0x3, R0 ;  /* 0x00000003ff0b7819 */ /* 0x000fe20000011600 */
[C---:B------:R-:W-:Y:S01]  /*1500*/  IMAD R10, R37.reuse, c[0x0][0x1ec], R10 ;  /* 0x00007b00250a7a24 */ /* 0x040fe200078e020a */
[----:B----4-:R-:W-:Y:S01]  /*1510*/  LOP3.LUT R12, R0, 0x8, R30, 0xf8, !PT ;  /* 0x00000008000c7812 */ /* 0x010fe200078ef81e */
[----:B------:R-:W-:Y:S01]  /*1520*/  IMAD.SHL.U32 R13, R128, 0x40, RZ ;  /* 0x00000040800d7824 */ /* 0x000fe200078e00ff */
[----:B------:R-:W-:Y:S01]  /*1530*/  @!P0 SHF.R.S32.HI R0, RZ, 0x1f, R23 ;  /* 0x0000001fff008819 */ /* 0x000fe20000011417 */
[----:B-----5:R-:W-:Y:S01]  /*1540*/  IMAD.WIDE.U32 R6, R37, c[0x0][0x1e8], R8 ;  /* 0x00007a0025067a25 */ /* 0x020fe200078e0008 */
[----:B-1----:R-:W-:Y:S02]  /*1550*/  @!P0 LEA R8, P4, R2, R4, 0x1 ;  /* 0x0000000402088211 */ /* 0x002fe400078808ff */
[----:B------:R-:W-:Y:S01]  /*1560*/  @!P0 LEA.HI R0, R0, R23, RZ, 0x3 ;  /* 0x0000001700008211 */ /* 0x000fe200078f18ff */
[----:B------:R-:W-:Y:S01]  /*1570*/  IMAD.IADD R7, R7, 0x1, R10 ;  /* 0x0000000107077824 */ /* 0x000fe200078e020a */
[----:B---3--:R-:W-:Y:S01]  /*1580*/  @!P0 LEA.HI.X R9, R2, R5, R3, 0x1, P4 ;  /* 0x0000000502098211 */ /* 0x008fe200020f0c03 */
[----:B------:R-:W-:Y:S01]  /*1590*/  IMAD R10, R24, c[0x0][0x1f0], RZ ;  /* 0x00007c00180a7a24 */ /* 0x000fe200078e02ff */
[----:B------:R-:W-:Y:S01]  /*15a0*/  @!P0 LOP3.LUT R2, R14, 0xfffffff8, RZ, 0xc0, !PT ;  /* 0xfffffff80e028812 */ /* 0x000fe200078ec0ff */
[----:B------:R-:W-:Y:S01]  /*15b0*/  IMAD.WIDE.U32 R40, R25, c[0x0][0x1f0], R6 ;  /* 0x00007c0019287a25 */ /* 0x000fe200078e0006 */
[----:B------:R-:W-:Y:S01]  /*15c0*/  @!P0 LOP3.LUT R0, R0, 0xfffffff8, RZ, 0xc0, !PT ;  /* 0xfffffff800008812 */ /* 0x000fe200078ec0ff */
[----:B------:R1:W-:Y:S01]  /*15d0*/  @!P0 LDGSTS.E.BYPASS.LTC128B.128 [R249+0x3100], [R8.64], !P3 ;  /* 0x0310000008f98fae */ /* 0x0003e2000d901d44 */
[----:B------:R-:W-:Y:S01]  /*15e0*/  ISETP.GE.AND P3, PT, R16, 0x1, PT ;  /* 0x000000011000780c */ /* 0x000fe20003f66270 */
[--C-:B------:R-:W-:Y:S01]  /*15f0*/  @!P0 IMAD.WIDE R2, R2, 0x2, R4.reuse ;  /* 0x0000000202028825 */ /* 0x100fe200078e0204 */
[----:B------:R-:W-:Y:S01]  /*1600*/  ISETP.GE.AND P4, PT, R23, c[0x0][0x1d4], PT ;  /* 0x0000750017007a0c */ /* 0x000fe20003f86270 */
[----:B------:R2:W-:Y:S01]  /*1610*/  STL.64 [R1+0x18], R40 ;  /* 0x0000182801007387 */ /* 0x0005e20000100a00 */
[----:B------:R-:W-:Y:S01]  /*1620*/  LOP3.LUT R17, R12, R11, RZ, 0x3c, !PT ;  /* 0x0000000b0c117212 */ /* 0x000fe200078e3cff */
[----:B------:R-:W-:Y:S01]  /*1630*/  @!P0 IMAD.WIDE R4, R0, 0x2, R4 ;  /* 0x0000000200048825 */ /* 0x000fe200078e0204 */
[----:B------:R-:W-:Y:S01]  /*1640*/  LOP3.LUT R0, R29, 0xfffffff0, RZ, 0xc0, !PT ;  /* 0xfffffff01d007812 */ /* 0x000fe200078ec0ff */
[----:B------:R3:W-:Y:S01]  /*1650*/  @!P0 LDGSTS.E.BYPASS.LTC128B.128 [R249+0x7100], [R2.64], !P1 ;  /* 0x0710000002f98fae */ /* 0x0007e2000c901d44 */
[C---:B------:R-:W-:Y:S01]  /*1660*/  ISETP.GE.AND P1, PT, R16.reuse, 0x41, PT ;  /* 0x000000411000780c */ /* 0x040fe20003f26270 */
[----:B------:R-:W-:Y:S01]  /*1670*/  IMAD R10, R25, c[0x0][0x1f4], R10 ;  /* 0x00007d00190a7a24 */ /* 0x000fe200078e020a */
[----:B------:R-:W-:Y:S01]  /*1680*/  SEL R11, RZ, 0x1, P6 ;  /* 0x00000001ff0b7807 */ /* 0x000fe20003000000 */
[----:B------:R4:W-:Y:S01]  /*1690*/  @!P0 LDGSTS.E.BYPASS.LTC128B.128 [R249+0xb100], [R4.64], !P2 ;  /* 0x0b10000004f98fae */ /* 0x0009e2000d101d44 */
[----:B------:R-:W-:Y:S01]  /*16a0*/  IMAD.MOV.U32 R130, RZ, RZ, R40 ;  /* 0x000000ffff827224 */ /* 0x000fe200078e0028 */
[----:B------:R-:W-:Y:S01]  /*16b0*/  ISETP.GE.AND P2, PT, R16, 0x21, PT ;  /* 0x000000211000780c */ /* 0x000fe20003f46270 */
[----:B------:R-:W-:Y:S01]  /*16c0*/  IMAD.IADD R131, R41, 0x1, R10 ;  /* 0x0000000129837824 */ /* 0x000fe200078e020a */
[----:B------:R-:W0:Y:S01]  /*16d0*/  LDGDEPBAR ;  /* 0x00000000000079af */ /* 0x000e220000000000 */
[----:B------:R-:W-:-:S02]  /*16e0*/  IMAD.IADD R0, R125, 0x1, -R0 ;  /* 0x000000017d007824 */ /* 0x000fc400078e0a00 */
[----:B------:R-:W-:Y:S01]  /*16f0*/  IMAD R10, R38, c[0x0][0x210], RZ ;  /* 0x00008400260a7a24 */ /* 0x000fe200078e02ff */
[----:B------:R-:W-:Y:S03]  /*1700*/  STL.64 [R1+0x10], R130 ;  /* 0x0000108201007387 */ /* 0x000fe60000100a00 */
[----:B------:R-:W-:Y:S02]  /*1710*/  IMAD R10, R37, c[0x0][0x214], R10 ;  /* 0x00008500250a7a24 */ /* 0x000fe400078e020a */
[----:B---3--:R-:W-:-:S04]  /*1720*/  IMAD.WIDE.U32 R2, R31, R126, R130 ;  /* 0x0000007e1f027225 */ /* 0x008fc800078e0082 */
[----:B------:R-:W-:Y:S01]  /*1730*/  IMAD.IADD R3, R3, 0x1, R28 ;  /* 0x0000000103037824 */ /* 0x000fe200078e021c */
[----:B------:R-:W-:Y:S01]  /*1740*/  @P3 LEA R6, P0, R2, c[0x0][0x1c8], 0x1 ;  /* 0x0000720002063a11 */ /* 0x000fe200078008ff */
[----:B----4-:R-:W-:Y:S01]  /*1750*/  IMAD.IADD R5, R21, 0x1, R19 ;  /* 0x0000000115057824 */ /* 0x010fe200078e0213 */
[----:B------:R-:W-:Y:S01]  /*1760*/  SHF.R.S32.HI R4, RZ, 0x1f, R0 ;  /* 0x0000001fff047819 */ /* 0x000fe20000011400 */
[----:B------:R-:W-:Y:S01]  /*1770*/  IMAD.WIDE.U32 R18, R124, 0x40, RZ ;  /* 0x000000407c127825 */ /* 0x000fe200078e00ff */
[----:B------:R-:W-:Y:S02]  /*1780*/  @P3 LEA.HI.X R7, R2, c[0x0][0x1cc], R3, 0x1, P0 ;  /* 0x0000730002073a11 */ /* 0x000fe400000f0c03 */
[----:B-1----:R-:W-:Y:S02]  /*1790*/  @P2 LEA R8, P0, R124, R2, 0x5 ;  /* 0x000000027c082211 */ /* 0x002fe400078028ff */
[----:B------:R-:W-:Y:S01]  /*17a0*/  LEA.HI R15, R4, R0, RZ, 0x3 ;  /* 0x00000000040f7211 */ /* 0x000fe200078f18ff */
[----:B------:R1:W-:Y:S01]  /*17b0*/  @P3 LDGSTS.E.BYPASS.LTC128B.128 [R249+0xc100], [R6.64], !P6 ;  /* 0x0c10000006f93fae */ /* 0x0003e2000f101d44 */
[----:B------:R-:W-:-:S02]  /*17c0*/  @P2 LEA.HI.X R14, R124, R3, R128, 0x5, P0 ;  /* 0x000000037c0e2211 */ /* 0x000fc400000f2c80 */
[----:B------:R-:W-:Y:S01]  /*17d0*/  @P1 IADD3 R9, P0, R2, R18, RZ ;  /* 0x0000001202091210 */ /* 0x000fe20007f1e0ff */
[----:B------:R1:W-:Y:S01]  /*17e0*/  @P3 LDGSTS.E.BYPASS.LTC128B.128 [R249+0xf100], [R6.64+0x80], !P5 ;  /* 0x0f10008006f93fae */ /* 0x0003e2000e901d44 */
[----:B------:R-:W-:Y:S02]  /*17f0*/  LOP3.LUT R4, R15, 0xfffffff8, RZ, 0xc0, !PT ;  /* 0xfffffff80f047812 */ /* 0x000fe400078ec0ff */
[----:B------:R-:W-:Y:S01]  /*1800*/  @P1 IADD3.X R13, R3, R19, R13, P0, !PT ;  /* 0x00000013030d1210 */ /* 0x000fe200007fe40d */
[----:B------:R1:W-:Y:S01]  /*1810*/  @P3 LDGSTS.E.BYPASS.LTC128B.128 [R249+0x12100], [R6.64+0x100], !P4 ;  /* 0x1210010006f93fae */ /* 0x0003e2000e101d44 */
[----:B------:R-:W-:Y:S01]  /*1820*/  @P2 LEA R2, P0, R8, c[0x0][0x1c8], 0x1 ;  /* 0x0000720008022a11 */ /* 0x000fe200078008ff */
[----:B------:R-:W-:Y:S01]  /*1830*/  IMAD.IADD R12, R0, 0x1, -R4 ;  /* 0x00000001000c7824 */ /* 0x000fe200078e0a04 */
[----:B------:R-:W-:Y:S01]  /*1840*/  SEL R0, RZ, 0xffffffff, P5 ;  /* 0xffffffffff007807 */ /* 0x000fe20002800000 */
[----:B------:R-:W-:Y:S01]  /*1850*/  IMAD.MOV.U32 R4, RZ, RZ, R20 ;  /* 0x000000ffff047224 */ /* 0x000fe200078e0014 */
[----:B------:R-:W-:-:S02]  /*1860*/  @P2 LEA.HI.X R3, R8, c[0x0][0x1cc], R14, 0x1, P0 ;  /* 0x0000730008032a11 */ /* 0x000fc400000f0c0e */
[C---:B------:R-:W-:Y:S01]  /*1870*/  @P1 LEA R8, P0, R9.reuse, c[0x0][0x1c8], 0x1 ;  /* 0x0000720009081a11 */ /* 0x040fe200078008ff */
[----:B------:R-:W-:Y:S01]  /*1880*/  IMAD.SHL.U32 R0, R0, 0x2, RZ ;  /* 0x0000000200007824 */ /* 0x000fe200078e00ff */
[----:B------:R-:W-:Y:S01]  /*1890*/  LOP3.LUT P3, RZ, R12, 0x4, RZ, 0xc0, !PT ;  /* 0x000000040cff7812 */ /* 0x000fe2000786c0ff */
[----:B------:R3:W-:Y:S01]  /*18a0*/  @P2 LDGSTS.E.BYPASS.LTC128B.128 [R249+0xd100], [R2.64], !P6 ;  /* 0x0d10000002f92fae */ /* 0x0007e2000f101d44 */
[----:B------:R-:W-:Y:S01]  /*18b0*/  @P1 LEA.HI.X R9, R9, c[0x0][0x1cc], R13, 0x1, P0 ;  /* 0x0000730009091a11 */ /* 0x000fe200000f0c0d */
[----:B------:R-:W-:Y:S01]  /*18c0*/  IMAD.WIDE.U32 R4, R37, c[0x0][0x210], R4 ;  /* 0x0000840025047a25 */ /* 0x000fe200078e0004 */
[----:B------:R-:W-:Y:S01]  /*18d0*/  LOP3.LUT R11, R0, 0x2, R11, 0xe2, !PT ;  /* 0x00000002000b7812 */ /* 0x000fe200078ee20b */
[----:B------:R3:W-:Y:S01]  /*18e0*/  @P2 LDGSTS.E.BYPASS.LTC128B.128 [R249+0x10100], [R2.64+0x80], !P5 ;  /* 0x1010008002f92fae */ /* 0x0007e2000e901d44 */
[----:B------:R-:W-:Y:S01]  /*18f0*/  LOP3.LUT P0, RZ, R36, 0x2, RZ, 0xc0, !PT ;  /* 0x0000000224ff7812 */ /* 0x000fe2000780c0ff */
[----:B------:R-:W-:Y:S02]  /*1900*/  IMAD R0, R24, c[0x0][0x218], RZ ;  /* 0x0000860018007a24 */ /* 0x000fe400078e02ff */
[----:B------:R3:W-:Y:S01]  /*1910*/  @P2 LDGSTS.E.BYPASS.LTC128B.128 [R249+0x13100], [R2.64+0x100], !P4 ;  /* 0x1310010002f92fae */ /* 0x0007e2000e101d44 */
[----:B------:R-:W-:Y:S01]  /*1920*/  IMAD.IADD R5, R5, 0x1, R10 ;  /* 0x0000000105057824 */ /* 0x000fe200078e020a */
[----:B------:R-:W-:Y:S01]  /*1930*/  LOP3.LUT P2, RZ, R12, 0x2, RZ, 0xc0, !PT ;  /* 0x000000020cff7812 */ /* 0x000fe2000784c0ff */
[----:B------:R-:W-:Y:S01]  /*1940*/  IMAD R10, R25, c[0x0][0x21c], R0 ;  /* 0x00008700190a7a24 */ /* 0x000fe200078e0200 */
[----:B------:R4:W-:Y:S01]  /*1950*/  @P1 LDGSTS.E.BYPASS.LTC128B.128 [R249+0xe100], [R8.64], !P6 ;  /* 0x0e10000008f91fae */ /* 0x0009e2000f101d44 */
[----:B------:R-:W-:-:S02]  /*1960*/  IMAD R0, R27, 0x200, R17 ;  /* 0x000002001b007824 */ /* 0x000fc400078e0211 */
[----:B--2---:R-:W-:Y:S01]  /*1970*/  IMAD.WIDE.U32 R40, R25, c[0x0][0x218], R4 ;  /* 0x0000860019287a25 */ /* 0x004fe200078e0004 */
[----:B------:R4:W-:Y:S01]  /*1980*/  @P1 LDGSTS.E.BYPASS.LTC128B.128 [R249+0x11100], [R8.64+0x80], !P5 ;  /* 0x1110008008f91fae */ /* 0x0009e2000e901d44 */
[----:B------:R-:W-:Y:S02]  /*1990*/  SEL R4, RZ, 0x4, P4 ;  /* 0x00000004ff047807 */ /* 0x000fe40002000000 */
[----:B------:R-:W-:Y:S01]  /*19a0*/  IMAD.SHL.U32 R224, R0, 0x2, RZ ;  /* 0x0000000200e07824 */ /* 0x000fe200078e00ff */
[----:B------:R4:W-:Y:S01]  /*19b0*/  @P1 LDGSTS.E.BYPASS.LTC128B.128 [R249+0x14100], [R8.64+0x100], !P4 ;  /* 0x1410010008f91fae */ /* 0x0009e2000e101d44 */
[----:B------:R-:W-:Y:S02]  /*19c0*/  IMAD.IADD R23, R41, 0x1, R10 ;  /* 0x0000000129177824 */ /* 0x000fe400078e020a */
[----:B------:R-:W-:Y:S01]  /*19d0*/  IMAD.MOV.U32 R22, RZ, RZ, R40 ;  /* 0x000000ffff167224 */ /* 0x000fe200078e0028 */
[----:B------:R-:W0:Y:S01]  /*19e0*/  LDGDEPBAR ;  /* 0x00000000000079af */ /* 0x000e220000000000 */
[----:B------:R-:W-:-:S02]  /*19f0*/  IADD3 R0, R224, 0xc100, RZ ;  /* 0x0000c100e0007810 */ /* 0x000fc40007ffe0ff */
[----:B------:R-:W-:Y:S01]  /*1a00*/  IADD3 R231, R224, 0xc120, RZ ;  /* 0x0000c120e0e77810 */ /* 0x000fe20007ffe0ff */
[----:B------:R-:W-:Y:S01]  /*1a10*/  STL.64 [R1+0x38], R40 ;  /* 0x0000382801007387 */ /* 0x000fe20000100a00 */
[----:B------:R-:W-:-:S03]  /*1a20*/  @P0 IADD3 R231, R0, -0x20, RZ ;  /* 0xffffffe000e70810 */ /* 0x000fc60007ffe0ff */
[----:B------:R-:W-:Y:S01]  /*1a30*/  STL.64 [R1+0x28], R22 ;  /* 0x0000281601007387 */ /* 0x000fe20000100a00 */
[----:B------:R-:W-:Y:S01]  /*1a40*/  IADD3 R248, R231, 0x800, RZ ;  /* 0x00000800e7f87810 */ /* 0x000fe20007ffe0ff */
[----:B---3--:R-:W-:Y:S01]  /*1a50*/  IMAD.SHL.U32 R2, R12, 0x40, RZ ;  /* 0x000000400c027824 */ /* 0x008fe200078e00ff */
[----:B------:R-:W-:Y:S01]  /*1a60*/  LOP3.LUT R12, R11, R4, RZ, 0xfc, !PT ;  /* 0x000000040b0c7212 */ /* 0x000fe200078efcff */
[----:B------:R-:W-:Y:S01]  /*1a70*/  IMAD.SHL.U32 R3, R27, 0x8, RZ ;  /* 0x000000081b037824 */ /* 0x000fe200078e00ff */
[----:B------:R-:W-:Y:S01]  /*1a80*/  IADD3 R247, R231, 0x1000, RZ ;  /* 0x00001000e7f77810 */ /* 0x000fe20007ffe0ff */
[----:B------:R-:W-:Y:S01]  /*1a90*/  IMAD.SHL.U32 R4, R15, 0x40, RZ ;  /* 0x000000400f047824 */ /* 0x000fe200078e00ff */
[----:B------:R-:W-:Y:S02]  /*1aa0*/  LOP3.LUT R2, R2, 0x1c0, RZ, 0xc0, !PT ;  /* 0x000001c002027812 */ /* 0x000fe400078ec0ff */
[----:B------:R-:W-:Y:S02]  /*1ab0*/  IADD3 R246, R231, 0x1800, RZ ;  /* 0x00001800e7f67810 */ /* 0x000fe40007ffe0ff */
[----:B------:R-:W-:-:S02]  /*1ac0*/  LOP3.LUT R3, R2, 0x8, R3, 0xf8, !PT ;  /* 0x0000000802037812 */ /* 0x000fc400078ef803 */
[----:B------:R-:W-:Y:S01]  /*1ad0*/  SHF.R.U32.HI R2, RZ, 0x3, R2 ;  /* 0x00000003ff027819 */ /* 0x000fe20000011602 */
[----:B------:R-:W-:-:S04]  /*1ae0*/  DEPBAR.LE SB0, 0x1 ;  /* 0x000080400000791a */ /* 0x000fc80000000000 */
[----:B------:R-:W-:Y:S01]  /*1af0*/  LOP3.LUT R5, R3, R2, RZ, 0x3c, !PT ;  /* 0x0000000203057212 */ /* 0x000fe200078e3cff */
[----:B------:R-:W-:Y:S01]  /*1b00*/  IMAD.WIDE.U32 R2, R31, R34, R22 ;  /* 0x000000221f027225 */ /* 0x000fe200078e0016 */
[----:B------:R-:W-:Y:S01]  /*1b10*/  BAR.SYNC.DEFER_BLOCKING 0x0 ;  /* 0x0000000000007b1d */ /* 0x000fe20000010000 */
[----:B------:R-:W-:Y:S02]  /*1b20*/  IADD3 R245, R231, 0x2000, RZ ;  /* 0x00002000e7f57810 */ /* 0x000fe40007ffe0ff */
[----:B------:R-:W-:Y:S01]  /*1b30*/  LOP3.LUT R4, R5, 0xfffffe00, R4, 0xf8, !PT ;  /* 0xfffffe0005047812 */ /* 0x000fe200078ef804 */
[----:B------:R-:W-:Y:S01]  /*1b40*/  IMAD.IADD R0, R3, 0x1, R32 ;  /* 0x0000000103007824 */ /* 0x000fe200078e0220 */
[----:B-1----:R-:W-:Y:S01]  /*1b50*/  LEA R6, P0, R2, c[0x0][0x1f8], 0x1 ;  /* 0x00007e0002067a11 */ /* 0x002fe200078008ff */
[----:B------:R-:W-:Y:S01]  /*1b60*/  IMAD.MOV.U32 R5, RZ, RZ, 0x10 ;  /* 0x00000010ff057424 */ /* 0x000fe200078e00ff */
[----:B------:R-:W-:Y:S01]  /*1b70*/  IADD3 R244, R231, 0x2800, RZ ;  /* 0x00002800e7f47810 */ /* 0x000fe20007ffe0ff */
[----:B------:R-:W-:Y:S01]  /*1b80*/  IMAD.IADD R208, R4, 0x1, R208 ;  /* 0x0000000104d07824 */ /* 0x000fe200078e02d0 */
[----:B------:R-:W-:Y:S01]  /*1b90*/  LEA.HI.X R7, R2, c[0x0][0x1fc], R0, 0x1, P0 ;  /* 0x00007f0002077a11 */ /* 0x000fe200000f0c00 */
[----:B------:R-:W-:Y:S01]  /*1ba0*/  IMAD.MOV.U32 R0, RZ, RZ, c[0x0][0x208] ;  /* 0x00008200ff007624 */ /* 0x000fe200078e00ff */
[----:B------:R-:W-:Y:S01]  /*1bb0*/  SEL R5, R5, 0xfffffff0, !P2 ;  /* 0xfffffff005057807 */ /* 0x000fe20005000000 */
[----:B------:R-:W-:Y:S01]  /*1bc0*/  IMAD.MOV.U32 R2, RZ, RZ, 0x6 ;  /* 0x00000006ff027424 */ /* 0x000fe200078e00ff */
[----:B------:R-:W-:Y:S01]  /*1bd0*/  LEA R216, R208, 0x100, 0x1 ;  /* 0x00000100d0d87811 */ /* 0x000fe200078e08ff */
[----:B------:R-:W-:Y:S01]  /*1be0*/  IMAD.MOV.U32 R3, RZ, RZ, 0x20 ;  /* 0x00000020ff037424 */ /* 0x000fe200078e00ff */
[----:B------:R-:W-:Y:S01]  /*1bf0*/  IADD3 R243, R231, 0x3000, RZ ;  /* 0x00003000e7f37810 */ /* 0x000fe20007ffe0ff */
[C---:B------:R-:W-:Y:S01]  /*1c00*/  IMAD.SHL.U32 R17, R0.reuse, 0x40, RZ ;  /* 0x0000004000117824 */ /* 0x040fe200078e00ff */
[----:B------:R-:W-:Y:S01]  /*1c10*/  SHF.L.U64.HI R13, R0, R2, c[0x0][0x20c] ;  /* 0x00008300000d7619 */ /* 0x000fe20000010202 */
[----:B------:R-:W-:Y:S01]  /*1c20*/  IMAD R212, R5, 0x2, R216 ;  /* 0x0000000205d47824 */ /* 0x000fe200078e02d8 */
[----:B------:R-:W-:Y:S01]  /*1c30*/  SEL R0, R3, 0xffffffe0, !P3 ;  /* 0xffffffe003007807 */ /* 0x000fe20005800000 */
[----:B------:R-:W-:Y:S01]  /*1c40*/  IMAD.SHL.U32 R208, R208, 0x2, RZ ;  /* 0x00000002d0d07824 */ /* 0x000fe200078e00ff */
[----:B------:R-:W-:-:S02]  /*1c50*/  IADD3 R14, P1, P0, R17, 0x80, R6 ;  /* 0x00000080110e7810 */ /* 0x000fc4000783e006 */
[----:B------:R-:W-:Y:S01]  /*1c60*/  LOP3.LUT R3, R12, 0x1, RZ, 0xc0, !PT ;  /* 0x000000010c037812 */ /* 0x000fe200078ec0ff */
[C---:B------:R-:W-:Y:S01]  /*1c70*/  IMAD R216, R0.reuse, 0x2, R216 ;  /* 0x0000000200d87824 */ /* 0x040fe200078e02d8 */
[----:B------:R-:W-:Y:S01]  /*1c80*/  LDSM.16.M88.4 R156, [R208+0x100] ;  /* 0x00010000d09c783b */ /* 0x000fe20000000200 */
[----:B------:R-:W-:Y:S01]  /*1c90*/  IMAD R220, R0, 0x2, R212 ;  /* 0x0000000200dc7824 */ /* 0x000fe200078e02d4 */
[----:B------:R-:W-:Y:S02]  /*1ca0*/  IADD3.X R15, R13, RZ, R7, P1, P0 ;  /* 0x000000ff0d0f7210 */ /* 0x000fe40000fe0407 */
[----:B------:R-:W-:Y:S01]  /*1cb0*/  LDSM.16.M88.4 R192, [R208+0x4100] ;  /* 0x00410000d0c0783b */ /* 0x000fe20000000200 */
[C---:B------:R-:W-:Y:S02]  /*1cc0*/  IADD3 R10, P1, P0, R17.reuse, 0x100, R6 ;  /* 0x00000100110a7810 */ /* 0x040fe4000783e006 */
[----:B------:R-:W-:Y:S01]  /*1cd0*/  IADD3 R2, P2, R17, R6, RZ ;  /* 0x0000000611027210 */ /* 0x000fe20007f5e0ff */
[----:B------:R-:W-:Y:S01]  /*1ce0*/  LDSM.16.M88.4 R160, [R212] ;  /* 0x00000000d4a0783b */ /* 0x000fe20000000200 */
[----:B------:R-:W-:-:S02]  /*1cf0*/  ISETP.NE.U32.AND P3, PT, R3, 0x1, PT ;  /* 0x000000010300780c */ /* 0x000fc40003f65070 */
[C-C-:B------:R-:W-:Y:S01]  /*1d00*/  IADD3.X R11, R13.reuse, RZ, R7.reuse, P1, P0 ;  /* 0x000000ff0d0b7210 */ /* 0x140fe20000fe0407 */
[----:B------:R-:W-:Y:S01]  /*1d10*/  LDSM.16.M88.4 R196, [R212+0x4000] ;  /* 0x00400000d4c4783b */ /* 0x000fe20000000200 */
[----:B----4-:R-:W-:Y:S01]  /*1d20*/  IADD3 R8, P0, R2, R17, RZ ;  /* 0x0000001102087210 */ /* 0x010fe20007f1e0ff */
[----:B------:R-:W-:Y:S01]  /*1d30*/  IMAD.X R3, R13, 0x1, R7, P2 ;  /* 0x000000010d037824 */ /* 0x000fe200010e0607 */
[----:B------:R-:W-:Y:S01]  /*1d40*/  LOP3.LUT P1, RZ, R12, 0x2, RZ, 0xc0, !PT ;  /* 0x000000020cff7812 */ /* 0x000fe2000782c0ff */
[----:B------:R-:W-:Y:S01]  /*1d50*/  LDSM.16.M88.4 R184, [R216] ;  /* 0x00000000d8b8783b */ /* 0x000fe20000000200 */
[C---:B------:R-:W-:Y:S01]  /*1d60*/  ISETP.LT.OR P2, PT, R16.reuse, 0x1, P3 ;  /* 0x000000011000780c */ /* 0x040fe20001f41670 */
[----:B------:R-:W-:Y:S01]  /*1d70*/  IMAD.X R9, R3, 0x1, R13, P0 ;  /* 0x0000000103097824 */ /* 0x000fe200000e060d */
[----:B------:R-:W-:Y:S01]  /*1d80*/  ISETP.LT.OR P0, PT, R16, 0x1, !P1 ;  /* 0x000000011000780c */ /* 0x000fe20004f01670 */
[----:B------:R-:W-:Y:S01]  /*1d90*/  LDSM.16.M88.4 R200, [R216+0x4000] ;  /* 0x00400000d8c8783b */ /* 0x000fe20000000200 */
[----:B------:R-:W-:-:S02]  /*1da0*/  IADD3 R242, R231, 0x3800, RZ ;  /* 0x00003800e7f27810 */ /* 0x000fc40007ffe0ff */
[C---:B------:R-:W-:Y:S01]  /*1db0*/  IADD3 R241, R231.reuse, 0x4000, RZ ;  /* 0x00004000e7f17810 */ /* 0x040fe20007ffe0ff */
[----:B------:R-:W-:Y:S01]  /*1dc0*/  LDSM.16.M88.4 R188, [R220] ;  /* 0x00000000dcbc783b */ /* 0x000fe20000000200 */
[C---:B------:R-:W-:Y:S02]  /*1dd0*/  IADD3 R240, R231.reuse, 0x4800, RZ ;  /* 0x00004800e7f07810 */ /* 0x040fe40007ffe0ff */
[C---:B------:R-:W-:Y:S01]  /*1de0*/  IADD3 R239, R231.reuse, 0x5000, RZ ;  /* 0x00005000e7ef7810 */ /* 0x040fe20007ffe0ff */
[----:B------:R-:W-:Y:S01]  /*1df0*/  LDSM.16.M88.4 R204, [R220+0x4000] ;  /* 0x00400000dccc783b */ /* 0x000fe20000000200 */
[C---:B------:R-:W-:Y:S02]  /*1e00*/  IADD3 R238, R231.reuse, 0x5800, RZ ;  /* 0x00005800e7ee7810 */ /* 0x040fe40007ffe0ff */
[C---:B------:R-:W-:Y:S01]  /*1e10*/  IADD3 R237, R231.reuse, 0x6000, RZ ;  /* 0x00006000e7ed7810 */ /* 0x040fe20007ffe0ff */
[----:B------:R-:W-:Y:S01]  /*1e20*/  LDSM.16.M88.4 R208, [R208+0x8100] ;  /* 0x00810000d0d0783b */ /* 0x000fe20000000200 */
[----:B------:R-:W-:-:S02]  /*1e30*/  IADD3 R236, R231, 0x6800, RZ ;  /* 0x00006800e7ec7810 */ /* 0x000fc40007ffe0ff */
[C---:B------:R-:W-:Y:S01]  /*1e40*/  IADD3 R235, R231.reuse, 0x7000, RZ ;  /* 0x00007000e7eb7810 */ /* 0x040fe20007ffe0ff */
[----:B------:R-:W-:Y:S01]  /*1e50*/  LDSM.16.M88.4 R212, [R212+0x8000] ;  /* 0x00800000d4d4783b */ /* 0x000fe20000000200 */
[C---:B------:R-:W-:Y:S02]  /*1e60*/  IADD3 R234, R231.reuse, 0x7800, RZ ;  /* 0x00007800e7ea7810 */ /* 0x040fe40007ffe0ff */
[C---:B------:R-:W-:Y:S01]  /*1e70*/  IADD3 R233, R231.reuse, 0x8000, RZ ;  /* 0x00008000e7e97810 */ /* 0x040fe20007ffe0ff */
[----:B------:R-:W-:Y:S01]  /*1e80*/  LDSM.16.M88.4 R216, [R216+0x8000] ;  /* 0x00800000d8d8783b */ /* 0x000fe20000000200 */
[----:B------:R-:W-:-:S03]  /*1e90*/  IADD3 R232, R231, 0x8800, RZ ;  /* 0x00008800e7e87810 */ /* 0x000fc60007ffe0ff */
[----:B------:R-:W-:Y:S04]  /*1ea0*/  LDSM.16.M88.4 R220, [R220+0x8000] ;  /* 0x00800000dcdc783b */ /* 0x000fe80000000200 */
[----:B------:R-:W-:Y:S06]  /*1eb0*/  BAR.SYNC.DEFER_BLOCKING 0x0 ;  /* 0x0000000000007b1d */ /* 0x000fec0000010000 */
[----:B------:R-:W-:-:S04]  /*1ec0*/  DEPBAR.LE SB0, 0x0 ;  /* 0x000080000000791a */ /* 0x000fc80000000000 */
[----:B------:R-:W-:Y:S06]  /*1ed0*/  BAR.SYNC.DEFER_BLOCKING 0x0 ;  /* 0x0000000000007b1d */ /* 0x000fec0000010000 */
[----:B------:R-:W1:Y:S04]  /*1ee0*/  LDSM.16.M88.4 R20, [R224+0xc100] ;  /* 0x00c10000e014783b */ /* 0x000e680000000200 */
[----:B------:R-:W2:Y:S04]  /*1ef0*/  LDSM.16.M88.4 R28, [R224+0xc900] ;  /* 0x00c90000e01c783b */ /* 0x000ea80000000200 */
[----:B------:R-:W-:Y:S04]  /*1f00*/  LDSM.16.M88.4 R52, [R224+0xd100] ;  /* 0x00d10000e034783b */ /* 0x000fe80000000200 */
[----:B------:R-:W-:Y:S04]  /*1f10*/  LDSM.16.M88.4 R56, [R224+0xd900] ;  /* 0x00d90000e038783b */ /* 0x000fe80000000200 */
[----:B------:R-:W-:Y:S04]  /*1f20*/  LDSM.16.M88.4 R60, [R224+0xe100] ;  /* 0x00e10000e03c783b */ /* 0x000fe80000000200 */
[----:B------:R-:W-:Y:S04]  /*1f30*/  LDSM.16.M88.4 R64, [R224+0xe900] ;  /* 0x00e90000e040783b */ /* 0x000fe80000000200 */
[----:B------:R-:W3:Y:S04]  /*1f40*/  LDSM.16.M88.4 R48, [R231] ;  /* 0x00000000e730783b */ /* 0x000ee80000000200 */
[----:B------:R-:W4:Y:S04]  /*1f50*/  LDSM.16.M88.4 R44, [R231+0x800] ;  /* 0x00080000e72c783b */ /* 0x000f280000000200 */
[----:B------:R-:W-:Y:S04]  /*1f60*/  LDSM.16.M88.4 R76, [R231+0x1000] ;  /* 0x00100000e74c783b */ /* 0x000fe80000000200 */
[----:B------:R-:W5:Y:S04]  /*1f70*/  LDSM.16.M88.4 R88, [R231+0x1800] ;  /* 0x00180000e758783b */ /* 0x000f680000000200 */
[----:B------:R-:W4:Y:S01]  /*1f80*/  LDSM.16.M88.4 R112, [R231+0x2000] ;  /* 0x00200000e770783b */ /* 0x000f220000000200 */
[C---:B-1----:R-:W-:Y:S03]  /*1f90*/  HMMA.16816.F32.BF16 R32, R156.reuse, R22, RZ ;  /* 0x000000169c20723c */ /* 0x042fe600000418ff */
[----:B------:R-:W1:Y:S04]  /*1fa0*/  LDSM.16.M88.4 R116, [R231+0x2800] ;  /* 0x00280000e774783b */ /* 0x000e680000000200 */
[----:B------:R-:W-:Y:S01]  /*1fb0*/  @!PT LDS RZ, [RZ] ;  /* 0x00000000fffff984 */ /* 0x000fe20000000800 */
[----:B------:R-:W-:Y:S01]  /*1fc0*/  @!PT LDS RZ, [RZ] ;  /* 0x00000000fffff984 */ /* 0x000fe20000000800 */
[----:B------:R-:W-:Y:S01]  /*1fd0*/  @!PT LDS RZ, [RZ] ;  /* 0x00000000fffff984 */ /* 0x000fe20000000800 */
[----:B------:R1:W-:Y:S01]  /*1fe0*/  LDGSTS.E.BYPASS.LTC128B.128 [R249+0x100], [R6.64], !P2 ;  /* 0x0010000006f97fae */ /* 0x0003e2000d101d44 */
[----:B------:R-:W-:Y:S01]  /*1ff0*/  LOP3.LUT P2, RZ, R12, 0x4, RZ, 0xc0, !PT ;  /* 0x000000040cff7812 */ /* 0x000fe2000784c0ff */
[----:B--2---:R-:W-:Y:S02]  /*2000*/  HMMA.16816.F32.BF16 R24, R156, R28, RZ ;  /* 0x0000001c9c18723c */ /* 0x004fe400000418ff */
[----:B------:R2:W-:Y:S01]  /*2010*/  LDGSTS.E.BYPASS.LTC128B.128 [R249+0x3100], [R6.64+0x80], !P0 ;  /* 0x0310008006f97fae */ /* 0x0005e2000c101d44 */
[----:B------:R-:W-:-:S05]  /*2020*/  ISETP.LT.OR P0, PT, R16, 0x1, !P2 ;  /* 0x000000011000780c */ /* 0x000fca0005701670 */
[C---:B------:R-:W-:Y:S08]  /*2030*/  HMMA.16816.F32.BF16 R40, R156.reuse, R20, RZ ;  /* 0x000000149c28723c */ /* 0x040ff000000418ff */
[----:B------:R2:W-:Y:S01]  /*2040*/  LDGSTS.E.BYPASS.LTC128B.128 [R249+0x6100], [R6.64+0x100], !P0 ;  /* 0x0610010006f97fae */ /* 0x0005e2000c101d44 */
[C---:B------:R-:W-:Y:S01]  /*2050*/  ISETP.LT.OR P0, PT, R16.reuse, 0x21, P3 ;  /* 0x000000211000780c */ /* 0x040fe20001f01670 */
[----:B------:R-:W-:Y:S01]  /*2060*/  HMMA.16816.F32.BF16 R20, R156, R30, RZ ;  /* 0x0000001e9c14723c */ /* 0x000fe200000418ff */
[----:B------:R-:W-:-:S07]  /*2070*/  ISETP.LT.OR P3, PT, R16, 0x41, P3 ;  /* 0x000000411000780c */ /* 0x000fce0001f61670 */
[C---:B---3--:R-:W-:Y:S04]  /*2080*/  HMMA.16816.F32.BF16 R92, R160.reuse, R50, R32 ;  /* 0x00000032a05c723c */ /* 0x048fe80000041820 */
[----:B------:R3:W-:Y:S01]  /*2090*/  LDGSTS.E.BYPASS.LTC128B.128 [R249+0x1100], [R2.64], !P0 ;  /* 0x0110000002f97fae */ /* 0x0007e2000c101d44 */
[C---:B------:R-:W-:Y:S02]  /*20a0*/  ISETP.LT.OR P0, PT, R16.reuse, 0x21, !P1 ;  /* 0x000000211000780c */ /* 0x040fe40004f01670 */
[C---:B------:R-:W-:Y:S01]  /*20b0*/  ISETP.LT.OR P1, PT, R16.reuse, 0x41, !P1 ;  /* 0x000000411000780c */ /* 0x040fe20004f21670 */
[----:B----4-:R-:W-:Y:S08]  /*20c0*/  HMMA.16816.F32.BF16 R96, R160, R44, R24 ;  /* 0x0000002ca060723c */ /* 0x010ff00000041818 */
[----:B------:R-:W-:Y:S02]  /*20d0*/  HMMA.16816.F32.BF16 R28, R156, R56, RZ ;  /* 0x000000389c1c723c */ /* 0x000fe400000418ff */
[----:B------:R4:W-:Y:S01]  /*20e0*/  LDGSTS.E.BYPASS.LTC128B.128 [R249+0x4100], [R14.64], !P0 ;  /* 0x041000000ef97fae */ /* 0x0009e2000c101d44 */
[----:B------:R-:W-:-:S02]  /*20f0*/  ISETP.LT.OR P0, PT, R16, 0x21, !P2 ;  /* 0x000000211000780c */ /* 0x000fc40005701670 */
[----:B------:R-:W-:-:S03]  /*2100*/  ISETP.LT.OR P2, PT, R16, 0x41, !P2 ;  /* 0x000000411000780c */ /* 0x000fc60005741670 */
[----:B------:R-:W-:Y:S01]  /*2110*/  HMMA.16816.F32.BF16 R24, R156, R52, RZ ;  /* 0x000000349c18723c */ /* 0x000fe200000418ff */
[----:B---3--:R-:W-:-:S07]  /*2120*/  IMAD.MOV.U32 R2, RZ, RZ, 0x40 ;  /* 0x00000040ff027424 */ /* 0x008fce00078e00ff */
[----:B------:R3:W-:Y:S01]  /*2130*/  LDGSTS.E.BYPASS.LTC128B.128 [R249+0x7100], [R10.64], !P0 ;  /* 0x071000000af97fae */ /* 0x0007e2000c101d44 */
[----:B------:R-:W-:Y:S01]  /*2140*/  LOP3.LUT P0, RZ, R36, 0x4, RZ, 0xc0, !PT ;  /* 0x0000000424ff7812 */ /* 0x000fe2000780c0ff */
[C---:B------:R-:W-:Y:S02]  /*2150*/  HMMA.16816.F32.BF16 R32, R156.reuse, R54, RZ ;  /* 0x000000369c20723c */ /* 0x040fe400000418ff */
[----:B------:R3:W-:Y:S01]  /*2160*/  LDGSTS.E.BYPASS.LTC128B.128 [R249+0x2100], [R8.64], !P3 ;  /* 0x0210000008f97fae */ /* 0x0007e2000d901d44 */
[----:B------:R-:W-:Y:S02]  /*2170*/  SEL R2, R2, 0xffffffc0, !P0 ;  /* 0xffffffc002027807 */ /* 0x000fe40004000000 */
[----:B------:R-:W-:Y:S01]  /*2180*/  ISETP.GE.AND P0, PT, R121, 0x61, PT ;  /* 0x000000617900780c */ /* 0x000fe20003f06270 */
[----:B------:R3:W-:Y:S02]  /*2190*/  LDGSTS.E.BYPASS.LTC128B.128 [R249+0x5100], [R8.64+0x80], !P1 ;  /* 0x0510008008f97fae */ /* 0x0007e4000c901d44 */
[----:B------:R-:W-:Y:S01]  /*21a0*/  IMAD.IADD R230, R224, 0x1, R2 ;  /* 0x00000001e0e67824 */ /* 0x000fe200078e0202 */
[----:B------:R-:W-:Y:S01]  /*21b0*/  HMMA.16816.F32.BF16 R16, R156, R60, RZ ;  /* 0x0000003c9c10723c */ /* 0x000fe200000418ff */
[----:B------:R3:W-:Y:S01]  /*21c0*/  LDGSTS.E.BYPASS.LTC128B.128 [R249+0x8100], [R8.64+0x100], !P2 ;  /* 0x0810010008f97fae */ /* 0x0007e2000d101d44 */
[----:B------:R-:W-:-:S03]  /*21d0*/  IMAD.IADD R227, R2, 0x1, R231 ;  /* 0x0000000102e37824 */ /* 0x000fc600078e02e7 */
[----:B------:R-:W-:Y:S03]  /*21e0*/  LDSM.16.M88.4 R68, [R230+0xd900] ;  /* 0x00d90000e644783b */ /* 0x000fe60000000200 */
[----:B----4-:R-:W-:Y:S01]  /*21f0*/  HMMA.16816.F32.BF16 R12, R156, R62, RZ ;  /* 0x0000003e9c0c723c */ /* 0x010fe200000418ff */
[----:B------:R-:W4:Y:S04]  /*2200*/  LDSM.16.M88.4 R60, [R230+0xc900] ;  /* 0x00c90000e63c783b */ /* 0x000f280000000200 */
[----:B------:R-:W-:Y:S03]  /*2210*/  LDSM.16.M88.4 R72, [R230+0xd100] ;  /* 0x00d10000e648783b */ /* 0x000fe60000000200 */
[----:B------:R-:W-:Y:S01]  /*2220*/  HMMA.16816.F32.BF16 R100, R160, R48, R40 ;  /* 0x00000030a064723c */ /* 0x000fe20000041828 */
[----:B------:R-:W1:Y:S04]  /*2230*/  LDSM.16.M88.4 R48, [R230+0xc100] ;  /* 0x00c10000e630783b */ /* 0x000e680000000200 */
[----:B------:R-:W1:Y:S03]  /*2240*/  LDSM.16.M88.4 R80, [R230+0xe100] ;  /* 0x00e10000e650783b */ /* 0x000e660000000200 */
[----:B------:R-:W-:Y:S01]  /*2250*/  HMMA.16816.F32.BF16 R40, R156, R66, RZ ;  /* 0x000000429c28723c */ /* 0x000fe200000418ff */
[----:B------:R-:W1:Y:S04]  /*2260*/  LDSM.16.M88.4 R104, [R230+0xe900] ;  /* 0x00e90000e668783b */ /* 0x000e680000000200 */
[----:B------:R-:W1:Y:S03]  /*2270*/  LDSM.16.M88.4 R108, [R227] ;  /* 0x00000000e36c783b */ /* 0x000e660000000200 */
[----:B------:R-:W-:Y:S01]  /*2280*/  HMMA.16816.F32.BF16 R84, R160, R46, R20 ;  /* 0x0000002ea054723c */ /* 0x000fe20000041814 */
[----:B------:R-:W0:Y:S07]  /*2290*/  LDGDEPBAR ;  /* 0x00000000000079af */ /* 0x000e2e0000000000 */
[C---:B------:R-:W-:Y:S08]  /*22a0*/  HMMA.16816.F32.BF16 R20, R156.reuse, R58, RZ ;  /* 0x0000003a9c14723c */ /* 0x040ff000000418ff */
[----:B---3--:R-:W-:Y:S08]  /*22b0*/  HMMA.16816.F32.BF16 R8, R156, R64, RZ ;  /* 0x000000409c08723c */ /* 0x008ff000000418ff */
[C---:B-----5:R-:W-:Y:S08]  /*22c0*/  HMMA.16816.F32.BF16 R52, R160.reuse, R88, R28 ;  /* 0x00000058a034723c */ /* 0x060ff0000004181c */
[C---:B------:R-:W-:Y:S08]  /*22d0*/  HMMA.16816.F32.BF16 R64, R160.reuse, R76, R24 ;  /* 0x0000004ca040723c */ /* 0x040ff00000041818 */
[C---:B------:R-:W-:Y:S01]  /*22e0*/  HMMA.16816.F32.BF16 R56, R160.reuse, R78, R32 ;  /* 0x0000004ea038723c */ /* 0x040fe20000041820 */
[----:B------:R-:W3:Y:S07]  /*22f0*/  LDSM.16.M88.4 R76, [R227+0x800] ;  /* 0x00080000e34c783b */ /* 0x000eee0000000200 */
[C---:B------:R-:W-:Y:S08]  /*2300*/  HMMA.16816.F32.BF16 R32, R160.reuse, R114, R12 ;  /* 0x00000072a020723c */ /* 0x040ff0000004180c */
[C---:B-1----:R-:W-:Y:S08]  /*2310*/  HMMA.16816.F32.BF16 R24, R160.reuse, R118, R40 ;  /* 0x00000076a018723c */ /* 0x042ff00000041828 */
[C---:B------:R-:W-:Y:S08]  /*2320*/  HMMA.16816.F32.BF16 R44, R160.reuse, R90, R20 ;  /* 0x0000005aa02c723c */ /* 0x040ff00000041814 */
[----:B------:R-:W-:Y:S01]  /*2330*/  HMMA.16816.F32.BF16 R28, R160, R116, R8 ;  /* 0x00000074a01c723c */ /* 0x000fe20000041808 */
[----:B------:R-:W-:Y:S07]  /*2340*/  LDSM.16.M88.4 R116, [R231+0x3800] ;  /* 0x00380000e774783b */ /* 0x000fee0000000200 */
[----:B----4-:R-:W-:Y:S01]  /*2350*/  HMMA.16816.F32.BF16 R12, R184, R60, R96 ;  /* 0x0000003cb80c723c */ /* 0x010fe20000041860 */
[----:B------:R-:W1:Y:S07]  /*2360*/  LDSM.16.M88.4 R96, [R227+0x1000] ;  /* 0x00100000e360783b */ /* 0x000e6e0000000200 */
[----:B------:R-:W-:Y:S01]  /*2370*/  HMMA.16816.F32.BF16 R36, R160, R112, R16 ;  /* 0x00000070a024723c */ /* 0x000fe20000041810 */
[----:B------:R-:W-:Y:S07]  /*2380*/  LDSM.16.M88.4 R112, [R230+0xf100] ;  /* 0x00f10000e670783b */ /* 0x000fee0000000200 */
[C---:B------:R-:W-:Y:S01]  /*2390*/  HMMA.16816.F32.BF16 R20, R184.reuse, R48, R100 ;  /* 0x00000030b814723c */ /* 0x040fe20000041864 */
[----:B------:R-:W-:Y:S07]  /*23a0*/  LDSM.16.M88.4 R100, [R231+0x5800] ;  /* 0x00580000e764783b */ /* 0x000fee0000000200 */
[C---:B------:R-:W-:Y:S08]  /*23b0*/  HMMA.16816.F32.BF16 R8, R184.reuse, R62, R84 ;  /* 0x0000003eb808723c */ /* 0x040ff00000041854 */
[C---:B------:R-:W-:Y:S01]  /*23c0*/  HMMA.16816.F32.BF16 R84, R184.reuse, R68, R52 ;  /* 0x00000044b854723c */ /* 0x040fe20000041834 */
[----:B------:R-:W4:Y:S07]  /*23d0*/  LDSM.16.M88.4 R52, [R227+0x1800] ;  /* 0x00180000e334783b */ /* 0x000f2e0000000200 */
[C---:B------:R-:W-:Y:S08]  /*23e0*/  HMMA.16816.F32.BF16 R16, R184.reuse, R50, R92 ;  /* 0x00000032b810723c */ /* 0x040ff0000004185c */
[C---:B------:R-:W-:Y:S08]  /*23f0*/  HMMA.16816.F32.BF16 R88, R184.reuse, R72, R64 ;  /* 0x00000048b858723c */ /* 0x040ff00000041840 */
[C---:B------:R-:W-:Y:S08]  /*2400*/  HMMA.16816.F32.BF16 R92, R184.reuse, R74, R56 ;  /* 0x0000004ab85c723c */ /* 0x040ff00000041838 */
[C---:B------:R-:W-:Y:S01]  /*2410*/  HMMA.16816.F32.BF16 R64, R184.reuse, R82, R32 ;  /* 0x00000052b840723c */ /* 0x040fe20000041820 */
[----:B------:R-:W5:Y:S07]  /*2420*/  LDSM.16.M88.4 R32, [R227+0x2800] ;  /* 0x00280000e320783b */ /* 0x000f6e0000000200 */
[C---:B------:R-:W-:Y:S01]  /*2430*/  HMMA.16816.F32.BF16 R56, R184.reuse, R106, R24 ;  /* 0x0000006ab838723c */ /* 0x040fe20000041818 */
[----:B------:R-:W1:Y:S07]  /*2440*/  LDSM.16.M88.4 R24, [R224+0xf900] ;  /* 0x00f90000e018783b */ /* 0x000e6e0000000200 */
[C---:B------:R-:W-:Y:S01]  /*2450*/  HMMA.16816.F32.BF16 R72, R184.reuse, R70, R44 ;  /* 0x00000046b848723c */ /* 0x040fe2000004182c */
[----:B------:R-:W1:Y:S07]  /*2460*/  LDSM.16.M88.4 R44, [R227+0x2000] ;  /* 0x00200000e32c783b */ /* 0x000e6e0000000200 */
[C---:B------:R-:W-:Y:S01]  /*2470*/  HMMA.16816.F32.BF16 R60, R184.reuse, R104, R28 ;  /* 0x00000068b83c723c */ /* 0x040fe2000004181c */
[----:B------:R-:W1:Y:S04]  /*2480*/  LDSM.16.M88.4 R28, [R224+0xf100] ;  /* 0x00f10000e01c783b */ /* 0x000e680000000200 */
[----:B------:R-:W-:Y:S03]  /*2490*/  LDSM.16.M88.4 R104, [R224+0x11900] ;  /* 0x01190000e068783b */ /* 0x000fe60000000200 */
[----:B------:R-:W-:Y:S08]  /*24a0*/  HMMA.16816.F32.BF16 R68, R184, R80, R36 ;  /* 0x00000050b844723c */ /* 0x000ff00000041824 */
[C---:B------:R-:W-:Y:S01]  /*24b0*/  HMMA.16816.F32.BF16 R48, R188.reuse, R108, R20 ;  /* 0x0000006cbc30723c */ /* 0x040fe20000041814 */
[----:B------:R-:W2:Y:S07]  /*24c0*/  LDSM.16.M88.4 R20, [R224+0x10100] ;  /* 0x01010000e014783b */ /* 0x000eae0000000200 */
[C---:B---3--:R-:W-:Y:S08]  /*24d0*/  HMMA.16816.F32.BF16 R36, R188.reuse, R76, R12 ;  /* 0x0000004cbc24723c */ /* 0x048ff0000004180c */
[C---:B------:R-:W-:Y:S01]  /*24e0*/  HMMA.16816.F32.BF16 R40, R188.reuse, R110, R16 ;  /* 0x0000006ebc28723c */ /* 0x040fe20000041810 */
[----:B------:R-:W-:Y:S07]  /*24f0*/  LDSM.16.M88.4 R108, [R231+0x3000] ;  /* 0x00300000e76c783b */ /* 0x000fee0000000200 */
[C---:B------:R-:W-:Y:S08]  /*2500*/  HMMA.16816.F32.BF16 R16, R188.reuse, R78, R8 ;  /* 0x0000004ebc10723c */ /* 0x040ff00000041808 */
[C---:B-1----:R-:W-:Y:S08]  /*2510*/  HMMA.16816.F32.BF16 R12, R188.reuse, R96, R88 ;  /* 0x00000060bc0c723c */ /* 0x042ff00000041858 */
[C---:B------:R-:W-:Y:S01]  /*2520*/  HMMA.16816.F32.BF16 R8, R188.reuse, R98, R92 ;  /* 0x00000062bc08723c */ /* 0x040fe2000004185c */
[----:B------:R-:W1:Y:S04]  /*2530*/  LDSM.16.M88.4 R96, [R224+0x10900] ;  /* 0x01090000e060783b */ /* 0x000e680000000200 */
[----:B------:R-:W3:Y:S03]  /*2540*/  LDSM.16.M88.4 R92, [R224+0x11100] ;  /* 0x01110000e05c783b */ /* 0x000ee60000000200 */
[C---:B----4-:R-:W-:Y:S08]  /*2550*/  HMMA.16816.F32.BF16 R88, R188.reuse, R52, R84 ;  /* 0x00000034bc58723c */ /* 0x050ff00000041854 */
[C---:B------:R-:W-:Y:S08]  /*2560*/  HMMA.16816.F32.BF16 R84, R188.reuse, R54, R72 ;  /* 0x00000036bc54723c */ /* 0x040ff00000041848 */
[----:B-----5:R-:W-:Y:S08]  /*2570*/  HMMA.16816.F32.BF16 R72, R188, R32, R60 ;  /* 0x00000020bc48723c */ /* 0x020ff0000004183c */
[----:B------:R-:W-:Y:S01]  /*2580*/  HMMA.16816.F32.BF16 R60, R192, R24, R36 ;  /* 0x00000018c03c723c */ /* 0x000fe20000041824 */
[----:B------:R-:W4:Y:S07]  /*2590*/  LDSM.16.M88.4 R36, [R231+0x4000] ;  /* 0x00400000e724783b */ /* 0x000f2e0000000200 */
[C---:B------:R-:W-:Y:S08]  /*25a0*/  HMMA.16816.F32.BF16 R80, R188.reuse, R44, R68 ;  /* 0x0000002cbc50723c */ /* 0x040ff00000041844 */
[C---:B------:R-:W-:Y:S08]  /*25b0*/  HMMA.16816.F32.BF16 R76, R188.reuse, R46, R64 ;  /* 0x0000002ebc4c723c */ /* 0x040ff00000041840 */
[----:B------:R-:W-:Y:S01]  /*25c0*/  HMMA.16816.F32.BF16 R68, R188, R34, R56 ;  /* 0x00000022bc44723c */ /* 0x000fe20000041838 */
[----:B------:R-:W5:Y:S07]  /*25d0*/  LDSM.16.M88.4 R32, [R231+0x4800] ;  /* 0x00480000e720783b */ /* 0x000f6e0000000200 */
[C---:B------:R-:W-:Y:S08]  /*25e0*/  HMMA.16816.F32.BF16 R56, R192.reuse, R28, R48 ;  /* 0x0000001cc038723c */ /* 0x040ff00000041830 */
[C---:B------:R-:W-:Y:S01]  /*25f0*/  HMMA.16816.F32.BF16 R64, R192.reuse, R30, R40 ;  /* 0x0000001ec040723c */ /* 0x040fe20000041828 */
[----:B------:R-:W4:Y:S07]  /*2600*/  LDSM.16.M88.4 R28, [R231+0x5000] ;  /* 0x00500000e71c783b */ /* 0x000f2e0000000200 */
[C---:B------:R-:W-:Y:S08]  /*2610*/  HMMA.16816.F32.BF16 R52, R192.reuse, R26, R16 ;  /* 0x0000001ac034723c */ /* 0x040ff00000041810 */
[C---:B--2---:R-:W-:Y:S08]  /*2620*/  HMMA.16816.F32.BF16 R24, R192.reuse, R22, R8 ;  /* 0x00000016c018723c */ /* 0x044ff00000041808 */
[C---:B------:R-:W-:Y:S08]  /*2630*/  HMMA.16816.F32.BF16 R44, R192.reuse, R20, R12 ;  /* 0x00000014c02c723c */ /* 0x040ff0000004180c */
[C---:B-1----:R-:W-:Y:S01]  /*2640*/  HMMA.16816.F32.BF16 R20, R192.reuse, R96, R88 ;  /* 0x00000060c014723c */ /* 0x042fe20000041858 */
[----:B------:R-:W-:Y:S07]  /*2650*/  LDSM.16.M88.4 R88, [R230+0xf900] ;  /* 0x00f90000e658783b */ /* 0x000fee0000000200 */
[----:B---3--:R-:W-:Y:S08]  /*2660*/  HMMA.16816.F32.BF16 R8, R192, R94, R76 ;  /* 0x0000005ec008723c */ /* 0x008ff0000004184c */
[----:B------:R-:W-:Y:S08]  /*2670*/  HMMA.16816.F32.BF16 R56, R196, R108, R56 ;  /* 0x0000006cc438723c */ /* 0x000ff00000041838 */
[C---:B------:R-:W-:Y:S01]  /*2680*/  HMMA.16816.F32.BF16 R16, R192.reuse, R98, R84 ;  /* 0x00000062c010723c */ /* 0x040fe20000041854 */
[----:B------:R-:W-:Y:S07]  /*2690*/  LDSM.16.M88.4 R96, [R230+0x10900] ;  /* 0x01090000e660783b */ /* 0x000fee0000000200 */
[----:B------:R-:W-:Y:S01]  /*26a0*/  HMMA.16816.F32.BF16 R12, R192, R92, R80 ;  /* 0x0000005cc00c723c */ /* 0x000fe20000041850 */
[----:B------:R-:W-:Y:S07]  /*26b0*/  LDSM.16.M88.4 R92, [R230+0x10100] ;  /* 0x01010000e65c783b */ /* 0x000fee0000000200 */
[----:B------:R-:W-:Y:S08]  /*26c0*/  HMMA.16816.F32.BF16 R84, R196, R116, R60 ;  /* 0x00000074c454723c */ /* 0x000ff0000004183c */
[----:B------:R-:W-:Y:S08]  /*26d0*/  HMMA.16816.F32.BF16 R48, R192, R106, R68 ;  /* 0x0000006ac030723c */ /* 0x000ff00000041844 */
[----:B----4-:R-:W-:Y:S01]  /*26e0*/  HMMA.16816.F32.BF16 R60, R196, R38, R24 ;  /* 0x00000026c43c723c */ /* 0x010fe20000041818 */
[----:B------:R-:W1:Y:S07]  /*26f0*/  LDSM.16.M88.4 R24, [R227+0x3000] ;  /* 0x00300000e318783b */ /* 0x000e6e0000000200 */
[----:B------:R-:W-:Y:S01]  /*2700*/  HMMA.16816.F32.BF16 R40, R192, R104, R72 ;  /* 0x00000068c028723c */ /* 0x000fe20000041848 */
[----:B------:R-:W-:Y:S07]  /*2710*/  LDSM.16.M88.4 R104, [R230+0x11100] ;  /* 0x01110000e668783b */ /* 0x000fee0000000200 */
[C---:B------:R-:W-:Y:S01]  /*2720*/  HMMA.16816.F32.BF16 R72, R196.reuse, R110, R64 ;  /* 0x0000006ec448723c */ /* 0x040fe20000041840 */
[----:B------:R-:W2:Y:S07]  /*2730*/  LDSM.16.M88.4 R108, [R230+0x11900] ;  /* 0x01190000e66c783b */ /* 0x000eae0000000200 */
[C---:B-----5:R-:W-:Y:S08]  /*2740*/  HMMA.16816.F32.BF16 R68, R196.reuse, R32, R20 ;  /* 0x00000020c444723c */ /* 0x060ff00000041814 */
[----:B------:R-:W-:Y:S08]  /*2750*/  HMMA.16816.F32.BF16 R20, R196, R30, R8 ;  /* 0x0000001ec414723c */ /* 0x000ff00000041808 */
[----:B------:R-:W-:Y:S01]  /*2760*/  HMMA.16816.F32.BF16 R8, R200, R112, R56 ;  /* 0x00000070c808723c */ /* 0x000fe20000041838 */
[----:B------:R-:W3:Y:S07]  /*2770*/  LDSM.16.M88.4 R56, [R224+0x12100] ;  /* 0x01210000e038783b */ /* 0x000eee0000000200 */
[C---:B------:R-:W-:Y:S08]  /*2780*/  HMMA.16816.F32.BF16 R80, R196.reuse, R118, R52 ;  /* 0x00000076c450723c */ /* 0x040ff00000041834 */
[C---:B------:R-:W-:Y:S08]  /*2790*/  HMMA.16816.F32.BF16 R52, R196.reuse, R28, R12 ;  /* 0x0000001cc434723c */ /* 0x040ff0000004180c */
[C---:B------:R-:W-:Y:S01]  /*27a0*/  HMMA.16816.F32.BF16 R12, R196.reuse, R102, R48 ;  /* 0x00000066c40c723c */ /* 0x040fe20000041830 */
[----:B------:R-:W-:Y:S07]  /*27b0*/  LDSM.16.M88.4 R48, [R227+0x4000] ;  /* 0x00400000e330783b */ /* 0x000fee0000000200 */
[C---:B------:R-:W-:Y:S01]  /*27c0*/  HMMA.16816.F32.BF16 R76, R196.reuse, R36, R44 ;  /* 0x00000024c44c723c */ /* 0x040fe2000004182c */
[----:B------:R-:W4:Y:S07]  /*27d0*/  LDSM.16.M88.4 R44, [R227+0x3800] ;  /* 0x00380000e32c783b */ /* 0x000f2e0000000200 */
[C---:B------:R-:W-:Y:S08]  /*27e0*/  HMMA.16816.F32.BF16 R64, R196.reuse, R34, R16 ;  /* 0x00000022c440723c */ /* 0x040ff00000041810 */
[----:B------:R-:W-:Y:S08]  /*27f0*/  HMMA.16816.F32.BF16 R16, R196, R100, R40 ;  /* 0x00000064c410723c */ /* 0x000ff00000041828 */
[----:B------:R-:W-:Y:S08]  /*2800*/  HMMA.16816.F32.BF16 R28, R200, R114, R72 ;  /* 0x00000072c81c723c */ /* 0x000ff00000041848 */
[----:B-1----:R-:W-:Y:S08]  /*2810*/  HMMA.16816.F32.BF16 R8, R204, R24, R8 ;  /* 0x00000018cc08723c */ /* 0x002ff00000041808 */
[C---:B------:R-:W-:Y:S08]  /*2820*/  HMMA.16816.F32.BF16 R40, R200.reuse, R88, R84 ;  /* 0x00000058c828723c */ /* 0x040ff00000041854 */
[C---:B------:R-:W-:Y:S08]  /*2830*/  HMMA.16816.F32.BF16 R36, R200.reuse, R90, R80 ;  /* 0x0000005ac824723c */ /* 0x040ff00000041850 */
[C---:B--2---:R-:W-:Y:S01]  /*2840*/  HMMA.16816.F32.BF16 R88, R200.reuse, R110, R12 ;  /* 0x0000006ec858723c */ /* 0x044fe2000004180c */
[----:B------:R-:W1:Y:S07]  /*2850*/  LDSM.16.M88.4 R12, [R231+0x6000] ;  /* 0x00600000e70c783b */ /* 0x000e6e0000000200 */
[C---:B------:R-:W-:Y:S01]  /*2860*/  HMMA.16816.F32.BF16 R84, R200.reuse, R104, R52 ;  /* 0x00000068c854723c */ /* 0x040fe20000041834 */
[----:B------:R-:W2:Y:S07]  /*2870*/  LDSM.16.M88.4 R52, [R227+0x4800] ;  /* 0x00480000e334783b */ /* 0x000eae0000000200 */
[C---:B------:R-:W-:Y:S08]  /*2880*/  HMMA.16816.F32.BF16 R32, R200.reuse, R92, R76 ;  /* 0x0000005cc820723c */ /* 0x040ff0000004184c */
[C---:B------:R-:W-:Y:S08]  /*2890*/  HMMA.16816.F32.BF16 R60, R200.reuse, R94, R60 ;  /* 0x0000005ec83c723c */ /* 0x040ff0000004183c */
[----:B------:R-:W-:Y:S08]  /*28a0*/  HMMA.16816.F32.BF16 R92, R200, R108, R16 ;  /* 0x0000006cc85c723c */ /* 0x000ff00000041810 */
[----:B------:R-:W-:Y:S01]  /*28b0*/  HMMA.16816.F32.BF16 R16, R204, R26, R28 ;  /* 0x0000001acc10723c */ /* 0x000fe2000004181c */
[----:B------:R-:W5:Y:S07]  /*28c0*/  LDSM.16.M88.4 R28, [R224+0x12900] ;  /* 0x01290000e01c783b */ /* 0x000f6e0000000200 */
[----:B---3--:R-:W-:Y:S08]  /*28d0*/  HMMA.16816.F32.BF16 R8, R208, R56, R8 ;  /* 0x00000038d008723c */ /* 0x008ff00000041808 */
[----:B------:R-:W-:Y:S08]  /*28e0*/  HMMA.16816.F32.BF16 R64, R200, R98, R64 ;  /* 0x00000062c840723c */ /* 0x000ff00000041840 */
[C---:B----4-:R-:W-:Y:S01]  /*28f0*/  HMMA.16816.F32.BF16 R72, R204.reuse, R46, R36 ;  /* 0x0000002ecc48723c */ /* 0x050fe20000041824 */
[----:B------:R-:W3:Y:S07]  /*2900*/  LDSM.16.M88.4 R36, [R230+0x12100] ;  /* 0x01210000e624783b */ /* 0x000eee0000000200 */
[----:B------:R-:W-:Y:S01]  /*2910*/  HMMA.16816.F32.BF16 R24, R204, R44, R40 ;  /* 0x0000002ccc18723c */ /* 0x000fe20000041828 */
[----:B------:R-:W-:Y:S07]  /*2920*/  LDSM.16.M88.4 R40, [R224+0x13100] ;  /* 0x01310000e028783b */ /* 0x000fee0000000200 */
[----:B------:R-:W-:Y:S01]  /*2930*/  HMMA.16816.F32.BF16 R80, R200, R106, R20 ;  /* 0x0000006ac850723c */ /* 0x000fe20000041814 */
[----:B------:R-:W4:Y:S07]  /*2940*/  LDSM.16.M88.4 R20, [R227+0x5000] ;  /* 0x00500000e314783b */ /* 0x000f2e0000000200 */
[----:B------:R-:W-:Y:S01]  /*2950*/  HMMA.16816.F32.BF16 R16, R208, R58, R16 ;  /* 0x0000003ad010723c */ /* 0x000fe20000041810 */
[----:B------:R-:W-:Y:S07]  /*2960*/  LDSM.16.M88.4 R56, [R230+0x12900] ;  /* 0x01290000e638783b */ /* 0x000fee0000000200 */
[C---:B------:R-:W-:Y:S01]  /*2970*/  HMMA.16816.F32.BF16 R44, R204.reuse, R48, R32 ;  /* 0x00000030cc2c723c */ /* 0x040fe20000041820 */
[----:B------:R-:W3:Y:S07]  /*2980*/  LDSM.16.M88.4 R32, [R227+0x5800] ;  /* 0x00580000e320783b */ /* 0x000eee0000000200 */
[----:B------:R-:W-:Y:S01]  /*2990*/  HMMA.16816.F32.BF16 R76, R204, R50, R60 ;  /* 0x00000032cc4c723c */ /* 0x000fe2000004183c */
[----:B------:R-:W3:Y:S04]  /*29a0*/  LDSM.16.M88.4 R48, [R231+0x6800] ;  /* 0x00680000e730783b */ /* 0x000ee80000000200 */
[----:B------:R-:W-:Y:S03]  /*29b0*/  LDSM.16.M88.4 R60, [R224+0x13900] ;  /* 0x01390000e03c783b */ /* 0x000fe60000000200 */
[----:B-1----:R-:W-:Y:S08]  /*29c0*/  HMMA.16816.F32.BF16 R8, R212, R12, R8 ;  /* 0x0000000cd408723c */ /* 0x002ff00000041808 */
[----:B------:R-:W-:Y:S08]  /*29d0*/  HMMA.16816.F32.BF16 R68, R200, R96, R68 ;  /* 0x00000060c844723c */ /* 0x000ff00000041844 */
[----:B--2---:R-:W-:Y:S01]  /*29e0*/  HMMA.16816.F32.BF16 R96, R204, R54, R64 ;  /* 0x00000036cc60723c */ /* 0x004fe20000041840 */
[----:B------:R-:W1:Y:S07]  /*29f0*/  LDSM.16.M88.4 R64, [R227+0x6000] ;  /* 0x00600000e340783b */ /* 0x000e6e0000000200 */
[----:B-----5:R-:W-:Y:S08]  /*2a00*/  HMMA.16816.F32.BF16 R24, R208, R28, R24 ;  /* 0x0000001cd018723c */ /* 0x020ff00000041818 */
[----:B------:R-:W-:Y:S08]  /*2a10*/  HMMA.16816.F32.BF16 R16, R212, R14, R16 ;  /* 0x0000000ed410723c */ /* 0x000ff00000041810 */
[----:B---3--:R-:W-:Y:S08]  /*2a20*/  HMMA.16816.F32.BF16 R12, R216, R36, R8 ;  /* 0x00000024d80c723c */ /* 0x008ff00000041808 */
[C---:B------:R-:W-:Y:S08]  /*2a30*/  HMMA.16816.F32.BF16 R68, R204.reuse, R52, R68 ;  /* 0x00000034cc44723c */ /* 0x040ff00000041844 */
[C---:B----4-:R-:W-:Y:S08]  /*2a40*/  HMMA.16816.F32.BF16 R84, R204.reuse, R20, R84 ;  /* 0x00000014cc54723c */ /* 0x050ff00000041854 */
[----:B------:R-:W-:Y:S08]  /*2a50*/  HMMA.16816.F32.BF16 R80, R204, R22, R80 ;  /* 0x00000016cc50723c */ /* 0x000ff00000041850 */
[----:B------:R-:W-:Y:S08]  /*2a60*/  HMMA.16816.F32.BF16 R20, R208, R30, R72 ;  /* 0x0000001ed014723c */ /* 0x000ff00000041848 */
[C---:B------:R-:W-:Y:S08]  /*2a70*/  HMMA.16816.F32.BF16 R92, R204.reuse, R32, R92 ;  /* 0x00000020cc5c723c */ /* 0x040ff0000004185c */
[----:B------:R-:W-:Y:S01]  /*2a80*/  HMMA.16816.F32.BF16 R88, R204, R34, R88 ;  /* 0x00000022cc58723c */ /* 0x000fe20000041858 */
[----:B------:R-:W2:Y:S07]  /*2a90*/  LDSM.16.M88.4 R32, [R231+0x7000] ;  /* 0x00700000e720783b */ /* 0x000eae0000000200 */
[----:B------:R-:W-:Y:S08]  /*2aa0*/  HMMA.16816.F32.BF16 R24, R212, R48, R24 ;  /* 0x00000030d418723c */ /* 0x000ff00000041818 */
[----:B------:R-:W-:Y:S01]  /*2ab0*/  HMMA.16816.F32.BF16 R8, R216, R38, R16 ;  /* 0x00000026d808723c */ /* 0x000fe20000041810 */
[----:B------:R-:W-:Y:S07]  /*2ac0*/  LDSM.16.M88.4 R36, [R230+0x13100] ;  /* 0x01310000e624783b */ /* 0x000fee0000000200 */
[----:B------:R-:W-:Y:S01]  /*2ad0*/  HMMA.16816.F32.BF16 R52, R208, R40, R44 ;  /* 0x00000028d034723c */ /* 0x000fe2000004182c */
[----:B------:R-:W-:Y:S07]  /*2ae0*/  LDSM.16.M88.4 R44, [R227+0x6800] ;  /* 0x00680000e32c783b */ /* 0x000fee0000000200 */
[----:B-1----:R-:W-:Y:S08]  /*2af0*/  HMMA.16816.F32.BF16 R28, R220, R64, R12 ;  /* 0x00000040dc1c723c */ /* 0x002ff0000004180c */
[----:B------:R-:W-:Y:S01]  /*2b00*/  HMMA.16816.F32.BF16 R72, R208, R60, R68 ;  /* 0x0000003cd048723c */ /* 0x000fe20000041844 */
[----:B------:R-:W1:Y:S07]  /*2b10*/  LDSM.16.M88.4 R68, [R224+0x14100] ;  /* 0x01410000e044783b */ /* 0x000e6e0000000200 */
[----:B------:R-:W-:Y:S01]  /*2b20*/  HMMA.16816.F32.BF16 R12, R212, R50, R20 ;  /* 0x00000032d40c723c */ /* 0x000fe20000041814 */
[----:B------:R-:W-:Y:S07]  /*2b30*/  LDSM.16.M88.4 R48, [R227+0x7000] ;  /* 0x00700000e330783b */ /* 0x000fee0000000200 */
[----:B------:R-:W-:Y:S01]  /*2b40*/  HMMA.16816.F32.BF16 R20, R216, R56, R24 ;  /* 0x00000038d814723c */ /* 0x000fe20000041818 */
[----:B------:R-:W-:-:S04]  /*2b50*/  FMUL.FTZ R2, R28, c[0x0][0x320] ;  /* 0x0000c8001c027a20 */ /* 0x000fc80000410000 */
[----:B------:R3:W4:Y:S03]  /*2b60*/  MUFU.TANH R100, R2 ;  /* 0x0000000200647308 */ /* 0x0007260000002400 */
[----:B------:R-:W-:Y:S08]  /*2b70*/  HMMA.16816.F32.BF16 R8, R220, R66, R8 ;  /* 0x00000042dc08723c */ /* 0x000ff00000041808 */
[----:B------:R-:W-:Y:S01]  /*2b80*/  HMMA.16816.F32.BF16 R40, R208, R42, R76 ;  /* 0x0000002ad028723c */ /* 0x000fe2000004184c */
[----:B---3--:R-:W-:-:S07]  /*2b90*/  FMUL.FTZ R2, R29, c[0x0][0x320] ;  /* 0x0000c8001d027a20 */ /* 0x008fce0000410000 */
[----:B------:R-:W-:Y:S01]  /*2ba0*/  HMMA.16816.F32.BF16 R76, R208, R62, R96 ;  /* 0x0000003ed04c723c */ /* 0x000fe20000041860 */
[----:B------:R-:W3:Y:S01]  /*2bb0*/  LDSM.16.M88.4 R60, [R231+0x7800] ;  /* 0x00780000e73c783b */ /* 0x000ee20000000200 */
[----:B------:R5:W1:Y:S06]  /*2bc0*/  MUFU.TANH R99, R2 ;  /* 0x0000000200637308 */ /* 0x000a6c0000002400 */
[----:B--2---:R-:W-:Y:S08]  /*2bd0*/  HMMA.16816.F32.BF16 R16, R212, R32, R52 ;  /* 0x00000020d410723c */ /* 0x004ff00000041834 */
[----:B------:R-:W-:Y:S01]  /*2be0*/  HMMA.16816.F32.BF16 R12, R216, R58, R12 ;  /* 0x0000003ad80c723c */ /* 0x000fe2000004180c */
[----:B------:R-:W-:Y:S01]  /*2bf0*/  LDSM.16.M88.4 R56, [R224+0x14900] ;  /* 0x01490000e038783b */ /* 0x000fe20000000200 */
[----:B-----5:R-:W-:-:S04]  /*2c00*/  FMUL.FTZ R2, R30, c[0x0][0x320] ;  /* 0x0000c8001e027a20 */ /* 0x020fc80000410000 */
[----:B------:R2:W2:Y:S02]  /*2c10*/  MUFU.TANH R98, R2 ;  /* 0x0000000200627308 */ /* 0x0004a40000002400 */
[----:B------:R-:W-:Y:S01]  /*2c20*/  HMMA.16816.F32.BF16 R24, R212, R34, R40 ;  /* 0x00000022d418723c */ /* 0x000fe20000041828 */
[----:B------:R-:W5:Y:S04]  /*2c30*/  LDSM.16.M88.4 R32, [R230+0x13900] ;  /* 0x01390000e620783b */ /* 0x000f680000000200 */
[----:B------:R-:W-:Y:S03]  /*2c40*/  LDSM.16.M88.4 R40, [R227+0x7800] ;  /* 0x00780000e328783b */ /* 0x000fe60000000200 */
[----:B-1----:R-:W-:Y:S01]  /*2c50*/  HMMA.16816.F32.BF16 R64, R208, R68, R84 ;  /* 0x00000044d040723c */ /* 0x002fe20000041854 */
[----:B--2---:R-:W-:-:S07]  /*2c60*/  FMUL.FTZ R2, R31, c[0x0][0x320] ;  /* 0x0000c8001f027a20 */ /* 0x004fce0000410000 */
[----:B------:R-:W-:Y:S01]  /*2c70*/  HMMA.16816.F32.BF16 R28, R220, R44, R20 ;  /* 0x0000002cdc1c723c */ /* 0x000fe20000041814 */
[----:B------:R1:W2:Y:S07]  /*2c80*/  MUFU.TANH R97, R2 ;  /* 0x0000000200617308 */ /* 0x0002ae0000002400 */
[----:B------:R-:W-:Y:S08]  /*2c90*/  HMMA.16816.F32.BF16 R20, R216, R36, R16 ;  /* 0x00000024d814723c */ /* 0x000ff00000041810 */
[----:B---3--:R-:W-:Y:S01]  /*2ca0*/  HMMA.16816.F32.BF16 R16, R212, R60, R72 ;  /* 0x0000003cd410723c */ /* 0x008fe20000041848 */
[----:B-1----:R-:W-:-:S04]  /*2cb0*/  FMUL.FTZ R2, R8, c[0x0][0x320] ;  /* 0x0000c80008027a20 */ /* 0x002fc80000410000 */
[----:B------:R1:W3:Y:S03]  /*2cc0*/  MUFU.TANH R96, R2 ;  /* 0x0000000200607308 */ /* 0x0002e60000002400 */
[----:B------:R-:W-:Y:S01]  /*2cd0*/  HMMA.16816.F32.BF16 R52, R208, R70, R80 ;  /* 0x00000046d034723c */ /* 0x000fe20000041850 */
[----:B-1----:R-:W-:-:S04]  /*2ce0*/  FMUL.FTZ R2, R9, c[0x0][0x320] ;  /* 0x0000c80009027a20 */ /* 0x002fc80000410000 */
[----:B------:R1:W1:Y:S02]  /*2cf0*/  MUFU.TANH R87, R2 ;  /* 0x0000000200577308 */ /* 0x0002640000002400 */
[----:B-1----:R-:W-:-:S06]  /*2d00*/  FMUL.FTZ R2, R10, c[0x0][0x320] ;  /* 0x0000c8000a027a20 */ /* 0x002fcc0000410000 */
[----:B------:R1:W1:Y:S02]  /*2d10*/  MUFU.TANH R86, R2 ;  /* 0x0000000200567308 */ /* 0x0002640000002400 */
[----:B-1----:R-:W-:Y:S02]  /*2d20*/  FMUL.FTZ R2, R11, c[0x0][0x320] ;  /* 0x0000c8000b027a20 */ /* 0x002fe40000410000 */
[----:B------:R-:W-:Y:S01]  /*2d30*/  HMMA.16816.F32.BF16 R8, R220, R46, R12 ;  /* 0x0000002edc08723c */ /* 0x000fe2000004180c */
[----:B------:R-:W-:Y:S03]  /*2d40*/  LDSM.16.M88.4 R44, [R231+0x8800] ;  /* 0x00880000e72c783b */ /* 0x000fe60000000200 */
[----:B------:R1:W1:Y:S04]  /*2d50*/  MUFU.TANH R85, R2 ;  /* 0x0000000200557308 */ /* 0x0002680000002400 */
[----:B------:R-:W-:Y:S01]  /*2d60*/  HMMA.16816.F32.BF16 R12, R216, R38, R24 ;  /* 0x00000026d80c723c */ /* 0x000fe20000041818 */
[----:B------:R-:W2:Y:S07]  /*2d70*/  LDSM.16.M88.4 R36, [R231+0x8000] ;  /* 0x00800000e724783b */ /* 0x000eae0000000200 */
        /* <DEDUP_REMOVED lines=8> */
[----:B------:R-:W-:Y:S04]  /*2e00*/  HMMA.16816.F32.BF16 R28, R220, R48, R20 ;  /* 0x00000030dc1c723c */ /* 0x000fe80000041814 */
[----:B------:R1:W1:Y:S04]  /*2e10*/  MUFU.TANH R73, R2 ;  /* 0x0000000200497308 */ /* 0x0002680000002400 */
[----:B-----5:R-:W-:Y:S08]  /*2e20*/  HMMA.16816.F32.BF16 R20, R216, R32, R16 ;  /* 0x00000020d814723c */ /* 0x020ff00000041810 */
[----:B--2---:R-:W-:Y:S01]  /*2e30*/  HMMA.16816.F32.BF16 R16, R212, R36, R64 ;  /* 0x00000024d410723c */ /* 0x004fe20000041840 */
[----:B-1----:R-:W-:-:S04]  /*2e40*/  FMUL.FTZ R2, R8, c[0x0][0x320] ;  /* 0x0000c80008027a20 */ /* 0x002fc80000410000 */
[----:B------:R1:W2:Y:S02]  /*2e50*/  MUFU.TANH R72, R2 ;  /* 0x0000000200487308 */ /* 0x0002a40000002400 */
        /* <DEDUP_REMOVED lines=8> */
[----:B------:R-:W-:Y:S08]  /*2ee0*/  HMMA.16816.F32.BF16 R12, R216, R34, R24 ;  /* 0x00000022d80c723c */ /* 0x000ff00000041818 */
[----:B------:R-:W-:Y:S01]  /*2ef0*/  HMMA.16816.F32.BF16 R32, R212, R38, R52 ;  /* 0x00000026d420723c */ /* 0x000fe20000041834 */
[----:B------:R-:W-:Y:S01]  /*2f00*/  LDSM.16.M88.4 R36, [R230+0x14900] ;  /* 0x01490000e624783b */ /* 0x000fe20000000200 */
[----:B-----5:R-:W-:-:S03]  /*2f10*/  FMUL.FTZ R2, R28, c[0x0][0x320] ;  /* 0x0000c8001c027a20 */ /* 0x020fc60000410000 */
[----:B------:R-:W5:Y:S01]  /*2f20*/  LDSM.16.M88.4 R52, [R227+0x8000] ;  /* 0x00800000e334783b */ /* 0x000f620000000200 */
[----:B------:R2:W1:Y:S10]  /*2f30*/  MUFU.TANH R68, R2 ;  /* 0x0000000200447308 */ /* 0x0004740000002400 */
[----:B------:R-:W-:Y:S01]  /*2f40*/  HMMA.16816.F32.BF16 R12, R220, R42, R12 ;  /* 0x0000002adc0c723c */ /* 0x000fe2000004180c */
[----:B--2---:R-:W-:-:S07]  /*2f50*/  FMUL.FTZ R2, R29, c[0x0][0x320] ;  /* 0x0000c8001d027a20 */ /* 0x004fce0000410000 */
[----:B-1----:R-:W-:Y:S01]  /*2f60*/  HMMA.16816.F32.BF16 R24, R216, R48, R16 ;  /* 0x00000030d818723c */ /* 0x002fe20000041810 */
[----:B------:R1:W2:Y:S11]  /*2f70*/  MUFU.TANH R66, R2 ;  /* 0x0000000200427308 */ /* 0x0002b60000002400 */
[----:B------:R-:W-:Y:S04]  /*2f80*/  @!UPT UIADD3 URZ, URZ, URZ, URZ ;  /* 0x0000003f3f3ff290 */ /* 0x000fe8000fffe03f */
[----:B------:R-:W-:Y:S02]  /*2f90*/  FMUL.FTZ R12, R12, c[0x0][0x320] ;  /* 0x0000c8000c0c7a20 */ /* 0x000fe40000410000 */
[----:B-1----:R-:W-:Y:S02]  /*2fa0*/  FMUL.FTZ R2, R30, c[0x0][0x320] ;  /* 0x0000c8001e027a20 */ /* 0x002fe40000410000 */
[----:B------:R-:W-:Y:S02]  /*2fb0*/  FMUL.FTZ R13, R13, c[0x0][0x320] ;  /* 0x0000c8000d0d7a20 */ /* 0x000fe40000410000 */
[----:B------:R1:W1:Y:S01]  /*2fc0*/  MUFU.TANH R65, R2 ;  /* 0x0000000200417308 */ /* 0x0002620000002400 */
[----:B------:R-:W-:Y:S02]  /*2fd0*/  FMUL.FTZ R14, R14, c[0x0][0x320] ;  /* 0x0000c8000e0e7a20 */ /* 0x000fe40000410000 */
[----:B------:R-:W-:Y:S01]  /*2fe0*/  FMUL.FTZ R15, R15, c[0x0][0x320] ;  /* 0x0000c8000f0f7a20 */ /* 0x000fe20000410000 */
[----:B-----5:R-:W-:Y:S04]  /*2ff0*/  HMMA.16816.F32.BF16 R24, R220, R52, R24 ;  /* 0x00000034dc18723c */ /* 0x020fe80000041818 */
[----:B------:R-:W2:Y:S01]  /*3000*/  MUFU.TANH R43, R14 ;  /* 0x0000000e002b7308 */ /* 0x000ea20000002400 */
[----:B-1----:R-:W-:-:S07]  /*3010*/  FMUL.FTZ R2, R31, c[0x0][0x320] ;  /* 0x0000c8001f027a20 */ /* 0x002fce0000410000 */
[----:B------:R-:W1:Y:S01]  /*3020*/  MUFU.TANH R42, R15 ;  /* 0x0000000f002a7308 */ /* 0x000e620000002400 */
[----:B------:R-:W-:Y:S07]  /*3030*/  HMMA.16816.F32.BF16 R28, R220, R40, R20 ;  /* 0x00000028dc1c723c */ /* 0x000fee0000041814 */
[----:B------:R5:W1:Y:S01]  /*3040*/  MUFU.TANH R64, R2 ;  /* 0x0000000200407308 */ /* 0x000a620000002400 */
[----:B------:R-:W-:Y:S03]  /*3050*/  HMMA.16816.F32.BF16 R20, R208, R56, R92 ;  /* 0x00000038d014723c */ /* 0x000fe6000004185c */
[----:B------:R-:W-:-:S02]  /*3060*/  FMUL.FTZ R24, R24, c[0x0][0x320] ;  /* 0x0000c80018187a20 */ /* 0x000fc40000410000 */
[----:B------:R-:W-:Y:S02]  /*3070*/  FMUL.FTZ R25, R25, c[0x0][0x320] ;  /* 0x0000c80019197a20 */ /* 0x000fe40000410000 */
[----:B------:R-:W-:Y:S01]  /*3080*/  FMUL.FTZ R26, R26, c[0x0][0x320] ;  /* 0x0000c8001a1a7a20 */ /* 0x000fe20000410000 */
[----:B------:R-:W1:Y:S01]  /*3090*/  MUFU.TANH R41, R24 ;  /* 0x0000001800297308 */ /* 0x000e620000002400 */
[----:B------:R-:W-:Y:S02]  /*30a0*/  FMUL.FTZ R27, R27, c[0x0][0x320] ;  /* 0x0000c8001b1b7a20 */ /* 0x000fe40000410000 */
[----:B-----5:R-:W-:-:S05]  /*30b0*/  FMUL.FTZ R2, R8, c[0x0][0x320] ;  /* 0x0000c80008027a20 */ /* 0x020fca0000410000 */
[----:B------:R-:W1:Y:S01]  /*30c0*/  MUFU.TANH R40, R25 ;  /* 0x0000001900287308 */ /* 0x000e620000002400 */
[----:B------:R-:W-:Y:S02]  /*30d0*/  FMUL.FTZ R29, R29, c[0x0][0x320] ;  /* 0x0000c8001d1d7a20 */ /* 0x000fe40000410000 */
[----:B------:R-:W-:Y:S02]  /*30e0*/  FMUL.FTZ R30, R30, c[0x0][0x320] ;  /* 0x0000c8001e1e7a20 */ /* 0x000fe40000410000 */
[----:B------:R-:W-:-:S03]  /*30f0*/  FMUL.FTZ R31, R31, c[0x0][0x320] ;  /* 0x0000c8001f1f7a20 */ /* 0x000fc60000410000 */
[----:B------:R5:W1:Y:S01]  /*3100*/  MUFU.TANH R63, R2 ;  /* 0x00000002003f7308 */ /* 0x000a620000002400 */
[----:B------:R-:W-:Y:S07]  /*3110*/  HMMA.16816.F32.BF16 R16, R212, R44, R20 ;  /* 0x0000002cd410723c */ /* 0x000fee0000041814 */
[----:B------:R-:W1:Y:S01]  /*3120*/  MUFU.TANH R56, R29 ;  /* 0x0000001d00387308 */ /* 0x000e620000002400 */
[----:B------:R-:W-:Y:S01]  /*3130*/  HMMA.16816.F32.BF16 R20, R216, R50, R32 ;  /* 0x00000032d814723c */ /* 0x000fe20000041820 */
[----:B-----5:R-:W-:-:S06]  /*3140*/  FMUL.FTZ R2, R9, c[0x0][0x320] ;  /* 0x0000c80009027a20 */ /* 0x020fcc0000410000 */
[----:B------:R-:W1:Y:S08]  /*3150*/  MUFU.TANH R49, R30 ;  /* 0x0000001e00317308 */ /* 0x000e700000002400 */
[----:B------:R5:W1:Y:S01]  /*3160*/  MUFU.TANH R62, R2 ;  /* 0x00000002003e7308 */ /* 0x000a620000002400 */
[----:B------:R-:W-:Y:S07]  /*3170*/  HMMA.16816.F32.BF16 R16, R216, R36, R16 ;  /* 0x00000024d810723c */ /* 0x000fee0000041810 */
[----:B------:R-:W1:Y:S01]  /*3180*/  MUFU.TANH R48, R31 ;  /* 0x0000001f00307308 */ /* 0x000e620000002400 */
[----:B------:R-:W-:Y:S01]  /*3190*/  HMMA.16816.F32.BF16 R20, R220, R54, R20 ;  /* 0x00000036dc14723c */ /* 0x000fe20000041814 */
[----:B-----5:R-:W-:-:S06]  /*31a0*/  FMUL.FTZ R2, R10, c[0x0][0x320] ;  /* 0x0000c8000a027a20 */ /* 0x020fcc0000410000 */
[----:B------:R-:W1:Y:S08]  /*31b0*/  MUFU.TANH R45, R12 ;  /* 0x0000000c002d7308 */ /* 0x000e700000002400 */
[----:B------:R5:W1:Y:S08]  /*31c0*/  MUFU.TANH R61, R2 ;  /* 0x00000002003d7308 */ /* 0x000a700000002400 */
[----:B------:R-:W1:Y:S01]  /*31d0*/  MUFU.TANH R44, R13 ;  /* 0x0000000d002c7308 */ /* 0x000e620000002400 */
[----:B------:R-:W-:-:S02]  /*31e0*/  FMUL.FTZ R20, R20, c[0x0][0x320] ;  /* 0x0000c80014147a20 */ /* 0x000fc40000410000 */
[----:B------:R-:W-:Y:S02]  /*31f0*/  FMUL.FTZ R21, R21, c[0x0][0x320] ;  /* 0x0000c80015157a20 */ /* 0x000fe40000410000 */
[----:B------:R-:W-:Y:S02]  /*3200*/  FMUL.FTZ R22, R22, c[0x0][0x320] ;  /* 0x0000c80016167a20 */ /* 0x000fe40000410000 */
[----:B------:R-:W-:Y:S01]  /*3210*/  FMUL.FTZ R23, R23, c[0x0][0x320] ;  /* 0x0000c80017177a20 */ /* 0x000fe20000410000 */
[----:B------:R-:W1:Y:S01]  /*3220*/  MUFU.TANH R35, R20 ;  /* 0x0000001400237308 */ /* 0x000e620000002400 */
[----:B-----5:R-:W-:Y:S02]  /*3230*/  FMUL.FTZ R2, R11, c[0x0][0x320] ;  /* 0x0000c8000b027a20 */ /* 0x020fe40000410000 */
[----:B------:R-:W-:Y:S05]  /*3240*/  HMMA.16816.F32.BF16 R8, R208, R58, R88 ;  /* 0x0000003ad008723c */ /* 0x000fea0000041858 */
[----:B------:R5:W1:Y:S08]  /*3250*/  MUFU.TANH R60, R2 ;  /* 0x00000002003c7308 */ /* 0x000a700000002400 */
[----:B------:R1:W1:Y:S01]  /*3260*/  MUFU.TANH R34, R21 ;  /* 0x0000001500227308 */ /* 0x0002620000002400 */
[----:B-----5:R-:W-:-:S07]  /*3270*/  FMUL.FTZ R2, R28, c[0x0][0x320] ;  /* 0x0000c8001c027a20 */ /* 0x020fce0000410000 */
[----:B------:R1:W1:Y:S01]  /*3280*/  MUFU.TANH R32, R22 ;  /* 0x0000001600207308 */ /* 0x0002620000002400 */
[----:B------:R-:W5:Y:S02]  /*3290*/  LDSM.16.M88.4 R28, [R227+0x8800] ;  /* 0x00880000e31c783b */ /* 0x000f640000000200 */
[----:B------:R-:W-:Y:S01]  /*32a0*/  HMMA.16816.F32.BF16 R8, R212, R46, R8 ;  /* 0x0000002ed408723c */ /* 0x000fe20000041808 */
[----:B------:R-:W-:-:S04]  /*32b0*/  DEPBAR.LE SB0, 0x0 ;  /* 0x000080000000791a */ /* 0x000fc80000000000 */
[----:B------:R1:W1:Y:S08]  /*32c0*/  MUFU.TANH R57, R2 ;  /* 0x0000000200397308 */ /* 0x0002700000002400 */
[----:B------:R1:W1:Y:S08]  /*32d0*/  MUFU.TANH R37, R26 ;  /* 0x0000001a00257308 */ /* 0x0002700000002400 */
[----:B------:R1:W1:Y:S03]  /*32e0*/  MUFU.TANH R33, R27 ;  /* 0x0000001b00217308 */ /* 0x0002660000002400 */
[----:B------:R-:W-:Y:S08]  /*32f0*/  HMMA.16816.F32.BF16 R8, R216, R38, R8 ;  /* 0x00000026d808723c */ /* 0x000ff00000041808 */
[C---:B-----5:R-:W-:Y:S01]  /*3300*/  HMMA.16816.F32.BF16 R12, R220.reuse, R28, R16 ;  /* 0x0000001cdc0c723c */ /* 0x060fe20000041810 */
[----:B------:R1:W1:Y:S11]  /*3310*/  MUFU.TANH R29, R23 ;  /* 0x00000017001d7308 */ /* 0x0002760000002400 */
[----:B------:R-:W-:Y:S04]  /*3320*/  @!UPT UIADD3 URZ, URZ, URZ, URZ ;  /* 0x0000003f3f3ff290 */ /* 0x000fe8000fffe03f */
[----:B------:R-:W-:Y:S08]  /*3330*/  HMMA.16816.F32.BF16 R8, R220, R30, R8 ;  /* 0x0000001edc08723c */ /* 0x000ff00000041808 */
[----:B------:R-:W-:Y:S02]  /*3340*/  FMUL.FTZ R12, R12, c[0x0][0x320] ;  /* 0x0000c8000c0c7a20 */ /* 0x000fe40000410000 */
[----:B------:R-:W-:-:S02]  /*3350*/  FMUL.FTZ R13, R13, c[0x0][0x320] ;  /* 0x0000c8000d0d7a20 */ /* 0x000fc40000410000 */
[----:B------:R-:W-:Y:S01]  /*3360*/  FMUL.FTZ R14, R14, c[0x0][0x320] ;  /* 0x0000c8000e0e7a20 */ /* 0x000fe20000410000 */
[----:B------:R1:W1:Y:S01]  /*3370*/  MUFU.TANH R28, R12 ;  /* 0x0000000c001c7308 */ /* 0x0002620000002400 */
[----:B------:R-:W-:-:S10]  /*3380*/  FMUL.FTZ R15, R15, c[0x0][0x320] ;  /* 0x0000c8000f0f7a20 */ /* 0x000fd40000410000 */
[----:B------:R-:W-:Y:S02]  /*3390*/  FMUL.FTZ R8, R8, c[0x0][0x320] ;  /* 0x0000c80008087a20 */ /* 0x000fe40000410000 */
        /* <DEDUP_REMOVED lines=14> */
[----:B------:R-:W-:-:S02]  /*3480*/  SHF.L.U64.HI R9, R124, 0x6, R128 ;  /* 0x000000067c097819 */ /* 0x000fc40000010280 */
[----:B------:R-:W-:Y:S01]  /*3490*/  SHF.R.S32.HI R2, RZ, 0x1f, R6 ;  /* 0x0000001fff027819 */ /* 0x000fe20000011406 */
[----:B------:R-:W-:Y:S02]  /*34a0*/  IMAD R3, R123, R6, RZ ;  /* 0x000000067b037224 */ /* 0x000fe400078e02ff */
        /* <DEDUP_REMOVED lines=25> */
.L_x_23:
[----:B-1234-:R-:W-:Y:S01]  /*3640*/  LOP3.LUT R2, R122, 0xffffffe0, RZ, 0xc0, !PT ;  /* 0xffffffe07a027812 */ /* 0x01efe200078ec0ff */
[----:B------:R-:W-:Y:S01]  /*3650*/  IMAD.IADD R6, R121, 0x1, R120 ;  /* 0x0000000179067824 */ /* 0x000fe200078e0278 */
[----:B------:R-:W-:Y:S01]  /*3660*/  STL [R1+0x64], R185 ;  /* 0x000064b901007387 */ /* 0x000fe20000100800 */
[----:B------:R-:W-:-:S02]  /*3670*/  IMAD.SHL.U32 R225, R4, 0x2, RZ ;  /* 0x0000000204e17824 */ /* 0x000fc400078e00ff */
[----:B------:R-:W-:Y:S01]  /*3680*/  IMAD.IADD R2, R125, 0x1, -R2 ;  /* 0x000000017d027824 */ /* 0x000fe200078e0a02 */
[----:B------:R-:W-:Y:S01]  /*3690*/  STL [R1+0x60], R184 ;  /* 0x000060b801007387 */ /* 0x000fe20000100800 */
[----:B------:R-:W-:Y:S01]  /*36a0*/  IMAD R226, R5, 0x2, R225 ;  /* 0x0000000205e27824 */ /* 0x000fe200078e02e1 */
[C---:B------:R-:W-:Y:S02]  /*36b0*/  LEA R229, R0.reuse, R225, 0x1 ;  /* 0x000000e100e57211 */ /* 0x040fe400078e08ff */
[----:B------:R-:W-:Y:S01]  /*36c0*/  SHF.R.S32.HI R3, RZ, 0x1f, R2 ;  /* 0x0000001fff037819 */ /* 0x000fe20000011402 */
[----:B------:R1:W-:Y:S01]  /*36d0*/  STL [R1+0x5c], R163 ;  /* 0x00005ca301007387 */ /* 0x0003e20000100800 */
[----:B------:R-:W-:Y:S02]  /*36e0*/  IMAD R228, R0, 0x2, R226 ;  /* 0x0000000200e47824 */ /* 0x000fe400078e02e2 */
[----:B------:R-:W-:Y:S01]  /*36f0*/  LEA.HI R3, R3, R2, RZ, 0x2 ;  /* 0x0000000203037211 */ /* 0x000fe200078f10ff */
[----:B------:R-:W-:Y:S03]  /*3700*/  STL [R1+0x58], R162 ;  /* 0x000058a201007387 */ /* 0x000fe60000100800 */
[----:B------:R-:W-:Y:S01]  /*3710*/  LOP3.LUT R3, R3, 0x7ffffffc, RZ, 0xc0, !PT ;  /* 0x7ffffffc03037812 */ /* 0x000fe200078ec0ff */
[----:B------:R-:W-:Y:S03]  /*3720*/  STL [R1+0x54], R161 ;  /* 0x000054a101007387 */ /* 0x000fe60000100800 */
[----:B------:R-:W-:Y:S01]  /*3730*/  IADD3 R2, R2, -R3, RZ ;  /* 0x8000000302027210 */ /* 0x000fe20007ffe0ff */
[----:B------:R-:W-:Y:S04]  /*3740*/  STL [R1+0x50], R160 ;  /* 0x000050a001007387 */ /* 0x000fe80000100800 */
[----:B------:R-:W-:Y:S01]  /*3750*/  IMAD R2, R2, -0x2, R6 ;  /* 0xfffffffe02027824 */ /* 0x000fe200078e0206 */
[----:B------:R-:W-:Y:S04]  /*3760*/  STL [R1+0x4c], R159 ;  /* 0x00004c9f01007387 */ /* 0x000fe80000100800 */
[C---:B------:R-:W-:Y:S01]  /*3770*/  ISETP.GT.AND P3, PT, R2.reuse, RZ, PT ;  /* 0x000000ff0200720c */ /* 0x040fe20003f64270 */
[----:B------:R-:W-:Y:S01]  /*3780*/  STL [R1+0x48], R158 ;  /* 0x0000489e01007387 */ /* 0x000fe20000100800 */
[----:B------:R-:W-:-:S02]  /*3790*/  ISETP.GT.AND P2, PT, R2, 0x1, PT ;  /* 0x000000010200780c */ /* 0x000fc40003f44270 */
[----:B------:R-:W-:Y:S01]  /*37a0*/  ISETP.GT.AND P1, PT, R2, 0x8, PT ;  /* 0x000000080200780c */ /* 0x000fe20003f24270 */
[----:B------:R-:W-:Y:S01]  /*37b0*/  STL [R1+0x44], R157 ;  /* 0x0000449d01007387 */ /* 0x000fe20000100800 */
[----:B------:R-:W-:Y:S02]  /*37c0*/  FSEL R7, R100, -INF , P3 ;  /* 0xff80000064077808 */ /* 0x000fe40001800000 */
[----:B------:R-:W-:Y:S01]  /*37d0*/  FSEL R8, R99, -INF , P2 ;  /* 0xff80000063087808 */ /* 0x000fe20001000000 */
[----:B------:R2:W-:Y:S01]  /*37e0*/  STL [R1+0x40], R156 ;  /* 0x0000409c01007387 */ /* 0x0005e20000100800 */
[----:B------:R-:W-:Y:S02]  /*37f0*/  FSEL R16, R98, -INF , P3 ;  /* 0xff80000062107808 */ /* 0x000fe40001800000 */
[----:B------:R-:W-:Y:S01]  /*3800*/  ISETP.GT.AND P3, PT, R2, 0x9, PT ;  /* 0x000000090200780c */ /* 0x000fe20003f64270 */
[----:B------:R-:W-:Y:S01]  /*3810*/  LDSM.16.MT88.4 R52, [R225+0x900] ;  /* 0x00090000e134783b */ /* 0x000fe20000004200 */
[----:B------:R-:W-:-:S02]  /*3820*/  FSEL R9, R96, -INF , P1 ;  /* 0xff80000060097808 */ /* 0x000fc40000800000 */
[----:B------:R-:W-:Y:S01]  /*3830*/  FMNMX.FTZ R100, R7, R8, !PT ;  /* 0x0000000807647209 */ /* 0x000fe20007810000 */
[----:B------:R-:W-:Y:S01]  /*3840*/  LDSM.16.MT88.4 R80, [R229+0x3900] ;  /* 0x00390000e550783b */ /* 0x000fe20000004200 */
[----:B------:R-:W-:Y:S02]  /*3850*/  FSEL R17, R97, -INF , P2 ;  /* 0xff80000061117808 */ /* 0x000fe40001000000 */
[----:B------:R-:W-:Y:S01]  /*3860*/  ISETP.GT.AND P2, PT, R2, 0x10, PT ;  /* 0x000000100200780c */ /* 0x000fe20003f44270 */
[----:B------:R-:W0:Y:S01]  /*3870*/  LDGDEPBAR ;  /* 0x00000000000079af */ /* 0x000e220000000000 */
        /* <DEDUP_REMOVED lines=23> */
[----:B------:R-:W-:Y:S02]  /*39f0*/  FSEL R27, R69, -INF , P2 ;  /* 0xff800000451b7808 */ /* 0x000fe40001000000 */
[----:B------:R-:W-:Y:S01]  /*3a00*/  ISETP.GT.AND P2, PT, R2, 0x28, PT ;  /* 0x000000280200780c */ /* 0x000fe20003f44270 */
[----:B------:R-:W-:Y:S01]  /*3a10*/  LDSM.16.MT88.4 R68, [R228+0x900] ;  /* 0x00090000e444783b */ /* 0x000fe20000004200 */
[----:B------:R-:W-:Y:S02]  /*3a20*/  FSEL R103, R66, -INF , P3 ;  /* 0xff80000042677808 */ /* 0x000fe40001800000 */
[----:B------:R-:W-:Y:S02]  /*3a30*/  FMNMX.FTZ R100, R124, R100, !PT ;  /* 0x000000647c647209 */ /* 0x000fe40007810000 */
[----:B------:R-:W-:-:S02]  /*3a40*/  FSEL R127, R65, -INF , P1 ;  /* 0xff800000417f7808 */ /* 0x000fc40000800000 */
[----:B------:R-:W-:Y:S02]  /*3a50*/  ISETP.GT.AND P1, PT, R2, 0x29, PT ;  /* 0x000000290200780c */ /* 0x000fe40003f24270 */
[----:B------:R-:W-:Y:S02]  /*3a60*/  FSEL R102, R63, -INF , P2 ;  /* 0xff8000003f667808 */ /* 0x000fe40001000000 */
[----:B------:R-:W-:Y:S02]  /*3a70*/  FMNMX.FTZ R100, R103, R100, !PT ;  /* 0x0000006467647209 */ /* 0x000fe40007810000 */
[----:B------:R-:W-:Y:S02]  /*3a80*/  FSEL R126, R64, -INF , P3 ;  /* 0xff800000407e7808 */ /* 0x000fe40001800000 */
[----:B------:R-:W-:Y:S01]  /*3a90*/  ISETP.GT.AND P3, PT, R2, 0x30, PT ;  /* 0x000000300200780c */ /* 0x000fe20003f64270 */
[----:B------:R-:W-:Y:S01]  /*3aa0*/  LDSM.16.MT88.4 R64, [R226+0x3100] ;  /* 0x00310000e240783b */ /* 0x000fe20000004200 */
[----:B------:R-:W-:-:S02]  /*3ab0*/  FSEL R101, R62, -INF , P1 ;  /* 0xff8000003e657808 */ /* 0x000fc40000800000 */
[----:B------:R-:W-:Y:S02]  /*3ac0*/  FMNMX.FTZ R100, R102, R100, !PT ;  /* 0x0000006466647209 */ /* 0x000fe40007810000 */
[----:B------:R-:W-:Y:S02]  /*3ad0*/  FSEL R125, R61, -INF , P2 ;  /* 0xff8000003d7d7808 */ /* 0x000fe40001000000 */
[----:B------:R-:W-:Y:S02]  /*3ae0*/  ISETP.GT.AND P2, PT, R2, 0x31, PT ;  /* 0x000000310200780c */ /* 0x000fe40003f44270 */
[----:B------:R-:W-:Y:S02]  /*3af0*/  FSEL R94, R57, -INF , P3 ;  /* 0xff800000395e7808 */ /* 0x000fe40001800000 */
[----:B------:R-:W-:Y:S02]  /*3b00*/  FMNMX.FTZ R3, R16, R17, !PT ;  /* 0x0000001110037209 */ /* 0x000fe40007810000 */
[----:B------:R-:W-:-:S02]  /*3b10*/  FMNMX.FTZ R100, R101, R100, !PT ;  /* 0x0000006465647209 */ /* 0x000fc40007810000 */
[----:B------:R-:W-:Y:S02]  /*3b20*/  FSEL R128, R60, -INF , P1 ;  /* 0xff8000003c807808 */ /* 0x000fe40000800000 */
[----:B------:R-:W-:Y:S01]  /*3b30*/  ISETP.GT.AND P1, PT, R2, 0x38, PT ;  /* 0x000000380200780c */ /* 0x000fe20003f24270 */
[----:B------:R-:W-:Y:S01]  /*3b40*/  LDSM.16.MT88.4 R60, [R225+0x3100] ;  /* 0x00310000e13c783b */ /* 0x000fe20000004200 */
[----:B------:R-:W-:Y:S02]  /*3b50*/  FSEL R252, R56, -INF , P2 ;  /* 0xff80000038fc7808 */ /* 0x000fe40001000000 */
[----:B------:R-:W-:Y:S01]  /*3b60*/  FMNMX.FTZ R3, R18, R3, !PT ;  /* 0x0000000312037209 */ /* 0x000fe20007810000 */
[----:B------:R-:W-:Y:S01]  /*3b70*/  LDSM.16.MT88.4 R56, [R228+0x100] ;  /* 0x00010000e438783b */ /* 0x000fe20000004200 */
[----:B------:R-:W-:Y:S02]  /*3b80*/  FMNMX.FTZ R100, R94, R100, !PT ;  /* 0x000000645e647209 */ /* 0x000fe40007810000 */
[----:B------:R-:W-:-:S02]  /*3b90*/  FSEL R89, R49, -INF , P3 ;  /* 0xff80000031597808 */ /* 0x000fc40001800000 */
[----:B------:R-:W-:Y:S02]  /*3ba0*/  ISETP.GT.AND P3, PT, R2, 0x39, PT ;  /* 0x000000390200780c */ /* 0x000fe40003f64270 */
[----:B------:R-:W-:Y:S02]  /*3bb0*/  FSEL R251, R45, -INF , P1 ;  /* 0xff8000002dfb7808 */ /* 0x000fe40000800000 */
[----:B------:R-:W-:Y:S02]  /*3bc0*/  FMNMX.FTZ R3, R19, R3, !PT ;  /* 0x0000000313037209 */ /* 0x000fe40007810000 */
[----:B------:R-:W-:Y:S02]  /*3bd0*/  FMNMX.FTZ R100, R252, R100, !PT ;  /* 0x00000064fc647209 */ /* 0x000fe40007810000 */
[----:B------:R-:W-:Y:S02]  /*3be0*/  FSEL R108, R48, -INF , P2 ;  /* 0xff800000306c7808 */ /* 0x000fe40001000000 */
[----:B------:R-:W-:Y:S01]  /*3bf0*/  ISETP.GT.AND P2, PT, R2, 0x40, PT ;  /* 0x000000400200780c */ /* 0x000fe20003f44270 */
[----:B------:R-:W-:Y:S01]  /*3c00*/  LDSM.16.MT88.4 R48, [R226+0x900] ;  /* 0x00090000e230783b */ /* 0x000fe20000004200 */
[----:B------:R-:W-:-:S02]  /*3c10*/  FSEL R250, R44, -INF , P3 ;  /* 0xff8000002cfa7808 */ /* 0x000fc40001800000 */
[----:B------:R-:W-:Y:S01]  /*3c20*/  FMNMX.FTZ R3, R24, R3, !PT ;  /* 0x0000000318037209 */ /* 0x000fe20007810000 */
[----:B------:R-:W-:Y:S01]  /*3c30*/  LDSM.16.MT88.4 R44, [R229+0x900] ;  /* 0x00090000e52c783b */ /* 0x000fe20000004200 */
[----:B------:R-:W-:Y:S02]  /*3c40*/  FMNMX.FTZ R100, R251, R100, !PT ;  /* 0x00000064fb647209 */ /* 0x000fe40007810000 */
[----:B------:R-:W-:Y:S02]  /*3c50*/  FSEL R95, R43, -INF , P1 ;  /* 0xff8000002b5f7808 */ /* 0x000fe40000800000 */
[----:B------:R-:W-:Y:S02]  /*3c60*/  ISETP.GT.AND P1, PT, R2, 0x41, PT ;  /* 0x000000410200780c */ /* 0x000fe40003f24270 */
[----:B-1----:R-:W-:Y:S02]  /*3c70*/  FSEL R163, R41, -INF , P2 ;  /* 0xff80000029a37808 */ /* 0x002fe40001000000 */
[----:B------:R-:W-:-:S02]  /*3c80*/  FMNMX.FTZ R3, R25, R3, !PT ;  /* 0x0000000319037209 */ /* 0x000fc40007810000 */
[----:B------:R-:W-:Y:S02]  /*3c90*/  FMNMX.FTZ R100, R250, R100, !PT ;  /* 0x00000064fa647209 */ /* 0x000fe40007810000 */
[----:B------:R-:W-:Y:S02]  /*3ca0*/  FSEL R130, R42, -INF , P3 ;  /* 0xff8000002a827808 */ /* 0x000fe40001800000 */
[----:B------:R-:W-:Y:S02]  /*3cb0*/  ISETP.GT.AND P3, PT, R2, 0x48, PT ;  /* 0x000000480200780c */ /* 0x000fe40003f64270 */
[----:B------:R-:W-:Y:S02]  /*3cc0*/  FSEL R107, R40, -INF , P1 ;  /* 0xff800000286b7808 */ /* 0x000fe40000800000 */
[----:B------:R-:W-:Y:S02]  /*3cd0*/  FMNMX.FTZ R3, R26, R3, !PT ;  /* 0x000000031a037209 */ /* 0x000fe40007810000 */
[----:B------:R-:W-:-:S02]  /*3ce0*/  FMNMX.FTZ R100, R163, R100, !PT ;  /* 0x00000064a3647209 */ /* 0x000fc40007810000 */
[----:B------:R-:W-:Y:S02]  /*3cf0*/  FSEL R98, R37, -INF , P2 ;  /* 0xff80000025627808 */ /* 0x000fe40001000000 */
[----:B------:R-:W-:Y:S02]  /*3d00*/  ISETP.GT.AND P2, PT, R2, 0x49, PT ;  /* 0x000000490200780c */ /* 0x000fe40003f44270 */
        /* <DEDUP_REMOVED lines=25> */
[----:B------:R-:W-:Y:S01]  /*3ea0*/  FMNMX.FTZ R2, R89, R2, !PT ;  /* 0x0000000259027209 */ /* 0x000fe20007810000 */
[----:B------:R-:W-:Y:S01]  /*3eb0*/  LDSM.16.MT88.4 R20, [R225+0x100] ;  /* 0x00010000e114783b */ /* 0x000fe20000004200 */
[----:B------:R-:W-:Y:S02]  /*3ec0*/  FMNMX.FTZ R100, R110, R100, !PT ;  /* 0x000000646e647209 */ /* 0x000fe40007810000 */
[----:B------:R-:W-:Y:S02]  /*3ed0*/  FMNMX.FTZ R2, R108, R2, !PT ;  /* 0x000000026c027209 */ /* 0x000fe40007810000 */
[----:B------:R-:W-:Y:S02]  /*3ee0*/  FMNMX.FTZ R100, R93, R100, !PT ;  /* 0x000000645d647209 */ /* 0x000fe40007810000 */
[----:B------:R-:W-:-:S02]  /*3ef0*/  FMNMX.FTZ R2, R95, R2, !PT ;  /* 0x000000025f027209 */ /* 0x000fc40007810000 */
[----:B--2---:R-:W-:Y:S01]  /*3f00*/  FSEL R156, R36, -INF , P3 ;  /* 0xff800000249c7808 */ /* 0x004fe20001800000 */
[----:B------:R-:W1:Y:S01]  /*3f10*/  SHFL.BFLY PT, R3, R100, 0x2, 0x1f ;  /* 0x0c401f0064037f89 */ /* 0x000e6200000e0000 */
[----:B------:R-:W-:Y:S02]  /*3f20*/  FMNMX.FTZ R2, R130, R2, !PT ;  /* 0x0000000282027209 */ /* 0x000fe40007810000 */
[----:B------:R-:W-:Y:S02]  /*3f30*/  FSEL R162, R30, -INF , P2 ;  /* 0xff8000001ea27808 */ /* 0x000fe40001000000 */
[----:B------:R-:W-:Y:S02]  /*3f40*/  FMNMX.FTZ R2, R98, R2, !PT ;  /* 0x0000000262027209 */ /* 0x000fe40007810000 */
[----:B------:R-:W-:Y:S02]  /*3f50*/  FSEL R111, R31, -INF , P1 ;  /* 0xff8000001f6f7808 */ /* 0x000fe40000800000 */
        /* <DEDUP_REMOVED lines=16> */
[----:B------:R-:W1:Y:S02]  /*4060*/  SHFL.BFLY PT, R6, R3, 0x1, 0x1f ;  /* 0x0c201f0003067f89 */ /* 0x000e6400000e0000 */
[----:B------:R2:W-:Y:S02]  /*4070*/  MUFU.EX2 R96, R2 ;  /* 0x0000000200607308 */ /* 0x0005e40000000800 */
[----:B--2---:R-:W-:-:S06]  /*4080*/  FFMA.FTZ R2, R8, c[0x0][0x2d0], -R12 ;  /* 0x0000b40008027a23 */ /* 0x004fcc000001080c */
[----:B------:R2:W3:Y:S01]  /*4090*/  MUFU.EX2 R157, R2 ;  /* 0x00000002009d7308 */ /* 0x0004e20000000800 */
[----:B-1----:R-:W-:Y:S01]  /*40a0*/  FMNMX.FTZ R3, R3, R6, !PT ;  /* 0x0000000603037209 */ /* 0x002fe20007810000 */
[----:B------:R-:W-:-:S03]  /*40b0*/  FFMA.FTZ R6, R14, c[0x0][0x2d0], -R12 ;  /* 0x0000b4000e067a23 */ /* 0x000fc6000001080c */
[----:B------:R-:W-:-:S03]  /*40c0*/  FSETP.NEU.FTZ.AND P1, PT, R3, -INF , PT ;  /* 0xff8000000300780b */ /* 0x000fc60003f3d000 */
[----:B------:R1:W-:Y:S01]  /*40d0*/  MUFU.EX2 R161, R6 ;  /* 0x0000000600a17308 */ /* 0x0003e20000000800 */
[----:B--2---:R-:W-:Y:S01]  /*40e0*/  FFMA.FTZ R2, R9, c[0x0][0x2d0], -R12 ;  /* 0x0000b40009027a23 */ /* 0x004fe2000001080c */
[----:B---3--:R-:W-:-:S06]  /*40f0*/  F2FP.BF16.PACK_AB R8, R157, R96 ;  /* 0x000000609d08723e */ /* 0x008fcc00000010ff */
[----:B------:R2:W-:Y:S01]  /*4100*/  MUFU.EX2 R131, R2 ;  /* 0x0000000200837308 */ /* 0x0005e20000000800 */
[----:B-1----:R-:W-:-:S07]  /*4110*/  FFMA.FTZ R6, R15, c[0x0][0x2d0], -R12 ;  /* 0x0000b4000f067a23 */ /* 0x002fce000001080c */
[----:B------:R-:W-:Y:S01]  /*4120*/  MUFU.EX2 R87, R6 ;  /* 0x0000000600577308 */ /* 0x000fe20000000800 */
[----:B--2---:R-:W-:-:S07]  /*4130*/  FFMA.FTZ R2, R10, c[0x0][0x2d0], -R12 ;  /* 0x0000b4000a027a23 */ /* 0x004fce000001080c */
[----:B------:R1:W2:Y:S02]  /*4140*/  MUFU.EX2 R97, R2 ;  /* 0x0000000200617308 */ /* 0x0002a40000000800 */
[----:B-1----:R-:W-:Y:S01]  /*4150*/  FFMA.FTZ R2, R11, c[0x0][0x2d0], -R12 ;  /* 0x0000b4000b027a23 */ /* 0x002fe2000001080c */
[----:B--2---:R-:W-:-:S05]  /*4160*/  F2FP.BF16.PACK_AB R10, R97, R131 ;  /* 0x00000083610a723e */ /* 0x004fca00000010ff */
[----:B------:R1:W-:Y:S02]  /*4170*/  MUFU.EX2 R158, R2 ;  /* 0x00000002009e7308 */ /* 0x0003e40000000800 */
[----:B-1----:R-:W-:-:S06]  /*4180*/  FFMA.FTZ R2, R13, c[0x0][0x2d0], -R12 ;  /* 0x0000b4000d027a23 */ /* 0x002fcc000001080c */
[----:B------:R1:W-:Y:S02]  /*4190*/  MUFU.EX2 R160, R2 ;  /* 0x0000000200a07308 */ /* 0x0003e40000000800 */
[----:B-1----:R-:W-:-:S05]  /*41a0*/  FMUL.FTZ R2, R3, c[0x0][0x2d0] ;  /* 0x0000b40003027a20 */ /* 0x002fca0000410000 */
[----:B------:R-:W-:-:S05]  /*41b0*/  FSEL R2, R2, RZ, P1 ;  /* 0x000000ff02027208 */ /* 0x000fca0000800000 */
[--C-:B------:R-:W-:Y:S02]  /*41c0*/  FFMA.FTZ R6, R16, c[0x0][0x2d0], -R2.reuse ;  /* 0x0000b40010067a23 */ /* 0x100fe40000010802 */
[--C-:B------:R-:W-:Y:S02]  /*41d0*/  FFMA.FTZ R4, R18, c[0x0][0x2d0], -R2.reuse ;  /* 0x0000b40012047a23 */ /* 0x100fe40000010802 */
[----:B------:R1:W-:Y:S01]  /*41e0*/  MUFU.EX2 R15, R6 ;  /* 0x00000006000f7308 */ /* 0x0003e20000000800 */
[----:B------:R-:W-:-:S07]  /*41f0*/  FFMA.FTZ R0, R27, c[0x0][0x2d0], -R2 ;  /* 0x0000b4001b007a23 */ /* 0x000fce0000010802 */
[----:B------:R2:W-:Y:S01]  /*4200*/  MUFU.EX2 R13, R4 ;  /* 0x00000004000d7308 */ /* 0x0005e20000000800 */
[----:B-1----:R-:W-:-:S07]  /*4210*/  FFMA.FTZ R6, R17, c[0x0][0x2d0], -R2 ;  /* 0x0000b40011067a23 */ /* 0x002fce0000010802 */
[----:B------:R-:W-:Y:S01]  /*4220*/  MUFU.EX2 R185, R0 ;  /* 0x0000000000b97308 */ /* 0x000fe20000000800 */
[----:B--2---:R-:W-:-:S07]  /*4230*/  FFMA.FTZ R4, R19, c[0x0][0x2d0], -R2 ;  /* 0x0000b40013047a23 */ /* 0x004fce0000010802 */
[----:B------:R-:W1:Y:S01]  /*4240*/  MUFU.EX2 R14, R6 ;  /* 0x00000006000e7308 */ /* 0x000e620000000800 */
[----:B------:R-:W2:Y:S07]  /*4250*/  LDSM.16.MT88.4 R16, [R226+0x100] ;  /* 0x00010000e210783b */ /* 0x000eae0000004200 */
[----:B------:R3:W4:Y:S01]  /*4260*/  MUFU.EX2 R129, R4 ;  /* 0x0000000400817308 */ /* 0x0007220000000800 */
[----:B-1----:R-:W-:Y:S02]  /*4270*/  F2FP.BF16.PACK_AB R9, R14, R15 ;  /* 0x0000000f0e09723e */ /* 0x002fe400000010ff */
[----:B------:R-:W-:Y:S01]  /*4280*/  F2FP.BF16.PACK_AB R6, R87, R161 ;  /* 0x000000a15706723e */ /* 0x000fe200000010ff */
[----:B---3--:R-:W-:Y:S01]  /*4290*/  FFMA.FTZ R4, R24, c[0x0][0x2d0], -R2 ;  /* 0x0000b40018047a23 */ /* 0x008fe20000010802 */
[----:B----4-:R-:W-:-:S03]  /*42a0*/  F2FP.BF16.PACK_AB R11, R129, R13 ;  /* 0x0000000d810b723e */ /* 0x010fc600000010ff */
[----:B------:R1:W-:Y:S04]  /*42b0*/  MUFU.EX2 R159, R4 ;  /* 0x00000004009f7308 */ /* 0x0003e80000000800 */
[C---:B------:R-:W-:Y:S08]  /*42c0*/  HMMA.16816.F32.BF16 R40, R8.reuse, R20, RZ ;  /* 0x000000140828723c */ /* 0x040ff000000418ff */
[----:B------:R-:W-:Y:S01]  /*42d0*/  HMMA.16816.F32.BF16 R36, R8, R22, RZ ;  /* 0x000000160824723c */ /* 0x000fe200000418ff */
[----:B-1----:R-:W-:-:S04]  /*42e0*/  FFMA.FTZ R4, R25, c[0x0][0x2d0], -R2 ;  /* 0x0000b40019047a23 */ /* 0x002fc80000010802 */
[----:B------:R1:W3:Y:S03]  /*42f0*/  MUFU.EX2 R88, R4 ;  /* 0x0000000400587308 */ /* 0x0002e60000000800 */
[C---:B--2---:R-:W-:Y:S08]  /*4300*/  HMMA.16816.F32.BF16 R28, R8.reuse, R16, RZ ;  /* 0x00000010081c723c */ /* 0x044ff000000418ff */
[----:B------:R-:W-:Y:S01]  /*4310*/  HMMA.16816.F32.BF16 R20, R8, R32, RZ ;  /* 0x000000200814723c */ /* 0x000fe200000418ff */
[----:B-1----:R-:W-:Y:S01]  /*4320*/  FFMA.FTZ R4, R26, c[0x0][0x2d0], -R2 ;  /* 0x0000b4001a047a23 */ /* 0x002fe20000010802 */
[----:B---3--:R-:W-:-:S06]  /*4330*/  F2FP.BF16.PACK_AB R5, R88, R159 ;  /* 0x0000009f5805723e */ /* 0x008fcc00000010ff */
[C---:B------:R-:W-:Y:S01]  /*4340*/  HMMA.16816.F32.BF16 R24, R8.reuse, R18, RZ ;  /* 0x000000120818723c */ /* 0x040fe200000418ff */
[----:B------:R1:W2:Y:S07]  /*4350*/  MUFU.EX2 R105, R4 ;  /* 0x0000000400697308 */ /* 0x0002ae0000000800 */
[C---:B------:R-:W-:Y:S08]  /*4360*/  HMMA.16816.F32.BF16 R16, R8.reuse, R34, RZ ;  /* 0x000000220810723c */ /* 0x040ff000000418ff */
[----:B------:R-:W-:Y:S01]  /*4370*/  HMMA.16816.F32.BF16 R32, R8, R58, RZ ;  /* 0x0000003a0820723c */ /* 0x000fe200000418ff */
[----:B-1----:R-:W-:-:S02]  /*4380*/  F2FP.BF16.PACK_AB R4, R160, R158 ;  /* 0x0000009ea004723e */ /* 0x002fc400000010ff */
[----:B--2---:R-:W-:-:S07]  /*4390*/  F2FP.BF16.PACK_AB R7, R185, R105 ;  /* 0x00000069b907723e */ /* 0x004fce00000010ff */
[C---:B------:R-:W-:Y:S01]  /*43a0*/  HMMA.16816.F32.BF16 R76, R4.reuse, R52, R40 ;  /* 0x00000034044c723c */ /* 0x040fe20000041828 */
[----:B------:R-:W1:Y:S07]  /*43b0*/  LDSM.16.MT88.4 R40, [R225+0x3900] ;  /* 0x00390000e128783b */ /* 0x000e6e0000004200 */
[----:B------:R-:W-:Y:S08]  /*43c0*/  HMMA.16816.F32.BF16 R152, R4, R46, R16 ;  /* 0x0000002e0498723c */ /* 0x000ff00000041810 */
[----:B------:R-:W-:Y:S01]  /*43d0*/  HMMA.16816.F32.BF16 R16, R8, R56, RZ ;  /* 0x000000380810723c */ /* 0x000fe200000418ff */
[----:B------:R-:W-:Y:S07]  /*43e0*/  LDSM.16.MT88.4 R56, [R226+0x6100] ;  /* 0x00610000e238783b */ /* 0x000fee0000004200 */
[----:B------:R-:W-:Y:S01]  /*43f0*/  HMMA.16816.F32.BF16 R180, R4, R54, R36 ;  /* 0x0000003604b4723c */ /* 0x000fe20000041824 */
[----:B------:R-:W2:Y:S01]  /*4400*/  LDSM.16.MT88.4 R36, [R226+0x3900] ;  /* 0x00390000e224783b */ /* 0x000ea20000004200 */
[----:B------:R-:W-:Y:S01]  /*4410*/  IMAD.MOV.U32 R86, RZ, RZ, R76 ;  /* 0x000000ffff567224 */ /* 0x000fe200078e004c */
[----:B------:R-:W-:Y:S01]  /*4420*/  MOV R85, R77 ;  /* 0x0000004d00557202 */ /* 0x000fe20000000f00 */
[----:B------:R-:W-:Y:S01]  /*4430*/  IMAD.MOV.U32 R84, RZ, RZ, R78 ;  /* 0x000000ffff547224 */ /* 0x000fe200078e004e */
[----:B------:R-:W-:Y:S01]  /*4440*/  LDSM.16.MT88.4 R52, [R225+0x6100] ;  /* 0x00610000e134783b */ /* 0x000fe20000004200 */
[----:B------:R-:W-:-:S02]  /*4450*/  IMAD.MOV.U32 R0, RZ, RZ, R79 ;  /* 0x000000ffff007224 */ /* 0x000fc400078e004f */
[C---:B------:R-:W-:Y:S01]  /*4460*/  HMMA.16816.F32.BF16 R164, R4.reuse, R44, R20 ;  /* 0x0000002c04a4723c */ /* 0x040fe20000041814 */
[----:B------:R-:W3:Y:S04]  /*4470*/  LDSM.16.MT88.4 R44, [R229+0x3100] ;  /* 0x00310000e52c783b */ /* 0x000ee80000004200 */
[----:B------:R-:W-:Y:S03]  /*4480*/  LDSM.16.MT88.4 R76, [R228+0x3900] ;  /* 0x00390000e44c783b */ /* 0x000fe60000004200 */
[C---:B------:R-:W-:Y:S08]  /*4490*/  HMMA.16816.F32.BF16 R176, R4.reuse, R48, R28 ;  /* 0x0000003004b0723c */ /* 0x040ff0000004181c */
[C---:B------:R-:W-:Y:S01]  /*44a0*/  HMMA.16816.F32.BF16 R172, R4.reuse, R50, R24 ;  /* 0x0000003204ac723c */ /* 0x040fe20000041818 */
[----:B------:R-:W4:Y:S07]  /*44b0*/  LDSM.16.MT88.4 R48, [R228+0x3100] ;  /* 0x00310000e430783b */ /* 0x000f2e0000004200 */
[----:B------:R-:W-:Y:S08]  /*44c0*/  HMMA.16816.F32.BF16 R168, R4, R68, R16 ;  /* 0x0000004404a8723c */ /* 0x000ff00000041810 */
[C---:B------:R-:W-:Y:S08]  /*44d0*/  HMMA.16816.F32.BF16 R28, R8.reuse, R60, RZ ;  /* 0x0000003c081c723c */ /* 0x040ff000000418ff */
[C---:B------:R-:W-:Y:S08]  /*44e0*/  HMMA.16816.F32.BF16 R20, R8.reuse, R64, RZ ;  /* 0x000000400814723c */ /* 0x040ff000000418ff */
[----:B------:R-:W-:Y:S01]  /*44f0*/  HMMA.16816.F32.BF16 R16, R8, R66, RZ ;  /* 0x000000420810723c */ /* 0x000fe200000418ff */
[----:B------:R-:W3:Y:S07]  /*4500*/  LDSM.16.MT88.4 R64, [R229+0x6100] ;  /* 0x00610000e540783b */ /* 0x000eee0000004200 */
[----:B------:R-:W-:Y:S01]  /*4510*/  HMMA.16816.F32.BF16 R148, R4, R70, R32 ;  /* 0x000000460494723c */ /* 0x000fe20000041820 */
[----:B------:R-:W4:Y:S07]  /*4520*/  LDSM.16.MT88.4 R68, [R225+0x6900] ;  /* 0x00690000e144783b */ /* 0x000f2e0000004200 */
[----:B------:R-:W-:Y:S08]  /*4530*/  HMMA.16816.F32.BF16 R24, R8, R62, RZ ;  /* 0x0000003e0818723c */ /* 0x000ff000000418ff */
[C---:B-1----:R-:W-:Y:S08]  /*4540*/  HMMA.16816.F32.BF16 R144, R4.reuse, R40, R28 ;  /* 0x000000280490723c */ /* 0x042ff0000004181c */
[C---:B--2---:R-:W-:Y:S08]  /*4550*/  HMMA.16816.F32.BF16 R136, R4.reuse, R36, R20 ;  /* 0x000000240488723c */ /* 0x044ff00000041814 */
[----:B------:R-:W-:Y:S08]  /*4560*/  HMMA.16816.F32.BF16 R132, R4, R38, R16 ;  /* 0x000000260484723c */ /* 0x000ff00000041810 */
[C---:B---3--:R-:W-:Y:S08]  /*4570*/  HMMA.16816.F32.BF16 R32, R8.reuse, R46, RZ ;  /* 0x0000002e0820723c */ /* 0x048ff000000418ff */
[C---:B------:R-:W-:Y:S08]  /*4580*/  HMMA.16816.F32.BF16 R36, R8.reuse, R44, RZ ;  /* 0x0000002c0824723c */ /* 0x040ff000000418ff */
[C---:B----4-:R-:W-:Y:S08]  /*4590*/  HMMA.16816.F32.BF16 R28, R8.reuse, R48, RZ ;  /* 0x00000030081c723c */ /* 0x050ff000000418ff */
[C---:B------:R-:W-:Y:S08]  /*45a0*/  HMMA.16816.F32.BF16 R16, R8.reuse, R54, RZ ;  /* 0x000000360810723c */ /* 0x040ff000000418ff */
[----:B------:R-:W-:Y:S08]  /*45b0*/  HMMA.16816.F32.BF16 R20, R8, R52, RZ ;  /* 0x000000340814723c */ /* 0x000ff000000418ff */
[----:B------:R-:W-:Y:S08]  /*45c0*/  HMMA.16816.F32.BF16 R140, R4, R42, R24 ;  /* 0x0000002a048c723c */ /* 0x000ff00000041818 */
[C---:B------:R-:W-:Y:S08]  /*45d0*/  HMMA.16816.F32.BF16 R24, R8.reuse, R50, RZ ;  /* 0x000000320818723c */ /* 0x040ff000000418ff */
[----:B------:R-:W-:Y:S07]  /*45e0*/  HMMA.16816.F32.BF16 R48, R8, R66, RZ ;  /* 0x000000420830723c */ /* 0x000fee00000418ff */
[----:B------:R-:W-:Y:S01]  /*45f0*/  MOV R66, R95 ;  /* 0x0000005f00427202 */ /* 0x000fe20000000f00 */
[----:B------:R-:W-:Y:S01]  /*4600*/  HMMA.16816.F32.BF16 R116, R4, R82, R32 ;  /* 0x000000520474723c */ /* 0x000fe20000041820 */
[----:B------:R-:W-:-:S06]  /*4610*/  IMAD.MOV.U32 R67, RZ, RZ, R108 ;  /* 0x000000ffff437224 */ /* 0x000fcc00078e006c */
[----:B------:R-:W-:Y:S01]  /*4620*/  IMAD.MOV.U32 R35, RZ, RZ, R94 ;  /* 0x000000ffff237224 */ /* 0x000fe200078e005e */
[----:B------:R-:W-:Y:S01]  /*4630*/  HMMA.16816.F32.BF16 R120, R4, R80, R36 ;  /* 0x000000500478723c */ /* 0x000fe20000041824 */
[----:B------:R-:W-:Y:S01]  /*4640*/  IMAD.MOV.U32 R34, RZ, RZ, R93 ;  /* 0x000000ffff227224 */ /* 0x000fe200078e005d */
[----:B------:R-:W-:Y:S01]  /*4650*/  MOV R33, R92 ;  /* 0x0000005c00217202 */ /* 0x000fe20000000f00 */
[----:B------:R-:W-:-:S04]  /*4660*/  IMAD.MOV.U32 R32, RZ, RZ, R91 ;  /* 0x000000ffff207224 */ /* 0x000fc800078e005b */
[----:B------:R-:W-:Y:S01]  /*4670*/  IMAD.MOV.U32 R39, RZ, RZ, R97 ;  /* 0x000000ffff277224 */ /* 0x000fe200078e0061 */
[----:B------:R-:W-:Y:S01]  /*4680*/  HMMA.16816.F32.BF16 R112, R4, R76, R28 ;  /* 0x0000004c0470723c */ /* 0x000fe2000004181c */
[----:B------:R-:W-:Y:S01]  /*4690*/  IMAD.MOV.U32 R38, RZ, RZ, R98 ;  /* 0x000000ffff267224 */ /* 0x000fe200078e0062 */
[----:B------:R-:W-:Y:S01]  /*46a0*/  MOV R37, R162 ;  /* 0x000000a200257202 */ /* 0x000fe20000000f00 */
[----:B------:R-:W-:-:S04]  /*46b0*/  IMAD.MOV.U32 R36, RZ, RZ, R163 ;  /* 0x000000ffff247224 */ /* 0x000fc800078e00a3 */
[----:B------:R-:W-:Y:S01]  /*46c0*/  IMAD.MOV.U32 R31, RZ, RZ, R96 ;  /* 0x000000ffff1f7224 */ /* 0x000fe200078e0060 */
[----:B------:R-:W-:Y:S01]  /*46d0*/  MOV R30, R99 ;  /* 0x00000063001e7202 */ /* 0x000fe20000000f00 */
[----:B------:R-:W-:Y:S01]  /*46e0*/  HMMA.16816.F32.BF16 R92, R4, R70, R16 ;  /* 0x00000046045c723c */ /* 0x000fe20000041810 */
[----:B------:R-:W1:Y:S01]  /*46f0*/  LDSM.16.MT88.4 R16, [R229+0x6900] ;  /* 0x00690000e510783b */ /* 0x000e620000004200 */
[----:B------:R-:W-:Y:S01]  /*4700*/  IMAD.MOV.U32 R76, RZ, RZ, R86 ;  /* 0x000000ffff4c7224 */ /* 0x000fe200078e0056 */
[----:B------:R-:W-:Y:S01]  /*4710*/  MOV R77, R85 ;  /* 0x00000055004d7202 */ /* 0x000fe20000000f00 */
[----:B------:R-:W-:Y:S01]  /*4720*/  IMAD.MOV.U32 R29, RZ, RZ, R111 ;  /* 0x000000ffff1d7224 */ /* 0x000fe200078e006f */
[----:B------:R-:W-:-:S03]  /*4730*/  MOV R28, R110 ;  /* 0x0000006e001c7202 */ /* 0x000fc60000000f00 */
[----:B------:R-:W-:Y:S08]  /*4740*/  HMMA.16816.F32.BF16 R60, R8, R56, RZ ;  /* 0x00000038083c723c */ /* 0x000ff000000418ff */
[----:B------:R-:W-:Y:S01]  /*4750*/  HMMA.16816.F32.BF16 R96, R4, R68, R20 ;  /* 0x000000440460723c */ /* 0x000fe20000041814 */
[----:B------:R-:W2:Y:S06]  /*4760*/  LDSM.16.MT88.4 R20, [R226+0x6900] ;  /* 0x00690000e214783b */ /* 0x000eac0000004200 */
[----:B------:R-:W-:Y:S01]  /*4770*/  IMAD.MOV.U32 R69, RZ, RZ, R88 ;  /* 0x000000ffff457224 */ /* 0x000fe200078e0058 */
[C---:B------:R-:W-:Y:S08]  /*4780*/  HMMA.16816.F32.BF16 R56, R8.reuse, R58, RZ ;  /* 0x0000003a0838723c */ /* 0x040ff000000418ff */
[C---:B------:R-:W-:Y:S07]  /*4790*/  HMMA.16816.F32.BF16 R52, R8.reuse, R64, RZ ;  /* 0x000000400834723c */ /* 0x040fee00000418ff */
[----:B------:R-:W-:Y:S01]  /*47a0*/  IMAD.MOV.U32 R64, RZ, RZ, R90 ;  /* 0x000000ffff407224 */ /* 0x000fe200078e005a */
[----:B------:R-:W-:Y:S01]  /*47b0*/  HMMA.16816.F32.BF16 R44, R8, R72, RZ ;  /* 0x00000048082c723c */ /* 0x000fe200000418ff */
[----:B------:R-:W-:-:S06]  /*47c0*/  MOV R65, R89 ;  /* 0x0000005900417202 */ /* 0x000fcc0000000f00 */
[----:B------:R-:W-:Y:S01]  /*47d0*/  MOV R73, R107 ;  /* 0x0000006b00497202 */ /* 0x000fe20000000f00 */
[----:B------:R-:W-:Y:S01]  /*47e0*/  HMMA.16816.F32.BF16 R40, R8, R74, RZ ;  /* 0x0000004a0828723c */ /* 0x000fe200000418ff */
[----:B------:R-:W3:Y:S01]  /*47f0*/  LDSM.16.MT88.4 R8, [R228+0x6900] ;  /* 0x00690000e408783b */ /* 0x000ee20000004200 */
[----:B------:R-:W-:-:S05]  /*4800*/  IMAD.MOV.U32 R72, RZ, RZ, R106 ;  /* 0x000000ffff487224 */ /* 0x000fca00078e006a */
[----:B------:R-:W-:Y:S01]  /*4810*/  IMAD.MOV.U32 R75, RZ, RZ, R105 ;  /* 0x000000ffff4b7224 */ /* 0x000fe200078e0069 */
[----:B------:R-:W-:Y:S01]  /*4820*/  MOV R74, R104 ;  /* 0x00000068004a7202 */ /* 0x000fe20000000f00 */
[C---:B-1----:R-:W-:Y:S08]  /*4830*/  HMMA.16816.F32.BF16 R80, R4.reuse, R18, R48 ;  /* 0x000000120450723c */ /* 0x042ff00000041830 */
[C---:B------:R-:W-:Y:S07]  /*4840*/  HMMA.16816.F32.BF16 R104, R4.reuse, R78, R24 ;  /* 0x0000004e0468723c */ /* 0x040fee0000041818 */
[----:B------:R-:W-:Y:S01]  /*4850*/  IMAD.MOV.U32 R79, RZ, RZ, R0 ;  /* 0x000000ffff4f7224 */ /* 0x000fe200078e0000 */
[----:B--2---:R-:W-:Y:S01]  /*4860*/  HMMA.16816.F32.BF16 R88, R4, R22, R56 ;  /* 0x000000160458723c */ /* 0x004fe20000041838 */
[----:B------:R-:W-:-:S02]  /*4870*/  FFMA.FTZ R0, R124, c[0x0][0x2d0], -R12 ;  /* 0x0000b4007c007a23 */ /* 0x000fc4000001080c */
[----:B------:R-:W-:Y:S02]  /*4880*/  IMAD.MOV.U32 R27, RZ, RZ, R87 ;  /* 0x000000ffff1b7224 */ /* 0x000fe400078e0057 */
[----:B------:R1:W-:Y:S01]  /*4890*/  MUFU.EX2 R24, R0 ;  /* 0x0000000000187308 */ /* 0x0003e20000000800 */
[----:B------:R-:W-:Y:S02]  /*48a0*/  IMAD.MOV.U32 R78, RZ, RZ, R84 ;  /* 0x000000ffff4e7224 */ /* 0x000fe400078e0054 */
[----:B------:R-:W-:Y:S01]  /*48b0*/  IMAD.MOV.U32 R26, RZ, RZ, R109 ;  /* 0x000000ffff1a7224 */ /* 0x000fe200078e006d */
[C---:B------:R-:W-:Y:S01]  /*48c0*/  HMMA.16816.F32.BF16 R84, R4.reuse, R16, R52 ;  /* 0x000000100454723c */ /* 0x040fe20000041834 */
[----:B------:R-:W2:Y:S07]  /*48d0*/  LDSM.16.MT88.4 R16, [R226+0x1100] ;  /* 0x00110000e210783b */ /* 0x000eae0000004200 */
[----:B------:R-:W-:Y:S01]  /*48e0*/  HMMA.16816.F32.BF16 R108, R4, R20, R60 ;  /* 0x00000014046c723c */ /* 0x000fe2000004183c */
[----:B------:R-:W4:Y:S01]  /*48f0*/  LDSM.16.MT88.4 R20, [R225+0x1100] ;  /* 0x00110000e114783b */ /* 0x000f220000004200 */
[----:B-1----:R-:W-:Y:S01]  /*4900*/  FFMA.FTZ R0, R103, c[0x0][0x2d0], -R12 ;  /* 0x0000b40067007a23 */ /* 0x002fe2000001080c */
[----:B------:R-:W-:-:S03]  /*4910*/  MOV R103, R69 ;  /* 0x0000004500677202 */ /* 0x000fc60000000f00 */
[----:B------:R1:W1:Y:S02]  /*4920*/  MUFU.EX2 R163, R0 ;  /* 0x0000000000a37308 */ /* 0x0002640000000800 */
[C---:B---3--:R-:W-:Y:S08]  /*4930*/  HMMA.16816.F32.BF16 R60, R4.reuse, R8, R44 ;  /* 0x00000008043c723c */ /* 0x048ff0000004182c */
[----:B------:R-:W-:Y:S01]  /*4940*/  HMMA.16816.F32.BF16 R40, R4, R10, R40 ;  /* 0x0000000a0428723c */ /* 0x000fe20000041828 */
[----:B------:R-:W3:Y:S01]  /*4950*/  LDSM.16.MT88.4 R8, [R229+0x1100] ;  /* 0x00110000e508783b */ /* 0x000ee20000004200 */
[----:B-1----:R-:W-:-:S05]  /*4960*/  FFMA.FTZ R0, R102, c[0x0][0x2d0], -R12 ;  /* 0x0000b40066007a23 */ /* 0x002fca000001080c */
[----:B------:R-:W-:Y:S01]  /*4970*/  F2FP.BF16.PACK_AB R4, R163, R24 ;  /* 0x00000018a304723e */ /* 0x000fe200000010ff */
[----:B------:R1:W-:Y:S02]  /*4980*/  MUFU.EX2 R162, R0 ;  /* 0x0000000000a27308 */ /* 0x0003e40000000800 */
[----:B-1----:R-:W-:-:S06]  /*4990*/  FFMA.FTZ R0, R101, c[0x0][0x2d0], -R12 ;  /* 0x0000b40065007a23 */ /* 0x002fcc000001080c */
[----:B------:R1:W1:Y:S02]  /*49a0*/  MUFU.EX2 R101, R0 ;  /* 0x0000000000657308 */ /* 0x0002640000000800 */
[----:B-1----:R-:W-:Y:S01]  /*49b0*/  FFMA.FTZ R0, R127, c[0x0][0x2d0], -R2 ;  /* 0x0000b4007f007a23 */ /* 0x002fe20000010802 */
[----:B------:R-:W-:-:S05]  /*49c0*/  F2FP.BF16.PACK_AB R6, R101, R162 ;  /* 0x000000a26506723e */ /* 0x000fca00000010ff */
[----:B------:R1:W-:Y:S02]  /*49d0*/  MUFU.EX2 R102, R0 ;  /* 0x0000000000667308 */ /* 0x0003e40000000800 */
[----:B-1----:R-:W-:Y:S02]  /*49e0*/  FFMA.FTZ R0, R126, c[0x0][0x2d0], -R2 ;  /* 0x0000b4007e007a23 */ /* 0x002fe40000010802 */
[----:B------:R-:W-:-:S04]  /*49f0*/  IMAD.MOV.U32 R126, RZ, RZ, R74 ;  /* 0x000000ffff7e7224 */ /* 0x000fc800078e004a */
[----:B------:R1:W1:Y:S02]  /*4a00*/  MUFU.EX2 R25, R0 ;  /* 0x0000000000197308 */ /* 0x0002640000000800 */
[----:B-1----:R-:W-:Y:S01]  /*4a10*/  FFMA.FTZ R0, R125, c[0x0][0x2d0], -R2 ;  /* 0x0000b4007d007a23 */ /* 0x002fe20000010802 */
[----:B------:R-:W-:Y:S01]  /*4a20*/  F2FP.BF16.PACK_AB R5, R25, R102 ;  /* 0x000000661905723e */ /* 0x000fe200000010ff */
[----:B------:R-:W-:-:S04]  /*4a30*/  IMAD.MOV.U32 R125, RZ, RZ, R38 ;  /* 0x000000ffff7d7224 */ /* 0x000fc800078e0026 */
[----:B------:R1:W-:Y:S02]  /*4a40*/  MUFU.EX2 R127, R0 ;  /* 0x00000000007f7308 */ /* 0x0003e40000000800 */
[----:B-1----:R-:W-:-:S06]  /*4a50*/  FFMA.FTZ R0, R128, c[0x0][0x2d0], -R2 ;  /* 0x0000b40080007a23 */ /* 0x002fcc0000010802 */
[----:B------:R-:W1:Y:S02]  /*4a60*/  MUFU.EX2 R124, R0 ;  /* 0x00000000007c7308 */ /* 0x000e640000000800 */
[----:B-1----:R-:W-:Y:S01]  /*4a70*/  F2FP.BF16.PACK_AB R7, R124, R127 ;  /* 0x0000007f7c07723e */ /* 0x002fe200000010ff */
[----:B------:R-:W-:-:S04]  /*4a80*/  IMAD.MOV.U32 R0, RZ, RZ, R35 ;  /* 0x000000ffff007224 */ /* 0x000fc800078e0023 */
[----:B------:R-:W-:Y:S02]  /*4a90*/  FFMA.FTZ R0, R0, c[0x0][0x2d0], -R12 ;  /* 0x0000b40000007a23 */ /* 0x000fe4000001080c */
[C---:B--2---:R-:W-:Y:S07]  /*4aa0*/  HMMA.16816.F32.BF16 R48, R4.reuse, R18, R172 ;  /* 0x000000120430723c */ /* 0x044fee00000418ac */
[----:B------:R-:W-:Y:S01]  /*4ab0*/  IMAD.MOV.U32 R175, RZ, RZ, R36 ;  /* 0x000000ffffaf7224 */ /* 0x000fe200078e0024 */
[----:B----4-:R-:W-:Y:S01]  /*4ac0*/  HMMA.16816.F32.BF16 R76, R4, R20, R76 ;  /* 0x00000014044c723c */ /* 0x010fe2000004184c */
[----:B------:R-:W-:Y:S01]  /*4ad0*/  IMAD.MOV.U32 R173, RZ, RZ, R37 ;  /* 0x000000ffffad7224 */ /* 0x000fe200078e0025 */
[----:B------:R-:W-:-:S02]  /*4ae0*/  MOV R172, R39 ;  /* 0x0000002700ac7202 */ /* 0x000fc40000000f00 */
[----:B------:R-:W-:-:S04]  /*4af0*/  MOV R174, R24 ;  /* 0x0000001800ae7202 */ /* 0x000fc80000000f00 */
[C---:B------:R-:W-:Y:S01]  /*4b00*/  HMMA.16816.F32.BF16 R68, R4.reuse, R22, R180 ;  /* 0x000000160444723c */ /* 0x040fe200000418b4 */
[----:B------:R-:W1:Y:S06]  /*4b10*/  LDSM.16.MT88.4 R20, [R228+0x1100] ;  /* 0x00110000e414783b */ /* 0x000e6c0000004200 */
[----:B------:R-:W-:Y:S01]  /*4b20*/  IMAD.MOV.U32 R180, RZ, RZ, R64 ;  /* 0x000000ffffb47224 */ /* 0x000fe200078e0040 */
[----:B------:R-:W-:Y:S01]  /*4b30*/  HMMA.16816.F32.BF16 R56, R4, R16, R176 ;  /* 0x000000100438723c */ /* 0x000fe200000418b0 */
[----:B------:R-:W2:Y:S01]  /*4b40*/  LDSM.16.MT88.4 R16, [R225+0x4100] ;  /* 0x00410000e110783b */ /* 0x000ea20000004200 */
[----:B------:R-:W-:Y:S01]  /*4b50*/  MOV R182, R33 ;  /* 0x0000002100b67202 */ /* 0x000fe20000000f00 */
[----:B------:R-:W-:-:S02]  /*4b60*/  IMAD.MOV.U32 R183, RZ, RZ, R34 ;  /* 0x000000ffffb77224 */ /* 0x000fc400078e0022 */
[----:B------:R-:W-:Y:S02]  /*4b70*/  IMAD.MOV.U32 R181, RZ, RZ, R131 ;  /* 0x000000ffffb57224 */ /* 0x000fe400078e0083 */
[----:B------:R-:W-:Y:S01]  /*4b80*/  MOV R177, R28 ;  /* 0x0000001c00b17202 */ /* 0x000fe20000000f00 */
[----:B---3--:R-:W-:Y:S01]  /*4b90*/  HMMA.16816.F32.BF16 R36, R4, R8, R164 ;  /* 0x000000080424723c */ /* 0x008fe200000418a4 */
[----:B------:R-:W-:Y:S02]  /*4ba0*/  IMAD.MOV.U32 R176, RZ, RZ, R29 ;  /* 0x000000ffffb07224 */ /* 0x000fe400078e001d */
[----:B------:R-:W-:Y:S02]  /*4bb0*/  IMAD.MOV.U32 R179, RZ, RZ, R26 ;  /* 0x000000ffffb37224 */ /* 0x000fe400078e001a */
[----:B------:R-:W-:Y:S02]  /*4bc0*/  IMAD.MOV.U32 R178, RZ, RZ, R25 ;  /* 0x000000ffffb27224 */ /* 0x000fe400078e0019 */
[----:B------:R-:W-:Y:S01]  /*4bd0*/  IMAD.MOV.U32 R165, RZ, RZ, R30 ;  /* 0x000000ffffa57224 */ /* 0x000fe200078e001e */
[----:B------:R-:W-:Y:S01]  /*4be0*/  MOV R166, R66 ;  /* 0x0000004200a67202 */ /* 0x000fe20000000f00 */
[----:B------:R-:W-:-:S02]  /*4bf0*/  IMAD.MOV.U32 R164, RZ, RZ, R31 ;  /* 0x000000ffffa47224 */ /* 0x000fc400078e001f */
[----:B------:R-:W-:Y:S01]  /*4c00*/  HMMA.16816.F32.BF16 R28, R4, R10, R152 ;  /* 0x0000000a041c723c */ /* 0x000fe20000041898 */
[----:B------:R-:W3:Y:S01]  /*4c10*/  LDSM.16.MT88.4 R8, [R226+0x4100] ;  /* 0x00410000e208783b */ /* 0x000ee20000004200 */
[----:B------:R-:W-:-:S05]  /*4c20*/  IMAD.MOV.U32 R167, RZ, RZ, R67 ;  /* 0x000000ffffa77224 */ /* 0x000fca00078e0043 */
[----:B------:R-:W-:Y:S01]  /*4c30*/  IMAD.MOV.U32 R154, RZ, RZ, R75 ;  /* 0x000000ffff9a7224 */ /* 0x000fe200078e004b */
[----:B------:R-:W-:Y:S01]  /*4c40*/  MOV R153, R72 ;  /* 0x0000004800997202 */ /* 0x000fe20000000f00 */
[----:B------:R-:W-:Y:S01]  /*4c50*/  IMAD.MOV.U32 R152, RZ, RZ, R73 ;  /* 0x000000ffff987224 */ /* 0x000fe200078e0049 */
[----:B------:R-:W-:Y:S01]  /*4c60*/  MOV R155, R27 ;  /* 0x0000001b009b7202 */ /* 0x000fe20000000f00 */
[C---:B-1----:R-:W-:Y:S07]  /*4c70*/  HMMA.16816.F32.BF16 R72, R4.reuse, R20, R168 ;  /* 0x000000140448723c */ /* 0x042fee00000418a8 */
[----:B------:R-:W-:Y:S01]  /*4c80*/  MOV R168, R65 ;  /* 0x0000004100a87202 */ /* 0x000fe20000000f00 */
[----:B------:R-:W-:Y:S01]  /*4c90*/  IMAD.MOV.U32 R171, RZ, RZ, R32 ;  /* 0x000000ffffab7224 */ /* 0x000fe200078e0020 */
[----:B------:R-:W-:Y:S01]  /*4ca0*/  HMMA.16816.F32.BF16 R64, R4, R22, R148 ;  /* 0x000000160440723c */ /* 0x000fe20000041894 */
[----:B------:R-:W1:Y:S01]  /*4cb0*/  LDSM.16.MT88.4 R20, [R229+0x4100] ;  /* 0x00410000e514783b */ /* 0x000e620000004200 */
[----:B------:R-:W-:Y:S01]  /*4cc0*/  IMAD.MOV.U32 R169, RZ, RZ, R130 ;  /* 0x000000ffffa97224 */ /* 0x000fe200078e0082 */
[----:B------:R-:W-:-:S04]  /*4cd0*/  MOV R170, R129 ;  /* 0x0000008100aa7202 */ /* 0x000fc80000000f00 */
[----:B------:R-:W-:Y:S01]  /*4ce0*/  IMAD.MOV.U32 R151, RZ, RZ, R168 ;  /* 0x000000ffff977224 */ /* 0x000fe200078e00a8 */
[C---:B--2---:R-:W-:Y:S01]  /*4cf0*/  HMMA.16816.F32.BF16 R52, R4.reuse, R16, R144 ;  /* 0x000000100434723c */ /* 0x044fe20000041890 */
[----:B------:R-:W-:Y:S01]  /*4d00*/  IMAD.MOV.U32 R168, RZ, RZ, R169 ;  /* 0x000000ffffa87224 */ /* 0x000fe200078e00a9 */
[----:B------:R-:W-:Y:S01]  /*4d10*/  MOV R169, R170 ;  /* 0x000000aa00a97202 */ /* 0x000fe20000000f00 */
[----:B------:R-:W-:Y:S02]  /*4d20*/  IMAD.MOV.U32 R170, RZ, RZ, R171 ;  /* 0x000000ffffaa7224 */ /* 0x000fe400078e00ab */
[----:B------:R-:W-:Y:S01]  /*4d30*/  IMAD.MOV.U32 R171, RZ, RZ, R152 ;  /* 0x000000ffffab7224 */ /* 0x000fe200078e0098 */
[----:B------:R-:W-:Y:S01]  /*4d40*/  MOV R152, R153 ;  /* 0x0000009900987202 */ /* 0x000fe20000000f00 */
[----:B------:R-:W-:Y:S01]  /*4d50*/  IMAD.MOV.U32 R153, RZ, RZ, R154 ;  /* 0x000000ffff997224 */ /* 0x000fe200078e009a */
[----:B------:R-:W-:Y:S01]  /*4d60*/  HMMA.16816.F32.BF16 R44, R4, R18, R140 ;  /* 0x00000012042c723c */ /* 0x000fe2000004188c */
[----:B------:R-:W2:Y:S01]  /*4d70*/  LDSM.16.MT88.4 R16, [R228+0x4100] ;  /* 0x00410000e410783b */ /* 0x000ea20000004200 */
[----:B------:R-:W-:Y:S01]  /*4d80*/  IMAD.MOV.U32 R154, RZ, RZ, R155 ;  /* 0x000000ffff9a7224 */ /* 0x000fe200078e009b */
[----:B------:R-:W-:Y:S01]  /*4d90*/  MOV R155, R164 ;  /* 0x000000a4009b7202 */ /* 0x000fe20000000f00 */
[----:B------:R-:W-:-:S02]  /*4da0*/  IMAD.MOV.U32 R164, RZ, RZ, R165 ;  /* 0x000000ffffa47224 */ /* 0x000fc400078e00a5 */
[----:B------:R-:W-:Y:S01]  /*4db0*/  IMAD.MOV.U32 R165, RZ, RZ, R172 ;  /* 0x000000ffffa57224 */ /* 0x000fe200078e00ac */
[----:B------:R-:W-:Y:S01]  /*4dc0*/  MOV R172, R173 ;  /* 0x000000ad00ac7202 */ /* 0x000fe20000000f00 */
[C---:B---3--:R-:W-:Y:S01]  /*4dd0*/  HMMA.16816.F32.BF16 R32, R4.reuse, R8, R136 ;  /* 0x000000080420723c */ /* 0x048fe20000041888 */
[----:B------:R-:W-:Y:S02]  /*4de0*/  IMAD.MOV.U32 R173, RZ, RZ, R174 ;  /* 0x000000ffffad7224 */ /* 0x000fe400078e00ae */
[----:B------:R-:W-:Y:S01]  /*4df0*/  IMAD.MOV.U32 R174, RZ, RZ, R175 ;  /* 0x000000ffffae7224 */ /* 0x000fe200078e00af */
[----:B------:R-:W-:Y:S01]  /*4e00*/  MOV R175, R176 ;  /* 0x000000b000af7202 */ /* 0x000fe20000000f00 */
[----:B------:R-:W-:Y:S02]  /*4e10*/  IMAD.MOV.U32 R176, RZ, RZ, R177 ;  /* 0x000000ffffb07224 */ /* 0x000fe400078e00b1 */
[----:B------:R-:W-:Y:S01]  /*4e20*/  IMAD.MOV.U32 R177, RZ, RZ, R178 ;  /* 0x000000ffffb17224 */ /* 0x000fe200078e00b2 */
[----:B------:R-:W-:Y:S01]  /*4e30*/  HMMA.16816.F32.BF16 R24, R4, R10, R132 ;  /* 0x0000000a0418723c */ /* 0x000fe20000041884 */
[----:B------:R-:W3:Y:S01]  /*4e40*/  LDSM.16.MT88.4 R8, [R225+0x7100] ;  /* 0x00710000e108783b */ /* 0x000ee20000004200 */
[----:B------:R-:W-:Y:S01]  /*4e50*/  MOV R178, R179 ;  /* 0x000000b300b27202 */ /* 0x000fe20000000f00 */
[----:B------:R-:W-:-:S02]  /*4e60*/  IMAD.MOV.U32 R179, RZ, RZ, R103 ;  /* 0x000000ffffb37224 */ /* 0x000fc400078e0067 */
[----:B------:R4:W-:Y:S03]  /*4e70*/  MUFU.EX2 R103, R0 ;  /* 0x0000000000677308 */ /* 0x0009e60000000800 */
[C---:B-1----:R-:W-:Y:S08]  /*4e80*/  HMMA.16816.F32.BF16 R144, R4.reuse, R20, R120 ;  /* 0x000000140490723c */ /* 0x042ff00000041878 */
[----:B------:R-:W-:Y:S01]  /*4e90*/  HMMA.16816.F32.BF16 R128, R4, R22, R116 ;  /* 0x000000160480723c */ /* 0x000fe20000041874 */
[----:B------:R-:W1:Y:S01]  /*4ea0*/  LDSM.16.MT88.4 R20, [R226+0x7100] ;  /* 0x00710000e214783b */ /* 0x000e620000004200 */
[----:B----4-:R-:W-:-:S04]  /*4eb0*/  FFMA.FTZ R0, R252, c[0x0][0x2d0], -R12 ;  /* 0x0000b400fc007a23 */ /* 0x010fc8000001080c */
[----:B------:R4:W1:Y:S02]  /*4ec0*/  MUFU.EX2 R252, R0 ;  /* 0x0000000000fc7308 */ /* 0x0008640000000800 */
[C---:B--2---:R-:W-:Y:S08]  /*4ed0*/  HMMA.16816.F32.BF16 R116, R4.reuse, R16, R112 ;  /* 0x000000100474723c */ /* 0x044ff00000041870 */
[----:B------:R-:W-:Y:S01]  /*4ee0*/  HMMA.16816.F32.BF16 R112, R4, R18, R104 ;  /* 0x000000120470723c */ /* 0x000fe20000041868 */
[----:B------:R-:W2:Y:S01]  /*4ef0*/  LDSM.16.MT88.4 R16, [R229+0x7100] ;  /* 0x00710000e510783b */ /* 0x000ea20000004200 */
[----:B----4-:R-:W-:-:S06]  /*4f00*/  FFMA.FTZ R0, R251, c[0x0][0x2d0], -R12 ;  /* 0x0000b400fb007a23 */ /* 0x010fcc000001080c */
[C---:B---3--:R-:W-:Y:S01]  /*4f10*/  HMMA.16816.F32.BF16 R96, R4.reuse, R8, R96 ;  /* 0x000000080460723c */ /* 0x048fe20000041860 */
[----:B------:R3:W-:Y:S07]  /*4f20*/  MUFU.EX2 R251, R0 ;  /* 0x0000000000fb7308 */ /* 0x0007ee0000000800 */
[C---:B------:R-:W-:Y:S01]  /*4f30*/  HMMA.16816.F32.BF16 R92, R4.reuse, R10, R92 ;  /* 0x0000000a045c723c */ /* 0x040fe2000004185c */
[----:B------:R-:W4:Y:S07]  /*4f40*/  LDSM.16.MT88.4 R8, [R228+0x7100] ;  /* 0x00710000e408783b */ /* 0x000f2e0000004200 */
[----:B-1----:R-:W-:Y:S01]  /*4f50*/  HMMA.16816.F32.BF16 R120, R4, R22, R88 ;  /* 0x000000160478723c */ /* 0x002fe20000041858 */
[----:B---3--:R-:W-:-:S07]  /*4f60*/  FFMA.FTZ R0, R250, c[0x0][0x2d0], -R12 ;  /* 0x0000b400fa007a23 */ /* 0x008fce000001080c */
[C---:B------:R-:W-:Y:S01]  /*4f70*/  HMMA.16816.F32.BF16 R140, R4.reuse, R20, R108 ;  /* 0x00000014048c723c */ /* 0x040fe2000004186c */
[----:B------:R-:W1:Y:S07]  /*4f80*/  LDSM.16.MT88.4 R20, [R225+0x1900] ;  /* 0x00190000e114783b */ /* 0x000e6e0000004200 */
[C---:B--2---:R-:W-:Y:S08]  /*4f90*/  HMMA.16816.F32.BF16 R108, R4.reuse, R16, R84 ;  /* 0x00000010046c723c */ /* 0x044ff00000041854 */
[C---:B------:R-:W-:Y:S01]  /*4fa0*/  HMMA.16816.F32.BF16 R104, R4.reuse, R18, R80 ;  /* 0x000000120468723c */ /* 0x040fe20000041850 */
[----:B------:R-:W-:Y:S07]  /*4fb0*/  LDSM.16.MT88.4 R16, [R226+0x1900] ;  /* 0x00190000e210783b */ /* 0x000fee0000004200 */
[C---:B----4-:R-:W-:Y:S01]  /*4fc0*/  HMMA.16816.F32.BF16 R88, R4.reuse, R8, R60 ;  /* 0x000000080458723c */ /* 0x050fe2000004183c */
[----:B------:R2:W3:Y:S07]  /*4fd0*/  MUFU.EX2 R60, R0 ;  /* 0x00000000003c7308 */ /* 0x0004ee0000000800 */
[----:B------:R-:W-:Y:S01]  /*4fe0*/  HMMA.16816.F32.BF16 R84, R4, R10, R40 ;  /* 0x0000000a0454723c */ /* 0x000fe20000041828 */
[----:B------:R-:W4:Y:S06]  /*4ff0*/  LDSM.16.MT88.4 R8, [R229+0x1900] ;  /* 0x00190000e508783b */ /* 0x000f2c0000004200 */
[----:B------:R-:W-:Y:S01]  /*5000*/  F2FP.BF16.PACK_AB R4, R252, R103 ;  /* 0x00000067fc04723e */ /* 0x000fe200000010ff */
[----:B--2---:R-:W-:Y:S01]  /*5010*/  FFMA.FTZ R0, R151, c[0x0][0x2d0], -R2 ;  /* 0x0000b40097007a23 */ /* 0x004fe20000010802 */
[----:B---3--:R-:W-:Y:S01]  /*5020*/  F2FP.BF16.PACK_AB R6, R60, R251 ;  /* 0x000000fb3c06723e */ /* 0x008fe200000010ff */
[----:B------:R-:W-:Y:S01]  /*5030*/  IMAD.MOV.U32 R151, RZ, RZ, R168 ;  /* 0x000000ffff977224 */ /* 0x000fe200078e00a8 */
[----:B------:R-:W-:Y:S01]  /*5040*/  MOV R168, R169 ;  /* 0x000000a900a87202 */ /* 0x000fe20000000f00 */
[----:B------:R-:W-:-:S02]  /*5050*/  IMAD.MOV.U32 R169, RZ, RZ, R170 ;  /* 0x000000ffffa97224 */ /* 0x000fc400078e00aa */
[----:B------:R-:W-:Y:S01]  /*5060*/  IMAD.MOV.U32 R170, RZ, RZ, R171 ;  /* 0x000000ffffaa7224 */ /* 0x000fe200078e00ab */
[----:B------:R-:W-:Y:S01]  /*5070*/  MOV R171, R152 ;  /* 0x0000009800ab7202 */ /* 0x000fe20000000f00 */
[----:B------:R-:W-:Y:S01]  /*5080*/  IMAD.MOV.U32 R152, RZ, RZ, R153 ;  /* 0x000000ffff987224 */ /* 0x000fe200078e0099 */
[----:B------:R-:W-:Y:S01]  /*5090*/  MOV R43, R168 ;  /* 0x000000a8002b7202 */ /* 0x000fe20000000f00 */
[----:B------:R-:W-:Y:S01]  /*50a0*/  IMAD.MOV.U32 R153, RZ, RZ, R154 ;  /* 0x000000ffff997224 */ /* 0x000fe200078e009a */
[----:B------:R-:W-:Y:S01]  /*50b0*/  MOV R154, R155 ;  /* 0x0000009b009a7202 */ /* 0x000fe20000000f00 */
[----:B------:R-:W-:Y:S02]  /*50c0*/  IMAD.MOV.U32 R155, RZ, RZ, R164 ;  /* 0x000000ffff9b7224 */ /* 0x000fe400078e00a4 */
[----:B------:R-:W-:Y:S01]  /*50d0*/  IMAD.MOV.U32 R164, RZ, RZ, R165 ;  /* 0x000000ffffa47224 */ /* 0x000fe200078e00a5 */
[----:B------:R-:W-:Y:S01]  /*50e0*/  MOV R150, R154 ;  /* 0x0000009a00967202 */ /* 0x000fe20000000f00 */
[----:B------:R2:W-:Y:S01]  /*50f0*/  MUFU.EX2 R165, R0 ;  /* 0x0000000000a57308 */ /* 0x0005e20000000800 */
[----:B------:R-:W-:-:S02]  /*5100*/  IMAD.MOV.U32 R168, RZ, RZ, R169 ;  /* 0x000000ffffa87224 */ /* 0x000fc400078e00a9 */
[----:B------:R-:W-:Y:S01]  /*5110*/  IMAD.MOV.U32 R169, RZ, RZ, R170 ;  /* 0x000000ffffa97224 */ /* 0x000fe200078e00aa */
[----:B------:R-:W-:Y:S01]  /*5120*/  MOV R170, R171 ;  /* 0x000000ab00aa7202 */ /* 0x000fe20000000f00 */
[----:B------:R-:W-:Y:S02]  /*5130*/  IMAD.MOV.U32 R171, RZ, RZ, R152 ;  /* 0x000000ffffab7224 */ /* 0x000fe400078e0098 */
[----:B------:R-:W-:Y:S01]  /*5140*/  IMAD.MOV.U32 R149, RZ, RZ, R153 ;  /* 0x000000ffff957224 */ /* 0x000fe200078e0099 */
[----:B------:R-:W-:Y:S01]  /*5150*/  MOV R153, R172 ;  /* 0x000000ac00997202 */ /* 0x000fe20000000f00 */
[----:B------:R-:W-:Y:S01]  /*5160*/  IMAD.MOV.U32 R152, RZ, RZ, R164 ;  /* 0x000000ffff987224 */ /* 0x000fe200078e00a4 */
[----:B------:R-:W-:Y:S01]  /*5170*/  MOV R164, R175 ;  /* 0x000000af00a47202 */ /* 0x000fe20000000f00 */
[----:B------:R-:W-:Y:S02]  /*5180*/  IMAD.MOV.U32 R154, RZ, RZ, R173 ;  /* 0x000000ffff9a7224 */ /* 0x000fe400078e00ad */
[----:B------:R-:W-:-:S02]  /*5190*/  IMAD.MOV.U32 R172, RZ, RZ, R176 ;  /* 0x000000ffffac7224 */ /* 0x000fc400078e00b0 */
[----:B------:R-:W-:Y:S02]  /*51a0*/  IMAD.MOV.U32 R173, RZ, RZ, R177 ;  /* 0x000000ffffad7224 */ /* 0x000fe400078e00b1 */
[--C-:B--2---:R-:W-:Y:S02]  /*51b0*/  FFMA.FTZ R0, R167, c[0x0][0x2d0], -R2.reuse ;  /* 0x0000b400a7007a23 */ /* 0x104fe40000010802 */
[----:B------:R-:W-:Y:S02]  /*51c0*/  IMAD.MOV.U32 R175, RZ, RZ, R179 ;  /* 0x000000ffffaf7224 */ /* 0x000fe400078e00b3 */
[----:B------:R2:W3:Y:S02]  /*51d0*/  MUFU.EX2 R167, R0 ;  /* 0x0000000000a77308 */ /* 0x0004e40000000800 */
[----:B--2---:R-:W-:Y:S01]  /*51e0*/  FFMA.FTZ R0, R166, c[0x0][0x2d0], -R2 ;  /* 0x0000b400a6007a23 */ /* 0x004fe20000010802 */
[----:B---3--:R-:W-:-:S05]  /*51f0*/  F2FP.BF16.PACK_AB R5, R167, R165 ;  /* 0x000000a5a705723e */ /* 0x008fca00000010ff */
[----:B------:R2:W-:Y:S02]  /*5200*/  MUFU.EX2 R166, R0 ;  /* 0x0000000000a67308 */ /* 0x0005e40000000800 */
[----:B--2---:R-:W-:Y:S02]  /*5210*/  FFMA.FTZ R0, R151, c[0x0][0x2d0], -R2 ;  /* 0x0000b40097007a23 */ /* 0x004fe40000010802 */
[----:B------:R-:W-:-:S04]  /*5220*/  IMAD.MOV.U32 R151, RZ, RZ, R155 ;  /* 0x000000ffff977224 */ /* 0x000fc800078e009b */
[----:B------:R-:W2:Y:S01]  /*5230*/  MUFU.EX2 R250, R0 ;  /* 0x0000000000fa7308 */ /* 0x000ea20000000800 */
[----:B------:R-:W-:Y:S01]  /*5240*/  IMAD.MOV.U32 R155, RZ, RZ, R174 ;  /* 0x000000ffff9b7224 */ /* 0x000fe200078e00ae */
[----:B------:R-:W-:Y:S02]  /*5250*/  MOV R174, R178 ;  /* 0x000000b200ae7202 */ /* 0x000fe40000000f00 */
[----:B--2---:R-:W-:Y:S01]  /*5260*/  F2FP.BF16.PACK_AB R7, R250, R166 ;  /* 0x000000a6fa07723e */ /* 0x004fe200000010ff */
[----:B------:R-:W-:Y:S02]  /*5270*/  IMAD.MOV.U32 R0, RZ, RZ, R155 ;  /* 0x000000ffff007224 */ /* 0x000fe400078e009b */
[----:B------:R-:W-:Y:S02]  /*5280*/  IMAD.MOV.U32 R155, RZ, RZ, R181 ;  /* 0x000000ffff9b7224 */ /* 0x000fe400078e00b5 */
[----:B------:R-:W-:Y:S02]  /*5290*/  FFMA.FTZ R0, R0, c[0x0][0x2d0], -R12 ;  /* 0x0000b40000007a23 */ /* 0x000fe4000001080c */
[C---:B-1----:R-:W-:Y:S08]  /*52a0*/  HMMA.16816.F32.BF16 R76, R4.reuse, R20, R76 ;  /* 0x00000014044c723c */ /* 0x042ff0000004184c */
[C---:B----4-:R-:W-:Y:S07]  /*52b0*/  HMMA.16816.F32.BF16 R136, R4.reuse, R8, R36 ;  /* 0x000000080488723c */ /* 0x050fee0000041824 */
[----:B------:R-:W-:Y:S01]  /*52c0*/  MOV R39, R125 ;  /* 0x0000007d00277202 */ /* 0x000fe20000000f00 */
[----:B------:R-:W-:Y:S01]  /*52d0*/  IMAD.MOV.U32 R36, RZ, RZ, R126 ;  /* 0x000000ffff247224 */ /* 0x000fe200078e007e */
[----:B------:R-:W-:Y:S01]  /*52e0*/  MOV R38, R124 ;  /* 0x0000007c00267202 */ /* 0x000fe20000000f00 */
[----:B------:R-:W-:Y:S01]  /*52f0*/  IMAD.MOV.U32 R37, RZ, RZ, R127 ;  /* 0x000000ffff257224 */ /* 0x000fe200078e007f */
[C---:B------:R-:W-:Y:S05]  /*5300*/  HMMA.16816.F32.BF16 R176, R4.reuse, R22, R68 ;  /* 0x0000001604b0723c */ /* 0x040fea0000041844 */
[----:B------:R-:W-:Y:S01]  /*5310*/  IMAD.MOV.U32 R20, RZ, RZ, R76 ;  /* 0x000000ffff147224 */ /* 0x000fe200078e004c */
[----:B------:R-:W-:Y:S01]  /*5320*/  MOV R42, R79 ;  /* 0x0000004f002a7202 */ /* 0x000fe20000000f00 */
[----:B------:R-:W-:Y:S01]  /*5330*/  IMAD.MOV.U32 R70, RZ, RZ, R169 ;  /* 0x000000ffff467224 */ /* 0x000fe200078e00a9 */
[----:B------:R-:W-:Y:S01]  /*5340*/  HMMA.16816.F32.BF16 R124, R4, R10, R28 ;  /* 0x0000000a047c723c */ /* 0x000fe2000004181c */
[----:B------:R-:W-:Y:S01]  /*5350*/  MOV R71, R168 ;  /* 0x000000a800477202 */ /* 0x000fe20000000f00 */
[----:B------:R-:W-:Y:S01]  /*5360*/  IMAD.MOV.U32 R69, RZ, RZ, R170 ;  /* 0x000000ffff457224 */ /* 0x000fe200078e00aa */
[----:B------:R-:W-:Y:S01]  /*5370*/  MOV R68, R171 ;  /* 0x000000ab00447202 */ /* 0x000fe20000000f00 */
[----:B------:R-:W1:Y:S01]  /*5380*/  LDSM.16.MT88.4 R8, [R226+0x4900] ;  /* 0x00490000e208783b */ /* 0x000e620000004200 */
[----:B------:R-:W-:-:S02]  /*5390*/  IMAD.MOV.U32 R41, RZ, RZ, R77 ;  /* 0x000000ffff297224 */ /* 0x000fc400078e004d */
[----:B------:R-:W-:Y:S01]  /*53a0*/  MOV R30, R20 ;  /* 0x00000014001e7202 */ /* 0x000fe20000000f00 */
[----:B------:R-:W-:Y:S01]  /*53b0*/  HMMA.16816.F32.BF16 R168, R4, R16, R56 ;  /* 0x0000001004a8723c */ /* 0x000fe20000041838 */
[----:B------:R-:W2:Y:S01]  /*53c0*/  LDSM.16.MT88.4 R20, [R228+0x1900] ;  /* 0x00190000e414783b */ /* 0x000ea20000004200 */
[----:B------:R-:W-:Y:S02]  /*53d0*/  IMAD.MOV.U32 R28, RZ, RZ, R182 ;  /* 0x000000ffff1c7224 */ /* 0x000fe400078e00b6 */
[----:B------:R-:W-:Y:S02]  /*53e0*/  IMAD.MOV.U32 R29, RZ, RZ, R183 ;  /* 0x000000ffff1d7224 */ /* 0x000fe400078e00b7 */
[----:B------:R-:W-:Y:S01]  /*53f0*/  IMAD.MOV.U32 R31, RZ, RZ, R60 ;  /* 0x000000ffff1f7224 */ /* 0x000fe200078e003c */
[----:B------:R-:W-:Y:S01]  /*5400*/  MOV R57, R151 ;  /* 0x0000009700397202 */ /* 0x000fe20000000f00 */
[----:B------:R-:W-:Y:S02]  /*5410*/  IMAD.MOV.U32 R59, RZ, RZ, R149 ;  /* 0x000000ffff3b7224 */ /* 0x000fe400078e0095 */
[----:B------:R-:W-:-:S02]  /*5420*/  IMAD.MOV.U32 R58, RZ, RZ, R150 ;  /* 0x000000ffff3a7224 */ /* 0x000fc400078e0096 */
[----:B------:R-:W-:Y:S01]  /*5430*/  HMMA.16816.F32.BF16 R148, R4, R18, R48 ;  /* 0x000000120494723c */ /* 0x000fe20000041830 */
[----:B------:R-:W3:Y:S01]  /*5440*/  LDSM.16.MT88.4 R16, [R225+0x4900] ;  /* 0x00490000e110783b */ /* 0x000ee20000004200 */
[----:B------:R-:W-:Y:S01]  /*5450*/  IMAD.MOV.U32 R56, RZ, RZ, R152 ;  /* 0x000000ffff387224 */ /* 0x000fe200078e0098 */
[----:B------:R-:W-:Y:S01]  /*5460*/  MOV R152, R175 ;  /* 0x000000af00987202 */ /* 0x000fe20000000f00 */
[----:B------:R-:W-:-:S03]  /*5470*/  IMAD.MOV.U32 R40, RZ, RZ, R78 ;  /* 0x000000ffff287224 */ /* 0x000fc600078e004e */
[----:B------:R-:W-:Y:S01]  /*5480*/  IMAD.MOV.U32 R51, RZ, RZ, R153 ;  /* 0x000000ffff337224 */ /* 0x000fe200078e0099 */
[----:B------:R-:W-:Y:S01]  /*5490*/  MOV R50, R154 ;  /* 0x0000009a00327202 */ /* 0x000fe20000000f00 */
[----:B------:R-:W-:Y:S01]  /*54a0*/  IMAD.MOV.U32 R153, RZ, RZ, R164 ;  /* 0x000000ffff997224 */ /* 0x000fe200078e00a4 */
[----:B------:R-:W-:Y:S01]  /*54b0*/  MOV R154, R172 ;  /* 0x000000ac009a7202 */ /* 0x000fe20000000f00 */
[----:B------:R-:W-:Y:S02]  /*54c0*/  IMAD.MOV.U32 R164, RZ, RZ, R173 ;  /* 0x000000ffffa47224 */ /* 0x000fe400078e00ad */
[----:B------:R-:W-:Y:S02]  /*54d0*/  IMAD.MOV.U32 R48, RZ, RZ, R174 ;  /* 0x000000ffff307224 */ /* 0x000fe400078e00ae */
[----:B------:R-:W-:Y:S01]  /*54e0*/  IMAD.MOV.U32 R49, RZ, RZ, R180 ;  /* 0x000000ffff317224 */ /* 0x000fe200078e00b4 */
[C---:B-1----:R-:W-:Y:S08]  /*54f0*/  HMMA.16816.F32.BF16 R60, R4.reuse, R8, R32 ;  /* 0x00000008043c723c */ /* 0x042ff00000041820 */
[C---:B--2---:R-:W-:Y:S07]  /*5500*/  HMMA.16816.F32.BF16 R180, R4.reuse, R20, R72 ;  /* 0x0000001404b4723c */ /* 0x044fee0000041848 */
[----:B------:R-:W-:Y:S01]  /*5510*/  IMAD.MOV.U32 R72, RZ, RZ, R49 ;  /* 0x000000ffff487224 */ /* 0x000fe200078e0031 */
[----:B------:R-:W-:Y:S01]  /*5520*/  HMMA.16816.F32.BF16 R172, R4, R22, R64 ;  /* 0x0000001604ac723c */ /* 0x000fe20000041840 */
[----:B------:R-:W1:Y:S01]  /*5530*/  LDSM.16.MT88.4 R20, [R229+0x4900] ;  /* 0x00490000e514783b */ /* 0x000e620000004200 */
[----:B------:R-:W-:Y:S01]  /*5540*/  IMAD.MOV.U32 R73, RZ, RZ, R50 ;  /* 0x000000ffff497224 */ /* 0x000fe200078e0032 */
[----:B------:R-:W-:Y:S01]  /*5550*/  MOV R74, R51 ;  /* 0x00000033004a7202 */ /* 0x000fe20000000f00 */
[----:B------:R-:W-:-:S03]  /*5560*/  IMAD.MOV.U32 R75, RZ, RZ, R56 ;  /* 0x000000ffff4b7224 */ /* 0x000fc600078e0038 */
[----:B------:R-:W-:Y:S01]  /*5570*/  MOV R64, R36 ;  /* 0x0000002400407202 */ /* 0x000fe20000000f00 */
[C---:B---3--:R-:W-:Y:S01]  /*5580*/  HMMA.16816.F32.BF16 R132, R4.reuse, R16, R52 ;  /* 0x000000100484723c */ /* 0x048fe20000041834 */
[----:B------:R-:W-:Y:S01]  /*5590*/  IMAD.MOV.U32 R65, RZ, RZ, R37 ;  /* 0x000000ffff417224 */ /* 0x000fe200078e0025 */
[----:B------:R-:W-:Y:S01]  /*55a0*/  MOV R67, R48 ;  /* 0x0000003000437202 */ /* 0x000fe20000000f00 */
[----:B------:R-:W-:Y:S01]  /*55b0*/  IMAD.MOV.U32 R66, RZ, RZ, R38 ;  /* 0x000000ffff427224 */ /* 0x000fe200078e0026 */
[----:B------:R-:W-:Y:S01]  /*55c0*/  MOV R38, R69 ;  /* 0x0000004500267202 */ /* 0x000fe20000000f00 */
[----:B------:R-:W-:Y:S02]  /*55d0*/  IMAD.MOV.U32 R36, RZ, RZ, R70 ;  /* 0x000000ffff247224 */ /* 0x000fe400078e0046 */
[----:B------:R-:W-:Y:S01]  /*55e0*/  IMAD.MOV.U32 R55, RZ, RZ, R31 ;  /* 0x000000ffff377224 */ /* 0x000fe200078e001f */
[----:B------:R-:W-:Y:S01]  /*55f0*/  HMMA.16816.F32.BF16 R80, R4, R18, R44 ;  /* 0x000000120450723c */ /* 0x000fe2000004182c */
[----:B------:R-:W2:Y:S01]  /*5600*/  LDSM.16.MT88.4 R16, [R228+0x4900] ;  /* 0x00490000e410783b */ /* 0x000ea20000004200 */
[----:B------:R-:W-:-:S02]  /*5610*/  IMAD.MOV.U32 R31, RZ, RZ, R68 ;  /* 0x000000ffff1f7224 */ /* 0x000fc400078e0044 */
[----:B------:R-:W-:Y:S02]  /*5620*/  IMAD.MOV.U32 R37, RZ, RZ, R71 ;  /* 0x000000ffff257224 */ /* 0x000fe400078e0047 */
[----:B------:R-:W-:Y:S02]  /*5630*/  IMAD.MOV.U32 R54, RZ, RZ, R30 ;  /* 0x000000ffff367224 */ /* 0x000fe400078e001e */
[----:B------:R-:W-:Y:S01]  /*5640*/  HMMA.16816.F32.BF16 R32, R4, R10, R24 ;  /* 0x0000000a0420723c */ /* 0x000fe20000041818 */
[----:B------:R-:W3:Y:S01]  /*5650*/  LDSM.16.MT88.4 R8, [R225+0x7900] ;  /* 0x00790000e108783b */ /* 0x000ee20000004200 */
[----:B------:R-:W-:-:S06]  /*5660*/  IMAD.MOV.U32 R30, RZ, RZ, R59 ;  /* 0x000000ffff1e7224 */ /* 0x000fcc00078e003b */
[C---:B-1----:R-:W-:Y:S07]  /*5670*/  HMMA.16816.F32.BF16 R76, R4.reuse, R20, R144 ;  /* 0x00000014044c723c */ /* 0x042fee0000041890 */
[----:B------:R-:W-:Y:S01]  /*5680*/  IMAD.MOV.U32 R147, RZ, RZ, R28 ;  /* 0x000000ffff937224 */ /* 0x000fe200078e001c */
[----:B------:R-:W-:Y:S01]  /*5690*/  HMMA.16816.F32.BF16 R68, R4, R22, R128 ;  /* 0x000000160444723c */ /* 0x000fe20000041880 */
[----:B------:R-:W1:Y:S01]  /*56a0*/  LDSM.16.MT88.4 R20, [R226+0x7900] ;  /* 0x00790000e214783b */ /* 0x000e620000004200 */
[----:B------:R-:W-:Y:S01]  /*56b0*/  MOV R146, R29 ;  /* 0x0000001d00927202 */ /* 0x000fe20000000f00 */
[----:B------:R-:W-:Y:S01]  /*56c0*/  IMAD.MOV.U32 R28, RZ, RZ, R57 ;  /* 0x000000ffff1c7224 */ /* 0x000fe200078e0039 */
[----:B------:R-:W-:Y:S01]  /*56d0*/  MOV R29, R58 ;  /* 0x0000003a001d7202 */ /* 0x000fe20000000f00 */
[----:B------:R-:W-:-:S02]  /*56e0*/  IMAD.MOV.U32 R144, RZ, RZ, R30 ;  /* 0x000000ffff907224 */ /* 0x000fc400078e001e */
[----:B------:R-:W-:Y:S01]  /*56f0*/  MOV R129, R73 ;  /* 0x0000004900817202 */ /* 0x000fe20000000f00 */
[----:B--2---:R-:W-:Y:S01]  /*5700*/  HMMA.16816.F32.BF16 R56, R4, R16, R116 ;  /* 0x000000100438723c */ /* 0x004fe20000041874 */
[----:B------:R-:W-:Y:S01]  /*5710*/  MOV R145, R29 ;  /* 0x0000001d00917202 */ /* 0x000fe20000000f00 */
[----:B------:R-:W-:Y:S01]  /*5720*/  IMAD.MOV.U32 R128, RZ, RZ, R74 ;  /* 0x000000ffff807224 */ /* 0x000fe200078e004a */
[----:B------:R-:W-:Y:S01]  /*5730*/  MOV R130, R55 ;  /* 0x0000003700827202 */ /* 0x000fe20000000f00 */
[----:B------:R-:W-:-:S03]  /*5740*/  IMAD.MOV.U32 R131, RZ, RZ, R64 ;  /* 0x000000ffff837224 */ /* 0x000fc600078e0040 */
[----:B------:R-:W-:Y:S01]  /*5750*/  MOV R117, R43 ;  /* 0x0000002b00757202 */ /* 0x000fe20000000f00 */
[----:B------:R-:W-:Y:S01]  /*5760*/  HMMA.16816.F32.BF16 R48, R4, R18, R112 ;  /* 0x000000120430723c */ /* 0x000fe20000041870 */
[----:B------:R-:W-:Y:S01]  /*5770*/  IMAD.MOV.U32 R116, RZ, RZ, R42 ;  /* 0x000000ffff747224 */ /* 0x000fe200078e002a */
[----:B------:R-:W-:Y:S01]  /*5780*/  MOV R119, R75 ;  /* 0x0000004b00777202 */ /* 0x000fe20000000f00 */
[----:B------:R-:W2:Y:S01]  /*5790*/  LDSM.16.MT88.4 R16, [R229+0x7900] ;  /* 0x00790000e510783b */ /* 0x000ea20000004200 */
[----:B------:R-:W-:-:S03]  /*57a0*/  IMAD.MOV.U32 R118, RZ, RZ, R66 ;  /* 0x000000ffff767224 */ /* 0x000fc600078e0042 */
[----:B------:R-:W-:Y:S01]  /*57b0*/  IMAD.MOV.U32 R114, RZ, RZ, R41 ;  /* 0x000000ffff727224 */ /* 0x000fe200078e0029 */
[----:B------:R-:W-:Y:S02]  /*57c0*/  MOV R115, R40 ;  /* 0x0000002800737202 */ /* 0x000fe40000000f00 */
[----:B---3--:R-:W-:Y:S01]  /*57d0*/  HMMA.16816.F32.BF16 R40, R4, R8, R96 ;  /* 0x000000080428723c */ /* 0x008fe20000041860 */
[----:B------:R-:W-:Y:S02]  /*57e0*/  MOV R113, R31 ;  /* 0x0000001f00717202 */ /* 0x000fe40000000f00 */
[----:B------:R-:W-:-:S04]  /*57f0*/  MOV R112, R65 ;  /* 0x0000004100707202 */ /* 0x000fc80000000f00 */
[----:B------:R-:W-:Y:S01]  /*5800*/  IMAD.MOV.U32 R98, RZ, RZ, R28 ;  /* 0x000000ffff627224 */ /* 0x000fe200078e001c */
[----:B------:R-:W-:Y:S01]  /*5810*/  MOV R96, R67 ;  /* 0x0000004300607202 */ /* 0x000fe20000000f00 */
[----:B------:R-:W-:Y:S01]  /*5820*/  HMMA.16816.F32.BF16 R28, R4, R10, R92 ;  /* 0x0000000a041c723c */ /* 0x000fe2000004185c */
[----:B------:R-:W-:Y:S01]  /*5830*/  IMAD.MOV.U32 R97, RZ, RZ, R72 ;  /* 0x000000ffff617224 */ /* 0x000fe200078e0048 */
[----:B------:R-:W3:Y:S01]  /*5840*/  LDSM.16.MT88.4 R8, [R228+0x7900] ;  /* 0x00790000e408783b */ /* 0x000ee20000004200 */
[----:B------:R-:W-:-:S04]  /*5850*/  IMAD.MOV.U32 R99, RZ, RZ, R54 ;  /* 0x000000ffff637224 */ /* 0x000fc800078e0036 */
[----:B------:R-:W-:Y:S01]  /*5860*/  MOV R93, R37 ;  /* 0x00000025005d7202 */ /* 0x000fe20000000f00 */
[----:B-1----:R-:W-:Y:S01]  /*5870*/  HMMA.16816.F32.BF16 R72, R4, R20, R140 ;  /* 0x000000140448723c */ /* 0x002fe2000004188c */
[----:B------:R-:W-:Y:S01]  /*5880*/  MOV R95, R39 ;  /* 0x00000027005f7202 */ /* 0x000fe20000000f00 */
[----:B------:R-:W-:Y:S02]  /*5890*/  IMAD.MOV.U32 R92, RZ, RZ, R36 ;  /* 0x000000ffff5c7224 */ /* 0x000fe400078e0024 */
        /* <DEDUP_REMOVED lines=17> */
[----:B------:R-:W-:Y:S01]  /*59b0*/  IMAD.MOV.U32 R147, RZ, RZ, R185 ;  /* 0x000000ffff937224 */ /* 0x000fe200078e00b9 */
[----:B------:R-:W-:Y:S01]  /*59c0*/  MOV R143, R93 ;  /* 0x0000005d008f7202 */ /* 0x000fe20000000f00 */
[----:B------:R-:W-:Y:S01]  /*59d0*/  HMMA.16816.F32.BF16 R64, R4, R22, R120 ;  /* 0x000000160440723c */ /* 0x000fe20000041878 */
[----:B------:R-:W-:Y:S01]  /*59e0*/  MOV R93, R95 ;  /* 0x0000005f005d7202 */ /* 0x000fe20000000f00 */
[----:B------:R4:W5:Y:S01]  /*59f0*/  LDL.LU R185, [R1+0x64] ;  /* 0x0000640001b97983 */ /* 0x0009620000300800 */
[----:B------:R-:W-:-:S05]  /*5a00*/  MOV R95, R97 ;  /* 0x00000061005f7202 */ /* 0x000fca0000000f00 */
[----:B--2---:R-:W-:Y:S01]  /*5a10*/  HMMA.16816.F32.BF16 R52, R4, R16, R108 ;  /* 0x000000100434723c */ /* 0x004fe2000004186c */
[----:B-1----:R-:W-:Y:S02]  /*5a20*/  FFMA.FTZ R0, R142, c[0x0][0x2d0], -R12 ;  /* 0x0000b4008e007a23 */ /* 0x002fe4000001080c */
[----:B------:R-:W-:Y:S02]  /*5a30*/  IMAD.MOV.U32 R142, RZ, RZ, R92 ;  /* 0x000000ffff8e7224 */ /* 0x000fe400078e005c */
[----:B------:R-:W-:-:S03]  /*5a40*/  IMAD.MOV.U32 R92, RZ, RZ, R94 ;  /* 0x000000ffff5c7224 */ /* 0x000fc600078e005e */
[C---:B------:R-:W-:Y:S01]  /*5a50*/  HMMA.16816.F32.BF16 R44, R4.reuse, R18, R104 ;  /* 0x00000012042c723c */ /* 0x040fe20000041868 */
        /* <DEDUP_REMOVED lines=12> */
[----:B------:R1:W2:Y:S01]  /*5b20*/  MUFU.EX2 R153, R0 ;  /* 0x0000000000997308 */ /* 0x0002a20000000800 */
[----:B------:R-:W-:Y:S01]  /*5b30*/  MOV R92, R94 ;  /* 0x0000005e005c7202 */ /* 0x000fe20000000f00 */
[----:B------:R-:W-:Y:S01]  /*5b40*/  LDSM.16.MT88.4 R16, [R226+0x2100] ;  /* 0x00210000e210783b */ /* 0x000fe20000004200 */
[----:B------:R-:W-:Y:S01]  /*5b50*/  MOV R94, R96 ;  /* 0x00000060005e7202 */ /* 0x000fe20000000f00 */
[----:B---3--:R-:W-:Y:S01]  /*5b60*/  HMMA.16816.F32.BF16 R36, R4, R8, R88 ;  /* 0x000000080424723c */ /* 0x008fe20000041858 */
[----:B------:R-:W-:Y:S01]  /*5b70*/  MOV R96, R98 ;  /* 0x0000006200607202 */ /* 0x000fe20000000f00 */
[----:B------:R4:W5:Y:S01]  /*5b80*/  LDL.LU R184, [R1+0x60] ;  /* 0x0000600001b87983 */ /* 0x0009620000300800 */
[----:B------:R-:W-:Y:S01]  /*5b90*/  MOV R98, R146 ;  /* 0x0000009200627202 */ /* 0x000fe20000000f00 */
[----:B------:R-:W-:Y:S01]  /*5ba0*/  IMAD.MOV.U32 R146, RZ, RZ, R147 ;  /* 0x000000ffff927224 */ /* 0x000fe200078e0093 */
[----:B------:R-:W-:-:S03]  /*5bb0*/  MOV R147, R154 ;  /* 0x0000009a00937202 */ /* 0x000fc60000000f00 */
[----:B------:R-:W-:Y:S01]  /*5bc0*/  HMMA.16816.F32.BF16 R24, R4, R10, R84 ;  /* 0x0000000a0418723c */ /* 0x000fe20000041854 */
[----:B------:R-:W-:Y:S01]  /*5bd0*/  LDSM.16.MT88.4 R8, [R229+0x2100] ;  /* 0x00210000e508783b */ /* 0x000fe20000004200 */
[--C-:B-1----:R-:W-:Y:S02]  /*5be0*/  FFMA.FTZ R0, R141, c[0x0][0x2d0], -R12.reuse ;  /* 0x0000b4008d007a23 */ /* 0x102fe4000001080c */
[----:B------:R-:W-:Y:S02]  /*5bf0*/  IMAD.MOV.U32 R141, RZ, RZ, R143 ;  /* 0x000000ffff8d7224 */ /* 0x000fe400078e008f */
[----:B------:R1:W-:Y:S01]  /*5c00*/  MUFU.EX2 R154, R0 ;  /* 0x00000000009a7308 */ /* 0x0003e20000000800 */
[----:B------:R-:W-:Y:S02]  /*5c10*/  IMAD.MOV.U32 R143, RZ, RZ, R93 ;  /* 0x000000ffff8f7224 */ /* 0x000fe400078e005d */
[----:B------:R-:W-:Y:S01]  /*5c20*/  IMAD.MOV.U32 R93, RZ, RZ, R95 ;  /* 0x000000ffff5d7224 */ /* 0x000fe200078e005f */
[----:B------:R-:W-:Y:S01]  /*5c30*/  MOV R21, R141 ;  /* 0x0000008d00157202 */ /* 0x000fe20000000f00 */
[----:B------:R-:W-:Y:S01]  /*5c40*/  IMAD.MOV.U32 R95, RZ, RZ, R97 ;  /* 0x000000ffff5f7224 */ /* 0x000fe200078e0061 */
[----:B------:R-:W-:Y:S01]  /*5c50*/  MOV R141, R143 ;  /* 0x0000008f008d7202 */ /* 0x000fe20000000f00 */
[----:B------:R-:W-:Y:S01]  /*5c60*/  IMAD.MOV.U32 R97, RZ, RZ, R99 ;  /* 0x000000ffff617224 */ /* 0x000fe200078e0063 */
[----:B------:R-:W-:Y:S01]  /*5c70*/  MOV R143, R93 ;  /* 0x0000005d008f7202 */ /* 0x000fe20000000f00 */
[----:B-1----:R-:W-:-:S02]  /*5c80*/  FFMA.FTZ R0, R140, c[0x0][0x2d0], -R12 ;  /* 0x0000b4008c007a23 */ /* 0x002fc4000001080c */
[----:B------:R-:W-:Y:S02]  /*5c90*/  IMAD.MOV.U32 R140, RZ, RZ, R142 ;  /* 0x000000ffff8c7224 */ /* 0x000fe400078e008e */
[----:B------:R-:W-:Y:S02]  /*5ca0*/  IMAD.MOV.U32 R142, RZ, RZ, R92 ;  /* 0x000000ffff8e7224 */ /* 0x000fe400078e005c */
[----:B------:R-:W-:Y:S02]  /*5cb0*/  IMAD.MOV.U32 R92, RZ, RZ, R94 ;  /* 0x000000ffff5c7224 */ /* 0x000fe400078e005e */
[----:B------:R-:W-:Y:S02]  /*5cc0*/  IMAD.MOV.U32 R94, RZ, RZ, R96 ;  /* 0x000000ffff5e7224 */ /* 0x000fe400078e0060 */
[----:B------:R-:W-:Y:S01]  /*5cd0*/  IMAD.MOV.U32 R96, RZ, RZ, R98 ;  /* 0x000000ffff607224 */ /* 0x000fe200078e0062 */
[----:B------:R-:W-:Y:S02]  /*5ce0*/  MOV R98, R164 ;  /* 0x000000a400627202 */ /* 0x000fe40000000f00 */
[----:B------:R1:W3:Y:S01]  /*5cf0*/  MUFU.EX2 R164, R0 ;  /* 0x0000000000a47308 */ /* 0x0002e20000000800 */
[----:B------:R-:W-:-:S02]  /*5d00*/  MOV R93, R95 ;  /* 0x0000005f005d7202 */ /* 0x000fc40000000f00 */
[----:B------:R-:W-:Y:S01]  /*5d10*/  MOV R95, R97 ;  /* 0x00000061005f7202 */ /* 0x000fe20000000f00 */
        /* <DEDUP_REMOVED lines=12> */
[----:B------:R1:W-:Y:S02]  /*5de0*/  MUFU.EX2 R101, R0 ;  /* 0x0000000000657308 */ /* 0x0003e40000000800 */
[----:B-1----:R-:W-:Y:S02]  /*5df0*/  FFMA.FTZ R0, R21, c[0x0][0x2d0], -R2 ;  /* 0x0000b40015007a23 */ /* 0x002fe40000010802 */
        /* <DEDUP_REMOVED lines=10> */
[----:B------:R-:W-:-:S02]  /*5ea0*/  IMAD.MOV.U32 R118, RZ, RZ, R103 ;  /* 0x000000ffff767224 */ /* 0x000fc400078e0067 */
[----:B------:R1:W1:Y:S01]  /*5eb0*/  MUFU.EX2 R103, R0 ;  /* 0x0000000000677308 */ /* 0x0002620000000800 */
[----:B------:R-:W-:Y:S01]  /*5ec0*/  MOV R122, R140 ;  /* 0x0000008c007a7202 */ /* 0x000fe20000000f00 */
[----:B------:R-:W-:Y:S01]  /*5ed0*/  IMAD.MOV.U32 R123, RZ, RZ, R141 ;  /* 0x000000ffff7b7224 */ /* 0x000fe200078e008d */
[----:B------:R-:W-:Y:S01]  /*5ee0*/  MOV R140, R142 ;  /* 0x0000008e008c7202 */ /* 0x000fe20000000f00 */
[----:B------:R-:W-:Y:S01]  /*5ef0*/  IMAD.MOV.U32 R141, RZ, RZ, R143 ;  /* 0x000000ffff8d7224 */ /* 0x000fe200078e008f */
[----:B------:R-:W-:Y:S01]  /*5f00*/  MOV R142, R92 ;  /* 0x0000005c008e7202 */ /* 0x000fe20000000f00 */
[----:B-1----:R-:W-:Y:S02]  /*5f10*/  FFMA.FTZ R0, R21, c[0x0][0x2d0], -R2 ;  /* 0x0000b40015007a23 */ /* 0x002fe40000010802 */
[----:B------:R-:W1:Y:S01]  /*5f20*/  LDSM.16.MT88.4 R20, [R225+0x2100] ;  /* 0x00210000e114783b */ /* 0x000e620000004200 */
[----:B------:R-:W-:Y:S01]  /*5f30*/  MOV R92, R94 ;  /* 0x0000005e005c7202 */ /* 0x000fe20000000f00 */
[----:B------:R-:W-:Y:S01]  /*5f40*/  IMAD.MOV.U32 R143, RZ, RZ, R93 ;  /* 0x000000ffff8f7224 */ /* 0x000fe200078e005d */
[----:B------:R-:W-:-:S02]  /*5f50*/  MOV R94, R112 ;  /* 0x00000070005e7202 */ /* 0x000fc40000000f00 */
[----:B------:R-:W-:Y:S02]  /*5f60*/  MOV R112, R152 ;  /* 0x0000009800707202 */ /* 0x000fe40000000f00 */
[----:B------:R2:W-:Y:S02]  /*5f70*/  MUFU.EX2 R152, R0 ;  /* 0x0000000000987308 */ /* 0x0005e40000000800 */
[----:B--2---:R-:W-:Y:S01]  /*5f80*/  FFMA.FTZ R0, R122, c[0x0][0x2d0], -R2 ;  /* 0x0000b4007a007a23 */ /* 0x004fe20000010802 */
[----:B------:R-:W-:Y:S02]  /*5f90*/  MOV R122, R143 ;  /* 0x0000008f007a7202 */ /* 0x000fe40000000f00 */
[----:B------:R-:W-:-:S03]  /*5fa0*/  MOV R143, R155 ;  /* 0x0000009b008f7202 */ /* 0x000fc60000000f00 */
[----:B------:R-:W2:Y:S01]  /*5fb0*/  MUFU.EX2 R155, R0 ;  /* 0x00000000009b7308 */ /* 0x000ea20000000800 */
[----:B------:R-:W-:Y:S01]  /*5fc0*/  MOV R110, R141 ;  /* 0x0000008d006e7202 */ /* 0x000fe20000000f00 */
[----:B------:R-:W-:Y:S01]  /*5fd0*/  IMAD.MOV.U32 R109, RZ, RZ, R140 ;  /* 0x000000ffff6d7224 */ /* 0x000fe200078e008c */
[----:B------:R-:W-:Y:S01]  /*5fe0*/  MOV R108, R123 ;  /* 0x0000007b006c7202 */ /* 0x000fe20000000f00 */
[----:B------:R-:W-:Y:S01]  /*5ff0*/  IMAD.MOV.U32 R111, RZ, RZ, R142 ;  /* 0x000000ffff6f7224 */ /* 0x000fe200078e008e */
[----:B------:R-:W-:Y:S01]  /*6000*/  F2FP.BF16.PACK_AB R4, R153, R102 ;  /* 0x000000669904723e */ /* 0x000fe200000010ff */
[----:B------:R-:W-:Y:S01]  /*6010*/  IMAD.MOV.U32 R141, RZ, RZ, R119 ;  /* 0x000000ffff8d7224 */ /* 0x000fe200078e0077 */
[----:B---3--:R-:W-:Y:S02]  /*6020*/  F2FP.BF16.PACK_AB R6, R164, R154 ;  /* 0x0000009aa406723e */ /* 0x008fe400000010ff */
[----:B------:R-:W-:Y:S02]  /*6030*/  F2FP.BF16.PACK_AB R5, R103, R101 ;  /* 0x000000656705723e */ /* 0x000fe400000010ff */
[----:B------:R-:W-:Y:S01]  /*6040*/  MOV R142, R128 ;  /* 0x00000080008e7202 */ /* 0x000fe20000000f00 */
[----:B------:R-:W-:Y:S01]  /*6050*/  IMAD.MOV.U32 R123, RZ, RZ, R112 ;  /* 0x000000ffff7b7224 */ /* 0x000fe200078e0070 */
[----:B--2---:R-:W-:Y:S01]  /*6060*/  F2FP.BF16.PACK_AB R7, R155, R152 ;  /* 0x000000989b07723e */ /* 0x004fe200000010ff */
[----:B------:R-:W-:Y:S01]  /*6070*/  IMAD.MOV.U32 R93, RZ, RZ, R95 ;  /* 0x000000ffff5d7224 */ /* 0x000fe200078e005f */
[----:B------:R-:W-:Y:S01]  /*6080*/  MOV R0, R141 ;  /* 0x0000008d00007202 */ /* 0x000fe20000000f00 */
[----:B------:R-:W-:-:S02]  /*6090*/  IMAD.MOV.U32 R112, RZ, RZ, R160 ;  /* 0x000000ffff707224 */ /* 0x000fc400078e00a0 */
[----:B------:R-:W-:Y:S02]  /*60a0*/  IMAD.MOV.U32 R95, RZ, RZ, R118 ;  /* 0x000000ffff5f7224 */ /* 0x000fe400078e0076 */
[----:B------:R-:W-:Y:S01]  /*60b0*/  IMAD.MOV.U32 R141, RZ, RZ, R142 ;  /* 0x000000ffff8d7224 */ /* 0x000fe200078e008e */
[----:B-1----:R-:W-:Y:S01]  /*60c0*/  HMMA.16816.F32.BF16 R104, R4, R20, R108 ;  /* 0x000000140468723c */ /* 0x002fe2000004186c */
[----:B------:R-:W-:Y:S01]  /*60d0*/  MOV R142, R143 ;  /* 0x0000008f008e7202 */ /* 0x000fe20000000f00 */
[----:B------:R-:W-:-:S05]  /*60e0*/  IMAD.MOV.U32 R143, RZ, RZ, R112 ;  /* 0x000000ffff8f7224 */ /* 0x000fca00078e0070 */
[----:B------:R-:W-:Y:S01]  /*60f0*/  MOV R108, R113 ;  /* 0x00000071006c7202 */ /* 0x000fe20000000f00 */
[C---:B------:R-:W-:Y:S01]  /*6100*/  HMMA.16816.F32.BF16 R84, R4.reuse, R22, R176 ;  /* 0x000000160454723c */ /* 0x040fe200000418b0 */
[----:B------:R-:W-:Y:S01]  /*6110*/  IMAD.MOV.U32 R111, RZ, RZ, R122 ;  /* 0x000000ffff6f7224 */ /* 0x000fe200078e007a */
[----:B------:R-:W-:Y:S01]  /*6120*/  MOV R110, R123 ;  /* 0x0000007b006e7202 */ /* 0x000fe20000000f00 */
[----:B------:R-:W1:Y:S04]  /*6130*/  LDSM.16.MT88.4 R20, [R228+0x2100] ;  /* 0x00210000e414783b */ /* 0x000e680000004200 */
[----:B------:R-:W-:Y:S01]  /*6140*/  IMAD.MOV.U32 R178, RZ, RZ, R114 ;  /* 0x000000ffffb27224 */ /* 0x000fe200078e0072 */
[----:B------:R-:W-:Y:S01]  /*6150*/  MOV R179, R115 ;  /* 0x0000007300b37202 */ /* 0x000fe20000000f00 */
[C---:B------:R-:W-:Y:S07]  /*6160*/  HMMA.16816.F32.BF16 R88, R4.reuse, R18, R148 ;  /* 0x000000120458723c */ /* 0x040fee0000041894 */
[----:B------:R-:W-:Y:S01]  /*6170*/  IMAD.MOV.U32 R151, RZ, RZ, R92 ;  /* 0x000000ffff977224 */ /* 0x000fe200078e005c */
[C---:B------:R-:W-:Y:S01]  /*6180*/  HMMA.16816.F32.BF16 R112, R4.reuse, R16, R168 ;  /* 0x000000100470723c */ /* 0x040fe200000418a8 */
[----:B------:R-:W-:Y:S01]  /*6190*/  MOV R150, R93 ;  /* 0x0000005d00967202 */ /* 0x000fe20000000f00 */
[----:B------:R-:W-:Y:S01]  /*61a0*/  IMAD.MOV.U32 R149, RZ, RZ, R94 ;  /* 0x000000ffff957224 */ /* 0x000fe200078e005e */
[----:B------:R-:W-:Y:S01]  /*61b0*/  MOV R148, R95 ;  /* 0x0000005f00947202 */ /* 0x000fe20000000f00 */
[----:B------:R-:W2:Y:S04]  /*61c0*/  LDSM.16.MT88.4 R16, [R225+0x5100] ;  /* 0x00510000e110783b */ /* 0x000ea80000004200 */
[C---:B------:R-:W-:Y:S08]  /*61d0*/  HMMA.16816.F32.BF16 R120, R4.reuse, R8, R136 ;  /* 0x000000080478723c */ /* 0x040ff00000041888 */
[----:B------:R-:W-:Y:S01]  /*61e0*/  HMMA.16816.F32.BF16 R92, R4, R10, R124 ;  /* 0x0000000a045c723c */ /* 0x000fe2000004187c */
[----:B------:R-:W3:Y:S01]  /*61f0*/  LDSM.16.MT88.4 R8, [R226+0x5100] ;  /* 0x00510000e208783b */ /* 0x000ee20000004200 */
[----:B------:R-:W-:-:S05]  /*6200*/  IMAD.MOV.U32 R118, RZ, RZ, R161 ;  /* 0x000000ffff767224 */ /* 0x000fca00078e00a1 */
        /* <DEDUP_REMOVED lines=16> */
[C---:B-1----:R-:W-:Y:S07]  /*6310*/  HMMA.16816.F32.BF16 R128, R4.reuse, R20, R180 ;  /* 0x000000140480723c */ /* 0x042fee00000418b4 */
[----:B------:R-:W-:Y:S01]  /*6320*/  IMAD.MOV.U32 R182, RZ, RZ, R144 ;  /* 0x000000ffffb67224 */ /* 0x000fe200078e0090 */
[----:B--2---:R-:W-:Y:S01]  /*6330*/  HMMA.16816.F32.BF16 R136, R4, R16, R132 ;  /* 0x000000100488723c */ /* 0x004fe20000041884 */
[----:B------:R-:W-:-:S06]  /*6340*/  MOV R183, R145 ;  /* 0x0000009100b77202 */ /* 0x000fcc0000000f00 */
[----:B------:R-:W-:Y:S01]  /*6350*/  IMAD.MOV.U32 R134, RZ, RZ, R146 ;  /* 0x000000ffff867224 */ /* 0x000fe200078e0092 */
[----:B------:R-:W-:Y:S01]  /*6360*/  MOV R135, R147 ;  /* 0x0000009300877202 */ /* 0x000fe20000000f00 */
[C---:B---3--:R-:W-:Y:S08]  /*6370*/  HMMA.16816.F32.BF16 R32, R4.reuse, R10, R32 ;  /* 0x0000000a0420723c */ /* 0x048ff00000041820 */
[C---:B------:R-:W-:Y:S01]  /*6380*/  HMMA.16816.F32.BF16 R144, R4.reuse, R8, R60 ;  /* 0x000000080490723c */ /* 0x040fe2000004183c */
[----:B------:R-:W1:Y:S07]  /*6390*/  LDSM.16.MT88.4 R8, [R225+0x8100] ;  /* 0x00810000e108783b */ /* 0x000e6e0000004200 */
[C---:B------:R-:W-:Y:S01]  /*63a0*/  HMMA.16816.F32.BF16 R172, R4.reuse, R22, R172 ;  /* 0x0000001604ac723c */ /* 0x040fe200000418ac */
[----:B------:R-:W2:Y:S07]  /*63b0*/  LDSM.16.MT88.4 R20, [R229+0x5100] ;  /* 0x00510000e514783b */ /* 0x000eae0000004200 */
[C---:B------:R-:W-:Y:S01]  /*63c0*/  HMMA.16816.F32.BF16 R80, R4.reuse, R18, R80 ;  /* 0x000000120450723c */ /* 0x040fe20000041850 */
[----:B------:R-:W3:Y:S07]  /*63d0*/  LDSM.16.MT88.4 R16, [R228+0x5100] ;  /* 0x00510000e410783b */ /* 0x000eee0000004200 */
[C---:B-1----:R-:W-:Y:S08]  /*63e0*/  HMMA.16816.F32.BF16 R40, R4.reuse, R8, R40 ;  /* 0x000000080428723c */ /* 0x042ff00000041828 */
[C---:B------:R-:W-:Y:S01]  /*63f0*/  HMMA.16816.F32.BF16 R28, R4.reuse, R10, R28 ;  /* 0x0000000a041c723c */ /* 0x040fe2000004181c */
[----:B------:R-:W1:Y:S07]  /*6400*/  LDSM.16.MT88.4 R8, [R228+0x8100] ;  /* 0x00810000e408783b */ /* 0x000e6e0000004200 */
[C---:B--2---:R-:W-:Y:S08]  /*6410*/  HMMA.16816.F32.BF16 R76, R4.reuse, R20, R76 ;  /* 0x00000014044c723c */ /* 0x044ff0000004184c */
[C---:B------:R-:W-:Y:S01]  /*6420*/  HMMA.16816.F32.BF16 R68, R4.reuse, R22, R68 ;  /* 0x000000160444723c */ /* 0x040fe20000041844 */
[----:B------:R-:W2:Y:S07]  /*6430*/  LDSM.16.MT88.4 R20, [R226+0x8100] ;  /* 0x00810000e214783b */ /* 0x000eae0000004200 */
[C---:B---3--:R-:W-:Y:S08]  /*6440*/  HMMA.16816.F32.BF16 R60, R4.reuse, R16, R56 ;  /* 0x00000010043c723c */ /* 0x048ff00000041838 */
[----:B------:R-:W-:Y:S01]  /*6450*/  HMMA.16816.F32.BF16 R48, R4, R18, R48 ;  /* 0x000000120430723c */ /* 0x000fe20000041830 */
[----:B------:R-:W3:Y:S01]  /*6460*/  LDSM.16.MT88.4 R16, [R229+0x8100] ;  /* 0x00810000e510783b */ /* 0x000ee20000004200 */
[----:B------:R-:W-:-:S06]  /*6470*/  FFMA.FTZ R0, R0, c[0x0][0x2d0], -R12 ;  /* 0x0000b40000007a23 */ /* 0x000fcc000001080c */
[----:B-1----:R-:W-:Y:S01]  /*6480*/  HMMA.16816.F32.BF16 R24, R4, R10, R24 ;  /* 0x0000000a0418723c */ /* 0x002fe20000041818 */
[----:B------:R1:W-:Y:S01]  /*6490*/  MUFU.EX2 R11, R0 ;  /* 0x00000000000b7308 */ /* 0x0003e20000000800 */
[----:B------:R-:W-:Y:S01]  /*64a0*/  IMAD.MOV.U32 R180, RZ, RZ, R178 ;  /* 0x000000ffffb47224 */ /* 0x000fe200078e00b2 */
[----:B------:R-:W-:-:S05]  /*64b0*/  MOV R181, R179 ;  /* 0x000000b300b57202 */ /* 0x000fca0000000f00 */
[----:B------:R-:W-:Y:S01]  /*64c0*/  HMMA.16816.F32.BF16 R36, R4, R8, R36 ;  /* 0x000000080424723c */ /* 0x000fe20000041824 */
[----:B-1----:R-:W-:-:S04]  /*64d0*/  FFMA.FTZ R0, R134, c[0x0][0x2d0], -R12 ;  /* 0x0000b40086007a23 */ /* 0x002fc8000001080c */
[----:B------:R1:W1:Y:S03]  /*64e0*/  MUFU.EX2 R10, R0 ;  /* 0x00000000000a7308 */ /* 0x0002660000000800 */
[----:B--2---:R-:W-:Y:S01]  /*64f0*/  HMMA.16816.F32.BF16 R168, R4, R20, R72 ;  /* 0x0000001404a8723c */ /* 0x004fe20000041848 */
[----:B-1----:R-:W-:-:S07]  /*6500*/  FFMA.FTZ R0, R135, c[0x0][0x2d0], -R12 ;  /* 0x0000b40087007a23 */ /* 0x002fce000001080c */
[----:B------:R-:W-:Y:S01]  /*6510*/  HMMA.16816.F32.BF16 R20, R4, R22, R64 ;  /* 0x000000160414723c */ /* 0x000fe20000041840 */
[----:B------:R-:W-:Y:S01]  /*6520*/  IMAD.MOV.U32 R74, RZ, RZ, R183 ;  /* 0x000000ffff4a7224 */ /* 0x000fe200078e00b7 */
[----:B------:R-:W-:Y:S01]  /*6530*/  MOV R57, R116 ;  /* 0x0000007400397202 */ /* 0x000fe20000000f00 */
[----:B------:R1:W-:Y:S01]  /*6540*/  MUFU.EX2 R9, R0 ;  /* 0x0000000000097308 */ /* 0x0003e20000000800 */
[----:B------:R-:W-:-:S04]  /*6550*/  IMAD.MOV.U32 R58, RZ, RZ, R117 ;  /* 0x000000ffff3a7224 */ /* 0x000fc800078e0075 */
[----:B---3--:R-:W-:Y:S01]  /*6560*/  HMMA.16816.F32.BF16 R176, R4, R16, R52 ;  /* 0x0000001004b0723c */ /* 0x008fe20000041834 */
[----:B------:R-:W-:-:S07]  /*6570*/  IMAD.MOV.U32 R59, RZ, RZ, R119 ;  /* 0x000000ffff3b7224 */ /* 0x000fce00078e0077 */
[----:B------:R-:W-:Y:S01]  /*6580*/  HMMA.16816.F32.BF16 R44, R4, R18, R44 ;  /* 0x00000012042c723c */ /* 0x000fe2000004182c */
[----:B------:R-:W-:Y:S01]  /*6590*/  MOV R73, R124 ;  /* 0x0000007c00497202 */ /* 0x000fe20000000f00 */
[----:B------:R-:W-:Y:S01]  /*65a0*/  IMAD.MOV.U32 R75, RZ, RZ, R125 ;  /* 0x000000ffff4b7224 */ /* 0x000fe200078e007d */
[----:B------:R-:W-:Y:S01]  /*65b0*/  MOV R56, R127 ;  /* 0x0000007f00387202 */ /* 0x000fe20000000f00 */
[----:B-1----:R-:W-:Y:S01]  /*65c0*/  FFMA.FTZ R0, R180, c[0x0][0x2d0], -R12 ;  /* 0x0000b400b4007a23 */ /* 0x002fe2000001080c */
[----:B------:R-:W-:Y:S03]  /*65d0*/  LDSM.16.MT88.4 R132, [R228+0x2900] ;  /* 0x00290000e484783b */ /* 0x000fe60000004200 */
[----:B------:R1:W2:Y:S01]  /*65e0*/  MUFU.EX2 R8, R0 ;  /* 0x0000000000087308 */ /* 0x0002a20000000800 */
[----:B------:R-:W-:Y:S01]  /*65f0*/  MOV R183, R118 ;  /* 0x0000007600b77202 */ /* 0x000fe20000000f00 */
[----:B------:R-:W-:Y:S01]  /*6600*/  IMAD.MOV.U32 R99, RZ, RZ, R163 ;  /* 0x000000ffff637224 */ /* 0x000fe200078e00a3 */
[----:B------:R-:W3:Y:S01]  /*6610*/  LDSM.16.MT88.4 R116, [R226+0x2900] ;  /* 0x00290000e274783b */ /* 0x000ee20000004200 */
[----:B------:R-:W-:-:S02]  /*6620*/  IMAD.MOV.U32 R180, RZ, RZ, R150 ;  /* 0x000000ffffb47224 */ /* 0x000fc400078e0096 */
[----:B------:R-:W-:Y:S01]  /*6630*/  IMAD.MOV.U32 R97, RZ, RZ, R162 ;  /* 0x000000ffff617224 */ /* 0x000fe200078e00a2 */
[----:B------:R-:W-:Y:S01]  /*6640*/  MOV R17, R96 ;  /* 0x0000006000117202 */ /* 0x000fe20000000f00 */
[----:B------:R-:W-:Y:S01]  /*6650*/  LDSM.16.MT88.4 R64, [R228+0x5900] ;  /* 0x00590000e440783b */ /* 0x000fe20000004200 */
[--C-:B-1----:R-:W-:Y:S01]  /*6660*/  FFMA.FTZ R0, R181, c[0x0][0x2d0], -R2.reuse ;  /* 0x0000b400b5007a23 */ /* 0x102fe20000010802 */
[----:B------:R-:W-:Y:S02]  /*6670*/  MOV R19, R98 ;  /* 0x0000006200137202 */ /* 0x000fe40000000f00 */
[----:B------:R4:W5:Y:S01]  /*6680*/  LDL.LU R163, [R1+0x5c] ;  /* 0x00005c0001a37983 */ /* 0x0009620000300800 */
[----:B------:R1:W-:Y:S01]  /*6690*/  MUFU.EX2 R7, R0 ;  /* 0x0000000000077308 */ /* 0x0003e20000000800 */
[----:B------:R-:W-:Y:S01]  /*66a0*/  MOV R181, R149 ;  /* 0x0000009500b57202 */ /* 0x000fe20000000f00 */
[----:B------:R-:W-:Y:S01]  /*66b0*/  IMAD.MOV.U32 R150, RZ, RZ, R109 ;  /* 0x000000ffff967224 */ /* 0x000fe200078e006d */
[----:B------:R-:W-:Y:S01]  /*66c0*/  MOV R149, R110 ;  /* 0x0000006e00957202 */ /* 0x000fe20000000f00 */
[----:B------:R-:W-:Y:S01]  /*66d0*/  IMAD.MOV.U32 R16, RZ, RZ, R97 ;  /* 0x000000ffff107224 */ /* 0x000fe200078e0061 */
[----:B------:R-:W-:Y:S01]  /*66e0*/  F2FP.BF16.PACK_AB R96, R10, R11 ;  /* 0x0000000b0a60723e */ /* 0x000fe200000010ff */
[----:B------:R-:W-:Y:S01]  /*66f0*/  IMAD.MOV.U32 R18, RZ, RZ, R99 ;  /* 0x000000ffff127224 */ /* 0x000fe200078e0063 */
[----:B--2---:R-:W-:Y:S01]  /*6700*/  F2FP.BF16.PACK_AB R98, R8, R9 ;  /* 0x000000090862723e */ /* 0x004fe200000010ff */
[----:B------:R4:W5:Y:S04]  /*6710*/  LDL.LU R162, [R1+0x58] ;  /* 0x0000580001a27983 */ /* 0x0009680000300800 */
[----:B------:R4:W5:Y:S01]  /*6720*/  LDL.LU R161, [R1+0x54] ;  /* 0x0000540001a17983 */ /* 0x0009620000300800 */
[----:B-1----:R-:W-:-:S03]  /*6730*/  FFMA.FTZ R0, R182, c[0x0][0x2d0], -R2 ;  /* 0x0000b400b6007a23 */ /* 0x002fc60000010802 */
[----:B------:R4:W5:Y:S01]  /*6740*/  LDL.LU R160, [R1+0x50] ;  /* 0x0000500001a07983 */ /* 0x0009620000300800 */
[----:B------:R-:W-:Y:S01]  /*6750*/  IMAD.MOV.U32 R182, RZ, RZ, R148 ;  /* 0x000000ffffb67224 */ /* 0x000fe200078e0094 */
[----:B------:R1:W2:Y:S01]  /*6760*/  MUFU.EX2 R6, R0 ;  /* 0x0000000000067308 */ /* 0x0002a20000000800 */
[----:B------:R-:W-:Y:S01]  /*6770*/  IMAD.MOV.U32 R148, RZ, RZ, R111 ;  /* 0x000000ffff947224 */ /* 0x000fe200078e006f */
[----:B------:R4:W5:Y:S04]  /*6780*/  LDL.LU R159, [R1+0x4c] ;  /* 0x00004c00019f7983 */ /* 0x0009680000300800 */
[----:B------:R4:W5:Y:S04]  /*6790*/  LDL.LU R158, [R1+0x48] ;  /* 0x00004800019e7983 */ /* 0x0009680000300800 */
[----:B------:R4:W5:Y:S04]  /*67a0*/  LDL.LU R157, [R1+0x44] ;  /* 0x00004400019d7983 */ /* 0x0009680000300800 */
[----:B------:R4:W5:Y:S01]  /*67b0*/  LDL.LU R156, [R1+0x40] ;  /* 0x00004000019c7983 */ /* 0x0009620000300800 */
[----:B-1----:R-:W-:-:S02]  /*67c0*/  FFMA.FTZ R0, R126, c[0x0][0x2d0], -R2 ;  /* 0x0000b4007e007a23 */ /* 0x002fc40000010802 */
[----:B------:R-:W-:Y:S01]  /*67d0*/  FFMA.FTZ R2, R151, c[0x0][0x2d0], -R2 ;  /* 0x0000b40097027a23 */ /* 0x000fe20000010802 */
[----:B------:R-:W-:Y:S01]  /*67e0*/  MOV R151, R108 ;  /* 0x0000006c00977202 */ /* 0x000fe20000000f00 */
[----:B------:R-:W1:Y:S04]  /*67f0*/  LDSM.16.MT88.4 R124, [R229+0x2900] ;  /* 0x00290000e57c783b */ /* 0x000e680000004200 */
[----:B------:R-:W1:Y:S01]  /*6800*/  LDSM.16.MT88.4 R108, [R225+0x2900] ;  /* 0x00290000e16c783b */ /* 0x000e620000004200 */
[----:B------:R3:W-:Y:S08]  /*6810*/  MUFU.EX2 R5, R0 ;  /* 0x0000000000057308 */ /* 0x0007f00000000800 */
[----:B------:R-:W4:Y:S01]  /*6820*/  MUFU.EX2 R4, R2 ;  /* 0x0000000200047308 */ /* 0x000f220000000800 */
[----:B--2---:R-:W-:Y:S01]  /*6830*/  F2FP.BF16.PACK_AB R97, R6, R7 ;  /* 0x000000070661723e */ /* 0x004fe200000010ff */
[----:B---3--:R-:W-:-:S04]  /*6840*/  FADD.FTZ R0, R74, R73 ;  /* 0x000000494a007221 */ /* 0x008fc80000010000 */
[----:B------:R-:W-:Y:S02]  /*6850*/  FADD.FTZ R0, R75, R0 ;  /* 0x000000004b007221 */ /* 0x000fe40000010000 */
[----:B------:R-:W-:Y:S01]  /*6860*/  LDSM.16.MT88.4 R72, [R225+0x8900] ;  /* 0x00890000e148783b */ /* 0x000fe20000004200 */
[----:B----4-:R-:W-:Y:S01]  /*6870*/  F2FP.BF16.PACK_AB R99, R4, R5 ;  /* 0x000000050463723e */ /* 0x010fe200000010ff */
[----:B------:R-:W-:Y:S02]  /*6880*/  FADD.FTZ R2, R15, R14 ;  /* 0x0000000e0f027221 */ /* 0x000fe40000010000 */
[----:B------:R-:W-:Y:S02]  /*6890*/  FADD.FTZ R12, R56, R0 ;  /* 0x00000000380c7221 */ /* 0x000fe40000010000 */
[----:B------:R-:W-:Y:S02]  /*68a0*/  FADD.FTZ R2, R13, R2 ;  /* 0x000000020d027221 */ /* 0x000fe40000010000 */
[----:B------:R-:W-:Y:S01]  /*68b0*/  IMAD.MOV.U32 R0, RZ, RZ, R58 ;  /* 0x000000ffff007224 */ /* 0x000fe200078e003a */
[----:B------:R-:W-:Y:S03]  /*68c0*/  HMMA.16816.F32.BF16 R112, R96, R116, R112 ;  /* 0x000000746070723c */ /* 0x000fe60000041870 */
[----:B------:R-:W-:-:S05]  /*68d0*/  FADD.FTZ R0, R0, R2 ;  /* 0x0000000200007221 */ /* 0x000fca0000010000 */
[C---:B------:R-:W-:Y:S07]  /*68e0*/  HMMA.16816.F32.BF16 R116, R96.reuse, R118, R88 ;  /* 0x000000766074723c */ /* 0x040fee0000041858 */
[----:B------:R-:W-:Y:S01]  /*68f0*/  MOV R90, R141 ;  /* 0x0000008d005a7202 */ /* 0x000fe20000000f00 */
[----:B------:R-:W-:Y:S01]  /*6900*/  IMAD.MOV.U32 R91, RZ, RZ, R142 ;  /* 0x000000ffff5b7224 */ /* 0x000fe200078e008e */
[----:B-1----:R-:W-:Y:S03]  /*6910*/  HMMA.16816.F32.BF16 R120, R96, R124, R120 ;  /* 0x0000007c6078723c */ /* 0x002fe60000041878 */
[----:B------:R-:W-:-:S02]  /*6920*/  FADD.FTZ R2, R90, R12 ;  /* 0x0000000c5a027221 */ /* 0x000fc40000010000 */
[----:B------:R-:W-:-:S03]  /*6930*/  FADD.FTZ R0, R91, R0 ;  /* 0x000000005b007221 */ /* 0x000fc60000010000 */
[C---:B------:R-:W-:Y:S01]  /*6940*/  HMMA.16816.F32.BF16 R104, R96.reuse, R108, R104 ;  /* 0x0000006c6068723c */ /* 0x040fe20000041868 */
[----:B------:R-:W-:Y:S01]  /*6950*/  IMAD.MOV.U32 R13, RZ, RZ, R150 ;  /* 0x000000ffff0d7224 */ /* 0x000fe200078e0096 */
[----:B------:R-:W-:Y:S01]  /*6960*/  MOV R15, R151 ;  /* 0x00000097000f7202 */ /* 0x000fe20000000f00 */
[----:B------:R-:W-:Y:S01]  /*6970*/  IMAD.MOV.U32 R14, RZ, RZ, R140 ;  /* 0x000000ffff0e7224 */ /* 0x000fe200078e008c */
[----:B------:R-:W-:Y:S04]  /*6980*/  LDSM.16.MT88.4 R88, [R229+0x8900] ;  /* 0x00890000e558783b */ /* 0x000fe80000004200 */
[C---:B------:R-:W-:Y:S07]  /*6990*/  HMMA.16816.F32.BF16 R124, R96.reuse, R126, R92 ;  /* 0x0000007e607c723c */ /* 0x040fee000004185c */
[----:B------:R-:W-:Y:S01]  /*69a0*/  MOV R95, R143 ;  /* 0x0000008f005f7202 */ /* 0x000fe20000000f00 */
[----:B------:R-:W-:Y:S01]  /*69b0*/  HMMA.16816.F32.BF16 R108, R96, R110, R84 ;  /* 0x0000006e606c723c */ /* 0x000fe20000041854 */
[----:B------:R-:W-:Y:S06]  /*69c0*/  LDSM.16.MT88.4 R140, [R225+0x5900] ;  /* 0x00590000e18c783b */ /* 0x000fec0000004200 */
[----:B------:R-:W-:Y:S01]  /*69d0*/  MOV R84, R149 ;  /* 0x0000009500547202 */ /* 0x000fe20000000f00 */
[----:B------:R-:W-:-:S04]  /*69e0*/  FADD.FTZ R2, R95, R2 ;  /* 0x000000025f027221 */ /* 0x000fc80000010000 */
[----:B------:R-:W-:Y:S02]  /*69f0*/  FADD.FTZ R0, R84, R0 ;  /* 0x0000000054007221 */ /* 0x000fe40000010000 */
[----:B------:R-:W-:Y:S02]  /*6a00*/  FADD.FTZ R2, R13, R2 ;  /* 0x000000020d027221 */ /* 0x000fe40000010000 */
[----:B------:R-:W-:Y:S02]  /*6a10*/  IMAD.MOV.U32 R85, RZ, RZ, R148 ;  /* 0x000000ffff557224 */ /* 0x000fe400078e0094 */
[----:B------:R-:W-:Y:S01]  /*6a20*/  FADD.FTZ R0, R15, R0 ;  /* 0x000000000f007221 */ /* 0x000fe20000010000 */
[----:B------:R-:W-:Y:S01]  /*6a30*/  MOV R86, R59 ;  /* 0x0000003b00567202 */ /* 0x000fe20000000f00 */
[----:B------:R-:W-:Y:S01]  /*6a40*/  FADD.FTZ R2, R14, R2 ;  /* 0x000000020e027221 */ /* 0x000fe20000010000 */
[----:B------:R-:W-:Y:S01]  /*6a50*/  MOV R87, R57 ;  /* 0x0000003900577202 */ /* 0x000fe20000000f00 */
[----:B------:R-:W-:Y:S01]  /*6a60*/  FADD.FTZ R0, R85, R0 ;  /* 0x0000000055007221 */ /* 0x000fe20000010000 */
[----:B------:R-:W1:Y:S01]  /*6a70*/  LDSM.16.MT88.4 R12, [R228+0x8900] ;  /* 0x00890000e40c783b */ /* 0x000e620000004200 */
[----:B------:R-:W-:-:S02]  /*6a80*/  FADD.FTZ R2, R86, R2 ;  /* 0x0000000256027221 */ /* 0x000fc40000010000 */
[----:B------:R-:W-:Y:S01]  /*6a90*/  FADD.FTZ R0, R87, R0 ;  /* 0x0000000057007221 */ /* 0x000fe20000010000 */
[----:B------:R-:W2:Y:S01]  /*6aa0*/  LDSM.16.MT88.4 R56, [R229+0x5900] ;  /* 0x00590000e538783b */ /* 0x000ea20000004200 */
[----:B------:R-:W-:Y:S02]  /*6ab0*/  FADD.FTZ R2, R18, R2 ;  /* 0x0000000212027221 */ /* 0x000fe40000010000 */
[----:B------:R-:W-:Y:S01]  /*6ac0*/  FADD.FTZ R0, R19, R0 ;  /* 0x0000000013007221 */ /* 0x000fe20000010000 */
[----:B------:R-:W3:Y:S01]  /*6ad0*/  LDSM.16.MT88.4 R148, [R226+0x5900] ;  /* 0x00590000e294783b */ /* 0x000ee20000004200 */
        /* <DEDUP_REMOVED lines=15> */
[----:B------:R-:W-:Y:S01]  /*6bd0*/  FADD.FTZ R0, R103, R0 ;  /* 0x0000000067007221 */ /* 0x000fe20000010000 */
[C---:B-1----:R-:W-:Y:S07]  /*6be0*/  HMMA.16816.F32.BF16 R92, R96.reuse, R12, R36 ;  /* 0x0000000c605c723c */ /* 0x042fee0000041824 */
[----:B------:R-:W-:Y:S01]  /*6bf0*/  FADD.FTZ R12, R154, R2 ;  /* 0x000000029a0c7221 */ /* 0x000fe20000010000 */
[----:B------:R-:W-:Y:S01]  /*6c00*/  HMMA.16816.F32.BF16 R136, R96, R140, R136 ;  /* 0x0000008c6088723c */ /* 0x000fe20000041888 */
[----:B------:R-:W-:-:S02]  /*6c10*/  FADD.FTZ R2, R152, R0 ;  /* 0x0000000098027221 */ /* 0x000fc40000010000 */
[----:B------:R-:W-:-:S05]  /*6c20*/  FADD.FTZ R0, R164, R12 ;  /* 0x0000000ca4007221 */ /* 0x000fca0000010000 */
[----:B------:R-:W-:Y:S01]  /*6c30*/  HMMA.16816.F32.BF16 R140, R96, R142, R80 ;  /* 0x0000008e608c723c */ /* 0x000fe20000041850 */
[----:B------:R-:W1:Y:S01]  /*6c40*/  LDSM.16.MT88.4 R80, [R226+0x8900] ;  /* 0x00890000e250783b */ /* 0x000e620000004200 */
        /* <DEDUP_REMOVED lines=8> */
[----:B------:R-:W-:-:S05]  /*6cd0*/  FADD.FTZ R0, R4, R5 ;  /* 0x0000000504007221 */ /* 0x000fca0000010000 */
[----:B------:R4:W-:Y:S04]  /*6ce0*/  STL [R1+0x4], R0 ;  /* 0x0000040001007387 */ /* 0x0009e80000100800 */
[----:B------:R4:W-:Y:S01]  /*6cf0*/  STL [R1], R2 ;  /* 0x0000000201007387 */ /* 0x0009e20000100800 */
[C---:B--2---:R-:W-:Y:S08]  /*6d00*/  HMMA.16816.F32.BF16 R52, R96.reuse, R56, R76 ;  /* 0x000000386034723c */ /* 0x044ff0000004184c */
[C---:B------:R-:W-:Y:S08]  /*6d10*/  HMMA.16816.F32.BF16 R56, R96.reuse, R58, R68 ;  /* 0x0000003a6038723c */ /* 0x040ff00000041844 */
[C---:B------:R-:W-:Y:S08]  /*6d20*/  HMMA.16816.F32.BF16 R128, R96.reuse, R132, R128 ;  /* 0x000000846080723c */ /* 0x040ff00000041880 */
[C---:B---3--:R-:W-:Y:S08]  /*6d30*/  HMMA.16816.F32.BF16 R144, R96.reuse, R148, R144 ;  /* 0x000000946090723c */ /* 0x048ff00000041890 */
[C---:B------:R-:W-:Y:S08]  /*6d40*/  HMMA.16816.F32.BF16 R60, R96.reuse, R64, R60 ;  /* 0x00000040603c723c */ /* 0x040ff0000004183c */
[C---:B------:R-:W-:Y:S08]  /*6d50*/  HMMA.16816.F32.BF16 R68, R96.reuse, R72, R40 ;  /* 0x000000486044723c */ /* 0x040ff00000041828 */
        /* <DEDUP_REMOVED lines=10> */
[----:B----4-:R-:W2:Y:S01]  /*6e00*/  LDL.LU R183, [R1+0x30] ;  /* 0x0000300001b77983 */ /* 0x010ea20000300800 */
[----:B------:R-:W-:-:S02]  /*6e10*/  IMAD.MOV.U32 R102, RZ, RZ, R3 ;  /* 0x000000ffff667224 */ /* 0x000fc400078e0003 */
[----:B------:R-:W-:Y:S01]  /*6e20*/  IMAD.MOV.U32 R101, RZ, RZ, R100 ;  /* 0x000000ffff657224 */ /* 0x000fe200078e0064 */
[----:B------:R-:W3:Y:S01]  /*6e30*/  LDL.LU.64 R180, [R1+0x28] ;  /* 0x0000280001b47983 */ /* 0x000ee20000300a00 */
[----:B--2---:R-:W-:-:S03]  /*6e40*/  IADD3 R250, R183, -0x2, RZ ;  /* 0xfffffffeb7fa7810 */ /* 0x004fc60007ffe0ff */
[----:B------:R-:W2:Y:S01]  /*6e50*/  LDL.LU.64 R182, [R1+0x38] ;  /* 0x0000380001b67983 */ /* 0x000ea20000300a00 */
[----:B---3--:R-:W-:Y:S02]  /*6e60*/  MOV R3, R181 ;  /* 0x000000b500037202 */ /* 0x008fe40000000f00 */
[----:B--2---:R-:W-:-:S05]  /*6e70*/  MOV R2, R182 ;  /* 0x000000b600027202 */ /* 0x004fca0000000f00 */
[----:B------:R1:W-:Y:S02]  /*6e80*/  STL.64 [R1+0x8], R2 ;  /* 0x0000080201007387 */ /* 0x0003e40000100a00 */
.L_x_25:
[----:B------:R-:W2:Y:S01]  /*6e90*/  LDL.64 R20, [R1+0x8] ;  /* 0x0000080001147983 */ /* 0x000ea20000100a00 */
[----:B------:R-:W-:Y:S04]  /*6ea0*/  DEPBAR.LE SB0, 0x0 ;  /* 0x000080000000791a */ /* 0x000fe80000000000 */
[----:B----4-:R-:W-:Y:S01]  /*6eb0*/  SHF.R.S32.HI R0, RZ, 0x1f, R250 ;  /* 0x0000001fff007819 */ /* 0x010fe200000114fa */
[----:B------:R-:W-:Y:S01]  /*6ec0*/  BAR.SYNC.DEFER_BLOCKING 0x0 ;  /* 0x0000000000007b1d */ /* 0x000fe20000010000 */
[----:B-1----:R-:W-:Y:S01]  /*6ed0*/  IMAD.WIDE.U32 R2, R250, c[0x0][0x208], RZ ;  /* 0x00008200fa027a25 */ /* 0x002fe200078e00ff */
[----:B------:R-:W-:Y:S02]  /*6ee0*/  MOV R44, c[0x0][0x208] ;  /* 0x00008200002c7a02 */ /* 0x000fe40000000f00 */
[----:B------:R-:W-:Y:S01]  /*6ef0*/  MOV R100, 0x6 ;  /* 0x0000000600647802 */ /* 0x000fe20000000f00 */
[----:B------:R-:W-:Y:S01]  /*6f00*/  IMAD R0, R0, c[0x0][0x208], RZ ;  /* 0x0000820000007a24 */ /* 0x000fe200078e02ff */
[----:B------:R-:W-:Y:S02]  /*6f10*/  SHF.L.U32 R44, R44, 0x6, RZ ;  /* 0x000000062c2c7819 */ /* 0x000fe400000006ff */
[----:B------:R-:W-:Y:S01]  /*6f20*/  MOV R37, c[0x0][0x208] ;  /* 0x0000820000257a02 */ /* 0x000fe20000000f00 */
[----:B------:R-:W-:Y:S01]  /*6f30*/  IMAD R0, R250, c[0x0][0x20c], R0 ;  /* 0x00008300fa007a24 */ /* 0x000fe200078e0200 */
[----:B-----5:R-:W-:Y:S02]  /*6f40*/  STL [R1+0x40], R231 ;  /* 0x000040e701007387 */ /* 0x020fe40000100800 */
[----:B------:R-:W-:Y:S02]  /*6f50*/  SHF.L.U64.HI R37, R37, R100, c[0x0][0x20c] ;  /* 0x0000830025257619 */ /* 0x000fe40000010264 */
[----:B------:R-:W-:Y:S01]  /*6f60*/  IADD3 R0, R3, R0, RZ ;  /* 0x0000000003007210 */ /* 0x000fe20007ffe0ff */
[----:B------:R-:W-:Y:S04]  /*6f70*/  STL [R1+0x44], R248 ;  /* 0x000044f801007387 */ /* 0x000fe80000100800 */
        /* <DEDUP_REMOVED lines=19> */
[----:B------:R-:W-:Y:S04]  /*70b0*/  STL [R1+0x50], R245 ;  /* 0x000050f501007387 */ /* 0x000fe80000100800 */
        /* <DEDUP_REMOVED lines=24> */
[----:B--2---:R-:W-:Y:S04]  /*7240*/  IADD3 R2, P2, R2, R44, RZ ;  /* 0x0000002c02027210 */ /* 0x004fe80007f5e0ff */
[----:B------:R-:W-:Y:S02]  /*7250*/  IADD3.X R3, R3, R37, RZ, P2, !PT ;  /* 0x0000002503037210 */ /* 0x000fe400017fe4ff */
[----:B------:R-:W-:Y:S03]  /*7260*/  IADD3 R44, P0, R44, R2, RZ ;  /* 0x000000022c2c7210 */ /* 0x000fe60007f1e0ff */
[----:B------:R2:W-:Y:S01]  /*7270*/  LDGSTS.E.BYPASS.LTC128B.128 [R249+0x1100], [R2.64], !P6 ;  /* 0x0110000002f97fae */ /* 0x0005e2000f101d44 */
[----:B------:R-:W-:Y:S02]  /*7280*/  IADD3.X R45, R37, R3, RZ, P0, !PT ;  /* 0x00000003252d7210 */ /* 0x000fe400007fe4ff */
[C---:B----4-:R-:W-:Y:S01]  /*7290*/  HMMA.16816.F32.BF16 R36, R156.reuse, R40, RZ ;  /* 0x000000289c24723c */ /* 0x050fe200000418ff */
[C---:B------:R-:W-:Y:S02]  /*72a0*/  ISETP.GT.AND P0, PT, R250.reuse, RZ, PT ;  /* 0x000000fffa00720c */ /* 0x040fe40003f04270 */
[----:B------:R-:W-:Y:S02]  /*72b0*/  IADD3 R250, R250, -0x1, RZ ;  /* 0xfffffffffafa7810 */ /* 0x000fe40007ffe0ff */
[----:B------:R2:W-:Y:S03]  /*72c0*/  LDGSTS.E.BYPASS.LTC128B.128 [R249+0x4100], [R2.64+0x80], !P5 ;  /* 0x0410008002f97fae */ /* 0x0005e6000e901d44 */
[C---:B------:R-:W-:Y:S05]  /*72d0*/  HMMA.16816.F32.BF16 R40, R156.reuse, R42, RZ ;  /* 0x0000002a9c28723c */ /* 0x040fea00000418ff */
        /* <DEDUP_REMOVED lines=231> */
[----:B------:R-:W-:Y:S05]  /*8150*/  FMUL.FTZ R20, R20, c[0x0][0x320] ;  /* 0x0000c80014147a20 */ /* 0x000fea0000410000 */
[----:B------:R-:W1:Y:S01]  /*8160*/  MUFU.TANH R174, R16 ;  /* 0x0000001000ae7308 */ /* 0x000e620000002400 */
[----:B------:R-:W-:Y:S02]  /*8170*/  FMUL.FTZ R21, R21, c[0x0][0x320] ;  /* 0x0000c80015157a20 */ /* 0x000fe40000410000 */
[----:B------:R-:W-:Y:S01]  /*8180*/  FMUL.FTZ R22, R22, c[0x0][0x320] ;  /* 0x0000c80016167a20 */ /* 0x000fe20000410000 */
[----:B--2---:R-:W-:Y:S01]  /*8190*/  FMNMX.FTZ R2, R176, R2, !PT ;  /* 0x00000002b0027209 */ /* 0x004fe20007810000 */
[----:B------:R-:W-:Y:S02]  /*81a0*/  FMUL.FTZ R23, R23, c[0x0][0x320] ;  /* 0x0000c80017177a20 */ /* 0x000fe40000410000 */
[----:B------:R-:W-:Y:S02]  /*81b0*/  FMUL.FTZ R26, R26, c[0x0][0x320] ;  /* 0x0000c8001a1a7a20 */ /* 0x000fe40000410000 */
[----:B------:R-:W-:Y:S01]  /*81c0*/  FMUL.FTZ R27, R27, c[0x0][0x320] ;  /* 0x0000c8001b1b7a20 */ /* 0x000fe20000410000 */
[----:B------:R-:W2:Y:S01]  /*81d0*/  MUFU.TANH R175, R17 ;  /* 0x0000001100af7308 */ /* 0x000ea20000002400 */
[----:B------:R-:W-:Y:S02]  /*81e0*/  FMUL.FTZ R24, R24, c[0x0][0x320] ;  /* 0x0000c80018187a20 */ /* 0x000fe40000410000 */
[----:B------:R-:W-:Y:S01]  /*81f0*/  FMUL.FTZ R25, R25, c[0x0][0x320] ;  /* 0x0000c80019197a20 */ /* 0x000fe20000410000 */
[----:B---3--:R-:W-:Y:S01]  /*8200*/  FMNMX.FTZ R2, R178, R2, !PT ;  /* 0x00000002b2027209 */ /* 0x008fe20007810000 */
[C---:B-1----:R-:W-:Y:S05]  /*8210*/  HMMA.16816.F32.BF16 R28, R220.reuse, R8, R28 ;  /* 0x00000008dc1c723c */ /* 0x042fea000004181c */
[----:B------:R-:W1:Y:S03]  /*8220*/  MUFU.TANH R177, R18 ;  /* 0x0000001200b17308 */ /* 0x000e660000002400 */
[C---:B------:R-:W-:Y:S01]  /*8230*/  HMMA.16816.F32.BF16 R32, R220.reuse, R10, R32 ;  /* 0x0000000adc20723c */ /* 0x040fe20000041820 */
[----:B------:R-:W3:Y:S01]  /*8240*/  LDSM.16.M88.4 R8, [R227+0x8800] ;  /* 0x00880000e308783b */ /* 0x000ee20000000200 */
[----:B------:R-:W-:Y:S04]  /*8250*/  DEPBAR.LE SB0, 0x0 ;  /* 0x000080000000791a */ /* 0x000fe80000000000 */
[----:B------:R-:W-:Y:S01]  /*8260*/  FMNMX.FTZ R0, R174, R0, !PT ;  /* 0x00000000ae007209 */ /* 0x000fe20007810000 */
[----:B------:R-:W1:Y:S01]  /*8270*/  MUFU.TANH R183, R20 ;  /* 0x0000001400b77308 */ /* 0x000e620000002400 */
[C---:B------:R-:W-:Y:S01]  /*8280*/  HMMA.16816.F32.BF16 R36, R220.reuse, R4, R36 ;  /* 0x00000004dc24723c */ /* 0x040fe20000041824 */
[----:B------:R-:W-:Y:S04]  /*8290*/  BAR.SYNC.DEFER_BLOCKING 0x0 ;  /* 0x0000000000007b1d */ /* 0x000fe80000010000 */
[----:B--2---:R-:W-:Y:S03]  /*82a0*/  FMNMX.FTZ R0, R175, R0, !PT ;  /* 0x00000000af007209 */ /* 0x004fe60007810000 */
[C---:B------:R-:W-:Y:S04]  /*82b0*/  HMMA.16816.F32.BF16 R40, R220.reuse, R6, R40 ;  /* 0x00000006dc28723c */ /* 0x040fe80000041828 */
[----:B------:R-:W-:Y:S01]  /*82c0*/  FMUL.FTZ R28, R28, c[0x0][0x320] ;  /* 0x0000c8001c1c7a20 */ /* 0x000fe20000410000 */
[----:B-1----:R-:W-:Y:S01]  /*82d0*/  FMNMX.FTZ R2, R177, R2, !PT ;  /* 0x00000002b1027209 */ /* 0x002fe20007810000 */
[----:B------:R-:W-:Y:S02]  /*82e0*/  FMUL.FTZ R29, R29, c[0x0][0x320] ;  /* 0x0000c8001d1d7a20 */ /* 0x000fe40000410000 */
[----:B------:R-:W-:Y:S04]  /*82f0*/  FMUL.FTZ R30, R30, c[0x0][0x320] ;  /* 0x0000c8001e1e7a20 */ /* 0x000fe80000410000 */
[----:B------:R-:W-:Y:S02]  /*8300*/  FMUL.FTZ R31, R31, c[0x0][0x320] ;  /* 0x0000c8001f1f7a20 */ /* 0x000fe40000410000 */
[----:B------:R-:W-:Y:S01]  /*8310*/  @P0 IMAD.WIDE.U32 R6, R250, c[0x0][0x1e0], RZ ;  /* 0x00007800fa060a25 */ /* 0x000fe200078e00ff */
[----:B------:R-:W-:Y:S03]  /*8320*/  FMNMX.FTZ R0, R183, R0, !PT ;  /* 0x00000000b7007209 */ /* 0x000fe60007810000 */
[----:B------:R-:W-:Y:S01]  /*8330*/  FMUL.FTZ R36, R36, c[0x0][0x320] ;  /* 0x0000c80024247a20 */ /* 0x000fe20000410000 */
[----:B------:R-:W-:Y:S01]  /*8340*/  MUFU.TANH R18, R28 ;  /* 0x0000001c00127308 */ /* 0x000fe20000002400 */
[----:B------:R-:W-:Y:S02]  /*8350*/  FMUL.FTZ R37, R37, c[0x0][0x320] ;  /* 0x0000c80025257a20 */ /* 0x000fe40000410000 */
[----:B------:R-:W-:Y:S02]  /*8360*/  FMUL.FTZ R38, R38, c[0x0][0x320] ;  /* 0x0000c80026267a20 */ /* 0x000fe40000410000 */
[----:B------:R-:W-:Y:S01]  /*8370*/  FMUL.FTZ R39, R39, c[0x0][0x320] ;  /* 0x0000c80027277a20 */ /* 0x000fe20000410000 */
[C---:B---3--:R-:W-:Y:S03]  /*8380*/  HMMA.16816.F32.BF16 R44, R220.reuse, R8, R44 ;  /* 0x00000008dc2c723c */ /* 0x048fe6000004182c */
        /* <DEDUP_REMOVED lines=18> */
[----:B------:R-:W-:Y:S01]  /*84b0*/  MUFU.TANH R20, R43 ;  /* 0x0000002b00147308 */ /* 0x000fe20000002400 */
[----:B------:R-:W-:Y:S02]  /*84c0*/  FMUL.FTZ R49, R49, c[0x0][0x320] ;  /* 0x0000c80031317a20 */ /* 0x000fe40000410000 */
[----:B------:R-:W-:Y:S01]  /*84d0*/  FMUL.FTZ R50, R50, c[0x0][0x320] ;  /* 0x0000c80032327a20 */ /* 0x000fe20000410000 */
[----:B-1----:R-:W-:Y:S06]  /*84e0*/  FMNMX.FTZ R0, R182, R0, !PT ;  /* 0x00000000b6007209 */ /* 0x002fec0007810000 */
[----:B------:R-:W1:Y:S01]  /*84f0*/  MUFU.TANH R251, R22 ;  /* 0x0000001600fb7308 */ /* 0x000e620000002400 */
[----:B---3--:R-:W-:Y:S09]  /*8500*/  FMNMX.FTZ R2, R179, R2, !PT ;  /* 0x00000002b3027209 */ /* 0x008ff20007810000 */
[----:B------:R-:W3:Y:S10]  /*8510*/  MUFU.TANH R246, R23 ;  /* 0x0000001700f67308 */ /* 0x000ef40000002400 */
[----:B------:R-:W3:Y:S01]  /*8520*/  MUFU.TANH R181, R24 ;  /* 0x0000001800b57308 */ /* 0x000ee20000002400 */
[----:B-1----:R-:W-:Y:S09]  /*8530*/  FMNMX.FTZ R2, R251, R2, !PT ;  /* 0x00000002fb027209 */ /* 0x002ff20007810000 */
[----:B------:R-:W1:Y:S01]  /*8540*/  MUFU.TANH R180, R25 ;  /* 0x0000001900b47308 */ /* 0x000e620000002400 */
[----:B---3--:R-:W-:Y:S04]  /*8550*/  MOV R43, R246 ;  /* 0x000000f6002b7202 */ /* 0x008fe80000000f00 */
[----:B------:R-:W-:Y:S05]  /*8560*/  FMNMX.FTZ R2, R43, R2, !PT ;  /* 0x000000022b027209 */ /* 0x000fea0007810000 */
[----:B------:R-:W3:Y:S01]  /*8570*/  MUFU.TANH R252, R26 ;  /* 0x0000001a00fc7308 */ /* 0x000ee20000002400 */
[----:B------:R-:W-:Y:S09]  /*8580*/  FMNMX.FTZ R0, R181, R0, !PT ;  /* 0x00000000b5007209 */ /* 0x000ff20007810000 */
[----:B------:R-:W3:Y:S01]  /*8590*/  MUFU.TANH R245, R27 ;  /* 0x0000001b00f57308 */ /* 0x000ee20000002400 */
[----:B-1----:R-:W-:Y:S04]  /*85a0*/  FMNMX.FTZ R0, R180, R0, !PT ;  /* 0x00000000b4007209 */ /* 0x002fe80007810000 */
[----:B------:R-:W-:Y:S05]  /*85b0*/  FMNMX.FTZ R0, R18, R0, !PT ;  /* 0x0000000012007209 */ /* 0x000fea0007810000 */
[----:B------:R1:W-:Y:S01]  /*85c0*/  MUFU.TANH R247, R41 ;  /* 0x0000002900f77308 */ /* 0x0003e20000002400 */
[----:B------:R-:W-:Y:S02]  /*85d0*/  FMNMX.FTZ R0, R155, R0, !PT ;  /* 0x000000009b007209 */ /* 0x000fe40007810000 */
[----:B---3--:R-:W-:Y:S07]  /*85e0*/  FMNMX.FTZ R2, R252, R2, !PT ;  /* 0x00000002fc027209 */ /* 0x008fee0007810000 */
        /* <DEDUP_REMOVED lines=8> */
[----:B------:R-:W-:Y:S10]  /*8670*/  MUFU.TANH R159, R49 ;  /* 0x00000031009f7308 */ /* 0x000ff40000002400 */
[----:B------:R-:W3:Y:S01]  /*8680*/  MUFU.TANH R154, R32 ;  /* 0x00000020009a7308 */ /* 0x000ee20000002400 */
[----:B-1----:R-:W-:Y:S04]  /*8690*/  MOV R42, R231 ;  /* 0x000000e7002a7202 */ /* 0x002fe80000000f00 */
[----:B------:R-:W-:Y:S05]  /*86a0*/  FMNMX.FTZ R2, R42, R2, !PT ;  /* 0x000000022a027209 */ /* 0x000fea0007810000 */
[----:B------:R-:W1:Y:S10]  /*86b0*/  MUFU.TANH R100, R33 ;  /* 0x0000002100647308 */ /* 0x000e740000002400 */
[----:B------:R-:W1:Y:S01]  /*86c0*/  MUFU.TANH R244, R34 ;  /* 0x0000002200f47308 */ /* 0x000e620000002400 */
[----:B---3--:R-:W-:Y:S09]  /*86d0*/  FMNMX.FTZ R0, R154, R0, !PT ;  /* 0x000000009a007209 */ /* 0x008ff20007810000 */
[----:B------:R3:W-:Y:S01]  /*86e0*/  MUFU.TANH R19, R40 ;  /* 0x0000002800137308 */ /* 0x0007e20000002400 */
[----:B-1----:R-:W-:Y:S04]  /*86f0*/  MOV R49, R100 ;  /* 0x0000006400317202 */ /* 0x002fe80000000f00 */
[----:B------:R-:W-:Y:S05]  /*8700*/  FMNMX.FTZ R0, R49, R0, !PT ;  /* 0x0000000031007209 */ /* 0x000fea0007810000 */
[----:B------:R-:W1:Y:S10]  /*8710*/  MUFU.TANH R17, R36 ;  /* 0x0000002400117308 */ /* 0x000e740000002400 */
[----:B------:R-:W-:Y:S01]  /*8720*/  MUFU.TANH R16, R37 ;  /* 0x0000002500107308 */ /* 0x000fe20000002400 */
[----:B---3--:R-:W-:Y:S04]  /*8730*/  MOV R40, R244 ;  /* 0x000000f400287202 */ /* 0x008fe80000000f00 */
[----:B------:R-:W-:Y:S05]  /*8740*/  FMNMX.FTZ R2, R40, R2, !PT ;  /* 0x0000000228027209 */ /* 0x000fea0007810000 */
[----:B------:R-:W3:Y:S01]  /*8750*/  MUFU.TANH R24, R35 ;  /* 0x0000002300187308 */ /* 0x000ee20000002400 */
[----:B-1----:R-:W-:Y:S02]  /*8760*/  FMNMX.FTZ R0, R17, R0, !PT ;  /* 0x0000000011007209 */ /* 0x002fe40007810000 */
[----:B----4-:R-:W-:Y:S02]  /*8770*/  @P0 MOV R5, R13 ;  /* 0x0000000d00050202 */ /* 0x010fe40000000f00 */
[----:B------:R-:W-:Y:S05]  /*8780*/  MOV R12, c[0x0][0x1e0] ;  /* 0x00007800000c7a02 */ /* 0x000fea0000000f00 */
[----:B------:R-:W-:Y:S01]  /*8790*/  MUFU.TANH R27, R44 ;  /* 0x0000002c001b7308 */ /* 0x000fe20000002400 */
[----:B------:R-:W-:Y:S09]  /*87a0*/  MOV R13, c[0x0][0x1e4] ;  /* 0x00007900000d7a02 */ /* 0x000ff20000000f00 */
[----:B------:R-:W-:Y:S01]  /*87b0*/  MUFU.TANH R26, R45 ;  /* 0x0000002d001a7308 */ /* 0x000fe20000002400 */
[----:B---3--:R-:W-:Y:S02]  /*87c0*/  FMNMX.FTZ R3, R24, R2, !PT ;  /* 0x0000000218037209 */ /* 0x008fe40007810000 */
[----:B------:R-:W-:Y:S01]  /*87d0*/  FMNMX.FTZ R2, R16, R0, !PT ;  /* 0x0000000010027209 */ /* 0x000fe20007810000 */
[----:B------:R-:W-:Y:S01]  /*87e0*/  FMUL.FTZ R0, R51, c[0x0][0x320] ;  /* 0x0000c80033007a20 */ /* 0x000fe20000410000 */
[----:B------:R-:W-:Y:S05]  /*87f0*/  MOV R51, R155 ;  /* 0x0000009b00337202 */ /* 0x000fea0000000f00 */
[----:B------:R-:W1:Y:S01]  /*8800*/  MUFU.TANH R23, R38 ;  /* 0x0000002600177308 */ /* 0x000e620000002400 */
[----:B------:R-:W-:Y:S09]  /*8810*/  FMNMX.FTZ R2, R19, R2, !PT ;  /* 0x0000000213027209 */ /* 0x000ff20007810000 */
[----:B------:R3:W-:Y:S10]  /*8820*/  MUFU.TANH R152, R0 ;  /* 0x0000000000987308 */ /* 0x0007f40000002400 */
[----:B------:R-:W4:Y:S01]  /*8830*/  MUFU.TANH R22, R39 ;  /* 0x0000002700167308 */ /* 0x000f220000002400 */
[----:B-1----:R-:W-:Y:S09]  /*8840*/  FMNMX.FTZ R3, R23, R3, !PT ;  /* 0x0000000317037209 */ /* 0x002ff20007810000 */
[----:B------:R-:W1:Y:S01]  /*8850*/  MUFU.TANH R244, R46 ;  /* 0x0000002e00f47308 */ /* 0x000e620000002400 */
[----:B---3--:R-:W-:Y:S04]  /*8860*/  FMNMX.FTZ R0, R247, R2, !PT ;  /* 0x00000002f7007209 */ /* 0x008fe80007810000 */
[----:B------:R-:W-:Y:S05]  /*8870*/  FMNMX.FTZ R0, R27, R0, !PT ;  /* 0x000000001b007209 */ /* 0x000fea0007810000 */
[----:B------:R-:W3:Y:S01]  /*8880*/  MUFU.TANH R245, R47 ;  /* 0x0000002f00f57308 */ /* 0x000ee20000002400 */
[----:B------:R-:W-:Y:S02]  /*8890*/  FMNMX.FTZ R0, R26, R0, !PT ;  /* 0x000000001a007209 */ /* 0x000fe40007810000 */
[----:B----4-:R-:W-:Y:S02]  /*88a0*/  FMNMX.FTZ R3, R22, R3, !PT ;  /* 0x0000000316037209 */ /* 0x010fe40007810000 */
[----:B------:R-:W-:Y:S02]  /*88b0*/  FMNMX.FTZ R100, R25, R0, !PT ;  /* 0x0000000019647209 */ /* 0x000fe40007810000 */
[----:B------:R-:W-:Y:S02]  /*88c0*/  FMNMX.FTZ R2, R21, R3, !PT ;  /* 0x0000000315027209 */ /* 0x000fe40007810000 */
[----:B------:R-:W-:Y:S01]  /*88d0*/  FMNMX.FTZ R100, R159, R100, !PT ;  /* 0x000000649f647209 */ /* 0x000fe20007810000 */
[----:B------:R-:W4:Y:S01]  /*88e0*/  MUFU.TANH R103, R50 ;  /* 0x0000003200677308 */ /* 0x000f220000002400 */
[----:B------:R-:W-:Y:S03]  /*88f0*/  FMNMX.FTZ R2, R20, R2, !PT ;  /* 0x0000000214027209 */ /* 0x000fe60007810000 */
[----:B------:R-:W2:Y:S01]  /*8900*/  SHFL.BFLY PT, R3, R100, 0x2, 0x1f ;  /* 0x0c401f0064037f89 */ /* 0x000ea200000e0000 */
[----:B-1----:R-:W-:Y:S04]  /*8910*/  FMNMX.FTZ R2, R244, R2, !PT ;  /* 0x00000002f4027209 */ /* 0x002fe80007810000 */
[----:B---3--:R-:W-:Y:S04]  /*8920*/  FMNMX.FTZ R0, R245, R2, !PT ;  /* 0x00000002f5007209 */ /* 0x008fe80007810000 */
        /* <DEDUP_REMOVED lines=44> */
[----:B----4-:R-:W-:Y:S02]  /*8bf0*/  FMUL.FTZ R32, R2, R132 ;  /* 0x0000008402207220 */ /* 0x010fe40000410000 */
        /* <DEDUP_REMOVED lines=26> */
[C---:B------:R-:W-:Y:S02]  /*8da0*/  FMUL.FTZ R35, R0.reuse, R135 ;  /* 0x0000008700237220 */ /* 0x040fe40000410000 */
[C---:B------:R-:W-:Y:S01]  /*8db0*/  FMUL.FTZ R50, R0.reuse, R150 ;  /* 0x0000009600327220 */ /* 0x040fe20000410000 */
[----:B------:R2:W4:Y:S01]  /*8dc0*/  MUFU.EX2 R154, R9 ;  /* 0x00000009009a7308 */ /* 0x0005220000000800 */
[----:B------:R-:W-:Y:S02]  /*8dd0*/  FMUL.FTZ R51, R0, R151 ;  /* 0x0000009700337220 */ /* 0x000fe40000410000 */
[----:B------:R-:W-:Y:S01]  /*8de0*/  FMUL.FTZ R40, R2, R140 ;  /* 0x0000008c02287220 */ /* 0x000fe20000410000 */
[----:B------:R-:W-:Y:S01]  /*8df0*/  MOV R140, R41 ;  /* 0x00000029008c7202 */ /* 0x000fe20000000f00 */
[----:B-1----:R-:W-:Y:S02]  /*8e00*/  FMUL.FTZ R10, R0, R110 ;  /* 0x0000006e000a7220 */ /* 0x002fe40000410000 */
[----:B------:R-:W-:Y:S02]  /*8e10*/  FMUL.FTZ R41, R2, R141 ;  /* 0x0000008d02297220 */ /* 0x000fe40000410000 */
        /* <DEDUP_REMOVED lines=57> */
[----:B------:R-:W-:Y:S02]  /*91b0*/  FMUL.FTZ R93, R2, R93 ;  /* 0x0000005d025d7220 */ /* 0x000fe40000410000 */
[C---:B------:R-:W-:Y:S02]  /*91c0*/  FMUL.FTZ R94, R0.reuse, R94 ;  /* 0x0000005e005e7220 */ /* 0x040fe40000410000 */
[----:B------:R-:W-:Y:S01]  /*91d0*/  FMUL.FTZ R95, R0, R95 ;  /* 0x0000005f005f7220 */ /* 0x000fe20000410000 */
[----:B------:R-:W-:Y:S01]  /*91e0*/  LDSM.16.MT88.4 R28, [R229+0x100] ;  /* 0x00010000e51c783b */ /* 0x000fe20000004200 */
[C---:B------:R-:W-:Y:S02]  /*91f0*/  FMUL.FTZ R96, R2.reuse, R96 ;  /* 0x0000006002607220 */ /* 0x040fe40000410000 */
[----:B------:R-:W-:Y:S02]  /*9200*/  FMUL.FTZ R97, R2, R97 ;  /* 0x0000006102617220 */ /* 0x000fe40000410000 */
[C---:B------:R-:W-:Y:S02]  /*9210*/  FMUL.FTZ R98, R0.reuse, R98 ;  /* 0x0000006200627220 */ /* 0x040fe40000410000 */
[C---:B------:R-:W-:Y:S01]  /*9220*/  FMUL.FTZ R99, R0.reuse, R99 ;  /* 0x0000006300637220 */ /* 0x040fe20000410000 */
[----:B------:R-:W-:Y:S01]  /*9230*/  LDSM.16.MT88.4 R36, [R228+0x100] ;  /* 0x00010000e424783b */ /* 0x000fe20000004200 */
[C---:B-1----:R-:W-:Y:S01]  /*9240*/  FMUL.FTZ R6, R0.reuse, R106 ;  /* 0x0000006a00067220 */ /* 0x042fe20000410000 */
[----:B------:R-:W-:Y:S01]  /*9250*/  F2FP.BF16.PACK_AB R106, R231, R248 ;  /* 0x000000f8e76a723e */ /* 0x000fe200000010ff */
[----:B------:R-:W-:Y:S02]  /*9260*/  FMUL.FTZ R7, R0, R107 ;  /* 0x0000006b00077220 */ /* 0x000fe40000410000 */
[----:B--2---:R-:W-:Y:S01]  /*9270*/  FFMA.FTZ R4, R169, c[0x0][0x2d0], -R101 ;  /* 0x0000b400a9047a23 */ /* 0x004fe20000010865 */
[----:B------:R-:W-:Y:S02]  /*9280*/  MOV R169, R23 ;  /* 0x0000001700a97202 */ /* 0x000fe40000000f00 */
[----:B------:R-:W-:Y:S01]  /*9290*/  LDSM.16.MT88.4 R44, [R225+0x3100] ;  /* 0x00310000e12c783b */ /* 0x000fe20000004200 */
[----:B------:R1:W2:Y:S07]  /*92a0*/  MUFU.EX2 R165, R4 ;  /* 0x0000000400a57308 */ /* 0x0002ae0000000800 */
[----:B------:R-:W4:Y:S08]  /*92b0*/  LDSM.16.MT88.4 R20, [R226+0x100] ;  /* 0x00010000e214783b */ /* 0x000f300000004200 */
[----:B------:R-:W4:Y:S08]  /*92c0*/  LDSM.16.MT88.4 R108, [R226+0x3100] ;  /* 0x00310000e26c783b */ /* 0x000f300000004200 */
[----:B------:R-:W0:Y:S01]  /*92d0*/  LDGDEPBAR ;  /* 0x00000000000079af */ /* 0x000e220000000000 */
[----:B-1----:R-:W-:Y:S01]  /*92e0*/  FMUL.FTZ R4, R2, R104 ;  /* 0x0000006802047220 */ /* 0x002fe20000410000 */
[----:B------:R-:W-:Y:S02]  /*92f0*/  F2FP.BF16.PACK_AB R104, R246, R164 ;  /* 0x000000a4f668723e */ /* 0x000fe400000010ff */
[----:B--2---:R-:W-:Y:S07]  /*9300*/  F2FP.BF16.PACK_AB R107, R165, R155 ;  /* 0x0000009ba56b723e */ /* 0x004fee00000010ff */
[C---:B---3--:R-:W-:Y:S07]  /*9310*/  HMMA.16816.F32.BF16 R4, R104.reuse, R12, R4 ;  /* 0x0000000c6804723c */ /* 0x048fee0000041804 */
        /* <DEDUP_REMOVED lines=8> */
[C---:B------:R-:W-:Y:S01]  /*93a0*/  FMUL.FTZ R15, R0.reuse, R115 ;  /* 0x00000073000f7220 */ /* 0x040fe20000410000 */
[----:B------:R-:W-:Y:S01]  /*93b0*/  MOV R115, R16 ;  /* 0x0000001000737202 */ /* 0x000fe20000000f00 */
[----:B------:R-:W-:Y:S01]  /*93c0*/  FMUL.FTZ R19, R0, R119 ;  /* 0x0000007700137220 */ /* 0x000fe20000410000 */
[----:B------:R-:W-:Y:S01]  /*93d0*/  MOV R125, R113 ;  /* 0x00000071007d7202 */ /* 0x000fe20000000f00 */
[C---:B------:R-:W-:Y:S01]  /*93e0*/  FMUL.FTZ R16, R2.reuse, R116 ;  /* 0x0000007402107220 */ /* 0x040fe20000410000 */
[----:B------:R-:W-:Y:S01]  /*93f0*/  MOV R116, R17 ;  /* 0x0000001100747202 */ /* 0x000fe20000000f00 */
[----:B------:R-:W-:Y:S01]  /*9400*/  FMUL.FTZ R17, R2, R117 ;  /* 0x0000007502117220 */ /* 0x000fe20000410000 */
[C---:B----4-:R-:W-:Y:S03]  /*9410*/  HMMA.16816.F32.BF16 R12, R104.reuse, R20, R12 ;  /* 0x00000014680c723c */ /* 0x050fe6000004180c */
[----:B------:R-:W-:Y:S01]  /*9420*/  MOV R117, R18 ;  /* 0x0000001200757202 */ /* 0x000fe20000000f00 */
[----:B------:R-:W-:Y:S01]  /*9430*/  FMUL.FTZ R18, R0, R118 ;  /* 0x0000007600127220 */ /* 0x000fe20000410000 */
[----:B------:R-:W-:Y:S01]  /*9440*/  MOV R127, R42 ;  /* 0x0000002a007f7202 */ /* 0x000fe20000000f00 */
[C---:B------:R-:W-:Y:S01]  /*9450*/  FMUL.FTZ R24, R2.reuse, R124 ;  /* 0x0000007c02187220 */ /* 0x040fe20000410000 */
[----:B------:R-:W-:Y:S01]  /*9460*/  MOV R135, R117 ;  /* 0x0000007500877202 */ /* 0x000fe20000000f00 */
[C---:B------:R-:W-:Y:S01]  /*9470*/  FMUL.FTZ R20, R2.reuse, R120 ;  /* 0x0000007802147220 */ /* 0x040fe20000410000 */
[----:B------:R-:W-:Y:S02]  /*9480*/  MOV R120, R112 ;  /* 0x0000007000787202 */ /* 0x000fe40000000f00 */
[C---:B------:R-:W-:Y:S03]  /*9490*/  HMMA.16816.F32.BF16 R16, R104.reuse, R22, R16 ;  /* 0x000000166810723c */ /* 0x040fe60000041810 */
[----:B------:R-:W-:Y:S01]  /*94a0*/  FMUL.FTZ R21, R2, R121 ;  /* 0x0000007902157220 */ /* 0x000fe20000410000 */
[----:B------:R-:W-:Y:S01]  /*94b0*/  MOV R121, R102 ;  /* 0x0000006600797202 */ /* 0x000fe20000000f00 */
[--C-:B------:R-:W-:Y:S01]  /*94c0*/  FFMA.FTZ R102, R172, c[0x0][0x2d0], -R153.reuse ;  /* 0x0000b400ac667a23 */ /* 0x100fe20000010899 */
[----:B------:R-:W-:Y:S01]  /*94d0*/  MOV R124, R116 ;  /* 0x00000074007c7202 */ /* 0x000fe20000000f00 */
[C---:B------:R-:W-:Y:S01]  /*94e0*/  FMUL.FTZ R22, R0.reuse, R122 ;  /* 0x0000007a00167220 */ /* 0x040fe20000410000 */
[----:B------:R-:W-:Y:S01]  /*94f0*/  MOV R122, R114 ;  /* 0x00000072007a7202 */ /* 0x000fe20000000f00 */
[C---:B------:R-:W-:Y:S01]  /*9500*/  FMUL.FTZ R23, R0.reuse, R123 ;  /* 0x0000007b00177220 */ /* 0x040fe20000410000 */
[----:B------:R-:W-:Y:S02]  /*9510*/  LDSM.16.MT88.4 R116, [R228+0x3100] ;  /* 0x00310000e474783b */ /* 0x000fe40000004200 */
[----:B------:R-:W-:Y:S01]  /*9520*/  MOV R123, R115 ;  /* 0x00000073007b7202 */ /* 0x000fe20000000f00 */
[C---:B------:R-:W-:Y:S01]  /*9530*/  FMUL.FTZ R42, R0.reuse, R142 ;  /* 0x0000008e002a7220 */ /* 0x040fe20000410000 */
[----:B------:R-:W-:Y:S01]  /*9540*/  MOV R142, R43 ;  /* 0x0000002b008e7202 */ /* 0x000fe20000000f00 */
[----:B------:R-:W-:Y:S01]  /*9550*/  FMUL.FTZ R43, R0, R143 ;  /* 0x0000008f002b7220 */ /* 0x000fe20000410000 */
[C---:B------:R-:W-:Y:S02]  /*9560*/  HMMA.16816.F32.BF16 R20, R104.reuse, R28, R20 ;  /* 0x0000001c6814723c */ /* 0x040fe40000041814 */
[----:B------:R-:W1:Y:S05]  /*9570*/  LDSM.16.MT88.4 R112, [R229+0x3100] ;  /* 0x00310000e570783b */ /* 0x000e6a0000004200 */
[C---:B------:R-:W-:Y:S01]  /*9580*/  FMUL.FTZ R28, R2.reuse, R128 ;  /* 0x00000080021c7220 */ /* 0x040fe20000410000 */
[C---:B------:R-:W-:Y:S04]  /*9590*/  HMMA.16816.F32.BF16 R24, R104.reuse, R30, R24 ;  /* 0x0000001e6818723c */ /* 0x040fe80000041818 */
[C---:B------:R-:W-:Y:S01]  /*95a0*/  FMUL.FTZ R29, R2.reuse, R129 ;  /* 0x00000081021d7220 */ /* 0x040fe20000410000 */
[----:B------:R-:W-:Y:S01]  /*95b0*/  MOV R129, R49 ;  /* 0x0000003100817202 */ /* 0x000fe20000000f00 */
[----:B------:R-:W-:Y:S01]  /*95c0*/  FMUL.FTZ R49, R2, R149 ;  /* 0x0000009502317220 */ /* 0x000fe20000410000 */
[----:B------:R-:W-:Y:S01]  /*95d0*/  MOV R128, R48 ;  /* 0x0000003000807202 */ /* 0x000fe20000000f00 */
[C---:B------:R-:W-:Y:S02]  /*95e0*/  FMUL.FTZ R30, R0.reuse, R130 ;  /* 0x00000082001e7220 */ /* 0x040fe40000410000 */
[----:B------:R2:W-:Y:S02]  /*95f0*/  MUFU.EX2 R130, R102 ;  /* 0x0000006600827308 */ /* 0x0005e40000000800 */
[----:B------:R-:W-:Y:S02]  /*9600*/  FMUL.FTZ R31, R0, R131 ;  /* 0x00000083001f7220 */ /* 0x000fe40000410000 */
[C---:B------:R-:W-:Y:S02]  /*9610*/  FMUL.FTZ R48, R2.reuse, R148 ;  /* 0x0000009402307220 */ /* 0x040fe40000410000 */
[----:B------:R-:W-:Y:S03]  /*9620*/  LDSM.16.MT88.4 R148, [R226+0x5900] ;  /* 0x00590000e294783b */ /* 0x000fe60000004200 */
[C---:B------:R-:W-:Y:S07]  /*9630*/  HMMA.16816.F32.BF16 R28, R104.reuse, R36, R28 ;  /* 0x00000024681c723c */ /* 0x040fee000004181c */
[C---:B------:R-:W-:Y:S01]  /*9640*/  FMUL.FTZ R37, R2.reuse, R137 ;  /* 0x0000008902257220 */ /* 0x040fe20000410000 */
[C---:B------:R-:W-:Y:S04]  /*9650*/  HMMA.16816.F32.BF16 R32, R104.reuse, R38, R32 ;  /* 0x000000266820723c */ /* 0x040fe80000041820 */
[----:B------:R-:W-:Y:S02]  /*9660*/  FMUL.FTZ R36, R2, R136 ;  /* 0x0000008802247220 */ /* 0x000fe40000410000 */
[--C-:B--2---:R-:W-:Y:S02]  /*9670*/  FFMA.FTZ R102, R173, c[0x0][0x2d0], -R153.reuse ;  /* 0x0000b400ad667a23 */ /* 0x104fe40000010899 */
[C---:B------:R-:W-:Y:S02]  /*9680*/  FMUL.FTZ R38, R0.reuse, R138 ;  /* 0x0000008a00267220 */ /* 0x040fe40000410000 */
[----:B------:R2:W-:Y:S02]  /*9690*/  MUFU.EX2 R137, R102 ;  /* 0x0000006600897308 */ /* 0x0005e40000000800 */
[----:B------:R-:W-:Y:S07]  /*96a0*/  FMUL.FTZ R39, R0, R139 ;  /* 0x0000008b00277220 */ /* 0x000fee0000410000 */
[C---:B------:R-:W-:Y:S07]  /*96b0*/  HMMA.16816.F32.BF16 R36, R104.reuse, R44, R36 ;  /* 0x0000002c6824723c */ /* 0x040fee0000041824 */
[C---:B------:R-:W-:Y:S01]  /*96c0*/  FMUL.FTZ R45, R2.reuse, R145 ;  /* 0x00000091022d7220 */ /* 0x040fe20000410000 */
[C---:B------:R-:W-:Y:S04]  /*96d0*/  HMMA.16816.F32.BF16 R40, R104.reuse, R46, R40 ;  /* 0x0000002e6828723c */ /* 0x040fe80000041828 */
[----:B------:R-:W-:Y:S03]  /*96e0*/  FMUL.FTZ R44, R2, R144 ;  /* 0x00000090022c7220 */ /* 0x000fe60000410000 */
[----:B------:R-:W-:Y:S02]  /*96f0*/  FMUL.FTZ R46, R0, R146 ;  /* 0x00000092002e7220 */ /* 0x000fe40000410000 */
[--C-:B--2---:R-:W-:Y:S03]  /*9700*/  FFMA.FTZ R102, R174, c[0x0][0x2d0], -R153.reuse ;  /* 0x0000b400ae667a23 */ /* 0x104fe60000010899 */
[----:B------:R-:W-:Y:S01]  /*9710*/  FMUL.FTZ R47, R0, R147 ;  /* 0x00000093002f7220 */ /* 0x000fe20000410000 */
[----:B------:R2:W-:Y:S06]  /*9720*/  MUFU.EX2 R145, R102 ;  /* 0x0000006600917308 */ /* 0x0005ec0000000800 */
[C---:B------:R-:W-:Y:S08]  /*9730*/  HMMA.16816.F32.BF16 R44, R104.reuse, R108, R44 ;  /* 0x0000006c682c723c */ /* 0x040ff0000004182c */
[C---:B------:R-:W-:Y:S01]  /*9740*/  HMMA.16816.F32.BF16 R48, R104.reuse, R110, R48 ;  /* 0x0000006e6830723c */ /* 0x040fe20000041830 */
[----:B------:R-:W3:Y:S07]  /*9750*/  LDSM.16.MT88.4 R108, [R225+0x6100] ;  /* 0x00610000e16c783b */ /* 0x000eee0000004200 */
[C---:B-1----:R-:W-:Y:S04]  /*9760*/  HMMA.16816.F32.BF16 R52, R104.reuse, R112, R52 ;  /* 0x000000706834723c */ /* 0x042fe80000041834 */
[----:B--2---:R-:W-:Y:S04]  /*9770*/  FFMA.FTZ R102, R175, c[0x0][0x2d0], -R153 ;  /* 0x0000b400af667a23 */ /* 0x004fe80000010899 */
[C---:B------:R-:W-:Y:S01]  /*9780*/  HMMA.16816.F32.BF16 R56, R104.reuse, R114, R56 ;  /* 0x000000726838723c */ /* 0x040fe20000041838 */
[----:B------:R1:W-:Y:S01]  /*9790*/  MUFU.EX2 R139, R102 ;  /* 0x00000066008b7308 */ /* 0x0003e20000000800 */
[----:B------:R-:W2:Y:S06]  /*97a0*/  LDSM.16.MT88.4 R112, [R226+0x6100] ;  /* 0x00610000e270783b */ /* 0x000eac0000004200 */
[C---:B------:R-:W-:Y:S08]  /*97b0*/  HMMA.16816.F32.BF16 R60, R104.reuse, R116, R60 ;  /* 0x00000074683c723c */ /* 0x040ff0000004183c */
[C---:B------:R-:W-:Y:S01]  /*97c0*/  HMMA.16816.F32.BF16 R64, R104.reuse, R118, R64 ;  /* 0x000000766840723c */ /* 0x040fe20000041840 */
[----:B------:R-:W4:Y:S07]  /*97d0*/  LDSM.16.MT88.4 R116, [R229+0x6100] ;  /* 0x00610000e574783b */ /* 0x000f2e0000004200 */
[C---:B---3--:R-:W-:Y:S04]  /*97e0*/  HMMA.16816.F32.BF16 R68, R104.reuse, R108, R68 ;  /* 0x0000006c6844723c */ /* 0x048fe80000041844 */
[--C-:B-1----:R-:W-:Y:S04]  /*97f0*/  FFMA.FTZ R102, R176, c[0x0][0x2d0], -R101.reuse ;  /* 0x0000b400b0667a23 */ /* 0x102fe80000010865 */
[----:B------:R1:W-:Y:S01]  /*9800*/  MUFU.EX2 R132, R102 ;  /* 0x0000006600847308 */ /* 0x0003e20000000800 */
[C---:B------:R-:W-:Y:S01]  /*9810*/  HMMA.16816.F32.BF16 R72, R104.reuse, R110, R72 ;  /* 0x0000006e6848723c */ /* 0x040fe20000041848 */
[----:B------:R-:W3:Y:S07]  /*9820*/  LDSM.16.MT88.4 R108, [R228+0x6100] ;  /* 0x00610000e46c783b */ /* 0x000eee0000004200 */
[C---:B--2---:R-:W-:Y:S08]  /*9830*/  HMMA.16816.F32.BF16 R76, R104.reuse, R112, R76 ;  /* 0x00000070684c723c */ /* 0x044ff0000004184c */
[C---:B------:R-:W-:Y:S01]  /*9840*/  HMMA.16816.F32.BF16 R80, R104.reuse, R114, R80 ;  /* 0x000000726850723c */ /* 0x040fe20000041850 */
[----:B------:R-:W2:Y:S03]  /*9850*/  LDSM.16.MT88.4 R112, [R225+0x900] ;  /* 0x00090000e170783b */ /* 0x000ea60000004200 */
[--C-:B-1----:R-:W-:Y:S04]  /*9860*/  FFMA.FTZ R102, R178, c[0x0][0x2d0], -R101.reuse ;  /* 0x0000b400b2667a23 */ /* 0x102fe80000010865 */
[C---:B----4-:R-:W-:Y:S01]  /*9870*/  HMMA.16816.F32.BF16 R84, R104.reuse, R116, R84 ;  /* 0x000000746854723c */ /* 0x050fe20000041854 */
[----:B------:R1:W4:Y:S07]  /*9880*/  MUFU.EX2 R136, R102 ;  /* 0x0000006600887308 */ /* 0x00032e0000000800 */
[C---:B------:R-:W-:Y:S01]  /*9890*/  HMMA.16816.F32.BF16 R88, R104.reuse, R118, R88 ;  /* 0x000000766858723c */ /* 0x040fe20000041858 */
[----:B------:R-:W2:Y:S07]  /*98a0*/  LDSM.16.MT88.4 R116, [R226+0x900] ;  /* 0x00090000e274783b */ /* 0x000eae0000004200 */
[C---:B---3--:R-:W-:Y:S08]  /*98b0*/  HMMA.16816.F32.BF16 R92, R104.reuse, R108, R92 ;  /* 0x0000006c685c723c */ /* 0x048ff0000004185c */
[----:B------:R-:W-:Y:S01]  /*98c0*/  HMMA.16816.F32.BF16 R96, R104, R110, R96 ;  /* 0x0000006e6860723c */ /* 0x000fe20000041860 */
[----:B------:R-:W3:Y:S03]  /*98d0*/  LDSM.16.MT88.4 R108, [R229+0x900] ;  /* 0x00090000e56c783b */ /* 0x000ee60000004200 */
[--C-:B-1----:R-:W-:Y:S03]  /*98e0*/  FFMA.FTZ R102, R177, c[0x0][0x2d0], -R101.reuse ;  /* 0x0000b400b1667a23 */ /* 0x102fe60000010865 */
[----:B----4-:R-:W-:Y:S01]  /*98f0*/  F2FP.BF16.PACK_AB R105, R136, R132 ;  /* 0x000000848869723e */ /* 0x010fe200000010ff */
[----:B------:R1:W-:Y:S01]  /*9900*/  MUFU.EX2 R144, R102 ;  /* 0x0000006600907308 */ /* 0x0003e20000000800 */
[----:B------:R-:W-:Y:S03]  /*9910*/  F2FP.BF16.PACK_AB R104, R137, R130 ;  /* 0x000000828968723e */ /* 0x000fe600000010ff */
[----:B------:R-:W-:Y:S01]  /*9920*/  F2FP.BF16.PACK_AB R106, R139, R145 ;  /* 0x000000918b6a723e */ /* 0x000fe200000010ff */
[----:B-1----:R-:W-:Y:S05]  /*9930*/  FFMA.FTZ R102, R179, c[0x0][0x2d0], -R101 ;  /* 0x0000b400b3667a23 */ /* 0x002fea0000010865 */
[----:B------:R1:W4:Y:S02]  /*9940*/  MUFU.EX2 R138, R102 ;  /* 0x00000066008a7308 */ /* 0x0003240000000800 */
[--C-:B-1----:R-:W-:Y:S01]  /*9950*/  FFMA.FTZ R102, R183, c[0x0][0x2d0], -R153.reuse ;  /* 0x0000b400b7667a23 */ /* 0x102fe20000010899 */
[----:B----4-:R-:W-:Y:S07]  /*9960*/  F2FP.BF16.PACK_AB R107, R138, R144 ;  /* 0x000000908a6b723e */ /* 0x010fee00000010ff */
[----:B------:R1:W-:Y:S01]  /*9970*/  MUFU.EX2 R141, R102 ;  /* 0x00000066008d7308 */ /* 0x0003e20000000800 */
[C---:B--2---:R-:W-:Y:S08]  /*9980*/  HMMA.16816.F32.BF16 R4, R104.reuse, R112, R4 ;  /* 0x000000706804723c */ /* 0x044ff00000041804 */
[C---:B------:R-:W-:Y:S01]  /*9990*/  HMMA.16816.F32.BF16 R8, R104.reuse, R114, R8 ;  /* 0x000000726808723c */ /* 0x040fe20000041808 */
[----:B------:R-:W2:Y:S07]  /*99a0*/  LDSM.16.MT88.4 R112, [R228+0x900] ;  /* 0x00090000e470783b */ /* 0x000eae0000004200 */
[C---:B------:R-:W-:Y:S04]  /*99b0*/  HMMA.16816.F32.BF16 R12, R104.reuse, R116, R12 ;  /* 0x00000074680c723c */ /* 0x040fe8000004180c */
[--C-:B-1----:R-:W-:Y:S04]  /*99c0*/  FFMA.FTZ R102, R182, c[0x0][0x2d0], -R153.reuse ;  /* 0x0000b400b6667a23 */ /* 0x102fe80000010899 */
[C---:B------:R-:W-:Y:S01]  /*99d0*/  HMMA.16816.F32.BF16 R16, R104.reuse, R118, R16 ;  /* 0x000000766810723c */ /* 0x040fe20000041810 */
[----:B------:R1:W4:Y:S01]  /*99e0*/  MUFU.EX2 R147, R102 ;  /* 0x0000006600937308 */ /* 0x0003220000000800 */
[----:B------:R-:W4:Y:S06]  /*99f0*/  LDSM.16.MT88.4 R116, [R225+0x3900] ;  /* 0x00390000e174783b */ /* 0x000f2c0000004200 */
[C---:B---3--:R-:W-:Y:S08]  /*9a00*/  HMMA.16816.F32.BF16 R20, R104.reuse, R108, R20 ;  /* 0x0000006c6814723c */ /* 0x048ff00000041814 */
[C---:B------:R-:W-:Y:S01]  /*9a10*/  HMMA.16816.F32.BF16 R24, R104.reuse, R110, R24 ;  /* 0x0000006e6818723c */ /* 0x040fe20000041818 */
[----:B------:R-:W3:Y:S07]  /*9a20*/  LDSM.16.MT88.4 R108, [R226+0x3900] ;  /* 0x00390000e26c783b */ /* 0x000eee0000004200 */
[C---:B--2---:R-:W-:Y:S04]  /*9a30*/  HMMA.16816.F32.BF16 R28, R104.reuse, R112, R28 ;  /* 0x00000070681c723c */ /* 0x044fe8000004181c */
[--C-:B-1----:R-:W-:Y:S04]  /*9a40*/  FFMA.FTZ R102, R181, c[0x0][0x2d0], -R153.reuse ;  /* 0x0000b400b5667a23 */ /* 0x102fe80000010899 */
[----:B------:R1:W-:Y:S01]  /*9a50*/  MUFU.EX2 R146, R102 ;  /* 0x0000006600927308 */ /* 0x0003e20000000800 */
[C---:B------:R-:W-:Y:S01]  /*9a60*/  HMMA.16816.F32.BF16 R32, R104.reuse, R114, R32 ;  /* 0x000000726820723c */ /* 0x040fe20000041820 */
[----:B------:R-:W2:Y:S07]  /*9a70*/  LDSM.16.MT88.4 R112, [R229+0x3900] ;  /* 0x00390000e570783b */ /* 0x000eae0000004200 */
[C---:B----4-:R-:W-:Y:S08]  /*9a80*/  HMMA.16816.F32.BF16 R36, R104.reuse, R116, R36 ;  /* 0x000000746824723c */ /* 0x050ff00000041824 */
[C---:B------:R-:W-:Y:S01]  /*9a90*/  HMMA.16816.F32.BF16 R40, R104.reuse, R118, R40 ;  /* 0x000000766828723c */ /* 0x040fe20000041828 */
[----:B------:R-:W4:Y:S03]  /*9aa0*/  LDSM.16.MT88.4 R116, [R228+0x3900] ;  /* 0x00390000e474783b */ /* 0x000f260000004200 */
[----:B-1----:R-:W-:Y:S04]  /*9ab0*/  FFMA.FTZ R102, R180, c[0x0][0x2d0], -R153 ;  /* 0x0000b400b4667a23 */ /* 0x002fe80000010899 */
[C---:B---3--:R-:W-:Y:S01]  /*9ac0*/  HMMA.16816.F32.BF16 R44, R104.reuse, R108, R44 ;  /* 0x0000006c682c723c */ /* 0x048fe2000004182c */
[----:B------:R1:W3:Y:S07]  /*9ad0*/  MUFU.EX2 R131, R102 ;  /* 0x0000006600837308 */ /* 0x0002ee0000000800 */
[C---:B------:R-:W-:Y:S01]  /*9ae0*/  HMMA.16816.F32.BF16 R48, R104.reuse, R110, R48 ;  /* 0x0000006e6830723c */ /* 0x040fe20000041830 */
[----:B------:R-:W3:Y:S07]  /*9af0*/  LDSM.16.MT88.4 R108, [R225+0x6900] ;  /* 0x00690000e16c783b */ /* 0x000eee0000004200 */
[C---:B--2---:R-:W-:Y:S08]  /*9b00*/  HMMA.16816.F32.BF16 R52, R104.reuse, R112, R52 ;  /* 0x000000706834723c */ /* 0x044ff00000041834 */
[C---:B------:R-:W-:Y:S01]  /*9b10*/  HMMA.16816.F32.BF16 R56, R104.reuse, R114, R56 ;  /* 0x000000726838723c */ /* 0x040fe20000041838 */
[----:B------:R-:W2:Y:S03]  /*9b20*/  LDSM.16.MT88.4 R112, [R226+0x6900] ;  /* 0x00690000e270783b */ /* 0x000ea60000004200 */
[--C-:B-1----:R-:W-:Y:S04]  /*9b30*/  FFMA.FTZ R102, R251, c[0x0][0x2d0], -R101.reuse ;  /* 0x0000b400fb667a23 */ /* 0x102fe80000010865 */
[----:B------:R1:W-:Y:S01]  /*9b40*/  MUFU.EX2 R181, R102 ;  /* 0x0000006600b57308 */ /* 0x0003e20000000800 */
[C---:B----4-:R-:W-:Y:S08]  /*9b50*/  HMMA.16816.F32.BF16 R60, R104.reuse, R116, R60 ;  /* 0x00000074683c723c */ /* 0x050ff0000004183c */
[C---:B------:R-:W-:Y:S01]  /*9b60*/  HMMA.16816.F32.BF16 R64, R104.reuse, R118, R64 ;  /* 0x000000766840723c */ /* 0x040fe20000041840 */
[----:B------:R-:W4:Y:S07]  /*9b70*/  LDSM.16.MT88.4 R116, [R229+0x6900] ;  /* 0x00690000e574783b */ /* 0x000f2e0000004200 */
[C---:B---3--:R-:W-:Y:S04]  /*9b80*/  HMMA.16816.F32.BF16 R68, R104.reuse, R108, R68 ;  /* 0x0000006c6844723c */ /* 0x048fe80000041844 */
[--C-:B-1----:R-:W-:Y:S04]  /*9b90*/  FFMA.FTZ R102, R142, c[0x0][0x2d0], -R101.reuse ;  /* 0x0000b4008e667a23 */ /* 0x102fe80000010865 */
[C---:B------:R-:W-:Y:S01]  /*9ba0*/  HMMA.16816.F32.BF16 R72, R104.reuse, R110, R72 ;  /* 0x0000006e6848723c */ /* 0x040fe20000041848 */
[----:B------:R-:W1:Y:S01]  /*9bb0*/  LDSM.16.MT88.4 R108, [R228+0x6900] ;  /* 0x00690000e46c783b */ /* 0x000e620000004200 */
[----:B------:R3:W1:Y:S06]  /*9bc0*/  MUFU.EX2 R180, R102 ;  /* 0x0000006600b47308 */ /* 0x00066c0000000800 */
[C---:B--2---:R-:W-:Y:S08]  /*9bd0*/  HMMA.16816.F32.BF16 R76, R104.reuse, R112, R76 ;  /* 0x00000070684c723c */ /* 0x044ff0000004184c */
[C---:B------:R-:W-:Y:S01]  /*9be0*/  HMMA.16816.F32.BF16 R80, R104.reuse, R114, R80 ;  /* 0x000000726850723c */ /* 0x040fe20000041850 */
[----:B------:R-:W2:Y:S07]  /*9bf0*/  LDSM.16.MT88.4 R112, [R225+0x1100] ;  /* 0x00110000e170783b */ /* 0x000eae0000004200 */
[C---:B----4-:R-:W-:Y:S04]  /*9c00*/  HMMA.16816.F32.BF16 R84, R104.reuse, R116, R84 ;  /* 0x000000746854723c */ /* 0x050fe80000041854 */
[--C-:B---3--:R-:W-:Y:S04]  /*9c10*/  FFMA.FTZ R102, R252, c[0x0][0x2d0], -R101.reuse ;  /* 0x0000b400fc667a23 */ /* 0x108fe80000010865 */
        /* <DEDUP_REMOVED lines=33> */
[--C-:B--2---:R-:W-:Y:S04]  /*9e30*/  FFMA.FTZ R102, R129, c[0x0][0x2d0], -R153.reuse ;  /* 0x0000b40081667a23 */ /* 0x104fe80000010899 */
[C---:B-1----:R-:W-:Y:S01]  /*9e40*/  HMMA.16816.F32.BF16 R44, R104.reuse, R108, R44 ;  /* 0x0000006c682c723c */ /* 0x042fe2000004182c */
[----:B------:R1:W2:Y:S03]  /*9e50*/  MUFU.EX2 R135, R102 ;  /* 0x0000006600877308 */ /* 0x0002a60000000800 */
[--C-:B------:R-:W-:Y:S02]  /*9e60*/  FFMA.FTZ R129, R171, c[0x0][0x2d0], -R153.reuse ;  /* 0x0000b400ab817a23 */ /* 0x100fe40000010899 */
[----:B------:R-:W-:Y:S02]  /*9e70*/  FFMA.FTZ R171, R170, c[0x0][0x2d0], -R153 ;  /* 0x0000b400aaab7a23 */ /* 0x000fe40000010899 */
[C---:B------:R-:W-:Y:S01]  /*9e80*/  HMMA.16816.F32.BF16 R48, R104.reuse, R110, R48 ;  /* 0x0000006e6830723c */ /* 0x040fe20000041830 */
[----:B------:R-:W2:Y:S02]  /*9e90*/  LDSM.16.MT88.4 R108, [R225+0x7100] ;  /* 0x00710000e16c783b */ /* 0x000ea40000004200 */
[----:B------:R4:W-:Y:S05]  /*9ea0*/  MUFU.EX2 R176, R129 ;  /* 0x0000008100b07308 */ /* 0x0009ea0000000800 */
[C---:B---3--:R-:W-:Y:S05]  /*9eb0*/  HMMA.16816.F32.BF16 R52, R104.reuse, R112, R52 ;  /* 0x000000706834723c */ /* 0x048fea0000041834 */
[----:B------:R-:W-:Y:S03]  /*9ec0*/  MUFU.EX2 R171, R171 ;  /* 0x000000ab00ab7308 */ /* 0x000fe60000000800 */
[C---:B------:R-:W-:Y:S01]  /*9ed0*/  HMMA.16816.F32.BF16 R56, R104.reuse, R114, R56 ;  /* 0x000000726838723c */ /* 0x040fe20000041838 */
[----:B------:R-:W3:Y:S03]  /*9ee0*/  LDSM.16.MT88.4 R112, [R226+0x7100] ;  /* 0x00710000e270783b */ /* 0x000ee60000004200 */
[--C-:B-1----:R-:W-:Y:S04]  /*9ef0*/  FFMA.FTZ R102, R128, c[0x0][0x2d0], -R101.reuse ;  /* 0x0000b40080667a23 */ /* 0x102fe80000010865 */
[----:B------:R1:W-:Y:S01]  /*9f00*/  MUFU.EX2 R175, R102 ;  /* 0x0000006600af7308 */ /* 0x0003e20000000800 */
[C---:B----4-:R-:W-:Y:S03]  /*9f10*/  HMMA.16816.F32.BF16 R60, R104.reuse, R116, R60 ;  /* 0x00000074683c723c */ /* 0x050fe6000004183c */
[----:B------:R-:W-:Y:S05]  /*9f20*/  MOV R129, R141 ;  /* 0x0000008d00817202 */ /* 0x000fea0000000f00 */
[C---:B------:R-:W-:Y:S01]  /*9f30*/  HMMA.16816.F32.BF16 R64, R104.reuse, R118, R64 ;  /* 0x000000766840723c */ /* 0x040fe20000041840 */
[----:B------:R-:W4:Y:S07]  /*9f40*/  LDSM.16.MT88.4 R116, [R229+0x7100] ;  /* 0x00710000e574783b */ /* 0x000f2e0000004200 */
[C---:B--2---:R-:W-:Y:S04]  /*9f50*/  HMMA.16816.F32.BF16 R68, R104.reuse, R108, R68 ;  /* 0x0000006c6844723c */ /* 0x044fe80000041844 */
[--C-:B-1----:R-:W-:Y:S04]  /*9f60*/  FFMA.FTZ R102, R127, c[0x0][0x2d0], -R101.reuse ;  /* 0x0000b4007f667a23 */ /* 0x102fe80000010865 */
[C---:B------:R-:W-:Y:S01]  /*9f70*/  HMMA.16816.F32.BF16 R72, R104.reuse, R110, R72 ;  /* 0x0000006e6848723c */ /* 0x040fe20000041848 */
[----:B------:R-:W1:Y:S01]  /*9f80*/  LDSM.16.MT88.4 R108, [R228+0x7100] ;  /* 0x00710000e46c783b */ /* 0x000e620000004200 */
[----:B------:R2:W1:Y:S06]  /*9f90*/  MUFU.EX2 R174, R102 ;  /* 0x0000006600ae7308 */ /* 0x00046c0000000800 */
[C---:B---3--:R-:W-:Y:S08]  /*9fa0*/  HMMA.16816.F32.BF16 R76, R104.reuse, R112, R76 ;  /* 0x00000070684c723c */ /* 0x048ff0000004184c */
        /* <DEDUP_REMOVED lines=10> */
[----:B--2---:R-:W-:Y:S03]  /*a050*/  FFMA.FTZ R102, R125, c[0x0][0x2d0], -R101 ;  /* 0x0000b4007d667a23 */ /* 0x004fe60000010865 */
[----:B------:R-:W-:Y:S02]  /*a060*/  F2FP.BF16.PACK_AB R104, R133, R140 ;  /* 0x0000008c8568723e */ /* 0x000fe400000010ff */
[----:B------:R-:W2:Y:S01]  /*a070*/  LDL.LU R125, [R1] ;  /* 0x00000000017d7983 */ /* 0x000ea20000300800 */
[----:B------:R3:W3:Y:S02]  /*a080*/  MUFU.EX2 R172, R102 ;  /* 0x0000006600ac7308 */ /* 0x0006e40000000800 */
[----:B------:R-:W-:Y:S02]  /*a090*/  F2FP.BF16.PACK_AB R106, R135, R134 ;  /* 0x00000086876a723e */ /* 0x000fe400000010ff */
[----:B------:R-:W-:Y:S01]  /*a0a0*/  F2FP.BF16.PACK_AB R105, R174, R175 ;  /* 0x000000afae69723e */ /* 0x000fe200000010ff */
[--C-:B---3--:R-:W-:Y:S01]  /*a0b0*/  FFMA.FTZ R102, R124, c[0x0][0x2d0], -R153.reuse ;  /* 0x0000b4007c667a23 */ /* 0x108fe20000010899 */
[----:B------:R-:W-:Y:S01]  /*a0c0*/  F2FP.BF16.PACK_AB R107, R172, R173 ;  /* 0x000000adac6b723e */ /* 0x000fe200000010ff */
[----:B------:R-:W3:Y:S03]  /*a0d0*/  LDL.LU R124, [R1+0x4] ;  /* 0x00000400017c7983 */ /* 0x000ee60000300800 */
[----:B------:R1:W-:Y:S03]  /*a0e0*/  MUFU.EX2 R251, R102 ;  /* 0x0000006600fb7308 */ /* 0x0003e60000000800 */
        /* <DEDUP_REMOVED lines=58> */
[C---:B------:R-:W-:Y:S02]  /*a490*/  HMMA.16816.F32.BF16 R4, R104.reuse, R112, R4 ;  /* 0x000000706804723c */ /* 0x040fe40000041804 */
[----:B------:R4:W5:Y:S05]  /*a4a0*/  LDL.LU R159, [R1+0x58] ;  /* 0x00005800019f7983 */ /* 0x00096a0000300800 */
[----:B------:R-:W1:Y:S01]  /*a4b0*/  MUFU.EX2 R170, R153 ;  /* 0x0000009900aa7308 */ /* 0x000e620000000800 */
        /* <DEDUP_REMOVED lines=13> */
[----:B------:R-:W-:Y:S01]  /*a590*/  F2FP.BF16.PACK_AB R154, R170, R171 ;  /* 0x000000abaa9a723e */ /* 0x000fe200000010ff */
        /* <DEDUP_REMOVED lines=142> */
.L_x_24:
[----:B----4-:R-:W2:Y:S04]  /*ae80*/  LDL.LU R2, [R1] ;  /* 0x0000000001027983 */ /* 0x010ea80000300800 */
[----:B------:R-:W3:Y:S01]  /*ae90*/  LDL.LU R4, [R1+0x4] ;  /* 0x0000040001047983 */ /* 0x000ee20000300800 */
[----:B------:R-:W-:-:S02]  /*aea0*/  MOV R41, 0xff800000 ;  /* 0xff80000000297802 */ /* 0x000fc40000000f00 */
[----:B------:R-:W-:Y:S02]  /*aeb0*/  MOV R42, 0xff800000 ;  /* 0xff800000002a7802 */ /* 0x000fe40000000f00 */
[----:B------:R-:W-:Y:S01]  /*aec0*/  PLOP3.LUT P2, PT, PT, PT, PT, 0x8, 0x0 ;  /* 0x000000000000781c */ /* 0x000fe20003f4e170 */
[----:B--2---:R-:W1:Y:S04]  /*aed0*/  SHFL.BFLY PT, R6, R2, 0x2, 0x1f ;  /* 0x0c401f0002067f89 */ /* 0x004e6800000e0000 */
[----:B---3--:R-:W2:Y:S01]  /*aee0*/  SHFL.BFLY PT, R0, R4, 0x2, 0x1f ;  /* 0x0c401f0004007f89 */ /* 0x008ea200000e0000 */
[----:B-1----:R-:W-:Y:S02]  /*aef0*/  FADD.FTZ R6, R6, R2 ;  /* 0x0000000206067221 */ /* 0x002fe40000010000 */
[----:B--2---:R-:W-:-:S03]  /*af00*/  FADD.FTZ R0, R0, R4 ;  /* 0x0000000400007221 */ /* 0x004fc60000010000 */
[----:B------:R-:W1:Y:S04]  /*af10*/  SHFL.BFLY PT, R2, R6, 0x1, 0x1f ;  /* 0x0c201f0006027f89 */ /* 0x000e6800000e0000 */
[----:B------:R-:W2:Y:S01]  /*af20*/  SHFL.BFLY PT, R7, R0, 0x1, 0x1f ;  /* 0x0c201f0000077f89 */ /* 0x000ea200000e0000 */
[----:B-1----:R-:W-:Y:S01]  /*af30*/  FADD.FTZ R6, R6, R2 ;  /* 0x0000000206067221 */ /* 0x002fe20000010000 */
[----:B------:R-:W-:Y:S01]  /*af40*/  MOV R2, RZ ;  /* 0x000000ff00027202 */ /* 0x000fe20000000f00 */
[----:B--2---:R-:W-:-:S03]  /*af50*/  FADD.FTZ R7, R7, R0 ;  /* 0x0000000007077221 */ /* 0x004fc60000010000 */
[----:B------:R-:W-:Y:S02]  /*af60*/  FSETP.NE.FTZ.AND P1, PT, R6, RZ, PT ;  /* 0x000000ff0600720b */ /* 0x000fe40003f35000 */
[----:B------:R-:W-:Y:S02]  /*af70*/  MOV R0, RZ ;  /* 0x000000ff00007202 */ /* 0x000fe40000000f00 */
[----:B------:R-:W-:-:S09]  /*af80*/  FSETP.NE.FTZ.AND P0, PT, R7, RZ, PT ;  /* 0x000000ff0700720b */ /* 0x000fd20003f15000 */
[----:B------:R-:W1:Y:S01]  /*af90*/  @P1 MUFU.RCP R2, R6 ;  /* 0x0000000600021308 */ /* 0x000e620000001000 */
[----:B------:R-:W-:-:S05]  /*afa0*/  @P1 MOV R4, 0x3f317218 ;  /* 0x3f31721800041802 */ /* 0x000fca0000000f00 */
[----:B------:R-:W-:Y:S02]  /*afb0*/  @P1 FMUL.FTZ R5, R4, c[0x0][0x2d0] ;  /* 0x0000b40004051a20 */ /* 0x000fe40000410000 */
[----:B------:R-:W-:Y:S08]  /*afc0*/  @P0 MUFU.RCP R0, R7 ;  /* 0x0000000700000308 */ /* 0x000ff00000001000 */
[----:B------:R-:W2:Y:S01]  /*afd0*/  @P1 MUFU.LG2 R6, R6 ;  /* 0x0000000600061308 */ /* 0x000ea20000000c00 */
[----:B-1----:R-:W-:-:S02]  /*afe0*/  FMUL.FTZ R104, R2, R104 ;  /* 0x0000006802687220 */ /* 0x002fc40000410000 */
[C---:B------:R-:W-:Y:S02]  /*aff0*/  FMUL.FTZ R8, R2.reuse, R105 ;  /* 0x0000006902087220 */ /* 0x040fe40000410000 */
[C---:B------:R-:W-:Y:S02]  /*b000*/  FMUL.FTZ R108, R2.reuse, R108 ;  /* 0x0000006c026c7220 */ /* 0x040fe40000410000 */
[C---:B------:R-:W-:Y:S01]  /*b010*/  FMUL.FTZ R109, R2.reuse, R109 ;  /* 0x0000006d026d7220 */ /* 0x040fe20000410000 */
[----:B------:R-:W1:Y:S01]  /*b020*/  @P0 MUFU.LG2 R7, R7 ;  /* 0x0000000700070308 */ /* 0x000e620000000c00 */
        /* <DEDUP_REMOVED lines=43> */
[----:B------:R-:W-:Y:S01]  /*b2e0*/  FMUL.FTZ R14, R2, R97 ;  /* 0x00000061020e7220 */ /* 0x000fe20000410000 */
[----:B------:R-:W-:Y:S01]  /*b2f0*/  @P0 MOV R2, 0x3f317218 ;  /* 0x3f31721800020802 */ /* 0x000fe20000000f00 */
[----:B--2---:R-:W-:-:S02]  /*b300*/  @P1 FMUL.FTZ R6, R6, 0.69314718246459960938 ;  /* 0x3f31721806061820 */ /* 0x004fc40000410000 */
[----:B-1----:R-:W-:Y:S02]  /*b310*/  @P0 FMUL.FTZ R4, R7, 0.69314718246459960938 ;  /* 0x3f31721807040820 */ /* 0x002fe40000410000 */
[----:B------:R-:W-:Y:S02]  /*b320*/  @P0 FMUL.FTZ R2, R2, c[0x0][0x2d0] ;  /* 0x0000b40002020a20 */ /* 0x000fe40000410000 */
        /* <DEDUP_REMOVED lines=47> */
[----:B------:R-:W-:Y:S02]  /*b620*/  FMUL.FTZ R99, R0, R99 ;  /* 0x0000006300637220 */ /* 0x000fe40000410000 */
[----:B------:R-:W-:Y:S02]  /*b630*/  @P1 FFMA.FTZ R41, R5, R100, R6 ;  /* 0x0000006405291223 */ /* 0x000fe40000010006 */
[----:B------:R-:W-:Y:S02]  /*b640*/  @P0 FFMA.FTZ R42, R2, R3, R4 ;  /* 0x00000003022a0223 */ /* 0x000fe40000010004 */
.L_x_22:
[----:B-1----:R-:W-:Y:S05]  /*b650*/  @P2 BRA `(.L_x_26) ;  /* 0x000016b000002947 */ /* 0x002fea0003800000 */
[----:B------:R-:W2:Y:S01]  /*b660*/  LDL R45, [R1+0x20] ;  /* 0x00002000012d7983 */ /* 0x000ea20000100800 */
[----:B------:R-:W-:Y:S02]  /*b670*/  F2FP.BF16.PACK_AB R8, R8, R104 ;  /* 0x000000680808723e */ /* 0x000fe400000010ff */
[----:B------:R-:W-:Y:S01]  /*b680*/  F2FP.BF16.PACK_AB R5, R107, R106 ;  /* 0x0000006a6b05723e */ /* 0x000fe200000010ff */
[----:B------:R-:W1:Y:S01]  /*b690*/  S2R R44, SR_TID.X ;  /* 0x00000000002c7919 */ /* 0x000e620000002100 */
[----:B------:R-:W-:-:S02]  /*b6a0*/  F2FP.BF16.PACK_AB R6, R109, R108 ;  /* 0x0000006c6d06723e */ /* 0x000fc400000010ff */
[----:B------:R-:W-:Y:S02]  /*b6b0*/  F2FP.BF16.PACK_AB R110, R111, R110 ;  /* 0x0000006e6f6e723e */ /* 0x000fe400000010ff */
[----:B------:R-:W-:Y:S02]  /*b6c0*/  F2FP.BF16.PACK_AB R38, R38, R112 ;  /* 0x000000702626723e */ /* 0x000fe400000010ff */
[----:B------:R-:W-:Y:S02]  /*b6d0*/  F2FP.BF16.PACK_AB R114, R115, R114 ;  /* 0x000000727372723e */ /* 0x000fe400000010ff */
[----:B------:R-:W-:Y:S02]  /*b6e0*/  F2FP.BF16.PACK_AB R7, R117, R116 ;  /* 0x000000747507723e */ /* 0x000fe400000010ff */
[----:B------:R-:W-:Y:S02]  /*b6f0*/  F2FP.BF16.PACK_AB R118, R119, R118 ;  /* 0x000000767776723e */ /* 0x000fe400000010ff */
[----:B------:R-:W-:-:S02]  /*b700*/  F2FP.BF16.PACK_AB R37, R37, R120 ;  /* 0x000000782525723e */ /* 0x000fc400000010ff */
[----:B------:R-:W-:Y:S02]  /*b710*/  F2FP.BF16.PACK_AB R122, R123, R122 ;  /* 0x0000007a7b7a723e */ /* 0x000fe400000010ff */
[----:B------:R-:W-:Y:S02]  /*b720*/  F2FP.BF16.PACK_AB R36, R36, R124 ;  /* 0x0000007c2424723e */ /* 0x000fe400000010ff */
[----:B------:R-:W-:Y:S02]  /*b730*/  F2FP.BF16.PACK_AB R126, R127, R126 ;  /* 0x0000007e7f7e723e */ /* 0x000fe400000010ff */
[----:B------:R-:W-:Y:S02]  /*b740*/  F2FP.BF16.PACK_AB R35, R35, R128 ;  /* 0x000000802323723e */ /* 0x000fe400000010ff */
[----:B------:R-:W-:Y:S02]  /*b750*/  F2FP.BF16.PACK_AB R130, R131, R130 ;  /* 0x000000828382723e */ /* 0x000fe400000010ff */
[----:B-1----:R-:W-:-:S02]  /*b760*/  SHF.R.S32.HI R43, RZ, 0x1f, R44 ;  /* 0x0000001fff2b7819 */ /* 0x002fc4000001142c */
[----:B------:R-:W-:Y:S02]  /*b770*/  F2FP.BF16.PACK_AB R34, R34, R132 ;  /* 0x000000842222723e */ /* 0x000fe400000010ff */
[CC--:B------:R-:W-:Y:S02]  /*b780*/  LEA.HI R2, R43.reuse, R44.reuse, RZ, 0x2 ;  /* 0x0000002c2b027211 */ /* 0x0c0fe400078f10ff */
[----:B------:R-:W-:Y:S02]  /*b790*/  LEA.HI R40, R43, R44, RZ, 0x5 ;  /* 0x0000002c2b287211 */ /* 0x000fe400078f28ff */
[--C-:B------:R-:W-:Y:S02]  /*b7a0*/  SHF.R.S32.HI R4, RZ, 0x2, R2.reuse ;  /* 0x00000002ff047819 */ /* 0x100fe40000011402 */
[----:B------:R-:W-:Y:S02]  /*b7b0*/  SHF.R.S32.HI R0, RZ, 0x1f, R2 ;  /* 0x0000001fff007819 */ /* 0x000fe40000011402 */
[----:B------:R-:W-:-:S02]  /*b7c0*/  SHF.R.S32.HI R39, RZ, 0x5, R40 ;  /* 0x00000005ff277819 */ /* 0x000fc40000011428 */
[----:B------:R-:W-:Y:S02]  /*b7d0*/  LEA.HI R0, R0, R4, RZ, 0x3 ;  /* 0x0000000400007211 */ /* 0x000fe400078f18ff */
[----:B------:R-:W-:Y:S02]  /*b7e0*/  F2FP.BF16.PACK_AB R134, R135, R134 ;  /* 0x000000868786723e */ /* 0x000fe400000010ff */
[----:B------:R-:W-:Y:S02]  /*b7f0*/  LOP3.LUT R0, R0, 0xfffffff8, RZ, 0xc0, !PT ;  /* 0xfffffff800007812 */ /* 0x000fe400078ec0ff */
[----:B------:R-:W-:Y:S02]  /*b800*/  F2FP.BF16.PACK_AB R33, R33, R136 ;  /* 0x000000882121723e */ /* 0x000fe400000010ff */
[----:B------:R-:W-:Y:S01]  /*b810*/  F2FP.BF16.PACK_AB R138, R139, R138 ;  /* 0x0000008a8b8a723e */ /* 0x000fe200000010ff */
[----:B------:R-:W-:Y:S01]  /*b820*/  IMAD.IADD R4, R4, 0x1, -R0 ;  /* 0x0000000104047824 */ /* 0x000fe200078e0a00 */
[----:B------:R-:W-:-:S02]  /*b830*/  LOP3.LUT R0, R2, 0xfffffffc, RZ, 0xc0, !PT ;  /* 0xfffffffc02007812 */ /* 0x000fc400078ec0ff */
[----:B------:R-:W-:Y:S01]  /*b840*/  F2FP.BF16.PACK_AB R32, R32, R140 ;  /* 0x0000008c2020723e */ /* 0x000fe200000010ff */
[C---:B------:R-:W-:Y:S01]  /*b850*/  IMAD.SHL.U32 R2, R4.reuse, 0x40, RZ ;  /* 0x0000004004027824 */ /* 0x040fe200078e00ff */
[----:B------:R-:W-:Y:S01]  /*b860*/  LOP3.LUT R3, R4, 0x1, RZ, 0xc0, !PT ;  /* 0x0000000104037812 */ /* 0x000fe200078ec0ff */
[----:B------:R-:W-:Y:S01]  /*b870*/  IMAD.IADD R26, R44, 0x1, -R0 ;  /* 0x000000012c1a7824 */ /* 0x000fe200078e0a00 */
[----:B------:R-:W-:Y:S02]  /*b880*/  F2FP.BF16.PACK_AB R142, R143, R142 ;  /* 0x0000008e8f8e723e */ /* 0x000fe400000010ff */
[----:B------:R-:W-:Y:S01]  /*b890*/  LOP3.LUT R0, R2, 0x1c0, RZ, 0xc0, !PT ;  /* 0x000001c002007812 */ /* 0x000fe200078ec0ff */
[----:B------:R-:W-:Y:S01]  /*b8a0*/  IMAD R2, R39, 0x200, R26 ;  /* 0x0000020027027824 */ /* 0x000fe200078e021a */
[----:B------:R-:W-:Y:S02]  /*b8b0*/  ISETP.NE.U32.AND P0, PT, R3, 0x1, PT ;  /* 0x000000010300780c */ /* 0x000fe40003f05070 */
[----:B------:R-:W-:-:S02]  /*b8c0*/  LEA.HI R0, R0, R0, RZ, 0x1d ;  /* 0x0000000000007211 */ /* 0x000fc400078fe8ff */
[----:B------:R-:W-:Y:S01]  /*b8d0*/  R2P PR, R4, 0x6 ;  /* 0x0000000604007804 */ /* 0x000fe20000000000 */
[----:B------:R-:W-:Y:S01]  /*b8e0*/  IMAD.MOV.U32 R4, RZ, RZ, 0x20 ;  /* 0x00000020ff047424 */ /* 0x000fe200078e00ff */
[----:B------:R-:W-:Y:S01]  /*b8f0*/  F2FP.BF16.PACK_AB R31, R31, R144 ;  /* 0x000000901f1f723e */ /* 0x000fe200000010ff */
[----:B------:R-:W-:Y:S01]  /*b900*/  IMAD.U32 R0, R2, 0x2, R0 ;  /* 0x0000000202007824 */ /* 0x000fe200078e0000 */
[----:B------:R-:W-:Y:S02]  /*b910*/  F2FP.BF16.PACK_AB R146, R147, R146 ;  /* 0x000000929392723e */ /* 0x000fe400000010ff */
[----:B------:R-:W-:Y:S01]  /*b920*/  SEL R4, R4, 0xffffffe0, !P1 ;  /* 0xffffffe004047807 */ /* 0x000fe20004800000 */
[----:B------:R-:W-:Y:S01]  /*b930*/  IMAD.SHL.U32 R0, R0, 0x2, RZ ;  /* 0x0000000200007824 */ /* 0x000fe200078e00ff */
[----:B------:R-:W-:Y:S01]  /*b940*/  BAR.SYNC.DEFER_BLOCKING 0x1, 0x100 ;  /* 0x0044000000007b1d */ /* 0x000fe20000010000 */
[----:B------:R-:W-:Y:S02]  /*b950*/  F2FP.BF16.PACK_AB R30, R30, R148 ;  /* 0x000000941e1e723e */ /* 0x000fe400000010ff */
[----:B------:R-:W-:-:S02]  /*b960*/  F2FP.BF16.PACK_AB R150, R151, R150 ;  /* 0x000000969796723e */ /* 0x000fc400000010ff */
[C---:B------:R-:W-:Y:S02]  /*b970*/  IADD3 R3, R0.reuse, 0x80, RZ ;  /* 0x0000008000037810 */ /* 0x040fe40007ffe0ff */
[C---:B------:R-:W-:Y:S02]  /*b980*/  IADD3 R2, R0.reuse, 0x70, RZ ;  /* 0x0000007000027810 */ /* 0x040fe40007ffe0ff */
[----:B------:R-:W-:Y:S01]  /*b990*/  @P0 IADD3 R2, R3, 0x10, RZ ;  /* 0x0000001003020810 */ /* 0x000fe20007ffe0ff */
[----:B------:R-:W-:Y:S01]  /*b9a0*/  IMAD.IADD R3, R0, 0x1, R4 ;  /* 0x0000000100037824 */ /* 0x000fe200078e0204 */
[----:B------:R-:W-:Y:S02]  /*b9b0*/  F2FP.BF16.PACK_AB R29, R29, R52 ;  /* 0x000000341d1d723e */ /* 0x000fe400000010ff */
[----:B------:R-:W-:Y:S02]  /*b9c0*/  F2FP.BF16.PACK_AB R54, R55, R54 ;  /* 0x000000363736723e */ /* 0x000fe400000010ff */
[----:B------:R-:W-:-:S02]  /*b9d0*/  F2FP.BF16.PACK_AB R28, R28, R56 ;  /* 0x000000381c1c723e */ /* 0x000fc400000010ff */
[----:B------:R-:W-:Y:S02]  /*b9e0*/  F2FP.BF16.PACK_AB R58, R59, R58 ;  /* 0x0000003a3b3a723e */ /* 0x000fe400000010ff */
[----:B------:R-:W-:Y:S02]  /*b9f0*/  F2FP.BF16.PACK_AB R27, R27, R60 ;  /* 0x0000003c1b1b723e */ /* 0x000fe400000010ff */
[----:B------:R-:W-:Y:S02]  /*ba00*/  F2FP.BF16.PACK_AB R62, R63, R62 ;  /* 0x0000003e3f3e723e */ /* 0x000fe400000010ff */
[----:B------:R-:W-:Y:S01]  /*ba10*/  F2FP.BF16.PACK_AB R25, R25, R64 ;  /* 0x000000401919723e */ /* 0x000fe200000010ff */
[----:B------:R1:W-:Y:S01]  /*ba20*/  STS [R0+0x80], R8 ;  /* 0x0000800800007388 */ /* 0x0003e20000000800 */
[----:B------:R-:W-:Y:S02]  /*ba30*/  F2FP.BF16.PACK_AB R67, R67, R66 ;  /* 0x000000424343723e */ /* 0x000fe400000010ff */
[----:B------:R-:W-:Y:S01]  /*ba40*/  F2FP.BF16.PACK_AB R24, R24, R68 ;  /* 0x000000441818723e */ /* 0x000fe200000010ff */
[----:B------:R-:W-:Y:S01]  /*ba50*/  STS [R0+0x480], R5 ;  /* 0x0004800500007388 */ /* 0x000fe20000000800 */
[----:B------:R-:W-:-:S02]  /*ba60*/  F2FP.BF16.PACK_AB R23, R23, R70 ;  /* 0x000000461717723e */ /* 0x000fc400000010ff */
[----:B------:R-:W-:Y:S01]  /*ba70*/  F2FP.BF16.PACK_AB R22, R22, R72 ;  /* 0x000000481616723e */ /* 0x000fe200000010ff */
[----:B------:R3:W-:Y:S01]  /*ba80*/  STS [R2], R6 ;  /* 0x0000000602007388 */ /* 0x0007e20000000800 */
[----:B------:R-:W-:Y:S02]  /*ba90*/  F2FP.BF16.PACK_AB R21, R21, R74 ;  /* 0x0000004a1515723e */ /* 0x000fe400000010ff */
[----:B------:R-:W-:Y:S01]  /*baa0*/  F2FP.BF16.PACK_AB R20, R20, R76 ;  /* 0x0000004c1414723e */ /* 0x000fe200000010ff */
[----:B------:R-:W-:Y:S01]  /*bab0*/  STS [R2+0x400], R110 ;  /* 0x0004006e02007388 */ /* 0x000fe20000000800 */
        /* <DEDUP_REMOVED lines=8> */
[----:B-1----:R-:W-:Y:S01]  /*bb40*/  IMAD.MOV.U32 R8, RZ, RZ, 0x40 ;  /* 0x00000040ff087424 */ /* 0x002fe200078e00ff */
[----:B------:R-:W-:Y:S02]  /*bb50*/  F2FP.BF16.PACK_AB R11, R11, R90 ;  /* 0x0000005a0b0b723e */ /* 0x000fe400000010ff */
[----:B------:R-:W-:Y:S02]  /*bb60*/  F2FP.BF16.PACK_AB R9, R9, R92 ;  /* 0x0000005c0909723e */ /* 0x000fe400000010ff */
[----:B------:R-:W-:-:S02]  /*bb70*/  F2FP.BF16.PACK_AB R15, R15, R94 ;  /* 0x0000005e0f0f723e */ /* 0x000fc400000010ff */
[----:B------:R-:W-:Y:S02]  /*bb80*/  F2FP.BF16.PACK_AB R14, R14, R96 ;  /* 0x000000600e0e723e */ /* 0x000fe400000010ff */
[----:B---3--:R-:W-:Y:S01]  /*bb90*/  SEL R6, R8, 0xffffffc0, !P2 ;  /* 0xffffffc008067807 */ /* 0x008fe20005000000 */
[----:B------:R-:W-:Y:S01]  /*bba0*/  IMAD.IADD R8, R4, 0x1, R2 ;  /* 0x0000000104087824 */ /* 0x000fe200078e0202 */
[----:B------:R-:W-:Y:S02]  /*bbb0*/  F2FP.BF16.PACK_AB R10, R99, R98 ;  /* 0x00000062630a723e */ /* 0x000fe400000010ff */
[----:B------:R-:W-:Y:S01]  /*bbc0*/  ISETP.NE.U32.AND P0, PT, RZ, c[0x0][0x500], PT ;  /* 0x00014000ff007a0c */ /* 0x000fe20003f05070 */
[----:B------:R-:W-:Y:S01]  /*bbd0*/  IMAD.IADD R5, R0, 0x1, R6 ;  /* 0x0000000100057824 */ /* 0x000fe200078e0206 */
[----:B------:R1:W-:Y:S01]  /*bbe0*/  STS [R8], R7 ;  /* 0x0000000708007388 */ /* 0x0003e20000000800 */
[----:B------:R-:W-:Y:S01]  /*bbf0*/  IMAD.IADD R4, R6, 0x1, R3 ;  /* 0x0000000106047824 */ /* 0x000fe200078e0203 */
[----:B------:R-:W-:-:S02]  /*bc00*/  ISETP.NE.AND.EX P0, PT, RZ, c[0x0][0x504], PT, P0 ;  /* 0x00014100ff007a0c */ /* 0x000fc40003f05300 */
[----:B------:R-:W-:Y:S01]  /*bc10*/  STS [R8+0x400], R118 ;  /* 0x0004007608007388 */ /* 0x000fe20000000800 */
[----:B------:R-:W-:-:S03]  /*bc20*/  ISETP.NE.U32.AND P1, PT, RZ, c[0x0][0x508], PT ;  /* 0x00014200ff007a0c */ /* 0x000fc60003f25070 */
[----:B------:R-:W-:Y:S01]  /*bc30*/  STS [R5+0x80], R37 ;  /* 0x0000802505007388 */ /* 0x000fe20000000800 */
[----:B------:R-:W-:-:S03]  /*bc40*/  ISETP.NE.AND.EX P1, PT, RZ, c[0x0][0x50c], PT, P1 ;  /* 0x00014300ff007a0c */ /* 0x000fc60003f25310 */
[----:B------:R-:W-:Y:S01]  /*bc50*/  STS [R5+0x480], R122 ;  /* 0x0004807a05007388 */ /* 0x000fe20000000800 */
[----:B-1----:R-:W-:Y:S02]  /*bc60*/  IMAD.IADD R7, R6, 0x1, R2 ;  /* 0x0000000106077824 */ /* 0x002fe400078e0202 */
[----:B------:R-:W-:-:S03]  /*bc70*/  IMAD.IADD R6, R8, 0x1, R6 ;  /* 0x0000000108067824 */ /* 0x000fc600078e0206 */
[----:B------:R-:W-:Y:S04]  /*bc80*/  STS [R7], R36 ;  /* 0x0000002407007388 */ /* 0x000fe80000000800 */
[----:B------:R-:W-:Y:S04]  /*bc90*/  STS [R7+0x400], R126 ;  /* 0x0004007e07007388 */ /* 0x000fe80000000800 */
[----:B------:R-:W-:Y:S04]  /*bca0*/  STS [R4+0x80], R35 ;  /* 0x0000802304007388 */ /* 0x000fe80000000800 */
[----:B------:R-:W-:Y:S04]  /*bcb0*/  STS [R4+0x480], R130 ;  /* 0x0004808204007388 */ /* 0x000fe80000000800 */
[----:B------:R-:W-:Y:S04]  /*bcc0*/  STS [R6], R34 ;  /* 0x0000002206007388 */ /* 0x000fe80000000800 */
        /* <DEDUP_REMOVED lines=20> */
[----:B------:R1:W-:Y:S04]  /*be10*/  STS [R2+0x8400], R21 ;  /* 0x0084001502007388 */ /* 0x0003e80000000800 */
[----:B------:R-:W-:Y:S04]  /*be20*/  STS [R3+0x8080], R20 ;  /* 0x0080801403007388 */ /* 0x000fe80000000800 */
[----:B------:R-:W-:Y:S04]  /*be30*/  STS [R3+0x8480], R19 ;  /* 0x0084801303007388 */ /* 0x000fe80000000800 */
[----:B------:R-:W-:Y:S04]  /*be40*/  STS [R8+0x8000], R18 ;  /* 0x0080001208007388 */ /* 0x000fe80000000800 */
[----:B------:R-:W-:Y:S04]  /*be50*/  STS [R8+0x8400], R17 ;  /* 0x0084001108007388 */ /* 0x000fe80000000800 */
[----:B------:R-:W-:Y:S04]  /*be60*/  STS [R5+0x8080], R16 ;  /* 0x0080801005007388 */ /* 0x000fe80000000800 */
[----:B------:R-:W-:Y:S01]  /*be70*/  STS [R5+0x8480], R13 ;  /* 0x0084800d05007388 */ /* 0x000fe20000000800 */
[----:B-1----:R-:W-:-:S03]  /*be80*/  IMAD.MOV.U32 R2, RZ, RZ, 0x4 ;  /* 0x00000004ff027424 */ /* 0x002fc600078e00ff */
[----:B------:R-:W-:Y:S04]  /*be90*/  STS [R7+0x8000], R12 ;  /* 0x0080000c07007388 */ /* 0x000fe80000000800 */
[----:B------:R-:W-:Y:S04]  /*bea0*/  STS [R7+0x8400], R11 ;  /* 0x0084000b07007388 */ /* 0x000fe80000000800 */
[----:B------:R2:W-:Y:S04]  /*beb0*/  STS [R4+0x8080], R9 ;  /* 0x0080800904007388 */ /* 0x0005e80000000800 */
[----:B------:R1:W-:Y:S04]  /*bec0*/  STS [R4+0x8480], R15 ;  /* 0x0084800f04007388 */ /* 0x0003e80000000800 */
[----:B------:R1:W-:Y:S04]  /*bed0*/  STS [R6+0x8000], R14 ;  /* 0x0080000e06007388 */ /* 0x0003e80000000800 */
[----:B------:R1:W-:Y:S01]  /*bee0*/  STS [R6+0x8400], R10 ;  /* 0x0084000a06007388 */ /* 0x0003e20000000800 */
[----:B--2---:R-:W-:-:S03]  /*bef0*/  IMAD.WIDE R8, R45, R2, c[0x0][0x500] ;  /* 0x000140002d087625 */ /* 0x004fc600078e0202 */
[----:B------:R-:W-:Y:S06]  /*bf00*/  BAR.SYNC.DEFER_BLOCKING 0x1, 0x100 ;  /* 0x0044000000007b1d */ /* 0x000fec0000010000 */
[----:B------:R-:W2:Y:S01]  /*bf10*/  @P0 LDG.E R0, [R8.64] ;  /* 0x0000000408000981 */ /* 0x000ea2000c1e1900 */
[----:B------:R-:W-:Y:S02]  /*bf20*/  IMAD.MOV.U32 R24, RZ, RZ, c[0x0][0x388] ;  /* 0x0000e200ff187624 */ /* 0x000fe400078e00ff */
[----:B------:R-:W-:-:S05]  /*bf30*/  @P1 IMAD.WIDE R2, R45, R2, c[0x0][0x508] ;  /* 0x000142002d021625 */ /* 0x000fca00078e0202 */
[----:B------:R3:W5:Y:S02]  /*bf40*/  @P1 LDG.E R24, [R2.64] ;  /* 0x0000000402181981 */ /* 0x000764000c1e1900 */
[----:B---3--:R-:W-:Y:S02]  /*bf50*/  CS2R R2, SRZ ;  /* 0x0000000000027805 */ /* 0x008fe4000001ff00 */
[--C-:B--2---:R-:W-:Y:S01]  /*bf60*/  @P0 SHF.R.S32.HI R3, RZ, 0x1f, R0.reuse ;  /* 0x0000001fff030819 */ /* 0x104fe20000011400 */
[----:B------:R-:W-:Y:S01]  /*bf70*/  @P0 IMAD.MOV.U32 R2, RZ, RZ, R0 ;  /* 0x000000ffff020224 */ /* 0x000fe200078e0000 */
[----:B------:R-:W-:Y:S05]  /*bf80*/  @P1 BRA `(.L_x_27) ;  /* 0x0000004000001947 */ /* 0x000fea0003800000 */
[----:B-1----:R-:W-:Y:S05]  /*bf90*/  @!P0 BRA `(.L_x_27) ;  /* 0x0000003000008947 */ /* 0x002fea0003800000 */
[----:B------:R-:W2:Y:S04]  /*bfa0*/  LDG.E R4, [R8.64] ;  /* 0x0000000408047981 */ /* 0x000ea8000c1e1900 */
[----:B------:R-:W2:Y:S02]  /*bfb0*/  LDG.E R0, [R8.64+0x4] ;  /* 0x0000040408007981 */ /* 0x000ea4000c1e1900 */
[----:B--2--5:R-:W-:-:S02]  /*bfc0*/  IADD3 R24, -R4, R0, RZ ;  /* 0x0000000004187210 */ /* 0x024fc40007ffe1ff */
.L_x_27:
[----:B-1----:R-:W-:Y:S01]  /*bfd0*/  LOP3.LUT R0, R40, 0xffffffe0, RZ, 0xc0, !PT ;  /* 0xffffffe028007812 */ /* 0x002fe200078ec0ff */
[----:B------:R-:W1:Y:S01]  /*bfe0*/  S2R R20, SR_CTAID.X ;  /* 0x0000000000147919 */ /* 0x000e620000002500 */
[----:B------:R-:W-:Y:S01]  /*bff0*/  SHF.R.S32.HI R4, RZ, 0x1f, R39 ;  /* 0x0000001fff047819 */ /* 0x000fe20000011427 */
[----:B------:R-:W-:Y:S01]  /*c000*/  IMAD.MOV.U32 R7, RZ, RZ, c[0x0][0x4e8] ;  /* 0x00013a00ff077624 */ /* 0x000fe200078e00ff */
[----:B------:R-:W-:Y:S01]  /*c010*/  LEA.HI R16, R43, R44, RZ, 0x3 ;  /* 0x0000002c2b107211 */ /* 0x000fe200078f18ff */
[----:B------:R-:W-:Y:S01]  /*c020*/  IMAD.IADD R0, R44, 0x1, -R0 ;  /* 0x000000012c007824 */ /* 0x000fe200078e0a00 */
[----:B------:R-:W2:Y:S01]  /*c030*/  S2R R11, SR_CTAID.Y ;  /* 0x00000000000b7919 */ /* 0x000ea20000002600 */
[----:B------:R-:W-:Y:S01]  /*c040*/  LEA.HI R4, R4, R39, RZ, 0x3 ;  /* 0x0000002704047211 */ /* 0x000fe200078f18ff */
[----:B-----5:R-:W-:Y:S01]  /*c050*/  IMAD R24, R24, c[0x0][0x4e8], RZ ;  /* 0x00013a0018187a24 */ /* 0x020fe200078e02ff */
[----:B------:R-:W-:Y:S01]  /*c060*/  ISETP.NE.AND P1, PT, R7, 0x1, PT ;  /* 0x000000010700780c */ /* 0x000fe20003f25270 */
[----:B------:R-:W-:Y:S01]  /*c070*/  BSSY B0, `(.L_x_28) ;  /* 0x0000081000007945 */ /* 0x000fe20003800000 */
[----:B------:R-:W-:-:S02]  /*c080*/  SHF.R.S32.HI R6, RZ, 0x1f, R0 ;  /* 0x0000001fff067819 */ /* 0x000fc40000011400 */
[----:B------:R-:W-:Y:S02]  /*c090*/  LOP3.LUT R5, R4, 0xffffff8, RZ, 0xc0, !PT ;  /* 0x0ffffff804057812 */ /* 0x000fe400078ec0ff */
[----:B------:R-:W-:Y:S02]  /*c0a0*/  LEA.HI R4, R26, R26, RZ, 0x1 ;  /* 0x0000001a1a047211 */ /* 0x000fe400078f08ff */
[----:B------:R-:W-:Y:S02]  /*c0b0*/  LEA.HI R6, R6, R0, RZ, 0x2 ;  /* 0x0000000006067211 */ /* 0x000fe400078f10ff */
[----:B------:R-:W-:Y:S02]  /*c0c0*/  IADD3 R7, R39, -R5, RZ ;  /* 0x8000000527077210 */ /* 0x000fe40007ffe0ff */
[----:B------:R-:W-:Y:S02]  /*c0d0*/  LOP3.LUT R4, R4, 0x1ffffffe, RZ, 0xc0, !PT ;  /* 0x1ffffffe04047812 */ /* 0x000fe400078ec0ff */
[----:B------:R-:W-:Y:S01]  /*c0e0*/  SHF.R.S32.HI R5, RZ, 0x2, R6 ;  /* 0x00000002ff057819 */ /* 0x000fe20000011406 */
[----:B------:R-:W-:Y:S01]  /*c0f0*/  IMAD R6, R3, c[0x0][0x3a0], RZ ;  /* 0x0000e80003067a24 */ /* 0x000fe200078e02ff */
[----:B------:R-:W-:Y:S01]  /*c100*/  LOP3.LUT P2, RZ, R0, 0x3, RZ, 0xc0, !PT ;  /* 0x0000000300ff7812 */ /* 0x000fe2000784c0ff */
[----:B------:R-:W-:Y:S01]  /*c110*/  IMAD.IADD R0, R26, 0x1, -R4 ;  /* 0x000000011a007824 */ /* 0x000fe200078e0a04 */
[----:B------:R-:W-:Y:S01]  /*c120*/  LOP3.LUT R4, R16, 0xfffffff8, RZ, 0xc0, !PT ;  /* 0xfffffff810047812 */ /* 0x000fe200078ec0ff */
[----:B------:R-:W-:Y:S01]  /*c130*/  IMAD R17, R7, 0x10, R5 ;  /* 0x0000001007117824 */ /* 0x000fe200078e0205 */
[----:B------:R-:W-:Y:S01]  /*c140*/  SEL R14, R45, RZ, !P0 ;  /* 0x000000ff2d0e7207 */ /* 0x000fe20004000000 */
[----:B------:R-:W-:Y:S01]  /*c150*/  IMAD R6, R2, c[0x0][0x3a4], R6 ;  /* 0x0000e90002067a24 */ /* 0x000fe200078e0206 */
[----:B------:R-:W-:Y:S01]  /*c160*/  IADD3 R15, -R4, R44, RZ ;  /* 0x0000002c040f7210 */ /* 0x000fe20007ffe1ff */
[----:B------:R-:W-:Y:S01]  /*c170*/  IMAD R0, R0, 0x8, R17 ;  /* 0x0000000800007824 */ /* 0x000fe200078e0211 */
[----:B--2---:R-:W-:Y:S01]  /*c180*/  SHF.R.S32.HI R10, RZ, 0x1f, R11 ;  /* 0x0000001fff0a7819 */ /* 0x004fe2000001140b */
[----:B------:R-:W-:Y:S01]  /*c190*/  IMAD.WIDE.U32 R4, R2, c[0x0][0x3a0], RZ ;  /* 0x0000e80002047a25 */ /* 0x000fe200078e00ff */
[----:B------:R-:W-:-:S02]  /*c1a0*/  SHF.R.S32.HI R16, RZ, 0x3, R16 ;  /* 0x00000003ff107819 */ /* 0x000fc40000011410 */
[----:B------:R-:W-:Y:S01]  /*c1b0*/  LEA.HI R19, R43, R44, RZ, 0x6 ;  /* 0x0000002c2b137211 */ /* 0x000fe200078f30ff */
[----:B-1----:R-:W-:Y:S01]  /*c1c0*/  IMAD R7, R20, 0x80, R0 ;  /* 0x0000008014077824 */ /* 0x002fe200078e0200 */
[----:B------:R-:W-:Y:S01]  /*c1d0*/  LEA R13, R15, R16, 0x5 ;  /* 0x000000100f0d7211 */ /* 0x000fe200078e28ff */
[----:B------:R-:W-:Y:S01]  /*c1e0*/  IMAD.WIDE.U32 R8, R11, c[0x0][0x490], R2 ;  /* 0x000124000b087a25 */ /* 0x000fe200078e0002 */
[----:B------:R-:W-:-:S03]  /*c1f0*/  IADD3 R3, R5, R6, RZ ;  /* 0x0000000605037210 */ /* 0x000fc60007ffe0ff */
[----:B------:R-:W-:-:S04]  /*c200*/  @P1 IMAD.HI.U32 R6, R7, c[0x0][0x4ec], RZ ;  /* 0x00013b0007061a27 */ /* 0x000fc800078e00ff */
[C---:B------:R-:W-:Y:S02]  /*c210*/  IMAD R5, R10.reuse, c[0x0][0x490], RZ ;  /* 0x000124000a057a24 */ /* 0x040fe400078e02ff */
[----:B------:R-:W-:Y:S01]  /*c220*/  IMAD.MOV.U32 R0, RZ, RZ, R7 ;  /* 0x000000ffff007224 */ /* 0x000fe200078e0007 */
[----:B------:R-:W-:Y:S01]  /*c230*/  @P1 SHF.R.U32.HI R0, RZ, c[0x0][0x4f0], R6 ;  /* 0x00013c00ff001a19 */ /* 0x000fe20000011606 */
[----:B------:R-:W-:Y:S02]  /*c240*/  IMAD R5, R11, c[0x0][0x494], R5 ;  /* 0x000125000b057a24 */ /* 0x000fe400078e0205 */
[----:B------:R-:W-:Y:S01]  /*c250*/  IMAD.MOV.U32 R2, RZ, RZ, R4 ;  /* 0x000000ffff027224 */ /* 0x000fe200078e0004 */
[----:B------:R-:W-:Y:S01]  /*c260*/  SHF.R.S32.HI R4, RZ, 0x1f, R45 ;  /* 0x0000001fff047819 */ /* 0x000fe2000001142d */
[----:B------:R-:W-:Y:S01]  /*c270*/  IMAD R10, R10, c[0x0][0x3e8], RZ ;  /* 0x0000fa000a0a7a24 */ /* 0x000fe200078e02ff */
[----:B------:R-:W-:Y:S01]  /*c280*/  IADD3 R5, R9, R5, RZ ;  /* 0x0000000509057210 */ /* 0x000fe20007ffe0ff */
[----:B------:R-:W-:Y:S01]  /*c290*/  IMAD.MOV R6, RZ, RZ, -R0 ;  /* 0x000000ffff067224 */ /* 0x000fe200078e0a00 */
[----:B------:R-:W-:Y:S01]  /*c2a0*/  SEL R12, R4, RZ, !P0 ;  /* 0x000000ff040c7207 */ /* 0x000fe20004000000 */
[----:B------:R-:W-:Y:S01]  /*c2b0*/  IMAD.MOV.U32 R4, RZ, RZ, R8 ;  /* 0x000000ffff047224 */ /* 0x000fe200078e0008 */
[----:B------:R-:W-:Y:S01]  /*c2c0*/  SHF.R.S32.HI R9, RZ, 0x1f, R0 ;  /* 0x0000001fff097819 */ /* 0x000fe20000011400 */
[----:B------:R-:W-:-:S02]  /*c2d0*/  IMAD R10, R11, c[0x0][0x3ec], R10 ;  /* 0x0000fb000b0a7a24 */ /* 0x000fc400078e020a */
[----:B------:R-:W-:-:S04]  /*c2e0*/  IMAD.WIDE.U32 R2, R11, c[0x0][0x3e8], R2 ;  /* 0x0000fa000b027a25 */ /* 0x000fc800078e0002 */
[----:B------:R-:W-:Y:S01]  /*c2f0*/  IMAD R8, R6, c[0x0][0x4e8], R7 ;  /* 0x00013a0006087a24 */ /* 0x000fe200078e0207 */
[----:B------:R-:W-:Y:S01]  /*c300*/  IADD3 R3, R3, R10, RZ ;  /* 0x0000000a03037210 */ /* 0x000fe20007ffe0ff */
[----:B------:R-:W-:Y:S02]  /*c310*/  IMAD R6, R12, c[0x0][0x498], RZ ;  /* 0x000126000c067a24 */ /* 0x000fe400078e02ff */
[----:B------:R-:W-:Y:S01]  /*c320*/  IMAD.WIDE.U32 R4, R14, c[0x0][0x498], R4 ;  /* 0x000126000e047a25 */ /* 0x000fe200078e0004 */
[----:B------:R-:W-:-:S03]  /*c330*/  SHF.R.S32.HI R10, RZ, 0x1f, R8 ;  /* 0x0000001fff0a7819 */ /* 0x000fc60000011408 */
[----:B------:R-:W-:Y:S01]  /*c340*/  IMAD R6, R14, c[0x0][0x49c], R6 ;  /* 0x000127000e067a24 */ /* 0x000fe200078e0206 */
[----:B------:R-:W-:Y:S01]  /*c350*/  IADD3 R4, P0, R0, R4, RZ ;  /* 0x0000000400047210 */ /* 0x000fe20007f1e0ff */
[----:B------:R-:W-:Y:S02]  /*c360*/  IMAD R10, R10, c[0x0][0x488], RZ ;  /* 0x000122000a0a7a24 */ /* 0x000fe400078e02ff */
[----:B------:R-:W-:Y:S01]  /*c370*/  IMAD R13, R20, 0x80, R13 ;  /* 0x00000080140d7824 */ /* 0x000fe200078e020d */
[----:B------:R-:W-:Y:S01]  /*c380*/  IADD3.X R5, R9, R5, R6, P0, !PT ;  /* 0x0000000509057210 */ /* 0x000fe200007fe406 */
[----:B------:R-:W-:Y:S02]  /*c390*/  IMAD.SHL.U32 R18, R16, 0x40, RZ ;  /* 0x0000004010127824 */ /* 0x000fe400078e00ff */
[C---:B------:R-:W-:Y:S02]  /*c3a0*/  IMAD R10, R8.reuse, c[0x0][0x48c], R10 ;  /* 0x00012300080a7a24 */ /* 0x040fe400078e020a */
[----:B------:R-:W-:Y:S01]  /*c3b0*/  IMAD.WIDE.U32 R4, R8, c[0x0][0x488], R4 ;  /* 0x0001220008047a25 */ /* 0x000fe200078e0004 */
[----:B------:R-:W-:-:S03]  /*c3c0*/  LOP3.LUT R0, R18, 0x1c0, RZ, 0xc0, !PT ;  /* 0x000001c012007812 */ /* 0x000fc600078ec0ff */
[----:B------:R-:W-:Y:S01]  /*c3d0*/  @P1 IMAD.HI.U32 R11, R13, c[0x0][0x4ec], RZ ;  /* 0x00013b000d0b1a27 */ /* 0x000fe200078e00ff */
[----:B------:R-:W-:Y:S02]  /*c3e0*/  LEA R9, P0, R4, c[0x0][0x450], 0x2 ;  /* 0x0001140004097a11 */ /* 0x000fe400078010ff */
[----:B------:R-:W-:Y:S01]  /*c3f0*/  IADD3 R10, R5, R10, RZ ;  /* 0x0000000a050a7210 */ /* 0x000fe20007ffe0ff */
[----:B------:R-:W-:Y:S02]  /*c400*/  IMAD.SHL.U32 R6, R15, 0x8, RZ ;  /* 0x000000080f067824 */ /* 0x000fe400078e00ff */
[----:B------:R-:W-:Y:S01]  /*c410*/  IMAD R8, R12, c[0x0][0x3f0], RZ ;  /* 0x0000fc000c087a24 */ /* 0x000fe200078e02ff */
[----:B------:R-:W-:Y:S01]  /*c420*/  LEA.HI.X R4, R4, c[0x0][0x454], R10, 0x2, P0 ;  /* 0x0001150004047a11 */ /* 0x000fe200000f140a */
[----:B------:R-:W-:Y:S01]  /*c430*/  IMAD.MOV.U32 R7, RZ, RZ, R13 ;  /* 0x000000ffff077224 */ /* 0x000fe200078e000d */
[----:B------:R-:W-:Y:S01]  /*c440*/  @P1 SHF.R.U32.HI R7, RZ, c[0x0][0x4f0], R11 ;  /* 0x00013c00ff071a19 */ /* 0x000fe2000001160b */
[C---:B------:R-:W-:Y:S01]  /*c450*/  IMAD R8, R14.reuse, c[0x0][0x3f4], R8 ;  /* 0x0000fd000e087a24 */ /* 0x040fe200078e0208 */
[----:B------:R-:W-:Y:S01]  /*c460*/  SHF.R.U32.HI R11, RZ, 0x3, R0 ;  /* 0x00000003ff0b7819 */ /* 0x000fe20000011600 */
[----:B------:R-:W-:Y:S01]  /*c470*/  IMAD.WIDE.U32 R2, R14, c[0x0][0x3f0], R2 ;  /* 0x0000fc000e027a25 */ /* 0x000fe200078e0002 */
[----:B------:R-:W-:Y:S01]  /*c480*/  LOP3.LUT R0, R0, 0x38, R6, 0xf8, !PT ;  /* 0x0000003800007812 */ /* 0x000fe200078ef806 */
[----:B------:R-:W-:Y:S01]  /*c490*/  SHFL.IDX PT, R10, R9, RZ, 0x1c1f ;  /* 0x001c1fff090a7589 */ /* 0x000fe200000e0000 */
[--C-:B------:R-:W-:Y:S01]  /*c4a0*/  SHF.R.S32.HI R5, RZ, 0x1f, R7.reuse ;  /* 0x0000001fff057819 */ /* 0x100fe20000011407 */
[----:B------:R-:W-:Y:S01]  /*c4b0*/  IMAD.IADD R3, R3, 0x1, R8 ;  /* 0x0000000103037824 */ /* 0x000fe200078e0208 */
[----:B------:R-:W-:Y:S01]  /*c4c0*/  LOP3.LUT R14, R0, R11, RZ, 0x3c, !PT ;  /* 0x0000000b000e7212 */ /* 0x000fe200078e3cff */
[----:B------:R-:W-:Y:S01]  /*c4d0*/  IMAD.MOV R0, RZ, RZ, -R7 ;  /* 0x000000ffff007224 */ /* 0x000fe200078e0a07 */
[----:B------:R-:W1:Y:S01]  /*c4e0*/  SHFL.IDX PT, R11, R4, RZ, 0x1c1f ;  /* 0x001c1fff040b7589 */ /* 0x000e6200000e0000 */
[----:B------:R-:W-:-:S02]  /*c4f0*/  IMAD R5, R5, c[0x0][0x3e0], RZ ;  /* 0x0000f80005057a24 */ /* 0x000fc400078e02ff */
[C---:B------:R-:W-:Y:S01]  /*c500*/  IMAD.WIDE.U32 R2, R7.reuse, c[0x0][0x3e0], R2 ;  /* 0x0000f80007027a25 */ /* 0x040fe200078e0002 */
[----:B------:R-:W-:Y:S03]  /*c510*/  SHFL.IDX PT, R8, R9, 0x1, 0x1c1f ;  /* 0x003c1f0009087f89 */ /* 0x000fe600000e0000 */
[----:B------:R-:W-:Y:S01]  /*c520*/  IMAD R12, R7, c[0x0][0x3e4], R5 ;  /* 0x0000f900070c7a24 */ /* 0x000fe200078e0205 */
[----:B------:R2:W3:Y:S01]  /*c530*/  SHFL.IDX PT, R9, R4, 0x1, 0x1c1f ;  /* 0x003c1f0004097f89 */ /* 0x0004e200000e0000 */
[----:B------:R-:W-:Y:S02]  /*c540*/  IMAD.SHL.U32 R5, R19, 0x8, RZ ;  /* 0x0000000813057824 */ /* 0x000fe400078e00ff */
[----:B------:R-:W-:-:S03]  /*c550*/  IMAD.IADD R3, R3, 0x1, R12 ;  /* 0x0000000103037824 */ /* 0x000fc600078e020c */
[----:B------:R-:W-:Y:S01]  /*c560*/  LOP3.LUT R7, R14, 0x7ffffe00, R5, 0xf8, !PT ;  /* 0x7ffffe000e077812 */ /* 0x000fe200078ef805 */
[----:B--2---:R-:W-:Y:S01]  /*c570*/  IMAD R4, R0, c[0x0][0x4e8], R13 ;  /* 0x00013a0000047a24 */ /* 0x004fe200078e020d */
[----:B------:R-:W-:-:S03]  /*c580*/  LEA R0, R20, R17, 0x7 ;  /* 0x0000001114007211 */ /* 0x000fc600078e38ff */
[----:B------:R-:W-:Y:S01]  /*c590*/  IMAD.WIDE.U32 R2, R4, c[0x0][0x3d8], R2 ;  /* 0x0000f60004027a25 */ /* 0x000fe200078e0002 */
[C---:B------:R-:W-:Y:S02]  /*c5a0*/  IADD3 R13, R0.reuse, 0x8, RZ ;  /* 0x00000008000d7810 */ /* 0x040fe40007ffe0ff */
[-C--:B------:R-:W-:Y:S02]  /*c5b0*/  ISETP.GE.OR P0, PT, R0, R24.reuse, P2 ;  /* 0x000000180000720c */ /* 0x080fe40001706670 */
[----:B------:R-:W-:Y:S02]  /*c5c0*/  SHF.R.S32.HI R0, RZ, 0x1f, R4 ;  /* 0x0000001fff007819 */ /* 0x000fe40000011404 */
[----:B------:R-:W-:-:S03]  /*c5d0*/  ISETP.GE.OR P2, PT, R13, R24, P2 ;  /* 0x000000180d00720c */ /* 0x000fc60001746670 */
[----:B------:R-:W-:-:S04]  /*c5e0*/  IMAD R0, R0, c[0x0][0x3d8], RZ ;  /* 0x0000f60000007a24 */ /* 0x000fc800078e02ff */
[----:B------:R-:W-:Y:S01]  /*c5f0*/  IMAD R5, R4, c[0x0][0x3dc], R0 ;  /* 0x0000f70004057a24 */ /* 0x000fe200078e0200 */
[----:B------:R-:W-:Y:S01]  /*c600*/  SHF.L.U32 R0, R7, 0x1, RZ ;  /* 0x0000000107007819 */ /* 0x000fe200000006ff */
[----:B-1----:R1:W-:Y:S01]  /*c610*/  @!P0 ST.E [R10.64], R41 ;  /* 0x000000290a008985 */ /* 0x0023e2000c101904 */
[----:B------:R-:W-:Y:S01]  /*c620*/  LEA R25, P0, R2, c[0x0][0x380], 0x1 ;  /* 0x0000e00002197a11 */ /* 0x000fe200078008ff */
[----:B------:R-:W-:Y:S02]  /*c630*/  IMAD.IADD R3, R3, 0x1, R5 ;  /* 0x0000000103037824 */ /* 0x000fe400078e0205 */
[----:B---3--:R2:W-:Y:S04]  /*c640*/  @!P2 ST.E [R8.64], R42 ;  /* 0x0000002a0800a985 */ /* 0x0085e8000c101904 */
[----:B------:R2:W3:Y:S04]  /*c650*/  LDS.128 R36, [R0+0x1080] ;  /* 0x0010800000247984 */ /* 0x0004e80000000c00 */
[----:B------:R2:W4:Y:S04]  /*c660*/  LDS.128 R48, [R0+0x2080] ;  /* 0x0020800000307984 */ /* 0x0005280000000c00 */
[----:B------:R2:W2:Y:S04]  /*c670*/  LDS.128 R56, [R0+0x3080] ;  /* 0x0030800000387984 */ /* 0x0004a80000000c00 */
[----:B------:R2:W2:Y:S04]  /*c680*/  LDS.128 R32, [R0+0x5080] ;  /* 0x0050800000207984 */ /* 0x0004a80000000c00 */
[----:B------:R2:W2:Y:S01]  /*c690*/  LDS.128 R44, [R0+0x6080] ;  /* 0x00608000002c7984 */ /* 0x0004a20000000c00 */
[----:B-1----:R-:W-:-:S03]  /*c6a0*/  LEA R10, R20, R16, 0x7 ;  /* 0x00000010140a7211 */ /* 0x002fc600078e38ff */
[----:B------:R1:W1:Y:S01]  /*c6b0*/  LDS.128 R52, [R0+0x7080] ;  /* 0x0070800000347984 */ /* 0x0002620000000c00 */
[----:B------:R-:W-:Y:S02]  /*c6c0*/  LEA.HI.X R11, R2, c[0x0][0x384], R3, 0x1, P0 ;  /* 0x0000e100020b7a11 */ /* 0x000fe400000f0c03 */
[----:B------:R-:W-:Y:S01]  /*c6d0*/  ISETP.GE.AND P0, PT, R10, R24, PT ;  /* 0x000000180a00720c */ /* 0x000fe20003f06270 */
[----:B------:R1:W1:Y:S04]  /*c6e0*/  LDS.128 R28, [R0+0x9080] ;  /* 0x00908000001c7984 */ /* 0x0002680000000c00 */
[----:B------:R1:W1:Y:S04]  /*c6f0*/  LDS.128 R40, [R0+0xa080] ;  /* 0x00a0800000287984 */ /* 0x0002680000000c00 */
[----:B------:R1:W1:Y:S04]  /*c700*/  LDS.128 R60, [R0+0xb080] ;  /* 0x00b08000003c7984 */ /* 0x0002680000000c00 */
[----:B------:R1:W1:Y:S04]  /*c710*/  SHFL.IDX PT, R2, R25, RZ, 0x181f ;  /* 0x00181fff19027589 */ /* 0x00026800000e0000 */
[----:B------:R1:W1:Y:S01]  /*c720*/  SHFL.IDX PT, R3, R11, RZ, 0x181f ;  /* 0x00181fff0b037589 */ /* 0x00026200000e0000 */
[----:B------:R-:W-:Y:S05]  /*c730*/  @P0 BRA `(.L_x_29) ;  /* 0x0000014000000947 */ /* 0x000fea0003800000 */
[----:B---3--:R-:W3:Y:S01]  /*c740*/  LDS.128 R20, [R0+0x80] ;  /* 0x0000800000147984 */ /* 0x008ee20000000c00 */
[----:B------:R-:W-:-:S02]  /*c750*/  IADD3 R5, R6, 0x40, RZ ;  /* 0x0000004006057810 */ /* 0x000fc40007ffe0ff */
[C---:B------:R-:W-:Y:S01]  /*c760*/  IADD3 R7, R6.reuse, 0x80, RZ ;  /* 0x0000008006077810 */ /* 0x040fe20007ffe0ff */
[----:B------:R-:W5:Y:S01]  /*c770*/  LDS.128 R16, [R0+0x4080] ;  /* 0x0040800000107984 */ /* 0x000f620000000c00 */
[----:B------:R-:W-:Y:S02]  /*c780*/  ISETP.GE.AND P1, PT, R5, c[0x0][0x3c8], PT ;  /* 0x0000f20005007a0c */ /* 0x000fe40003f26270 */
[----:B------:R-:W-:Y:S01]  /*c790*/  ISETP.GE.AND P0, PT, R7, c[0x0][0x3c8], PT ;  /* 0x0000f20007007a0c */ /* 0x000fe20003f06270 */
[----:B------:R4:W2:Y:S01]  /*c7a0*/  LDS.128 R12, [R0+0x8080] ;  /* 0x00808000000c7984 */ /* 0x0008a20000000c00 */
[----:B------:R-:W-:-:S09]  /*c7b0*/  ISETP.GE.AND P2, PT, R6, c[0x0][0x3c8], PT ;  /* 0x0000f20006007a0c */ /* 0x000fd20003f46270 */
[----:B------:R-:W-:-:S04]  /*c7c0*/  @!P1 SHF.R.S32.HI R4, RZ, 0x1f, R5 ;  /* 0x0000001fff049819 */ /* 0x000fc80000011405 */
[----:B------:R-:W-:Y:S01]  /*c7d0*/  @!P1 LEA.HI R4, R4, R5, RZ, 0x3 ;  /* 0x0000000504049211 */ /* 0x000fe200078f18ff */
[----:B-12---:R-:W-:-:S03]  /*c7e0*/  @!P2 IMAD.WIDE R8, R6, 0x2, R2 ;  /* 0x000000020608a825 */ /* 0x006fc600078e0202 */
[----:B------:R-:W-:Y:S02]  /*c7f0*/  @!P1 LOP3.LUT R4, R4, 0xfffffff8, RZ, 0xc0, !PT ;  /* 0xfffffff804049812 */ /* 0x000fe400078ec0ff */
[----:B----4-:R-:W-:-:S03]  /*c800*/  @!P0 SHF.R.S32.HI R0, RZ, 0x1f, R7 ;  /* 0x0000001fff008819 */ /* 0x010fc60000011407 */
[----:B------:R-:W-:Y:S01]  /*c810*/  @!P1 IMAD.WIDE R4, R4, 0x2, R2 ;  /* 0x0000000204049825 */ /* 0x000fe200078e0202 */
[----:B------:R-:W-:-:S04]  /*c820*/  @!P0 LEA.HI R0, R0, R7, RZ, 0x3 ;  /* 0x0000000700008211 */ /* 0x000fc800078f18ff */
[----:B------:R-:W-:Y:S01]  /*c830*/  @!P0 LOP3.LUT R0, R0, 0xfffffff8, RZ, 0xc0, !PT ;  /* 0xfffffff800008812 */ /* 0x000fe200078ec0ff */
[----:B---3--:R1:W-:Y:S04]  /*c840*/  @!P2 ST.E.128 [R8.64], R20 ;  /* 0x000000140800a985 */ /* 0x0083e8000c101d04 */
[----:B------:R-:W-:Y:S01]  /*c850*/  @!P0 IMAD.WIDE R2, R0, 0x2, R2 ;  /* 0x0000000200028825 */ /* 0x000fe200078e0202 */
[----:B-----5:R1:W-:Y:S04]  /*c860*/  @!P1 ST.E.128 [R4.64], R16 ;  /* 0x0000001004009985 */ /* 0x0203e8000c101d04 */
[----:B------:R1:W-:Y:S02]  /*c870*/  @!P0 ST.E.128 [R2.64], R12 ;  /* 0x0000000c02008985 */ /* 0x0003e4000c101d04 */
.L_x_29:
[----:B---3--:R-:W-:Y:S05]  /*c880*/  BSYNC B0 ;  /* 0x0000000000007941 */ /* 0x008fea0003800000 */
.L_x_28:
[----:B-12---:R-:W-:Y:S01]  /*c890*/  IADD3 R0, R10, 0x20, RZ ;  /* 0x000000200a007810 */ /* 0x006fe20007ffe0ff */
[----:B------:R1:W2:Y:S01]  /*c8a0*/  SHFL.IDX PT, R3, R11, 0x1, 0x181f ;  /* 0x00381f000b037f89 */ /* 0x0002a200000e0000 */
[----:B------:R-:W-:Y:S02]  /*c8b0*/  BSSY B0, `(.L_x_30) ;  /* 0x0000015000007945 */ /* 0x000fe40003800000 */
[----:B------:R-:W-:Y:S01]  /*c8c0*/  ISETP.GE.AND P0, PT, R0, R24, PT ;  /* 0x000000180000720c */ /* 0x000fe20003f06270 */
[----:B------:R1:W3:-:S12]  /*c8d0*/  SHFL.IDX PT, R2, R25, 0x1, 0x181f ;  /* 0x00381f0019027f89 */ /* 0x0002d800000e0000 */
[----:B------:R-:W-:Y:S05]  /*c8e0*/  @P0 BRA `(.L_x_31) ;  /* 0x0000011000000947 */ /* 0x000fea0003800000 */
[C---:B------:R-:W-:Y:S02]  /*c8f0*/  IADD3 R5, R6.reuse, 0x40, RZ ;  /* 0x0000004006057810 */ /* 0x040fe40007ffe0ff */
[C---:B------:R-:W-:Y:S02]  /*c900*/  IADD3 R7, R6.reuse, 0x80, RZ ;  /* 0x0000008006077810 */ /* 0x040fe40007ffe0ff */
[----:B------:R-:W-:Y:S02]  /*c910*/  ISETP.GE.AND P1, PT, R5, c[0x0][0x3c8], PT ;  /* 0x0000f20005007a0c */ /* 0x000fe40003f26270 */
[----:B------:R-:W-:Y:S02]  /*c920*/  ISETP.GE.AND P0, PT, R7, c[0x0][0x3c8], PT ;  /* 0x0000f20007007a0c */ /* 0x000fe40003f06270 */
[----:B------:R-:W-:-:S09]  /*c930*/  ISETP.GE.AND P2, PT, R6, c[0x0][0x3c8], PT ;  /* 0x0000f20006007a0c */ /* 0x000fd20003f46270 */
[----:B------:R-:W-:Y:S02]  /*c940*/  @!P1 SHF.R.S32.HI R4, RZ, 0x1f, R5 ;  /* 0x0000001fff049819 */ /* 0x000fe40000011405 */
[----:B------:R-:W-:Y:S02]  /*c950*/  @!P0 SHF.R.S32.HI R0, RZ, 0x1f, R7 ;  /* 0x0000001fff008819 */ /* 0x000fe40000011407 */
[----:B------:R-:W-:Y:S01]  /*c960*/  @!P1 LEA.HI R4, R4, R5, RZ, 0x3 ;  /* 0x0000000504049211 */ /* 0x000fe200078f18ff */
[--C-:B--23--:R-:W-:Y:S01]  /*c970*/  @!P2 IMAD.WIDE R8, R6, 0x2, R2.reuse ;  /* 0x000000020608a825 */ /* 0x10cfe200078e0202 */
        /* <DEDUP_REMOVED lines=8> */
.L_x_31:
[----:B------:R-:W-:Y:S05]  /*ca00*/  BSYNC B0 ;  /* 0x0000000000007941 */ /* 0x000fea0003800000 */
.L_x_30:
[----:B------:R-:W-:Y:S01]  /*ca10*/  IADD3 R0, R10, 0x40, RZ ;  /* 0x000000400a007810 */ /* 0x000fe20007ffe0ff */
[----:B--2---:R2:W1:Y:S01]  /*ca20*/  SHFL.IDX PT, R3, R11, 0x2, 0x181f ;  /* 0x00581f000b037f89 */ /* 0x00446200000e0000 */
[----:B------:R-:W-:Y:S02]  /*ca30*/  BSSY B0, `(.L_x_32) ;  /* 0x0000015000007945 */ /* 0x000fe40003800000 */
[----:B------:R-:W-:Y:S01]  /*ca40*/  ISETP.GE.AND P0, PT, R0, R24, PT ;  /* 0x000000180000720c */ /* 0x000fe20003f06270 */
[----:B---3--:R2:W3:-:S12]  /*ca50*/  SHFL.IDX PT, R2, R25, 0x2, 0x181f ;  /* 0x00581f0019027f89 */ /* 0x0084d800000e0000 */
        /* <DEDUP_REMOVED lines=9> */
[--C-:B-1-3--:R-:W-:Y:S01]  /*caf0*/  @!P2 IMAD.WIDE R8, R6, 0x2, R2.reuse ;  /* 0x000000020608a825 */ /* 0x10afe200078e0202 */
[----:B------:R-:W-:Y:S02]  /*cb00*/  @!P0 LEA.HI R0, R0, R7, RZ, 0x3 ;  /* 0x0000000700008211 */ /* 0x000fe400078f18ff */
[----:B------:R-:W-:Y:S02]  /*cb10*/  @!P1 LOP3.LUT R4, R4, 0xfffffff8, RZ, 0xc0, !PT ;  /* 0xfffffff804049812 */ /* 0x000fe400078ec0ff */
[----:B------:R-:W-:Y:S01]  /*cb20*/  @!P0 LOP3.LUT R0, R0, 0xfffffff8, RZ, 0xc0, !PT ;  /* 0xfffffff800008812 */ /* 0x000fe200078ec0ff */
[----:B----4-:R1:W-:Y:S02]  /*cb30*/  @!P2 ST.E.128 [R8.64], R48 ;  /* 0x000000300800a985 */ /* 0x0103e4000c101d04 */
[----:B------:R-:W-:-:S04]  /*cb40*/  @!P1 IMAD.WIDE R4, R4, 0x2, R2 ;  /* 0x0000000204049825 */ /* 0x000fc800078e0202 */
[----:B------:R-:W-:Y:S01]  /*cb50*/  @!P0 IMAD.WIDE R2, R0, 0x2, R2 ;  /* 0x0000000200028825 */ /* 0x000fe200078e0202 */
[----:B------:R1:W-:Y:S04]  /*cb60*/  @!P1 ST.E.128 [R4.64], R44 ;  /* 0x0000002c04009985 */ /* 0x0003e8000c101d04 */
[----:B------:R1:W-:Y:S02]  /*cb70*/  @!P0 ST.E.128 [R2.64], R40 ;  /* 0x0000002802008985 */ /* 0x0003e4000c101d04 */
.L_x_33:
[----:B------:R-:W-:Y:S05]  /*cb80*/  BSYNC B0 ;  /* 0x0000000000007941 */ /* 0x000fea0003800000 */
.L_x_32:
[----:B------:R-:W-:Y:S01]  /*cb90*/  IADD3 R0, R10, 0x60, RZ ;  /* 0x000000600a007810 */ /* 0x000fe20007ffe0ff */
[----:B-1----:R1:W2:Y:S03]  /*cba0*/  SHFL.IDX PT, R3, R11, 0x3, 0x181f ;  /* 0x00781f000b037f89 */ /* 0x0022a600000e0000 */
[----:B------:R-:W-:Y:S01]  /*cbb0*/  ISETP.GE.AND P0, PT, R0, R24, PT ;  /* 0x000000180000720c */ /* 0x000fe20003f06270 */
[----:B---3--:R1:W3:-:S12]  /*cbc0*/  SHFL.IDX PT, R2, R25, 0x3, 0x181f ;  /* 0x00781f0019027f89 */ /* 0x0082d800000e0000 */
[----:B------:R-:W-:Y:S05]  /*cbd0*/  @P0 EXIT ;  /* 0x000000000000094d */ /* 0x000fea0003800000 */
[C---:B------:R-:W-:Y:S02]  /*cbe0*/  IADD3 R4, R6.reuse, 0x40, RZ ;  /* 0x0000004006047810 */ /* 0x040fe40007ffe0ff */
[----:B------:R-:W-:Y:S02]  /*cbf0*/  ISETP.GE.AND P1, PT, R6, c[0x0][0x3c8], PT ;  /* 0x0000f20006007a0c */ /* 0x000fe40003f26270 */
[----:B------:R-:W-:-:S11]  /*cc00*/  ISETP.GE.AND P0, PT, R4, c[0x0][0x3c8], PT ;  /* 0x0000f20004007a0c */ /* 0x000fd60003f06270 */
[----:B--23--:R-:W-:Y:S02]  /*cc10*/  @!P1 IMAD.WIDE R8, R6, 0x2, R2 ;  /* 0x0000000206089825 */ /* 0x00cfe400078e0202 */
[----:B------:R-:W-:-:S03]  /*cc20*/  @!P0 SHF.R.S32.HI R0, RZ, 0x1f, R4 ;  /* 0x0000001fff008819 */ /* 0x000fc60000011404 */
[----:B------:R2:W-:Y:S01]  /*cc30*/  @!P1 ST.E.128 [R8.64], R56 ;  /* 0x0000003808009985 */ /* 0x0005e2000c101d04 */
[----:B------:R-:W-:-:S04]  /*cc40*/  @!P0 LEA.HI R0, R0, R4, RZ, 0x3 ;  /* 0x0000000400008211 */ /* 0x000fc800078f18ff */
[----:B------:R-:W-:-:S05]  /*cc50*/  @!P0 LOP3.LUT R0, R0, 0xfffffff8, RZ, 0xc0, !PT ;  /* 0xfffffff800008812 */ /* 0x000fca00078ec0ff */
[----:B------:R-:W-:Y:S01]  /*cc60*/  @!P0 IMAD.WIDE R4, R0, 0x2, R2 ;  /* 0x0000000200048825 */ /* 0x000fe200078e0202 */
[----:B------:R-:W-:-:S04]  /*cc70*/  IADD3 R0, R6, 0x80, RZ ;  /* 0x0000008006007810 */ /* 0x000fc80007ffe0ff */
[----:B------:R2:W-:Y:S01]  /*cc80*/  @!P0 ST.E.128 [R4.64], R52 ;  /* 0x0000003404008985 */ /* 0x0005e2000c101d04 */
[----:B------:R-:W-:-:S13]  /*cc90*/  ISETP.GE.AND P0, PT, R0, c[0x0][0x3c8], PT ;  /* 0x0000f20000007a0c */ /* 0x000fda0003f06270 */
[----:B------:R-:W-:Y:S05]  /*cca0*/  @P0 EXIT ;  /* 0x000000000000094d */ /* 0x000fea0003800000 */
[----:B--2---:R-:W-:-:S04]  /*ccb0*/  SHF.R.S32.HI R4, RZ, 0x1f, R0 ;  /* 0x0000001fff047819 */ /* 0x004fc80000011400 */
[----:B------:R-:W-:-:S04]  /*ccc0*/  LEA.HI R0, R4, R0, RZ, 0x3 ;  /* 0x0000000004007211 */ /* 0x000fc800078f18ff */
[----:B------:R-:W-:-:S05]  /*ccd0*/  LOP3.LUT R0, R0, 0xfffffff8, RZ, 0xc0, !PT ;  /* 0xfffffff800007812 */ /* 0x000fca00078ec0ff */
[----:B------:R-:W-:-:S05]  /*cce0*/  IMAD.WIDE R2, R0, 0x2, R2 ;  /* 0x0000000200027825 */ /* 0x000fca00078e0202 */
[----:B------:R-:W-:Y:S01]  /*ccf0*/  ST.E.128 [R2.64], R60 ;  /* 0x0000003c02007985 */ /* 0x000fe2000c101d04 */
[----:B------:R-:W-:Y:S05]  /*cd00*/  EXIT ;  /* 0x000000000000794d */ /* 0x000fea0003800000 */
.L_x_26:
[----:B------:R-:W2:Y:S01]  /*cd10*/  LDL R8, [R1+0x20] ;  /* 0x0000200001087983 */ /* 0x000ea20000100800 */
[----:B------:R-:W-:Y:S01]  /*cd20*/  ISETP.NE.U32.AND P0, PT, RZ, c[0x0][0x508], PT ;  /* 0x00014200ff007a0c */ /* 0x000fe20003f05070 */
[----:B------:R-:W-:Y:S01]  /*cd30*/  IMAD.MOV.U32 R2, RZ, RZ, 0x4 ;  /* 0x00000004ff027424 */ /* 0x000fe200078e00ff */
[----:B------:R-:W-:Y:S02]  /*cd40*/  ISETP.NE.U32.AND P1, PT, RZ, c[0x0][0x500], PT ;  /* 0x00014000ff007a0c */ /* 0x000fe40003f25070 */
[----:B------:R-:W-:Y:S02]  /*cd50*/  ISETP.NE.AND.EX P0, PT, RZ, c[0x0][0x50c], PT, P0 ;  /* 0x00014300ff007a0c */ /* 0x000fe40003f05300 */
[----:B------:R-:W-:Y:S01]  /*cd60*/  ISETP.NE.AND.EX P1, PT, RZ, c[0x0][0x504], PT, P1 ;  /* 0x00014100ff007a0c */ /* 0x000fe20003f25310 */
[----:B------:R-:W-:Y:S02]  /*cd70*/  IMAD.MOV.U32 R13, RZ, RZ, c[0x0][0x388] ;  /* 0x0000e200ff0d7624 */ /* 0x000fe400078e00ff */
[----:B--2---:R-:W-:-:S08]  /*cd80*/  IMAD.WIDE R6, R8, R2, c[0x0][0x500] ;  /* 0x0001400008067625 */ /* 0x004fd000078e0202 */
[----:B------:R-:W-:Y:S02]  /*cd90*/  @P0 IMAD.WIDE R2, R8, R2, c[0x0][0x508] ;  /* 0x0001420008020625 */ /* 0x000fe400078e0202 */
[----:B------:R-:W2:Y:S04]  /*cda0*/  @P1 LDG.E R0, [R6.64] ;  /* 0x0000000406001981 */ /* 0x000ea8000c1e1900 */
[----:B------:R1:W5:Y:S01]  /*cdb0*/  @P0 LDG.E R13, [R2.64] ;  /* 0x00000004020d0981 */ /* 0x000362000c1e1900 */
[----:B------:R-:W-:Y:S02]  /*cdc0*/  CS2R R4, SRZ ;  /* 0x0000000000047805 */ /* 0x000fe4000001ff00 */
[--C-:B--2---:R-:W-:Y:S01]  /*cdd0*/  @P1 SHF.R.S32.HI R5, RZ, 0x1f, R0.reuse ;  /* 0x0000001fff051819 */ /* 0x104fe20000011400 */
[----:B------:R-:W-:Y:S01]  /*cde0*/  @P1 IMAD.MOV.U32 R4, RZ, RZ, R0 ;  /* 0x000000ffff041224 */ /* 0x000fe200078e0000 */
[----:B------:R-:W-:Y:S05]  /*cdf0*/  @P0 BRA `(.L_x_34) ;  /* 0x0000004000000947 */ /* 0x000fea0003800000 */
[----:B-1----:R-:W-:Y:S05]  /*ce00*/  @!P1 BRA `(.L_x_34) ;  /* 0x0000003000009947 */ /* 0x002fea0003800000 */
[----:B------:R1:W2:Y:S04]  /*ce10*/  LDG.E R0, [R6.64] ;  /* 0x0000000406007981 */ /* 0x0002a8000c1e1900 */
[----:B-1----:R-:W2:Y:S02]  /*ce20*/  LDG.E R6, [R6.64+0x4] ;  /* 0x0000040406067981 */ /* 0x002ea4000c1e1900 */
[----:B--2--5:R-:W-:-:S02]  /*ce30*/  IADD3 R13, -R0, R6, RZ ;  /* 0x00000006000d7210 */ /* 0x024fc40007ffe1ff */
.L_x_34:
[----:B-1----:R-:W1:Y:S01]  /*ce40*/  S2R R11, SR_TID.X ;  /* 0x00000000000b7919 */ /* 0x002e620000002100 */
[----:B------:R-:W-:Y:S01]  /*ce50*/  SHF.R.S32.HI R0, RZ, 0x1f, R8 ;  /* 0x0000001fff007819 */ /* 0x000fe20000011408 */
[----:B------:R-:W-:Y:S01]  /*ce60*/  BSSY B0, `(.L_x_35) ;  /* 0x0000028000007945 */ /* 0x000fe20003800000 */
[----:B------:R-:W-:-:S02]  /*ce70*/  SEL R10, R8, RZ, !P1 ;  /* 0x000000ff080a7207 */ /* 0x000fc40004800000 */
[----:B------:R-:W-:Y:S02]  /*ce80*/  SEL R12, R0, RZ, !P1 ;  /* 0x000000ff000c7207 */ /* 0x000fe40004800000 */
[----:B-1----:R-:W-:-:S13]  /*ce90*/  ISETP.GE.AND P0, PT, R11, 0x80, PT ;  /* 0x000000800b00780c */ /* 0x002fda0003f06270 */
[----:B------:R-:W-:Y:S05]  /*cea0*/  @P0 BRA `(.L_x_36) ;  /* 0x0000023000000947 */ /* 0x000fea0003800000 */
[----:B------:R-:W1:Y:S01]  /*ceb0*/  S2R R9, SR_CTAID.X ;  /* 0x0000000000097919 */ /* 0x000e620000002500 */
[----:B-----5:R-:W-:Y:S01]  /*cec0*/  IMAD R0, R13, c[0x0][0x4e8], RZ ;  /* 0x00013a000d007a24 */ /* 0x020fe200078e02ff */
[----:B-1----:R-:W-:-:S04]  /*ced0*/  LEA R9, R9, R11, 0x7 ;  /* 0x0000000b09097211 */ /* 0x002fc800078e38ff */
[----:B------:R-:W-:-:S13]  /*cee0*/  ISETP.GE.AND P0, PT, R9, R0, PT ;  /* 0x000000000900720c */ /* 0x000fda0003f06270 */
[----:B------:R-:W-:Y:S05]  /*cef0*/  @P0 BRA `(.L_x_36) ;  /* 0x000001e000000947 */ /* 0x000fea0003800000 */
[----:B------:R-:W1:Y:S01]  /*cf00*/  S2R R8, SR_CTAID.Y ;  /* 0x0000000000087919 */ /* 0x000e620000002600 */
[----:B------:R-:W-:Y:S01]  /*cf10*/  MOV R0, c[0x0][0x4e8] ;  /* 0x00013a0000007a02 */ /* 0x000fe20000000f00 */
[----:B------:R-:W-:Y:S01]  /*cf20*/  IMAD.MOV.U32 R3, RZ, RZ, R5 ;  /* 0x000000ffff037224 */ /* 0x000fe200078e0005 */
[----:B------:R-:W-:Y:S02]  /*cf30*/  MOV R2, R4 ;  /* 0x0000000400027202 */ /* 0x000fe40000000f00 */
[----:B------:R-:W-:-:S13]  /*cf40*/  ISETP.NE.AND P0, PT, R0, 0x1, PT ;  /* 0x000000010000780c */ /* 0x000fda0003f05270 */
[----:B------:R-:W-:Y:S01]  /*cf50*/  @P0 IMAD.HI.U32 R7, R9, c[0x0][0x4ec], RZ ;  /* 0x00013b0009070a27 */ /* 0x000fe200078e00ff */
[----:B-1----:R-:W-:-:S03]  /*cf60*/  SHF.R.S32.HI R0, RZ, 0x1f, R8 ;  /* 0x0000001fff007819 */ /* 0x002fc60000011408 */
[----:B------:R-:W-:-:S04]  /*cf70*/  IMAD.WIDE.U32 R2, R8, c[0x0][0x490], R2 ;  /* 0x0001240008027a25 */ /* 0x000fc800078e0002 */
[----:B------:R-:W-:Y:S02]  /*cf80*/  IMAD R6, R0, c[0x0][0x490], RZ ;  /* 0x0001240000067a24 */ /* 0x000fe400078e02ff */
[----:B------:R-:W-:Y:S01]  /*cf90*/  IMAD.MOV.U32 R0, RZ, RZ, R9 ;  /* 0x000000ffff007224 */ /* 0x000fe200078e0009 */
[----:B------:R-:W-:Y:S01]  /*cfa0*/  @P0 SHF.R.U32.HI R0, RZ, c[0x0][0x4f0], R7 ;  /* 0x00013c00ff000a19 */ /* 0x000fe20000011607 */
[----:B------:R-:W-:Y:S02]  /*cfb0*/  IMAD R6, R8, c[0x0][0x494], R6 ;  /* 0x0001250008067a24 */ /* 0x000fe400078e0206 */
[----:B------:R-:W-:Y:S01]  /*cfc0*/  IMAD R8, R12, c[0x0][0x498], RZ ;  /* 0x000126000c087a24 */ /* 0x000fe200078e02ff */
[----:B------:R-:W-:Y:S01]  /*cfd0*/  IADD3 R7, -R0, RZ, RZ ;  /* 0x000000ff00077210 */ /* 0x000fe20007ffe1ff */
[----:B------:R-:W-:Y:S02]  /*cfe0*/  IMAD.IADD R3, R6, 0x1, R3 ;  /* 0x0000000106037824 */ /* 0x000fe400078e0203 */
[----:B------:R-:W-:-:S02]  /*cff0*/  IMAD R8, R10, c[0x0][0x49c], R8 ;  /* 0x000127000a087a24 */ /* 0x000fc400078e0208 */
[----:B------:R-:W-:Y:S01]  /*d000*/  IMAD R6, R7, c[0x0][0x4e8], R9 ;  /* 0x00013a0007067a24 */ /* 0x000fe200078e0209 */
[----:B------:R-:W-:Y:S01]  /*d010*/  SHF.R.S32.HI R9, RZ, 0x1f, R0 ;  /* 0x0000001fff097819 */ /* 0x000fe20000011400 */
[----:B------:R-:W-:-:S03]  /*d020*/  IMAD.WIDE.U32 R2, R10, c[0x0][0x498], R2 ;  /* 0x000126000a027a25 */ /* 0x000fc600078e0002 */
[----:B------:R-:W-:Y:S02]  /*d030*/  SHF.R.S32.HI R7, RZ, 0x1f, R6 ;  /* 0x0000001fff077819 */ /* 0x000fe40000011406 */
[----:B------:R-:W-:-:S03]  /*d040*/  IADD3 R2, P0, R0, R2, RZ ;  /* 0x0000000200027210 */ /* 0x000fc60007f1e0ff */
[----:B------:R-:W-:Y:S01]  /*d050*/  IMAD R0, R7, c[0x0][0x488], RZ ;  /* 0x0001220007007a24 */ /* 0x000fe200078e02ff */
[----:B------:R-:W-:-:S03]  /*d060*/  IADD3.X R3, R9, R3, R8, P0, !PT ;  /* 0x0000000309037210 */ /* 0x000fc600007fe408 */
[C---:B------:R-:W-:Y:S02]  /*d070*/  IMAD R0, R6.reuse, c[0x0][0x48c], R0 ;  /* 0x0001230006007a24 */ /* 0x040fe400078e0200 */
[----:B------:R-:W-:-:S05]  /*d080*/  IMAD.WIDE.U32 R2, R6, c[0x0][0x488], R2 ;  /* 0x0001220006027a25 */ /* 0x000fca00078e0002 */
[----:B------:R-:W-:Y:S02]  /*d090*/  IADD3 R0, R3, R0, RZ ;  /* 0x0000000003007210 */ /* 0x000fe40007ffe0ff */
[----:B------:R-:W-:-:S04]  /*d0a0*/  LEA R6, P0, R2, c[0x0][0x450], 0x2 ;  /* 0x0001140002067a11 */ /* 0x000fc800078010ff */
[----:B------:R-:W-:Y:S02]  /*d0b0*/  LEA.HI.X R7, R2, c[0x0][0x454], R0, 0x2, P0 ;  /* 0x0001150002077a11 */ /* 0x000fe400000f1400 */
[----:B------:R-:W-:-:S05]  /*d0c0*/  MOV R0, 0xff800000 ;  /* 0xff80000000007802 */ /* 0x000fca0000000f00 */
[----:B------:R1:W-:Y:S02]  /*d0d0*/  STG.E [R6.64], R0 ;  /* 0x0000000006007986 */ /* 0x0003e4000c101904 */
.L_x_36:
[----:B------:R-:W-:Y:S05]  /*d0e0*/  BSYNC B0 ;  /* 0x0000000000007941 */ /* 0x000fea0003800000 */
.L_x_35:
[----:B-1----:R-:W1:Y:S01]  /*d0f0*/  S2R R6, SR_CTAID.Y ;  /* 0x0000000000067919 */ /* 0x002e620000002600 */
[----:B------:R-:W-:Y:S01]  /*d100*/  IMAD R0, R5, c[0x0][0x3a0], RZ ;  /* 0x0000e80005007a24 */ /* 0x000fe200078e02ff */
[----:B------:R-:W-:Y:S01]  /*d110*/  SHF.R.S32.HI R5, RZ, 0x1f, R11 ;  /* 0x0000001fff057819 */ /* 0x000fe2000001140b */
[C---:B------:R-:W-:Y:S01]  /*d120*/  IMAD.WIDE.U32 R2, R4.reuse, c[0x0][0x3a0], RZ ;  /* 0x0000e80004027a25 */ /* 0x040fe200078e00ff */
[----:B------:R-:W2:Y:S01]  /*d130*/  S2R R9, SR_CTAID.X ;  /* 0x0000000000097919 */ /* 0x000ea20000002500 */
[----:B------:R-:W-:Y:S01]  /*d140*/  MOV R8, c[0x0][0x4e8] ;  /* 0x00013a0000087a02 */ /* 0x000fe20000000f00 */
[----:B------:R-:W-:Y:S01]  /*d150*/  BSSY B0, `(.L_x_37) ;  /* 0x000003c000007945 */ /* 0x000fe20003800000 */
[----:B------:R-:W-:Y:S01]  /*d160*/  LEA.HI R5, R5, R11, RZ, 0x3 ;  /* 0x0000000b05057211 */ /* 0x000fe200078f18ff */
[----:B------:R-:W-:Y:S01]  /*d170*/  IMAD R0, R4, c[0x0][0x3a4], R0 ;  /* 0x0000e90004007a24 */ /* 0x000fe200078e0200 */
[----:B------:R-:W-:Y:S01]  /*d180*/  ISETP.NE.AND P0, PT, R8, 0x1, PT ;  /* 0x000000010800780c */ /* 0x000fe20003f05270 */
[----:B-----5:R-:W-:Y:S01]  /*d190*/  IMAD R13, R13, c[0x0][0x4e8], RZ ;  /* 0x00013a000d0d7a24 */ /* 0x020fe200078e02ff */
[----:B------:R-:W-:-:S02]  /*d1a0*/  LOP3.LUT R4, R5, 0xfffffff8, RZ, 0xc0, !PT ;  /* 0xfffffff805047812 */ /* 0x000fc400078ec0ff */
[----:B------:R-:W-:-:S03]  /*d1b0*/  IADD3 R3, R3, R0, RZ ;  /* 0x0000000003037210 */ /* 0x000fc60007ffe0ff */
[----:B------:R-:W-:Y:S01]  /*d1c0*/  IMAD.IADD R8, R11, 0x1, -R4 ;  /* 0x000000010b087824 */ /* 0x000fe200078e0a04 */
[----:B------:R-:W-:-:S04]  /*d1d0*/  SHF.R.S32.HI R11, RZ, 0x3, R5 ;  /* 0x00000003ff0b7819 */ /* 0x000fc80000011405 */
[-C--:B------:R-:W-:Y:S02]  /*d1e0*/  LEA R4, R8, R11.reuse, 0x5 ;  /* 0x0000000b08047211 */ /* 0x080fe400078e28ff */
[----:B-1----:R-:W-:Y:S01]  /*d1f0*/  SHF.R.S32.HI R7, RZ, 0x1f, R6 ;  /* 0x0000001fff077819 */ /* 0x002fe20000011406 */
[----:B------:R-:W-:Y:S01]  /*d200*/  IMAD.WIDE.U32 R2, R6, c[0x0][0x3e8], R2 ;  /* 0x0000fa0006027a25 */ /* 0x000fe200078e0002 */
[----:B--2---:R-:W-:-:S03]  /*d210*/  LEA R11, R9, R11, 0x7 ;  /* 0x0000000b090b7211 */ /* 0x004fc600078e38ff */
[----:B------:R-:W-:Y:S02]  /*d220*/  IMAD R0, R7, c[0x0][0x3e8], RZ ;  /* 0x0000fa0007007a24 */ /* 0x000fe400078e02ff */
[----:B------:R-:W-:Y:S02]  /*d230*/  IMAD R4, R9, 0x80, R4 ;  /* 0x0000008009047824 */ /* 0x000fe400078e0204 */
[----:B------:R-:W-:Y:S02]  /*d240*/  IMAD R0, R6, c[0x0][0x3ec], R0 ;  /* 0x0000fb0006007a24 */ /* 0x000fe400078e0200 */
[----:B------:R-:W-:-:S03]  /*d250*/  @P0 IMAD.HI.U32 R5, R4, c[0x0][0x4ec], RZ ;  /* 0x00013b0004050a27 */ /* 0x000fc600078e00ff */
[----:B------:R-:W-:Y:S01]  /*d260*/  IADD3 R3, R0, R3, RZ ;  /* 0x0000000300037210 */ /* 0x000fe20007ffe0ff */
[----:B------:R-:W-:Y:S01]  /*d270*/  IMAD R6, R12, c[0x0][0x3f0], RZ ;  /* 0x0000fc000c067a24 */ /* 0x000fe200078e02ff */
[----:B------:R-:W-:Y:S02]  /*d280*/  MOV R0, R4 ;  /* 0x0000000400007202 */ /* 0x000fe40000000f00 */
[----:B------:R-:W-:Y:S01]  /*d290*/  @P0 SHF.R.U32.HI R0, RZ, c[0x0][0x4f0], R5 ;  /* 0x00013c00ff000a19 */ /* 0x000fe20000011605 */
[C---:B------:R-:W-:Y:S02]  /*d2a0*/  IMAD R7, R10.reuse, c[0x0][0x3f4], R6 ;  /* 0x0000fd000a077a24 */ /* 0x040fe400078e0206 */
[----:B------:R-:W-:Y:S01]  /*d2b0*/  IMAD.WIDE.U32 R2, R10, c[0x0][0x3f0], R2 ;  /* 0x0000fc000a027a25 */ /* 0x000fe200078e0002 */
[----:B------:R-:W-:-:S03]  /*d2c0*/  SHF.R.S32.HI R6, RZ, 0x1f, R0 ;  /* 0x0000001fff067819 */ /* 0x000fc60000011400 */
[----:B------:R-:W-:Y:S01]  /*d2d0*/  IMAD.MOV R5, RZ, RZ, -R0 ;  /* 0x000000ffff057224 */ /* 0x000fe200078e0a00 */
[----:B------:R-:W-:Y:S01]  /*d2e0*/  IADD3 R3, R3, R7, RZ ;  /* 0x0000000703037210 */ /* 0x000fe20007ffe0ff */
[----:B------:R-:W-:Y:S02]  /*d2f0*/  IMAD R6, R6, c[0x0][0x3e0], RZ ;  /* 0x0000f80006067a24 */ /* 0x000fe400078e02ff */
[----:B------:R-:W-:Y:S02]  /*d300*/  IMAD R5, R5, c[0x0][0x4e8], R4 ;  /* 0x00013a0005057a24 */ /* 0x000fe400078e0204 */
[----:B------:R-:W-:-:S03]  /*d310*/  IMAD.WIDE.U32 R2, R0, c[0x0][0x3e0], R2 ;  /* 0x0000f80000027a25 */ /* 0x000fc600078e0002 */
[----:B------:R-:W-:Y:S01]  /*d320*/  SHF.R.S32.HI R4, RZ, 0x1f, R5 ;  /* 0x0000001fff047819 */ /* 0x000fe20000011405 */
[----:B------:R-:W-:-:S05]  /*d330*/  IMAD R0, R0, c[0x0][0x3e4], R6 ;  /* 0x0000f90000007a24 */ /* 0x000fca00078e0206 */
[----:B------:R-:W-:Y:S01]  /*d340*/  IADD3 R3, R3, R0, RZ ;  /* 0x0000000003037210 */ /* 0x000fe20007ffe0ff */
[----:B------:R-:W-:-:S04]  /*d350*/  IMAD R0, R4, c[0x0][0x3d8], RZ ;  /* 0x0000f60004007a24 */ /* 0x000fc800078e02ff */
[C---:B------:R-:W-:Y:S02]  /*d360*/  IMAD R0, R5.reuse, c[0x0][0x3dc], R0 ;  /* 0x0000f70005007a24 */ /* 0x040fe400078e0200 */
[----:B------:R-:W-:-:S04]  /*d370*/  IMAD.WIDE.U32 R2, R5, c[0x0][0x3d8], R2 ;  /* 0x0000f60005027a25 */ /* 0x000fc800078e0002 */
[----:B------:R-:W-:Y:S01]  /*d380*/  IMAD.IADD R0, R3, 0x1, R0 ;  /* 0x0000000103007824 */ /* 0x000fe200078e0200 */
[----:B------:R-:W-:-:S04]  /*d390*/  LEA R14, P0, R2, c[0x0][0x380], 0x1 ;  /* 0x0000e000020e7a11 */ /* 0x000fc800078008ff */
[----:B------:R-:W-:Y:S02]  /*d3a0*/  LEA.HI.X R12, R2, c[0x0][0x384], R0, 0x1, P0 ;  /* 0x0000e100020c7a11 */ /* 0x000fe400000f0c00 */
[----:B------:R-:W-:Y:S01]  /*d3b0*/  ISETP.GE.AND P0, PT, R11, R13, PT ;  /* 0x0000000d0b00720c */ /* 0x000fe20003f06270 */
[----:B------:R1:W2:Y:S01]  /*d3c0*/  SHFL.IDX PT, R2, R14, RZ, 0x181f ;  /* 0x00181fff0e027589 */ /* 0x0002a200000e0000 */
[----:B------:R-:W-:-:S03]  /*d3d0*/  SHF.L.U32 R0, R8, 0x3, RZ ;  /* 0x0000000308007819 */ /* 0x000fc600000006ff */
[----:B------:R1:W3:Y:S01]  /*d3e0*/  SHFL.IDX PT, R3, R12, RZ, 0x181f ;  /* 0x00181fff0c037589 */ /* 0x0002e200000e0000 */
[C---:B------:R-:W-:Y:S02]  /*d3f0*/  IADD3 R9, R0.reuse, 0x40, RZ ;  /* 0x0000004000097810 */ /* 0x040fe40007ffe0ff */
[----:B------:R-:W-:-:S05]  /*d400*/  IADD3 R10, R0, 0x80, RZ ;  /* 0x00000080000a7810 */ /* 0x000fca0007ffe0ff */
[----:B------:R-:W-:Y:S05]  /*d410*/  @P0 BRA `(.L_x_38) ;  /* 0x000000f000000947 */ /* 0x000fea0003800000 */
        /* <DEDUP_REMOVED lines=10> */
[----:B------:R2:W-:Y:S02]  /*d4c0*/  @!P2 ST.E.128 [R6.64], RZ ;  /* 0x000000ff0600a985 */ /* 0x0005e4000c101d04 */
[----:B------:R-:W-:-:S04]  /*d4d0*/  @!P1 IMAD.WIDE R4, R5, 0x2, R2 ;  /* 0x0000000205049825 */ /* 0x000fc800078e0202 */
[----:B------:R-:W-:Y:S01]  /*d4e0*/  @!P0 IMAD.WIDE R2, R8, 0x2, R2 ;  /* 0x0000000208028825 */ /* 0x000fe200078e0202 */
[----:B------:R2:W-:Y:S04]  /*d4f0*/  @!P1 ST.E.128 [R4.64], RZ ;  /* 0x000000ff04009985 */ /* 0x0005e8000c101d04 */
[----:B------:R2:W-:Y:S02]  /*d500*/  @!P0 ST.E.128 [R2.64], RZ ;  /* 0x000000ff02008985 */ /* 0x0005e4000c101d04 */
.L_x_38:
[----:B------:R-:W-:Y:S05]  /*d510*/  BSYNC B0 ;  /* 0x0000000000007941 */ /* 0x000fea0003800000 */
.L_x_37:
[----:B--2---:R-:W-:Y:S01]  /*d520*/  IADD3 R4, R11, 0x20, RZ ;  /* 0x000000200b047810 */ /* 0x004fe20007ffe0ff */
[----:B---3--:R2:W3:Y:S01]  /*d530*/  SHFL.IDX PT, R3, R12, 0x1, 0x181f ;  /* 0x00381f000c037f89 */ /* 0x0084e200000e0000 */
[----:B------:R-:W-:Y:S02]  /*d540*/  BSSY B0, `(.L_x_39) ;  /* 0x0000013000007945 */ /* 0x000fe40003800000 */
[----:B------:R-:W-:Y:S01]  /*d550*/  ISETP.GE.AND P0, PT, R4, R13, PT ;  /* 0x0000000d0400720c */ /* 0x000fe20003f06270 */
[----:B------:R2:W4:-:S12]  /*d560*/  SHFL.IDX PT, R2, R14, 0x1, 0x181f ;  /* 0x00381f000e027f89 */ /* 0x00051800000e0000 */
[----:B------:R-:W-:Y:S05]  /*d570*/  @P0 BRA `(.L_x_40) ;  /* 0x000000f000000947 */ /* 0x000fea0003800000 */
[----:B------:R-:W-:Y:S02]  /*d580*/  ISETP.GE.AND P1, PT, R9, c[0x0][0x3c8], PT ;  /* 0x0000f20009007a0c */ /* 0x000fe40003f26270 */
[----:B------:R-:W-:Y:S02]  /*d590*/  ISETP.GE.AND P0, PT, R10, c[0x0][0x3c8], PT ;  /* 0x0000f2000a007a0c */ /* 0x000fe40003f06270 */
[----:B------:R-:W-:-:S09]  /*d5a0*/  ISETP.GE.AND P2, PT, R0, c[0x0][0x3c8], PT ;  /* 0x0000f20000007a0c */ /* 0x000fd20003f46270 */
[----:B------:R-:W-:Y:S02]  /*d5b0*/  @!P1 SHF.R.S32.HI R5, RZ, 0x1f, R9 ;  /* 0x0000001fff059819 */ /* 0x000fe40000011409 */
[----:B------:R-:W-:Y:S02]  /*d5c0*/  @!P0 SHF.R.S32.HI R4, RZ, 0x1f, R10 ;  /* 0x0000001fff048819 */ /* 0x000fe4000001140a */
[----:B------:R-:W-:Y:S01]  /*d5d0*/  @!P1 LEA.HI R5, R5, R9, RZ, 0x3 ;  /* 0x0000000905059211 */ /* 0x000fe200078f18ff */
[--C-:B---34-:R-:W-:Y:S01]  /*d5e0*/  @!P2 IMAD.WIDE R6, R0, 0x2, R2.reuse ;  /* 0x000000020006a825 */ /* 0x118fe200078e0202 */
        /* <DEDUP_REMOVED lines=8> */
.L_x_40:
[----:B------:R-:W-:Y:S05]  /*d670*/  BSYNC B0 ;  /* 0x0000000000007941 */ /* 0x000fea0003800000 */
.L_x_39:
[----:B---3--:R-:W-:Y:S01]  /*d680*/  IADD3 R4, R11, 0x40, RZ ;  /* 0x000000400b047810 */ /* 0x008fe20007ffe0ff */
[----:B------:R3:W1:Y:S01]  /*d690*/  SHFL.IDX PT, R3, R12, 0x2, 0x181f ;  /* 0x00581f000c037f89 */ /* 0x00066200000e0000 */
[----:B------:R-:W-:Y:S02]  /*d6a0*/  BSSY B0, `(.L_x_41) ;  /* 0x0000013000007945 */ /* 0x000fe40003800000 */
[----:B------:R-:W-:Y:S01]  /*d6b0*/  ISETP.GE.AND P0, PT, R4, R13, PT ;  /* 0x0000000d0400720c */ /* 0x000fe20003f06270 */
[----:B----4-:R3:W4:-:S12]  /*d6c0*/  SHFL.IDX PT, R2, R14, 0x2, 0x181f ;  /* 0x00581f000e027f89 */ /* 0x01071800000e0000 */
[----:B------:R-:W-:Y:S05]  /*d6d0*/  @P0 BRA `(.L_x_42) ;  /* 0x000000f000000947 */ /* 0x000fea0003800000 */
[----:B------:R-:W-:Y:S02]  /*d6e0*/  ISETP.GE.AND P1, PT, R9, c[0x0][0x3c8], PT ;  /* 0x0000f20009007a0c */ /* 0x000fe40003f26270 */
        /* <DEDUP_REMOVED lines=14> */
.L_x_42:
[----:B------:R-:W-:Y:S05]  /*d7d0*/  BSYNC B0 ;  /* 0x0000000000007941 */ /* 0x000fea0003800000 */
.L_x_41:
[----:B-1----:R-:W-:Y:S01]  /*d7e0*/  IADD3 R4, R11, 0x60, RZ ;  /* 0x000000600b047810 */ /* 0x002fe20007ffe0ff */
[----:B------:R1:W2:Y:S03]  /*d7f0*/  SHFL.IDX PT, R3, R12, 0x3, 0x181f ;  /* 0x00781f000c037f89 */ /* 0x0002a600000e0000 */
[----:B------:R-:W-:Y:S01]  /*d800*/  ISETP.GE.AND P0, PT, R4, R13, PT ;  /* 0x0000000d0400720c */ /* 0x000fe20003f06270 */
[----:B----4-:R1:W4:-:S12]  /*d810*/  SHFL.IDX PT, R2, R14, 0x3, 0x181f ;  /* 0x00781f000e027f89 */ /* 0x01031800000e0000 */
[----:B------:R-:W-:Y:S05]  /*d820*/  @P0 EXIT ;  /* 0x000000000000094d */ /* 0x000fea0003800000 */
[----:B------:R-:W-:Y:S02]  /*d830*/  ISETP.GE.AND P0, PT, R9, c[0x0][0x3c8], PT ;  /* 0x0000f20009007a0c */ /* 0x000fe40003f06270 */
[----:B------:R-:W-:-:S11]  /*d840*/  ISETP.GE.AND P1, PT, R0, c[0x0][0x3c8], PT ;  /* 0x0000f20000007a0c */ /* 0x000fd60003f26270 */
[----:B------:R-:W-:Y:S02]  /*d850*/  @!P0 SHF.R.S32.HI R4, RZ, 0x1f, R9 ;  /* 0x0000001fff048819 */ /* 0x000fe40000011409 */
[----:B--2-4-:R-:W-:Y:S02]  /*d860*/  @!P1 IMAD.WIDE R6, R0, 0x2, R2 ;  /* 0x0000000200069825 */ /* 0x014fe400078e0202 */
[----:B------:R-:W-:-:S03]  /*d870*/  @!P0 LEA.HI R4, R4, R9, RZ, 0x3 ;  /* 0x0000000904048211 */ /* 0x000fc600078f18ff */
[----:B------:R2:W-:Y:S01]  /*d880*/  @!P1 ST.E.128 [R6.64], RZ ;  /* 0x000000ff06009985 */ /* 0x0005e2000c101d04 */
[----:B------:R-:W-:-:S05]  /*d890*/  @!P0 LOP3.LUT R4, R4, 0xfffffff8, RZ, 0xc0, !PT ;  /* 0xfffffff804048812 */ /* 0x000fca00078ec0ff */
[----:B------:R-:W-:-:S05]  /*d8a0*/  @!P0 IMAD.WIDE R4, R4, 0x2, R2 ;  /* 0x0000000204048825 */ /* 0x000fca00078e0202 */
[----:B------:R2:W-:Y:S01]  /*d8b0*/  @!P0 ST.E.128 [R4.64], RZ ;  /* 0x000000ff04008985 */ /* 0x0005e2000c101d04 */
[----:B------:R-:W-:-:S13]  /*d8c0*/  ISETP.GE.AND P0, PT, R10, c[0x0][0x3c8], PT ;  /* 0x0000f2000a007a0c */ /* 0x000fda0003f06270 */
[----:B------:R-:W-:Y:S05]  /*d8d0*/  @P0 EXIT ;  /* 0x000000000000094d */ /* 0x000fea0003800000 */
[----:B------:R-:W-:-:S04]  /*d8e0*/  SHF.R.S32.HI R0, RZ, 0x1f, R10 ;  /* 0x0000001fff007819 */ /* 0x000fc8000001140a */
[----:B------:R-:W-:-:S04]  /*d8f0*/  LEA.HI R0, R0, R10, RZ, 0x3 ;  /* 0x0000000a00007211 */ /* 0x000fc800078f18ff */
[----:B------:R-:W-:-:S05]  /*d900*/  LOP3.LUT R0, R0, 0xfffffff8, RZ, 0xc0, !PT ;  /* 0xfffffff800007812 */ /* 0x000fca00078ec0ff */
[----:B------:R-:W-:-:S05]  /*d910*/  IMAD.WIDE R2, R0, 0x2, R2 ;  /* 0x0000000200027825 */ /* 0x000fca00078e0202 */
[----:B------:R-:W-:Y:S01]  /*d920*/  ST.E.128 [R2.64], RZ ;  /* 0x000000ff02007985 */ /* 0x000fe2000c101d04 */
[----:B------:R-:W-:Y:S05]  /*d930*/  EXIT ;  /* 0x000000000000794d */ /* 0x000fea0003800000 */
.L_x_43:
        /* <DEDUP_REMOVED lines=12> */
.L_x_1332:


//--------------------- .text._ZN7cutlass13device_kernelIN5flash19enable_sm80_to_sm89INS1_16FlashAttnFwdSm80INS1_25CollectiveMainloopFwdSm80ILi8ELi1ELb0EN4cute5tupleIJNS5_1CILi128EEENS7_ILi64EEENS7_ILi192EEEEEELi192ENS_10bfloat16_tEfNS_4arch4Sm80ELb0ELb0ELb1ELb1ELb0ELb1ELb1ELb0EEENS1_21CollectiveEpilogueFwdINS6_IJS8_SA_S9_EEENS6_IJNS7_ILi1EEESI_SI_EEESC_SE_Li256ELb1ELb1ELb0ELb0EEENS1_19SingleTileSchedulerILb1ELb0ELb1ELi128EEEEEEEEEvNT_6ParamsE --------------------------
	.section	.text._ZN7cutlass13device_kernelIN5flash19enable_sm80_to_sm89INS1_16FlashAttnFwdSm80INS1_25CollectiveMainloopFwdSm80ILi8ELi1ELb0EN4cute5tupleIJNS5_1CILi128EEENS7_ILi64EEENS7_ILi192EEEEEELi192ENS_10bfloat16_tEfNS_4arch4Sm80ELb0ELb0ELb1ELb1ELb0ELb1ELb1ELb0EEENS1_21CollectiveEpilogueFwdINS6_IJS8_SA_S9_EEENS6_IJNS7_ILi1EEESI_SI_EEESC_SE_Li256ELb1ELb1ELb0ELb0EEENS1_19SingleTileSchedulerILb1ELb0ELb1ELi128EEEEEEEEEvNT_6ParamsE,"ax",@progbits
	.sectioninfo	@"SHI_REGISTERS=250"
	.align	128
.text._ZN7cutlass13device_kernelIN5flash19enable_sm80_to_sm89INS1_16FlashAttnFwdSm80INS1_25CollectiveMainloopFwdSm80ILi8ELi1ELb0EN4cute5tupleIJNS5_1CILi128EEENS7_ILi64EEENS7_ILi192EEEEEELi192ENS_10bfloat16_tEfNS_4arch4Sm80ELb0ELb0ELb1ELb1ELb0ELb1ELb1ELb0EEENS1_21CollectiveEpilogueFwdINS6_IJS8_SA_S9_EEENS6_IJNS7_ILi1EEESI_SI_EEESC_SE_Li256ELb1ELb1ELb0ELb0EEENS1_19SingleTileSchedulerILb1ELb0ELb1ELi128EEEEEEEEEvNT_6ParamsE:
        .type           _ZN7cutlass13device_kernelIN5flash19enable_sm80_to_sm89INS1_16FlashAttnFwdSm80INS1_25CollectiveMainloopFwdSm80ILi8ELi1ELb0EN4cute5tupleIJNS5_1CILi128EEENS7_ILi64EEENS7_ILi192EEEEEELi192ENS_10bfloat16_tEfNS_4arch4Sm80ELb0ELb0ELb1ELb1ELb0ELb1ELb1ELb0EEENS1_21CollectiveEpilogueFwdINS6_IJS8_SA_S9_EEENS6_IJNS7_ILi1EEESI_SI_EEESC_SE_Li256ELb1ELb1ELb0ELb0EEENS1_19SingleTileSchedulerILb1ELb0ELb1ELi128EEEEEEEEEvNT_6ParamsE,@function
        .size           _ZN7cutlass13device_kernelIN5flash19enable_sm80_to_sm89INS1_16FlashAttnFwdSm80INS1_25CollectiveMainloopFwdSm80ILi8ELi1ELb0EN4cute5tupleIJNS5_1CILi128EEENS7_ILi64EEENS7_ILi192EEEEEELi192ENS_10bfloat16_tEfNS_4arch4Sm80ELb0ELb0ELb1ELb1ELb0ELb1ELb1ELb0EEENS1_21CollectiveEpilogueFwdINS6_IJS8_SA_S9_EEENS6_IJNS7_ILi1EEESI_SI_EEESC_SE_Li256ELb1ELb1ELb0ELb0EEENS1_19SingleTileSchedulerILb1ELb0ELb1ELi128EEEEEEEEEvNT_6ParamsE,(.L_x_1333 - _ZN7cutlass13device_kernelIN5flash19enable_sm80_to_sm89INS1_16FlashAttnFwdSm80INS1_25CollectiveMainloopFwdSm80ILi8ELi1ELb0EN4cute5tupleIJNS5_1CILi128EEENS7_ILi64EEENS7_ILi192EEEEEELi192ENS_10bfloat16_tEfNS_4arch4Sm80ELb0ELb0ELb1ELb1ELb0ELb1ELb1ELb0EEENS1_21CollectiveEpilogueFwdINS6_IJS8_SA_S9_EEENS6_IJNS7_ILi1EEESI_SI_EEESC_SE_Li256ELb1ELb1ELb0ELb0EEENS1_19SingleTileSchedulerILb1ELb0ELb1ELi128EEEEEEEEEvNT_6ParamsE)
        .other          _ZN7cutlass13device_kernelIN5flash19enable_sm80_to_sm89INS1_16FlashAttnFwdSm80INS1_25CollectiveMainloopFwdSm80ILi8ELi1ELb0EN4cute5tupleIJNS5_1CILi128EEENS7_ILi64EEENS7_ILi192EEEEEELi192ENS_10bfloat16_tEfNS_4arch4Sm80ELb0ELb0ELb1ELb1ELb0ELb1ELb1ELb0EEENS1_21CollectiveEpilogueFwdINS6_IJS8_SA_S9_EEENS6_IJNS7_ILi1EEESI_SI_EEESC_SE_Li256ELb1ELb1ELb0ELb0EEENS1_19SingleTileSchedulerILb1ELb0ELb1ELi128EEEEEEEEEvNT_6ParamsE,@"STO_CUDA_ENTRY STV_DEFAULT"
_ZN7cutlass13device_kernelIN5flash19enable_sm80_to_sm89INS1_16FlashAttnFwdSm80INS1_25CollectiveMainloopFwdSm80ILi8ELi1ELb0EN4cute5tupleIJNS5_1CILi128EEENS7_ILi64EEENS7_ILi192EEEEEELi192ENS_10bfloat16_tEfNS_4arch4Sm80ELb0ELb0ELb1ELb1ELb0ELb1ELb1ELb0EEENS1_21CollectiveEpilogueFwdINS6_IJS8_SA_S9_EEENS6_IJNS7_ILi1EEESI_SI_EEESC_SE_Li256ELb1ELb1ELb0ELb0EEENS1_19SingleTileSchedulerILb1ELb0ELb1ELi128EEEEEEEEEvNT_6ParamsE:
[----:B------:R-:W-:Y:S02]  /*0000*/  MOV R1, c[0x0][0x28] ;  /* 0x00000a0000017a02 */ /* 0x000fe40000000f00 */
[----:B------:R-:W1:Y:S01]  /*0010*/  S2R R84, SR_TID.X ;  /* 0x0000000000547919 */ /* 0x000e620000002100 */
[----:B------:R-:W-:Y:S01]  /*0020*/  MOV R5, 0x4 ;  /* 0x0000000400057802 */ /* 0x000fe20000000f00 */
[----:B------:R-:W-:Y:S02]  /*0030*/  ULDC.64 UR6, c[0x0][0x118] ;  /* 0x0000460000067ab9 */ /* 0x000fe40000000a00 */
        /* <DEDUP_REMOVED lines=12> */
.L_x_45:
        /* <DEDUP_REMOVED lines=8> */
.L_x_47:
[----:B------:R-:W-:-:S05]  /*0180*/  MOV R3, c[0x0][0x54c] ;  /* 0x0001530000037a02 */ /* 0x000fca0000000f00 */
.L_x_46:
[----:B-----5:R-:W-:Y:S01]  /*0190*/  IMAD R3, R3, c[0x0][0x548], RZ ;  /* 0x0001520003037a24 */ /* 0x020fe200078e02ff */
[----:B------:R-:W-:-:S04]  /*01a0*/  SHF.L.U32 R0, R85, 0x7, RZ ;  /* 0x0000000755007819 */ /* 0x000fc800000006ff */
[----:B------:R-:W-:-:S04]  /*01b0*/  ISETP.GE.AND P0, PT, R0, R3, PT ;  /* 0x000000030000720c */ /* 0x000fc80003f06270 */
[----:B------:R-:W-:Y:S01]  /*01c0*/  SEL R208, R208, 0xffffffff, !P0 ;  /* 0xffffffffd0d07807 */ /* 0x000fe20004000000 */
[----:B------:R-:W-:Y:S05]  /*01d0*/  BRA `(.L_x_48) ;  /* 0x0000012000007947 */ /* 0x000fea0003800000 */
.L_x_44:
[----:B---3--:R-:W-:-:S04]  /*01e0*/  ISETP.NE.U32.AND P0, PT, RZ, c[0x0][0x568], PT ;  /* 0x00015a00ff007a0c */ /* 0x008fc80003f05070 */
[----:B------:R-:W-:-:S13]  /*01f0*/  ISETP.NE.AND.EX P0, PT, RZ, c[0x0][0x56c], PT, P0 ;  /* 0x00015b00ff007a0c */ /* 0x000fda0003f05300 */
[----:B------:R-:W-:Y:S05]  /*0200*/  @!P0 BRA `(.L_x_49) ;  /* 0x0000002000008947 */ /* 0x000fea0003800000 */
[----:B------:R1:W5:Y:S01]  /*0210*/  LDG.E R3, [R2.64] ;  /* 0x0000000602037981 */ /* 0x000362000c1e1900 */
[----:B------:R-:W-:Y:S05]  /*0220*/  BRA `(.L_x_50) ;  /* 0x0000009000007947 */ /* 0x000fea0003800000 */
.L_x_49:
        /* <DEDUP_REMOVED lines=8> */
.L_x_51:
[----:B------:R-:W-:-:S05]  /*02b0*/  MOV R3, c[0x0][0x54c] ;  /* 0x0001530000037a02 */ /* 0x000fca0000000f00 */
.L_x_50:
[----:B-----5:R-:W-:Y:S01]  /*02c0*/  IMAD R3, R3, c[0x0][0x548], RZ ;  /* 0x0001520003037a24 */ /* 0x020fe200078e02ff */
[----:B------:R-:W-:-:S04]  /*02d0*/  SHF.L.U32 R0, R85, 0x7, RZ ;  /* 0x0000000755007819 */ /* 0x000fc800000006ff */
[----:B------:R-:W-:-:S04]  /*02e0*/  ISETP.GE.AND P0, PT, R0, R3, PT ;  /* 0x000000030000720c */ /* 0x000fc80003f06270 */
[----:B------:R-:W-:-:S04]  /*02f0*/  SEL R208, R208, 0xffffffff, !P0 ;  /* 0xffffffffd0d07807 */ /* 0x000fc80004000000 */
.L_x_48:
[----:B------:R-:W-:-:S13]  /*0300*/  ISETP.GE.AND P0, PT, R208, RZ, PT ;  /* 0x000000ffd000720c */ /* 0x000fda0003f06270 */
        /* <DEDUP_REMOVED lines=8> */
[----:B------:R-:W-:Y:S01]  /*0390*/  IMAD.MOV.U32 R104, RZ, RZ, RZ ;  /* 0x000000ffff687224 */ /* 0x000fe200078e00ff */
[----:B------:R-:W-:Y:S01]  /*03a0*/  ISETP.NE.U32.AND P1, PT, RZ, c[0x0][0x348], PT ;  /* 0x0000d200ff007a0c */ /* 0x000fe20003f25070 */
[----:B------:R-:W-:Y:S01]  /*03b0*/  IMAD.WIDE R10, R208, R5, c[0x0][0x348] ;  /* 0x0000d200d00a7625 */ /* 0x000fe200078e0205 */
[----:B------:R-:W-:-:S02]  /*03c0*/  ISETP.NE.U32.AND P6, PT, RZ, c[0x0][0x350], PT ;  /* 0x0000d400ff007a0c */ /* 0x000fc40003fc5070 */
[----:B------:R-:W-:Y:S01]  /*03d0*/  ISETP.NE.U32.AND P3, PT, RZ, c[0x0][0x358], PT ;  /* 0x0000d600ff007a0c */ /* 0x000fe20003f65070 */
[CC--:B------:R-:W-:Y:S01]  /*03e0*/  IMAD.WIDE R8, R208.reuse, R5.reuse, c[0x0][0x350] ;  /* 0x0000d400d0087625 */ /* 0x0c0fe200078e0205 */
[----:B------:R-:W-:Y:S02]  /*03f0*/  ISETP.NE.AND.EX P1, PT, RZ, c[0x0][0x34c], PT, P1 ;  /* 0x0000d300ff007a0c */ /* 0x000fe40003f25310 */
[----:B------:R-:W-:Y:S01]  /*0400*/  ISETP.NE.AND.EX P6, PT, RZ, c[0x0][0x354], PT, P6 ;  /* 0x0000d500ff007a0c */ /* 0x000fe20003fc5360 */
[----:B------:R-:W-:Y:S01]  /*0410*/  @P2 IMAD.WIDE R14, R208, R5, c[0x0][0x370] ;  /* 0x0000dc00d00e2625 */ /* 0x000fe200078e0205 */
[----:B------:R-:W-:-:S03]  /*0420*/  ISETP.NE.AND.EX P3, PT, RZ, c[0x0][0x35c], PT, P3 ;  /* 0x0000d700ff007a0c */ /* 0x000fc60003f65330 */
[CC--:B------:R-:W-:Y:S01]  /*0430*/  @P0 IMAD.WIDE R12, R208.reuse, R5.reuse, c[0x0][0x360] ;  /* 0x0000d800d00c0625 */ /* 0x0c0fe200078e0205 */
[----:B------:R2:W5:Y:S03]  /*0440*/  @P2 LDG.E R147, [R14.64] ;  /* 0x000000060e932981 */ /* 0x000566000c1e1900 */
[----:B------:R-:W-:Y:S01]  /*0450*/  IMAD.WIDE R6, R208, R5, c[0x0][0x358] ;  /* 0x0000d600d0067625 */ /* 0x000fe200078e0205 */
[----:B------:R2:W5:Y:S04]  /*0460*/  @P0 LDG.E R88, [R12.64] ;  /* 0x000000060c580981 */ /* 0x000568000c1e1900 */
[----:B------:R2:W5:Y:S04]  /*0470*/  @P1 LDG.E R148, [R10.64] ;  /* 0x000000060a941981 */ /* 0x000568000c1e1900 */
[----:B------:R2:W5:Y:S04]  /*0480*/  @P6 LDG.E R146, [R8.64] ;  /* 0x0000000608926981 */ /* 0x000568000c1e1900 */
[----:B------:R2:W5:Y:S04]  /*0490*/  @P3 LDG.E R104, [R6.64] ;  /* 0x0000000606683981 */ /* 0x000568000c1e1900 */
[----:B------:R-:W3:Y:S01]  /*04a0*/  S2R R207, SR_CTAID.Y ;  /* 0x0000000000cf7919 */ /* 0x000ee20000002600 */
[----:B-1----:R-:W-:-:S02]  /*04b0*/  IMAD.MOV.U32 R2, RZ, RZ, c[0x0][0x1d0] ;  /* 0x00007400ff027624 */ /* 0x002fc400078e00ff */
[----:B------:R-:W-:Y:S01]  /*04c0*/  IMAD.MOV.U32 R150, RZ, RZ, c[0x0][0x228] ;  /* 0x00008a00ff967624 */ /* 0x000fe200078e00ff */
[----:B---3--:R-:W-:Y:S01]  /*04d0*/  SHF.R.S32.HI R87, RZ, 0x1f, R207 ;  /* 0x0000001fff577819 */ /* 0x008fe200000114cf */
[----:B------:R-:W-:Y:S05]  /*04e0*/  @P0 BRA `(.L_x_52) ;  /* 0x0000004000000947 */ /* 0x000fea0003800000 */
[----:B--2---:R-:W-:Y:S05]  /*04f0*/  @!P1 BRA `(.L_x_52) ;  /* 0x0000003000009947 */ /* 0x004fea0003800000 */
[----:B-----5:R-:W2:Y:S04]  /*0500*/  LDG.E R88, [R10.64] ;  /* 0x000000060a587981 */ /* 0x020ea8000c1e1900 */
[----:B------:R-:W2:Y:S02]  /*0510*/  LDG.E R3, [R10.64+0x4] ;  /* 0x000004060a037981 */ /* 0x000ea4000c1e1900 */
[----:B--2---:R-:W-:Y:S02]  /*0520*/  IADD3 R88, -R88, R3, RZ ;  /* 0x0000000358587210 */ /* 0x004fe40007ffe1ff */
.L_x_52:
[----:B--2---:R-:W-:-:S04]  /*0530*/  ISETP.NE.U32.AND P0, PT, RZ, c[0x0][0x368], PT ;  /* 0x0000da00ff007a0c */ /* 0x004fc80003f05070 */
[----:B------:R-:W-:-:S13]  /*0540*/  ISETP.NE.AND.EX P0, PT, RZ, c[0x0][0x36c], PT, P0 ;  /* 0x0000db00ff007a0c */ /* 0x000fda0003f05300 */
[----:B------:R-:W-:Y:S05]  /*0550*/  @!P0 BRA `(.L_x_53) ;  /* 0x0000003000008947 */ /* 0x000fea0003800000 */
[----:B------:R-:W-:-:S06]  /*0560*/  IMAD.WIDE R2, R208, R5, c[0x0][0x368] ;  /* 0x0000da00d0027625 */ /* 0x000fcc00078e0205 */
[----:B------:R1:W5:Y:S01]  /*0570*/  LDG.E R2, [R2.64] ;  /* 0x0000000602027981 */ /* 0x000362000c1e1900 */
[----:B------:R-:W-:Y:S05]  /*0580*/  BRA `(.L_x_54) ;  /* 0x0000004000007947 */ /* 0x000fea0003800000 */
.L_x_53:
[----:B------:R-:W-:Y:S05]  /*0590*/  @!P6 BRA `(.L_x_54) ;  /* 0x000000300000e947 */ /* 0x000fea0003800000 */
[----:B------:R-:W2:Y:S04]  /*05a0*/  LDG.E R2, [R8.64] ;  /* 0x0000000608027981 */ /* 0x000ea8000c1e1900 */
[----:B------:R-:W2:Y:S02]  /*05b0*/  LDG.E R3, [R8.64+0x4] ;  /* 0x0000040608037981 */ /* 0x000ea4000c1e1900 */
[----:B--2---:R-:W-:Y:S02]  /*05c0*/  IADD3 R2, -R2, R3, RZ ;  /* 0x0000000302027210 */ /* 0x004fe40007ffe1ff */
.L_x_54:
[----:B------:R-:W2:Y:S04]  /*05d0*/  @P3 LDG.E R0, [R6.64] ;  /* 0x0000000606003981 */ /* 0x000ea8000c1e1900 */
[----:B------:R-:W2:Y:S01]  /*05e0*/  @P3 LDG.E R9, [R6.64+0x4] ;  /* 0x0000040606093981 */ /* 0x000ea2000c1e1900 */
[----:B-1---5:R-:W-:Y:S01]  /*05f0*/  IMAD.IADD R3, R2, 0x1, -R147 ;  /* 0x0000000102037824 */ /* 0x022fe200078e0a93 */
[----:B------:R-:W-:Y:S01]  /*0600*/  ISETP.NE.U32.AND P0, PT, RZ, c[0x0][0x378], PT ;  /* 0x0000de00ff007a0c */ /* 0x000fe20003f05070 */
[----:B------:R-:W-:-:S03]  /*0610*/  IMAD.MOV.U32 R86, RZ, RZ, R2 ;  /* 0x000000ffff567224 */ /* 0x000fc600078e0002 */
[----:B------:R-:W-:-:S13]  /*0620*/  ISETP.NE.AND.EX P0, PT, RZ, c[0x0][0x37c], PT, P0 ;  /* 0x0000df00ff007a0c */ /* 0x000fda0003f05300 */
[----:B------:R-:W-:-:S05]  /*0630*/  @P0 IMAD.WIDE R10, R208, R5, c[0x0][0x378] ;  /* 0x0000de00d00a0625 */ /* 0x000fca00078e0205 */
[----:B------:R1:W5:Y:S01]  /*0640*/  @P0 LDG.E R86, [R10.64] ;  /* 0x000000060a560981 */ /* 0x000362000c1e1900 */
[----:B--2---:R-:W-:-:S04]  /*0650*/  @P3 IMAD.IADD R150, R9, 0x1, -R0 ;  /* 0x0000000109963824 */ /* 0x004fc800078e0a00 */
[----:B------:R-:W-:-:S05]  /*0660*/  IMAD.IADD R83, R3, 0x1, R150 ;  /* 0x0000000103537824 */ /* 0x000fca00078e0296 */
[----:B------:R-:W-:-:S04]  /*0670*/  IADD3 R0, R83, 0x3f, RZ ;  /* 0x0000003f53007810 */ /* 0x000fc80007ffe0ff */
[----:B------:R-:W-:-:S04]  /*0680*/  SHF.R.S32.HI R133, RZ, 0x1f, R0 ;  /* 0x0000001fff857819 */ /* 0x000fc80000011400 */
[----:B------:R-:W-:Y:S01]  /*0690*/  LEA.HI R133, R133, R0, RZ, 0x6 ;  /* 0x0000000085857211 */ /* 0x000fe200078f30ff */
[----:B------:R-:W-:-:S03]  /*06a0*/  IMAD.MOV R0, RZ, RZ, -R3 ;  /* 0x000000ffff007224 */ /* 0x000fc600078e0a03 */
[----:B------:R-:W-:Y:S02]  /*06b0*/  LOP3.LUT R4, R133, 0xffffffc0, RZ, 0xc0, !PT ;  /* 0xffffffc085047812 */ /* 0x000fe400078ec0ff */
[----:B------:R-:W-:-:S03]  /*06c0*/  IMNMX R0, RZ, R0, !PT ;  /* 0x00000000ff007217 */ /* 0x000fc60007800200 */
[----:B------:R-:W-:Y:S01]  /*06d0*/  IMAD.IADD R3, R4, 0x1, -R3 ;  /* 0x0000000104037824 */ /* 0x000fe200078e0a03 */
[----:B------:R-:W-:-:S04]  /*06e0*/  SHF.R.U32.HI R106, RZ, 0x6, R0 ;  /* 0x00000006ff6a7819 */ /* 0x000fc80000011600 */
[----:B------:R-:W-:-:S04]  /*06f0*/  IMNMX R3, R3, R150, PT ;  /* 0x0000009603037217 */ /* 0x000fc80003800200 */
[----:B------:R-:W-:-:S13]  /*0700*/  ISETP.GT.AND P0, PT, R3, R0, PT ;  /* 0x000000000300720c */ /* 0x000fda0003f04270 */
[----:B------:R-:W-:Y:S01]  /*0710*/  @P0 IADD3 R7, R3, 0x3f, RZ ;  /* 0x0000003f03070810 */ /* 0x000fe20007ffe0ff */
[----:B------:R-:W-:-:S03]  /*0720*/  IMAD.MOV.U32 R3, RZ, RZ, R106 ;  /* 0x000000ffff037224 */ /* 0x000fc600078e006a */
[----:B------:R-:W-:-:S04]  /*0730*/  @P0 SHF.R.S32.HI R0, RZ, 0x1f, R7 ;  /* 0x0000001fff000819 */ /* 0x000fc80000011407 */
[----:B------:R-:W-:-:S04]  /*0740*/  @P0 LEA.HI R0, R0, R7, RZ, 0x6 ;  /* 0x0000000700000211 */ /* 0x000fc800078f30ff */
[----:B------:R-:W-:-:S04]  /*0750*/  @P0 SHF.R.S32.HI R3, RZ, 0x6, R0 ;  /* 0x00000006ff030819 */ /* 0x000fc80000011400 */
[----:B------:R-:W-:-:S13]  /*0760*/  ISETP.GT.AND P0, PT, R3, R106, PT ;  /* 0x0000006a0300720c */ /* 0x000fda0003f04270 */
[----:B------:R-:W-:Y:S05]  /*0770*/  @!P0 BRA `(.L_x_55) ;  /* 0x0000529000008947 */ /* 0x000fea0003800000 */
[----:B-1----:R-:W-:-:S04]  /*0780*/  ISETP.NE.U32.AND P2, PT, RZ, c[0x0][0x340], PT ;  /* 0x0000d000ff007a0c */ /* 0x002fc80003f45070 */
[----:B------:R-:W-:-:S13]  /*0790*/  ISETP.NE.AND.EX P2, PT, RZ, c[0x0][0x344], PT, P2 ;  /* 0x0000d100ff007a0c */ /* 0x000fda0003f45320 */
[----:B------:R-:W-:-:S06]  /*07a0*/  @P2 IMAD.WIDE R12, R208, R5, c[0x0][0x340] ;  /* 0x0000d000d00c2625 */ /* 0x000fcc00078e0205 */
[----:B------:R-:W2:Y:S01]  /*07b0*/  @P2 LDG.E R12, [R12.64] ;  /* 0x000000060c0c2981 */ /* 0x000ea2000c1e1900 */
[----:B------:R-:W-:Y:S01]  /*07c0*/  SHF.R.S32.HI R5, RZ, 0x1f, R84 ;  /* 0x0000001fff057819 */ /* 0x000fe20000011454 */
[----:B------:R-:W-:Y:S01]  /*07d0*/  IMAD.IADD R2, R146, 0x1, R2 ;  /* 0x0000000192027824 */ /* 0x000fe200078e0202 */
[----:B------:R-:W-:Y:S01]  /*07e0*/  SHF.R.S32.HI R0, RZ, 0x1f, R104 ;  /* 0x0000001fff007819 */ /* 0x000fe20000011468 */
[----:B------:R-:W-:Y:S01]  /*07f0*/  IMAD R164, R87, c[0x0][0x240], RZ ;  /* 0x0000900057a47a24 */ /* 0x000fe200078e02ff */
[----:B------:R-:W-:Y:S01]  /*0800*/  LEA.HI R17, R5, R84, RZ, 0x3 ;  /* 0x0000005405117211 */ /* 0x000fe200078f18ff */
[----:B------:R-:W-:Y:S01]  /*0810*/  IMAD.MOV.U32 R118, RZ, RZ, c[0x0][0x238] ;  /* 0x00008e00ff767624 */ /* 0x000fe200078e00ff */
[----:B------:R-:W-:Y:S01]  /*0820*/  IADD3 R141, R3, -0x1, RZ ;  /* 0xffffffff038d7810 */ /* 0x000fe20007ffe0ff */
[----:B------:R-:W-:Y:S01]  /*0830*/  IMAD R164, R207, c[0x0][0x244], R164 ;  /* 0x00009100cfa47a24 */ /* 0x000fe200078e02a4 */
[----:B------:R-:W-:Y:S01]  /*0840*/  LOP3.LUT R7, R17, 0x1ffffff8, RZ, 0xc0, !PT ;  /* 0x1ffffff811077812 */ /* 0x000fe200078ec0ff */
[----:B------:R-:W-:Y:S01]  /*0850*/  IMAD.MOV.U32 R113, RZ, RZ, 0x6 ;  /* 0x00000006ff717424 */ /* 0x000fe200078e00ff */
[----:B------:R-:W-:Y:S01]  /*0860*/  SHF.R.S32.HI R17, RZ, 0x3, R17 ;  /* 0x00000003ff117819 */ /* 0x000fe20000011411 */
[----:B------:R-:W-:Y:S01]  /*0870*/  IMAD.MOV.U32 R107, RZ, RZ, c[0x0][0x27c] ;  /* 0x00009f00ff6b7624 */ /* 0x000fe200078e00ff */
[----:B------:R-:W-:Y:S01]  /*0880*/  SEL R162, R208, RZ, !P3 ;  /* 0x000000ffd0a27207 */ /* 0x000fe20005800000 */
[----:B------:R-:W-:Y:S01]  /*0890*/  IMAD.IADD R30, R84, 0x1, -R7 ;  /* 0x00000001541e7824 */ /* 0x000fe200078e0a07 */
[----:B------:R-:W-:Y:S01]  /*08a0*/  IADD3 R104, P0, R17, R104, RZ ;  /* 0x0000006811687210 */ /* 0x000fe20007f1e0ff */
[----:B------:R-:W-:Y:S01]  /*08b0*/  IMAD.IADD R102, R150, 0x1, -R17 ;  /* 0x0000000196667824 */ /* 0x000fe200078e0a11 */
[----:B------:R-:W-:Y:S01]  /*08c0*/  LEA.HI R6, R5, R84, RZ, 0x2 ;  /* 0x0000005405067211 */ /* 0x000fe200078f10ff */
[----:B------:R-:W-:Y:S01]  /*08d0*/  IMAD.SHL.U32 R30, R30, 0x8, RZ ;  /* 0x000000081e1e7824 */ /* 0x000fe200078e00ff */
[C---:B------:R-:W-:Y:S01]  /*08e0*/  LEA.HI.X.SX32 R103, R17.reuse, R0, 0x1, P0 ;  /* 0x0000000011677211 */ /* 0x040fe200000f0eff */
[----:B------:R-:W-:Y:S01]  /*08f0*/  IMAD.SHL.U32 R17, R17, 0x40, RZ ;  /* 0x0000004011117824 */ /* 0x000fe200078e00ff */
[C---:B------:R-:W-:Y:S01]  /*0900*/  SHF.L.U64.HI R108, R118.reuse, R113, c[0x0][0x23c] ;  /* 0x00008f00766c7619 */ /* 0x040fe20000010271 */
[----:B------:R-:W-:Y:S01]  /*0910*/  IMAD R0, R141, -0x40, R102 ;  /* 0xffffffc08d007824 */ /* 0x000fe200078e0266 */
[----:B------:R-:W-:Y:S01]  /*0920*/  SHF.R.S32.HI R31, RZ, 0x1f, R30 ;  /* 0x0000001fff1f7819 */ /* 0x000fe2000001141e */
[----:B------:R-:W-:Y:S01]  /*0930*/  IMAD R3, R103, c[0x0][0x238], RZ ;  /* 0x00008e0067037a24 */ /* 0x000fe200078e02ff */
[----:B------:R-:W-:Y:S01]  /*0940*/  LOP3.LUT R17, R17, 0x1c0, RZ, 0xc0, !PT ;  /* 0x000001c011117812 */ /* 0x000fe200078ec0ff */
[----:B------:R-:W-:Y:S01]  /*0950*/  IMAD.SHL.U32 R109, R118, 0x40, RZ ;  /* 0x00000040766d7824 */ /* 0x000fe200078e00ff */
[----:B------:R-:W-:Y:S01]  /*0960*/  ISETP.GE.AND P1, PT, R0, 0x1, PT ;  /* 0x000000010000780c */ /* 0x000fe20003f26270 */
[C---:B------:R-:W-:Y:S01]  /*0970*/  IMAD R8, R104.reuse, c[0x0][0x23c], R3 ;  /* 0x00008f0068087a24 */ /* 0x040fe200078e0203 */
[----:B------:R-:W-:Y:S01]  /*0980*/  SHF.R.S32.HI R3, RZ, 0x1f, R2 ;  /* 0x0000001fff037819 */ /* 0x000fe20000011402 */
[----:B------:R-:W-:Y:S01]  /*0990*/  IMAD.WIDE.U32 R10, R104, c[0x0][0x238], R30 ;  /* 0x00008e00680a7a25 */ /* 0x000fe200078e001e */
[----:B------:R-:W-:Y:S01]  /*09a0*/  ISETP.GT.AND P0, PT, R0, 0x20, PT ;  /* 0x000000200000780c */ /* 0x000fe20003f04270 */
[----:B------:R-:W-:Y:S01]  /*09b0*/  ULDC.U8 UR4, c[0x0][0x298] ;  /* 0x0000a60000047ab9 */ /* 0x000fe20000000000 */
[----:B------:R-:W-:Y:S01]  /*09c0*/  LOP3.LUT R0, R17, 0x38, R30, 0xf8, !PT ;  /* 0x0000003811007812 */ /* 0x000fe200078ef81e */
[----:B------:R-:W-:Y:S01]  /*09d0*/  IMAD.IADD R9, R11, 0x1, R8 ;  /* 0x000000010b097824 */ /* 0x000fe200078e0208 */
[----:B------:R-:W-:Y:S01]  /*09e0*/  SHF.R.U32.HI R17, RZ, 0x3, R17 ;  /* 0x00000003ff117819 */ /* 0x000fe20000011611 */
[----:B------:R-:W-:Y:S01]  /*09f0*/  IMAD R11, R3, c[0x0][0x1e0], RZ ;  /* 0x00007800030b7a24 */ /* 0x000fe200078e02ff */
[----:B------:R-:W-:Y:S01]  /*0a00*/  SHF.R.S32.HI R7, RZ, 0x1f, R141 ;  /* 0x0000001fff077819 */ /* 0x000fe2000001148d */
[----:B------:R-:W-:Y:S01]  /*0a10*/  IMAD.MOV.U32 R8, RZ, RZ, R10 ;  /* 0x000000ffff087224 */ /* 0x000fe200078e000a */
[----:B------:R-:W-:Y:S01]  /*0a20*/  LOP3.LUT R17, R0, R17, RZ, 0x3c, !PT ;  /* 0x0000001100117212 */ /* 0x000fe200078e3cff */
[----:B------:R-:W-:Y:S01]  /*0a30*/  IMAD R32, R2, c[0x0][0x1e4], R11 ;  /* 0x0000790002207a24 */ /* 0x000fe200078e020b */
[----:B------:R-:W-:Y:S01]  /*0a40*/  SHF.R.S32.HI R11, RZ, 0x1f, R208 ;  /* 0x0000001fff0b7819 */ /* 0x000fe200000114d0 */
[----:B------:R-:W-:Y:S01]  /*0a50*/  IMAD.WIDE.U32 R8, R207, c[0x0][0x240], R8 ;  /* 0x00009000cf087a25 */ /* 0x000fe200078e0008 */
[----:B------:R-:W-:-:S02]  /*0a60*/  IADD3 R0, R30, 0x80, RZ ;  /* 0x000000801e007810 */ /* 0x000fc40007ffe0ff */
[----:B------:R-:W-:Y:S01]  /*0a70*/  SEL R101, R11, RZ, !P3 ;  /* 0x000000ff0b657207 */ /* 0x000fe20005800000 */
[----:B------:R-:W-:Y:S01]  /*0a80*/  IMAD.IADD R165, R9, 0x1, R164 ;  /* 0x0000000109a57824 */ /* 0x000fe200078e02a4 */
[----:B------:R-:W-:Y:S01]  /*0a90*/  LOP3.LUT R9, R6, 0xfffffffc, RZ, 0xc0, !PT ;  /* 0xfffffffc06097812 */ /* 0x000fe200078ec0ff */
[----:B------:R-:W-:Y:S01]  /*0aa0*/  IMAD.MOV.U32 R164, RZ, RZ, R8 ;  /* 0x000000ffffa47224 */ /* 0x000fe200078e0008 */
[----:B------:R-:W-:Y:S01]  /*0ab0*/  ISETP.GE.AND P3, PT, R0, c[0x0][0x1d4], PT ;  /* 0x0000750000007a0c */ /* 0x000fe20003f66270 */
[----:B------:R-:W-:Y:S01]  /*0ac0*/  IMAD R171, R101, c[0x0][0x248], RZ ;  /* 0x0000920065ab7a24 */ /* 0x000fe200078e02ff */
[----:B------:R-:W-:Y:S01]  /*0ad0*/  SHF.R.S32.HI R145, RZ, 0x2, R6 ;  /* 0x00000002ff917819 */ /* 0x000fe20000011406 */
[----:B------:R-:W-:Y:S01]  /*0ae0*/  IMAD.WIDE.U32 R164, R162, c[0x0][0x248], R164 ;  /* 0x00009200a2a47a25 */ /* 0x000fe200078e00a4 */
[----:B------:R-:W-:Y:S02]  /*0af0*/  SHF.R.S32.HI R6, RZ, 0x1f, R6 ;  /* 0x0000001fff067819 */ /* 0x000fe40000011406 */
[----:B------:R-:W-:Y:S01]  /*0b00*/  ISETP.GE.AND P5, PT, R30, c[0x0][0x1d4], PT ;  /* 0x000075001e007a0c */ /* 0x000fe20003fa6270 */
[----:B------:R-:W-:Y:S01]  /*0b10*/  IMAD R171, R162, c[0x0][0x24c], R171 ;  /* 0x00009300a2ab7a24 */ /* 0x000fe200078e02ab */
[----:B------:R-:W-:Y:S01]  /*0b20*/  LEA.HI R6, R6, R145, RZ, 0x3 ;  /* 0x0000009106067211 */ /* 0x000fe200078f18ff */
[----:B------:R-:W-:Y:S01]  /*0b30*/  IMAD R4, R108, R141, RZ ;  /* 0x0000008d6c047224 */ /* 0x000fe200078e02ff */
[-C--:B------:R-:W-:Y:S01]  /*0b40*/  LEA.HI R140, R5, R84.reuse, RZ, 0x6 ;  /* 0x00000054058c7211 */ /* 0x080fe200078f30ff */
[----:B------:R-:W-:Y:S01]  /*0b50*/  IMAD.IADD R171, R165, 0x1, R171 ;  /* 0x00000001a5ab7824 */ /* 0x000fe200078e02ab */
[----:B------:R-:W-:Y:S01]  /*0b60*/  LOP3.LUT R6, R6, 0xfffffff8, RZ, 0xc0, !PT ;  /* 0xfffffff806067812 */ /* 0x000fe200078ec0ff */
[----:B------:R-:W-:Y:S01]  /*0b70*/  IMAD.IADD R18, R84, 0x1, -R9 ;  /* 0x0000000154127824 */ /* 0x000fe200078e0a09 */
[----:B------:R-:W-:Y:S01]  /*0b80*/  LEA.HI R5, R5, R84, RZ, 0x5 ;  /* 0x0000005405057211 */ /* 0x000fe200078f28ff */
[----:B------:R-:W-:-:S02]  /*0b90*/  IMAD.MOV.U32 R170, RZ, RZ, R164 ;  /* 0x000000ffffaa7224 */ /* 0x000fc400078e00a4 */
[----:B------:R-:W-:Y:S01]  /*0ba0*/  IMAD R7, R7, R109, R4 ;  /* 0x0000006d07077224 */ /* 0x000fe200078e0204 */
[----:B------:R-:W-:Y:S01]  /*0bb0*/  IADD3 R4, R30, 0x40, RZ ;  /* 0x000000401e047810 */ /* 0x000fe20007ffe0ff */
[----:B------:R-:W-:-:S03]  /*0bc0*/  IMAD.WIDE.U32 R14, R2, c[0x0][0x1e0], RZ ;  /* 0x00007800020e7a25 */ /* 0x000fc600078e00ff */
[----:B------:R-:W-:Y:S01]  /*0bd0*/  ISETP.GE.AND P4, PT, R4, c[0x0][0x1d4], PT ;  /* 0x0000750004007a0c */ /* 0x000fe20003f86270 */
[----:B------:R-:W-:-:S04]  /*0be0*/  IMAD.WIDE.U32 R26, R141, R109, R170 ;  /* 0x0000006d8d1a7225 */ /* 0x000fc800078e00aa */
[----:B------:R-:W-:Y:S02]  /*0bf0*/  IMAD.SHL.U32 R16, R18, 0x4, RZ ;  /* 0x0000000412107824 */ /* 0x000fe400078e00ff */
[----:B------:R-:W-:Y:S02]  /*0c00*/  IMAD.IADD R33, R15, 0x1, R32 ;  /* 0x000000010f217824 */ /* 0x000fe400078e0220 */
[----:B------:R-:W-:Y:S01]  /*0c10*/  IMAD.IADD R22, R27, 0x1, R7 ;  /* 0x000000011b167824 */ /* 0x000fe200078e0207 */
[----:B------:R-:W-:Y:S01]  /*0c20*/  IADD3 R15, R16, 0x20, RZ ;  /* 0x00000020100f7810 */ /* 0x000fe20007ffe0ff */
[----:B------:R-:W-:Y:S02]  /*0c30*/  IMAD.SHL.U32 R20, R107, 0x2, RZ ;  /* 0x000000026b147824 */ /* 0x000fe400078e00ff */
[----:B------:R-:W-:Y:S02]  /*0c40*/  IMAD.SHL.U32 R18, R18, 0x8, RZ ;  /* 0x0000000812127824 */ /* 0x000fe400078e00ff */
[----:B------:R-:W-:Y:S01]  /*0c50*/  IMAD.MOV.U32 R32, RZ, RZ, R14 ;  /* 0x000000ffff207224 */ /* 0x000fe200078e000e */
[----:B------:R-:W-:Y:S01]  /*0c60*/  IADD3 R14, R16, 0x40, RZ ;  /* 0x00000040100e7810 */ /* 0x000fe20007ffe0ff */
[----:B------:R-:W-:Y:S01]  /*0c70*/  IMAD.IADD R119, R145, 0x1, -R6 ;  /* 0x0000000191777824 */ /* 0x000fe200078e0a06 */
[----:B------:R-:W-:Y:S01]  /*0c80*/  SHF.R.S32.HI R19, RZ, 0x1f, R18 ;  /* 0x0000001fff137819 */ /* 0x000fe20000011412 */
[----:B------:R-:W-:Y:S01]  /*0c90*/  IMAD.WIDE.U32 R30, R207, c[0x0][0x260], R30 ;  /* 0x00009800cf1e7a25 */ /* 0x000fe200078e001e */
[----:B------:R-:W-:-:S02]  /*0ca0*/  IADD3 R144, R18, 0x60, RZ ;  /* 0x0000006012907810 */ /* 0x000fc40007ffe0ff */
[C---:B------:R-:W-:Y:S01]  /*0cb0*/  IADD3 R143, R18.reuse, 0x80, RZ ;  /* 0x00000080128f7810 */ /* 0x040fe20007ffe0ff */
[----:B------:R-:W-:Y:S01]  /*0cc0*/  IMAD R101, R101, c[0x0][0x268], RZ ;  /* 0x00009a0065657a24 */ /* 0x000fe200078e02ff */
[----:B------:R-:W-:Y:S01]  /*0cd0*/  IADD3 R142, R18, 0xa0, RZ ;  /* 0x000000a0128e7810 */ /* 0x000fe20007ffe0ff */
[----:B------:R-:W-:Y:S02]  /*0ce0*/  IMAD.SHL.U32 R140, R140, 0x8, RZ ;  /* 0x000000088c8c7824 */ /* 0x000fe400078e00ff */
[----:B------:R-:W-:Y:S02]  /*0cf0*/  IMAD R101, R162, c[0x0][0x26c], R101 ;  /* 0x00009b00a2657a24 */ /* 0x000fe400078e0265 */
[----:B------:R-:W-:Y:S01]  /*0d00*/  IMAD.SHL.U32 R5, R5, 0x10, RZ ;  /* 0x0000001005057824 */ /* 0x000fe200078e00ff */
[----:B------:R-:W-:Y:S01]  /*0d10*/  LOP3.LUT R140, R17, 0xfffffe00, R140, 0xf8, !PT ;  /* 0xfffffe00118c7812 */ /* 0x000fe200078ef88c */
[----:B------:R-:W-:Y:S01]  /*0d20*/  IMAD.MOV.U32 R117, RZ, RZ, 0x5 ;  /* 0x00000005ff757424 */ /* 0x000fe200078e00ff */
[----:B------:R-:W-:Y:S01]  /*0d30*/  SHF.R.S32.HI R17, RZ, 0x1f, R16 ;  /* 0x0000001fff117819 */ /* 0x000fe20000011410 */
[----:B------:R-:W-:Y:S01]  /*0d40*/  IMAD R166, R87, c[0x0][0x1e8], RZ ;  /* 0x00007a0057a67a24 */ /* 0x000fe200078e02ff */
[----:B------:R-:W-:Y:S01]  /*0d50*/  LOP3.LUT R5, R5, 0xfffffe00, RZ, 0xc0, !PT ;  /* 0xfffffe0005057812 */ /* 0x000fe200078ec0ff */
[----:B------:R-:W-:Y:S01]  /*0d60*/  IMAD.SHL.U32 R140, R140, 0x2, RZ ;  /* 0x000000028c8c7824 */ /* 0x000fe200078e00ff */
[C---:B------:R-:W-:Y:S01]  /*0d70*/  SHF.L.U64.HI R117, R118.reuse, R117, c[0x0][0x23c] ;  /* 0x00008f0076757619 */ /* 0x040fe20000010275 */
[----:B------:R-:W-:-:S02]  /*0d80*/  IMAD.SHL.U32 R118, R118, 0x20, RZ ;  /* 0x0000002076767824 */ /* 0x000fc400078e00ff */
[C---:B------:R-:W-:Y:S02]  /*0d90*/  IMAD R166, R207.reuse, c[0x0][0x1ec], R166 ;  /* 0x00007b00cfa67a24 */ /* 0x040fe400078e02a6 */
[----:B------:R-:W-:-:S04]  /*0da0*/  IMAD.WIDE.U32 R32, R207, c[0x0][0x1e8], R32 ;  /* 0x00007a00cf207a25 */ /* 0x000fc800078e0020 */
[----:B------:R-:W-:Y:S02]  /*0db0*/  IMAD.IADD R167, R33, 0x1, R166 ;  /* 0x0000000121a77824 */ /* 0x000fe400078e02a6 */
[----:B------:R-:W-:Y:S02]  /*0dc0*/  IMAD.MOV.U32 R166, RZ, RZ, R32 ;  /* 0x000000ffffa67224 */ /* 0x000fe400078e0020 */
[----:B------:R-:W-:-:S04]  /*0dd0*/  IMAD.WIDE.U32 R158, R145, c[0x0][0x280], R16 ;  /* 0x0000a000919e7a25 */ /* 0x000fc800078e0010 */
[----:B------:R-:W-:-:S04]  /*0de0*/  IMAD.WIDE.U32 R156, R145, c[0x0][0x290], R16 ;  /* 0x0000a400919c7a25 */ /* 0x000fc800078e0010 */
[----:B------:R-:W-:-:S04]  /*0df0*/  IMAD.WIDE.U32 R34, R145, c[0x0][0x280], R18 ;  /* 0x0000a00091227a25 */ /* 0x000fc800078e0012 */
[----:B------:R-:W-:-:S04]  /*0e00*/  IMAD.WIDE.U32 R32, R145, c[0x0][0x290], R18 ;  /* 0x0000a40091207a25 */ /* 0x000fc800078e0012 */
[----:B------:R-:W-:-:S04]  /*0e10*/  IMAD.WIDE.U32 R168, R145, c[0x0][0x1e0], RZ ;  /* 0x0000780091a87a25 */ /* 0x000fc800078e00ff */
[----:B------:R-:W-:Y:S02]  /*0e20*/  IMAD.MOV.U32 R112, RZ, RZ, c[0x0][0x1e0] ;  /* 0x00007800ff707624 */ /* 0x000fe400078e00ff */
[----:B------:R-:W-:Y:S02]  /*0e30*/  IMAD.MOV.U32 R114, RZ, RZ, c[0x0][0x280] ;  /* 0x0000a000ff727624 */ /* 0x000fe400078e00ff */
[----:B------:R-:W-:Y:S01]  /*0e40*/  IMAD.MOV.U32 R116, RZ, RZ, c[0x0][0x290] ;  /* 0x0000a400ff747624 */ /* 0x000fe200078e00ff */
[CC--:B------:R-:W-:Y:S01]  /*0e50*/  SHF.L.U64.HI R110, R112.reuse, R113.reuse, c[0x0][0x1e4] ;  /* 0x00007900706e7619 */ /* 0x0c0fe20000010271 */
[----:B------:R-:W-:Y:S01]  /*0e60*/  IMAD.SHL.U32 R112, R112, 0x40, RZ ;  /* 0x0000004070707824 */ /* 0x000fe200078e00ff */
[CC--:B------:R-:W-:Y:S01]  /*0e70*/  SHF.L.U64.HI R111, R114.reuse, R113.reuse, c[0x0][0x284] ;  /* 0x0000a100726f7619 */ /* 0x0c0fe20000010271 */
[----:B------:R-:W-:Y:S01]  /*0e80*/  IMAD.SHL.U32 R114, R114, 0x40, RZ ;  /* 0x0000004072727824 */ /* 0x000fe200078e00ff */
[C---:B------:R-:W-:Y:S01]  /*0e90*/  SHF.L.U64.HI R113, R116.reuse, R113, c[0x0][0x294] ;  /* 0x0000a50074717619 */ /* 0x040fe20000010271 */
[----:B------:R-:W-:Y:S01]  /*0ea0*/  IMAD.SHL.U32 R116, R116, 0x40, RZ ;  /* 0x0000004074747824 */ /* 0x000fe200078e00ff */
[----:B--2---:R-:W-:Y:S01]  /*0eb0*/  @P2 SHF.R.S32.HI R13, RZ, 0x1f, R12 ;  /* 0x0000001fff0d2819 */ /* 0x004fe2000001140c */
[----:B------:R-:W-:-:S02]  /*0ec0*/  @!P2 IMAD.MOV.U32 R12, RZ, RZ, R208 ;  /* 0x000000ffff0ca224 */ /* 0x000fc400078e00d0 */
[----:B------:R-:W-:Y:S01]  /*0ed0*/  @!P2 IMAD.MOV.U32 R13, RZ, RZ, R11 ;  /* 0x000000ffff0da224 */ /* 0x000fe200078e000b */
[----:B------:R-:W-:Y:S02]  /*0ee0*/  ISETP.GE.AND P2, PT, R107, 0x1, PT ;  /* 0x000000016b00780c */ /* 0x000fe40003f46270 */
[----:B------:R-:W-:Y:S02]  /*0ef0*/  IADD3 R11, -R20, c[0x0][0x1d4], RZ ;  /* 0x00007500140b7a10 */ /* 0x000fe40007ffe1ff */
[----:B------:R-:W-:Y:S02]  /*0f00*/  P2R R0, PR, RZ, 0x4 ;  /* 0x00000004ff007803 */ /* 0x000fe40000000000 */
[----:B------:R-:W-:Y:S02]  /*0f10*/  @P1 LEA R28, P2, R26, c[0x0][0x220], 0x1 ;  /* 0x000088001a1c1a11 */ /* 0x000fe400078408ff */
[----:B------:R-:W-:Y:S01]  /*0f20*/  SEL R4, R13, RZ, !P6 ;  /* 0x000000ff0d047207 */ /* 0x000fe20007000000 */
[----:B------:R-:W-:Y:S01]  /*0f30*/  IMAD.IADD R13, R16, 0x1, R15 ;  /* 0x00000001100d7824 */ /* 0x000fe200078e020f */
[----:B------:R-:W-:-:S02]  /*0f40*/  @P1 LEA.HI.X R29, R26, c[0x0][0x224], R22, 0x1, P2 ;  /* 0x000089001a1d1a11 */ /* 0x000fc400010f0c16 */
[----:B------:R-:W-:Y:S01]  /*0f50*/  ISETP.GE.AND P2, PT, R18, c[0x0][0x27c], PT ;  /* 0x00009f0012007a0c */ /* 0x000fe20003f46270 */
[----:B------:R-:W-:Y:S01]  /*0f60*/  IMAD R105, R4, c[0x0][0x1f0], RZ ;  /* 0x00007c0004697a24 */ /* 0x000fe200078e02ff */
[----:B------:R-:W-:Y:S01]  /*0f70*/  SEL R160, R12, RZ, !P6 ;  /* 0x000000ff0ca07207 */ /* 0x000fe20007000000 */
[----:B------:R-:W-:Y:S01]  /*0f80*/  IMAD.IADD R12, R16, 0x1, R14 ;  /* 0x00000001100c7824 */ /* 0x000fe200078e020e */
[----:B------:R-:W-:Y:S01]  /*0f90*/  SEL R9, RZ, c[0x0][0x27c], !P2 ;  /* 0x00009f00ff097a07 */ /* 0x000fe20005000000 */
[----:B------:R-:W-:Y:S01]  /*0fa0*/  @!PT LDS RZ, [RZ] ;  /* 0x00000000fffff984 */ /* 0x000fe20000000800 */
[----:B------:R-:W-:Y:S01]  /*0fb0*/  @!PT LDS RZ, [RZ] ;  /* 0x00000000fffff984 */ /* 0x000fe20000000800 */
[----:B------:R-:W-:Y:S01]  /*0fc0*/  @!PT LDS RZ, [RZ] ;  /* 0x00000000fffff984 */ /* 0x000fe20000000800 */
[----:B------:R1:W-:Y:S01]  /*0fd0*/  @P1 LDGSTS.E.BYPASS.LTC128B.128 [R140+0x6100], [R28.64], !P5 ;  /* 0x061000001c8c1fae */ /* 0x0003e2000e901d46 */
[-C--:B------:R-:W-:Y:S01]  /*0fe0*/  SEL R7, R20, R11.reuse, !P2 ;  /* 0x0000000b14077207 */ /* 0x080fe20005000000 */
[----:B------:R-:W-:Y:S01]  /*0ff0*/  IMAD R97, R4, c[0x0][0x218], RZ ;  /* 0x0000860004617a24 */ /* 0x000fe200078e02ff */
[----:B------:R-:W-:Y:S01]  /*1000*/  ISETP.GE.AND P2, PT, R13, c[0x0][0x27c], PT ;  /* 0x00009f000d007a0c */ /* 0x000fe20003f46270 */
[----:B------:R-:W-:Y:S01]  /*1010*/  IMAD.IADD R24, R18, 0x1, R9 ;  /* 0x0000000112187824 */ /* 0x000fe200078e0209 */
[----:B------:R-:W-:Y:S01]  /*1020*/  SHF.R.S32.HI R136, RZ, 0x1f, R7 ;  /* 0x0000001fff887819 */ /* 0x000fe20000011407 */
[----:B------:R1:W-:Y:S01]  /*1030*/  @P1 LDGSTS.E.BYPASS.LTC128B.128 [R140+0x8100], [R28.64+0x80], !P4 ;  /* 0x081000801c8c1fae */ /* 0x0003e2000e101d46 */
[----:B------:R-:W-:Y:S01]  /*1040*/  SEL R8, RZ, c[0x0][0x27c], !P2 ;  /* 0x00009f00ff087a07 */ /* 0x000fe20005000000 */
[----:B------:R-:W-:Y:S01]  /*1050*/  IMAD.WIDE.U32 R166, R160, c[0x0][0x1f0], R166 ;  /* 0x00007c00a0a67a25 */ /* 0x000fe200078e00a6 */
[----:B------:R-:W-:Y:S01]  /*1060*/  SEL R10, R20, R11, !P2 ;  /* 0x0000000b140a7207 */ /* 0x000fe20005000000 */
[----:B------:R1:W-:Y:S01]  /*1070*/  @P1 LDGSTS.E.BYPASS.LTC128B.128 [R140+0xa100], [R28.64+0x100], !P3 ;  /* 0x0a1001001c8c1fae */ /* 0x0003e2000d901d46 */
[----:B------:R-:W-:Y:S01]  /*1080*/  ISETP.GE.AND P2, PT, R12, c[0x0][0x27c], PT ;  /* 0x00009f000c007a0c */ /* 0x000fe20003f46270 */
[----:B------:R-:W-:Y:S01]  /*1090*/  IMAD.IADD R8, R8, 0x1, R13 ;  /* 0x0000000108087824 */ /* 0x000fe200078e020d */
[----:B------:R-:W-:Y:S01]  /*10a0*/  LEA.HI R136, R136, R7, RZ, 0x4 ;  /* 0x0000000788887211 */ /* 0x000fe200078f20ff */
[C---:B------:R-:W-:Y:S01]  /*10b0*/  IMAD R105, R160.reuse, c[0x0][0x1f4], R105 ;  /* 0x00007d00a0697a24 */ /* 0x040fe200078e0269 */
[----:B------:R-:W-:Y:S01]  /*10c0*/  SHF.R.S32.HI R7, RZ, 0x1f, R10 ;  /* 0x0000001fff077819 */ /* 0x000fe2000001140a */
[----:B------:R-:W-:Y:S01]  /*10d0*/  IMAD R97, R160, c[0x0][0x21c], R97 ;  /* 0x00008700a0617a24 */ /* 0x000fe200078e0261 */
[----:B------:R-:W-:Y:S01]  /*10e0*/  SEL R9, RZ, c[0x0][0x27c], !P2 ;  /* 0x00009f00ff097a07 */ /* 0x000fe20005000000 */
[----:B------:R-:W-:Y:S01]  /*10f0*/  IMAD.IADD R105, R167, 0x1, R105 ;  /* 0x00000001a7697824 */ /* 0x000fe200078e0269 */
[----:B------:R-:W-:Y:S01]  /*1100*/  SEL R11, R20, R11, !P2 ;  /* 0x0000000b140b7207 */ /* 0x000fe20005000000 */
[----:B------:R-:W-:Y:S01]  /*1110*/  IMAD R20, R87, c[0x0][0x260], RZ ;  /* 0x0000980057147a24 */ /* 0x000fe200078e02ff */
[----:B------:R-:W-:Y:S01]  /*1120*/  LEA.HI R7, R7, R10, RZ, 0x4 ;  /* 0x0000000a07077211 */ /* 0x000fe200078f20ff */
[----:B------:R-:W-:Y:S01]  /*1130*/  IMAD.IADD R10, R9, 0x1, R12 ;  /* 0x00000001090a7824 */ /* 0x000fe200078e020c */
[----:B------:R-:W-:Y:S01]  /*1140*/  SHF.R.S32.HI R6, RZ, 0x1f, R11 ;  /* 0x0000001fff067819 */ /* 0x000fe2000001140b */
[----:B------:R-:W-:Y:S01]  /*1150*/  IMAD R20, R207, c[0x0][0x264], R20 ;  /* 0x00009900cf147a24 */ /* 0x000fe200078e0214 */
[C---:B------:R-:W-:Y:S01]  /*1160*/  LOP3.LUT P2, RZ, R119.reuse, 0x4, RZ, 0xc0, !PT ;  /* 0x0000000477ff7812 */ /* 0x040fe2000784c0ff */
[----:B------:R-:W-:Y:S01]  /*1170*/  IMAD.SHL.U32 R119, R119, 0x40, RZ ;  /* 0x0000004077777824 */ /* 0x000fe200078e00ff */
[----:B------:R-:W-:Y:S01]  /*1180*/  SHF.R.S32.HI R129, RZ, 0x1f, R24 ;  /* 0x0000001fff817819 */ /* 0x000fe20000011418 */
[----:B------:R-:W-:Y:S01]  /*1190*/  IMAD.IADD R21, R31, 0x1, R20 ;  /* 0x000000011f157824 */ /* 0x000fe200078e0214 */
[----:B------:R-:W-:Y:S01]  /*11a0*/  SHF.R.S32.HI R125, RZ, 0x1f, R8 ;  /* 0x0000001fff7d7819 */ /* 0x000fe20000011408 */
[----:B------:R-:W-:Y:S01]  /*11b0*/  IMAD.MOV.U32 R20, RZ, RZ, R30 ;  /* 0x000000ffff147224 */ /* 0x000fe200078e001e */
[----:B------:R-:W-:Y:S01]  /*11c0*/  LEA.HI R6, R6, R11, RZ, 0x4 ;  /* 0x0000000b06067211 */ /* 0x000fe200078f20ff */
[----:B------:R-:W-:Y:S01]  /*11d0*/  IMAD.WIDE.U32 R30, R207, c[0x0][0x210], R18 ;  /* 0x00008400cf1e7a25 */ /* 0x000fe200078e0012 */
[----:B------:R-:W-:-:S02]  /*11e0*/  SHF.R.S32.HI R121, RZ, 0x1f, R10 ;  /* 0x0000001fff797819 */ /* 0x000fc4000001140a */
[----:B------:R-:W-:Y:S01]  /*11f0*/  LEA.HI R139, R129, R24, RZ, 0x3 ;  /* 0x00000018818b7211 */ /* 0x000fe200078f18ff */
[----:B------:R-:W-:Y:S01]  /*1200*/  IMAD.WIDE.U32 R162, R162, c[0x0][0x268], R20 ;  /* 0x00009a00a2a27a25 */ /* 0x000fe200078e0014 */
[----:B------:R-:W-:Y:S02]  /*1210*/  LOP3.LUT R119, R119, 0x1c0, RZ, 0xc0, !PT ;  /* 0x000001c077777812 */ /* 0x000fe400078ec0ff */
[----:B------:R-:W-:Y:S01]  /*1220*/  LEA.HI R138, R125, R8, RZ, 0x3 ;  /* 0x000000087d8a7211 */ /* 0x000fe200078f18ff */
[----:B------:R-:W-:Y:S01]  /*1230*/  IMAD.IADD R101, R163, 0x1, R101 ;  /* 0x00000001a3657824 */ /* 0x000fe200078e0265 */
[----:B------:R-:W-:Y:S02]  /*1240*/  SHF.R.S32.HI R136, RZ, 0x4, R136 ;  /* 0x00000004ff887819 */ /* 0x000fe40000011488 */
[----:B------:R-:W-:Y:S02]  /*1250*/  SHF.R.S32.HI R7, RZ, 0x4, R7 ;  /* 0x00000004ff077819 */ /* 0x000fe40000011407 */
[----:B------:R-:W-:-:S02]  /*1260*/  LEA.HI R137, R121, R10, RZ, 0x3 ;  /* 0x0000000a79897211 */ /* 0x000fc400078f18ff */
[----:B------:R-:W-:Y:S02]  /*1270*/  SHF.R.S32.HI R6, RZ, 0x4, R6 ;  /* 0x00000004ff067819 */ /* 0x000fe40000011406 */
[----:B------:R-:W-:Y:S02]  /*1280*/  LEA.HI R125, R125, R8, RZ, 0x6 ;  /* 0x000000087d7d7211 */ /* 0x000fe400078f30ff */
[----:B------:R-:W-:Y:S02]  /*1290*/  SHF.R.U32.HI R8, RZ, 0x3, R119 ;  /* 0x00000003ff087819 */ /* 0x000fe40000011677 */
[----:B------:R-:W-:Y:S01]  /*12a0*/  LOP3.LUT R9, R119, 0x38, R139, 0xf8, !PT ;  /* 0x0000003877097812 */ /* 0x000fe200078ef88b */
[----:B------:R-:W-:Y:S01]  /*12b0*/  IMAD.SHL.U32 R125, R125, 0x40, RZ ;  /* 0x000000407d7d7824 */ /* 0x000fe200078e00ff */
[----:B------:R-:W-:Y:S02]  /*12c0*/  LEA.HI.SX32 R136, R139, R136, 0x1d ;  /* 0x000000888b887211 */ /* 0x000fe400078feaff */
[----:B------:R-:W-:-:S02]  /*12d0*/  LEA.HI.SX32 R132, R138, R7, 0x1d ;  /* 0x000000078a847211 */ /* 0x000fc400078feaff */
[----:B------:R-:W-:Y:S02]  /*12e0*/  LEA.HI.SX32 R131, R137, R6, 0x1d ;  /* 0x0000000689837211 */ /* 0x000fe400078feaff */
[----:B------:R-:W-:Y:S02]  /*12f0*/  LOP3.LUT R20, R9, R8, RZ, 0x3c, !PT ;  /* 0x0000000809147212 */ /* 0x000fe400078e3cff */
[----:B------:R-:W-:Y:S01]  /*1300*/  LEA.HI R129, R129, R24, RZ, 0x6 ;  /* 0x0000001881817211 */ /* 0x000fe200078f30ff */
[----:B------:R-:W-:Y:S01]  /*1310*/  IMAD R24, R87, c[0x0][0x210], RZ ;  /* 0x0000840057187a24 */ /* 0x000fe200078e02ff */
[----:B------:R-:W-:Y:S02]  /*1320*/  LOP3.LUT R9, R119, 0x38, R138, 0xf8, !PT ;  /* 0x0000003877097812 */ /* 0x000fe400078ef88a */
[----:B------:R-:W-:Y:S01]  /*1330*/  LEA.HI R121, R121, R10, RZ, 0x6 ;  /* 0x0000000a79797211 */ /* 0x000fe200078f30ff */
[----:B------:R-:W-:Y:S01]  /*1340*/  IMAD.SHL.U32 R129, R129, 0x40, RZ ;  /* 0x0000004081817824 */ /* 0x000fe200078e00ff */
[----:B------:R-:W-:Y:S01]  /*1350*/  SHF.R.S32.HI R7, RZ, 0x1f, R136 ;  /* 0x0000001fff077819 */ /* 0x000fe20000011488 */
[----:B------:R-:W-:Y:S01]  /*1360*/  IMAD R24, R207, c[0x0][0x214], R24 ;  /* 0x00008500cf187a24 */ /* 0x000fe200078e0218 */
[----:B------:R-:W-:Y:S01]  /*1370*/  SHF.R.S32.HI R123, RZ, 0x1f, R132 ;  /* 0x0000001fff7b7819 */ /* 0x000fe20000011484 */
[----:B------:R-:W-:Y:S01]  /*1380*/  IMAD.SHL.U32 R121, R121, 0x40, RZ ;  /* 0x0000004079797824 */ /* 0x000fe200078e00ff */
[----:B------:R-:W-:Y:S01]  /*1390*/  SHF.R.S32.HI R6, RZ, 0x1f, R131 ;  /* 0x0000001fff067819 */ /* 0x000fe20000011483 */
[----:B------:R-:W-:Y:S01]  /*13a0*/  IMAD.IADD R25, R31, 0x1, R24 ;  /* 0x000000011f197824 */ /* 0x000fe200078e0218 */
[----:B------:R-:W-:Y:S01]  /*13b0*/  LOP3.LUT R125, R125, 0x7ffff000, RZ, 0xc0, !PT ;  /* 0x7ffff0007d7d7812 */ /* 0x000fe200078ec0ff */
[----:B------:R-:W-:Y:S01]  /*13c0*/  IMAD.MOV.U32 R24, RZ, RZ, R30 ;  /* 0x000000ffff187224 */ /* 0x000fe200078e001e */
[----:B------:R-:W-:-:S02]  /*13d0*/  LOP3.LUT R10, R9, R8, RZ, 0x3c, !PT ;  /* 0x00000008090a7212 */ /* 0x000fc400078e3cff */
[----:B------:R-:W-:Y:S01]  /*13e0*/  LEA.HI R7, R7, R136, RZ, 0x3 ;  /* 0x0000008807077211 */ /* 0x000fe200078f18ff */
[----:B------:R-:W-:Y:S01]  /*13f0*/  IMAD.SHL.U32 R136, R136, 0x8, RZ ;  /* 0x0000000888887824 */ /* 0x000fe200078e00ff */
[----:B------:R-:W-:Y:S01]  /*1400*/  LEA.HI R123, R123, R132, RZ, 0x3 ;  /* 0x000000847b7b7211 */ /* 0x000fe200078f18ff */
[----:B------:R-:W-:Y:S01]  /*1410*/  IMAD.SHL.U32 R132, R132, 0x8, RZ ;  /* 0x0000000884847824 */ /* 0x000fe200078e00ff */
[----:B------:R-:W-:Y:S01]  /*1420*/  LOP3.LUT R9, R119, 0x38, R137, 0xf8, !PT ;  /* 0x0000003877097812 */ /* 0x000fe200078ef889 */
[----:B------:R-:W-:Y:S01]  /*1430*/  IMAD.SHL.U32 R7, R7, 0x200, RZ ;  /* 0x0000020007077824 */ /* 0x000fe200078e00ff */
[----:B------:R-:W-:Y:S01]  /*1440*/  LEA.HI R6, R6, R131, RZ, 0x3 ;  /* 0x0000008306067211 */ /* 0x000fe200078f18ff */
[----:B------:R-:W-:Y:S01]  /*1450*/  IMAD.SHL.U32 R131, R131, 0x8, RZ ;  /* 0x0000000883837824 */ /* 0x000fe200078e00ff */
[----:B------:R-:W-:Y:S01]  /*1460*/  IADD3 R125, R10, R125, R5 ;  /* 0x0000007d0a7d7210 */ /* 0x000fe20007ffe005 */
[----:B------:R-:W-:Y:S01]  /*1470*/  IMAD.SHL.U32 R123, R123, 0x200, RZ ;  /* 0x000002007b7b7824 */ /* 0x000fe200078e00ff */
[----:B------:R-:W-:Y:S01]  /*1480*/  LOP3.LUT R10, R9, R8, RZ, 0x3c, !PT ;  /* 0x00000008090a7212 */ /* 0x000fe200078e3cff */
[----:B------:R-:W-:Y:S01]  /*1490*/  IMAD.SHL.U32 R6, R6, 0x200, RZ ;  /* 0x0000020006067824 */ /* 0x000fe200078e00ff */
[----:B------:R-:W-:Y:S01]  /*14a0*/  LOP3.LUT R129, R129, 0x7ffff000, RZ, 0xc0, !PT ;  /* 0x7ffff00081817812 */ /* 0x000fe200078ec0ff */
[----:B------:R-:W-:Y:S01]  /*14b0*/  IMAD.WIDE.U32 R160, R160, c[0x0][0x218], R24 ;  /* 0x00008600a0a07a25 */ /* 0x000fe200078e0018 */
[----:B------:R-:W-:-:S02]  /*14c0*/  LOP3.LUT R121, R121, 0x7ffff000, RZ, 0xc0, !PT ;  /* 0x7ffff00079797812 */ /* 0x000fc400078ec0ff */
[----:B------:R-:W-:Y:S01]  /*14d0*/  LOP3.LUT R135, R119, 0x18, R18, 0xf8, !PT ;  /* 0x0000001877877812 */ /* 0x000fe200078ef812 */
[----:B------:R-:W-:Y:S01]  /*14e0*/  IMAD.IADD R97, R161, 0x1, R97 ;  /* 0x00000001a1617824 */ /* 0x000fe200078e0261 */
[----:B------:R-:W-:Y:S01]  /*14f0*/  LOP3.LUT R11, R119, 0x38, R136, 0xf8, !PT ;  /* 0x00000038770b7812 */ /* 0x000fe200078ef888 */
[----:B------:R-:W-:Y:S01]  /*1500*/  IMAD.SHL.U32 R125, R125, 0x2, RZ ;  /* 0x000000027d7d7824 */ /* 0x000fe200078e00ff */
[C---:B------:R-:W-:Y:S02]  /*1510*/  LOP3.LUT R9, R119.reuse, 0x38, R132, 0xf8, !PT ;  /* 0x0000003877097812 */ /* 0x040fe400078ef884 */
[----:B------:R-:W-:Y:S02]  /*1520*/  LOP3.LUT R119, R119, 0x38, R131, 0xf8, !PT ;  /* 0x0000003877777812 */ /* 0x000fe400078ef883 */
[--C-:B------:R-:W-:Y:S02]  /*1530*/  IADD3 R129, R20, R129, R5.reuse ;  /* 0x0000008114817210 */ /* 0x100fe40007ffe005 */
[----:B------:R-:W-:-:S02]  /*1540*/  IADD3 R121, R10, R121, R5 ;  /* 0x000000790a797210 */ /* 0x000fc40007ffe005 */
[----:B------:R-:W-:Y:S01]  /*1550*/  LOP3.LUT R135, R5, R135, R8, 0xf6, !PT ;  /* 0x0000008705877212 */ /* 0x000fe200078ef608 */
[----:B------:R-:W-:Y:S01]  /*1560*/  IMAD.SHL.U32 R129, R129, 0x2, RZ ;  /* 0x0000000281817824 */ /* 0x000fe200078e00ff */
[-C--:B------:R-:W-:Y:S01]  /*1570*/  LOP3.LUT R20, R11, R8.reuse, RZ, 0x3c, !PT ;  /* 0x000000080b147212 */ /* 0x080fe200078e3cff */
[----:B------:R-:W-:Y:S01]  /*1580*/  IMAD.SHL.U32 R121, R121, 0x2, RZ ;  /* 0x0000000279797824 */ /* 0x000fe200078e00ff */
[-C--:B------:R-:W-:Y:S02]  /*1590*/  LOP3.LUT R10, R9, R8.reuse, RZ, 0x3c, !PT ;  /* 0x00000008090a7212 */ /* 0x080fe400078e3cff */
[----:B------:R-:W-:Y:S02]  /*15a0*/  LOP3.LUT R119, R119, R8, RZ, 0x3c, !PT ;  /* 0x0000000877777212 */ /* 0x000fe400078e3cff */
[----:B------:R-:W-:Y:S02]  /*15b0*/  @P0 IADD3 R8, P1, R118, R26, RZ ;  /* 0x0000001a76080210 */ /* 0x000fe40007f3e0ff */
[----:B------:R-:W-:-:S02]  /*15c0*/  LOP3.LUT R127, R7, 0x7ffff000, RZ, 0xc0, !PT ;  /* 0x7ffff000077f7812 */ /* 0x000fc400078ec0ff */
[----:B------:R-:W-:Y:S01]  /*15d0*/  SHF.R.S32.HI R0, RZ, 0x1f, R145 ;  /* 0x0000001fff007819 */ /* 0x000fe20000011491 */
[----:B------:R-:W-:Y:S01]  /*15e0*/  @P0 IMAD.X R7, R117, 0x1, R22, P1 ;  /* 0x0000000175070824 */ /* 0x000fe200008e0616 */
[----:B------:R-:W-:Y:S02]  /*15f0*/  @P0 LEA R22, P1, R8, c[0x0][0x220], 0x1 ;  /* 0x0000880008160a11 */ /* 0x000fe400078208ff */
[----:B------:R-:W-:Y:S01]  /*1600*/  LOP3.LUT R123, R123, 0x7ffff000, RZ, 0xc0, !PT ;  /* 0x7ffff0007b7b7812 */ /* 0x000fe200078ec0ff */
[----:B------:R-:W-:Y:S01]  /*1610*/  IMAD R154, R0, c[0x0][0x280], RZ ;  /* 0x0000a000009a7a24 */ /* 0x000fe200078e02ff */
[----:B------:R-:W-:Y:S01]  /*1620*/  @P0 LEA.HI.X R23, R8, c[0x0][0x224], R7, 0x1, P1 ;  /* 0x0000890008170a11 */ /* 0x000fe200008f0c07 */
[----:B------:R-:W-:Y:S01]  /*1630*/  IMAD R152, R0, c[0x0][0x290], RZ ;  /* 0x0000a40000987a24 */ /* 0x000fe200078e02ff */
[----:B------:R-:W-:Y:S01]  /*1640*/  LOP3.LUT R6, R6, 0x7ffff000, RZ, 0xc0, !PT ;  /* 0x7ffff00006067812 */ /* 0x000fe200078ec0ff */
[C---:B------:R-:W-:Y:S01]  /*1650*/  IMAD R154, R145.reuse, c[0x0][0x284], R154 ;  /* 0x0000a100919a7a24 */ /* 0x040fe200078e029a */
[--C-:B------:R-:W-:Y:S01]  /*1660*/  IADD3 R127, R20, R127, R5.reuse ;  /* 0x0000007f147f7210 */ /* 0x100fe20007ffe005 */
[----:B------:R1:W-:Y:S01]  /*1670*/  @P0 LDGSTS.E.BYPASS.LTC128B.128 [R140+0x7100], [R22.64], !P5 ;  /* 0x07100000168c0fae */ /* 0x0003e2000e901d46 */
[----:B------:R-:W-:Y:S01]  /*1680*/  IMAD R152, R145, c[0x0][0x294], R152 ;  /* 0x0000a50091987a24 */ /* 0x000fe200078e0298 */
[--C-:B------:R-:W-:Y:S01]  /*1690*/  IADD3 R123, R10, R123, R5.reuse ;  /* 0x0000007b0a7b7210 */ /* 0x100fe20007ffe005 */
[----:B------:R-:W-:Y:S01]  /*16a0*/  IMAD.IADD R159, R159, 0x1, R154 ;  /* 0x000000019f9f7824 */ /* 0x000fe200078e029a */
[----:B------:R1:W-:Y:S01]  /*16b0*/  @P0 LDGSTS.E.BYPASS.LTC128B.128 [R140+0x9100], [R22.64+0x80], !P4 ;  /* 0x09100080168c0fae */ /* 0x0003e2000e101d46 */
[----:B------:R-:W-:Y:S01]  /*16c0*/  IMAD.IADD R157, R157, 0x1, R152 ;  /* 0x000000019d9d7824 */ /* 0x000fe200078e0298 */
[----:B------:R-:W-:Y:S01]  /*16d0*/  IADD3 R119, R119, R6, R5 ;  /* 0x0000000677777210 */ /* 0x000fe20007ffe005 */
[----:B------:R-:W-:Y:S01]  /*16e0*/  IMAD.IADD R155, R154, 0x1, R35 ;  /* 0x000000019a9b7824 */ /* 0x000fe200078e0223 */
[----:B------:R1:W-:Y:S01]  /*16f0*/  @P0 LDGSTS.E.BYPASS.LTC128B.128 [R140+0xb100], [R22.64+0x100], !P3 ;  /* 0x0b100100168c0fae */ /* 0x0003e2000d901d46 */
[----:B------:R-:W-:Y:S01]  /*1700*/  IADD3 R99, P0, R2, R145, RZ ;  /* 0x0000009102637210 */ /* 0x000fe20007f1e0ff */
[----:B------:R-:W-:Y:S01]  /*1710*/  IMAD.IADD R153, R152, 0x1, R33 ;  /* 0x0000000198997824 */ /* 0x000fe200078e0221 */
[----:B------:R-:W-:Y:S01]  /*1720*/  LEA R135, R135, 0x100, 0x1 ;  /* 0x0000010087877811 */ /* 0x000fe200078e08ff */
[----:B------:R-:W0:Y:S01]  /*1730*/  LDGDEPBAR ;  /* 0x00000000000079af */ /* 0x000e220000000000 */
[----:B------:R-:W-:Y:S01]  /*1740*/  IMAD.MOV.U32 R154, RZ, RZ, R34 ;  /* 0x000000ffff9a7224 */ /* 0x000fe200078e0022 */
[----:B------:R-:W-:Y:S01]  /*1750*/  LOP3.LUT R139, R139, 0xfffffff8, RZ, 0xc0, !PT ;  /* 0xfffffff88b8b7812 */ /* 0x000fe200078ec0ff */
[----:B------:R-:W-:Y:S01]  /*1760*/  IMAD.X R98, R3, 0x1, R0, P0 ;  /* 0x0000000103627824 */ /* 0x000fe200000e0600 */
[----:B-----5:R-:W-:Y:S01]  /*1770*/  SHF.R.S32.HI R3, RZ, 0x1f, R86 ;  /* 0x0000001fff037819 */ /* 0x020fe20000011456 */
[----:B------:R-:W-:Y:S01]  /*1780*/  IMAD R0, R0, c[0x0][0x1e0], RZ ;  /* 0x0000780000007a24 */ /* 0x000fe200078e02ff */
[----:B------:R-:W-:Y:S01]  /*1790*/  IADD3 R91, P1, P0, R166, R168, R18 ;  /* 0x000000a8a65b7210 */ /* 0x000fe2000783e012 */
[----:B------:R-:W-:Y:S01]  /*17a0*/  IMAD.MOV.U32 R152, RZ, RZ, R32 ;  /* 0x000000ffff987224 */ /* 0x000fe200078e0020 */
[----:B------:R-:W-:Y:S01]  /*17b0*/  LOP3.LUT R138, R138, 0xfffffff8, RZ, 0xc0, !PT ;  /* 0xfffffff88a8a7812 */ /* 0x000fe200078ec0ff */
[----:B------:R-:W-:Y:S01]  /*17c0*/  IMAD R115, R145, c[0x0][0x1e4], R0 ;  /* 0x0000790091737a24 */ /* 0x000fe200078e0200 */
[----:B------:R-:W-:Y:S01]  /*17d0*/  LOP3.LUT R137, R137, 0xfffffff8, RZ, 0xc0, !PT ;  /* 0xfffffff889897812 */ /* 0x000fe200078ec0ff */
[----:B------:R-:W-:Y:S01]  /*17e0*/  IMAD R93, R3, c[0x0][0x280], RZ ;  /* 0x0000a000035d7a24 */ /* 0x000fe200078e02ff */
[----:B------:R-:W-:Y:S01]  /*17f0*/  IADD3 R134, R135, 0x40, RZ ;  /* 0x0000004087867810 */ /* 0x000fe20007ffe0ff */
[----:B------:R-:W-:Y:S01]  /*1800*/  IMAD R3, R3, c[0x0][0x290], RZ ;  /* 0x0000a40003037a24 */ /* 0x000fe200078e02ff */
[----:B------:R-:W-:Y:S01]  /*1810*/  ISETP.NE.AND P6, PT, RZ, UR4, PT ;  /* 0x00000004ff007c0c */ /* 0x000fe2000bfc5270 */
[----:B------:R-:W-:Y:S01]  /*1820*/  IMAD.IADD R115, R169, 0x1, R115 ;  /* 0x00000001a9737824 */ /* 0x000fe200078e0273 */
[----:B------:R-:W-:Y:S01]  /*1830*/  IADD3 R11, R16, 0x30, RZ ;  /* 0x00000030100b7810 */ /* 0x000fe20007ffe0ff */
[----:B------:R-:W-:Y:S01]  /*1840*/  IMAD R93, R86, c[0x0][0x284], R93 ;  /* 0x0000a100565d7a24 */ /* 0x000fe200078e025d */
[----:B------:R-:W-:Y:S01]  /*1850*/  IADD3 R10, R16, 0x50, RZ ;  /* 0x00000050100a7810 */ /* 0x000fe20007ffe0ff */
[----:B------:R-:W-:Y:S01]  /*1860*/  IMAD.WIDE.U32 R158, R86, c[0x0][0x280], R158 ;  /* 0x0000a000569e7a25 */ /* 0x000fe200078e009e */
[----:B------:R-:W-:-:S02]  /*1870*/  IADD3.X R90, R105, R115, R19, P1, P0 ;  /* 0x00000073695a7210 */ /* 0x000fc40000fe0413 */
[----:B------:R-:W-:Y:S01]  /*1880*/  IADD3 R9, R16, 0x10, RZ ;  /* 0x0000001010097810 */ /* 0x000fe20007ffe0ff */
[C---:B------:R-:W-:Y:S01]  /*1890*/  IMAD R3, R86.reuse, c[0x0][0x294], R3 ;  /* 0x0000a50056037a24 */ /* 0x040fe200078e0203 */
[----:B------:R-:W-:Y:S01]  /*18a0*/  SHF.R.S32.HI R130, RZ, 0x1f, R139 ;  /* 0x0000001fff827819 */ /* 0x000fe2000001148b */
[C---:B------:R-:W-:Y:S01]  /*18b0*/  IMAD.WIDE.U32 R154, R86.reuse, c[0x0][0x280], R154 ;  /* 0x0000a000569a7a25 */ /* 0x040fe200078e009a */
[----:B------:R-:W-:Y:S02]  /*18c0*/  @P2 IADD3 R134, R135, -0x40, RZ ;  /* 0xffffffc087862810 */ /* 0x000fe40007ffe0ff */
[----:B------:R-:W-:Y:S01]  /*18d0*/  SHF.R.S32.HI R124, RZ, 0x1f, R136 ;  /* 0x0000001fff7c7819 */ /* 0x000fe20000011488 */
[C---:B------:R-:W-:Y:S01]  /*18e0*/  IMAD.WIDE.U32 R156, R86.reuse, c[0x0][0x290], R156 ;  /* 0x0000a400569c7a25 */ /* 0x040fe200078e009c */
[----:B------:R-:W-:Y:S02]  /*18f0*/  SHF.R.S32.HI R128, RZ, 0x1f, R138 ;  /* 0x0000001fff807819 */ /* 0x000fe4000001148a */
[----:B------:R-:W-:Y:S01]  /*1900*/  SHF.R.S32.HI R126, RZ, 0x1f, R137 ;  /* 0x0000001fff7e7819 */ /* 0x000fe20000011489 */
[----:B------:R-:W-:Y:S01]  /*1910*/  IMAD.WIDE.U32 R152, R86, c[0x0][0x290], R152 ;  /* 0x0000a40056987a25 */ /* 0x000fe200078e0098 */
[----:B------:R-:W-:-:S02]  /*1920*/  SHF.R.S32.HI R122, RZ, 0x1f, R132 ;  /* 0x0000001fff7a7819 */ /* 0x000fc40000011484 */
[----:B------:R-:W-:Y:S01]  /*1930*/  SHF.R.S32.HI R120, RZ, 0x1f, R131 ;  /* 0x0000001fff787819 */ /* 0x000fe20000011483 */
[----:B------:R-:W-:Y:S02]  /*1940*/  IMAD.IADD R95, R159, 0x1, R93 ;  /* 0x000000019f5f7824 */ /* 0x000fe400078e025d */
[----:B------:R-:W-:Y:S02]  /*1950*/  IMAD.IADD R93, R93, 0x1, R155 ;  /* 0x000000015d5d7824 */ /* 0x000fe400078e029b */
[----:B------:R-:W-:Y:S02]  /*1960*/  IMAD.IADD R94, R157, 0x1, R3 ;  /* 0x000000019d5e7824 */ /* 0x000fe400078e0203 */
[----:B------:R-:W-:Y:S02]  /*1970*/  IMAD.IADD R92, R3, 0x1, R153 ;  /* 0x00000001035c7824 */ /* 0x000fe400078e0299 */
[----:B------:R-:W-:Y:S02]  /*1980*/  IMAD.SHL.U32 R127, R127, 0x2, RZ ;  /* 0x000000027f7f7824 */ /* 0x000fe400078e00ff */
[----:B------:R-:W-:-:S02]  /*1990*/  IMAD.SHL.U32 R123, R123, 0x2, RZ ;  /* 0x000000027b7b7824 */ /* 0x000fc400078e00ff */
[----:B------:R-:W-:Y:S01]  /*19a0*/  IMAD.SHL.U32 R119, R119, 0x2, RZ ;  /* 0x0000000277777824 */ /* 0x000fe200078e00ff */
[----:B-1----:R-:W-:Y:S06]  /*19b0*/  BAR.SYNC.DEFER_BLOCKING 0x0 ;  /* 0x0000000000007b1d */ /* 0x002fec0000010000 */
.L_x_80:
[-C--:B------:R-:W-:Y:S01]  /*19c0*/  IMAD R5, R110, R141.reuse, RZ ;  /* 0x0000008d6e057224 */ /* 0x080fe200078e02ff */
[----:B------:R-:W-:Y:S01]  /*19d0*/  SHF.R.S32.HI R89, RZ, 0x1f, R141 ;  /* 0x0000001fff597819 */ /* 0x000fe2000001148d */
[----:B------:R-:W-:Y:S01]  /*19e0*/  IMAD.WIDE.U32 R24, R112, R141, RZ ;  /* 0x0000008d70187225 */ /* 0x000fe200078e00ff */
[----:B------:R-:W-:Y:S04]  /*19f0*/  DEPBAR.LE SB0, 0x0 ;  /* 0x000080000000791a */ /* 0x000fe80000000000 */
[----:B------:R-:W-:Y:S01]  /*1a00*/  BAR.SYNC.DEFER_BLOCKING 0x0 ;  /* 0x0000000000007b1d */ /* 0x000fe20000010000 */
[----:B------:R-:W-:Y:S01]  /*1a10*/  ISETP.GE.AND P2, PT, R107, 0x1, PT ;  /* 0x000000016b00780c */ /* 0x000fe20003f46270 */
[----:B------:R-:W-:Y:S01]  /*1a20*/  IMAD R5, R89, R112, R5 ;  /* 0x0000007059057224 */ /* 0x000fe200078e0205 */
[----:B-1----:R-:W-:Y:S03]  /*1a30*/  IADD3 R3, P1, R91, R24, RZ ;  /* 0x000000185b037210 */ /* 0x002fe60007f3e0ff */
[----:B------:R-:W-:Y:S01]  /*1a40*/  IMAD.IADD R96, R25, 0x1, R5 ;  /* 0x0000000119607824 */ /* 0x000fe200078e0205 */
[C---:B------:R-:W-:Y:S03]  /*1a50*/  LEA R72, P0, R3.reuse, c[0x0][0x1c8], 0x1 ;  /* 0x0000720003487a11 */ /* 0x040fe600078008ff */
[----:B------:R-:W-:Y:S05]  /*1a60*/  IMAD.X R0, R96, 0x1, R90, P1 ;  /* 0x0000000160007824 */ /* 0x000fea00008e065a */
[----:B------:R-:W-:Y:S01]  /*1a70*/  LEA.HI.X R73, R3, c[0x0][0x1cc], R0, 0x1, P0 ;  /* 0x0000730003497a11 */ /* 0x000fe200000f0c00 */
[----:B------:R-:W-:Y:S01]  /*1a80*/  BSSY B1, `(.L_x_56) ;  /* 0x0000395000017945 */ /* 0x000fe20003800000 */
[----:B------:R-:W-:-:S05]  /*1a90*/  @!P2 BRA `(.L_x_57) ;  /* 0x000037c00000a947 */ /* 0x000fca0003800000 */
[-C--:B------:R-:W-:Y:S02]  /*1aa0*/  IMAD R21, R111, R141.reuse, RZ ;  /* 0x0000008d6f157224 */ /* 0x080fe400078e02ff */
[-C--:B------:R-:W-:Y:S02]  /*1ab0*/  IMAD R3, R113, R141.reuse, RZ ;  /* 0x0000008d71037224 */ /* 0x080fe400078e02ff */
[----:B------:R-:W-:Y:S02]  /*1ac0*/  IMAD R2, R141, -0x40, R150 ;  /* 0xffffffc08d027824 */ /* 0x000fe400078e0296 */
[-C--:B------:R-:W-:Y:S03]  /*1ad0*/  IMAD.WIDE.U32 R6, R114, R141.reuse, RZ ;  /* 0x0000008d72067225 */ /* 0x080fe600078e00ff */
[----:B------:R-:W-:Y:S01]  /*1ae0*/  IMNMX R2, R2, 0x40, PT ;  /* 0x0000004002027817 */ /* 0x000fe20003800200 */
[----:B------:R-:W-:Y:S04]  /*1af0*/  IMAD.WIDE.U32 R4, R116, R141, RZ ;  /* 0x0000008d74047225 */ /* 0x000fe800078e00ff */
[C---:B------:R-:W-:Y:S02]  /*1b00*/  IMAD R21, R89.reuse, R114, R21 ;  /* 0x0000007259157224 */ /* 0x040fe400078e0215 */
[----:B------:R-:W-:Y:S03]  /*1b10*/  IMAD R3, R89, R116, R3 ;  /* 0x0000007459037224 */ /* 0x000fe600078e0203 */
[----:B------:R-:W-:Y:S02]  /*1b20*/  IADD3 R0, R7, R21, RZ ;  /* 0x0000001507007210 */ /* 0x000fe40007ffe0ff */
[----:B------:R-:W-:Y:S01]  /*1b30*/  IADD3 R3, R5, R3, RZ ;  /* 0x0000000305037210 */ /* 0x000fe20007ffe0ff */
[----:B------:R-:W-:-:S05]  /*1b40*/  @!P6 BRA `(.L_x_58) ;  /* 0x00001bc00000e947 */ /* 0x000fca0003800000 */
[----:B------:R-:W-:Y:S01]  /*1b50*/  ISETP.GE.AND P1, PT, R145, R2, PT ;  /* 0x000000029100720c */ /* 0x000fe20003f26270 */
[----:B------:R-:W-:Y:S01]  /*1b60*/  BSSY B0, `(.L_x_59) ;  /* 0x000003a000007945 */ /* 0x000fe20003800000 */
[----:B------:R-:W-:Y:S01]  /*1b70*/  CS2R R26, SRZ ;  /* 0x00000000001a7805 */ /* 0x000fe2000001ff00 */
        /* <DEDUP_REMOVED lines=11> */
[----:B------:R-:W-:-:S05]  /*1c30*/  @P1 BRA `(.L_x_60) ;  /* 0x000002c000001947 */ /* 0x000fca0003800000 */
[----:B------:R-:W-:Y:S01]  /*1c40*/  IADD3 R6, P0, R158, R6, RZ ;  /* 0x000000069e067210 */ /* 0x000fe20007f1e0ff */
[----:B------:R-:W-:Y:S01]  /*1c50*/  CS2R R42, SRZ ;  /* 0x00000000002a7805 */ /* 0x000fe2000001ff00 */
[----:B------:R-:W-:Y:S01]  /*1c60*/  CS2R R46, SRZ ;  /* 0x00000000002e7805 */ /* 0x000fe2000001ff00 */
[----:B------:R-:W-:Y:S01]  /*1c70*/  CS2R R44, SRZ ;  /* 0x00000000002c7805 */ /* 0x000fe2000001ff00 */
[----:B------:R-:W-:Y:S01]  /*1c80*/  CS2R R70, SRZ ;  /* 0x0000000000467805 */ /* 0x000fe2000001ff00 */
[----:B------:R-:W-:Y:S01]  /*1c90*/  IMAD.X R5, R0, 0x1, R95, P0 ;  /* 0x0000000100057824 */ /* 0x000fe200000e065f */
[----:B------:R-:W-:Y:S01]  /*1ca0*/  IADD3 R4, P0, R156, R4, RZ ;  /* 0x000000049c047210 */ /* 0x000fe20007f1e0ff */
[----:B------:R-:W-:Y:S01]  /*1cb0*/  CS2R R36, SRZ ;  /* 0x0000000000247805 */ /* 0x000fe2000001ff00 */
[----:B------:R-:W-:Y:S01]  /*1cc0*/  CS2R R66, SRZ ;  /* 0x0000000000427805 */ /* 0x000fe2000001ff00 */
[----:B------:R-:W-:Y:S01]  /*1cd0*/  CS2R R32, SRZ ;  /* 0x0000000000207805 */ /* 0x000fe2000001ff00 */
[----:B------:R-:W-:Y:S01]  /*1ce0*/  CS2R R62, SRZ ;  /* 0x00000000003e7805 */ /* 0x000fe2000001ff00 */
[----:B------:R-:W-:Y:S01]  /*1cf0*/  IMAD.X R3, R3, 0x1, R94, P0 ;  /* 0x0000000103037824 */ /* 0x000fe200000e065e */
[C---:B------:R-:W-:Y:S01]  /*1d00*/  LEA R20, P0, R6.reuse, c[0x0][0x270], 0x1 ;  /* 0x00009c0006147a11 */ /* 0x040fe200078008ff */
[----:B------:R-:W-:Y:S01]  /*1d10*/  CS2R R30, SRZ ;  /* 0x00000000001e7805 */ /* 0x000fe2000001ff00 */
[----:B------:R-:W-:Y:S01]  /*1d20*/  CS2R R58, SRZ ;  /* 0x00000000003a7805 */ /* 0x000fe2000001ff00 */
[----:B------:R-:W-:Y:S01]  /*1d30*/  CS2R R26, SRZ ;  /* 0x00000000001a7805 */ /* 0x000fe2000001ff00 */
[----:B------:R-:W-:Y:S01]  /*1d40*/  LEA.HI.X R21, R6, c[0x0][0x274], R5, 0x1, P0 ;  /* 0x00009d0006157a11 */ /* 0x000fe200000f0c05 */
[----:B------:R-:W-:Y:S01]  /*1d50*/  CS2R R54, SRZ ;  /* 0x0000000000367805 */ /* 0x000fe2000001ff00 */
[C---:B------:R-:W-:Y:S04]  /*1d60*/  LEA R6, P0, R4.reuse, c[0x0][0x288], 0x1 ;  /* 0x0000a20004067a11 */ /* 0x040fe800078008ff */
[----:B------:R-:W-:Y:S02]  /*1d70*/  LEA.HI.X R7, R4, c[0x0][0x28c], R3, 0x1, P0 ;  /* 0x0000a30004077a11 */ /* 0x000fe400000f0c03 */
[----:B------:R-:W-:Y:S11]  /*1d80*/  ISETP.GE.AND P0, PT, R16, c[0x0][0x27c], PT ;  /* 0x00009f0010007a0c */ /* 0x000ff60003f06270 */
[----:B------:R-:W-:Y:S02]  /*1d90*/  @!UPT UIADD3 URZ, URZ, URZ, URZ ;  /* 0x0000003f3f3ff290 */ /* 0x000fe4000fffe03f */
[----:B------:R1:W5:Y:S04]  /*1da0*/  @!P0 LDG.E.64 R42, [R20.64] ;  /* 0x00000006142a8981 */ /* 0x000368000c1e1b00 */
[----:B------:R1:W5:Y:S01]  /*1db0*/  @!P0 LDG.E.64 R46, [R6.64] ;  /* 0x00000006062e8981 */ /* 0x000362000c1e1b00 */
[----:B------:R-:W-:Y:S11]  /*1dc0*/  ISETP.GE.AND P0, PT, R9, c[0x0][0x27c], PT ;  /* 0x00009f0009007a0c */ /* 0x000ff60003f06270 */
[----:B------:R-:W-:Y:S02]  /*1dd0*/  @!UPT UIADD3 URZ, URZ, URZ, URZ ;  /* 0x0000003f3f3ff290 */ /* 0x000fe4000fffe03f */
[----:B------:R1:W5:Y:S04]  /*1de0*/  @!P0 LDG.E.64 R44, [R20.64+0x20] ;  /* 0x00002006142c8981 */ /* 0x000368000c1e1b00 */
[----:B------:R1:W5:Y:S01]  /*1df0*/  @!P0 LDG.E.64 R70, [R6.64+0x20] ;  /* 0x0000200606468981 */ /* 0x000362000c1e1b00 */
        /* <DEDUP_REMOVED lines=15> */
[----:B------:R1:W5:Y:S02]  /*1ef0*/  @!P0 LDG.E.64 R54, [R6.64+0xa0] ;  /* 0x0000a00606368981 */ /* 0x000364000c1e1b00 */
.L_x_60:
[----:B------:R-:W-:Y:S05]  /*1f00*/  BSYNC B0 ;  /* 0x0000000000007941 */ /* 0x000fea0003800000 */
.L_x_59:
[----:B------:R-:W-:-:S05]  /*1f10*/  @P1 BRA `(.L_x_61) ;  /* 0x000034b000001947 */ /* 0x000fca0003800000 */
[----:B------:R-:W-:Y:S01]  /*1f20*/  ISETP.GE.AND P0, PT, R18, c[0x0][0x1d4], PT ;  /* 0x0000750012007a0c */ /* 0x000fe20003f06270 */
[----:B-----5:R-:W-:Y:S01]  /*1f30*/  IMAD.MOV.U32 R2, RZ, RZ, R30 ;  /* 0x000000ffff027224 */ /* 0x020fe200078e001e */
[----:B------:R-:W-:Y:S01]  /*1f40*/  BSSY B0, `(.L_x_62) ;  /* 0x0000060000007945 */ /* 0x000fe20003800000 */
[----:B------:R-:W-:Y:S02]  /*1f50*/  IMAD.MOV.U32 R0, RZ, RZ, R31 ;  /* 0x000000ffff007224 */ /* 0x000fe400078e001f */
[----:B-1----:R-:W-:Y:S01]  /*1f60*/  IMAD.MOV.U32 R21, RZ, RZ, R54 ;  /* 0x000000ffff157224 */ /* 0x002fe200078e0036 */
[----:B------:R-:W-:Y:S01]  /*1f70*/  PRMT R8, R2, 0x7610, R8 ;  /* 0x0000761002087816 */ /* 0x000fe20000000008 */
[----:B------:R-:W-:Y:S01]  /*1f80*/  IMAD.MOV.U32 R20, RZ, RZ, R55 ;  /* 0x000000ffff147224 */ /* 0x000fe200078e0037 */
        /* <DEDUP_REMOVED lines=32> */
[----:B------:R-:W-:Y:S02]  /*2190*/  PRMT R64, R22, 0x7610, R64 ;  /* 0x0000761016407816 */ /* 0x000fe40000000040 */
[----:B------:R-:W-:Y:S02]  /*21a0*/  PRMT R69, R21, 0x7610, R69 ;  /* 0x0000761015457816 */ /* 0x000fe40000000045 */
[----:B------:R-:W-:Y:S01]  /*21b0*/  PRMT R68, R20, 0x7610, R68 ;  /* 0x0000761014447816 */ /* 0x000fe20000000044 */
[----:B------:R-:W-:-:S05]  /*21c0*/  @P0 BRA `(.L_x_63) ;  /* 0x0000037000000947 */ /* 0x000fca0003800000 */
[----:B------:R-:W-:Y:S01]  /*21d0*/  ISETP.GE.AND P0, PT, R16, c[0x0][0x27c], PT ;  /* 0x00009f0010007a0c */ /* 0x000fe20003f06270 */
[----:B------:R-:W1:Y:S01]  /*21e0*/  LDS.128 R20, [R135+0x6000] ;  /* 0x0060000087147984 */ /* 0x000e620000000c00 */
[----:B------:R-:W-:Y:S01]  /*21f0*/  MOV R40, R42 ;  /* 0x0000002a00287202 */ /* 0x000fe20000000f00 */
[----:B------:R-:W-:Y:S02]  /*2200*/  IMAD.MOV.U32 R48, RZ, RZ, R46 ;  /* 0x000000ffff307224 */ /* 0x000fe400078e002e */
[----:B------:R-:W-:Y:S02]  /*2210*/  IMAD.MOV.U32 R41, RZ, RZ, R43 ;  /* 0x000000ffff297224 */ /* 0x000fe400078e002b */
[--C-:B------:R-:W-:Y:S06]  /*2220*/  IMAD.MOV.U32 R51, RZ, RZ, R47.reuse ;  /* 0x000000ffff337224 */ /* 0x100fec00078e002f */
[----:B------:R-:W-:Y:S02]  /*2230*/  @!P0 SHF.R.U64 R49, R46, 0x10, R47 ;  /* 0x000000102e318819 */ /* 0x000fe4000000122f */
[--C-:B------:R-:W-:Y:S02]  /*2240*/  @!P0 SHF.R.U64 R39, R42, 0x10, R43.reuse ;  /* 0x000000102a278819 */ /* 0x100fe4000000122b */
[----:B------:R-:W-:Y:S02]  /*2250*/  @!P0 SHF.R.U32.HI R38, RZ, 0x10, R43 ;  /* 0x00000010ff268819 */ /* 0x000fe4000001162b */
[----:B------:R-:W-:Y:S02]  /*2260*/  @!P0 PRMT R49, R48, 0x5410, R49 ;  /* 0x0000541030318816 */ /* 0x000fe40000000031 */
[----:B------:R-:W-:Y:S02]  /*2270*/  @!P0 SHF.R.U32.HI R46, RZ, 0x10, R47 ;  /* 0x00000010ff2e8819 */ /* 0x000fe4000001162f */
[----:B------:R-:W-:Y:S02]  /*2280*/  @!P0 PRMT R39, R40, 0x5410, R39 ;  /* 0x0000541028278816 */ /* 0x000fe40000000027 */
[----:B------:R-:W-:Y:S02]  /*2290*/  @!P0 PRMT R38, R41, 0x5410, R38 ;  /* 0x0000541029268816 */ /* 0x000fe40000000026 */
[----:B------:R-:W-:Y:S01]  /*22a0*/  @!P0 PRMT R51, R51, 0x5410, R46 ;  /* 0x0000541033338816 */ /* 0x000fe2000000002e */
[C---:B------:R-:W-:Y:S01]  /*22b0*/  @!P0 IMAD.U32 R46, R49.reuse, 0x10000, RZ ;  /* 0x00010000312e8824 */ /* 0x040fe200078e00ff */
[----:B------:R-:W-:Y:S02]  /*22c0*/  @!P0 LOP3.LUT R49, R49, 0xffff0000, RZ, 0xc0, !PT ;  /* 0xffff000031318812 */ /* 0x000fe400078ec0ff */
[C---:B------:R-:W-:Y:S02]  /*22d0*/  @!P0 SHF.L.U32 R40, R39.reuse, 0x10, RZ ;  /* 0x0000001027288819 */ /* 0x040fe400000006ff */
[----:B------:R-:W-:Y:S01]  /*22e0*/  @!P0 LOP3.LUT R39, R39, 0xffff0000, RZ, 0xc0, !PT ;  /* 0xffff000027278812 */ /* 0x000fe200078ec0ff */
[C---:B-1----:R-:W-:Y:S01]  /*22f0*/  @!P0 IMAD.U32 R47, R20.reuse, 0x10000, RZ ;  /* 0x00010000142f8824 */ /* 0x042fe200078e00ff */
[----:B------:R-:W-:Y:S02]  /*2300*/  @!P0 LOP3.LUT R41, R20, 0xffff0000, RZ, 0xc0, !PT ;  /* 0xffff000014298812 */ /* 0x000fe400078ec0ff */
[C---:B------:R-:W-:Y:S02]  /*2310*/  @!P0 LOP3.LUT R42, R21.reuse, 0xffff0000, RZ, 0xc0, !PT ;  /* 0xffff0000152a8812 */ /* 0x040fe400078ec0ff */
[----:B------:R-:W-:Y:S01]  /*2320*/  @!P0 SHF.L.U32 R48, R21, 0x10, RZ ;  /* 0x0000001015308819 */ /* 0x000fe200000006ff */
[C---:B------:R-:W-:Y:S01]  /*2330*/  @!P0 FMUL.FTZ R75, R41.reuse, R46 ;  /* 0x0000002e294b8220 */ /* 0x040fe20000410000 */
[----:B------:R-:W-:Y:S01]  /*2340*/  @!P0 SHF.L.U32 R50, R22, 0x10, RZ ;  /* 0x0000001016328819 */ /* 0x000fe200000006ff */
[----:B------:R-:W-:Y:S02]  /*2350*/  @!P0 FMUL.FTZ R77, R42, R49 ;  /* 0x000000312a4d8220 */ /* 0x000fe40000410000 */
[-C--:B------:R-:W-:Y:S01]  /*2360*/  @!P0 FMUL.FTZ R0, R41, R40.reuse ;  /* 0x0000002829008220 */ /* 0x080fe20000410000 */
[----:B------:R-:W-:Y:S01]  /*2370*/  @!P0 LOP3.LUT R41, R23, 0xffff0000, RZ, 0xc0, !PT ;  /* 0xffff000017298812 */ /* 0x000fe200078ec0ff */
[----:B------:R-:W-:Y:S01]  /*2380*/  @!P0 FFMA.FTZ R75, R47, R40, -R75 ;  /* 0x000000282f4b8223 */ /* 0x000fe2000001084b */
[----:B------:R-:W-:Y:S01]  /*2390*/  @!P0 LOP3.LUT R40, R22, 0xffff0000, RZ, 0xc0, !PT ;  /* 0xffff000016288812 */ /* 0x000fe200078ec0ff */
[-C--:B------:R-:W-:Y:S02]  /*23a0*/  @!P0 FMUL.FTZ R2, R42, R39.reuse ;  /* 0x000000272a028220 */ /* 0x080fe40000410000 */
[----:B------:R-:W-:Y:S02]  /*23b0*/  @!P0 FFMA.FTZ R77, R48, R39, -R77 ;  /* 0x00000027304d8223 */ /* 0x000fe4000001084d */
[C---:B------:R-:W-:Y:S01]  /*23c0*/  @!P0 IMAD.U32 R39, R38.reuse, 0x10000, RZ ;  /* 0x0001000026278824 */ /* 0x040fe200078e00ff */
[----:B------:R-:W-:Y:S01]  /*23d0*/  @!P0 LOP3.LUT R38, R38, 0xffff0000, RZ, 0xc0, !PT ;  /* 0xffff000026268812 */ /* 0x000fe200078ec0ff */
[----:B------:R-:W-:Y:S01]  /*23e0*/  @!P0 FFMA.FTZ R0, R46, R47, R0 ;  /* 0x0000002f2e008223 */ /* 0x000fe20000010000 */
[C---:B------:R-:W-:Y:S01]  /*23f0*/  @!P0 LOP3.LUT R47, R51.reuse, 0xffff0000, RZ, 0xc0, !PT ;  /* 0xffff0000332f8812 */ /* 0x040fe200078ec0ff */
[----:B------:R-:W-:Y:S01]  /*2400*/  @!P0 IMAD.U32 R46, R51, 0x10000, RZ ;  /* 0x00010000332e8824 */ /* 0x000fe200078e00ff */
[----:B------:R-:W-:Y:S01]  /*2410*/  @!P0 SHF.L.U32 R51, R23, 0x10, RZ ;  /* 0x0000001017338819 */ /* 0x000fe200000006ff */
[----:B------:R-:W-:Y:S01]  /*2420*/  @!P0 FMUL.FTZ R3, R40, R39 ;  /* 0x0000002728038220 */ /* 0x000fe20000410000 */
[----:B------:R-:W-:Y:S01]  /*2430*/  @!P0 F2FP.BF16.PACK_AB R75, R0, R75 ;  /* 0x0000004b004b823e */ /* 0x000fe200000010ff */
[----:B------:R-:W-:Y:S02]  /*2440*/  @!P0 FMUL.FTZ R74, R40, R46 ;  /* 0x0000002e284a8220 */ /* 0x000fe40000410000 */
[C---:B------:R-:W-:Y:S02]  /*2450*/  @!P0 FMUL.FTZ R76, R41.reuse, R47 ;  /* 0x0000002f294c8220 */ /* 0x040fe40000410000 */
[----:B------:R-:W-:Y:S02]  /*2460*/  @!P0 FMUL.FTZ R4, R41, R38 ;  /* 0x0000002629048220 */ /* 0x000fe40000410000 */
[----:B------:R-:W-:Y:S02]  /*2470*/  @!P0 FFMA.FTZ R2, R49, R48, R2 ;  /* 0x0000003031028223 */ /* 0x000fe40000010002 */
[----:B------:R-:W-:Y:S02]  /*2480*/  @!P0 FFMA.FTZ R3, R46, R50, R3 ;  /* 0x000000322e038223 */ /* 0x000fe40000010003 */
[----:B------:R-:W-:Y:S01]  /*2490*/  @!P0 FFMA.FTZ R74, R50, R39, -R74 ;  /* 0x00000027324a8223 */ /* 0x000fe2000001084a */
[----:B------:R-:W-:Y:S01]  /*24a0*/  @!P0 F2FP.BF16.PACK_AB R78, R2, R77 ;  /* 0x0000004d024e823e */ /* 0x000fe200000010ff */
[----:B------:R-:W-:Y:S02]  /*24b0*/  @!P0 FFMA.FTZ R76, R51, R38, -R76 ;  /* 0x00000026334c8223 */ /* 0x000fe4000001084c */
[----:B------:R-:W-:Y:S01]  /*24c0*/  @!P0 FFMA.FTZ R4, R47, R51, R4 ;  /* 0x000000332f048223 */ /* 0x000fe20000010004 */
[----:B------:R-:W-:Y:S01]  /*24d0*/  @!P0 F2FP.BF16.PACK_AB R74, R3, R74 ;  /* 0x0000004a034a823e */ /* 0x000fe200000010ff */
[----:B------:R-:W-:Y:S01]  /*24e0*/  @!P0 IMAD.MOV.U32 R20, RZ, RZ, R75 ;  /* 0x000000ffff148224 */ /* 0x000fe200078e004b */
[----:B------:R-:W-:Y:S02]  /*24f0*/  @!P0 MOV R21, R78 ;  /* 0x0000004e00158202 */ /* 0x000fe40000000f00 */
[----:B------:R-:W-:Y:S01]  /*2500*/  @!P0 F2FP.BF16.PACK_AB R77, R4, R76 ;  /* 0x0000004c044d823e */ /* 0x000fe200000010ff */
[----:B------:R-:W-:Y:S03]  /*2510*/  @!P0 IMAD.MOV.U32 R22, RZ, RZ, R74 ;  /* 0x000000ffff168224 */ /* 0x000fe600078e004a */
[----:B------:R-:W-:Y:S05]  /*2520*/  @!P0 MOV R23, R77 ;  /* 0x0000004d00178202 */ /* 0x000fea0000000f00 */
[----:B------:R1:W-:Y:S02]  /*2530*/  STG.E.128 [R72.64], R20 ;  /* 0x0000001448007986 */ /* 0x0003e4000c101d06 */
.L_x_63:
[----:B------:R-:W-:Y:S05]  /*2540*/  BSYNC B0 ;  /* 0x0000000000007941 */ /* 0x000fea0003800000 */
.L_x_62:
[----:B------:R-:W-:Y:S01]  /*2550*/  ISETP.GE.AND P0, PT, R13, c[0x0][0x1d4], PT ;  /* 0x000075000d007a0c */ /* 0x000fe20003f06270 */
[----:B------:R-:W-:Y:S01]  /*2560*/  @!UPT UIADD3 URZ, URZ, URZ, URZ ;  /* 0x0000003f3f3ff290 */ /* 0x000fe2000fffe03f */
[----:B------:R-:W-:Y:S11]  /*2570*/  BSSY B0, `(.L_x_64) ;  /* 0x0000036000007945 */ /* 0x000ff60003800000 */
[----:B------:R-:W-:-:S05]  /*2580*/  @P0 BRA `(.L_x_65) ;  /* 0x0000034000000947 */ /* 0x000fca0003800000 */
[----:B------:R-:W-:Y:S01]  /*2590*/  ISETP.GE.AND P0, PT, R9, c[0x0][0x27c], PT ;  /* 0x00009f0009007a0c */ /* 0x000fe20003f06270 */
[----:B-1----:R-:W1:Y:S11]  /*25a0*/  LDS.128 R20, [R134+0x6000] ;  /* 0x0060000086147984 */ /* 0x002e760000000c00 */
[----:B------:R-:W-:Y:S01]  /*25b0*/  @!UPT UIADD3 URZ, URZ, URZ, URZ ;  /* 0x0000003f3f3ff290 */ /* 0x000fe2000fffe03f */
[----:B------:R-:W-:Y:S02]  /*25c0*/  @!P0 SHF.R.U64 R42, R70, 0x10, R71 ;  /* 0x00000010462a8819 */ /* 0x000fe40000001247 */
[--C-:B------:R-:W-:Y:S02]  /*25d0*/  @!P0 SHF.R.U64 R38, R44, 0x10, R45.reuse ;  /* 0x000000102c268819 */ /* 0x100fe4000000122d */
[----:B------:R-:W-:Y:S02]  /*25e0*/  @!P0 PRMT R69, R69, 0x5410, R42 ;  /* 0x0000541045458816 */ /* 0x000fe4000000002a */
[----:B------:R-:W-:Y:S02]  /*25f0*/  @!P0 PRMT R35, R35, 0x5410, R38 ;  /* 0x0000541023238816 */ /* 0x000fe40000000026 */
[C---:B------:R-:W-:Y:S01]  /*2600*/  @!P0 LOP3.LUT R47, R69.reuse, 0xffff0000, RZ, 0xc0, !PT ;  /* 0xffff0000452f8812 */ /* 0x040fe200078ec0ff */
[----:B------:R-:W-:Y:S01]  /*2610*/  @!P0 IMAD.U32 R41, R69, 0x10000, RZ ;  /* 0x0001000045298824 */ /* 0x000fe200078e00ff */
[----:B------:R-:W-:Y:S01]  /*2620*/  @!P0 SHF.R.U32.HI R45, RZ, 0x10, R45 ;  /* 0x00000010ff2d8819 */ /* 0x000fe2000001162d */
[C---:B------:R-:W-:Y:S01]  /*2630*/  @!P0 IMAD.U32 R38, R35.reuse, 0x10000, RZ ;  /* 0x0001000023268824 */ /* 0x040fe200078e00ff */
[----:B------:R-:W-:Y:S02]  /*2640*/  @!P0 SHF.R.U32.HI R71, RZ, 0x10, R71 ;  /* 0x00000010ff478819 */ /* 0x000fe40000011647 */
[----:B------:R-:W-:Y:S02]  /*2650*/  @!P0 LOP3.LUT R35, R35, 0xffff0000, RZ, 0xc0, !PT ;  /* 0xffff000023238812 */ /* 0x000fe400078ec0ff */
[----:B------:R-:W-:Y:S02]  /*2660*/  @!P0 PRMT R34, R34, 0x5410, R45 ;  /* 0x0000541022228816 */ /* 0x000fe4000000002d */
[----:B------:R-:W-:Y:S01]  /*2670*/  @!P0 PRMT R68, R68, 0x5410, R71 ;  /* 0x0000541044448816 */ /* 0x000fe20000000047 */
[C---:B-1----:R-:W-:Y:S01]  /*2680*/  @!P0 IMAD.U32 R42, R21.reuse, 0x10000, RZ ;  /* 0x00010000152a8824 */ /* 0x042fe200078e00ff */
[C---:B------:R-:W-:Y:S02]  /*2690*/  @!P0 LOP3.LUT R39, R20.reuse, 0xffff0000, RZ, 0xc0, !PT ;  /* 0xffff000014278812 */ /* 0x040fe400078ec0ff */
[----:B------:R-:W-:Y:S02]  /*26a0*/  @!P0 LOP3.LUT R40, R21, 0xffff0000, RZ, 0xc0, !PT ;  /* 0xffff000015288812 */ /* 0x000fe400078ec0ff */
[----:B------:R-:W-:Y:S01]  /*26b0*/  @!P0 SHF.L.U32 R43, R20, 0x10, RZ ;  /* 0x00000010142b8819 */ /* 0x000fe200000006ff */
[----:B------:R-:W-:Y:S01]  /*26c0*/  @!P0 FMUL.FTZ R51, R39, R41 ;  /* 0x0000002927338220 */ /* 0x000fe20000410000 */
[----:B------:R-:W-:Y:S01]  /*26d0*/  @!P0 SHF.L.U32 R46, R22, 0x10, RZ ;  /* 0x00000010162e8819 */ /* 0x000fe200000006ff */
[----:B------:R-:W-:Y:S01]  /*26e0*/  @!P0 FMUL.FTZ R75, R40, R47 ;  /* 0x0000002f284b8220 */ /* 0x000fe20000410000 */
[----:B------:R-:W-:Y:S01]  /*26f0*/  @!P0 SHF.L.U32 R49, R23, 0x10, RZ ;  /* 0x0000001017318819 */ /* 0x000fe200000006ff */
        /* <DEDUP_REMOVED lines=10> */
[----:B------:R-:W-:Y:S02]  /*27a0*/  @!P0 IMAD.U32 R41, R68, 0x10000, RZ ;  /* 0x0001000044298824 */ /* 0x000fe400078e00ff */
        /* <DEDUP_REMOVED lines=17> */
[----:B------:R1:W-:Y:S02]  /*28c0*/  STG.E.128 [R72.64+0x40], R20 ;  /* 0x0000401448007986 */ /* 0x0003e4000c101d06 */
.L_x_65:
[----:B------:R-:W-:Y:S05]  /*28d0*/  BSYNC B0 ;  /* 0x0000000000007941 */ /* 0x000fea0003800000 */
.L_x_64:
        /* <DEDUP_REMOVED lines=56> */
.L_x_67:
[----:B------:R-:W-:Y:S05]  /*2c60*/  BSYNC B0 ;  /* 0x0000000000007941 */ /* 0x000fea0003800000 */
.L_x_66:
        /* <DEDUP_REMOVED lines=56> */
.L_x_69:
[----:B------:R-:W-:Y:S05]  /*2ff0*/  BSYNC B0 ;  /* 0x0000000000007941 */ /* 0x000fea0003800000 */
.L_x_68:
        /* <DEDUP_REMOVED lines=8> */
[----:B------:R-:W-:Y:S02]  /*3080*/  @!P0 SHF.R.U64 R25, R30, 0x10, R31 ;  /* 0x000000101e198819 */ /* 0x000fe4000000121f */
        /* <DEDUP_REMOVED lines=9> */
[----:B------:R-:W-:Y:S04]  /*3120*/  @!P0 PRMT R56, R56, 0x5410, R59 ;  /* 0x0000541038388816 */ /* 0x000fe8000000003b */
[----:B------:R-:W-:Y:S01]  /*3130*/  @!P0 LOP3.LUT R37, R56, 0xffff0000, RZ, 0xc0, !PT ;  /* 0xffff000038258812 */ /* 0x000fe200078ec0ff */
[C---:B-1----:R-:W-:Y:S01]  /*3140*/  @!P0 IMAD.U32 R35, R21.reuse, 0x10000, RZ ;  /* 0x0001000015238824 */ /* 0x042fe200078e00ff */
[----:B------:R-:W-:Y:S02]  /*3150*/  @!P0 LOP3.LUT R25, R21, 0xffff0000, RZ, 0xc0, !PT ;  /* 0xffff000015198812 */ /* 0x000fe400078ec0ff */
[C---:B------:R-:W-:Y:S02]  /*3160*/  @!P0 LOP3.LUT R29, R20.reuse, 0xffff0000, RZ, 0xc0, !PT ;  /* 0xffff0000141d8812 */ /* 0x040fe400078ec0ff */
[----:B------:R-:W-:Y:S01]  /*3170*/  @!P0 SHF.L.U32 R33, R20, 0x10, RZ ;  /* 0x0000001014218819 */ /* 0x000fe200000006ff */
[----:B------:R-:W-:Y:S01]  /*3180*/  @!P0 FMUL.FTZ R41, R25, R32 ;  /* 0x0000002019298220 */ /* 0x000fe20000410000 */
[----:B------:R-:W-:Y:S01]  /*3190*/  @!P0 SHF.L.U32 R34, R23, 0x10, RZ ;  /* 0x0000001017228819 */ /* 0x000fe200000006ff */
[C---:B------:R-:W-:Y:S02]  /*31a0*/  @!P0 FMUL.FTZ R39, R29.reuse, R28 ;  /* 0x0000001c1d278220 */ /* 0x040fe40000410000 */
[----:B------:R-:W-:Y:S02]  /*31b0*/  @!P0 FMUL.FTZ R0, R29, R24 ;  /* 0x000000181d008220 */ /* 0x000fe40000410000 */
[-C--:B------:R-:W-:Y:S01]  /*31c0*/  @!P0 FMUL.FTZ R2, R25, R8.reuse ;  /* 0x0000000819028220 */ /* 0x080fe20000410000 */
[----:B------:R-:W-:Y:S01]  /*31d0*/  @!P0 LOP3.LUT R25, R22, 0xffff0000, RZ, 0xc0, !PT ;  /* 0xffff000016198812 */ /* 0x000fe200078ec0ff */
[----:B------:R-:W-:Y:S02]  /*31e0*/  @!P0 FFMA.FTZ R41, R35, R8, -R41 ;  /* 0x0000000823298223 */ /* 0x000fe40000010829 */
[C---:B------:R-:W-:Y:S01]  /*31f0*/  @!P0 IMAD.U32 R8, R7.reuse, 0x10000, RZ ;  /* 0x0001000007088824 */ /* 0x040fe200078e00ff */
[----:B------:R-:W-:Y:S01]  /*3200*/  @!P0 LOP3.LUT R7, R7, 0xffff0000, RZ, 0xc0, !PT ;  /* 0xffff000007078812 */ /* 0x000fe200078ec0ff */
[----:B------:R-:W-:Y:S01]  /*3210*/  @!P0 FFMA.FTZ R39, R33, R24, -R39 ;  /* 0x0000001821278223 */ /* 0x000fe20000010827 */
[----:B------:R-:W-:Y:S01]  /*3220*/  @!P0 LOP3.LUT R24, R23, 0xffff0000, RZ, 0xc0, !PT ;  /* 0xffff000017188812 */ /* 0x000fe200078ec0ff */
[----:B------:R-:W-:Y:S01]  /*3230*/  @!P0 FFMA.FTZ R0, R28, R33, R0 ;  /* 0x000000211c008223 */ /* 0x000fe20000010000 */
[----:B------:R-:W-:Y:S01]  /*3240*/  @!P0 SHF.L.U32 R33, R22, 0x10, RZ ;  /* 0x0000001016218819 */ /* 0x000fe200000006ff */
[----:B------:R-:W-:Y:S02]  /*3250*/  @!P0 IMAD.U32 R28, R56, 0x10000, RZ ;  /* 0x00010000381c8824 */ /* 0x000fe400078e00ff */
[C---:B------:R-:W-:Y:S01]  /*3260*/  @!P0 FMUL.FTZ R3, R25.reuse, R8 ;  /* 0x0000000819038220 */ /* 0x040fe20000410000 */
        /* <DEDUP_REMOVED lines=17> */
.L_x_71:
[----:B------:R-:W-:Y:S05]  /*3380*/  BSYNC B0 ;  /* 0x0000000000007941 */ /* 0x000fea0003800000 */
.L_x_70:
[----:B------:R-:W-:Y:S11]  /*3390*/  ISETP.GE.AND P0, PT, R142, c[0x0][0x1d4], PT ;  /* 0x000075008e007a0c */ /* 0x000ff60003f06270 */
[----:B------:R-:W-:Y:S02]  /*33a0*/  @!UPT UIADD3 URZ, URZ, URZ, URZ ;  /* 0x0000003f3f3ff290 */ /* 0x000fe4000fffe03f */
        /* <DEDUP_REMOVED lines=18> */
[C---:B------:R-:W-:Y:S02]  /*34d0*/  @!P0 LOP3.LUT R8, R20.reuse, 0xffff0000, RZ, 0xc0, !PT ;  /* 0xffff000014088812 */ /* 0x040fe400078ec0ff */
[----:B------:R-:W-:Y:S02]  /*34e0*/  @!P0 LOP3.LUT R25, R21, 0xffff0000, RZ, 0xc0, !PT ;  /* 0xffff000015198812 */ /* 0x000fe400078ec0ff */
[----:B------:R-:W-:Y:S01]  /*34f0*/  @!P0 SHF.L.U32 R24, R20, 0x10, RZ ;  /* 0x0000001014188819 */ /* 0x000fe200000006ff */
[C---:B------:R-:W-:Y:S01]  /*3500*/  @!P0 FMUL.FTZ R35, R8.reuse, R29 ;  /* 0x0000001d08238220 */ /* 0x040fe20000410000 */
[----:B------:R-:W-:Y:S01]  /*3510*/  @!P0 SHF.L.U32 R30, R23, 0x10, RZ ;  /* 0x00000010171e8819 */ /* 0x000fe200000006ff */
[----:B------:R-:W-:Y:S02]  /*3520*/  @!P0 FMUL.FTZ R37, R25, R28 ;  /* 0x0000001c19258220 */ /* 0x000fe40000410000 */
[-C--:B------:R-:W-:Y:S01]  /*3530*/  @!P0 FMUL.FTZ R0, R8, R7.reuse ;  /* 0x0000000708008220 */ /* 0x080fe20000410000 */
[----:B------:R-:W-:Y:S01]  /*3540*/  @!P0 LOP3.LUT R8, R23, 0xffff0000, RZ, 0xc0, !PT ;  /* 0xffff000017088812 */ /* 0x000fe200078ec0ff */
[----:B------:R-:W-:Y:S01]  /*3550*/  @!P0 FFMA.FTZ R35, R24, R7, -R35 ;  /* 0x0000000718238223 */ /* 0x000fe20000010823 */
[C---:B------:R-:W-:Y:S01]  /*3560*/  @!P0 LOP3.LUT R7, R22.reuse, 0xffff0000, RZ, 0xc0, !PT ;  /* 0xffff000016078812 */ /* 0x040fe200078ec0ff */
[-C--:B------:R-:W-:Y:S02]  /*3570*/  @!P0 FMUL.FTZ R2, R25, R6.reuse ;  /* 0x0000000619028220 */ /* 0x080fe40000410000 */
[----:B------:R-:W-:Y:S02]  /*3580*/  @!P0 FFMA.FTZ R37, R31, R6, -R37 ;  /* 0x000000061f258223 */ /* 0x000fe40000010825 */
[C---:B------:R-:W-:Y:S01]  /*3590*/  @!P0 IMAD.U32 R6, R5.reuse, 0x10000, RZ ;  /* 0x0001000005068824 */ /* 0x040fe200078e00ff */
        /* <DEDUP_REMOVED lines=21> */
[----:B------:R1:W-:Y:S01]  /*36f0*/  STG.E.128 [R72.64+0x140], R20 ;  /* 0x0001401448007986 */ /* 0x0003e2000c101d06 */
[----:B------:R-:W-:-:S05]  /*3700*/  BRA `(.L_x_61) ;  /* 0x00001cc000007947 */ /* 0x000fca0003800000 */
.L_x_58:
        /* <DEDUP_REMOVED lines=37> */
[----:B------:R1:W5:Y:S04]  /*3960*/  @!P0 LDG.E.128 R40, [R26.64] ;  /* 0x000000061a288981 */ /* 0x000368000c1e1d00 */
[----:B------:R1:W5:Y:S01]  /*3970*/  @!P0 LDG.E.128 R52, [R2.64] ;  /* 0x0000000602348981 */ /* 0x000362000c1e1d00 */
[----:B------:R-:W-:Y:S11]  /*3980*/  ISETP.GE.AND P0, PT, R13, c[0x0][0x27c], PT ;  /* 0x00009f000d007a0c */ /* 0x000ff60003f06270 */
[----:B------:R-:W-:Y:S02]  /*3990*/  @!UPT UIADD3 URZ, URZ, URZ, URZ ;  /* 0x0000003f3f3ff290 */ /* 0x000fe4000fffe03f */
[----:B------:R1:W5:Y:S04]  /*39a0*/  @!P0 LDG.E.128 R28, [R26.64+0x40] ;  /* 0x000040061a1c8981 */ /* 0x000368000c1e1d00 */
[----:B------:R1:W5:Y:S01]  /*39b0*/  @!P0 LDG.E.128 R68, [R2.64+0x40] ;  /* 0x0000400602448981 */ /* 0x000362000c1e1d00 */
[----:B------:R-:W-:Y:S11]  /*39c0*/  ISETP.GE.AND P0, PT, R12, c[0x0][0x27c], PT ;  /* 0x00009f000c007a0c */ /* 0x000ff60003f06270 */
[----:B------:R-:W-:Y:S02]  /*39d0*/  @!UPT UIADD3 URZ, URZ, URZ, URZ ;  /* 0x0000003f3f3ff290 */ /* 0x000fe4000fffe03f */
[----:B------:R1:W5:Y:S04]  /*39e0*/  @!P0 LDG.E.128 R20, [R26.64+0x80] ;  /* 0x000080061a148981 */ /* 0x000368000c1e1d00 */
[----:B------:R1:W5:Y:S02]  /*39f0*/  @!P0 LDG.E.128 R64, [R2.64+0x80] ;  /* 0x0000800602408981 */ /* 0x000364000c1e1d00 */
.L_x_73:
[----:B------:R-:W-:Y:S05]  /*3a00*/  BSYNC B0 ;  /* 0x0000000000007941 */ /* 0x000fea0003800000 */
.L_x_72:
[----:B------:R-:W-:Y:S04]  /*3a10*/  IADD3 R149, P0, R168, R24, RZ ;  /* 0x00000018a8957210 */ /* 0x000fe80007f1e0ff */
[----:B------:R-:W-:Y:S01]  /*3a20*/  IADD3.X R96, R115, R96, RZ, P0, !PT ;  /* 0x0000006073607210 */ /* 0x000fe200007fe4ff */
[----:B------:R-:W-:-:S05]  /*3a30*/  @P1 BRA `(.L_x_61) ;  /* 0x0000199000001947 */ /* 0x000fca0003800000 */
[----:B------:R-:W-:Y:S01]  /*3a40*/  ISETP.GE.AND P0, PT, R18, c[0x0][0x1d4], PT ;  /* 0x0000750012007a0c */ /* 0x000fe20003f06270 */
[----:B-----5:R-:W-:Y:S01]  /*3a50*/  IMAD.MOV.U32 R4, RZ, RZ, R22 ;  /* 0x000000ffff047224 */ /* 0x020fe200078e0016 */
[----:B------:R-:W-:Y:S01]  /*3a60*/  BSSY B0, `(.L_x_74) ;  /* 0x0000098000007945 */ /* 0x000fe20003800000 */
[----:B-1----:R-:W-:Y:S02]  /*3a70*/  IMAD.MOV.U32 R3, RZ, RZ, R23 ;  /* 0x000000ffff037224 */ /* 0x002fe400078e0017 */
        /* <DEDUP_REMOVED lines=33> */
[CC--:B------:R-:W-:Y:S01]  /*3c90*/  IADD3 R173, P1, P0, R166.reuse, R149.reuse, R139 ;  /* 0x00000095a6ad7210 */ /* 0x0c0fe2000783e08b */
[----:B------:R-:W-:Y:S01]  /*3ca0*/  IMAD.MOV.U32 R48, RZ, RZ, R53 ;  /* 0x000000ffff307224 */ /* 0x000fe200078e0035 */
[----:B------:R-:W-:Y:S01]  /*3cb0*/  MOV R59, R54 ;  /* 0x00000036003b7202 */ /* 0x000fe20000000f00 */
[----:B------:R-:W-:Y:S01]  /*3cc0*/  IMAD.MOV.U32 R46, RZ, RZ, R42 ;  /* 0x000000ffff2e7224 */ /* 0x000fe200078e002a */
[CC--:B------:R-:W-:Y:S01]  /*3cd0*/  IADD3.X R172, R105.reuse, R96.reuse, R130, P1, P0 ;  /* 0x0000006069ac7210 */ /* 0x0c0fe20000fe0482 */
[----:B------:R-:W-:Y:S02]  /*3ce0*/  IMAD.MOV.U32 R63, RZ, RZ, R55 ;  /* 0x000000ffff3f7224 */ /* 0x000fe400078e0037 */
[----:B------:R-:W2:Y:S01]  /*3cf0*/  LDS.128 R72, [R129+0x6100] ;  /* 0x0061000081487984 */ /* 0x000ea20000000c00 */
[----:B------:R-:W-:Y:S02]  /*3d00*/  IMAD.MOV.U32 R50, RZ, RZ, R52 ;  /* 0x000000ffff327224 */ /* 0x000fe400078e0034 */
[--C-:B------:R-:W-:Y:S01]  /*3d10*/  IMAD.MOV.U32 R44, RZ, RZ, R41.reuse ;  /* 0x000000ffff2c7224 */ /* 0x100fe200078e0029 */
[----:B------:R-:W-:Y:S01]  /*3d20*/  @!P2 IADD3 R151, P1, P0, R166, R149, R136 ;  /* 0x00000095a697a210 */ /* 0x000fe2000783e088 */
[----:B------:R-:W-:Y:S03]  /*3d30*/  IMAD.MOV.U32 R45, RZ, RZ, R40 ;  /* 0x000000ffff2d7224 */ /* 0x000fe600078e0028 */
[----:B------:R-:W-:Y:S02]  /*3d40*/  @!P2 IADD3.X R100, R105, R96, R124, P1, P0 ;  /* 0x000000606964a210 */ /* 0x000fe40000fe047c */
[C---:B------:R-:W-:Y:S04]  /*3d50*/  LEA R174, P0, R173.reuse, c[0x0][0x1c8], 0x1 ;  /* 0x00007200adae7a11 */ /* 0x040fe800078008ff */
[----:B------:R-:W-:Y:S02]  /*3d60*/  LEA.HI.X R175, R173, c[0x0][0x1cc], R172, 0x1, P0 ;  /* 0x00007300adaf7a11 */ /* 0x000fe400000f0cac */
[C---:B------:R-:W-:Y:S04]  /*3d70*/  @!P2 LEA R172, P0, R151.reuse, c[0x0][0x1c8], 0x1 ;  /* 0x0000720097acaa11 */ /* 0x040fe800078008ff */
[----:B------:R-:W-:Y:S02]  /*3d80*/  @!P2 LEA.HI.X R173, R151, c[0x0][0x1cc], R100, 0x1, P0 ;  /* 0x0000730097adaa11 */ /* 0x000fe400000f0c64 */
[----:B------:R-:W-:Y:S11]  /*3d90*/  ISETP.GE.AND P0, PT, R18, c[0x0][0x27c], PT ;  /* 0x00009f0012007a0c */ /* 0x000ff60003f06270 */
[----:B------:R-:W-:Y:S02]  /*3da0*/  @!UPT UIADD3 URZ, URZ, URZ, URZ ;  /* 0x0000003f3f3ff290 */ /* 0x000fe4000fffe03f */
[----:B------:R-:W-:Y:S02]  /*3db0*/  @!P0 SHF.R.U32.HI R47, RZ, 0x10, R41 ;  /* 0x00000010ff2f8819 */ /* 0x000fe40000011629 */
[----:B------:R-:W-:Y:S02]  /*3dc0*/  @!P0 SHF.R.U64 R56, R54, 0x10, R55 ;  /* 0x0000001036388819 */ /* 0x000fe40000001237 */
[----:B------:R-:W-:Y:S02]  /*3dd0*/  @!P0 PRMT R44, R44, 0x5410, R47 ;  /* 0x000054102c2c8816 */ /* 0x000fe4000000002f */
[----:B-1----:R-:W-:Y:S02]  /*3de0*/  @!P0 SHF.L.U32 R47, R25, 0x10, RZ ;  /* 0x00000010192f8819 */ /* 0x002fe400000006ff */
[C---:B--2---:R-:W-:Y:S02]  /*3df0*/  @!P0 SHF.L.U32 R57, R74.reuse, 0x10, RZ ;  /* 0x000000104a398819 */ /* 0x044fe400000006ff */
[C---:B------:R-:W-:Y:S02]  /*3e00*/  @!P0 SHF.L.U32 R61, R75.reuse, 0x10, RZ ;  /* 0x000000104b3d8819 */ /* 0x040fe400000006ff */
[----:B------:R-:W-:Y:S02]  /*3e10*/  @!P0 LOP3.LUT R60, R75, 0xffff0000, RZ, 0xc0, !PT ;  /* 0xffff00004b3c8812 */ /* 0x000fe400078ec0ff */
[----:B------:R-:W-:Y:S02]  /*3e20*/  @!P0 PRMT R59, R59, 0x5410, R56 ;  /* 0x000054103b3b8816 */ /* 0x000fe40000000038 */
[----:B------:R-:W-:Y:S02]  /*3e30*/  @!P0 LOP3.LUT R56, R74, 0xffff0000, RZ, 0xc0, !PT ;  /* 0xffff00004a388812 */ /* 0x000fe400078ec0ff */
[----:B------:R-:W-:Y:S02]  /*3e40*/  @!P0 SHF.R.U32.HI R58, RZ, 0x10, R55 ;  /* 0x00000010ff3a8819 */ /* 0x000fe40000011637 */
[C---:B------:R-:W-:Y:S02]  /*3e50*/  @!P0 LOP3.LUT R55, R73.reuse, 0xffff0000, RZ, 0xc0, !PT ;  /* 0xffff000049378812 */ /* 0x040fe400078ec0ff */
[--C-:B------:R-:W-:Y:S02]  /*3e60*/  @!P0 SHF.R.U64 R51, R52, 0x10, R53.reuse ;  /* 0x0000001034338819 */ /* 0x100fe40000001235 */
[----:B------:R-:W-:Y:S02]  /*3e70*/  @!P0 SHF.R.U32.HI R53, RZ, 0x10, R53 ;  /* 0x00000010ff358819 */ /* 0x000fe40000011635 */
[----:B------:R-:W-:Y:S02]  /*3e80*/  @!P0 SHF.R.U64 R49, R42, 0x10, R43 ;  /* 0x000000102a318819 */ /* 0x000fe4000000122b */
[----:B------:R-:W-:Y:S01]  /*3e90*/  @!P0 PRMT R52, R48, 0x5410, R53 ;  /* 0x0000541030348816 */ /* 0x000fe20000000035 */
[----:B------:R-:W-:Y:S01]  /*3ea0*/  @!P0 IMAD.U32 R53, R73, 0x10000, RZ ;  /* 0x0001000049358824 */ /* 0x000fe200078e00ff */
[----:B------:R-:W-:Y:S02]  /*3eb0*/  @!P0 SHF.L.U32 R48, R72, 0x10, RZ ;  /* 0x0000001048308819 */ /* 0x000fe400000006ff */
[----:B------:R-:W-:Y:S02]  /*3ec0*/  @!P0 SHF.R.U32.HI R42, RZ, 0x10, R43 ;  /* 0x00000010ff2a8819 */ /* 0x000fe4000001162b */
[----:B------:R-:W-:Y:S01]  /*3ed0*/  @!P0 SHF.R.U64 R40, R40, 0x10, R41 ;  /* 0x0000001028288819 */ /* 0x000fe20000001229 */
[----:B------:R-:W-:Y:S01]  /*3ee0*/  IMAD.MOV.U32 R41, RZ, RZ, R43 ;  /* 0x000000ffff297224 */ /* 0x000fe200078e002b */
[----:B------:R-:W-:Y:S01]  /*3ef0*/  @!P0 PRMT R43, R46, 0x5410, R49 ;  /* 0x000054102e2b8816 */ /* 0x000fe20000000031 */
[----:B------:R-:W-:Y:S01]  /*3f00*/  @!P0 IMAD.U32 R46, R24, 0x10000, RZ ;  /* 0x00010000182e8824 */ /* 0x000fe200078e00ff */
[----:B------:R-:W-:Y:S02]  /*3f10*/  @!P0 PRMT R40, R45, 0x5410, R40 ;  /* 0x000054102d288816 */ /* 0x000fe40000000028 */
[----:B------:R-:W-:Y:S01]  /*3f20*/  @!P0 PRMT R41, R41, 0x5410, R42 ;  /* 0x0000541029298816 */ /* 0x000fe2000000002a */
[C---:B------:R-:W-:Y:S01]  /*3f30*/  @!P0 IMAD.U32 R42, R44.reuse, 0x10000, RZ ;  /* 0x000100002c2a8824 */ /* 0x040fe200078e00ff */
[----:B------:R-:W-:Y:S01]  /*3f40*/  @!P0 LOP3.LUT R44, R44, 0xffff0000, RZ, 0xc0, !PT ;  /* 0xffff00002c2c8812 */ /* 0x000fe200078ec0ff */
[----:B------:R-:W-:Y:S01]  /*3f50*/  @!P0 IMAD.U32 R45, R40, 0x10000, RZ ;  /* 0x00010000282d8824 */ /* 0x000fe200078e00ff */
[----:B------:R-:W-:Y:S01]  /*3f60*/  @!P0 PRMT R54, R50, 0x5410, R51 ;  /* 0x0000541032368816 */ /* 0x000fe20000000033 */
[C---:B------:R-:W-:Y:S01]  /*3f70*/  @!P0 IMAD.U32 R50, R52.reuse, 0x10000, RZ ;  /* 0x0001000034328824 */ /* 0x040fe200078e00ff */
[----:B------:R-:W-:Y:S01]  /*3f80*/  @!P0 LOP3.LUT R52, R52, 0xffff0000, RZ, 0xc0, !PT ;  /* 0xffff000034348812 */ /* 0x000fe200078ec0ff */
[----:B------:R-:W-:Y:S01]  /*3f90*/  @!P0 FMUL.FTZ R0, R46, R45 ;  /* 0x0000002d2e008220 */ /* 0x000fe20000410000 */
[----:B------:R-:W-:Y:S01]  /*3fa0*/  @!P0 PRMT R63, R63, 0x5410, R58 ;  /* 0x000054103f3f8816 */ /* 0x000fe2000000003a */
[----:B------:R-:W-:Y:S02]  /*3fb0*/  @!P0 IMAD.U32 R51, R54, 0x10000, RZ ;  /* 0x0001000036338824 */ /* 0x000fe400078e00ff */
[----:B------:R-:W-:Y:S02]  /*3fc0*/  @!P0 FMUL.FTZ R151, R47, R50 ;  /* 0x000000322f978220 */ /* 0x000fe40000410000 */
[----:B------:R-:W-:Y:S02]  /*3fd0*/  @!P0 FMUL.FTZ R100, R46, R51 ;  /* 0x000000332e648220 */ /* 0x000fe40000410000 */
[----:B------:R-:W-:Y:S01]  /*3fe0*/  @!P0 FFMA.FTZ R0, R51, R48, R0 ;  /* 0x0000003033008223 */ /* 0x000fe20000010000 */
[----:B------:R-:W-:Y:S01]  /*3ff0*/  @!P0 LOP3.LUT R51, R54, 0xffff0000, RZ, 0xc0, !PT ;  /* 0xffff000036338812 */ /* 0x000fe200078ec0ff */
[----:B------:R-:W-:Y:S01]  /*4000*/  @!P0 FFMA.FTZ R100, R48, R45, -R100 ;  /* 0x0000002d30648223 */ /* 0x000fe20000010864 */
[----:B------:R-:W-:Y:S01]  /*4010*/  @!P0 LOP3.LUT R48, R72, 0xffff0000, RZ, 0xc0, !PT ;  /* 0xffff000048308812 */ /* 0x000fe200078ec0ff */
[-C--:B------:R-:W-:Y:S01]  /*4020*/  @!P0 FMUL.FTZ R3, R47, R42.reuse ;  /* 0x0000002a2f038220 */ /* 0x080fe20000410000 */
[----:B------:R-:W-:Y:S01]  /*4030*/  @!P0 LOP3.LUT R47, R25, 0xffff0000, RZ, 0xc0, !PT ;  /* 0xffff0000192f8812 */ /* 0x000fe200078ec0ff */
[----:B------:R-:W-:Y:S01]  /*4040*/  @!P0 FFMA.FTZ R151, R53, R42, -R151 ;  /* 0x0000002a35978223 */ /* 0x000fe20000010897 */
[----:B------:R-:W-:Y:S01]  /*4050*/  @!P0 LOP3.LUT R42, R24, 0xffff0000, RZ, 0xc0, !PT ;  /* 0xffff0000182a8812 */ /* 0x000fe200078ec0ff */
[----:B------:R-:W-:Y:S01]  /*4060*/  @!P0 IMAD.U32 R54, R59, 0x10000, RZ ;  /* 0x000100003b368824 */ /* 0x000fe200078e00ff */
[----:B------:R-:W-:Y:S01]  /*4070*/  @!P0 LOP3.LUT R45, R40, 0xffff0000, RZ, 0xc0, !PT ;  /* 0xffff0000282d8812 */ /* 0x000fe200078ec0ff */
[C---:B------:R-:W-:Y:S01]  /*4080*/  @!P0 IMAD.U32 R40, R43.reuse, 0x10000, RZ ;  /* 0x000100002b288824 */ /* 0x040fe200078e00ff */
[----:B------:R-:W-:Y:S01]  /*4090*/  @!P0 LOP3.LUT R43, R43, 0xffff0000, RZ, 0xc0, !PT ;  /* 0xffff00002b2b8812 */ /* 0x000fe200078ec0ff */
[C---:B------:R-:W-:Y:S01]  /*40a0*/  @!P0 FMUL.FTZ R177, R42.reuse, R51 ;  /* 0x000000332ab18220 */ /* 0x040fe20000410000 */
[----:B------:R-:W-:Y:S01]  /*40b0*/  @!P0 LOP3.LUT R59, R59, 0xffff0000, RZ, 0xc0, !PT ;  /* 0xffff00003b3b8812 */ /* 0x000fe200078ec0ff */
[-C--:B------:R-:W-:Y:S01]  /*40c0*/  @!P0 FMUL.FTZ R2, R42, R45.reuse ;  /* 0x0000002d2a028220 */ /* 0x080fe20000410000 */
[----:B------:R-:W-:Y:S01]  /*40d0*/  @!P0 LOP3.LUT R42, R26, 0xffff0000, RZ, 0xc0, !PT ;  /* 0xffff00001a2a8812 */ /* 0x000fe200078ec0ff */
[----:B------:R-:W-:Y:S02]  /*40e0*/  @!P0 FFMA.FTZ R177, R48, R45, -R177 ;  /* 0x0000002d30b18223 */ /* 0x000fe400000108b1 */
[----:B------:R-:W-:Y:S02]  /*40f0*/  @!P0 IMAD.U32 R45, R26, 0x10000, RZ ;  /* 0x000100001a2d8824 */ /* 0x000fe400078e00ff */
[C---:B------:R-:W-:Y:S01]  /*4100*/  @!P0 FMUL.FTZ R179, R42.reuse, R59 ;  /* 0x0000003b2ab38220 */ /* 0x040fe20000410000 */
[----:B------:R-:W-:Y:S01]  /*4110*/  @!P0 F2FP.BF16.PACK_AB R100, R177, R100 ;  /* 0x00000064b164823e */ /* 0x000fe200000010ff */
[----:B------:R-:W-:Y:S02]  /*4120*/  @!P0 FMUL.FTZ R178, R45, R54 ;  /* 0x000000362db28220 */ /* 0x000fe40000410000 */
[-C--:B------:R-:W-:Y:S01]  /*4130*/  @!P0 FMUL.FTZ R6, R42, R43.reuse ;  /* 0x0000002b2a068220 */ /* 0x080fe20000410000 */
[----:B------:R-:W-:Y:S01]  /*4140*/  @!P0 MOV R72, R100 ;  /* 0x0000006400488202 */ /* 0x000fe20000000f00 */
[----:B------:R-:W-:Y:S01]  /*4150*/  @!P0 IMAD.U32 R58, R63, 0x10000, RZ ;  /* 0x000100003f3a8824 */ /* 0x000fe200078e00ff */
[----:B------:R-:W-:Y:S01]  /*4160*/  @!P0 LOP3.LUT R42, R27, 0xffff0000, RZ, 0xc0, !PT ;  /* 0xffff00001b2a8812 */ /* 0x000fe200078ec0ff */
[----:B------:R-:W-:Y:S01]  /*4170*/  @!P0 FFMA.FTZ R179, R56, R43, -R179 ;  /* 0x0000002b38b38223 */ /* 0x000fe200000108b3 */
[----:B------:R-:W-:Y:S01]  /*4180*/  @!P0 LOP3.LUT R63, R63, 0xffff0000, RZ, 0xc0, !PT ;  /* 0xffff00003f3f8812 */ /* 0x000fe200078ec0ff */
[----:B------:R-:W-:Y:S02]  /*4190*/  @!P0 IMAD.U32 R43, R27, 0x10000, RZ ;  /* 0x000100001b2b8824 */ /* 0x000fe400078e00ff */
[C---:B------:R-:W-:Y:S02]  /*41a0*/  @!P0 FMUL.FTZ R176, R47.reuse, R52 ;  /* 0x000000342fb08220 */ /* 0x040fe40000410000 */
[----:B------:R-:W-:Y:S02]  /*41b0*/  @!P0 FMUL.FTZ R4, R47, R44 ;  /* 0x0000002c2f048220 */ /* 0x000fe40000410000 */
[-C--:B------:R-:W-:Y:S02]  /*41c0*/  @!P0 FMUL.FTZ R5, R45, R40.reuse ;  /* 0x000000282d058220 */ /* 0x080fe40000410000 */
[----:B------:R-:W-:Y:S02]  /*41d0*/  @!P0 FFMA.FTZ R178, R57, R40, -R178 ;  /* 0x0000002839b28223 */ /* 0x000fe400000108b2 */
[C---:B------:R-:W-:Y:S01]  /*41e0*/  @!P0 IMAD.U32 R40, R41.reuse, 0x10000, RZ ;  /* 0x0001000029288824 */ /* 0x040fe200078e00ff */
[----:B------:R-:W-:Y:S01]  /*41f0*/  @!P0 LOP3.LUT R41, R41, 0xffff0000, RZ, 0xc0, !PT ;  /* 0xffff000029298812 */ /* 0x000fe200078ec0ff */
[----:B------:R-:W-:Y:S01]  /*4200*/  @!P0 FFMA.FTZ R2, R51, R48, R2 ;  /* 0x0000003033028223 */ /* 0x000fe20000010002 */
[----:B------:R-:W-:Y:S01]  /*4210*/  @!P0 F2FP.BF16.PACK_AB R178, R179, R178 ;  /* 0x000000b2b3b2823e */ /* 0x000fe200000010ff */
[----:B------:R-:W-:Y:S02]  /*4220*/  @!P0 FMUL.FTZ R181, R43, R58 ;  /* 0x0000003a2bb58220 */ /* 0x000fe40000410000 */
[----:B------:R-:W-:Y:S01]  /*4230*/  @!P0 FMUL.FTZ R180, R42, R63 ;  /* 0x0000003f2ab48220 */ /* 0x000fe20000410000 */
[----:B------:R-:W-:Y:S01]  /*4240*/  @!P0 F2FP.BF16.PACK_AB R100, R2, R0 ;  /* 0x000000000264823e */ /* 0x000fe200000010ff */
[----:B------:R-:W-:Y:S02]  /*4250*/  @!P0 FFMA.FTZ R3, R50, R53, R3 ;  /* 0x0000003532038223 */ /* 0x000fe40000010003 */
[----:B------:R-:W-:Y:S02]  /*4260*/  @!P0 FFMA.FTZ R176, R55, R44, -R176 ;  /* 0x0000002c37b08223 */ /* 0x000fe400000108b0 */
[----:B------:R-:W-:Y:S02]  /*4270*/  @!P0 FFMA.FTZ R4, R52, R55, R4 ;  /* 0x0000003734048223 */ /* 0x000fe40000010004 */
[-C--:B------:R-:W-:Y:S01]  /*4280*/  @!P0 FFMA.FTZ R181, R61, R40.reuse, -R181 ;  /* 0x000000283db58223 */ /* 0x080fe200000108b5 */
[----:B------:R-:W-:Y:S01]  /*4290*/  @!P0 F2FP.BF16.PACK_AB R151, R176, R151 ;  /* 0x00000097b097823e */ /* 0x000fe200000010ff */
[----:B------:R-:W-:Y:S02]  /*42a0*/  @!P0 FFMA.FTZ R180, R60, R41, -R180 ;  /* 0x000000293cb48223 */ /* 0x000fe400000108b4 */
[----:B------:R-:W-:Y:S02]  /*42b0*/  @!P0 FMUL.FTZ R7, R43, R40 ;  /* 0x000000282b078220 */ /* 0x000fe40000410000 */
[----:B------:R-:W-:Y:S01]  /*42c0*/  @!P0 FFMA.FTZ R5, R54, R57, R5 ;  /* 0x0000003936058223 */ /* 0x000fe20000010005 */
[----:B------:R-:W-:Y:S01]  /*42d0*/  @!P0 F2FP.BF16.PACK_AB R181, R180, R181 ;  /* 0x000000b5b4b5823e */ /* 0x000fe200000010ff */
[----:B------:R-:W-:Y:S02]  /*42e0*/  @!P0 FMUL.FTZ R8, R42, R41 ;  /* 0x000000292a088220 */ /* 0x000fe40000410000 */
[----:B------:R-:W-:Y:S01]  /*42f0*/  @!P0 FFMA.FTZ R6, R59, R56, R6 ;  /* 0x000000383b068223 */ /* 0x000fe20000010006 */
[----:B------:R-:W-:Y:S01]  /*4300*/  @!P0 MOV R75, R181 ;  /* 0x000000b5004b8202 */ /* 0x000fe20000000f00 */
[----:B------:R-:W-:Y:S02]  /*4310*/  @!P0 FFMA.FTZ R7, R58, R61, R7 ;  /* 0x0000003d3a078223 */ /* 0x000fe40000010007 */
[----:B------:R-:W-:Y:S01]  /*4320*/  @!P0 FFMA.FTZ R8, R63, R60, R8 ;  /* 0x0000003c3f088223 */ /* 0x000fe20000010008 */
[----:B------:R-:W-:Y:S01]  /*4330*/  @!P0 F2FP.BF16.PACK_AB R176, R6, R5 ;  /* 0x0000000506b0823e */ /* 0x000fe200000010ff */
[----:B------:R-:W-:Y:S01]  /*4340*/  @!P0 IMAD.MOV.U32 R73, RZ, RZ, R151 ;  /* 0x000000ffff498224 */ /* 0x000fe200078e0097 */
[----:B------:R-:W-:Y:S01]  /*4350*/  @!P0 F2FP.BF16.PACK_AB R151, R4, R3 ;  /* 0x000000030497823e */ /* 0x000fe200000010ff */
[----:B------:R-:W-:Y:S01]  /*4360*/  @!P0 IMAD.MOV.U32 R74, RZ, RZ, R178 ;  /* 0x000000ffff4a8224 */ /* 0x000fe200078e00b2 */
[----:B------:R-:W-:Y:S01]  /*4370*/  @!P0 F2FP.BF16.PACK_AB R177, R8, R7 ;  /* 0x0000000708b1823e */ /* 0x000fe200000010ff */
[----:B------:R-:W-:Y:S01]  /*4380*/  @!P0 IMAD.MOV.U32 R24, RZ, RZ, R100 ;  /* 0x000000ffff188224 */ /* 0x000fe200078e0064 */
[----:B------:R-:W-:Y:S01]  /*4390*/  @!P0 MOV R26, R176 ;  /* 0x000000b0001a8202 */ /* 0x000fe20000000f00 */
[----:B------:R-:W-:Y:S01]  /*43a0*/  @!P0 IMAD.MOV.U32 R25, RZ, RZ, R151 ;  /* 0x000000ffff198224 */ /* 0x000fe200078e0097 */
[----:B------:R1:W-:Y:S01]  /*43b0*/  STG.E.128 [R174.64], R72 ;  /* 0x00000048ae007986 */ /* 0x0003e2000c101d06 */
[----:B------:R-:W-:Y:S07]  /*43c0*/  @!P0 IMAD.MOV.U32 R27, RZ, RZ, R177 ;  /* 0x000000ffff1b8224 */ /* 0x000fee00078e00b1 */
[----:B------:R1:W-:Y:S02]  /*43d0*/  @!P2 STG.E.128 [R172.64], R24 ;  /* 0x00000018ac00a986 */ /* 0x0003e4000c101d06 */
.L_x_75:
[----:B------:R-:W-:Y:S05]  /*43e0*/  BSYNC B0 ;  /* 0x0000000000007941 */ /* 0x000fea0003800000 */
.L_x_74:
[----:B------:R-:W-:Y:S01]  /*43f0*/  ISETP.GE.AND P0, PT, R13, c[0x0][0x1d4], PT ;  /* 0x000075000d007a0c */ /* 0x000fe20003f06270 */
[----:B------:R-:W-:Y:S01]  /*4400*/  @!UPT UIADD3 URZ, URZ, URZ, URZ ;  /* 0x0000003f3f3ff290 */ /* 0x000fe2000fffe03f */
[----:B------:R-:W-:Y:S11]  /*4410*/  BSSY B0, `(.L_x_76) ;  /* 0x0000071000007945 */ /* 0x000ff60003800000 */
[----:B------:R-:W-:-:S05]  /*4420*/  @P0 BRA `(.L_x_77) ;  /* 0x000006f000000947 */ /* 0x000fca0003800000 */
[----:B------:R-:W-:Y:S01]  /*4430*/  ISETP.GE.AND P2, PT, R132, c[0x0][0x1d4], PT ;  /* 0x0000750084007a0c */ /* 0x000fe20003f46270 */
[----:B-1----:R-:W1:Y:S01]  /*4440*/  LDS.128 R24, [R123+0x6100] ;  /* 0x006100007b187984 */ /* 0x002e620000000c00 */
[CC--:B------:R-:W-:Y:S04]  /*4450*/  IADD3 R63, P1, P0, R166.reuse, R149.reuse, R138 ;  /* 0x00000095a63f7210 */ /* 0x0c0fe8000783e08a */
[CC--:B------:R-:W-:Y:S03]  /*4460*/  IADD3.X R60, R105.reuse, R96.reuse, R128, P1, P0 ;  /* 0x00000060693c7210 */ /* 0x0c0fe60000fe0480 */
[----:B------:R-:W2:Y:S04]  /*4470*/  LDS.128 R56, [R125+0x6100] ;  /* 0x006100007d387984 */ /* 0x000ea80000000c00 */
[----:B------:R-:W-:Y:S04]  /*4480*/  @!P2 IADD3 R61, P1, P0, R166, R149, R132 ;  /* 0x00000095a63da210 */ /* 0x000fe8000783e084 */
[----:B------:R-:W-:Y:S02]  /*4490*/  @!P2 IADD3.X R54, R105, R96, R122, P1, P0 ;  /* 0x000000606936a210 */ /* 0x000fe40000fe047a */
[C---:B------:R-:W-:Y:S04]  /*44a0*/  LEA R72, P0, R63.reuse, c[0x0][0x1c8], 0x1 ;  /* 0x000072003f487a11 */ /* 0x040fe800078008ff */
[----:B------:R-:W-:Y:S02]  /*44b0*/  LEA.HI.X R73, R63, c[0x0][0x1cc], R60, 0x1, P0 ;  /* 0x000073003f497a11 */ /* 0x000fe400000f0c3c */
[C---:B------:R-:W-:Y:S04]  /*44c0*/  @!P2 LEA R60, P0, R61.reuse, c[0x0][0x1c8], 0x1 ;  /* 0x000072003d3caa11 */ /* 0x040fe800078008ff */
[----:B------:R-:W-:Y:S02]  /*44d0*/  @!P2 LEA.HI.X R61, R61, c[0x0][0x1cc], R54, 0x1, P0 ;  /* 0x000073003d3daa11 */ /* 0x000fe400000f0c36 */
[----:B------:R-:W-:Y:S11]  /*44e0*/  ISETP.GE.AND P0, PT, R13, c[0x0][0x27c], PT ;  /* 0x00009f000d007a0c */ /* 0x000ff60003f06270 */
[----:B------:R-:W-:Y:S02]  /*44f0*/  @!UPT UIADD3 URZ, URZ, URZ, URZ ;  /* 0x0000003f3f3ff290 */ /* 0x000fe4000fffe03f */
[----:B------:R-:W-:Y:S02]  /*4500*/  @!P0 SHF.R.U64 R30, R30, 0x10, R31 ;  /* 0x000000101e1e8819 */ /* 0x000fe4000000121f */
[----:B------:R-:W-:Y:S02]  /*4510*/  @!P0 SHF.R.U32.HI R45, RZ, 0x10, R71 ;  /* 0x00000010ff2d8819 */ /* 0x000fe40000011647 */
[----:B------:R-:W-:Y:S01]  /*4520*/  @!P0 PRMT R39, R39, 0x5410, R30 ;  /* 0x0000541027278816 */ /* 0x000fe2000000001e */
[----:B-1----:R-:W-:Y:S01]  /*4530*/  @!P0 IMAD.U32 R30, R24, 0x10000, RZ ;  /* 0x00010000181e8824 */ /* 0x002fe200078e00ff */
[----:B--2---:R-:W-:Y:S01]  /*4540*/  @!P0 LOP3.LUT R47, R57, 0xffff0000, RZ, 0xc0, !PT ;  /* 0xffff0000392f8812 */ /* 0x004fe200078ec0ff */
[----:B------:R-:W-:Y:S01]  /*4550*/  @!P0 IMAD.U32 R40, R56, 0x10000, RZ ;  /* 0x0001000038288824 */ /* 0x000fe200078e00ff */
[----:B------:R-:W-:Y:S01]  /*4560*/  @!P0 LOP3.LUT R55, R59, 0xffff0000, RZ, 0xc0, !PT ;  /* 0xffff00003b378812 */ /* 0x000fe200078ec0ff */
[----:B------:R-:W-:Y:S01]  /*4570*/  @!P0 IMAD.U32 R44, R57, 0x10000, RZ ;  /* 0x00010000392c8824 */ /* 0x000fe200078e00ff */
[C---:B------:R-:W-:Y:S01]  /*4580*/  @!P0 LOP3.LUT R51, R58.reuse, 0xffff0000, RZ, 0xc0, !PT ;  /* 0xffff00003a338812 */ /* 0x040fe200078ec0ff */
[----:B------:R-:W-:Y:S01]  /*4590*/  @!P0 IMAD.U32 R52, R59, 0x10000, RZ ;  /* 0x000100003b348824 */ /* 0x000fe200078e00ff */
[----:B------:R-:W-:Y:S01]  /*45a0*/  @!P0 SHF.R.U32.HI R41, RZ, 0x10, R31 ;  /* 0x00000010ff298819 */ /* 0x000fe2000001161f */
[----:B------:R-:W-:Y:S01]  /*45b0*/  @!P0 IMAD.U32 R48, R58, 0x10000, RZ ;  /* 0x000100003a308824 */ /* 0x000fe200078e00ff */
[----:B------:R-:W-:Y:S02]  /*45c0*/  @!P0 LOP3.LUT R31, R24, 0xffff0000, RZ, 0xc0, !PT ;  /* 0xffff0000181f8812 */ /* 0x000fe400078ec0ff */
[----:B------:R-:W-:Y:S02]  /*45d0*/  @!P0 PRMT R80, R80, 0x5410, R45 ;  /* 0x0000541050508816 */ /* 0x000fe4000000002d */
[----:B------:R-:W-:Y:S02]  /*45e0*/  @!P0 LOP3.LUT R45, R56, 0xffff0000, RZ, 0xc0, !PT ;  /* 0xffff0000382d8812 */ /* 0x000fe400078ec0ff */
[C---:B------:R-:W-:Y:S01]  /*45f0*/  @!P0 LOP3.LUT R53, R80.reuse, 0xffff0000, RZ, 0xc0, !PT ;  /* 0xffff000050358812 */ /* 0x040fe200078ec0ff */
[----:B------:R-:W-:Y:S01]  /*4600*/  @!P0 IMAD.U32 R50, R80, 0x10000, RZ ;  /* 0x0001000050328824 */ /* 0x000fe200078e00ff */
[----:B------:R-:W-:Y:S02]  /*4610*/  @!P0 SHF.R.U64 R28, R28, 0x10, R29 ;  /* 0x000000101c1c8819 */ /* 0x000fe4000000121d */
[----:B------:R-:W-:Y:S02]  /*4620*/  @!P0 SHF.R.U64 R43, R68, 0x10, R69 ;  /* 0x00000010442b8819 */ /* 0x000fe40000001245 */
[----:B------:R-:W-:Y:S02]  /*4630*/  @!P0 PRMT R37, R37, 0x5410, R28 ;  /* 0x0000541025258816 */ /* 0x000fe4000000001c */
[----:B------:R-:W-:Y:S02]  /*4640*/  @!P0 SHF.R.U32.HI R29, RZ, 0x10, R29 ;  /* 0x00000010ff1d8819 */ /* 0x000fe4000001161d */
[C---:B------:R-:W-:Y:S02]  /*4650*/  @!P0 LOP3.LUT R28, R37.reuse, 0xffff0000, RZ, 0xc0, !PT ;  /* 0xffff0000251c8812 */ /* 0x040fe400078ec0ff */
[----:B------:R-:W-:Y:S02]  /*4660*/  @!P0 PRMT R82, R82, 0x5410, R43 ;  /* 0x0000541052528816 */ /* 0x000fe4000000002b */
[----:B------:R-:W-:Y:S01]  /*4670*/  @!P0 PRMT R36, R36, 0x5410, R29 ;  /* 0x0000541024248816 */ /* 0x000fe2000000001d */
[----:B------:R-:W-:Y:S01]  /*4680*/  @!P0 IMAD.U32 R29, R37, 0x10000, RZ ;  /* 0x00010000251d8824 */ /* 0x000fe200078e00ff */
[C---:B------:R-:W-:Y:S01]  /*4690*/  @!P0 LOP3.LUT R42, R82.reuse, 0xffff0000, RZ, 0xc0, !PT ;  /* 0xffff0000522a8812 */ /* 0x040fe200078ec0ff */
[----:B------:R-:W-:Y:S01]  /*46a0*/  @!P0 IMAD.U32 R43, R82, 0x10000, RZ ;  /* 0x00010000522b8824 */ /* 0x000fe200078e00ff */
[----:B------:R-:W-:Y:S01]  /*46b0*/  @!P0 PRMT R38, R38, 0x5410, R41 ;  /* 0x0000541026268816 */ /* 0x000fe20000000029 */
[C---:B------:R-:W-:Y:S01]  /*46c0*/  @!P0 FMUL.FTZ R0, R30.reuse, R29 ;  /* 0x0000001d1e008220 */ /* 0x040fe20000410000 */
[----:B------:R-:W-:Y:S01]  /*46d0*/  @!P0 SHF.R.U32.HI R68, RZ, 0x10, R69 ;  /* 0x00000010ff448819 */ /* 0x000fe20000011645 */
[----:B------:R-:W-:Y:S01]  /*46e0*/  @!P0 FMUL.FTZ R54, R30, R43 ;  /* 0x0000002b1e368220 */ /* 0x000fe20000410000 */
[----:B------:R-:W-:Y:S01]  /*46f0*/  @!P0 SHF.R.U64 R70, R70, 0x10, R71 ;  /* 0x0000001046468819 */ /* 0x000fe20000001247 */
[----:B------:R-:W-:Y:S01]  /*4700*/  @!P0 FMUL.FTZ R63, R31, R42 ;  /* 0x0000002a1f3f8220 */ /* 0x000fe20000410000 */
[----:B------:R-:W-:Y:S01]  /*4710*/  @!P0 PRMT R81, R81, 0x5410, R68 ;  /* 0x0000541051518816 */ /* 0x000fe20000000044 */
[----:B------:R-:W-:Y:S01]  /*4720*/  @!P0 FFMA.FTZ R0, R43, R40, R0 ;  /* 0x000000282b008223 */ /* 0x000fe20000010000 */
[----:B------:R-:W-:Y:S01]  /*4730*/  @!P0 PRMT R79, R79, 0x5410, R70 ;  /* 0x000054104f4f8816 */ /* 0x000fe20000000046 */
[-C--:B------:R-:W-:Y:S01]  /*4740*/  @!P0 FMUL.FTZ R2, R31, R28.reuse ;  /* 0x0000001c1f028220 */ /* 0x080fe20000410000 */
[----:B------:R-:W-:Y:S01]  /*4750*/  @!P0 LOP3.LUT R31, R25, 0xffff0000, RZ, 0xc0, !PT ;  /* 0xffff0000191f8812 */ /* 0x000fe200078ec0ff */
[----:B------:R-:W-:Y:S01]  /*4760*/  @!P0 FFMA.FTZ R54, R40, R29, -R54 ;  /* 0x0000001d28368223 */ /* 0x000fe20000010836 */
[----:B------:R-:W-:Y:S01]  /*4770*/  @!P0 LOP3.LUT R43, R81, 0xffff0000, RZ, 0xc0, !PT ;  /* 0xffff0000512b8812 */ /* 0x000fe200078ec0ff */
[----:B------:R-:W-:Y:S01]  /*4780*/  @!P0 IMAD.U32 R30, R25, 0x10000, RZ ;  /* 0x00010000191e8824 */ /* 0x000fe200078e00ff */
[----:B------:R-:W-:Y:S01]  /*4790*/  @!P0 SHF.L.U32 R40, R81, 0x10, RZ ;  /* 0x0000001051288819 */ /* 0x000fe200000006ff */
[----:B------:R-:W-:Y:S01]  /*47a0*/  @!P0 FFMA.FTZ R63, R45, R28, -R63 ;  /* 0x0000001c2d3f8223 */ /* 0x000fe2000001083f */
[C---:B------:R-:W-:Y:S01]  /*47b0*/  @!P0 LOP3.LUT R28, R36.reuse, 0xffff0000, RZ, 0xc0, !PT ;  /* 0xffff0000241c8812 */ /* 0x040fe200078ec0ff */
[----:B------:R-:W-:Y:S01]  /*47c0*/  @!P0 IMAD.U32 R29, R36, 0x10000, RZ ;  /* 0x00010000241d8824 */ /* 0x000fe200078e00ff */
[----:B------:R-:W-:Y:S01]  /*47d0*/  @!P0 LOP3.LUT R49, R79, 0xffff0000, RZ, 0xc0, !PT ;  /* 0xffff00004f318812 */ /* 0x000fe200078ec0ff */
[----:B------:R-:W-:Y:S01]  /*47e0*/  @!P0 FMUL.FTZ R75, R31, R43 ;  /* 0x0000002b1f4b8220 */ /* 0x000fe20000410000 */
[----:B------:R-:W-:Y:S01]  /*47f0*/  @!P0 F2FP.BF16.PACK_AB R54, R63, R54 ;  /* 0x000000363f36823e */ /* 0x000fe200000010ff */
[C---:B------:R-:W-:Y:S02]  /*4800*/  @!P0 FMUL.FTZ R74, R30.reuse, R40 ;  /* 0x000000281e4a8220 */ /* 0x040fe40000410000 */
[-C--:B------:R-:W-:Y:S01]  /*4810*/  @!P0 FMUL.FTZ R3, R30, R29.reuse ;  /* 0x0000001d1e038220 */ /* 0x080fe20000410000 */
[----:B------:R-:W-:Y:S01]  /*4820*/  @!P0 MOV R56, R54 ;  /* 0x0000003600388202 */ /* 0x000fe20000000f00 */
[-C--:B------:R-:W-:Y:S01]  /*4830*/  @!P0 FMUL.FTZ R4, R31, R28.reuse ;  /* 0x0000001c1f048220 */ /* 0x080fe20000410000 */
[----:B------:R-:W-:Y:S01]  /*4840*/  @!P0 LOP3.LUT R31, R27, 0xffff0000, RZ, 0xc0, !PT ;  /* 0xffff00001b1f8812 */ /* 0x000fe200078ec0ff */
[----:B------:R-:W-:Y:S01]  /*4850*/  @!P0 FFMA.FTZ R75, R47, R28, -R75 ;  /* 0x0000001c2f4b8223 */ /* 0x000fe2000001084b */
[----:B------:R-:W-:Y:S01]  /*4860*/  @!P0 LOP3.LUT R28, R38, 0xffff0000, RZ, 0xc0, !PT ;  /* 0xffff0000261c8812 */ /* 0x000fe200078ec0ff */
[----:B------:R-:W-:Y:S02]  /*4870*/  @!P0 IMAD.U32 R30, R27, 0x10000, RZ ;  /* 0x000100001b1e8824 */ /* 0x000fe400078e00ff */
[----:B------:R-:W-:Y:S01]  /*4880*/  @!P0 FFMA.FTZ R74, R44, R29, -R74 ;  /* 0x0000001d2c4a8223 */ /* 0x000fe2000001084a */
[----:B------:R-:W-:Y:S01]  /*4890*/  @!P0 SHF.L.U32 R29, R38, 0x10, RZ ;  /* 0x00000010261d8819 */ /* 0x000fe200000006ff */
[----:B------:R-:W-:Y:S02]  /*48a0*/  @!P0 FMUL.FTZ R100, R30, R50 ;  /* 0x000000321e648220 */ /* 0x000fe40000410000 */
[----:B------:R-:W-:Y:S01]  /*48b0*/  @!P0 FMUL.FTZ R151, R31, R53 ;  /* 0x000000351f978220 */ /* 0x000fe20000410000 */
[----:B------:R-:W-:Y:S01]  /*48c0*/  @!P0 F2FP.BF16.PACK_AB R75, R75, R74 ;  /* 0x0000004a4b4b823e */ /* 0x000fe200000010ff */
[-C--:B------:R-:W-:Y:S01]  /*48d0*/  @!P0 FMUL.FTZ R8, R31, R28.reuse ;  /* 0x0000001c1f088220 */ /* 0x080fe20000410000 */
[----:B------:R-:W-:Y:S01]  /*48e0*/  @!P0 LOP3.LUT R31, R26, 0xffff0000, RZ, 0xc0, !PT ;  /* 0xffff00001a1f8812 */ /* 0x000fe200078ec0ff */
[-C--:B------:R-:W-:Y:S02]  /*48f0*/  @!P0 FMUL.FTZ R7, R30, R29.reuse ;  /* 0x0000001d1e078220 */ /* 0x080fe40000410000 */
[----:B------:R-:W-:Y:S02]  /*4900*/  @!P0 IMAD.U32 R30, R26, 0x10000, RZ ;  /* 0x000100001a1e8824 */ /* 0x000fe400078e00ff */
[----:B------:R-:W-:Y:S02]  /*4910*/  @!P0 IMAD.U32 R46, R79, 0x10000, RZ ;  /* 0x000100004f2e8824 */ /* 0x000fe400078e00ff */
[----:B------:R-:W-:Y:S02]  /*4920*/  @!P0 FFMA.FTZ R100, R52, R29, -R100 ;  /* 0x0000001d34648223 */ /* 0x000fe40000010864 */
[----:B------:R-:W-:Y:S02]  /*4930*/  @!P0 IMAD.U32 R29, R39, 0x10000, RZ ;  /* 0x00010000271d8824 */ /* 0x000fe400078e00ff */
[----:B------:R-:W-:Y:S01]  /*4940*/  @!P0 FFMA.FTZ R151, R55, R28, -R151 ;  /* 0x0000001c37978223 */ /* 0x000fe20000010897 */
[----:B------:R-:W-:Y:S01]  /*4950*/  @!P0 LOP3.LUT R28, R39, 0xffff0000, RZ, 0xc0, !PT ;  /* 0xffff0000271c8812 */ /* 0x000fe200078ec0ff */
[----:B------:R-:W-:Y:S02]  /*4960*/  @!P0 FMUL.FTZ R173, R30, R46 ;  /* 0x0000002e1ead8220 */ /* 0x000fe40000410000 */
[----:B------:R-:W-:Y:S01]  /*4970*/  @!P0 FMUL.FTZ R172, R31, R49 ;  /* 0x000000311fac8220 */ /* 0x000fe20000410000 */
[----:B------:R-:W-:Y:S01]  /*4980*/  @!P0 F2FP.BF16.PACK_AB R100, R151, R100 ;  /* 0x000000649764823e */ /* 0x000fe200000010ff */
[----:B------:R-:W-:Y:S02]  /*4990*/  @!P0 FFMA.FTZ R2, R42, R45, R2 ;  /* 0x0000002d2a028223 */ /* 0x000fe40000010002 */
[-C--:B------:R-:W-:Y:S02]  /*49a0*/  @!P0 FMUL.FTZ R5, R30, R29.reuse ;  /* 0x0000001d1e058220 */ /* 0x080fe40000410000 */
[----:B------:R-:W-:Y:S01]  /*49b0*/  @!P0 FFMA.FTZ R3, R40, R44, R3 ;  /* 0x0000002c28038223 */ /* 0x000fe20000010003 */
[----:B------:R-:W-:Y:S01]  /*49c0*/  @!P0 F2FP.BF16.PACK_AB R54, R2, R0 ;  /* 0x000000000236823e */ /* 0x000fe200000010ff */
[----:B------:R-:W-:Y:S02]  /*49d0*/  @!P0 FFMA.FTZ R173, R48, R29, -R173 ;  /* 0x0000001d30ad8223 */ /* 0x000fe400000108ad */
[-C--:B------:R-:W-:Y:S02]  /*49e0*/  @!P0 FMUL.FTZ R6, R31, R28.reuse ;  /* 0x0000001c1f068220 */ /* 0x080fe40000410000 */
[----:B------:R-:W-:Y:S02]  /*49f0*/  @!P0 FFMA.FTZ R172, R51, R28, -R172 ;  /* 0x0000001c33ac8223 */ /* 0x000fe400000108ac */
[----:B------:R-:W-:Y:S02]  /*4a00*/  @!P0 FFMA.FTZ R4, R43, R47, R4 ;  /* 0x0000002f2b048223 */ /* 0x000fe40000010004 */
[----:B------:R-:W-:Y:S01]  /*4a10*/  @!P0 FFMA.FTZ R5, R46, R48, R5 ;  /* 0x000000302e058223 */ /* 0x000fe20000010005 */
[----:B------:R-:W-:Y:S01]  /*4a20*/  @!P0 F2FP.BF16.PACK_AB R173, R172, R173 ;  /* 0x000000adacad823e */ /* 0x000fe200000010ff */
[----:B------:R-:W-:Y:S01]  /*4a30*/  @!P0 FFMA.FTZ R6, R49, R51, R6 ;  /* 0x0000003331068223 */ /* 0x000fe20000010006 */
[----:B------:R-:W-:Y:S01]  /*4a40*/  @!P0 F2FP.BF16.PACK_AB R63, R4, R3 ;  /* 0x00000003043f823e */ /* 0x000fe200000010ff */
[----:B------:R-:W-:Y:S02]  /*4a50*/  @!P0 FFMA.FTZ R7, R50, R52, R7 ;  /* 0x0000003432078223 */ /* 0x000fe40000010007 */
[----:B------:R-:W-:Y:S01]  /*4a60*/  @!P0 FFMA.FTZ R8, R53, R55, R8 ;  /* 0x0000003735088223 */ /* 0x000fe20000010008 */
[----:B------:R-:W-:Y:S01]  /*4a70*/  @!P0 F2FP.BF16.PACK_AB R74, R6, R5 ;  /* 0x00000005064a823e */ /* 0x000fe200000010ff */
[----:B------:R-:W-:Y:S01]  /*4a80*/  @!P0 IMAD.MOV.U32 R57, RZ, RZ, R75 ;  /* 0x000000ffff398224 */ /* 0x000fe200078e004b */
[----:B------:R-:W-:Y:S01]  /*4a90*/  @!P0 MOV R25, R63 ;  /* 0x0000003f00198202 */ /* 0x000fe20000000f00 */
[----:B------:R-:W-:Y:S01]  /*4aa0*/  @!P0 IMAD.MOV.U32 R58, RZ, RZ, R173 ;  /* 0x000000ffff3a8224 */ /* 0x000fe200078e00ad */
[----:B------:R-:W-:Y:S01]  /*4ab0*/  @!P0 F2FP.BF16.PACK_AB R75, R8, R7 ;  /* 0x00000007084b823e */ /* 0x000fe200000010ff */
[----:B------:R-:W-:Y:S02]  /*4ac0*/  @!P0 IMAD.MOV.U32 R59, RZ, RZ, R100 ;  /* 0x000000ffff3b8224 */ /* 0x000fe400078e0064 */
[----:B------:R-:W-:Y:S02]  /*4ad0*/  @!P0 IMAD.MOV.U32 R24, RZ, RZ, R54 ;  /* 0x000000ffff188224 */ /* 0x000fe400078e0036 */
[----:B------:R-:W-:Y:S01]  /*4ae0*/  @!P0 IMAD.MOV.U32 R26, RZ, RZ, R74 ;  /* 0x000000ffff1a8224 */ /* 0x000fe200078e004a */
[----:B------:R1:W-:Y:S01]  /*4af0*/  STG.E.128 [R72.64], R56 ;  /* 0x0000003848007986 */ /* 0x0003e2000c101d06 */
[----:B------:R-:W-:Y:S07]  /*4b00*/  @!P0 IMAD.MOV.U32 R27, RZ, RZ, R75 ;  /* 0x000000ffff1b8224 */ /* 0x000fee00078e004b */
[----:B------:R1:W-:Y:S02]  /*4b10*/  @!P2 STG.E.128 [R60.64], R24 ;  /* 0x000000183c00a986 */ /* 0x0003e4000c101d06 */
.L_x_77:
[----:B------:R-:W-:Y:S05]  /*4b20*/  BSYNC B0 ;  /* 0x0000000000007941 */ /* 0x000fea0003800000 */
.L_x_76:
[----:B------:R-:W-:Y:S11]  /*4b30*/  ISETP.GE.AND P0, PT, R12, c[0x0][0x1d4], PT ;  /* 0x000075000c007a0c */ /* 0x000ff60003f06270 */
[----:B------:R-:W-:Y:S02]  /*4b40*/  @!UPT UIADD3 URZ, URZ, URZ, URZ ;  /* 0x0000003f3f3ff290 */ /* 0x000fe4000fffe03f */
[----:B------:R-:W-:-:S05]  /*4b50*/  @P0 BRA `(.L_x_61) ;  /* 0x0000087000000947 */ /* 0x000fca0003800000 */
[----:B-1----:R-:W-:Y:S01]  /*4b60*/  IADD3 R58, P1, P0, R166, R149, R137 ;  /* 0x00000095a63a7210 */ /* 0x002fe2000783e089 */
[----:B------:R-:W1:Y:S03]  /*4b70*/  LDS.128 R24, [R119+0x6100] ;  /* 0x0061000077187984 */ /* 0x000e660000000c00 */
[----:B------:R-:W-:Y:S02]  /*4b80*/  IADD3.X R57, R105, R96, R126, P1, P0 ;  /* 0x0000006069397210 */ /* 0x000fe40000fe047e */
[----:B------:R-:W-:Y:S02]  /*4b90*/  ISETP.GE.AND P0, PT, R12, c[0x0][0x27c], PT ;  /* 0x00009f000c007a0c */ /* 0x000fe40003f06270 */
[C---:B------:R-:W-:Y:S01]  /*4ba0*/  LEA R56, P1, R58.reuse, c[0x0][0x1c8], 0x1 ;  /* 0x000072003a387a11 */ /* 0x040fe200078208ff */
[----:B------:R-:W2:Y:S03]  /*4bb0*/  LDS.128 R52, [R121+0x6100] ;  /* 0x0061000079347984 */ /* 0x000ea60000000c00 */
[----:B------:R-:W-:Y:S02]  /*4bc0*/  LEA.HI.X R57, R58, c[0x0][0x1cc], R57, 0x1, P1 ;  /* 0x000073003a397a11 */ /* 0x000fe400008f0c39 */
[----:B------:R-:W-:Y:S05]  /*4bd0*/  ISETP.GE.AND P1, PT, R131, c[0x0][0x1d4], PT ;  /* 0x0000750083007a0c */ /* 0x000fea0003f26270 */
[----:B------:R-:W-:Y:S02]  /*4be0*/  @!P0 SHF.R.U32.HI R39, RZ, 0x10, R65 ;  /* 0x00000010ff278819 */ /* 0x000fe40000011641 */
[----:B------:R-:W-:Y:S02]  /*4bf0*/  @!P0 SHF.R.U64 R20, R20, 0x10, R21 ;  /* 0x0000001014148819 */ /* 0x000fe40000001215 */
[----:B------:R-:W-:Y:S02]  /*4c00*/  @!P0 PRMT R78, R78, 0x5410, R39 ;  /* 0x000054104e4e8816 */ /* 0x000fe40000000027 */
[----:B------:R-:W-:Y:S02]  /*4c10*/  @!P0 PRMT R33, R33, 0x5410, R20 ;  /* 0x0000541021218816 */ /* 0x000fe40000000014 */
[C---:B------:R-:W-:Y:S01]  /*4c20*/  @!P0 LOP3.LUT R42, R78.reuse, 0xffff0000, RZ, 0xc0, !PT ;  /* 0xffff00004e2a8812 */ /* 0x040fe200078ec0ff */
[----:B------:R-:W-:Y:S01]  /*4c30*/  @!P0 IMAD.U32 R40, R78, 0x10000, RZ ;  /* 0x000100004e288824 */ /* 0x000fe200078e00ff */
[----:B------:R-:W-:Y:S02]  /*4c40*/  @!P0 SHF.R.U32.HI R29, RZ, 0x10, R21 ;  /* 0x00000010ff1d8819 */ /* 0x000fe40000011615 */
[----:B------:R-:W-:Y:S02]  /*4c50*/  @!P0 SHF.R.U32.HI R21, RZ, 0x10, R23 ;  /* 0x00000010ff158819 */ /* 0x000fe40000011617 */
[----:B------:R-:W-:Y:S02]  /*4c60*/  @!P0 PRMT R32, R32, 0x5410, R29 ;  /* 0x0000541020208816 */ /* 0x000fe4000000001d */
[----:B------:R-:W-:Y:S01]  /*4c70*/  @!P0 PRMT R34, R34, 0x5410, R21 ;  /* 0x0000541022228816 */ /* 0x000fe20000000015 */
[----:B------:R-:W-:Y:S01]  /*4c80*/  @!P0 IMAD.U32 R21, R33, 0x10000, RZ ;  /* 0x0001000021158824 */ /* 0x000fe200078e00ff */
[----:B------:R-:W-:Y:S01]  /*4c90*/  @!P0 SHF.R.U32.HI R37, RZ, 0x10, R67 ;  /* 0x00000010ff258819 */ /* 0x000fe20000011643 */
[C---:B------:R-:W-:Y:S01]  /*4ca0*/  @!P0 IMAD.U32 R20, R32.reuse, 0x10000, RZ ;  /* 0x0001000020148824 */ /* 0x040fe200078e00ff */
[----:B------:R-:W-:Y:S01]  /*4cb0*/  @!P0 LOP3.LUT R32, R32, 0xffff0000, RZ, 0xc0, !PT ;  /* 0xffff000020208812 */ /* 0x000fe200078ec0ff */
[C---:B-1----:R-:W-:Y:S01]  /*4cc0*/  @!P0 IMAD.U32 R31, R26.reuse, 0x10000, RZ ;  /* 0x000100001a1f8824 */ /* 0x042fe200078e00ff */
[----:B------:R-:W-:Y:S02]  /*4cd0*/  @!P0 LOP3.LUT R29, R26, 0xffff0000, RZ, 0xc0, !PT ;  /* 0xffff00001a1d8812 */ /* 0x000fe400078ec0ff */
[----:B------:R-:W-:Y:S01]  /*4ce0*/  @!P0 SHF.R.U64 R22, R22, 0x10, R23 ;  /* 0x0000001016168819 */ /* 0x000fe20000001217 */
[----:B------:R-:W-:Y:S01]  /*4cf0*/  @!P0 IMAD.U32 R23, R25, 0x10000, RZ ;  /* 0x0001000019178824 */ /* 0x000fe200078e00ff */
[----:B------:R-:W-:Y:S02]  /*4d00*/  @!P0 PRMT R62, R62, 0x5410, R37 ;  /* 0x000054103e3e8816 */ /* 0x000fe40000000025 */
[----:B------:R-:W-:Y:S01]  /*4d10*/  @!P0 PRMT R35, R35, 0x5410, R22 ;  /* 0x0000541023238816 */ /* 0x000fe20000000016 */
[----:B--2---:R-:W-:Y:S01]  /*4d20*/  @!P0 IMAD.U32 R41, R53, 0x10000, RZ ;  /* 0x0001000035298824 */ /* 0x004fe200078e00ff */
[C---:B------:R-:W-:Y:S01]  /*4d30*/  @!P0 SHF.L.U32 R36, R52.reuse, 0x10, RZ ;  /* 0x0000001034248819 */ /* 0x040fe200000006ff */
[----:B------:R-:W-:Y:S01]  /*4d40*/  @!P0 FMUL.FTZ R58, R23, R40 ;  /* 0x00000028173a8220 */ /* 0x000fe20000410000 */
[----:B------:R-:W-:Y:S01]  /*4d50*/  @!P0 LOP3.LUT R39, R52, 0xffff0000, RZ, 0xc0, !PT ;  /* 0xffff000034278812 */ /* 0x000fe200078ec0ff */
[----:B------:R-:W-:Y:S01]  /*4d60*/  @!P0 IMAD.U32 R22, R24, 0x10000, RZ ;  /* 0x0001000018168824 */ /* 0x000fe200078e00ff */
[----:B------:R-:W-:Y:S01]  /*4d70*/  @!P0 LOP3.LUT R43, R53, 0xffff0000, RZ, 0xc0, !PT ;  /* 0xffff0000352b8812 */ /* 0x000fe200078ec0ff */
[-C--:B------:R-:W-:Y:S01]  /*4d80*/  @!P0 FMUL.FTZ R3, R23, R20.reuse ;  /* 0x0000001417038220 */ /* 0x080fe20000410000 */
[----:B------:R-:W-:Y:S01]  /*4d90*/  @!P0 LOP3.LUT R47, R54, 0xffff0000, RZ, 0xc0, !PT ;  /* 0xffff0000362f8812 */ /* 0x000fe200078ec0ff */
[----:B------:R-:W-:Y:S01]  /*4da0*/  @!P0 FFMA.FTZ R58, R41, R20, -R58 ;  /* 0x00000014293a8223 */ /* 0x000fe2000001083a */
[----:B------:R-:W-:Y:S01]  /*4db0*/  @!P0 SHF.R.U64 R64, R64, 0x10, R65 ;  /* 0x0000001040408819 */ /* 0x000fe20000001241 */
[----:B------:R-:W-:Y:S01]  /*4dc0*/  @!P0 FMUL.FTZ R0, R22, R21 ;  /* 0x0000001516008220 */ /* 0x000fe20000410000 */
[----:B------:R-:W-:Y:S01]  /*4dd0*/  @!P0 SHF.L.U32 R49, R55, 0x10, RZ ;  /* 0x0000001037318819 */ /* 0x000fe200000006ff */
[----:B------:R-:W-:Y:S01]  /*4de0*/  @!P0 IMAD.U32 R45, R54, 0x10000, RZ ;  /* 0x00010000362d8824 */ /* 0x000fe200078e00ff */
[----:B------:R-:W-:Y:S01]  /*4df0*/  @!P0 PRMT R77, R77, 0x5410, R64 ;  /* 0x000054104d4d8816 */ /* 0x000fe20000000040 */
[----:B------:R-:W-:Y:S01]  /*4e00*/  @!P0 IMAD.U32 R30, R35, 0x10000, RZ ;  /* 0x00010000231e8824 */ /* 0x000fe200078e00ff */
[----:B------:R-:W-:Y:S02]  /*4e10*/  @!P0 LOP3.LUT R51, R55, 0xffff0000, RZ, 0xc0, !PT ;  /* 0xffff000037338812 */ /* 0x000fe400078ec0ff */
[----:B------:R-:W-:Y:S01]  /*4e20*/  @!P0 LOP3.LUT R20, R33, 0xffff0000, RZ, 0xc0, !PT ;  /* 0xffff000021148812 */ /* 0x000fe200078ec0ff */
[----:B------:R-:W-:Y:S01]  /*4e30*/  @!P0 IMAD.U32 R37, R77, 0x10000, RZ ;  /* 0x000100004d258824 */ /* 0x000fe200078e00ff */
[----:B------:R-:W-:Y:S01]  /*4e40*/  @!P0 SHF.R.U64 R67, R66, 0x10, R67 ;  /* 0x0000001042438819 */ /* 0x000fe20000001243 */
[----:B------:R-:W-:Y:S01]  /*4e50*/  @!P0 FMUL.FTZ R5, R31, R30 ;  /* 0x0000001e1f058220 */ /* 0x000fe20000410000 */
[----:B------:R-:W-:Y:S01]  /*4e60*/  @!P0 LOP3.LUT R28, R35, 0xffff0000, RZ, 0xc0, !PT ;  /* 0xffff0000231c8812 */ /* 0x000fe200078ec0ff */
[----:B------:R-:W-:Y:S01]  /*4e70*/  @!P0 FMUL.FTZ R59, R22, R37 ;  /* 0x00000025163b8220 */ /* 0x000fe20000410000 */
[----:B------:R-:W-:Y:S01]  /*4e80*/  @!P0 LOP3.LUT R23, R24, 0xffff0000, RZ, 0xc0, !PT ;  /* 0xffff000018178812 */ /* 0x000fe200078ec0ff */
[----:B------:R-:W-:Y:S01]  /*4e90*/  @!P0 IMAD.U32 R22, R34, 0x10000, RZ ;  /* 0x0001000022168824 */ /* 0x000fe200078e00ff */
[----:B------:R-:W-:Y:S01]  /*4ea0*/  @!P0 LOP3.LUT R38, R77, 0xffff0000, RZ, 0xc0, !PT ;  /* 0xffff00004d268812 */ /* 0x000fe200078ec0ff */
[----:B------:R-:W-:Y:S01]  /*4eb0*/  @!P0 FFMA.FTZ R59, R36, R21, -R59 ;  /* 0x00000015243b8223 */ /* 0x000fe2000001083b */
[----:B------:R-:W-:Y:S01]  /*4ec0*/  @!P0 PRMT R76, R76, 0x5410, R67 ;  /* 0x000054104c4c8816 */ /* 0x000fe20000000043 */
[----:B------:R-:W-:Y:S01]  /*4ed0*/  @!P0 FMUL.FTZ R2, R23, R20 ;  /* 0x0000001417028220 */ /* 0x000fe20000410000 */
[----:B------:R-:W-:Y:S01]  /*4ee0*/  @!P0 LOP3.LUT R33, R25, 0xffff0000, RZ, 0xc0, !PT ;  /* 0xffff000019218812 */ /* 0x000fe200078ec0ff */
[----:B------:R-:W-:Y:S01]  /*4ef0*/  @!P0 FMUL.FTZ R60, R23, R38 ;  /* 0x00000026173c8220 */ /* 0x000fe20000410000 */
[C---:B------:R-:W-:Y:S01]  /*4f00*/  @!P0 LOP3.LUT R46, R76.reuse, 0xffff0000, RZ, 0xc0, !PT ;  /* 0xffff00004c2e8812 */ /* 0x040fe200078ec0ff */
[----:B------:R-:W-:Y:S01]  /*4f10*/  @!P0 IMAD.U32 R44, R76, 0x10000, RZ ;  /* 0x000100004c2c8824 */ /* 0x000fe200078e00ff */
[C---:B------:R-:W-:Y:S01]  /*4f20*/  @!P0 LOP3.LUT R21, R27.reuse, 0xffff0000, RZ, 0xc0, !PT ;  /* 0xffff00001b158812 */ /* 0x040fe200078ec0ff */
[----:B------:R-:W-:Y:S01]  /*4f30*/  @!P0 IMAD.U32 R23, R27, 0x10000, RZ ;  /* 0x000100001b178824 */ /* 0x000fe200078e00ff */
[C---:B------:R-:W-:Y:S01]  /*4f40*/  @!P0 SHF.L.U32 R48, R62.reuse, 0x10, RZ ;  /* 0x000000103e308819 */ /* 0x040fe200000006ff */
[----:B------:R-:W-:Y:S01]  /*4f50*/  @!P0 FFMA.FTZ R60, R39, R20, -R60 ;  /* 0x00000014273c8223 */ /* 0x000fe2000001083c */
[----:B------:R-:W-:Y:S01]  /*4f60*/  @!P0 LOP3.LUT R50, R62, 0xffff0000, RZ, 0xc0, !PT ;  /* 0xffff00003e328812 */ /* 0x000fe200078ec0ff */
[----:B------:R-:W-:Y:S01]  /*4f70*/  @!P0 FMUL.FTZ R69, R33, R42 ;  /* 0x0000002a21458220 */ /* 0x000fe20000410000 */
[----:B------:R-:W-:Y:S01]  /*4f80*/  @!P0 LOP3.LUT R20, R34, 0xffff0000, RZ, 0xc0, !PT ;  /* 0xffff000022148812 */ /* 0x000fe200078ec0ff */
[----:B------:R-:W-:Y:S01]  /*4f90*/  @!P0 FMUL.FTZ R70, R31, R44 ;  /* 0x0000002c1f468220 */ /* 0x000fe20000410000 */
[----:B------:R-:W-:Y:S01]  /*4fa0*/  @!P0 F2FP.BF16.PACK_AB R59, R60, R59 ;  /* 0x0000003b3c3b823e */ /* 0x000fe200000010ff */
[----:B------:R-:W-:Y:S02]  /*4fb0*/  @!P0 FMUL.FTZ R63, R29, R46 ;  /* 0x0000002e1d3f8220 */ /* 0x000fe40000410000 */
[----:B------:R-:W-:Y:S01]  /*4fc0*/  @!P0 FMUL.FTZ R68, R23, R48 ;  /* 0x0000003017448220 */ /* 0x000fe20000410000 */
[----:B------:R-:W-:Y:S01]  /*4fd0*/  @!P0 MOV R52, R59 ;  /* 0x0000003b00348202 */ /* 0x000fe20000000f00 */
[----:B------:R-:W-:Y:S02]  /*4fe0*/  @!P0 FMUL.FTZ R61, R21, R50 ;  /* 0x00000032153d8220 */ /* 0x000fe40000410000 */
[----:B------:R-:W-:Y:S02]  /*4ff0*/  @!P0 FFMA.FTZ R69, R43, R32, -R69 ;  /* 0x000000202b458223 */ /* 0x000fe40000010845 */
[----:B------:R-:W-:Y:S02]  /*5000*/  @!P0 FFMA.FTZ R70, R45, R30, -R70 ;  /* 0x0000001e2d468223 */ /* 0x000fe40000010846 */
[----:B------:R-:W-:Y:S01]  /*5010*/  @!P0 FFMA.FTZ R63, R47, R28, -R63 ;  /* 0x0000001c2f3f8223 */ /* 0x000fe2000001083f */
[----:B------:R-:W-:Y:S01]  /*5020*/  @!P0 F2FP.BF16.PACK_AB R58, R69, R58 ;  /* 0x0000003a453a823e */ /* 0x000fe200000010ff */
[----:B------:R-:W-:Y:S02]  /*5030*/  @!P0 FFMA.FTZ R68, R49, R22, -R68 ;  /* 0x0000001631448223 */ /* 0x000fe40000010844 */
[----:B------:R-:W-:Y:S01]  /*5040*/  @!P0 FFMA.FTZ R61, R51, R20, -R61 ;  /* 0x00000014333d8223 */ /* 0x000fe2000001083d */
[----:B------:R-:W-:Y:S01]  /*5050*/  @!P0 F2FP.BF16.PACK_AB R70, R63, R70 ;  /* 0x000000463f46823e */ /* 0x000fe200000010ff */
[----:B------:R-:W-:Y:S02]  /*5060*/  @!P0 IMAD.MOV.U32 R53, RZ, RZ, R58 ;  /* 0x000000ffff358224 */ /* 0x000fe400078e003a */
[----:B------:R-:W-:Y:S01]  /*5070*/  @!P0 FFMA.FTZ R0, R37, R36, R0 ;  /* 0x0000002425008223 */ /* 0x000fe20000010000 */
[----:B------:R-:W-:Y:S01]  /*5080*/  @!P0 F2FP.BF16.PACK_AB R61, R61, R68 ;  /* 0x000000443d3d823e */ /* 0x000fe200000010ff */
[----:B------:R-:W-:Y:S02]  /*5090*/  @!P0 IMAD.MOV.U32 R54, RZ, RZ, R70 ;  /* 0x000000ffff368224 */ /* 0x000fe400078e0046 */
[----:B------:R-:W-:Y:S01]  /*50a0*/  @!P0 FMUL.FTZ R4, R33, R32 ;  /* 0x0000002021048220 */ /* 0x000fe20000410000 */
[----:B------:R-:W-:Y:S01]  /*50b0*/  @!P0 MOV R55, R61 ;  /* 0x0000003d00378202 */ /* 0x000fe20000000f00 */
[----:B------:R-:W-:Y:S02]  /*50c0*/  @!P0 FFMA.FTZ R2, R38, R39, R2 ;  /* 0x0000002726028223 */ /* 0x000fe40000010002 */
[----:B------:R-:W-:Y:S02]  /*50d0*/  @!P0 FFMA.FTZ R3, R40, R41, R3 ;  /* 0x0000002928038223 */ /* 0x000fe40000010003 */
[----:B------:R-:W-:Y:S01]  /*50e0*/  @!P0 FMUL.FTZ R6, R29, R28 ;  /* 0x0000001c1d068220 */ /* 0x000fe20000410000 */
[----:B------:R1:W-:Y:S01]  /*50f0*/  STG.E.128 [R56.64], R52 ;  /* 0x0000003438007986 */ /* 0x0003e2000c101d06 */
[----:B------:R-:W-:Y:S01]  /*5100*/  @!P0 FFMA.FTZ R4, R42, R43, R4 ;  /* 0x0000002b2a048223 */ /* 0x000fe20000010004 */
[----:B------:R-:W-:Y:S01]  /*5110*/  @!P0 F2FP.BF16.PACK_AB R58, R2, R0 ;  /* 0x00000000023a823e */ /* 0x000fe200000010ff */
[----:B------:R-:W-:Y:S02]  /*5120*/  @!P0 FMUL.FTZ R7, R23, R22 ;  /* 0x0000001617078220 */ /* 0x000fe40000410000 */
[----:B------:R-:W-:Y:S02]  /*5130*/  @!P0 FFMA.FTZ R5, R44, R45, R5 ;  /* 0x0000002d2c058223 */ /* 0x000fe40000010005 */
[----:B------:R-:W-:Y:S02]  /*5140*/  @!P0 FMUL.FTZ R8, R21, R20 ;  /* 0x0000001415088220 */ /* 0x000fe40000410000 */
[----:B------:R-:W-:Y:S02]  /*5150*/  @!P0 FFMA.FTZ R6, R46, R47, R6 ;  /* 0x0000002f2e068223 */ /* 0x000fe40000010006 */
[----:B------:R-:W-:Y:S02]  /*5160*/  @!P0 FFMA.FTZ R7, R48, R49, R7 ;  /* 0x0000003130078223 */ /* 0x000fe40000010007 */
[----:B------:R-:W-:Y:S02]  /*5170*/  @!P0 FFMA.FTZ R8, R50, R51, R8 ;  /* 0x0000003332088223 */ /* 0x000fe40000010008 */
[----:B------:R-:W-:Y:S03]  /*5180*/  @!P0 IMAD.MOV.U32 R24, RZ, RZ, R58 ;  /* 0x000000ffff188224 */ /* 0x000fe600078e003a */
[----:B------:R-:W-:Y:S05]  /*5190*/  @!P0 F2FP.BF16.PACK_AB R59, R8, R7 ;  /* 0x00000007083b823e */ /* 0x000fea00000010ff */
[----:B------:R-:W-:Y:S01]  /*51a0*/  @!P0 IMAD.MOV.U32 R27, RZ, RZ, R59 ;  /* 0x000000ffff1b8224 */ /* 0x000fe200078e003b */
[----:B-1----:R-:W-:Y:S02]  /*51b0*/  @!P0 F2FP.BF16.PACK_AB R57, R4, R3 ;  /* 0x000000030439823e */ /* 0x002fe400000010ff */
[----:B------:R-:W-:Y:S03]  /*51c0*/  @!P0 F2FP.BF16.PACK_AB R56, R6, R5 ;  /* 0x000000050638823e */ /* 0x000fe600000010ff */
[----:B------:R-:W-:Y:S01]  /*51d0*/  @!P0 IMAD.MOV.U32 R25, RZ, RZ, R57 ;  /* 0x000000ffff198224 */ /* 0x000fe200078e0039 */
[----:B------:R-:W-:Y:S01]  /*51e0*/  @!P0 MOV R26, R56 ;  /* 0x00000038001a8202 */ /* 0x000fe20000000f00 */
[----:B------:R-:W-:-:S05]  /*51f0*/  @P1 BRA `(.L_x_61) ;  /* 0x000001d000001947 */ /* 0x000fca0003800000 */
[----:B------:R-:W-:Y:S04]  /*5200*/  IADD3 R149, P1, P0, R166, R149, R131 ;  /* 0x00000095a6957210 */ /* 0x000fe8000783e083 */
[----:B------:R-:W-:Y:S02]  /*5210*/  IADD3.X R96, R105, R96, R120, P1, P0 ;  /* 0x0000006069607210 */ /* 0x000fe40000fe0478 */
[C---:B------:R-:W-:Y:S04]  /*5220*/  LEA R2, P0, R149.reuse, c[0x0][0x1c8], 0x1 ;  /* 0x0000720095027a11 */ /* 0x040fe800078008ff */
[----:B------:R-:W-:Y:S05]  /*5230*/  LEA.HI.X R3, R149, c[0x0][0x1cc], R96, 0x1, P0 ;  /* 0x0000730095037a11 */ /* 0x000fea00000f0c60 */
[----:B------:R1:W-:Y:S01]  /*5240*/  STG.E.128 [R2.64], R24 ;  /* 0x0000001802007986 */ /* 0x0003e2000c101d06 */
[----:B------:R-:W-:-:S05]  /*5250*/  BRA `(.L_x_61) ;  /* 0x0000017000007947 */ /* 0x000fca0003800000 */
.L_x_57:
[----:B------:R-:W-:Y:S05]  /*5260*/  IMAD R0, R141, -0x40, R150 ;  /* 0xffffffc08d007824 */ /* 0x000fea00078e0296 */
[----:B------:R-:W-:Y:S04]  /*5270*/  IMNMX R0, R0, 0x40, PT ;  /* 0x0000004000007817 */ /* 0x000fe80003800200 */
[----:B------:R-:W-:Y:S11]  /*5280*/  ISETP.GE.AND P0, PT, R145, R0, PT ;  /* 0x000000009100720c */ /* 0x000ff60003f06270 */
[----:B------:R-:W-:Y:S02]  /*5290*/  @!UPT UIADD3 URZ, URZ, URZ, URZ ;  /* 0x0000003f3f3ff290 */ /* 0x000fe4000fffe03f */
[----:B------:R-:W-:-:S05]  /*52a0*/  @P0 BRA `(.L_x_61) ;  /* 0x0000012000000947 */ /* 0x000fca0003800000 */
[----:B------:R-:W-:Y:S02]  /*52b0*/  ISETP.GE.AND P0, PT, R18, c[0x0][0x1d4], PT ;  /* 0x0000750012007a0c */ /* 0x000fe40003f06270 */
[----:B------:R-:W-:Y:S02]  /*52c0*/  ISETP.GE.AND P1, PT, R12, c[0x0][0x1d4], PT ;  /* 0x000075000c007a0c */ /* 0x000fe40003f26270 */
[----:B------:R-:W-:Y:S09]  /*52d0*/  ISETP.GE.AND P2, PT, R13, c[0x0][0x1d4], PT ;  /* 0x000075000d007a0c */ /* 0x000ff20003f46270 */
[----:B------:R-:W1:Y:S04]  /*52e0*/  @!P0 LDS.128 R4, [R135+0x6000] ;  /* 0x0060000087048984 */ /* 0x000e680000000c00 */
[----:B------:R-:W2:Y:S04]  /*52f0*/  @!P1 LDS.128 R28, [R135+0x8000] ;  /* 0x00800000871c9984 */ /* 0x000ea80000000c00 */
[----:B------:R-:W3:Y:S04]  /*5300*/  @!P2 LDS.128 R32, [R134+0x6000] ;  /* 0x006000008620a984 */ /* 0x000ee80000000c00 */
[----:B-1----:R-:W-:Y:S01]  /*5310*/  @!P0 STG.E.128 [R72.64], R4 ;  /* 0x0000000448008986 */ /* 0x002fe2000c101d06 */
[----:B------:R-:W-:Y:S03]  /*5320*/  ISETP.GE.AND P0, PT, R144, c[0x0][0x1d4], PT ;  /* 0x0000750090007a0c */ /* 0x000fe60003f06270 */
[----:B--2---:R-:W-:Y:S01]  /*5330*/  @!P1 STG.E.128 [R72.64+0x80], R28 ;  /* 0x0000801c48009986 */ /* 0x004fe2000c101d06 */
[----:B------:R-:W-:Y:S03]  /*5340*/  ISETP.GE.AND P1, PT, R143, c[0x0][0x1d4], PT ;  /* 0x000075008f007a0c */ /* 0x000fe60003f26270 */
[----:B---3--:R-:W-:Y:S06]  /*5350*/  @!P2 STG.E.128 [R72.64+0x40], R32 ;  /* 0x000040204800a986 */ /* 0x008fec000c101d06 */
[----:B------:R-:W1:Y:S04]  /*5360*/  @!P0 LDS.128 R24, [R134+0x8000] ;  /* 0x0080000086188984 */ /* 0x000e680000000c00 */
[----:B------:R-:W2:Y:S04]  /*5370*/  @!P1 LDS.128 R20, [R135+0xa000] ;  /* 0x00a0000087149984 */ /* 0x000ea80000000c00 */
[----:B-1----:R-:W-:Y:S01]  /*5380*/  @!P0 STG.E.128 [R72.64+0xc0], R24 ;  /* 0x0000c01848008986 */ /* 0x002fe2000c101d06 */
[----:B------:R-:W-:Y:S03]  /*5390*/  ISETP.GE.AND P0, PT, R142, c[0x0][0x1d4], PT ;  /* 0x000075008e007a0c */ /* 0x000fe60003f06270 */
[----:B--2---:R-:W-:Y:S10]  /*53a0*/  @!P1 STG.E.128 [R72.64+0x100], R20 ;  /* 0x0001001448009986 */ /* 0x004ff4000c101d06 */
[----:B------:R-:W1:Y:S04]  /*53b0*/  @!P0 LDS.128 R4, [R134+0xa000] ;  /* 0x00a0000086048984 */ /* 0x000e680000000c00 */
[----:B-1----:R1:W-:Y:S02]  /*53c0*/  @!P0 STG.E.128 [R72.64+0x140], R4 ;  /* 0x0001400448008986 */ /* 0x0023e4000c101d06 */
.L_x_61:
[----:B------:R-:W-:Y:S05]  /*53d0*/  BSYNC B1 ;  /* 0x0000000000017941 */ /* 0x000fea0003800000 */
.L_x_56:
[C---:B-1----:R-:W-:Y:S01]  /*53e0*/  IMAD.SHL.U32 R3, R141.reuse, 0x40, RZ ;  /* 0x000000408d037824 */ /* 0x042fe200078e00ff */
[----:B------:R-:W-:Y:S01]  /*53f0*/  SHF.L.U64.HI R89, R141, 0x6, R89 ;  /* 0x000000068d597819 */ /* 0x000fe20000010259 */
[----:B------:R-:W-:Y:S02]  /*5400*/  BSSY B0, `(.L_x_78) ;  /* 0x0000047000007945 */ /* 0x000fe40003800000 */
[----:B------:R-:W-:Y:S01]  /*5410*/  IMAD.IADD R0, R102, 0x1, -R3 ;  /* 0x0000000166007824 */ /* 0x000fe200078e0a03 */
[----:B------:R-:W-:Y:S04]  /*5420*/  IADD3 R5, P1, R3, R104, RZ ;  /* 0x0000006803057210 */ /* 0x000fe80007f3e0ff */
[C---:B------:R-:W-:Y:S01]  /*5430*/  ISETP.GE.AND P0, PT, R0.reuse, 0x21, PT ;  /* 0x000000210000780c */ /* 0x040fe20003f06270 */
[----:B------:R-:W-:Y:S11]  /*5440*/  IMAD.X R2, R89, 0x1, R103, P1 ;  /* 0x0000000159027824 */ /* 0x000ff600008e0667 */
[----:B------:R-:W-:Y:S01]  /*5450*/  @!UPT UIADD3 URZ, URZ, URZ, URZ ;  /* 0x0000003f3f3ff290 */ /* 0x000fe2000fffe03f */
[----:B------:R-:W-:Y:S04]  /*5460*/  @P0 IADD3 R7, P1, R5, 0x20, RZ ;  /* 0x0000002005070810 */ /* 0x000fe80007f3e0ff */
[----:B------:R-:W-:Y:S02]  /*5470*/  @P0 IADD3.X R4, RZ, R2, RZ, P1, !PT ;  /* 0x00000002ff040210 */ /* 0x000fe40000ffe4ff */
[----:B------:R-:W-:Y:S02]  /*5480*/  ISETP.GE.AND P1, PT, R0, 0x1, PT ;  /* 0x000000010000780c */ /* 0x000fe40003f26270 */
[----:B------:R-:W-:Y:S01]  /*5490*/  IADD3 R0, -R3, R150, RZ ;  /* 0x0000009603007210 */ /* 0x000fe20007ffe1ff */
[----:B------:R-:W-:Y:S03]  /*54a0*/  @P0 IMAD R4, R4, c[0x0][0x258], RZ ;  /* 0x0000960004040a24 */ /* 0x000fe600078e02ff */
[----:B------:R-:W-:Y:S01]  /*54b0*/  IMNMX R0, R0, 0x40, PT ;  /* 0x0000004000007817 */ /* 0x000fe20003800200 */
[----:B------:R-:W-:Y:S06]  /*54c0*/  @P0 IMAD R4, R7, c[0x0][0x25c], R4 ;  /* 0x0000970007040a24 */ /* 0x000fec00078e0204 */
[----:B------:R-:W-:Y:S02]  /*54d0*/  @P1 IMAD.MOV.U32 R100, RZ, RZ, R162 ;  /* 0x000000ffff641224 */ /* 0x000fe400078e00a2 */
[----:B------:R-:W-:Y:S02]  /*54e0*/  @P1 IMAD R2, R2, c[0x0][0x258], RZ ;  /* 0x0000960002021a24 */ /* 0x000fe400078e02ff */
[C---:B-----5:R-:W-:Y:S01]  /*54f0*/  @P1 IMAD.WIDE.U32 R20, R5.reuse, c[0x0][0x258], R100 ;  /* 0x0000960005141a25 */ /* 0x060fe200078e0064 */
[----:B------:R-:W-:Y:S03]  /*5500*/  @P0 MOV R100, R162 ;  /* 0x000000a200640202 */ /* 0x000fe60000000f00 */
[----:B------:R-:W-:Y:S01]  /*5510*/  @P1 IMAD R2, R5, c[0x0][0x25c], R2 ;  /* 0x0000970005021a24 */ /* 0x000fe200078e0202 */
[C---:B------:R-:W-:Y:S03]  /*5520*/  @P1 LEA R22, P2, R20.reuse, c[0x0][0x250], 0x1 ;  /* 0x0000940014161a11 */ /* 0x040fe600078408ff */
[----:B------:R-:W-:Y:S05]  /*5530*/  @P1 IMAD.IADD R2, R21, 0x1, R2 ;  /* 0x0000000115021824 */ /* 0x000fea00078e0202 */
[----:B------:R-:W-:Y:S01]  /*5540*/  @P1 LEA.HI.X R23, R20, c[0x0][0x254], R2, 0x1, P2 ;  /* 0x0000950014171a11 */ /* 0x000fe200010f0c02 */
[----:B------:R-:W-:Y:S04]  /*5550*/  @P0 IMAD.WIDE.U32 R20, R7, c[0x0][0x258], R100 ;  /* 0x0000960007140a25 */ /* 0x000fe800078e0064 */
[----:B------:R-:W-:Y:S01]  /*5560*/  @!PT LDS RZ, [RZ] ;  /* 0x00000000fffff984 */ /* 0x000fe20000000800 */
[----:B------:R-:W-:Y:S01]  /*5570*/  @!PT LDS RZ, [RZ] ;  /* 0x00000000fffff984 */ /* 0x000fe20000000800 */
[----:B------:R-:W-:Y:S01]  /*5580*/  @!PT LDS RZ, [RZ] ;  /* 0x00000000fffff984 */ /* 0x000fe20000000800 */
[----:B------:R1:W-:Y:S01]  /*5590*/  @P1 LDGSTS.E.BYPASS.LTC128B.128 [R140+0x100], [R22.64], !P5 ;  /* 0x00100000168c1fae */ /* 0x0003e2000e901d46 */
[----:B------:R-:W-:Y:S01]  /*55a0*/  @P0 IMAD.IADD R4, R21, 0x1, R4 ;  /* 0x0000000115040824 */ /* 0x000fe200078e0204 */
[C---:B------:R-:W-:Y:S02]  /*55b0*/  @P0 LEA R6, P2, R20.reuse, c[0x0][0x250], 0x1 ;  /* 0x0000940014060a11 */ /* 0x040fe400078408ff */
[----:B------:R1:W-:Y:S02]  /*55c0*/  @P1 LDGSTS.E.BYPASS.LTC128B.128 [R140+0x2100], [R22.64+0x80], !P4 ;  /* 0x02100080168c1fae */ /* 0x0003e4000e101d46 */
[----:B------:R-:W-:Y:S02]  /*55d0*/  @P0 LEA.HI.X R7, R20, c[0x0][0x254], R4, 0x1, P2 ;  /* 0x0000950014070a11 */ /* 0x000fe400010f0c04 */
[----:B------:R1:W-:Y:S04]  /*55e0*/  @P1 LDGSTS.E.BYPASS.LTC128B.128 [R140+0x4100], [R22.64+0x100], !P3 ;  /* 0x04100100168c1fae */ /* 0x0003e8000d901d46 */
[----:B------:R1:W-:Y:S04]  /*55f0*/  @P0 LDGSTS.E.BYPASS.LTC128B.128 [R140+0x1100], [R6.64], !P5 ;  /* 0x01100000068c0fae */ /* 0x0003e8000e901d46 */
[----:B------:R1:W-:Y:S04]  /*5600*/  @P0 LDGSTS.E.BYPASS.LTC128B.128 [R140+0x3100], [R6.64+0x80], !P4 ;  /* 0x03100080068c0fae */ /* 0x0003e8000e101d46 */
[----:B------:R1:W-:Y:S01]  /*5610*/  @P0 LDGSTS.E.BYPASS.LTC128B.128 [R140+0x5100], [R6.64+0x100], !P3 ;  /* 0x05100100068c0fae */ /* 0x0003e2000d901d46 */
[----:B------:R-:W-:Y:S03]  /*5620*/  ISETP.GE.AND P0, PT, R145, R0, PT ;  /* 0x000000009100720c */ /* 0x000fe60003f06270 */
[----:B------:R-:W0:Y:S01]  /*5630*/  LDGDEPBAR ;  /* 0x00000000000079af */ /* 0x000e220000000000 */
[----:B------:R-:W-:Y:S04]  /*5640*/  DEPBAR.LE SB0, 0x0 ;  /* 0x000080000000791a */ /* 0x000fe80000000000 */
[----:B------:R-:W-:Y:S06]  /*5650*/  BAR.SYNC.DEFER_BLOCKING 0x0 ;  /* 0x0000000000007b1d */ /* 0x000fec0000010000 */
[----:B------:R-:W-:-:S05]  /*5660*/  @P0 BRA `(.L_x_79) ;  /* 0x0000020000000947 */ /* 0x000fca0003800000 */
[----:B-1----:R-:W-:Y:S01]  /*5670*/  IADD3 R3, P0, R3, R99, RZ ;  /* 0x0000006303037210 */ /* 0x002fe20007f1e0ff */
[----:B------:R-:W-:Y:S01]  /*5680*/  IMAD.MOV.U32 R96, RZ, RZ, R160 ;  /* 0x000000ffff607224 */ /* 0x000fe200078e00a0 */
[----:B------:R-:W-:Y:S03]  /*5690*/  ISETP.GE.AND P1, PT, R18, c[0x0][0x1d4], PT ;  /* 0x0000750012007a0c */ /* 0x000fe60003f26270 */
[----:B------:R-:W-:Y:S02]  /*56a0*/  IMAD.X R0, R89, 0x1, R98, P0 ;  /* 0x0000000159007824 */ /* 0x000fe400000e0662 */
[C---:B------:R-:W-:Y:S04]  /*56b0*/  IMAD.WIDE.U32 R20, R3.reuse, c[0x0][0x208], R96 ;  /* 0x0000820003147a25 */ /* 0x040fe800078e0060 */
[----:B------:R-:W-:Y:S01]  /*56c0*/  IMAD R0, R0, c[0x0][0x208], RZ ;  /* 0x0000820000007a24 */ /* 0x000fe200078e02ff */
[C---:B------:R-:W-:Y:S03]  /*56d0*/  LEA R2, P0, R20.reuse, c[0x0][0x1f8], 0x1 ;  /* 0x00007e0014027a11 */ /* 0x040fe600078008ff */
[----:B------:R-:W1:Y:S01]  /*56e0*/  @!P1 LDS.128 R4, [R135] ;  /* 0x0000000087049984 */ /* 0x000e620000000c00 */
[----:B------:R-:W-:Y:S04]  /*56f0*/  IMAD R0, R3, c[0x0][0x20c], R0 ;  /* 0x0000830003007a24 */ /* 0x000fe800078e0200 */
[----:B------:R-:W-:Y:S05]  /*5700*/  IMAD.IADD R0, R21, 0x1, R0 ;  /* 0x0000000115007824 */ /* 0x000fea00078e0200 */
[----:B------:R-:W-:Y:S02]  /*5710*/  LEA.HI.X R3, R20, c[0x0][0x1fc], R0, 0x1, P0 ;  /* 0x00007f0014037a11 */ /* 0x000fe400000f0c00 */
[----:B------:R-:W-:Y:S11]  /*5720*/  ISETP.GE.AND P0, PT, R13, c[0x0][0x1d4], PT ;  /* 0x000075000d007a0c */ /* 0x000ff60003f06270 */
[----:B------:R-:W-:Y:S02]  /*5730*/  @!UPT UIADD3 URZ, URZ, URZ, URZ ;  /* 0x0000003f3f3ff290 */ /* 0x000fe4000fffe03f */
[----:B------:R-:W2:Y:S04]  /*5740*/  @!P0 LDS.128 R32, [R134] ;  /* 0x0000000086208984 */ /* 0x000ea80000000c00 */
[----:B-1----:R-:W-:Y:S01]  /*5750*/  @!P1 STG.E.128 [R2.64], R4 ;  /* 0x0000000402009986 */ /* 0x002fe2000c101d06 */
[----:B------:R-:W-:Y:S11]  /*5760*/  ISETP.GE.AND P1, PT, R12, c[0x0][0x1d4], PT ;  /* 0x000075000c007a0c */ /* 0x000ff60003f26270 */
[----:B------:R-:W-:Y:S02]  /*5770*/  @!UPT UIADD3 URZ, URZ, URZ, URZ ;  /* 0x0000003f3f3ff290 */ /* 0x000fe4000fffe03f */
[----:B------:R-:W1:Y:S04]  /*5780*/  @!P1 LDS.128 R28, [R135+0x2000] ;  /* 0x00200000871c9984 */ /* 0x000e680000000c00 */
[----:B--2---:R-:W-:Y:S01]  /*5790*/  @!P0 STG.E.128 [R2.64+0x40], R32 ;  /* 0x0000402002008986 */ /* 0x004fe2000c101d06 */
[----:B------:R-:W-:Y:S11]  /*57a0*/  ISETP.GE.AND P0, PT, R144, c[0x0][0x1d4], PT ;  /* 0x0000750090007a0c */ /* 0x000ff60003f06270 */
[----:B------:R-:W-:Y:S02]  /*57b0*/  @!UPT UIADD3 URZ, URZ, URZ, URZ ;  /* 0x0000003f3f3ff290 */ /* 0x000fe4000fffe03f */
[----:B------:R-:W2:Y:S04]  /*57c0*/  @!P0 LDS.128 R24, [R134+0x2000] ;  /* 0x0020000086188984 */ /* 0x000ea80000000c00 */
[----:B-1----:R-:W-:Y:S01]  /*57d0*/  @!P1 STG.E.128 [R2.64+0x80], R28 ;  /* 0x0000801c02009986 */ /* 0x002fe2000c101d06 */
[----:B------:R-:W-:Y:S11]  /*57e0*/  ISETP.GE.AND P1, PT, R143, c[0x0][0x1d4], PT ;  /* 0x000075008f007a0c */ /* 0x000ff60003f26270 */
[----:B------:R-:W-:Y:S02]  /*57f0*/  @!UPT UIADD3 URZ, URZ, URZ, URZ ;  /* 0x0000003f3f3ff290 */ /* 0x000fe4000fffe03f */
[----:B------:R-:W1:Y:S04]  /*5800*/  @!P1 LDS.128 R20, [R135+0x4000] ;  /* 0x0040000087149984 */ /* 0x000e680000000c00 */
[----:B--2---:R-:W-:Y:S01]  /*5810*/  @!P0 STG.E.128 [R2.64+0xc0], R24 ;  /* 0x0000c01802008986 */ /* 0x004fe2000c101d06 */
[----:B------:R-:W-:Y:S11]  /*5820*/  ISETP.GE.AND P0, PT, R142, c[0x0][0x1d4], PT ;  /* 0x000075008e007a0c */ /* 0x000ff60003f06270 */
[----:B------:R-:W-:Y:S02]  /*5830*/  @!UPT UIADD3 URZ, URZ, URZ, URZ ;  /* 0x0000003f3f3ff290 */ /* 0x000fe4000fffe03f */
[----:B------:R-:W2:Y:S04]  /*5840*/  @!P0 LDS.128 R4, [R134+0x4000] ;  /* 0x0040000086048984 */ /* 0x000ea80000000c00 */
[----:B-1----:R1:W-:Y:S04]  /*5850*/  @!P1 STG.E.128 [R2.64+0x100], R20 ;  /* 0x0001001402009986 */ /* 0x0023e8000c101d06 */
[----:B--2---:R1:W-:Y:S02]  /*5860*/  @!P0 STG.E.128 [R2.64+0x140], R4 ;  /* 0x0001400402008986 */ /* 0x0043e4000c101d06 */
.L_x_79:
[----:B-1----:R-:W-:Y:S05]  /*5870*/  BSYNC B0 ;  /* 0x0000000000007941 */ /* 0x002fea0003800000 */
.L_x_78:
[C---:B------:R-:W-:Y:S02]  /*5880*/  ISETP.GT.AND P0, PT, R141.reuse, R106, PT ;  /* 0x0000006a8d00720c */ /* 0x040fe40003f04270 */
[----:B------:R-:W-:Y:S11]  /*5890*/  IADD3 R141, R141, -0x1, RZ ;  /* 0xffffffff8d8d7810 */ /* 0x000ff60007ffe0ff */
[----:B------:R-:W-:Y:S01]  /*58a0*/  @P0 SHF.R.S32.HI R2, RZ, 0x1f, R141 ;  /* 0x0000001fff020819 */ /* 0x000fe2000001148d */
[----:B------:R-:W-:Y:S02]  /*58b0*/  @P0 IMAD R0, R108, R141, RZ ;  /* 0x0000008d6c000224 */ /* 0x000fe400078e02ff */
[----:B------:R-:W-:Y:S02]  /*58c0*/  @P0 IMAD.MOV.U32 R4, RZ, RZ, R164 ;  /* 0x000000ffff040224 */ /* 0x000fe400078e00a4 */
[----:B------:R-:W-:Y:S02]  /*58d0*/  @P0 IMAD.MOV.U32 R5, RZ, RZ, R171 ;  /* 0x000000ffff050224 */ /* 0x000fe400078e00ab */
[-C--:B------:R-:W-:Y:S02]  /*58e0*/  @P0 IMAD R0, R2, R109.reuse, R0 ;  /* 0x0000006d02000224 */ /* 0x080fe400078e0200 */
[----:B------:R-:W-:Y:S04]  /*58f0*/  @P0 IMAD.WIDE.U32 R4, R141, R109, R4 ;  /* 0x0000006d8d040225 */ /* 0x000fe800078e0004 */
[----:B------:R-:W-:Y:S01]  /*5900*/  @P0 IMAD.IADD R0, R5, 0x1, R0 ;  /* 0x0000000105000824 */ /* 0x000fe200078e0200 */
[C---:B------:R-:W-:Y:S04]  /*5910*/  @P0 LEA R6, P1, R4.reuse, c[0x0][0x220], 0x1 ;  /* 0x0000880004060a11 */ /* 0x040fe800078208ff */
[----:B------:R-:W-:Y:S02]  /*5920*/  @P0 LEA.HI.X R7, R4, c[0x0][0x224], R0, 0x1, P1 ;  /* 0x0000890004070a11 */ /* 0x000fe400008f0c00 */
[C---:B------:R-:W-:Y:S03]  /*5930*/  @P0 LEA R2, P1, R118.reuse, R6, 0x1 ;  /* 0x0000000676020211 */ /* 0x040fe600078208ff */
[----:B------:R-:W-:Y:S01]  /*5940*/  @!PT LDS RZ, [RZ] ;  /* 0x00000000fffff984 */ /* 0x000fe20000000800 */
[----:B------:R-:W-:Y:S01]  /*5950*/  @!PT LDS RZ, [RZ] ;  /* 0x00000000fffff984 */ /* 0x000fe20000000800 */
[----:B------:R-:W-:Y:S01]  /*5960*/  @!PT LDS RZ, [RZ] ;  /* 0x00000000fffff984 */ /* 0x000fe20000000800 */
[----:B------:R1:W-:Y:S01]  /*5970*/  @P0 LDGSTS.E.BYPASS.LTC128B.128 [R140+0x6100], [R6.64], !P5 ;  /* 0x06100000068c0fae */ /* 0x0003e2000e901d46 */
[----:B------:R-:W-:Y:S03]  /*5980*/  @P0 LEA.HI.X R3, R118, R7, R117, 0x1, P1 ;  /* 0x0000000776030211 */ /* 0x000fe600008f0c75 */
[----:B------:R1:W-:Y:S04]  /*5990*/  @P0 LDGSTS.E.BYPASS.LTC128B.128 [R140+0x8100], [R6.64+0x80], !P4 ;  /* 0x08100080068c0fae */ /* 0x0003e8000e101d46 */
[----:B------:R1:W-:Y:S04]  /*59a0*/  @P0 LDGSTS.E.BYPASS.LTC128B.128 [R140+0xa100], [R6.64+0x100], !P3 ;  /* 0x0a100100068c0fae */ /* 0x0003e8000d901d46 */
[----:B------:R1:W-:Y:S04]  /*59b0*/  @P0 LDGSTS.E.BYPASS.LTC128B.128 [R140+0x7100], [R2.64], !P5 ;  /* 0x07100000028c0fae */ /* 0x0003e8000e901d46 */
[----:B------:R1:W-:Y:S04]  /*59c0*/  @P0 LDGSTS.E.BYPASS.LTC128B.128 [R140+0x9100], [R2.64+0x80], !P4 ;  /* 0x09100080028c0fae */ /* 0x0003e8000e101d46 */
[----:B------:R1:W-:Y:S04]  /*59d0*/  @P0 LDGSTS.E.BYPASS.LTC128B.128 [R140+0xb100], [R2.64+0x100], !P3 ;  /* 0x0b100100028c0fae */ /* 0x0003e8000d901d46 */
[----:B------:R-:W0:Y:S01]  /*59e0*/  LDGDEPBAR ;  /* 0x00000000000079af */ /* 0x000e220000000000 */
[----:B------:R-:W-:-:S05]  /*59f0*/  @P0 BRA `(.L_x_80) ;  /* 0xffffbfc000000947 */ /* 0x000fca000383ffff */
[----:B------:R-:W-:Y:S06]  /*5a00*/  BAR.SYNC.DEFER_BLOCKING 0x0 ;  /* 0x0000000000007b1d */ /* 0x000fec0000010000 */
.L_x_55:
[----:B-1----:R-:W-:Y:S01]  /*5a10*/  ISETP.GE.AND P0, PT, R83, 0x1, PT ;  /* 0x000000015300780c */ /* 0x002fe20003f06270 */
[----:B------:R-:W-:Y:S01]  /*5a20*/  IMAD.IADD R147, R146, 0x1, R147 ;  /* 0x0000000192937824 */ /* 0x000fe200078e0293 */
[----:B------:R-:W-:Y:S01]  /*5a30*/  PLOP3.LUT P2, PT, PT, PT, PT, 0x80, 0x0 ;  /* 0x000000000000781c */ /* 0x000fe20003f4f070 */
[----:B------:R-:W-:Y:S01]  /*5a40*/  CS2R R98, SRZ ;  /* 0x0000000000627805 */ /* 0x000fe2000001ff00 */
[----:B------:R-:W-:Y:S01]  /*5a50*/  CS2R R96, SRZ ;  /* 0x0000000000607805 */ /* 0x000fe2000001ff00 */
[----:B------:R-:W-:Y:S01]  /*5a60*/  CS2R R94, SRZ ;  /* 0x00000000005e7805 */ /* 0x000fe2000001ff00 */
[----:B------:R-:W-:Y:S01]  /*5a70*/  CS2R R92, SRZ ;  /* 0x00000000005c7805 */ /* 0x000fe2000001ff00 */
[----:B------:R-:W-:Y:S01]  /*5a80*/  CS2R R90, SRZ ;  /* 0x00000000005a7805 */ /* 0x000fe2000001ff00 */
[----:B------:R-:W-:Y:S01]  /*5a90*/  MOV R89, RZ ;  /* 0x000000ff00597202 */ /* 0x000fe20000000f00 */
[----:B------:R-:W-:Y:S01]  /*5aa0*/  CS2R R8, SRZ ;  /* 0x0000000000087805 */ /* 0x000fe2000001ff00 */
[----:B------:R-:W-:Y:S01]  /*5ab0*/  CS2R R10, SRZ ;  /* 0x00000000000a7805 */ /* 0x000fe2000001ff00 */
[----:B------:R-:W-:Y:S01]  /*5ac0*/  IMAD.MOV.U32 R4, RZ, RZ, RZ ;  /* 0x000000ffff047224 */ /* 0x000fe200078e00ff */
[----:B------:R-:W-:Y:S01]  /*5ad0*/  CS2R R6, SRZ ;  /* 0x0000000000067805 */ /* 0x000fe2000001ff00 */
[----:B------:R-:W-:Y:S01]  /*5ae0*/  MOV R82, RZ ;  /* 0x000000ff00527202 */ /* 0x000fe20000000f00 */
        /* <DEDUP_REMOVED lines=39> */
[----:B------:R-:W-:Y:S01]  /*5d60*/  IMAD.MOV.U32 R12, RZ, RZ, RZ ;  /* 0x000000ffff0c7224 */ /* 0x000fe200078e00ff */
[----:B------:R-:W-:Y:S05]  /*5d70*/  @!P0 BRA `(.L_x_81) ;  /* 0x0000cc6000008947 */ /* 0x000fea0003800000 */
[----:B------:R-:W-:-:S04]  /*5d80*/  ISETP.NE.U32.AND P0, PT, RZ, c[0x0][0x340], PT ;  /* 0x0000d000ff007a0c */ /* 0x000fc80003f05070 */
[----:B------:R-:W-:-:S13]  /*5d90*/  ISETP.NE.AND.EX P1, PT, RZ, c[0x0][0x344], PT, P0 ;  /* 0x0000d100ff007a0c */ /* 0x000fda0003f25300 */
[----:B------:R-:W-:-:S04]  /*5da0*/  @P1 IMAD.MOV.U32 R7, RZ, RZ, 0x4 ;  /* 0x00000004ff071424 */ /* 0x000fc800078e00ff */
[----:B------:R-:W-:-:S05]  /*5db0*/  @P1 IMAD.WIDE R6, R208, R7, c[0x0][0x340] ;  /* 0x0000d000d0061625 */ /* 0x000fca00078e0207 */
[----:B------:R1:W2:Y:S01]  /*5dc0*/  @P1 LDG.E R0, [R6.64] ;  /* 0x0000000606001981 */ /* 0x0002a2000c1e1900 */
[----:B------:R-:W-:Y:S01]  /*5dd0*/  SHF.R.S32.HI R5, RZ, 0x1f, R148 ;  /* 0x0000001fff057819 */ /* 0x000fe20000011494 */
[C---:B------:R-:W-:Y:S01]  /*5de0*/  IMAD.WIDE.U32 R12, R148.reuse, c[0x0][0x178], RZ ;  /* 0x00005e00940c7a25 */ /* 0x040fe200078e00ff */
[----:B------:R-:W-:Y:S01]  /*5df0*/  SHF.R.S32.HI R9, RZ, 0x1f, R84 ;  /* 0x0000001fff097819 */ /* 0x000fe20000011454 */
[----:B------:R-:W-:Y:S01]  /*5e00*/  BSSY B0, `(.L_x_82) ;  /* 0x0000094000007945 */ /* 0x000fe20003800000 */
[----:B------:R-:W-:Y:S01]  /*5e10*/  ISETP.NE.U32.AND P0, PT, RZ, c[0x0][0x348], PT ;  /* 0x0000d200ff007a0c */ /* 0x000fe20003f05070 */
[----:B------:R-:W-:Y:S01]  /*5e20*/  IMAD R5, R5, c[0x0][0x178], RZ ;  /* 0x00005e0005057a24 */ /* 0x000fe200078e02ff */
[CC--:B------:R-:W-:Y:S01]  /*5e30*/  LEA.HI R3, R9.reuse, R84.reuse, RZ, 0x3 ;  /* 0x0000005409037211 */ /* 0x0c0fe200078f18ff */
[----:B------:R-:W-:Y:S01]  /*5e40*/  IMAD.MOV.U32 R2, RZ, RZ, c[0x0][0x2c4] ;  /* 0x0000b100ff027624 */ /* 0x000fe200078e00ff */
[----:B------:R-:W-:Y:S01]  /*5e50*/  LEA.HI R15, R9, R84, RZ, 0x4 ;  /* 0x00000054090f7211 */ /* 0x000fe200078f20ff */
[----:B------:R-:W-:Y:S01]  /*5e60*/  IMAD R5, R148, c[0x0][0x17c], R5 ;  /* 0x00005f0094057a24 */ /* 0x000fe200078e0205 */
[----:B------:R-:W-:Y:S01]  /*5e70*/  SHF.R.S32.HI R18, RZ, 0x3, R3 ;  /* 0x00000003ff127819 */ /* 0x000fe20000011403 */
[----:B------:R-:W-:Y:S01]  /*5e80*/  IMAD R46, R88, c[0x0][0x2c4], RZ ;  /* 0x0000b100582e7a24 */ /* 0x000fe200078e02ff */
[----:B------:R-:W-:Y:S01]  /*5e90*/  LOP3.LUT R3, R3, 0xfffffff8, RZ, 0xc0, !PT ;  /* 0xfffffff803037812 */ /* 0x000fe200078ec0ff */
[----:B------:R-:W-:Y:S01]  /*5ea0*/  IMAD.IADD R13, R13, 0x1, R5 ;  /* 0x000000010d0d7824 */ /* 0x000fe200078e0205 */
[----:B------:R-:W-:Y:S01]  /*5eb0*/  SHF.R.S32.HI R4, RZ, 0x4, R15 ;  /* 0x00000004ff047819 */ /* 0x000fe2000001140f */
[----:B------:R-:W-:Y:S01]  /*5ec0*/  IMAD.SHL.U32 R5, R18, 0x40, RZ ;  /* 0x0000004012057824 */ /* 0x000fe200078e00ff */
[----:B------:R-:W-:Y:S01]  /*5ed0*/  ISETP.NE.AND P2, PT, R2, 0x1, PT ;  /* 0x000000010200780c */ /* 0x000fe20003f45270 */
[----:B------:R-:W-:Y:S01]  /*5ee0*/  IMAD.IADD R3, R84, 0x1, -R3 ;  /* 0x0000000154037824 */ /* 0x000fe200078e0a03 */
[----:B------:R-:W-:Y:S01]  /*5ef0*/  LEA.HI R19, R15, R4, RZ, 0x1 ;  /* 0x000000040f137211 */ /* 0x000fe200078f08ff */
[----:B------:R-:W-:Y:S01]  /*5f00*/  IMAD R2, R87, c[0x0][0x1b8], RZ ;  /* 0x00006e0057027a24 */ /* 0x000fe200078e02ff */
[----:B------:R-:W-:Y:S01]  /*5f10*/  LOP3.LUT R5, R5, 0x1c0, RZ, 0xc0, !PT ;  /* 0x000001c005057812 */ /* 0x000fe200078ec0ff */
[----:B------:R-:W-:Y:S01]  /*5f20*/  IMAD.SHL.U32 R20, R3, 0x8, RZ ;  /* 0x0000000803147824 */ /* 0x000fe200078e00ff */
[----:B------:R-:W-:Y:S01]  /*5f30*/  LOP3.LUT R19, R19, 0xfffffffe, RZ, 0xc0, !PT ;  /* 0xfffffffe13137812 */ /* 0x000fe200078ec0ff */
[----:B------:R-:W-:Y:S01]  /*5f40*/  IMAD.WIDE.U32 R12, R207, c[0x0][0x1b8], R12 ;  /* 0x00006e00cf0c7a25 */ /* 0x000fe200078e000c */
[----:B------:R-:W-:-:S02]  /*5f50*/  SHF.R.U32.HI R16, RZ, 0x3, R5 ;  /* 0x00000003ff107819 */ /* 0x000fc40000011605 */
[----:B-1----:R-:W-:Y:S01]  /*5f60*/  LOP3.LUT R7, R5, 0x38, R20, 0xf8, !PT ;  /* 0x0000003805077812 */ /* 0x002fe200078ef814 */
[----:B------:R-:W-:Y:S01]  /*5f70*/  IMAD R5, R207, c[0x0][0x1bc], R2 ;  /* 0x00006f00cf057a24 */ /* 0x000fe200078e0202 */
[----:B------:R-:W-:Y:S01]  /*5f80*/  ISETP.NE.AND.EX P0, PT, RZ, c[0x0][0x34c], PT, P0 ;  /* 0x0000d300ff007a0c */ /* 0x000fe20003f05300 */
[----:B------:R-:W-:Y:S01]  /*5f90*/  IMAD.IADD R19, R4, 0x1, -R19 ;  /* 0x0000000104137824 */ /* 0x000fe200078e0a13 */
[----:B------:R-:W-:Y:S01]  /*5fa0*/  LOP3.LUT R16, R7, R16, RZ, 0x3c, !PT ;  /* 0x0000001007107212 */ /* 0x000fe200078e3cff */
[----:B------:R-:W-:Y:S01]  /*5fb0*/  IMAD.IADD R13, R13, 0x1, R5 ;  /* 0x000000010d0d7824 */ /* 0x000fe200078e0205 */
[----:B------:R-:W-:Y:S02]  /*5fc0*/  SHF.R.S32.HI R5, RZ, 0x1f, R208 ;  /* 0x0000001fff057819 */ /* 0x000fe400000114d0 */
[----:B------:R-:W-:Y:S02]  /*5fd0*/  LEA R4, R3, R18, 0x5 ;  /* 0x0000001203047211 */ /* 0x000fe400078e28ff */
[----:B------:R-:W-:-:S02]  /*5fe0*/  SEL R7, R5, RZ, !P0 ;  /* 0x000000ff05077207 */ /* 0x000fc40004000000 */
[----:B------:R-:W-:Y:S01]  /*5ff0*/  LOP3.LUT R15, R15, 0xfffffff0, RZ, 0xc0, !PT ;  /* 0xfffffff00f0f7812 */ /* 0x000fe200078ec0ff */
[----:B------:R-:W-:Y:S01]  /*6000*/  IMAD R4, R85, 0x80, R4 ;  /* 0x0000008055047824 */ /* 0x000fe200078e0204 */
[----:B------:R-:W-:Y:S01]  /*6010*/  SEL R22, R208, RZ, !P0 ;  /* 0x000000ffd0167207 */ /* 0x000fe20004000000 */
[----:B------:R-:W-:Y:S01]  /*6020*/  IMAD R7, R7, c[0x0][0x1c0], RZ ;  /* 0x0000700007077a24 */ /* 0x000fe200078e02ff */
[----:B------:R-:W-:Y:S01]  /*6030*/  IADD3 R2, R20, 0x80, RZ ;  /* 0x0000008014027810 */ /* 0x000fe20007ffe0ff */
[----:B------:R-:W-:Y:S01]  /*6040*/  IMAD.IADD R15, R84, 0x1, -R15 ;  /* 0x00000001540f7824 */ /* 0x000fe200078e0a0f */
[----:B------:R-:W-:Y:S01]  /*6050*/  SHF.R.S32.HI R11, RZ, 0x1f, R147 ;  /* 0x0000001fff0b7819 */ /* 0x000fe20000011493 */
[----:B------:R-:W-:Y:S01]  /*6060*/  @P2 IMAD.HI.U32 R6, R4, c[0x0][0x2c8], RZ ;  /* 0x0000b20004062a27 */ /* 0x000fe200078e00ff */
[----:B------:R-:W-:Y:S02]  /*6070*/  ISETP.GE.AND P3, PT, R2, c[0x0][0x1d4], PT ;  /* 0x0000750002007a0c */ /* 0x000fe40003f66270 */
[----:B------:R-:W-:Y:S01]  /*6080*/  IADD3 R147, P0, R18, R147, RZ ;  /* 0x0000009312937210 */ /* 0x000fe20007f1e0ff */
[C---:B------:R-:W-:Y:S01]  /*6090*/  IMAD R10, R22.reuse, c[0x0][0x1c4], R7 ;  /* 0x00007100160a7a24 */ /* 0x040fe200078e0207 */
[----:B------:R-:W-:Y:S01]  /*60a0*/  SHF.R.S32.HI R21, RZ, 0x1f, R20 ;  /* 0x0000001fff157819 */ /* 0x000fe20000011414 */
[----:B------:R-:W-:Y:S01]  /*60b0*/  IMAD.WIDE.U32 R22, R22, c[0x0][0x1c0], R12 ;  /* 0x0000700016167a25 */ /* 0x000fe200078e000c */
[----:B------:R-:W-:-:S02]  /*60c0*/  SHF.R.S32.HI R12, RZ, 0x1f, R15 ;  /* 0x0000001fff0c7819 */ /* 0x000fc4000001140f */
[----:B------:R-:W-:Y:S01]  /*60d0*/  P2R R211, PR, RZ, 0x8 ;  /* 0x00000008ffd37803 */ /* 0x000fe20000000000 */
[----:B------:R-:W-:Y:S01]  /*60e0*/  IMAD.MOV.U32 R2, RZ, RZ, R4 ;  /* 0x000000ffff027224 */ /* 0x000fe200078e0004 */
[----:B------:R-:W-:Y:S01]  /*60f0*/  @P2 SHF.R.U32.HI R2, RZ, c[0x0][0x2cc], R6 ;  /* 0x0000b300ff022a19 */ /* 0x000fe20000011606 */
[----:B------:R-:W-:Y:S01]  /*6100*/  IMAD.WIDE.U32 R26, R147, c[0x0][0x208], R20 ;  /* 0x00008200931a7a25 */ /* 0x000fe200078e0014 */
[----:B------:R-:W-:Y:S02]  /*6110*/  LEA.HI.X.SX32 R6, R18, R11, 0x1, P0 ;  /* 0x0000000b12067211 */ /* 0x000fe400000f0eff */
[----:B------:R-:W-:Y:S01]  /*6120*/  LEA.HI R13, R12, R15, RZ, 0x3 ;  /* 0x0000000f0c0d7211 */ /* 0x000fe200078f18ff */
[----:B------:R-:W-:Y:S01]  /*6130*/  IMAD.IADD R23, R23, 0x1, R10 ;  /* 0x0000000117177824 */ /* 0x000fe200078e020a */
[----:B------:R-:W-:Y:S01]  /*6140*/  LEA.HI R11, R9, R84, RZ, 0x6 ;  /* 0x00000054090b7211 */ /* 0x000fe200078f30ff */
[----:B------:R-:W-:Y:S01]  /*6150*/  IMAD R8, R6, c[0x0][0x1e0], RZ ;  /* 0x0000780006087a24 */ /* 0x000fe200078e02ff */
[----:B------:R-:W-:Y:S01]  /*6160*/  IADD3 R7, -R2, RZ, RZ ;  /* 0x000000ff02077210 */ /* 0x000fe20007ffe1ff */
[----:B------:R-:W-:Y:S01]  /*6170*/  IMAD R6, R6, c[0x0][0x208], RZ ;  /* 0x0000820006067a24 */ /* 0x000fe200078e02ff */
[----:B------:R-:W-:Y:S01]  /*6180*/  LOP3.LUT R12, R13, 0xfffffff8, RZ, 0xc0, !PT ;  /* 0xfffffff80d0c7812 */ /* 0x000fe200078ec0ff */
[----:B------:R-:W-:Y:S01]  /*6190*/  IMAD.SHL.U32 R11, R11, 0x8, RZ ;  /* 0x000000080b0b7824 */ /* 0x000fe200078e00ff */
[----:B------:R-:W-:Y:S01]  /*61a0*/  ISETP.NE.U32.AND P2, PT, RZ, c[0x0][0x350], PT ;  /* 0x0000d400ff007a0c */ /* 0x000fe20003f45070 */
[----:B------:R-:W-:Y:S01]  /*61b0*/  IMAD R7, R7, c[0x0][0x2c4], R4 ;  /* 0x0000b10007077a24 */ /* 0x000fe200078e0204 */
[----:B------:R-:W-:Y:S01]  /*61c0*/  SHF.R.S32.HI R4, RZ, 0x1f, R2 ;  /* 0x0000001fff047819 */ /* 0x000fe20000011402 */
[----:B------:R-:W-:Y:S01]  /*61d0*/  IMAD.IADD R12, R15, 0x1, -R12 ;  /* 0x000000010f0c7824 */ /* 0x000fe200078e0a0c */
[----:B------:R-:W-:Y:S01]  /*61e0*/  LOP3.LUT R16, R16, 0xfffffe00, R11, 0xf8, !PT ;  /* 0xfffffe0010107812 */ /* 0x000fe200078ef80b */
[----:B------:R-:W-:Y:S01]  /*61f0*/  IMAD R6, R147, c[0x0][0x20c], R6 ;  /* 0x0000830093067a24 */ /* 0x000fe200078e0206 */
[----:B------:R-:W-:Y:S01]  /*6200*/  ISETP.NE.AND.EX P2, PT, RZ, c[0x0][0x354], PT, P2 ;  /* 0x0000d500ff007a0c */ /* 0x000fe20003f45320 */
[----:B------:R-:W-:Y:S01]  /*6210*/  IMAD R11, R4, c[0x0][0x1b0], RZ ;  /* 0x00006c00040b7a24 */ /* 0x000fe200078e02ff */
[----:B------:R-:W-:Y:S01]  /*6220*/  LOP3.LUT P5, RZ, R12, 0x4, RZ, 0xc0, !PT ;  /* 0x000000040cff7812 */ /* 0x000fe200078ac0ff */
[----:B------:R-:W-:Y:S01]  /*6230*/  IMAD.WIDE.U32 R22, R2, c[0x0][0x1b0], R22 ;  /* 0x00006c0002167a25 */ /* 0x000fe200078e0016 */
[----:B------:R-:W-:-:S02]  /*6240*/  LOP3.LUT P3, RZ, R12, 0x2, RZ, 0xc0, !PT ;  /* 0x000000020cff7812 */ /* 0x000fc4000786c0ff */
[----:B------:R-:W-:Y:S01]  /*6250*/  IADD3 R27, R27, R6, RZ ;  /* 0x000000061b1b7210 */ /* 0x000fe20007ffe0ff */
[----:B------:R-:W-:Y:S01]  /*6260*/  IMAD.SHL.U32 R12, R12, 0x40, RZ ;  /* 0x000000400c0c7824 */ /* 0x000fe200078e00ff */
[----:B------:R-:W-:Y:S01]  /*6270*/  SHF.R.S32.HI R6, RZ, 0x1f, R7 ;  /* 0x0000001fff067819 */ /* 0x000fe20000011407 */
[----:B------:R-:W-:Y:S01]  /*6280*/  IMAD R11, R2, c[0x0][0x1b4], R11 ;  /* 0x00006d00020b7a24 */ /* 0x000fe200078e020b */
[----:B------:R-:W-:Y:S01]  /*6290*/  ISETP.GE.AND P6, PT, R20, c[0x0][0x1d4], PT ;  /* 0x0000750014007a0c */ /* 0x000fe20003fc6270 */
[C---:B------:R-:W-:Y:S01]  /*62a0*/  IMAD R8, R147.reuse, c[0x0][0x1e4], R8 ;  /* 0x0000790093087a24 */ /* 0x040fe200078e0208 */
[----:B------:R-:W-:Y:S01]  /*62b0*/  LOP3.LUT R15, R12, 0x1c0, RZ, 0xc0, !PT ;  /* 0x000001c00c0f7812 */ /* 0x000fe200078ec0ff */
[----:B------:R-:W-:-:S04]  /*62c0*/  IMAD.WIDE.U32 R24, R147, c[0x0][0x1e0], R20 ;  /* 0x0000780093187a25 */ /* 0x000fc800078e0014 */
[----:B------:R-:W-:Y:S02]  /*62d0*/  IMAD.SHL.U32 R10, R19, 0x8, RZ ;  /* 0x00000008130a7824 */ /* 0x000fe400078e00ff */
[----:B------:R-:W-:Y:S02]  /*62e0*/  IMAD.IADD R23, R23, 0x1, R11 ;  /* 0x0000000117177824 */ /* 0x000fe400078e020b */
[----:B------:R-:W-:Y:S01]  /*62f0*/  IMAD R6, R6, c[0x0][0x1a8], RZ ;  /* 0x00006a0006067a24 */ /* 0x000fe200078e02ff */
[----:B------:R-:W-:Y:S01]  /*6300*/  LOP3.LUT R2, R15, 0x8, R10, 0xf8, !PT ;  /* 0x000000080f027812 */ /* 0x000fe200078ef80a */
[----:B------:R-:W-:Y:S01]  /*6310*/  IMAD.IADD R25, R25, 0x1, R8 ;  /* 0x0000000119197824 */ /* 0x000fe200078e0208 */
[----:B------:R-:W-:Y:S01]  /*6320*/  SHF.R.U32.HI R15, RZ, 0x3, R15 ;  /* 0x00000003ff0f7819 */ /* 0x000fe2000001160f */
[C---:B------:R-:W-:Y:S02]  /*6330*/  IMAD R4, R87.reuse, c[0x0][0x1e8], RZ ;  /* 0x00007a0057047a24 */ /* 0x040fe400078e02ff */
[----:B------:R-:W-:Y:S01]  /*6340*/  IMAD R8, R87, c[0x0][0x210], RZ ;  /* 0x0000840057087a24 */ /* 0x000fe200078e02ff */
[----:B------:R-:W-:Y:S01]  /*6350*/  LOP3.LUT R2, R2, R15, RZ, 0x3c, !PT ;  /* 0x0000000f02027212 */ /* 0x000fe200078e3cff */
[C---:B------:R-:W-:Y:S01]  /*6360*/  IMAD R6, R7.reuse, c[0x0][0x1ac], R6 ;  /* 0x00006b0007067a24 */ /* 0x040fe200078e0206 */
[----:B------:R-:W-:Y:S01]  /*6370*/  IADD3 R15, R20, 0x40, RZ ;  /* 0x00000040140f7810 */ /* 0x000fe20007ffe0ff */
[----:B------:R-:W-:-:S04]  /*6380*/  IMAD.WIDE.U32 R10, R7, c[0x0][0x1a8], R22 ;  /* 0x00006a00070a7a25 */ /* 0x000fc800078e0016 */
[C---:B------:R-:W-:Y:S02]  /*6390*/  IMAD R4, R207.reuse, c[0x0][0x1ec], R4 ;  /* 0x00007b00cf047a24 */ /* 0x040fe400078e0204 */
[----:B------:R-:W-:-:S04]  /*63a0*/  IMAD.WIDE.U32 R216, R207, c[0x0][0x1e8], R24 ;  /* 0x00007a00cfd87a25 */ /* 0x000fc800078e0018 */
[C---:B------:R-:W-:Y:S02]  /*63b0*/  IMAD R8, R207.reuse, c[0x0][0x214], R8 ;  /* 0x00008500cf087a24 */ /* 0x040fe400078e0208 */
[----:B------:R-:W-:-:S04]  /*63c0*/  IMAD.WIDE.U32 R26, R207, c[0x0][0x210], R26 ;  /* 0x00008400cf1a7a25 */ /* 0x000fc800078e001a */
[----:B------:R-:W-:Y:S02]  /*63d0*/  IMAD.IADD R217, R4, 0x1, R217 ;  /* 0x0000000104d97824 */ /* 0x000fe400078e02d9 */
[----:B------:R-:W-:Y:S01]  /*63e0*/  IMAD.IADD R23, R8, 0x1, R27 ;  /* 0x0000000108177824 */ /* 0x000fe200078e021b */
[C---:B------:R-:W-:Y:S01]  /*63f0*/  LEA R8, P0, R10.reuse, c[0x0][0x160], 0x1 ;  /* 0x000058000a087a11 */ /* 0x040fe200078008ff */
[----:B------:R-:W-:Y:S01]  /*6400*/  IMAD.IADD R4, R11, 0x1, R6 ;  /* 0x000000010b047824 */ /* 0x000fe200078e0206 */
[----:B------:R-:W-:Y:S01]  /*6410*/  SHF.L.U32 R11, R3, 0x3, RZ ;  /* 0x00000003030b7819 */ /* 0x000fe200000006ff */
[----:B------:R-:W-:Y:S02]  /*6420*/  IMAD.MOV.U32 R22, RZ, RZ, R26 ;  /* 0x000000ffff167224 */ /* 0x000fe400078e001a */
[----:B------:R-:W-:Y:S01]  /*6430*/  IMAD.SHL.U32 R13, R13, 0x40, RZ ;  /* 0x000000400d0d7824 */ /* 0x000fe200078e00ff */
[----:B------:R-:W-:Y:S01]  /*6440*/  LEA.HI.X R4, R10, c[0x0][0x164], R4, 0x1, P0 ;  /* 0x000059000a047a11 */ /* 0x000fe200000f0c04 */
[----:B------:R1:W3:Y:S01]  /*6450*/  SHFL.IDX PT, R24, R8, RZ, 0x181f ;  /* 0x00181fff08187589 */ /* 0x0002e200000e0000 */
[----:B------:R-:W-:-:S02]  /*6460*/  IADD3 R10, R11, 0x80, RZ ;  /* 0x000000800b0a7810 */ /* 0x000fc40007ffe0ff */
[----:B------:R-:W-:Y:S01]  /*6470*/  LOP3.LUT R2, R2, 0xfffffe00, R13, 0xf8, !PT ;  /* 0xfffffe0002027812 */ /* 0x000fe200078ef80d */
[----:B------:R1:W4:Y:S01]  /*6480*/  SHFL.IDX PT, R25, R4, RZ, 0x181f ;  /* 0x00181fff04197589 */ /* 0x00032200000e0000 */
[----:B------:R-:W-:Y:S02]  /*6490*/  ISETP.GE.AND P4, PT, R10, c[0x0][0x198], PT ;  /* 0x000066000a007a0c */ /* 0x000fe40003f86270 */
[----:B--2---:R-:W-:Y:S01]  /*64a0*/  @P1 SHF.R.S32.HI R7, RZ, 0x1f, R0 ;  /* 0x0000001fff071819 */ /* 0x004fe20000011400 */
[----:B------:R-:W-:Y:S01]  /*64b0*/  @!P1 IMAD.MOV.U32 R7, RZ, RZ, R5 ;  /* 0x000000ffff079224 */ /* 0x000fe200078e0005 */
[----:B------:R-:W-:Y:S01]  /*64c0*/  @P1 MOV R6, R0 ;  /* 0x0000000000061202 */ /* 0x000fe20000000f00 */
[----:B------:R-:W-:Y:S01]  /*64d0*/  @!P1 IMAD.MOV.U32 R6, RZ, RZ, R208 ;  /* 0x000000ffff069224 */ /* 0x000fe200078e00d0 */
[----:B------:R-:W-:Y:S01]  /*64e0*/  ISETP.GE.AND P1, PT, R11, c[0x0][0x198], PT ;  /* 0x000066000b007a0c */ /* 0x000fe20003f26270 */
[----:B------:R-:W-:Y:S01]  /*64f0*/  IMAD.MOV.U32 R0, RZ, RZ, 0x10 ;  /* 0x00000010ff007424 */ /* 0x000fe200078e00ff */
[----:B------:R-:W-:Y:S01]  /*6500*/  SEL R209, R7, RZ, !P2 ;  /* 0x000000ff07d17207 */ /* 0x000fe20005000000 */
[----:B------:R-:W-:Y:S01]  /*6510*/  IMAD R7, R85, 0x80, R18 ;  /* 0x0000008055077824 */ /* 0x000fe200078e0212 */
[----:B------:R-:W-:Y:S01]  /*6520*/  SEL R214, R6, RZ, !P2 ;  /* 0x000000ff06d67207 */ /* 0x000fe20005000000 */
[----:B------:R-:W-:Y:S01]  /*6530*/  IMAD.MOV.U32 R5, RZ, RZ, 0x20 ;  /* 0x00000020ff057424 */ /* 0x000fe200078e00ff */
[----:B------:R-:W-:Y:S01]  /*6540*/  ISETP.GE.AND P2, PT, R15, c[0x0][0x1d4], PT ;  /* 0x000075000f007a0c */ /* 0x000fe20003f46270 */
[----:B------:R-:W-:Y:S01]  /*6550*/  IMAD R219, R209, c[0x0][0x1f0], RZ ;  /* 0x00007c00d1db7a24 */ /* 0x000fe200078e02ff */
[----:B------:R-:W-:Y:S01]  /*6560*/  ISETP.GE.AND P0, PT, R7, R46, PT ;  /* 0x0000002e0700720c */ /* 0x000fe20003f06270 */
[----:B------:R-:W-:Y:S01]  /*6570*/  IMAD R209, R209, c[0x0][0x218], RZ ;  /* 0x00008600d1d17a24 */ /* 0x000fe200078e02ff */
[----:B------:R-:W-:Y:S01]  /*6580*/  SEL R0, R0, 0xfffffff0, !P3 ;  /* 0xfffffff000007807 */ /* 0x000fe20005800000 */
[C---:B------:R-:W-:Y:S01]  /*6590*/  IMAD R219, R214.reuse, c[0x0][0x1f4], R219 ;  /* 0x00007d00d6db7a24 */ /* 0x040fe200078e02db */
[----:B------:R-:W-:Y:S01]  /*65a0*/  P2R R212, PR, RZ, 0x4 ;  /* 0x00000004ffd47803 */ /* 0x000fe20000000000 */
[C---:B------:R-:W-:Y:S01]  /*65b0*/  IMAD R209, R214.reuse, c[0x0][0x21c], R209 ;  /* 0x00008700d6d17a24 */ /* 0x040fe200078e02d1 */
[----:B------:R-:W-:Y:S01]  /*65c0*/  SEL R5, R5, 0xffffffe0, !P5 ;  /* 0xffffffe005057807 */ /* 0x000fe20006800000 */
[----:B------:R-:W-:Y:S01]  /*65d0*/  IMAD.WIDE.U32 R216, R214, c[0x0][0x1f0], R216 ;  /* 0x00007c00d6d87a25 */ /* 0x000fe200078e00d8 */
[----:B------:R-:W-:-:S02]  /*65e0*/  ISETP.GE.AND P3, PT, R15, c[0x0][0x198], PT ;  /* 0x000066000f007a0c */ /* 0x000fc40003f66270 */
[----:B------:R-:W-:Y:S01]  /*65f0*/  LEA.HI R6, R9, R84, RZ, 0x5 ;  /* 0x0000005409067211 */ /* 0x000fe200078f28ff */
[----:B------:R-:W-:Y:S01]  /*6600*/  IMAD.WIDE.U32 R214, R214, c[0x0][0x218], R22 ;  /* 0x00008600d6d67a25 */ /* 0x000fe200078e0016 */
[----:B------:R-:W-:-:S03]  /*6610*/  SEL R22, RZ, 0x1, P6 ;  /* 0x00000001ff167807 */ /* 0x000fc60003000000 */
[----:B------:R-:W-:Y:S02]  /*6620*/  IMAD.IADD R219, R217, 0x1, R219 ;  /* 0x00000001d9db7824 */ /* 0x000fe400078e02db */
[----:B------:R-:W-:Y:S01]  /*6630*/  IMAD.IADD R209, R215, 0x1, R209 ;  /* 0x00000001d7d17824 */ /* 0x000fe200078e02d1 */
[----:B------:R-:W-:Y:S05]  /*6640*/  @P0 BRA `(.L_x_83) ;  /* 0x000000f000000947 */ /* 0x000fea0003800000 */
[----:B-1-34-:R-:W-:Y:S02]  /*6650*/  SHF.R.S32.HI R12, RZ, 0x1f, R15 ;  /* 0x0000001fff0c7819 */ /* 0x01afe4000001140f */
[----:B------:R-:W-:Y:S02]  /*6660*/  SHF.R.S32.HI R13, RZ, 0x1f, R10 ;  /* 0x0000001fff0d7819 */ /* 0x000fe4000001140a */
[----:B------:R-:W-:Y:S02]  /*6670*/  LEA.HI R12, R12, R15, RZ, 0x3 ;  /* 0x0000000f0c0c7211 */ /* 0x000fe400078f18ff */
[----:B------:R-:W-:Y:S01]  /*6680*/  LEA.HI R13, R13, R10, RZ, 0x3 ;  /* 0x0000000a0d0d7211 */ /* 0x000fe200078f18ff */
[----:B------:R-:W-:Y:S01]  /*6690*/  IMAD.SHL.U32 R10, R16, 0x2, RZ ;  /* 0x00000002100a7824 */ /* 0x000fe200078e00ff */
[----:B------:R-:W-:-:S02]  /*66a0*/  LEA R26, P0, R11, R24, 0x1 ;  /* 0x000000180b1a7211 */ /* 0x000fc400078008ff */
[----:B------:R-:W-:Y:S02]  /*66b0*/  LOP3.LUT R12, R12, 0xfffffff8, RZ, 0xc0, !PT ;  /* 0xfffffff80c0c7812 */ /* 0x000fe400078ec0ff */
[----:B------:R-:W-:Y:S02]  /*66c0*/  LOP3.LUT R13, R13, 0xfffffff8, RZ, 0xc0, !PT ;  /* 0xfffffff80d0d7812 */ /* 0x000fe400078ec0ff */
[----:B------:R-:W-:Y:S01]  /*66d0*/  LEA.HI.X R27, R11, R25, R21, 0x1, P0 ;  /* 0x000000190b1b7211 */ /* 0x000fe200000f0c15 */
[----:B------:R-:W-:-:S04]  /*66e0*/  IMAD.WIDE R28, R12, 0x2, R24 ;  /* 0x000000020c1c7825 */ /* 0x000fc800078e0218 */
[----:B------:R-:W-:Y:S01]  /*66f0*/  IMAD.WIDE R24, R13, 0x2, R24 ;  /* 0x000000020d187825 */ /* 0x000fe200078e0218 */
[----:B------:R-:W-:Y:S01]  /*6700*/  @!PT LDS RZ, [RZ] ;  /* 0x00000000fffff984 */ /* 0x000fe20000000800 */
[----:B------:R1:W-:Y:S04]  /*6710*/  LDGSTS.E.BYPASS.LTC128B.128 [R10+0xc100], [R26.64], !P1 ;  /* 0x0c1000001a0a7fae */ /* 0x0003e8000c901d46 */
[----:B------:R1:W-:Y:S04]  /*6720*/  LDGSTS.E.BYPASS.LTC128B.128 [R10+0x10100], [R28.64], !P3 ;  /* 0x101000001c0a7fae */ /* 0x0003e8000d901d46 */
[----:B------:R1:W-:Y:S02]  /*6730*/  LDGSTS.E.BYPASS.LTC128B.128 [R10+0x14100], [R24.64], !P4 ;  /* 0x14100000180a7fae */ /* 0x0003e4000e101d46 */
.L_x_83:
[----:B-1-34-:R-:W-:Y:S05]  /*6740*/  BSYNC B0 ;  /* 0x0000000000007941 */ /* 0x01afea0003800000 */
.L_x_82:
[----:B------:R-:W-:Y:S01]  /*6750*/  IADD3 R13, R7, 0x20, RZ ;  /* 0x00000020070d7810 */ /* 0x000fe20007ffe0ff */
[----:B------:R1:W2:Y:S01]  /*6760*/  SHFL.IDX PT, R25, R4, 0x1, 0x181f ;  /* 0x00381f0004197f89 */ /* 0x0002a200000e0000 */
[----:B------:R-:W-:Y:S02]  /*6770*/  BSSY B0, `(.L_x_84) ;  /* 0x0000014000007945 */ /* 0x000fe40003800000 */
[----:B------:R-:W-:Y:S01]  /*6780*/  ISETP.GE.AND P0, PT, R13, R46, PT ;  /* 0x0000002e0d00720c */ /* 0x000fe20003f06270 */
[----:B------:R1:W3:-:S12]  /*6790*/  SHFL.IDX PT, R24, R8, 0x1, 0x181f ;  /* 0x00381f0008187f89 */ /* 0x0002d800000e0000 */
[----:B------:R-:W-:Y:S05]  /*67a0*/  @P0 BRA `(.L_x_85) ;  /* 0x0000010000000947 */ /* 0x000fea0003800000 */
[C---:B------:R-:W-:Y:S02]  /*67b0*/  IADD3 R13, R11.reuse, 0x80, RZ ;  /* 0x000000800b0d7810 */ /* 0x040fe40007ffe0ff */
[----:B------:R-:W-:Y:S02]  /*67c0*/  SHF.R.S32.HI R12, RZ, 0x1f, R15 ;  /* 0x0000001fff0c7819 */ /* 0x000fe4000001140f */
[----:B------:R-:W-:Y:S02]  /*67d0*/  SHF.R.S32.HI R10, RZ, 0x1f, R13 ;  /* 0x0000001fff0a7819 */ /* 0x000fe4000001140d */
[----:B------:R-:W-:Y:S02]  /*67e0*/  LEA.HI R12, R12, R15, RZ, 0x3 ;  /* 0x0000000f0c0c7211 */ /* 0x000fe400078f18ff */
[----:B------:R-:W-:Y:S01]  /*67f0*/  LEA.HI R10, R10, R13, RZ, 0x3 ;  /* 0x0000000d0a0a7211 */ /* 0x000fe200078f18ff */
[----:B------:R-:W-:Y:S01]  /*6800*/  IMAD.SHL.U32 R13, R16, 0x2, RZ ;  /* 0x00000002100d7824 */ /* 0x000fe200078e00ff */
[----:B---3--:R-:W-:-:S02]  /*6810*/  LEA R26, P0, R11, R24, 0x1 ;  /* 0x000000180b1a7211 */ /* 0x008fc400078008ff */
[----:B------:R-:W-:Y:S02]  /*6820*/  LOP3.LUT R12, R12, 0xfffffff8, RZ, 0xc0, !PT ;  /* 0xfffffff80c0c7812 */ /* 0x000fe400078ec0ff */
[----:B------:R-:W-:Y:S02]  /*6830*/  LOP3.LUT R10, R10, 0xfffffff8, RZ, 0xc0, !PT ;  /* 0xfffffff80a0a7812 */ /* 0x000fe400078ec0ff */
[----:B--2---:R-:W-:Y:S01]  /*6840*/  LEA.HI.X R27, R11, R25, R21, 0x1, P0 ;  /* 0x000000190b1b7211 */ /* 0x004fe200000f0c15 */
[----:B------:R-:W-:-:S04]  /*6850*/  IMAD.WIDE R28, R12, 0x2, R24 ;  /* 0x000000020c1c7825 */ /* 0x000fc800078e0218 */
[----:B------:R-:W-:Y:S01]  /*6860*/  IMAD.WIDE R24, R10, 0x2, R24 ;  /* 0x000000020a187825 */ /* 0x000fe200078e0218 */
[----:B------:R-:W-:Y:S01]  /*6870*/  @!PT LDS RZ, [RZ] ;  /* 0x00000000fffff984 */ /* 0x000fe20000000800 */
[----:B------:R2:W-:Y:S04]  /*6880*/  LDGSTS.E.BYPASS.LTC128B.128 [R13+0xd100], [R26.64], !P1 ;  /* 0x0d1000001a0d7fae */ /* 0x0005e8000c901d46 */
[----:B------:R2:W-:Y:S04]  /*6890*/  LDGSTS.E.BYPASS.LTC128B.128 [R13+0x11100], [R28.64], !P3 ;  /* 0x111000001c0d7fae */ /* 0x0005e8000d901d46 */
[----:B------:R2:W-:Y:S02]  /*68a0*/  LDGSTS.E.BYPASS.LTC128B.128 [R13+0x15100], [R24.64], !P4 ;  /* 0x15100000180d7fae */ /* 0x0005e4000e101d46 */
.L_x_85:
[----:B------:R-:W-:Y:S05]  /*68b0*/  BSYNC B0 ;  /* 0x0000000000007941 */ /* 0x000fea0003800000 */
.L_x_84:
[----:B--2---:R-:W-:Y:S01]  /*68c0*/  IADD3 R13, R7, 0x40, RZ ;  /* 0x00000040070d7810 */ /* 0x004fe20007ffe0ff */
[----:B------:R2:W4:Y:S01]  /*68d0*/  SHFL.IDX PT, R25, R4, 0x2, 0x181f ;  /* 0x00581f0004197f89 */ /* 0x00052200000e0000 */
[----:B------:R-:W-:Y:S02]  /*68e0*/  BSSY B0, `(.L_x_86) ;  /* 0x0000014000007945 */ /* 0x000fe40003800000 */
[----:B------:R-:W-:Y:S01]  /*68f0*/  ISETP.GE.AND P0, PT, R13, R46, PT ;  /* 0x0000002e0d00720c */ /* 0x000fe20003f06270 */
[----:B---3--:R2:W3:-:S12]  /*6900*/  SHFL.IDX PT, R24, R8, 0x2, 0x181f ;  /* 0x00581f0008187f89 */ /* 0x0084d800000e0000 */
        /* <DEDUP_REMOVED lines=10> */
[----:B----4-:R-:W-:Y:S01]  /*69b0*/  LEA.HI.X R27, R11, R25, R21, 0x1, P0 ;  /* 0x000000190b1b7211 */ /* 0x010fe200000f0c15 */
[----:B------:R-:W-:-:S04]  /*69c0*/  IMAD.WIDE R28, R12, 0x2, R24 ;  /* 0x000000020c1c7825 */ /* 0x000fc800078e0218 */
[----:B------:R-:W-:Y:S01]  /*69d0*/  IMAD.WIDE R24, R10, 0x2, R24 ;  /* 0x000000020a187825 */ /* 0x000fe200078e0218 */
[----:B------:R-:W-:Y:S01]  /*69e0*/  @!PT LDS RZ, [RZ] ;  /* 0x00000000fffff984 */ /* 0x000fe20000000800 */
[----:B------:R3:W-:Y:S04]  /*69f0*/  LDGSTS.E.BYPASS.LTC128B.128 [R13+0xe100], [R26.64], !P1 ;  /* 0x0e1000001a0d7fae */ /* 0x0007e8000c901d46 */
[----:B------:R3:W-:Y:S04]  /*6a00*/  LDGSTS.E.BYPASS.LTC128B.128 [R13+0x12100], [R28.64], !P3 ;  /* 0x121000001c0d7fae */ /* 0x0007e8000d901d46 */
[----:B------:R3:W-:Y:S02]  /*6a10*/  LDGSTS.E.BYPASS.LTC128B.128 [R13+0x16100], [R24.64], !P4 ;  /* 0x16100000180d7fae */ /* 0x0007e4000e101d46 */
.L_x_87:
[----:B------:R-:W-:Y:S05]  /*6a20*/  BSYNC B0 ;  /* 0x0000000000007941 */ /* 0x000fea0003800000 */
.L_x_86:
[----:B---3--:R3:W1:Y:S01]  /*6a30*/  SHFL.IDX PT, R24, R8, 0x3, 0x181f ;  /* 0x00781f0008187f89 */ /* 0x00866200000e0000 */
[----:B------:R-:W-:Y:S01]  /*6a40*/  IADD3 R7, R7, 0x60, RZ ;  /* 0x0000006007077810 */ /* 0x000fe20007ffe0ff */
[----:B------:R-:W-:Y:S01]  /*6a50*/  IMAD.IADD R14, R83, 0x1, -R18 ;  /* 0x00000001530e7824 */ /* 0x000fe200078e0a12 */
[----:B------:R-:W-:Y:S01]  /*6a60*/  LEA.HI.SX32 R17, R133, 0xffffffff, 0x1a ;  /* 0xffffffff85117811 */ /* 0x000fe200078fd2ff */
[----:B----4-:R4:W2:Y:S01]  /*6a70*/  SHFL.IDX PT, R25, R4, 0x3, 0x181f ;  /* 0x00781f0004197f89 */ /* 0x0108a200000e0000 */
[----:B------:R-:W-:Y:S01]  /*6a80*/  ISETP.GE.AND P0, PT, R7, R46, PT ;  /* 0x0000002e0700720c */ /* 0x000fe20003f06270 */
[----:B------:R-:W-:Y:S01]  /*6a90*/  IMAD.MOV.U32 R7, RZ, RZ, c[0x0][0x1e0] ;  /* 0x00007800ff077624 */ /* 0x000fe200078e00ff */
[----:B------:R-:W-:Y:S01]  /*6aa0*/  SHF.R.S32.HI R20, RZ, 0x1f, R17 ;  /* 0x0000001fff147819 */ /* 0x000fe20000011411 */
[----:B------:R-:W-:-:S02]  /*6ab0*/  IMAD.MOV.U32 R12, RZ, RZ, 0x6 ;  /* 0x00000006ff0c7424 */ /* 0x000fc400078e00ff */
[----:B------:R-:W-:Y:S02]  /*6ac0*/  IMAD.SHL.U32 R81, R7, 0x40, RZ ;  /* 0x0000004007517824 */ /* 0x000fe400078e00ff */
[----:B------:R-:W-:Y:S02]  /*6ad0*/  IMAD.MOV.U32 R218, RZ, RZ, R216 ;  /* 0x000000ffffda7224 */ /* 0x000fe400078e00d8 */
[----:B------:R-:W-:-:S04]  /*6ae0*/  IMAD.MOV.U32 R210, RZ, RZ, 0x5 ;  /* 0x00000005ffd27424 */ /* 0x000fc800078e00ff */
[----:B------:R-:W-:Y:S01]  /*6af0*/  @!P0 IMAD.SHL.U32 R10, R16, 0x2, RZ ;  /* 0x00000002100a8824 */ /* 0x000fe200078e00ff */
[----:B------:R-:W-:Y:S01]  /*6b00*/  SHF.L.U64.HI R210, R7, R210, c[0x0][0x1e4] ;  /* 0x0000790007d27619 */ /* 0x000fe200000102d2 */
[----:B-123--:R-:W-:Y:S01]  /*6b10*/  IMAD R8, R17, -0x40, R14 ;  /* 0xffffffc011087824 */ /* 0x00efe200078e020e */
[----:B------:R-:W-:Y:S02]  /*6b20*/  @!P0 LEA R28, P2, R11, R24, 0x1 ;  /* 0x000000180b1c8211 */ /* 0x000fe400078408ff */
[----:B----4-:R-:W-:Y:S01]  /*6b30*/  SHF.L.U64.HI R4, R7, R12, c[0x0][0x1e4] ;  /* 0x0000790007047619 */ /* 0x010fe2000001020c */
[----:B------:R-:W-:Y:S01]  /*6b40*/  IMAD.WIDE.U32 R12, R17, R81, R218 ;  /* 0x00000051110c7225 */ /* 0x000fe200078e00da */
[C---:B------:R-:W-:Y:S02]  /*6b50*/  @!P0 LEA.HI.X R29, R11.reuse, R25, R21, 0x1, P2 ;  /* 0x000000190b1d8211 */ /* 0x040fe400010f0c15 */
[----:B------:R-:W-:Y:S01]  /*6b60*/  ISETP.GE.AND P2, PT, R8, 0x1, PT ;  /* 0x000000010800780c */ /* 0x000fe20003f46270 */
[----:B------:R-:W-:Y:S01]  /*6b70*/  IMAD R21, R4, R17, RZ ;  /* 0x0000001104157224 */ /* 0x000fe200078e02ff */
[----:B------:R-:W-:Y:S01]  /*6b80*/  @!P0 IADD3 R11, R11, 0x80, RZ ;  /* 0x000000800b0b8810 */ /* 0x000fe20007ffe0ff */
[----:B------:R-:W-:Y:S01]  /*6b90*/  @!PT LDS RZ, [RZ] ;  /* 0x00000000fffff984 */ /* 0x000fe20000000800 */
[----:B------:R1:W-:Y:S01]  /*6ba0*/  @!P0 LDGSTS.E.BYPASS.LTC128B.128 [R10+0xf100], [R28.64], !P1 ;  /* 0x0f1000001c0a8fae */ /* 0x0003e2000c901d46 */
[----:B------:R-:W-:-:S02]  /*6bb0*/  IMAD.SHL.U32 R7, R7, 0x20, RZ ;  /* 0x0000002007077824 */ /* 0x000fc400078e00ff */
[----:B------:R-:W-:-:S04]  /*6bc0*/  IMAD R21, R20, R81, R21 ;  /* 0x0000005114157224 */ /* 0x000fc800078e0215 */
[----:B------:R-:W-:-:S03]  /*6bd0*/  IMAD.IADD R21, R13, 0x1, R21 ;  /* 0x000000010d157824 */ /* 0x000fc600078e0215 */
[----:B------:R-:W-:-:S04]  /*6be0*/  @P2 LEA R26, P1, R12, c[0x0][0x1c8], 0x1 ;  /* 0x000072000c1a2a11 */ /* 0x000fc800078208ff */
[----:B------:R-:W-:Y:S02]  /*6bf0*/  @P2 LEA.HI.X R27, R12, c[0x0][0x1cc], R21, 0x1, P1 ;  /* 0x000073000c1b2a11 */ /* 0x000fe400008f0c15 */
[----:B------:R-:W-:Y:S02]  /*6c00*/  ISETP.GE.AND P1, PT, R8, 0x21, PT ;  /* 0x000000210800780c */ /* 0x000fe40003f26270 */
[----:B------:R-:W-:-:S04]  /*6c10*/  @!P0 SHF.R.S32.HI R8, RZ, 0x1f, R15 ;  /* 0x0000001fff088819 */ /* 0x000fc8000001140f */
[----:B------:R-:W-:Y:S02]  /*6c20*/  @!P0 LEA.HI R15, R8, R15, RZ, 0x3 ;  /* 0x0000000f080f8211 */ /* 0x000fe400078f18ff */
[----:B------:R-:W-:Y:S02]  /*6c30*/  @!P0 SHF.R.S32.HI R8, RZ, 0x1f, R11 ;  /* 0x0000001fff088819 */ /* 0x000fe4000001140b */
[----:B------:R-:W-:Y:S02]  /*6c40*/  @!P0 LOP3.LUT R15, R15, 0xfffffff8, RZ, 0xc0, !PT ;  /* 0xfffffff80f0f8812 */ /* 0x000fe400078ec0ff */
[----:B------:R-:W-:Y:S02]  /*6c50*/  @!P0 LEA.HI R11, R8, R11, RZ, 0x3 ;  /* 0x0000000b080b8211 */ /* 0x000fe400078f18ff */
[----:B------:R-:W-:Y:S01]  /*6c60*/  @P1 IADD3 R13, P5, R7, R12, RZ ;  /* 0x0000000c070d1210 */ /* 0x000fe20007fbe0ff */
[----:B-1----:R-:W-:Y:S01]  /*6c70*/  @!P0 IMAD.WIDE R28, R15, 0x2, R24 ;  /* 0x000000020f1c8825 */ /* 0x002fe200078e0218 */
[----:B------:R-:W-:-:S03]  /*6c80*/  @!P0 LOP3.LUT R11, R11, 0xfffffff8, RZ, 0xc0, !PT ;  /* 0xfffffff80b0b8812 */ /* 0x000fc600078ec0ff */
[----:B------:R-:W-:Y:S01]  /*6c90*/  @P1 IMAD.X R12, R210, 0x1, R21, P5 ;  /* 0x00000001d20c1824 */ /* 0x000fe200028e0615 */
[----:B------:R1:W-:Y:S01]  /*6ca0*/  @!P0 LDGSTS.E.BYPASS.LTC128B.128 [R10+0x13100], [R28.64], !P3 ;  /* 0x131000001c0a8fae */ /* 0x0003e2000d901d46 */
[----:B------:R-:W-:Y:S01]  /*6cb0*/  @!P0 IMAD.WIDE R24, R11, 0x2, R24 ;  /* 0x000000020b188825 */ /* 0x000fe200078e0218 */
[----:B------:R-:W-:Y:S02]  /*6cc0*/  ISETP.NE.AND P5, PT, R211, RZ, PT ;  /* 0x000000ffd300720c */ /* 0x000fe40003fa5270 */
[C---:B------:R-:W-:Y:S01]  /*6cd0*/  @P1 LEA R14, P3, R13.reuse, c[0x0][0x1c8], 0x1 ;  /* 0x000072000d0e1a11 */ /* 0x040fe200078608ff */
[----:B------:R-:W-:Y:S01]  /*6ce0*/  @P1 IMAD.SHL.U32 R11, R16, 0x2, RZ ;  /* 0x00000002100b1824 */ /* 0x000fe200078e00ff */
[----:B------:R1:W-:Y:S01]  /*6cf0*/  @!P0 LDGSTS.E.BYPASS.LTC128B.128 [R10+0x17100], [R24.64], !P4 ;  /* 0x17100000180a8fae */ /* 0x0003e2000e101d46 */
[----:B------:R-:W-:Y:S02]  /*6d00*/  ISETP.NE.AND P4, PT, R212, RZ, PT ;  /* 0x000000ffd400720c */ /* 0x000fe40003f85270 */
[----:B------:R-:W-:Y:S01]  /*6d10*/  @P1 LEA.HI.X R15, R13, c[0x0][0x1cc], R12, 0x1, P3 ;  /* 0x000073000d0f1a11 */ /* 0x000fe200018f0c0c */
[----:B------:R-:W0:Y:S04]  /*6d20*/  LDGDEPBAR ;  /* 0x00000000000079af */ /* 0x000e280000000000 */
[----:B------:R-:W-:Y:S01]  /*6d30*/  BAR.SYNC.DEFER_BLOCKING 0x0 ;  /* 0x0000000000007b1d */ /* 0x000fe20000010000 */
[----:B------:R-:W-:Y:S01]  /*6d40*/  ISETP.LT.AND P0, PT, RZ, c[0x0][0x27c], PT ;  /* 0x00009f00ff007a0c */ /* 0x000fe20003f01270 */
[----:B------:R-:W-:Y:S01]  /*6d50*/  @P2 IMAD.SHL.U32 R13, R16, 0x2, RZ ;  /* 0x00000002100d2824 */ /* 0x000fe200078e00ff */
[----:B------:R-:W-:-:S04]  /*6d60*/  SHF.R.S32.HI R21, RZ, 0x5, R6 ;  /* 0x00000005ff157819 */ /* 0x000fc80000011406 */
[----:B------:R-:W-:Y:S01]  /*6d70*/  @!PT LDS RZ, [RZ] ;  /* 0x00000000fffff984 */ /* 0x000fe20000000800 */
[----:B------:R-:W-:Y:S01]  /*6d80*/  @!PT LDS RZ, [RZ] ;  /* 0x00000000fffff984 */ /* 0x000fe20000000800 */
[----:B------:R-:W-:Y:S01]  /*6d90*/  @!PT LDS RZ, [RZ] ;  /* 0x00000000fffff984 */ /* 0x000fe20000000800 */
[----:B------:R1:W-:Y:S04]  /*6da0*/  @P2 LDGSTS.E.BYPASS.LTC128B.128 [R13+0x6100], [R26.64], !P6 ;  /* 0x061000001a0d2fae */ /* 0x0003e8000f101d46 */
[----:B------:R1:W-:Y:S04]  /*6db0*/  @P2 LDGSTS.E.BYPASS.LTC128B.128 [R13+0x8100], [R26.64+0x80], !P4 ;  /* 0x081000801a0d2fae */ /* 0x0003e8000e101d46 */
[----:B------:R1:W-:Y:S04]  /*6dc0*/  @P2 LDGSTS.E.BYPASS.LTC128B.128 [R13+0xa100], [R26.64+0x100], !P5 ;  /* 0x0a1001001a0d2fae */ /* 0x0003e8000e901d46 */
[----:B------:R1:W-:Y:S04]  /*6dd0*/  @P1 LDGSTS.E.BYPASS.LTC128B.128 [R11+0x7100], [R14.64], !P6 ;  /* 0x071000000e0b1fae */ /* 0x0003e8000f101d46 */
[----:B------:R1:W-:Y:S04]  /*6de0*/  @P1 LDGSTS.E.BYPASS.LTC128B.128 [R11+0x9100], [R14.64+0x80], !P4 ;  /* 0x091000800e0b1fae */ /* 0x0003e8000e101d46 */
[----:B------:R1:W-:Y:S04]  /*6df0*/  @P1 LDGSTS.E.BYPASS.LTC128B.128 [R11+0xb100], [R14.64+0x100], !P5 ;  /* 0x0b1001000e0b1fae */ /* 0x0003e8000e901d46 */
[----:B------:R-:W0:Y:S01]  /*6e00*/  LDGDEPBAR ;  /* 0x00000000000079af */ /* 0x000e220000000000 */
[----:B------:R-:W-:Y:S05]  /*6e10*/  @P0 BRA `(.L_x_88) ;  /* 0x0000002000000947 */ /* 0x000fea0003800000 */
[----:B------:R-:W-:-:S04]  /*6e20*/  DEPBAR.LE SB0, 0x1 ;  /* 0x000080400000791a */ /* 0x000fc80000000000 */
[----:B------:R-:W-:Y:S05]  /*6e30*/  BRA `(.L_x_89) ;  /* 0x00005c1000007947 */ /* 0x000fea0003800000 */
.L_x_88:
[----:B-1---5:R-:W-:Y:S01]  /*6e40*/  SHF.R.S32.HI R11, RZ, 0x1f, R86 ;  /* 0x0000001fff0b7819 */ /* 0x022fe20000011456 */
[----:B------:R-:W-:Y:S01]  /*6e50*/  ULDC.U8 UR4, c[0x0][0x298] ;  /* 0x0000a60000047ab9 */ /* 0x000fe20000000000 */
[-C--:B------:R-:W-:Y:S01]  /*6e60*/  LEA.HI R9, R9, R84.reuse, RZ, 0x2 ;  /* 0x0000005409097211 */ /* 0x080fe200078f10ff */
[----:B------:R-:W-:Y:S01]  /*6e70*/  IMAD.WIDE.U32 R12, R86, c[0x0][0x280], RZ ;  /* 0x0000a000560c7a25 */ /* 0x000fe200078e00ff */
[----:B------:R-:W-:Y:S01]  /*6e80*/  ISETP.NE.AND P2, PT, RZ, UR4, PT ;  /* 0x00000004ff007c0c */ /* 0x000fe2000bf45270 */
[----:B------:R-:W-:Y:S01]  /*6e90*/  BSSY B2, `(.L_x_89) ;  /* 0x00005bb000027945 */ /* 0x000fe20003800000 */
[----:B------:R-:W-:Y:S01]  /*6ea0*/  LOP3.LUT R49, R9, 0xfffffffc, RZ, 0xc0, !PT ;  /* 0xfffffffc09317812 */ /* 0x000fe200078ec0ff */
[C---:B------:R-:W-:Y:S01]  /*6eb0*/  IMAD R15, R11.reuse, c[0x0][0x280], RZ ;  /* 0x0000a0000b0f7a24 */ /* 0x040fe200078e02ff */
[----:B------:R-:W-:Y:S01]  /*6ec0*/  SHF.R.S32.HI R24, RZ, 0x2, R9 ;  /* 0x00000002ff187819 */ /* 0x000fe20000011409 */
[----:B------:R-:W-:Y:S01]  /*6ed0*/  IMAD R11, R11, c[0x0][0x290], RZ ;  /* 0x0000a4000b0b7a24 */ /* 0x000fe200078e02ff */
[----:B------:R-:W-:Y:S01]  /*6ee0*/  LEA R52, P1, R12, c[0x0][0x270], 0x1 ;  /* 0x00009c000c347a11 */ /* 0x000fe200078208ff */
[C---:B------:R-:W-:Y:S01]  /*6ef0*/  IMAD R10, R86.reuse, c[0x0][0x284], R15 ;  /* 0x0000a100560a7a24 */ /* 0x040fe200078e020f */
[----:B------:R-:W-:Y:S01]  /*6f00*/  IADD3 R49, -R49, R84, RZ ;  /* 0x0000005431317210 */ /* 0x000fe20007ffe1ff */
[----:B------:R-:W-:-:S02]  /*6f10*/  IMAD R8, R86, c[0x0][0x294], R11 ;  /* 0x0000a50056087a24 */ /* 0x000fc400078e020b */
[----:B------:R-:W-:Y:S01]  /*6f20*/  IMAD.WIDE.U32 R86, R86, c[0x0][0x290], RZ ;  /* 0x0000a40056567a25 */ /* 0x000fe200078e00ff */
[----:B------:R-:W-:-:S03]  /*6f30*/  SHF.L.U32 R23, R49, 0x3, RZ ;  /* 0x0000000331177819 */ /* 0x000fc600000006ff */
[----:B------:R-:W-:Y:S01]  /*6f40*/  IMAD.IADD R10, R10, 0x1, R13 ;  /* 0x000000010a0a7824 */ /* 0x000fe200078e020d */
[----:B------:R-:W-:Y:S01]  /*6f50*/  LEA R44, P0, R86, c[0x0][0x288], 0x1 ;  /* 0x0000a200562c7a11 */ /* 0x000fe200078008ff */
[----:B------:R-:W-:Y:S02]  /*6f60*/  IMAD.IADD R8, R8, 0x1, R87 ;  /* 0x0000000108087824 */ /* 0x000fe400078e0257 */
[----:B------:R-:W-:Y:S01]  /*6f70*/  IMAD R9, R85, 0x80, R24 ;  /* 0x0000008055097824 */ /* 0x000fe200078e0218 */
[----:B------:R-:W-:Y:S02]  /*6f80*/  LEA.HI.X R53, R12, c[0x0][0x274], R10, 0x1, P1 ;  /* 0x00009d000c357a11 */ /* 0x000fe400008f0c0a */
[----:B------:R-:W-:Y:S01]  /*6f90*/  LEA.HI.X R45, R86, c[0x0][0x28c], R8, 0x1, P0 ;  /* 0x0000a300562d7a11 */ /* 0x000fe200000f0c08 */
[----:B------:R-:W-:Y:S05]  /*6fa0*/  @!P2 BRA `(.L_x_90) ;  /* 0x00002b000000a947 */ /* 0x000fea0003800000 */
[----:B------:R-:W-:Y:S01]  /*6fb0*/  ISETP.GE.AND P0, PT, R9, R46, PT ;  /* 0x0000002e0900720c */ /* 0x000fe20003f06270 */
[----:B------:R-:W-:Y:S01]  /*6fc0*/  BSSY B0, `(.L_x_91) ;  /* 0x000004d000007945 */ /* 0x000fe20003800000 */
[----:B------:R-:W-:Y:S01]  /*6fd0*/  SHF.L.U32 R13, R49, 0x2, RZ ;  /* 0x00000002310d7819 */ /* 0x000fe200000006ff */
        /* <DEDUP_REMOVED lines=12> */
[----:B------:R-:W-:Y:S05]  /*70a0*/  @P0 BRA `(.L_x_92) ;  /* 0x000003e000000947 */ /* 0x000fea0003800000 */
[C---:B------:R-:W-:Y:S01]  /*70b0*/  IADD3 R9, R13.reuse, 0x10, RZ ;  /* 0x000000100d097810 */ /* 0x040fe20007ffe0ff */
[----:B------:R-:W-:Y:S01]  /*70c0*/  CS2R R32, SRZ ;  /* 0x0000000000207805 */ /* 0x000fe2000001ff00 */
[----:B------:R-:W-:Y:S01]  /*70d0*/  ISETP.GE.AND P1, PT, R13, c[0x0][0x27c], PT ;  /* 0x00009f000d007a0c */ /* 0x000fe20003f26270 */
[----:B------:R-:W-:Y:S01]  /*70e0*/  CS2R R50, SRZ ;  /* 0x0000000000327805 */ /* 0x000fe2000001ff00 */
[----:B------:R-:W-:Y:S01]  /*70f0*/  ISETP.GE.AND P0, PT, R9, c[0x0][0x27c], PT ;  /* 0x00009f0009007a0c */ /* 0x000fe20003f06270 */
[----:B------:R-:W-:Y:S01]  /*7100*/  CS2R R30, SRZ ;  /* 0x00000000001e7805 */ /* 0x000fe2000001ff00 */
[----:B------:R-:W-:Y:S01]  /*7110*/  CS2R R48, SRZ ;  /* 0x0000000000307805 */ /* 0x000fe2000001ff00 */
[----:B------:R-:W-:-:S02]  /*7120*/  IADD3 R25, R13, 0x20, RZ ;  /* 0x000000200d197810 */ /* 0x000fc40007ffe0ff */
[C---:B------:R-:W-:Y:S02]  /*7130*/  IADD3 R15, R13.reuse, 0x30, RZ ;  /* 0x000000300d0f7810 */ /* 0x040fe40007ffe0ff */
[----:B------:R-:W-:-:S04]  /*7140*/  IADD3 R11, R13, 0x40, RZ ;  /* 0x000000400d0b7810 */ /* 0x000fc80007ffe0ff */
[C---:B------:R-:W-:Y:S02]  /*7150*/  @!P1 IMAD.WIDE R34, R13.reuse, 0x2, R52 ;  /* 0x000000020d229825 */ /* 0x040fe400078e0234 */
[----:B------:R-:W-:Y:S02]  /*7160*/  @!P0 SHF.R.S32.HI R8, RZ, 0x1f, R9 ;  /* 0x0000001fff088819 */ /* 0x000fe40000011409 */
[----:B------:R-:W-:Y:S01]  /*7170*/  @!P1 IMAD.WIDE R28, R13, 0x2, R44 ;  /* 0x000000020d1c9825 */ /* 0x000fe200078e022c */
[----:B------:R1:W5:Y:S01]  /*7180*/  @!P1 LD.E.64 R32, [R34.64] ;  /* 0x0000000622209980 */ /* 0x000362000c101b00 */
[----:B------:R-:W-:Y:S02]  /*7190*/  @!P0 LEA.HI R9, R8, R9, RZ, 0x2 ;  /* 0x0000000908098211 */ /* 0x000fe400078f10ff */
[----:B------:R-:W-:Y:S01]  /*71a0*/  ISETP.GE.AND P3, PT, R25, c[0x0][0x27c], PT ;  /* 0x00009f0019007a0c */ /* 0x000fe20003f66270 */
[----:B------:R2:W5:Y:S01]  /*71b0*/  @!P1 LD.E.64 R50, [R28.64] ;  /* 0x000000061c329980 */ /* 0x000562000c101b00 */
[----:B------:R-:W-:-:S05]  /*71c0*/  @!P0 LOP3.LUT R9, R9, 0xfffffffc, RZ, 0xc0, !PT ;  /* 0xfffffffc09098812 */ /* 0x000fca00078ec0ff */
[----:B------:R-:W-:-:S04]  /*71d0*/  @!P0 IMAD.WIDE R26, R9, 0x2, R52 ;  /* 0x00000002091a8825 */ /* 0x000fc800078e0234 */
[----:B------:R-:W-:Y:S01]  /*71e0*/  @!P0 IMAD.WIDE R36, R9, 0x2, R44 ;  /* 0x0000000209248825 */ /* 0x000fe200078e022c */
[----:B------:R-:W-:Y:S01]  /*71f0*/  IADD3 R9, R13, 0x50, RZ ;  /* 0x000000500d097810 */ /* 0x000fe20007ffe0ff */
[----:B------:R3:W5:Y:S01]  /*7200*/  @!P0 LD.E.64 R30, [R26.64] ;  /* 0x000000061a1e8980 */ /* 0x000762000c101b00 */
[----:B------:R-:W-:Y:S02]  /*7210*/  ISETP.GE.AND P2, PT, R15, c[0x0][0x27c], PT ;  /* 0x00009f000f007a0c */ /* 0x000fe40003f46270 */
[----:B------:R-:W-:Y:S01]  /*7220*/  ISETP.GE.AND P1, PT, R11, c[0x0][0x27c], PT ;  /* 0x00009f000b007a0c */ /* 0x000fe20003f26270 */
[----:B------:R4:W5:Y:S01]  /*7230*/  @!P0 LD.E.64 R48, [R36.64] ;  /* 0x0000000624308980 */ /* 0x000962000c101b00 */
[----:B------:R-:W-:Y:S02]  /*7240*/  ISETP.GE.AND P0, PT, R9, c[0x0][0x27c], PT ;  /* 0x00009f0009007a0c */ /* 0x000fe40003f06270 */
[----:B------:R-:W-:-:S07]  /*7250*/  @!P3 SHF.R.S32.HI R14, RZ, 0x1f, R25 ;  /* 0x0000001fff0eb819 */ /* 0x000fce0000011419 */
[----:B------:R-:W-:Y:S02]  /*7260*/  @!P2 SHF.R.S32.HI R12, RZ, 0x1f, R15 ;  /* 0x0000001fff0ca819 */ /* 0x000fe4000001140f */
[----:B------:R-:W-:Y:S02]  /*7270*/  @!P1 SHF.R.S32.HI R10, RZ, 0x1f, R11 ;  /* 0x0000001fff0a9819 */ /* 0x000fe4000001140b */
[----:B------:R-:W-:Y:S02]  /*7280*/  @!P0 SHF.R.S32.HI R8, RZ, 0x1f, R9 ;  /* 0x0000001fff088819 */ /* 0x000fe40000011409 */
[----:B------:R-:W-:Y:S02]  /*7290*/  @!P3 LEA.HI R25, R14, R25, RZ, 0x2 ;  /* 0x000000190e19b211 */ /* 0x000fe400078f10ff */
[----:B------:R-:W-:Y:S02]  /*72a0*/  @!P2 LEA.HI R15, R12, R15, RZ, 0x2 ;  /* 0x0000000f0c0fa211 */ /* 0x000fe400078f10ff */
[----:B------:R-:W-:-:S02]  /*72b0*/  @!P1 LEA.HI R11, R10, R11, RZ, 0x2 ;  /* 0x0000000b0a0b9211 */ /* 0x000fc400078f10ff */
[----:B------:R-:W-:Y:S02]  /*72c0*/  @!P0 LEA.HI R9, R8, R9, RZ, 0x2 ;  /* 0x0000000908098211 */ /* 0x000fe400078f10ff */
[----:B------:R-:W-:Y:S02]  /*72d0*/  @!P3 LOP3.LUT R25, R25, 0xfffffffc, RZ, 0xc0, !PT ;  /* 0xfffffffc1919b812 */ /* 0x000fe400078ec0ff */
[----:B------:R-:W-:Y:S02]  /*72e0*/  @!P2 LOP3.LUT R15, R15, 0xfffffffc, RZ, 0xc0, !PT ;  /* 0xfffffffc0f0fa812 */ /* 0x000fe400078ec0ff */
[----:B------:R-:W-:Y:S02]  /*72f0*/  @!P1 LOP3.LUT R11, R11, 0xfffffffc, RZ, 0xc0, !PT ;  /* 0xfffffffc0b0b9812 */ /* 0x000fe400078ec0ff */
[----:B------:R-:W-:Y:S01]  /*7300*/  @!P0 LOP3.LUT R9, R9, 0xfffffffc, RZ, 0xc0, !PT ;  /* 0xfffffffc09098812 */ /* 0x000fe200078ec0ff */
[----:B------:R-:W-:Y:S01]  /*7310*/  @!P3 IMAD.WIDE R54, R25, 0x2, R52 ;  /* 0x000000021936b825 */ /* 0x000fe200078e0234 */
[----:B--2---:R-:W-:Y:S01]  /*7320*/  CS2R R28, SRZ ;  /* 0x00000000001c7805 */ /* 0x004fe2000001ff00 */
[----:B------:R-:W-:-:S02]  /*7330*/  CS2R R70, SRZ ;  /* 0x0000000000467805 */ /* 0x000fc4000001ff00 */
[--C-:B------:R-:W-:Y:S01]  /*7340*/  @!P2 IMAD.WIDE R40, R15, 0x2, R52.reuse ;  /* 0x000000020f28a825 */ /* 0x100fe200078e0234 */
[----:B---3--:R-:W-:Y:S01]  /*7350*/  CS2R R26, SRZ ;  /* 0x00000000001a7805 */ /* 0x008fe2000001ff00 */
[----:B------:R-:W-:Y:S01]  /*7360*/  CS2R R42, SRZ ;  /* 0x00000000002a7805 */ /* 0x000fe2000001ff00 */
[----:B------:R-:W-:Y:S01]  /*7370*/  CS2R R68, SRZ ;  /* 0x0000000000447805 */ /* 0x000fe2000001ff00 */
[----:B-1----:R-:W-:Y:S01]  /*7380*/  @!P1 IMAD.WIDE R34, R11, 0x2, R52 ;  /* 0x000000020b229825 */ /* 0x002fe200078e0234 */
[----:B------:R1:W5:Y:S03]  /*7390*/  @!P3 LD.E.64 R28, [R54.64] ;  /* 0x00000006361cb980 */ /* 0x000366000c101b00 */
[--C-:B------:R-:W-:Y:S01]  /*73a0*/  @!P3 IMAD.WIDE R56, R25, 0x2, R44.reuse ;  /* 0x000000021938b825 */ /* 0x100fe200078e022c */
[----:B------:R1:W5:Y:S03]  /*73b0*/  @!P2 LD.E.64 R26, [R40.64] ;  /* 0x00000006281aa980 */ /* 0x000366000c101b00 */
[----:B----4-:R-:W-:Y:S01]  /*73c0*/  @!P2 IMAD.WIDE R36, R15, 0x2, R44 ;  /* 0x000000020f24a825 */ /* 0x010fe200078e022c */
[----:B------:R1:W5:Y:S01]  /*73d0*/  @!P3 LD.E.64 R70, [R56.64] ;  /* 0x000000063846b980 */ /* 0x000362000c101b00 */
[----:B------:R-:W-:-:S02]  /*73e0*/  CS2R R14, SRZ ;  /* 0x00000000000e7805 */ /* 0x000fc4000001ff00 */
[----:B------:R-:W-:Y:S02]  /*73f0*/  @!P1 IMAD.WIDE R38, R11, 0x2, R44 ;  /* 0x000000020b269825 */ /* 0x000fe400078e022c */
[----:B------:R-:W-:Y:S02]  /*7400*/  CS2R R10, SRZ ;  /* 0x00000000000a7805 */ /* 0x000fe4000001ff00 */
[C---:B------:R-:W-:Y:S01]  /*7410*/  @!P0 IMAD.WIDE R52, R9.reuse, 0x2, R52 ;  /* 0x0000000209348825 */ /* 0x040fe200078e0234 */
[----:B------:R1:W5:Y:S03]  /*7420*/  @!P1 LD.E.64 R14, [R34.64] ;  /* 0x00000006220e9980 */ /* 0x000366000c101b00 */
[----:B------:R-:W-:Y:S01]  /*7430*/  @!P0 IMAD.WIDE R44, R9, 0x2, R44 ;  /* 0x00000002092c8825 */ /* 0x000fe200078e022c */
[----:B------:R1:W5:Y:S01]  /*7440*/  @!P2 LD.E.64 R10, [R36.64] ;  /* 0x00000006240aa980 */ /* 0x000362000c101b00 */
[----:B------:R-:W-:-:S03]  /*7450*/  CS2R R8, SRZ ;  /* 0x0000000000087805 */ /* 0x000fc6000001ff00 */
[----:B------:R1:W5:Y:S04]  /*7460*/  @!P0 LD.E.64 R42, [R52.64] ;  /* 0x00000006342a8980 */ /* 0x000368000c101b00 */
[----:B------:R1:W5:Y:S04]  /*7470*/  @!P1 LD.E.64 R8, [R38.64] ;  /* 0x0000000626089980 */ /* 0x000368000c101b00 */
[----:B------:R1:W5:Y:S02]  /*7480*/  @!P0 LD.E.64 R68, [R44.64] ;  /* 0x000000062c448980 */ /* 0x000364000c101b00 */
.L_x_92:
[----:B------:R-:W-:Y:S05]  /*7490*/  BSYNC B0 ;  /* 0x0000000000007941 */ /* 0x000fea0003800000 */
.L_x_91:
[----:B------:R-:W-:Y:S01]  /*74a0*/  SHF.R.S32.HI R65, RZ, 0x1f, R24 ;  /* 0x0000001fff417819 */ /* 0x000fe20000011418 */
[--C-:B-----5:R-:W-:Y:S01]  /*74b0*/  IMAD.MOV.U32 R63, RZ, RZ, R31.reuse ;  /* 0x000000ffff3f7224 */ /* 0x120fe200078e001f */
[----:B-1----:R-:W-:Y:S01]  /*74c0*/  SHF.R.U64 R40, R30, 0x10, R31 ;  /* 0x000000101e287819 */ /* 0x002fe2000000121f */
[----:B------:R-:W-:Y:S01]  /*74d0*/  IMAD.MOV.U32 R59, RZ, RZ, R27 ;  /* 0x000000ffff3b7224 */ /* 0x000fe200078e001b */
[----:B------:R-:W-:Y:S01]  /*74e0*/  LEA.HI R65, R65, R24, RZ, 0x3 ;  /* 0x0000001841417211 */ /* 0x000fe200078f18ff */
[----:B------:R-:W-:Y:S01]  /*74f0*/  IMAD R85, R85, -0x80, R46 ;  /* 0xffffff8055557824 */ /* 0x000fe200078e022e */
[----:B------:R-:W-:Y:S01]  /*7500*/  SHF.R.U32.HI R39, RZ, 0x10, R31 ;  /* 0x00000010ff277819 */ /* 0x000fe2000001161f */
[----:B------:R-:W-:Y:S01]  /*7510*/  IMAD.MOV.U32 R66, RZ, RZ, R32 ;  /* 0x000000ffff427224 */ /* 0x000fe200078e0020 */
[----:B------:R-:W-:Y:S01]  /*7520*/  LOP3.LUT R65, R65, 0xfffffff8, RZ, 0xc0, !PT ;  /* 0xfffffff841417812 */ /* 0x000fe200078ec0ff */
[----:B------:R-:W-:Y:S01]  /*7530*/  IMAD.MOV.U32 R62, RZ, RZ, R28 ;  /* 0x000000ffff3e7224 */ /* 0x000fe200078e001c */
[----:B------:R-:W-:Y:S01]  /*7540*/  SHF.R.U32.HI R31, RZ, 0x10, R27 ;  /* 0x00000010ff1f7819 */ /* 0x000fe2000001161b */
[----:B------:R-:W-:Y:S01]  /*7550*/  IMAD.MOV.U32 R57, RZ, RZ, R15 ;  /* 0x000000ffff397224 */ /* 0x000fe200078e000f */
[----:B------:R-:W-:Y:S01]  /*7560*/  SHF.R.U64 R45, R32, 0x10, R33 ;  /* 0x00000010202d7819 */ /* 0x000fe20000001221 */
[----:B------:R-:W-:Y:S01]  /*7570*/  IMAD.IADD R46, R24, 0x1, -R65 ;  /* 0x00000001182e7824 */ /* 0x000fe200078e0a41 */
[----:B------:R-:W-:Y:S01]  /*7580*/  SHF.R.U64 R36, R28, 0x10, R29 ;  /* 0x000000101c247819 */ /* 0x000fe2000000121d */
[----:B------:R-:W-:Y:S01]  /*7590*/  IMAD.MOV.U32 R56, RZ, RZ, R42 ;  /* 0x000000ffff387224 */ /* 0x000fe200078e002a */
[----:B------:R-:W-:Y:S01]  /*75a0*/  SHF.R.U64 R32, R26, 0x10, R27 ;  /* 0x000000101a207819 */ /* 0x000fe2000000121b */
[----:B------:R-:W-:Y:S01]  /*75b0*/  IMAD.MOV.U32 R58, RZ, RZ, R14 ;  /* 0x000000ffff3a7224 */ /* 0x000fe200078e000e */
[----:B------:R-:W-:Y:S01]  /*75c0*/  SHF.R.U64 R28, R14, 0x10, R15 ;  /* 0x000000100e1c7819 */ /* 0x000fe2000000120f */
[----:B------:R-:W-:Y:S01]  /*75d0*/  IMAD.MOV.U32 R55, RZ, RZ, R43 ;  /* 0x000000ffff377224 */ /* 0x000fe200078e002b */
[----:B------:R-:W-:Y:S01]  /*75e0*/  SHF.R.U32.HI R27, RZ, 0x10, R15 ;  /* 0x00000010ff1b7819 */ /* 0x000fe2000001160f */
[----:B------:R-:W-:Y:S01]  /*75f0*/  IMAD.MOV.U32 R54, RZ, RZ, R50 ;  /* 0x000000ffff367224 */ /* 0x000fe200078e0032 */
[----:B------:R-:W-:Y:S01]  /*7600*/  PRMT R31, R59, 0x5410, R31 ;  /* 0x000054103b1f7816 */ /* 0x000fe2000000001f */
[----:B------:R-:W-:Y:S01]  /*7610*/  IMAD.SHL.U32 R59, R46, 0x40, RZ ;  /* 0x000000402e3b7824 */ /* 0x000fe200078e00ff */
[--C-:B------:R-:W-:Y:S01]  /*7620*/  SHF.R.U64 R15, R42, 0x10, R43.reuse ;  /* 0x000000102a0f7819 */ /* 0x100fe2000000122b */
[----:B------:R-:W-:Y:S01]  /*7630*/  IMAD.MOV.U32 R47, RZ, RZ, R70 ;  /* 0x000000ffff2f7224 */ /* 0x000fe200078e0046 */
[----:B------:R-:W-:Y:S01]  /*7640*/  SHF.R.U32.HI R14, RZ, 0x10, R43 ;  /* 0x00000010ff0e7819 */ /* 0x000fe2000001162b */
[----:B------:R-:W-:Y:S01]  /*7650*/  IMAD.MOV.U32 R67, RZ, RZ, R33 ;  /* 0x000000ffff437224 */ /* 0x000fe200078e0021 */
[----:B------:R-:W-:Y:S01]  /*7660*/  SHF.R.U64 R43, R50, 0x10, R51 ;  /* 0x00000010322b7819 */ /* 0x000fe20000001233 */
[----:B------:R-:W-:Y:S01]  /*7670*/  IMAD.MOV.U32 R50, RZ, RZ, R49 ;  /* 0x000000ffff327224 */ /* 0x000fe200078e0031 */
[----:B------:R-:W-:Y:S01]  /*7680*/  PRMT R15, R56, 0x5410, R15 ;  /* 0x00005410380f7816 */ /* 0x000fe2000000000f */
[----:B------:R-:W-:Y:S01]  /*7690*/  IMAD.MOV.U32 R60, RZ, RZ, R26 ;  /* 0x000000ffff3c7224 */ /* 0x000fe200078e001a */
[----:B------:R-:W-:Y:S01]  /*76a0*/  SHF.R.U64 R38, R70, 0x10, R71 ;  /* 0x0000001046267819 */ /* 0x000fe20000001247 */
[----:B------:R-:W-:Y:S01]  /*76b0*/  IMAD.MOV.U32 R53, RZ, RZ, R51 ;  /* 0x000000ffff357224 */ /* 0x000fe200078e0033 */
[----:B------:R-:W-:Y:S01]  /*76c0*/  LOP3.LUT R56, R59, 0x1c0, RZ, 0xc0, !PT ;  /* 0x000001c03b387812 */ /* 0x000fe200078ec0ff */
[----:B------:R-:W-:Y:S01]  /*76d0*/  IMAD.MOV.U32 R64, RZ, RZ, R30 ;  /* 0x000000ffff407224 */ /* 0x000fe200078e001e */
[----:B------:R-:W-:Y:S01]  /*76e0*/  PRMT R43, R54, 0x5410, R43 ;  /* 0x00005410362b7816 */ /* 0x000fe2000000002b */
[----:B------:R-:W-:Y:S01]  /*76f0*/  IMAD.MOV.U32 R61, RZ, RZ, R29 ;  /* 0x000000ffff3d7224 */ /* 0x000fe200078e001d */
[----:B------:R-:W-:Y:S01]  /*7700*/  LOP3.LUT R54, R56, 0x18, R23, 0xf8, !PT ;  /* 0x0000001838367812 */ /* 0x000fe200078ef817 */
[----:B------:R-:W-:Y:S01]  /*7710*/  IMAD.MOV.U32 R26, RZ, RZ, R11 ;  /* 0x000000ffff1a7224 */ /* 0x000fe200078e000b */
[----:B------:R-:W-:Y:S01]  /*7720*/  PRMT R38, R47, 0x5410, R38 ;  /* 0x000054102f267816 */ /* 0x000fe20000000026 */
[----:B------:R-:W-:Y:S01]  /*7730*/  IMAD.MOV.U32 R12, RZ, RZ, R8 ;  /* 0x000000ffff0c7224 */ /* 0x000fe200078e0008 */
[----:B------:R-:W-:Y:S01]  /*7740*/  SHF.R.U32.HI R23, RZ, 0x3, R56 ;  /* 0x00000003ff177819 */ /* 0x000fe20000011638 */
[----:B------:R-:W-:-:S04]  /*7750*/  DEPBAR.LE SB0, 0x1 ;  /* 0x000080400000791a */ /* 0x000fc80000000000 */
[----:B------:R-:W-:Y:S01]  /*7760*/  IMNMX R47, R85, 0x80, PT ;  /* 0x00000080552f7817 */ /* 0x000fe20003800200 */
[----:B------:R-:W-:Y:S01]  /*7770*/  BSSY B1, `(.L_x_93) ;  /* 0x0000130000017945 */ /* 0x000fe20003800000 */
[----:B------:R-:W-:Y:S02]  /*7780*/  LOP3.LUT P1, RZ, R46, 0x4, RZ, 0xc0, !PT ;  /* 0x000000042eff7812 */ /* 0x000fe4000782c0ff */
[----:B------:R-:W-:Y:S02]  /*7790*/  LOP3.LUT R54, R54, R23, RZ, 0x3c, !PT ;  /* 0x0000001736367212 */ /* 0x000fe400078e3cff */
[----:B------:R-:W-:Y:S02]  /*77a0*/  ISETP.GE.AND P0, PT, R24, R47, PT ;  /* 0x0000002f1800720c */ /* 0x000fe40003f06270 */
[--C-:B------:R-:W-:Y:S01]  /*77b0*/  SHF.R.U64 R42, R48, 0x10, R49.reuse ;  /* 0x00000010302a7819 */ /* 0x100fe20000001231 */
[----:B------:R-:W-:Y:S01]  /*77c0*/  IMAD R23, R21, 0x200, R54 ;  /* 0x0000020015177824 */ /* 0x000fe200078e0236 */
[----:B------:R-:W-:Y:S01]  /*77d0*/  SHF.R.U32.HI R41, RZ, 0x10, R49 ;  /* 0x00000010ff297819 */ /* 0x000fe20000011631 */
[--C-:B------:R-:W-:Y:S01]  /*77e0*/  IMAD.MOV.U32 R49, RZ, RZ, R71.reuse ;  /* 0x000000ffff317224 */ /* 0x100fe200078e0047 */
[----:B------:R-:W-:-:S02]  /*77f0*/  SHF.R.U32.HI R37, RZ, 0x10, R71 ;  /* 0x00000010ff257819 */ /* 0x000fc40000011647 */
[----:B------:R-:W-:Y:S02]  /*7800*/  SHF.R.U32.HI R44, RZ, 0x10, R33 ;  /* 0x00000010ff2c7819 */ /* 0x000fe40000011621 */
[----:B------:R-:W-:Y:S01]  /*7810*/  SHF.R.U32.HI R52, RZ, 0x10, R51 ;  /* 0x00000010ff347819 */ /* 0x000fe20000011633 */
[----:B------:R-:W-:Y:S01]  /*7820*/  IMAD.MOV.U32 R51, RZ, RZ, R48 ;  /* 0x000000ffff337224 */ /* 0x000fe200078e0030 */
[----:B------:R-:W-:Y:S01]  /*7830*/  SHF.R.U32.HI R35, RZ, 0x10, R29 ;  /* 0x00000010ff237819 */ /* 0x000fe2000001161d */
[----:B------:R-:W-:Y:S01]  /*7840*/  IMAD.MOV.U32 R48, RZ, RZ, R10 ;  /* 0x000000ffff307224 */ /* 0x000fe200078e000a */
[--C-:B------:R-:W-:Y:S01]  /*7850*/  SHF.R.U64 R34, R10, 0x10, R11.reuse ;  /* 0x000000100a227819 */ /* 0x100fe2000000120b */
[----:B------:R-:W-:Y:S01]  /*7860*/  IMAD.MOV.U32 R10, RZ, RZ, R68 ;  /* 0x000000ffff0a7224 */ /* 0x000fe200078e0044 */
[----:B------:R-:W-:Y:S01]  /*7870*/  SHF.R.U32.HI R33, RZ, 0x10, R11 ;  /* 0x00000010ff217819 */ /* 0x000fe2000001160b */
[--C-:B------:R-:W-:Y:S01]  /*7880*/  IMAD.MOV.U32 R11, RZ, RZ, R9.reuse ;  /* 0x000000ffff0b7224 */ /* 0x100fe200078e0009 */
[----:B------:R-:W-:-:S02]  /*7890*/  SHF.R.U64 R30, R8, 0x10, R9 ;  /* 0x00000010081e7819 */ /* 0x000fc40000001209 */
[----:B------:R-:W-:Y:S01]  /*78a0*/  SHF.R.U32.HI R29, RZ, 0x10, R9 ;  /* 0x00000010ff1d7819 */ /* 0x000fe20000011609 */
[----:B------:R-:W-:Y:S01]  /*78b0*/  IMAD.MOV.U32 R9, RZ, RZ, R69 ;  /* 0x000000ffff097224 */ /* 0x000fe200078e0045 */
[----:B------:R-:W-:Y:S02]  /*78c0*/  PRMT R37, R49, 0x5410, R37 ;  /* 0x0000541031257816 */ /* 0x000fe40000000025 */
[C---:B------:R-:W-:Y:S02]  /*78d0*/  IADD3 R49, R23.reuse, 0x20, RZ ;  /* 0x0000002017317810 */ /* 0x040fe40007ffe0ff */
[--C-:B------:R-:W-:Y:S02]  /*78e0*/  SHF.R.U64 R25, R68, 0x10, R69.reuse ;  /* 0x0000001044197819 */ /* 0x100fe40000001245 */
[----:B------:R-:W-:Y:S02]  /*78f0*/  SHF.R.U32.HI R8, RZ, 0x10, R69 ;  /* 0x00000010ff087819 */ /* 0x000fe40000011645 */
[----:B------:R-:W-:-:S02]  /*7900*/  @P1 IADD3 R49, R23, -0x20, RZ ;  /* 0xffffffe017311810 */ /* 0x000fc40007ffe0ff */
[----:B------:R-:W-:Y:S02]  /*7910*/  PRMT R33, R26, 0x5410, R33 ;  /* 0x000054101a217816 */ /* 0x000fe40000000021 */
[----:B------:R-:W-:Y:S02]  /*7920*/  PRMT R30, R12, 0x5410, R30 ;  /* 0x000054100c1e7816 */ /* 0x000fe4000000001e */
[----:B------:R-:W-:Y:S02]  /*7930*/  LEA R26, R23, 0xc100, 0x1 ;  /* 0x0000c100171a7811 */ /* 0x000fe400078e08ff */
[----:B------:R-:W-:Y:S02]  /*7940*/  PRMT R45, R66, 0x5410, R45 ;  /* 0x00005410422d7816 */ /* 0x000fe4000000002d */
[----:B------:R-:W-:Y:S02]  /*7950*/  PRMT R44, R67, 0x5410, R44 ;  /* 0x00005410432c7816 */ /* 0x000fe4000000002c */
[----:B------:R-:W-:-:S02]  /*7960*/  PRMT R40, R64, 0x5410, R40 ;  /* 0x0000541040287816 */ /* 0x000fc40000000028 */
[----:B------:R-:W-:Y:S02]  /*7970*/  PRMT R39, R63, 0x5410, R39 ;  /* 0x000054103f277816 */ /* 0x000fe40000000027 */
[----:B------:R-:W-:Y:S02]  /*7980*/  PRMT R36, R62, 0x5410, R36 ;  /* 0x000054103e247816 */ /* 0x000fe40000000024 */
[----:B------:R-:W-:Y:S02]  /*7990*/  PRMT R35, R61, 0x5410, R35 ;  /* 0x000054103d237816 */ /* 0x000fe40000000023 */
        /* <DEDUP_REMOVED lines=9> */
[----:B------:R-:W-:Y:S02]  /*7a30*/  LEA R12, R49, 0xc100, 0x1 ;  /* 0x0000c100310c7811 */ /* 0x000fe400078e08ff */
[----:B------:R-:W-:Y:S02]  /*7a40*/  PRMT R25, R10, 0x5410, R25 ;  /* 0x000054100a197816 */ /* 0x000fe40000000019 */
[----:B------:R-:W-:Y:S01]  /*7a50*/  PRMT R23, R9, 0x5410, R8 ;  /* 0x0000541009177816 */ /* 0x000fe20000000008 */
[----:B------:R-:W-:Y:S06]  /*7a60*/  BAR.SYNC.DEFER_BLOCKING 0x0 ;  /* 0x0000000000007b1d */ /* 0x000fec0000010000 */
[----:B------:R-:W-:Y:S05]  /*7a70*/  @P0 BRA `(.L_x_94) ;  /* 0x00000ff000000947 */ /* 0x000fea0003800000 */
[----:B------:R-:W-:Y:S01]  /*7a80*/  ISETP.GE.AND P0, PT, R13, c[0x0][0x27c], PT ;  /* 0x00009f000d007a0c */ /* 0x000fe20003f06270 */
[----:B------:R-:W-:-:S12]  /*7a90*/  BSSY B0, `(.L_x_95) ;  /* 0x0000028000007945 */ /* 0x000fd80003800000 */
[----:B------:R-:W-:Y:S05]  /*7aa0*/  @P0 BRA `(.L_x_96) ;  /* 0x0000026000000947 */ /* 0x000fea0003800000 */
[----:B------:R-:W1:Y:S01]  /*7ab0*/  LDS.128 R8, [R26] ;  /* 0x000000001a087984 */ /* 0x000e620000000c00 */
[----:B------:R-:W-:Y:S01]  /*7ac0*/  SHF.L.U32 R53, R45, 0x10, RZ ;  /* 0x000000102d357819 */ /* 0x000fe200000006ff */
[----:B------:R-:W-:Y:S01]  /*7ad0*/  IMAD.U32 R50, R43, 0x10000, RZ ;  /* 0x000100002b327824 */ /* 0x000fe200078e00ff */
[----:B------:R-:W-:Y:S02]  /*7ae0*/  LOP3.LUT R51, R45, 0xffff0000, RZ, 0xc0, !PT ;  /* 0xffff00002d337812 */ /* 0x000fe400078ec0ff */
[C---:B-1----:R-:W-:Y:S01]  /*7af0*/  SHF.L.U32 R49, R8.reuse, 0x10, RZ ;  /* 0x0000001008317819 */ /* 0x042fe200000006ff */
[----:B------:R-:W-:Y:S01]  /*7b00*/  IMAD.U32 R52, R11, 0x10000, RZ ;  /* 0x000100000b347824 */ /* 0x000fe200078e00ff */
[----:B------:R-:W-:Y:S02]  /*7b10*/  LOP3.LUT R48, R8, 0xffff0000, RZ, 0xc0, !PT ;  /* 0xffff000008307812 */ /* 0x000fe400078ec0ff */
[C---:B------:R-:W-:Y:S02]  /*7b20*/  SHF.L.U32 R8, R9.reuse, 0x10, RZ ;  /* 0x0000001009087819 */ /* 0x040fe400000006ff */
[----:B------:R-:W-:-:S02]  /*7b30*/  LOP3.LUT R56, R9, 0xffff0000, RZ, 0xc0, !PT ;  /* 0xffff000009387812 */ /* 0x000fc400078ec0ff */
[----:B------:R-:W-:Y:S02]  /*7b40*/  LOP3.LUT R9, R43, 0xffff0000, RZ, 0xc0, !PT ;  /* 0xffff00002b097812 */ /* 0x000fe400078ec0ff */
[C---:B------:R-:W-:Y:S02]  /*7b50*/  SHF.L.U32 R55, R10.reuse, 0x10, RZ ;  /* 0x000000100a377819 */ /* 0x040fe400000006ff */
[----:B------:R-:W-:Y:S01]  /*7b60*/  LOP3.LUT R54, R10, 0xffff0000, RZ, 0xc0, !PT ;  /* 0xffff00000a367812 */ /* 0x000fe200078ec0ff */
[CC--:B------:R-:W-:Y:S01]  /*7b70*/  FMUL.FTZ R10, R48.reuse, R50.reuse ;  /* 0x00000032300a7220 */ /* 0x0c0fe20000410000 */
[----:B------:R-:W-:Y:S01]  /*7b80*/  LOP3.LUT R57, R11, 0xffff0000, RZ, 0xc0, !PT ;  /* 0xffff00000b397812 */ /* 0x000fe200078ec0ff */
[----:B------:R-:W-:Y:S02]  /*7b90*/  FMUL.FTZ R48, R48, R53 ;  /* 0x0000003530307220 */ /* 0x000fe40000410000 */
[----:B------:R-:W-:Y:S02]  /*7ba0*/  FMUL.FTZ R11, R56, R9 ;  /* 0x00000009380b7220 */ /* 0x000fe40000410000 */
[C---:B------:R-:W-:Y:S01]  /*7bb0*/  FFMA.FTZ R10, R49.reuse, R53, -R10 ;  /* 0x00000035310a7223 */ /* 0x040fe2000001080a */
[----:B------:R-:W-:Y:S01]  /*7bc0*/  SHF.L.U32 R53, R44, 0x10, RZ ;  /* 0x000000102c357819 */ /* 0x000fe200000006ff */
[----:B------:R-:W-:Y:S01]  /*7bd0*/  FFMA.FTZ R49, R49, R50, R48 ;  /* 0x0000003231317223 */ /* 0x000fe20000010030 */
[----:B------:R-:W-:Y:S01]  /*7be0*/  SHF.L.U32 R50, R46, 0x10, RZ ;  /* 0x000000102e327819 */ /* 0x000fe200000006ff */
[-C--:B------:R-:W-:Y:S01]  /*7bf0*/  FMUL.FTZ R56, R56, R51.reuse ;  /* 0x0000003338387220 */ /* 0x080fe20000410000 */
[----:B------:R-:W-:Y:S01]  /*7c00*/  LOP3.LUT R48, R46, 0xffff0000, RZ, 0xc0, !PT ;  /* 0xffff00002e307812 */ /* 0x000fe200078ec0ff */
[----:B------:R-:W-:Y:S01]  /*7c10*/  FFMA.FTZ R11, R8, R51, -R11 ;  /* 0x00000033080b7223 */ /* 0x000fe2000001080b */
[----:B------:R-:W-:Y:S01]  /*7c20*/  LOP3.LUT R51, R44, 0xffff0000, RZ, 0xc0, !PT ;  /* 0xffff00002c337812 */ /* 0x000fe200078ec0ff */
[----:B------:R-:W-:-:S02]  /*7c30*/  FFMA.FTZ R56, R8, R9, R56 ;  /* 0x0000000908387223 */ /* 0x000fc40000010038 */
[C---:B------:R-:W-:Y:S02]  /*7c40*/  FMUL.FTZ R8, R54.reuse, R50 ;  /* 0x0000003236087220 */ /* 0x040fe40000410000 */
[C---:B------:R-:W-:Y:S02]  /*7c50*/  FMUL.FTZ R9, R57.reuse, R48 ;  /* 0x0000003039097220 */ /* 0x040fe40000410000 */
[----:B------:R-:W-:Y:S02]  /*7c60*/  FMUL.FTZ R54, R54, R53 ;  /* 0x0000003536367220 */ /* 0x000fe40000410000 */
[----:B------:R-:W-:Y:S02]  /*7c70*/  FMUL.FTZ R57, R57, R51 ;  /* 0x0000003339397220 */ /* 0x000fe40000410000 */
[----:B------:R-:W-:Y:S01]  /*7c80*/  FFMA.FTZ R53, R55, R53, -R8 ;  /* 0x0000003537357223 */ /* 0x000fe20000010808 */
[----:B------:R-:W-:Y:S01]  /*7c90*/  F2FP.BF16.PACK_AB R8, R49, R10 ;  /* 0x0000000a3108723e */ /* 0x000fe200000010ff */
[----:B------:R-:W-:-:S02]  /*7ca0*/  FFMA.FTZ R54, R55, R50, R54 ;  /* 0x0000003237367223 */ /* 0x000fc40000010036 */
[----:B------:R-:W-:Y:S01]  /*7cb0*/  FFMA.FTZ R51, R52, R51, -R9 ;  /* 0x0000003334337223 */ /* 0x000fe20000010809 */
[----:B------:R-:W-:Y:S01]  /*7cc0*/  F2FP.BF16.PACK_AB R9, R56, R11 ;  /* 0x0000000b3809723e */ /* 0x000fe200000010ff */
[----:B------:R-:W-:Y:S01]  /*7cd0*/  FFMA.FTZ R48, R52, R48, R57 ;  /* 0x0000003034307223 */ /* 0x000fe20000010039 */
[----:B------:R-:W-:-:S04]  /*7ce0*/  F2FP.BF16.PACK_AB R10, R54, R53 ;  /* 0x00000035360a723e */ /* 0x000fc800000010ff */
[----:B------:R-:W-:-:S05]  /*7cf0*/  F2FP.BF16.PACK_AB R11, R48, R51 ;  /* 0x00000033300b723e */ /* 0x000fca00000010ff */
[----:B------:R1:W-:Y:S02]  /*7d00*/  STS.128 [R26], R8 ;  /* 0x000000081a007388 */ /* 0x0003e40000000c00 */
.L_x_96:
[----:B------:R-:W-:Y:S05]  /*7d10*/  BSYNC B0 ;  /* 0x0000000000007941 */ /* 0x000fea0003800000 */
.L_x_95:
[----:B-1----:R-:W-:Y:S01]  /*7d20*/  IADD3 R8, R13, 0x10, RZ ;  /* 0x000000100d087810 */ /* 0x002fe20007ffe0ff */
[----:B------:R-:W-:Y:S03]  /*7d30*/  BSSY B0, `(.L_x_97) ;  /* 0x0000029000007945 */ /* 0x000fe60003800000 */
[----:B------:R-:W-:-:S13]  /*7d40*/  ISETP.GE.AND P0, PT, R8, c[0x0][0x27c], PT ;  /* 0x00009f0008007a0c */ /* 0x000fda0003f06270 */
        /* <DEDUP_REMOVED lines=16> */
[C---:B------:R-:W-:Y:S02]  /*7e50*/  FMUL.FTZ R11, R56.reuse, R9 ;  /* 0x00000009380b7220 */ /* 0x040fe40000410000 */
[----:B------:R-:W-:Y:S01]  /*7e60*/  FFMA.FTZ R10, R49, R53, -R10 ;  /* 0x00000035310a7223 */ /* 0x000fe2000001080a */
[----:B------:R-:W-:Y:S01]  /*7e70*/  SHF.L.U32 R53, R39, 0x10, RZ ;  /* 0x0000001027357819 */ /* 0x000fe200000006ff */
[----:B------:R-:W-:Y:S01]  /*7e80*/  FFMA.FTZ R49, R49, R50, R48 ;  /* 0x0000003231317223 */ /* 0x000fe20000010030 */
[C---:B------:R-:W-:Y:S01]  /*7e90*/  SHF.L.U32 R50, R41.reuse, 0x10, RZ ;  /* 0x0000001029327819 */ /* 0x040fe200000006ff */
[-C--:B------:R-:W-:Y:S01]  /*7ea0*/  FMUL.FTZ R56, R56, R51.reuse ;  /* 0x0000003338387220 */ /* 0x080fe20000410000 */
[----:B------:R-:W-:Y:S01]  /*7eb0*/  LOP3.LUT R48, R41, 0xffff0000, RZ, 0xc0, !PT ;  /* 0xffff000029307812 */ /* 0x000fe200078ec0ff */
[C---:B------:R-:W-:Y:S01]  /*7ec0*/  FFMA.FTZ R11, R8.reuse, R51, -R11 ;  /* 0x00000033080b7223 */ /* 0x040fe2000001080b */
        /* <DEDUP_REMOVED lines=15> */
.L_x_98:
[----:B------:R-:W-:Y:S05]  /*7fc0*/  BSYNC B0 ;  /* 0x0000000000007941 */ /* 0x000fea0003800000 */
.L_x_97:
[----:B-1----:R-:W-:Y:S01]  /*7fd0*/  IADD3 R8, R13, 0x20, RZ ;  /* 0x000000200d087810 */ /* 0x002fe20007ffe0ff */
[----:B------:R-:W-:Y:S03]  /*7fe0*/  BSSY B0, `(.L_x_99) ;  /* 0x0000029000007945 */ /* 0x000fe60003800000 */
[----:B------:R-:W-:-:S13]  /*7ff0*/  ISETP.GE.AND P0, PT, R8, c[0x0][0x27c], PT ;  /* 0x00009f0008007a0c */ /* 0x000fda0003f06270 */
[----:B------:R-:W-:Y:S05]  /*8000*/  @P0 BRA `(.L_x_100) ;  /* 0x0000026000000947 */ /* 0x000fea0003800000 */
[----:B------:R-:W1:Y:S01]  /*8010*/  LDS.128 R8, [R26+0x4000] ;  /* 0x004000001a087984 */ /* 0x000e620000000c00 */
        /* <DEDUP_REMOVED lines=36> */
[----:B------:R1:W-:Y:S02]  /*8260*/  STS.128 [R26+0x4000], R8 ;  /* 0x004000081a007388 */ /* 0x0003e40000000c00 */
.L_x_100:
[----:B------:R-:W-:Y:S05]  /*8270*/  BSYNC B0 ;  /* 0x0000000000007941 */ /* 0x000fea0003800000 */
.L_x_99:
        /* <DEDUP_REMOVED lines=42> */
.L_x_102:
[----:B------:R-:W-:Y:S05]  /*8520*/  BSYNC B0 ;  /* 0x0000000000007941 */ /* 0x000fea0003800000 */
.L_x_101:
        /* <DEDUP_REMOVED lines=42> */
.L_x_104:
[----:B------:R-:W-:Y:S05]  /*87d0*/  BSYNC B0 ;  /* 0x0000000000007941 */ /* 0x000fea0003800000 */
.L_x_103:
[----:B-1----:R-:W-:-:S04]  /*87e0*/  IADD3 R8, R13, 0x50, RZ ;  /* 0x000000500d087810 */ /* 0x002fc80007ffe0ff */
        /* <DEDUP_REMOVED lines=21> */
[C---:B------:R-:W-:Y:S01]  /*8940*/  SHF.L.U32 R50, R23.reuse, 0x10, RZ ;  /* 0x0000001017327819 */ /* 0x040fe200000006ff */
        /* <DEDUP_REMOVED lines=18> */
.L_x_94:
[----:B------:R-:W-:Y:S05]  /*8a70*/  BSYNC B1 ;  /* 0x0000000000017941 */ /* 0x000fea0003800000 */
.L_x_93:
[----:B------:R-:W-:-:S04]  /*8a80*/  IADD3 R24, R24, 0x40, RZ ;  /* 0x0000004018187810 */ /* 0x000fc80007ffe0ff */
[----:B------:R-:W-:-:S13]  /*8a90*/  ISETP.GE.AND P0, PT, R24, R47, PT ;  /* 0x0000002f1800720c */ /* 0x000fda0003f06270 */
[----:B------:R-:W-:Y:S05]  /*8aa0*/  @P0 BRA `(.L_x_105) ;  /* 0x00003f9000000947 */ /* 0x000fea0003800000 */
[----:B------:R-:W-:Y:S01]  /*8ab0*/  ISETP.GE.AND P0, PT, R13, c[0x0][0x27c], PT ;  /* 0x00009f000d007a0c */ /* 0x000fe20003f06270 */
[----:B------:R-:W-:-:S12]  /*8ac0*/  BSSY B0, `(.L_x_106) ;  /* 0x0000028000007945 */ /* 0x000fd80003800000 */
[----:B------:R-:W-:Y:S05]  /*8ad0*/  @P0 BRA `(.L_x_107) ;  /* 0x0000026000000947 */ /* 0x000fea0003800000 */
[----:B-1----:R-:W1:Y:S01]  /*8ae0*/  LDS.128 R8, [R26+0x2000] ;  /* 0x002000001a087984 */ /* 0x002e620000000c00 */
[----:B------:R-:W-:Y:S02]  /*8af0*/  LOP3.LUT R49, R45, 0xffff0000, RZ, 0xc0, !PT ;  /* 0xffff00002d317812 */ /* 0x000fe400078ec0ff */
[C---:B-1----:R-:W-:Y:S01]  /*8b00*/  SHF.L.U32 R47, R8.reuse, 0x10, RZ ;  /* 0x00000010082f7819 */ /* 0x042fe200000006ff */
[----:B------:R-:W-:Y:S01]  /*8b10*/  IMAD.U32 R50, R11, 0x10000, RZ ;  /* 0x000100000b327824 */ /* 0x000fe200078e00ff */
[----:B------:R-:W-:Y:S02]  /*8b20*/  LOP3.LUT R24, R8, 0xffff0000, RZ, 0xc0, !PT ;  /* 0xffff000008187812 */ /* 0x000fe400078ec0ff */
[C---:B------:R-:W-:Y:S02]  /*8b30*/  SHF.L.U32 R8, R9.reuse, 0x10, RZ ;  /* 0x0000001009087819 */ /* 0x040fe400000006ff */
[----:B------:R-:W-:Y:S02]  /*8b40*/  LOP3.LUT R48, R9, 0xffff0000, RZ, 0xc0, !PT ;  /* 0xffff000009307812 */ /* 0x000fe400078ec0ff */
[----:B------:R-:W-:Y:S01]  /*8b50*/  SHF.L.U32 R9, R45, 0x10, RZ ;  /* 0x000000102d097819 */ /* 0x000fe200000006ff */
[C---:B------:R-:W-:Y:S01]  /*8b60*/  IMAD.U32 R45, R43.reuse, 0x10000, RZ ;  /* 0x000100002b2d7824 */ /* 0x040fe200078e00ff */
[----:B------:R-:W-:-:S02]  /*8b70*/  LOP3.LUT R43, R43, 0xffff0000, RZ, 0xc0, !PT ;  /* 0xffff00002b2b7812 */ /* 0x000fc400078ec0ff */
[C---:B------:R-:W-:Y:S02]  /*8b80*/  SHF.L.U32 R52, R10.reuse, 0x10, RZ ;  /* 0x000000100a347819 */ /* 0x040fe400000006ff */
[----:B------:R-:W-:Y:S01]  /*8b90*/  LOP3.LUT R51, R10, 0xffff0000, RZ, 0xc0, !PT ;  /* 0xffff00000a337812 */ /* 0x000fe200078ec0ff */
[----:B------:R-:W-:Y:S01]  /*8ba0*/  FMUL.FTZ R10, R45, R24 ;  /* 0x000000182d0a7220 */ /* 0x000fe20000410000 */
[----:B------:R-:W-:Y:S01]  /*8bb0*/  LOP3.LUT R53, R11, 0xffff0000, RZ, 0xc0, !PT ;  /* 0xffff00000b357812 */ /* 0x000fe200078ec0ff */
[----:B------:R-:W-:Y:S02]  /*8bc0*/  FMUL.FTZ R11, R43, R48 ;  /* 0x000000302b0b7220 */ /* 0x000fe40000410000 */
[C---:B------:R-:W-:Y:S02]  /*8bd0*/  FMUL.FTZ R24, R9.reuse, R24 ;  /* 0x0000001809187220 */ /* 0x040fe40000410000 */
[-C--:B------:R-:W-:Y:S02]  /*8be0*/  FFMA.FTZ R10, R9, R47.reuse, -R10 ;  /* 0x0000002f090a7223 */ /* 0x080fe4000001080a */
[----:B------:R-:W-:Y:S01]  /*8bf0*/  FFMA.FTZ R9, R49, R8, -R11 ;  /* 0x0000000831097223 */ /* 0x000fe2000001080b */
[----:B------:R-:W-:Y:S01]  /*8c00*/  SHF.L.U32 R11, R46, 0x10, RZ ;  /* 0x000000102e0b7819 */ /* 0x000fe200000006ff */
[----:B------:R-:W-:Y:S01]  /*8c10*/  FFMA.FTZ R45, R45, R47, R24 ;  /* 0x0000002f2d2d7223 */ /* 0x000fe20000010018 */
[----:B------:R-:W-:Y:S01]  /*8c20*/  SHF.L.U32 R24, R44, 0x10, RZ ;  /* 0x000000102c187819 */ /* 0x000fe200000006ff */
[----:B------:R-:W-:Y:S01]  /*8c30*/  FMUL.FTZ R48, R49, R48 ;  /* 0x0000003031307220 */ /* 0x000fe20000410000 */
[----:B------:R-:W-:-:S02]  /*8c40*/  LOP3.LUT R46, R46, 0xffff0000, RZ, 0xc0, !PT ;  /* 0xffff00002e2e7812 */ /* 0x000fc400078ec0ff */
[----:B------:R-:W-:Y:S01]  /*8c50*/  LOP3.LUT R44, R44, 0xffff0000, RZ, 0xc0, !PT ;  /* 0xffff00002c2c7812 */ /* 0x000fe200078ec0ff */
[----:B------:R-:W-:Y:S01]  /*8c60*/  FFMA.FTZ R48, R43, R8, R48 ;  /* 0x000000082b307223 */ /* 0x000fe20000010030 */
[----:B------:R-:W-:Y:S01]  /*8c70*/  F2FP.BF16.PACK_AB R8, R45, R10 ;  /* 0x0000000a2d08723e */ /* 0x000fe200000010ff */
[-C--:B------:R-:W-:Y:S02]  /*8c80*/  FMUL.FTZ R43, R11, R51.reuse ;  /* 0x000000330b2b7220 */ /* 0x080fe40000410000 */
[----:B------:R-:W-:Y:S01]  /*8c90*/  FMUL.FTZ R51, R24, R51 ;  /* 0x0000003318337220 */ /* 0x000fe20000410000 */
[----:B------:R-:W-:Y:S01]  /*8ca0*/  F2FP.BF16.PACK_AB R9, R48, R9 ;  /* 0x000000093009723e */ /* 0x000fe200000010ff */
[-C--:B------:R-:W-:Y:S02]  /*8cb0*/  FMUL.FTZ R47, R46, R53.reuse ;  /* 0x000000352e2f7220 */ /* 0x080fe40000410000 */
[----:B------:R-:W-:Y:S02]  /*8cc0*/  FMUL.FTZ R53, R44, R53 ;  /* 0x000000352c357220 */ /* 0x000fe40000410000 */
[----:B------:R-:W-:-:S02]  /*8cd0*/  FFMA.FTZ R43, R24, R52, -R43 ;  /* 0x00000034182b7223 */ /* 0x000fc4000001082b */
[----:B------:R-:W-:Y:S02]  /*8ce0*/  FFMA.FTZ R52, R11, R52, R51 ;  /* 0x000000340b347223 */ /* 0x000fe40000010033 */
[-C--:B------:R-:W-:Y:S02]  /*8cf0*/  FFMA.FTZ R11, R44, R50.reuse, -R47 ;  /* 0x000000322c0b7223 */ /* 0x080fe4000001082f */
[----:B------:R-:W-:Y:S01]  /*8d00*/  FFMA.FTZ R46, R46, R50, R53 ;  /* 0x000000322e2e7223 */ /* 0x000fe20000010035 */
[----:B------:R-:W-:-:S04]  /*8d10*/  F2FP.BF16.PACK_AB R10, R52, R43 ;  /* 0x0000002b340a723e */ /* 0x000fc800000010ff */
[----:B------:R-:W-:-:S05]  /*8d20*/  F2FP.BF16.PACK_AB R11, R46, R11 ;  /* 0x0000000b2e0b723e */ /* 0x000fca00000010ff */
[----:B------:R1:W-:Y:S02]  /*8d30*/  STS.128 [R26+0x2000], R8 ;  /* 0x002000081a007388 */ /* 0x0003e40000000c00 */
.L_x_107:
[----:B------:R-:W-:Y:S05]  /*8d40*/  BSYNC B0 ;  /* 0x0000000000007941 */ /* 0x000fea0003800000 */
.L_x_106:
[----:B-1----:R-:W-:Y:S01]  /*8d50*/  IADD3 R8, R13, 0x10, RZ ;  /* 0x000000100d087810 */ /* 0x002fe20007ffe0ff */
[----:B------:R-:W-:Y:S03]  /*8d60*/  BSSY B0, `(.L_x_108) ;  /* 0x0000029000007945 */ /* 0x000fe60003800000 */
[----:B------:R-:W-:-:S13]  /*8d70*/  ISETP.GE.AND P0, PT, R8, c[0x0][0x27c], PT ;  /* 0x00009f0008007a0c */ /* 0x000fda0003f06270 */
[----:B------:R-:W-:Y:S05]  /*8d80*/  @P0 BRA `(.L_x_109) ;  /* 0x0000026000000947 */ /* 0x000fea0003800000 */
[----:B------:R-:W1:Y:S01]  /*8d90*/  LDS.128 R8, [R12+0x2000] ;  /* 0x002000000c087984 */ /* 0x000e620000000c00 */
[----:B------:R-:W-:Y:S02]  /*8da0*/  LOP3.LUT R45, R40, 0xffff0000, RZ, 0xc0, !PT ;  /* 0xffff0000282d7812 */ /* 0x000fe400078ec0ff */
[----:B------:R-:W-:Y:S02]  /*8db0*/  LOP3.LUT R47, R42, 0xffff0000, RZ, 0xc0, !PT ;  /* 0xffff00002a2f7812 */ /* 0x000fe400078ec0ff */
[C---:B-1----:R-:W-:Y:S02]  /*8dc0*/  SHF.L.U32 R43, R8.reuse, 0x10, RZ ;  /* 0x00000010082b7819 */ /* 0x042fe400000006ff */
[----:B------:R-:W-:Y:S02]  /*8dd0*/  LOP3.LUT R24, R8, 0xffff0000, RZ, 0xc0, !PT ;  /* 0xffff000008187812 */ /* 0x000fe400078ec0ff */
[C---:B------:R-:W-:Y:S02]  /*8de0*/  SHF.L.U32 R8, R9.reuse, 0x10, RZ ;  /* 0x0000001009087819 */ /* 0x040fe400000006ff */
[----:B------:R-:W-:-:S02]  /*8df0*/  LOP3.LUT R44, R9, 0xffff0000, RZ, 0xc0, !PT ;  /* 0xffff0000092c7812 */ /* 0x000fc400078ec0ff */
[----:B------:R-:W-:Y:S01]  /*8e00*/  SHF.L.U32 R9, R40, 0x10, RZ ;  /* 0x0000001028097819 */ /* 0x000fe200000006ff */
[----:B------:R-:W-:Y:S01]  /*8e10*/  IMAD.U32 R40, R42, 0x10000, RZ ;  /* 0x000100002a287824 */ /* 0x000fe200078e00ff */
[C---:B------:R-:W-:Y:S01]  /*8e20*/  SHF.L.U32 R48, R10.reuse, 0x10, RZ ;  /* 0x000000100a307819 */ /* 0x040fe200000006ff */
[C---:B------:R-:W-:Y:S01]  /*8e30*/  IMAD.U32 R42, R11.reuse, 0x10000, RZ ;  /* 0x000100000b2a7824 */ /* 0x040fe200078e00ff */
[----:B------:R-:W-:Y:S01]  /*8e40*/  LOP3.LUT R46, R10, 0xffff0000, RZ, 0xc0, !PT ;  /* 0xffff00000a2e7812 */ /* 0x000fe200078ec0ff */
[----:B------:R-:W-:Y:S01]  /*8e50*/  FMUL.FTZ R10, R40, R24 ;  /* 0x00000018280a7220 */ /* 0x000fe20000410000 */
[----:B------:R-:W-:Y:S01]  /*8e60*/  LOP3.LUT R49, R11, 0xffff0000, RZ, 0xc0, !PT ;  /* 0xffff00000b317812 */ /* 0x000fe200078ec0ff */
[----:B------:R-:W-:Y:S02]  /*8e70*/  FMUL.FTZ R11, R47, R44 ;  /* 0x0000002c2f0b7220 */ /* 0x000fe40000410000 */
[C---:B------:R-:W-:Y:S02]  /*8e80*/  FMUL.FTZ R24, R9.reuse, R24 ;  /* 0x0000001809187220 */ /* 0x040fe40000410000 */
[----:B------:R-:W-:-:S02]  /*8e90*/  FFMA.FTZ R10, R9, R43, -R10 ;  /* 0x0000002b090a7223 */ /* 0x000fc4000001080a */
[----:B------:R-:W-:Y:S01]  /*8ea0*/  FFMA.FTZ R9, R45, R8, -R11 ;  /* 0x000000082d097223 */ /* 0x000fe2000001080b */
[----:B------:R-:W-:Y:S01]  /*8eb0*/  SHF.L.U32 R11, R41, 0x10, RZ ;  /* 0x00000010290b7819 */ /* 0x000fe200000006ff */
[----:B------:R-:W-:Y:S01]  /*8ec0*/  FMUL.FTZ R44, R45, R44 ;  /* 0x0000002c2d2c7220 */ /* 0x000fe20000410000 */
[----:B------:R-:W-:Y:S01]  /*8ed0*/  SHF.L.U32 R45, R39, 0x10, RZ ;  /* 0x00000010272d7819 */ /* 0x000fe200000006ff */
[----:B------:R-:W-:Y:S01]  /*8ee0*/  FFMA.FTZ R43, R40, R43, R24 ;  /* 0x0000002b282b7223 */ /* 0x000fe20000010018 */
[----:B------:R-:W-:Y:S01]  /*8ef0*/  LOP3.LUT R41, R41, 0xffff0000, RZ, 0xc0, !PT ;  /* 0xffff000029297812 */ /* 0x000fe200078ec0ff */
[----:B------:R-:W-:Y:S01]  /*8f00*/  FFMA.FTZ R44, R47, R8, R44 ;  /* 0x000000082f2c7223 */ /* 0x000fe2000001002c */
[----:B------:R-:W-:Y:S01]  /*8f10*/  LOP3.LUT R39, R39, 0xffff0000, RZ, 0xc0, !PT ;  /* 0xffff000027277812 */ /* 0x000fe200078ec0ff */
[-C--:B------:R-:W-:Y:S02]  /*8f20*/  FMUL.FTZ R8, R11, R46.reuse ;  /* 0x0000002e0b087220 */ /* 0x080fe40000410000 */
[----:B------:R-:W-:Y:S01]  /*8f30*/  FMUL.FTZ R46, R45, R46 ;  /* 0x0000002e2d2e7220 */ /* 0x000fe20000410000 */
[----:B------:R-:W-:Y:S01]  /*8f40*/  F2FP.BF16.PACK_AB R9, R44, R9 ;  /* 0x000000092c09723e */ /* 0x000fe200000010ff */
[----:B------:R-:W-:-:S02]  /*8f50*/  FMUL.FTZ R24, R41, R49 ;  /* 0x0000003129187220 */ /* 0x000fc40000410000 */
[----:B------:R-:W-:Y:S02]  /*8f60*/  FMUL.FTZ R49, R39, R49 ;  /* 0x0000003127317220 */ /* 0x000fe40000410000 */
[----:B------:R-:W-:Y:S02]  /*8f70*/  FFMA.FTZ R46, R11, R48, R46 ;  /* 0x000000300b2e7223 */ /* 0x000fe4000001002e */
[----:B------:R-:W-:Y:S02]  /*8f80*/  FFMA.FTZ R11, R39, R42, -R24 ;  /* 0x0000002a270b7223 */ /* 0x000fe40000010818 */
[----:B------:R-:W-:Y:S01]  /*8f90*/  FFMA.FTZ R45, R45, R48, -R8 ;  /* 0x000000302d2d7223 */ /* 0x000fe20000010808 */
[----:B------:R-:W-:Y:S01]  /*8fa0*/  F2FP.BF16.PACK_AB R8, R43, R10 ;  /* 0x0000000a2b08723e */ /* 0x000fe200000010ff */
[----:B------:R-:W-:-:S03]  /*8fb0*/  FFMA.FTZ R42, R41, R42, R49 ;  /* 0x0000002a292a7223 */ /* 0x000fc60000010031 */
[----:B------:R-:W-:Y:S02]  /*8fc0*/  F2FP.BF16.PACK_AB R10, R46, R45 ;  /* 0x0000002d2e0a723e */ /* 0x000fe400000010ff */
[----:B------:R-:W-:-:S05]  /*8fd0*/  F2FP.BF16.PACK_AB R11, R42, R11 ;  /* 0x0000000b2a0b723e */ /* 0x000fca00000010ff */
[----:B------:R1:W-:Y:S02]  /*8fe0*/  STS.128 [R12+0x2000], R8 ;  /* 0x002000080c007388 */ /* 0x0003e40000000c00 */
.L_x_109:
[----:B------:R-:W-:Y:S05]  /*8ff0*/  BSYNC B0 ;  /* 0x0000000000007941 */ /* 0x000fea0003800000 */
.L_x_108:
        /* <DEDUP_REMOVED lines=42> */
.L_x_111:
[----:B------:R-:W-:Y:S05]  /*92a0*/  BSYNC B0 ;  /* 0x0000000000007941 */ /* 0x000fea0003800000 */
.L_x_110:
        /* <DEDUP_REMOVED lines=42> */
.L_x_113:
[----:B------:R-:W-:Y:S05]  /*9550*/  BSYNC B0 ;  /* 0x0000000000007941 */ /* 0x000fea0003800000 */
.L_x_112:
        /* <DEDUP_REMOVED lines=42> */
.L_x_115:
[----:B------:R-:W-:Y:S05]  /*9800*/  BSYNC B0 ;  /* 0x0000000000007941 */ /* 0x000fea0003800000 */
.L_x_114:
[----:B------:R-:W-:-:S04]  /*9810*/  IADD3 R13, R13, 0x50, RZ ;  /* 0x000000500d0d7810 */ /* 0x000fc80007ffe0ff */
[----:B------:R-:W-:-:S13]  /*9820*/  ISETP.GE.AND P0, PT, R13, c[0x0][0x27c], PT ;  /* 0x00009f000d007a0c */ /* 0x000fda0003f06270 */
        /* <DEDUP_REMOVED lines=13> */
[-C--:B------:R-:W-:Y:S01]  /*9900*/  FMUL.FTZ R10, R15, R13.reuse ;  /* 0x0000000d0f0a7220 */ /* 0x080fe20000410000 */
[----:B------:R-:W-:Y:S01]  /*9910*/  LOP3.LUT R31, R11, 0xffff0000, RZ, 0xc0, !PT ;  /* 0xffff00000b1f7812 */ /* 0x000fe200078ec0ff */
[----:B------:R-:W-:Y:S02]  /*9920*/  FMUL.FTZ R11, R25, R26 ;  /* 0x0000001a190b7220 */ /* 0x000fe40000410000 */
[C---:B------:R-:W-:Y:S02]  /*9930*/  FMUL.FTZ R13, R9.reuse, R13 ;  /* 0x0000000d090d7220 */ /* 0x040fe40000410000 */
[----:B------:R-:W-:Y:S02]  /*9940*/  FFMA.FTZ R10, R9, R24, -R10 ;  /* 0x00000018090a7223 */ /* 0x000fe4000001080a */
[----:B------:R-:W-:Y:S01]  /*9950*/  FFMA.FTZ R9, R27, R8, -R11 ;  /* 0x000000081b097223 */ /* 0x000fe2000001080b */
[----:B------:R-:W-:Y:S01]  /*9960*/  SHF.L.U32 R11, R23, 0x10, RZ ;  /* 0x00000010170b7819 */ /* 0x000fe200000006ff */
[----:B------:R-:W-:Y:S01]  /*9970*/  FFMA.FTZ R13, R15, R24, R13 ;  /* 0x000000180f0d7223 */ /* 0x000fe2000001000d */
[----:B------:R-:W-:Y:S01]  /*9980*/  SHF.L.U32 R15, R14, 0x10, RZ ;  /* 0x000000100e0f7819 */ /* 0x000fe200000006ff */
[----:B------:R-:W-:Y:S01]  /*9990*/  FMUL.FTZ R26, R27, R26 ;  /* 0x0000001a1b1a7220 */ /* 0x000fe20000410000 */
[----:B------:R-:W-:-:S02]  /*99a0*/  LOP3.LUT R23, R23, 0xffff0000, RZ, 0xc0, !PT ;  /* 0xffff000017177812 */ /* 0x000fc400078ec0ff */
[----:B------:R-:W-:Y:S01]  /*99b0*/  LOP3.LUT R14, R14, 0xffff0000, RZ, 0xc0, !PT ;  /* 0xffff00000e0e7812 */ /* 0x000fe200078ec0ff */
[----:B------:R-:W-:Y:S02]  /*99c0*/  FFMA.FTZ R26, R25, R8, R26 ;  /* 0x00000008191a7223 */ /* 0x000fe4000001001a */
[-C--:B------:R-:W-:Y:S02]  /*99d0*/  FMUL.FTZ R8, R11, R29.reuse ;  /* 0x0000001d0b087220 */ /* 0x080fe40000410000 */
[----:B------:R-:W-:Y:S01]  /*99e0*/  FMUL.FTZ R29, R15, R29 ;  /* 0x0000001d0f1d7220 */ /* 0x000fe20000410000 */
[----:B------:R-:W-:Y:S01]  /*99f0*/  F2FP.BF16.PACK_AB R9, R26, R9 ;  /* 0x000000091a09723e */ /* 0x000fe200000010ff */
[-C--:B------:R-:W-:Y:S02]  /*9a00*/  FMUL.FTZ R25, R23, R31.reuse ;  /* 0x0000001f17197220 */ /* 0x080fe40000410000 */
[----:B------:R-:W-:Y:S02]  /*9a10*/  FMUL.FTZ R31, R14, R31 ;  /* 0x0000001f0e1f7220 */ /* 0x000fe40000410000 */
[----:B------:R-:W-:Y:S01]  /*9a20*/  FFMA.FTZ R15, R15, R30, -R8 ;  /* 0x0000001e0f0f7223 */ /* 0x000fe20000010808 */
[----:B------:R-:W-:Y:S01]  /*9a30*/  F2FP.BF16.PACK_AB R8, R13, R10 ;  /* 0x0000000a0d08723e */ /* 0x000fe200000010ff */
[----:B------:R-:W-:-:S02]  /*9a40*/  FFMA.FTZ R30, R11, R30, R29 ;  /* 0x0000001e0b1e7223 */ /* 0x000fc4000001001d */
[-C--:B------:R-:W-:Y:S02]  /*9a50*/  FFMA.FTZ R11, R14, R28.reuse, -R25 ;  /* 0x0000001c0e0b7223 */ /* 0x080fe40000010819 */
[----:B------:R-:W-:Y:S01]  /*9a60*/  FFMA.FTZ R28, R23, R28, R31 ;  /* 0x0000001c171c7223 */ /* 0x000fe2000001001f */
[----:B------:R-:W-:-:S04]  /*9a70*/  F2FP.BF16.PACK_AB R10, R30, R15 ;  /* 0x0000000f1e0a723e */ /* 0x000fc800000010ff */
[----:B------:R-:W-:-:S05]  /*9a80*/  F2FP.BF16.PACK_AB R11, R28, R11 ;  /* 0x0000000b1c0b723e */ /* 0x000fca00000010ff */
[----:B------:R1:W-:Y:S01]  /*9a90*/  STS.128 [R12+0xa000], R8 ;  /* 0x00a000080c007388 */ /* 0x0003e20000000c00 */
[----:B------:R-:W-:Y:S05]  /*9aa0*/  BRA `(.L_x_105) ;  /* 0x00002f9000007947 */ /* 0x000fea0003800000 */
.L_x_90:
        /* <DEDUP_REMOVED lines=17> */
[----:B------:R-:W-:Y:S01]  /*9bc0*/  IADD3 R8, R23, 0x40, RZ ;  /* 0x0000004017087810 */ /* 0x000fe20007ffe0ff */
[----:B------:R-:W-:Y:S01]  /*9bd0*/  CS2R R36, SRZ ;  /* 0x0000000000247805 */ /* 0x000fe2000001ff00 */
[----:B------:R-:W-:-:S02]  /*9be0*/  ISETP.GE.AND P1, PT, R9, c[0x0][0x27c], PT ;  /* 0x00009f0009007a0c */ /* 0x000fc40003f26270 */
[----:B------:R-:W-:Y:S02]  /*9bf0*/  ISETP.GE.AND P0, PT, R8, c[0x0][0x27c], PT ;  /* 0x00009f0008007a0c */ /* 0x000fe40003f06270 */
[----:B------:R-:W-:-:S09]  /*9c00*/  ISETP.GE.AND P2, PT, R23, c[0x0][0x27c], PT ;  /* 0x00009f0017007a0c */ /* 0x000fd20003f46270 */
[----:B------:R-:W-:Y:S02]  /*9c10*/  @!P1 SHF.R.S32.HI R26, RZ, 0x1f, R9 ;  /* 0x0000001fff1a9819 */ /* 0x000fe40000011409 */
[----:B------:R-:W-:Y:S02]  /*9c20*/  @!P0 SHF.R.S32.HI R25, RZ, 0x1f, R8 ;  /* 0x0000001fff198819 */ /* 0x000fe40000011408 */
[----:B------:R-:W-:Y:S01]  /*9c30*/  @!P1 LEA.HI R26, R26, R9, RZ, 0x3 ;  /* 0x000000091a1a9211 */ /* 0x000fe200078f18ff */
[--C-:B------:R-:W-:Y:S01]  /*9c40*/  @!P2 IMAD.WIDE R28, R23, 0x2, R52.reuse ;  /* 0x00000002171ca825 */ /* 0x100fe200078e0234 */
[----:B------:R-:W-:Y:S02]  /*9c50*/  @!P0 LEA.HI R25, R25, R8, RZ, 0x3 ;  /* 0x0000000819198211 */ /* 0x000fe400078f18ff */
[----:B------:R-:W-:Y:S02]  /*9c60*/  @!P1 LOP3.LUT R26, R26, 0xfffffff8, RZ, 0xc0, !PT ;  /* 0xfffffff81a1a9812 */ /* 0x000fe400078ec0ff */
[----:B------:R-:W-:Y:S01]  /*9c70*/  @!P0 LOP3.LUT R25, R25, 0xfffffff8, RZ, 0xc0, !PT ;  /* 0xfffffff819198812 */ /* 0x000fe200078ec0ff */
[----:B------:R1:W5:Y:S01]  /*9c80*/  @!P2 LD.E.128 R36, [R28.64] ;  /* 0x000000061c24a980 */ /* 0x000362000c101d00 */
[----:B------:R-:W-:Y:S01]  /*9c90*/  CS2R R10, SRZ ;  /* 0x00000000000a7805 */ /* 0x000fe2000001ff00 */
[C---:B------:R-:W-:Y:S01]  /*9ca0*/  @!P1 IMAD.WIDE R50, R26.reuse, 0x2, R52 ;  /* 0x000000021a329825 */ /* 0x040fe200078e0234 */
[----:B------:R-:W-:Y:S01]  /*9cb0*/  CS2R R8, SRZ ;  /* 0x0000000000087805 */ /* 0x000fe2000001ff00 */
[----:B------:R-:W-:Y:S01]  /*9cc0*/  CS2R R42, SRZ ;  /* 0x00000000002a7805 */ /* 0x000fe2000001ff00 */
[----:B------:R-:W-:Y:S01]  /*9cd0*/  CS2R R40, SRZ ;  /* 0x0000000000287805 */ /* 0x000fe2000001ff00 */
[----:B------:R-:W-:Y:S01]  /*9ce0*/  CS2R R14, SRZ ;  /* 0x00000000000e7805 */ /* 0x000fe2000001ff00 */
[----:B------:R-:W-:Y:S01]  /*9cf0*/  CS2R R12, SRZ ;  /* 0x00000000000c7805 */ /* 0x000fe2000001ff00 */
[--C-:B------:R-:W-:Y:S01]  /*9d00*/  @!P1 IMAD.WIDE R26, R26, 0x2, R44.reuse ;  /* 0x000000021a1a9825 */ /* 0x100fe200078e022c */
[----:B------:R-:W-:Y:S01]  /*9d10*/  CS2R R34, SRZ ;  /* 0x0000000000227805 */ /* 0x000fe2000001ff00 */
[----:B------:R-:W-:Y:S01]  /*9d20*/  CS2R R32, SRZ ;  /* 0x0000000000207805 */ /* 0x000fe2000001ff00 */
[----:B------:R-:W-:Y:S01]  /*9d30*/  CS2R R30, SRZ ;  /* 0x00000000001e7805 */ /* 0x000fe2000001ff00 */
[C---:B------:R-:W-:Y:S01]  /*9d40*/  @!P0 IMAD.WIDE R54, R25.reuse, 0x2, R44 ;  /* 0x0000000219368825 */ /* 0x040fe200078e022c */
[----:B------:R2:W5:Y:S03]  /*9d50*/  @!P1 LD.E.128 R40, [R50.64] ;  /* 0x0000000632289980 */ /* 0x000566000c101d00 */
[----:B------:R-:W-:Y:S01]  /*9d60*/  @!P0 IMAD.WIDE R52, R25, 0x2, R52 ;  /* 0x0000000219348825 */ /* 0x000fe200078e0234 */
[----:B------:R2:W5:Y:S03]  /*9d70*/  @!P1 LD.E.128 R12, [R26.64] ;  /* 0x000000061a0c9980 */ /* 0x000566000c101d00 */
[----:B------:R-:W-:Y:S01]  /*9d80*/  @!P2 IMAD.WIDE R44, R23, 0x2, R44 ;  /* 0x00000002172ca825 */ /* 0x000fe200078e022c */
[----:B------:R2:W5:Y:S01]  /*9d90*/  @!P0 LD.E.128 R32, [R52.64] ;  /* 0x0000000634208980 */ /* 0x000562000c101d00 */
[----:B-1----:R-:W-:-:S03]  /*9da0*/  CS2R R28, SRZ ;  /* 0x00000000001c7805 */ /* 0x002fc6000001ff00 */
[----:B------:R2:W5:Y:S04]  /*9db0*/  @!P2 LD.E.128 R8, [R44.64] ;  /* 0x000000062c08a980 */ /* 0x000568000c101d00 */
[----:B------:R2:W5:Y:S02]  /*9dc0*/  @!P0 LD.E.128 R28, [R54.64] ;  /* 0x00000006361c8980 */ /* 0x000564000c101d00 */
.L_x_117:
[----:B------:R-:W-:Y:S05]  /*9dd0*/  BSYNC B0 ;  /* 0x0000000000007941 */ /* 0x000fea0003800000 */
.L_x_116:
[----:B--2--5:R-:W-:Y:S01]  /*9de0*/  IMAD.MOV.U32 R51, RZ, RZ, R8 ;  /* 0x000000ffff337224 */ /* 0x024fe200078e0008 */
[----:B------:R-:W-:Y:S01]  /*9df0*/  SHF.R.U64 R44, R8, 0x10, R9 ;  /* 0x00000010082c7819 */ /* 0x000fe20000001209 */
[----:B------:R-:W-:Y:S01]  /*9e00*/  IMAD R85, R85, -0x80, R46 ;  /* 0xffffff8055557824 */ /* 0x000fe200078e022e */
[--C-:B------:R-:W-:Y:S01]  /*9e10*/  SHF.R.U64 R48, R36, 0x10, R37.reuse ;  /* 0x0000001024307819 */ /* 0x100fe20000001225 */
[----:B------:R-:W-:Y:S01]  /*9e20*/  IMAD.MOV.U32 R68, RZ, RZ, R37 ;  /* 0x000000ffff447224 */ /* 0x000fe200078e0025 */
[----:B------:R-:W-:Y:S01]  /*9e30*/  PRMT R44, R51, 0x5410, R44 ;  /* 0x00005410332c7816 */ /* 0x000fe2000000002c */
[----:B------:R-:W-:Y:S01]  /*9e40*/  IMAD.MOV.U32 R67, RZ, RZ, R38 ;  /* 0x000000ffff437224 */ /* 0x000fe200078e0026 */
[----:B------:R-:W-:Y:S01]  /*9e50*/  IMNMX R51, R85, 0x80, PT ;  /* 0x0000008055337817 */ /* 0x000fe20003800200 */
[----:B------:R-:W-:Y:S01]  /*9e60*/  IMAD.MOV.U32 R61, RZ, RZ, R43 ;  /* 0x000000ffff3d7224 */ /* 0x000fe200078e002b */
[----:B------:R-:W-:Y:S01]  /*9e70*/  SHF.R.U32.HI R47, RZ, 0x10, R37 ;  /* 0x00000010ff2f7819 */ /* 0x000fe20000011625 */
[--C-:B------:R-:W-:Y:S01]  /*9e80*/  IMAD.MOV.U32 R65, RZ, RZ, R39.reuse ;  /* 0x000000ffff417224 */ /* 0x100fe200078e0027 */
[----:B------:R-:W-:Y:S01]  /*9e90*/  ISETP.GE.AND P0, PT, R24, R51, PT ;  /* 0x000000331800720c */ /* 0x000fe20003f06270 */
[----:B------:R-:W-:Y:S01]  /*9ea0*/  IMAD.MOV.U32 R64, RZ, RZ, R40 ;  /* 0x000000ffff407224 */ /* 0x000fe200078e0028 */
[----:B------:R-:W-:Y:S01]  /*9eb0*/  SHF.R.U64 R66, R38, 0x10, R39 ;  /* 0x0000001026427819 */ /* 0x000fe20000001227 */
[----:B------:R-:W-:Y:S01]  /*9ec0*/  IMAD.MOV.U32 R62, RZ, RZ, R42 ;  /* 0x000000ffff3e7224 */ /* 0x000fe200078e002a */
[----:B------:R-:W-:Y:S01]  /*9ed0*/  SHF.R.U64 R38, R42, 0x10, R43 ;  /* 0x000000102a267819 */ /* 0x000fe2000000122b */
[----:B------:R-:W-:Y:S01]  /*9ee0*/  IMAD.MOV.U32 R63, RZ, RZ, R41 ;  /* 0x000000ffff3f7224 */ /* 0x000fe200078e0029 */
[----:B------:R-:W-:Y:S01]  /*9ef0*/  SHF.R.U32.HI R37, RZ, 0x10, R43 ;  /* 0x00000010ff257819 */ /* 0x000fe2000001162b */
[----:B------:R-:W-:Y:S01]  /*9f00*/  IMAD.MOV.U32 R43, RZ, RZ, R9 ;  /* 0x000000ffff2b7224 */ /* 0x000fe200078e0009 */
[----:B------:R-:W-:Y:S01]  /*9f10*/  SHF.R.U32.HI R45, RZ, 0x10, R39 ;  /* 0x00000010ff2d7819 */ /* 0x000fe20000011627 */
[----:B------:R-:W-:Y:S01]  /*9f20*/  IMAD.MOV.U32 R69, RZ, RZ, R36 ;  /* 0x000000ffff457224 */ /* 0x000fe200078e0024 */
[----:B------:R-:W-:Y:S01]  /*9f30*/  SHF.R.U32.HI R8, RZ, 0x10, R9 ;  /* 0x00000010ff087819 */ /* 0x000fe20000011609 */
[----:B------:R-:W-:Y:S01]  /*9f40*/  IMAD.MOV.U32 R9, RZ, RZ, R10 ;  /* 0x000000ffff097224 */ /* 0x000fe200078e000a */
[----:B------:R-:W-:Y:S01]  /*9f50*/  SHF.R.U64 R40, R40, 0x10, R41 ;  /* 0x0000001028287819 */ /* 0x000fe20000001229 */
[----:B------:R-:W-:Y:S01]  /*9f60*/  IMAD.MOV.U32 R55, RZ, RZ, R35 ;  /* 0x000000ffff377224 */ /* 0x000fe200078e0023 */
[----:B------:R-:W-:Y:S01]  /*9f70*/  SHF.R.U32.HI R39, RZ, 0x10, R41 ;  /* 0x00000010ff277819 */ /* 0x000fe20000011629 */
[--C-:B------:R-:W-:Y:S01]  /*9f80*/  IMAD.MOV.U32 R41, RZ, RZ, R11.reuse ;  /* 0x000000ffff297224 */ /* 0x100fe200078e000b */
[--C-:B------:R-:W-:Y:S01]  /*9f90*/  SHF.R.U64 R42, R10, 0x10, R11.reuse ;  /* 0x000000100a2a7819 */ /* 0x100fe2000000120b */
[----:B------:R-:W-:Y:S01]  /*9fa0*/  IMAD.MOV.U32 R60, RZ, RZ, R32 ;  /* 0x000000ffff3c7224 */ /* 0x000fe200078e0020 */
[----:B------:R-:W-:Y:S01]  /*9fb0*/  SHF.R.U32.HI R10, RZ, 0x10, R11 ;  /* 0x00000010ff0a7819 */ /* 0x000fe2000001160b */
[----:B------:R-:W-:Y:S01]  /*9fc0*/  IMAD.MOV.U32 R11, RZ, RZ, R12 ;  /* 0x000000ffff0b7224 */ /* 0x000fe200078e000c */
[--C-:B------:R-:W-:Y:S01]  /*9fd0*/  SHF.R.U64 R56, R34, 0x10, R35.reuse ;  /* 0x0000001022387819 */ /* 0x100fe20000001223 */
[----:B------:R-:W-:Y:S01]  /*9fe0*/  IMAD.MOV.U32 R57, RZ, RZ, R34 ;  /* 0x000000ffff397224 */ /* 0x000fe200078e0022 */
[----:B------:R-:W-:Y:S01]  /*9ff0*/  SHF.R.U32.HI R54, RZ, 0x10, R35 ;  /* 0x00000010ff367819 */ /* 0x000fe20000011623 */
[--C-:B------:R-:W-:Y:S01]  /*a000*/  IMAD.MOV.U32 R35, RZ, RZ, R13.reuse ;  /* 0x000000ffff237224 */ /* 0x100fe200078e000d */
[----:B------:R-:W-:Y:S01]  /*a010*/  SHF.R.U64 R36, R12, 0x10, R13 ;  /* 0x000000100c247819 */ /* 0x000fe2000000120d */
        /* <DEDUP_REMOVED lines=11> */
[----:B------:R-:W-:Y:S01]  /*a0d0*/  SHF.R.U64 R28, R28, 0x10, R29 ;  /* 0x000000101c1c7819 */ /* 0x000fe2000000121d */
[----:B------:R-:W-:Y:S01]  /*a0e0*/  IMAD.MOV.U32 R25, RZ, RZ, R31 ;  /* 0x000000ffff197224 */ /* 0x000fe200078e001f */
[----:B------:R-:W-:Y:S01]  /*a0f0*/  SHF.R.U32.HI R50, RZ, 0x10, R29 ;  /* 0x00000010ff327819 */ /* 0x000fe2000001161d */
[----:B------:R-:W-:-:S04]  /*a100*/  DEPBAR.LE SB0, 0x1 ;  /* 0x000080400000791a */ /* 0x000fc80000000000 */
[--C-:B------:R-:W-:Y:S01]  /*a110*/  SHF.R.U64 R26, R30, 0x10, R31.reuse ;  /* 0x000000101e1a7819 */ /* 0x100fe2000000121f */
[----:B------:R-:W-:Y:S01]  /*a120*/  BSSY B1, `(.L_x_118) ;  /* 0x0000151000017945 */ /* 0x000fe20003800000 */
[----:B------:R-:W-:Y:S02]  /*a130*/  SHF.R.U32.HI R52, RZ, 0x10, R31 ;  /* 0x00000010ff347819 */ /* 0x000fe4000001161f */
        /* <DEDUP_REMOVED lines=22> */
[----:B------:R-:W-:Y:S01]  /*a2a0*/  PRMT R25, R25, 0x5410, R52 ;  /* 0x0000541019197816 */ /* 0x000fe20000000034 */
[----:B------:R-:W-:Y:S06]  /*a2b0*/  BAR.SYNC.DEFER_BLOCKING 0x0 ;  /* 0x0000000000007b1d */ /* 0x000fec0000010000 */
[----:B------:R-:W-:Y:S05]  /*a2c0*/  @P0 BRA `(.L_x_119) ;  /* 0x0000136000000947 */ /* 0x000fea0003800000 */
[----:B------:R-:W-:Y:S01]  /*a2d0*/  ISETP.GE.AND P0, PT, R23, c[0x0][0x27c], PT ;  /* 0x00009f0017007a0c */ /* 0x000fe20003f06270 */
[----:B------:R-:W-:-:S12]  /*a2e0*/  BSSY B0, `(.L_x_120) ;  /* 0x0000060000007945 */ /* 0x000fd80003800000 */
[----:B------:R-:W-:Y:S05]  /*a2f0*/  @P0 BRA `(.L_x_121) ;  /* 0x000005e000000947 */ /* 0x000fea0003800000 */
[----:B------:R-:W-:Y:S01]  /*a300*/  IMAD.MOV.U32 R14, RZ, RZ, c[0x0][0x27c] ;  /* 0x00009f00ff0e7624 */ /* 0x000fe200078e00ff */
[----:B------:R-:W-:Y:S01]  /*a310*/  SHF.L.U32 R10, R21, 0x9, RZ ;  /* 0x00000009150a7819 */ /* 0x000fe200000006ff */
[----:B------:R-:W-:Y:S01]  /*a320*/  IMAD.SHL.U32 R12, R24, 0x40, RZ ;  /* 0x00000040180c7824 */ /* 0x000fe200078e00ff */
[----:B------:R-:W-:Y:S01]  /*a330*/  LOP3.LUT R59, R46, 0xffff0000, RZ, 0xc0, !PT ;  /* 0xffff00002e3b7812 */ /* 0x000fe200078ec0ff */
[----:B------:R-:W-:Y:S01]  /*a340*/  IMAD.U32 R58, R42, 0x10000, RZ ;  /* 0x000100002a3a7824 */ /* 0x000fe200078e00ff */
[----:B------:R-:W-:Y:S01]  /*a350*/  LEA.HI R14, R14, R49, RZ, 0x1d ;  /* 0x000000310e0e7211 */ /* 0x000fe200078fe8ff */
[----:B------:R-:W-:Y:S01]  /*a360*/  IMAD.U32 R60, R46, 0x10000, RZ ;  /* 0x000100002e3c7824 */ /* 0x000fe200078e00ff */
[----:B------:R-:W-:Y:S01]  /*a370*/  LOP3.LUT R12, R12, 0x1c0, RZ, 0xc0, !PT ;  /* 0x000001c00c0c7812 */ /* 0x000fe200078ec0ff */
[----:B------:R-:W-:Y:S01]  /*a380*/  IMAD.U32 R68, R44, 0x10000, RZ ;  /* 0x000100002c447824 */ /* 0x000fe200078e00ff */
[----:B------:R-:W-:Y:S01]  /*a390*/  SHF.R.S32.HI R9, RZ, 0x1f, R14 ;  /* 0x0000001fff097819 */ /* 0x000fe2000001140e */
[----:B------:R-:W-:Y:S01]  /*a3a0*/  IMAD.SHL.U32 R8, R14, 0x8, RZ ;  /* 0x000000080e087824 */ /* 0x000fe200078e00ff */
[----:B------:R-:W-:Y:S01]  /*a3b0*/  SHF.R.U32.HI R11, RZ, 0x3, R12 ;  /* 0x00000003ff0b7819 */ /* 0x000fe2000001160c */
[----:B------:R-:W-:Y:S01]  /*a3c0*/  IMAD.U32 R63, R47, 0x10000, RZ ;  /* 0x000100002f3f7824 */ /* 0x000fe200078e00ff */
[----:B------:R-:W-:-:S02]  /*a3d0*/  LEA.HI R9, R9, R14, RZ, 0x3 ;  /* 0x0000000e09097211 */ /* 0x000fc400078f18ff */
[C---:B------:R-:W-:Y:S02]  /*a3e0*/  LOP3.LUT R8, R12.reuse, 0x38, R8, 0xf8, !PT ;  /* 0x000000380c087812 */ /* 0x040fe400078ef808 */
[----:B------:R-:W-:Y:S02]  /*a3f0*/  SHF.L.U32 R9, R9, 0xa, RZ ;  /* 0x0000000a09097819 */ /* 0x000fe400000006ff */
[----:B------:R-:W-:Y:S02]  /*a400*/  LOP3.LUT R52, R12, 0x38, R23, 0xf8, !PT ;  /* 0x000000380c347812 */ /* 0x000fe400078ef817 */
[----:B------:R-:W-:Y:S02]  /*a410*/  LOP3.LUT R8, R8, R11, RZ, 0x3c, !PT ;  /* 0x0000000b08087212 */ /* 0x000fe400078e3cff */
[----:B------:R-:W-:Y:S02]  /*a420*/  LOP3.LUT R9, R9, 0x7fffe000, RZ, 0xc0, !PT ;  /* 0x7fffe00009097812 */ /* 0x000fe400078ec0ff */
[----:B------:R-:W-:-:S02]  /*a430*/  LOP3.LUT R52, R10, R52, R11, 0xf6, !PT ;  /* 0x000000340a347212 */ /* 0x000fc400078ef60b */
[----:B------:R-:W-:Y:S02]  /*a440*/  IADD3 R8, R8, R9, R10 ;  /* 0x0000000908087210 */ /* 0x000fe40007ffe00a */
[----:B------:R-:W-:Y:S01]  /*a450*/  SHF.L.U32 R70, R48, 0x10, RZ ;  /* 0x0000001030467819 */ /* 0x000fe200000006ff */
[----:B------:R-:W-:Y:S01]  /*a460*/  IMAD.SHL.U32 R52, R52, 0x2, RZ ;  /* 0x0000000234347824 */ /* 0x000fe200078e00ff */
[----:B------:R-:W-:Y:S02]  /*a470*/  SHF.L.U32 R50, R8, 0x1, RZ ;  /* 0x0000000108327819 */ /* 0x000fe400000006ff */
[----:B------:R-:W-:Y:S02]  /*a480*/  LOP3.LUT R67, R47, 0xffff0000, RZ, 0xc0, !PT ;  /* 0xffff00002f437812 */ /* 0x000fe400078ec0ff */
[----:B------:R-:W1:Y:S04]  /*a490*/  LDS.128 R12, [R52+0xc100] ;  /* 0x00c10000340c7984 */ /* 0x000e680000000c00 */
[----:B------:R-:W2:Y:S01]  /*a4a0*/  LDS.128 R8, [R50+0xc100] ;  /* 0x00c1000032087984 */ /* 0x000ea20000000c00 */
[C---:B-1----:R-:W-:Y:S01]  /*a4b0*/  IMAD.U32 R53, R12.reuse, 0x10000, RZ ;  /* 0x000100000c357824 */ /* 0x042fe200078e00ff */
[----:B------:R-:W-:Y:S01]  /*a4c0*/  LOP3.LUT R54, R12, 0xffff0000, RZ, 0xc0, !PT ;  /* 0xffff00000c367812 */ /* 0x000fe200078ec0ff */
[----:B------:R-:W-:Y:S01]  /*a4d0*/  IMAD.U32 R57, R14, 0x10000, RZ ;  /* 0x000100000e397824 */ /* 0x000fe200078e00ff */
[----:B------:R-:W-:-:S02]  /*a4e0*/  SHF.L.U32 R56, R13, 0x10, RZ ;  /* 0x000000100d387819 */ /* 0x000fc400000006ff */
[----:B------:R-:W-:Y:S02]  /*a4f0*/  LOP3.LUT R12, R13, 0xffff0000, RZ, 0xc0, !PT ;  /* 0xffff00000d0c7812 */ /* 0x000fe400078ec0ff */
[----:B------:R-:W-:Y:S02]  /*a500*/  LOP3.LUT R55, R14, 0xffff0000, RZ, 0xc0, !PT ;  /* 0xffff00000e377812 */ /* 0x000fe400078ec0ff */
[----:B--2---:R-:W-:Y:S02]  /*a510*/  SHF.L.U32 R61, R10, 0x10, RZ ;  /* 0x000000100a3d7819 */ /* 0x004fe400000006ff */
[C---:B------:R-:W-:Y:S02]  /*a520*/  SHF.L.U32 R13, R15.reuse, 0x10, RZ ;  /* 0x000000100f0d7819 */ /* 0x040fe400000006ff */
[----:B------:R-:W-:Y:S01]  /*a530*/  LOP3.LUT R14, R15, 0xffff0000, RZ, 0xc0, !PT ;  /* 0xffff00000f0e7812 */ /* 0x000fe200078ec0ff */
[C---:B------:R-:W-:Y:S01]  /*a540*/  IMAD.U32 R15, R8.reuse, 0x10000, RZ ;  /* 0x00010000080f7824 */ /* 0x040fe200078e00ff */
[----:B------:R-:W-:Y:S01]  /*a550*/  LOP3.LUT R65, R8, 0xffff0000, RZ, 0xc0, !PT ;  /* 0xffff000008417812 */ /* 0x000fe200078ec0ff */
[----:B------:R-:W-:Y:S01]  /*a560*/  FMUL.FTZ R62, R61, R58 ;  /* 0x0000003a3d3e7220 */ /* 0x000fe20000410000 */
[----:B------:R-:W-:Y:S01]  /*a570*/  SHF.L.U32 R8, R9, 0x10, RZ ;  /* 0x0000001009087819 */ /* 0x000fe200000006ff */
[-C--:B------:R-:W-:Y:S01]  /*a580*/  FMUL.FTZ R61, R61, R60.reuse ;  /* 0x0000003c3d3d7220 */ /* 0x080fe20000410000 */
[----:B------:R-:W-:Y:S01]  /*a590*/  LOP3.LUT R64, R9, 0xffff0000, RZ, 0xc0, !PT ;  /* 0xffff000009407812 */ /* 0x000fe200078ec0ff */
[----:B------:R-:W-:Y:S01]  /*a5a0*/  FFMA.FTZ R62, R57, R60, -R62 ;  /* 0x0000003c393e7223 */ /* 0x000fe2000001083e */
[----:B------:R-:W-:Y:S01]  /*a5b0*/  SHF.L.U32 R9, R11, 0x10, RZ ;  /* 0x000000100b097819 */ /* 0x000fe200000006ff */
[----:B------:R-:W-:Y:S01]  /*a5c0*/  FFMA.FTZ R57, R57, R58, R61 ;  /* 0x0000003a39397223 */ /* 0x000fe2000001003d */
[----:B------:R-:W-:-:S02]  /*a5d0*/  LOP3.LUT R66, R11, 0xffff0000, RZ, 0xc0, !PT ;  /* 0xffff00000b427812 */ /* 0x000fc400078ec0ff */
[----:B------:R-:W-:Y:S02]  /*a5e0*/  LOP3.LUT R10, R10, 0xffff0000, RZ, 0xc0, !PT ;  /* 0xffff00000a0a7812 */ /* 0x000fe400078ec0ff */
[----:B------:R-:W-:Y:S02]  /*a5f0*/  LOP3.LUT R11, R42, 0xffff0000, RZ, 0xc0, !PT ;  /* 0xffff00002a0b7812 */ /* 0x000fe400078ec0ff */
[----:B------:R-:W-:-:S03]  /*a600*/  LOP3.LUT R58, R44, 0xffff0000, RZ, 0xc0, !PT ;  /* 0xffff00002c3a7812 */ /* 0x000fc600078ec0ff */
[C---:B------:R-:W-:Y:S02]  /*a610*/  FMUL.FTZ R60, R10.reuse, R11 ;  /* 0x0000000b0a3c7220 */ /* 0x040fe40000410000 */
[-C--:B------:R-:W-:Y:S02]  /*a620*/  FMUL.FTZ R10, R10, R59.reuse ;  /* 0x0000003b0a0a7220 */ /* 0x080fe40000410000 */
[----:B------:R-:W-:Y:S02]  /*a630*/  FFMA.FTZ R59, R55, R59, -R60 ;  /* 0x0000003b373b7223 */ /* 0x000fe4000001083c */
[C---:B------:R-:W-:Y:S02]  /*a640*/  FMUL.FTZ R60, R15.reuse, R68 ;  /* 0x000000440f3c7220 */ /* 0x040fe40000410000 */
[-C--:B------:R-:W-:Y:S02]  /*a650*/  FMUL.FTZ R15, R15, R70.reuse ;  /* 0x000000460f0f7220 */ /* 0x080fe40000410000 */
[----:B------:R-:W-:Y:S01]  /*a660*/  FFMA.FTZ R10, R55, R11, R10 ;  /* 0x0000000b370a7223 */ /* 0x000fe2000001000a */
[----:B------:R-:W-:Y:S01]  /*a670*/  LOP3.LUT R55, R48, 0xffff0000, RZ, 0xc0, !PT ;  /* 0xffff000030377812 */ /* 0x000fe200078ec0ff */
[----:B------:R-:W-:Y:S01]  /*a680*/  FFMA.FTZ R60, R53, R70, -R60 ;  /* 0x00000046353c7223 */ /* 0x000fe2000001083c */
[----:B------:R-:W-:Y:S01]  /*a690*/  SHF.L.U32 R11, R43, 0x10, RZ ;  /* 0x000000102b0b7819 */ /* 0x000fe200000006ff */
[----:B------:R-:W-:Y:S01]  /*a6a0*/  FFMA.FTZ R53, R53, R68, R15 ;  /* 0x0000004435357223 */ /* 0x000fe2000001000f */
[----:B------:R-:W-:Y:S01]  /*a6b0*/  SHF.L.U32 R70, R45, 0x10, RZ ;  /* 0x000000102d467819 */ /* 0x000fe200000006ff */
[C---:B------:R-:W-:Y:S01]  /*a6c0*/  FMUL.FTZ R15, R65.reuse, R58 ;  /* 0x0000003a410f7220 */ /* 0x040fe20000410000 */
[----:B------:R-:W-:Y:S01]  /*a6d0*/  F2FP.BF16.PACK_AB R10, R10, R57 ;  /* 0x000000390a0a723e */ /* 0x000fe200000010ff */
[----:B------:R-:W-:-:S02]  /*a6e0*/  FMUL.FTZ R65, R65, R55 ;  /* 0x0000003741417220 */ /* 0x000fc40000410000 */
[----:B------:R-:W-:Y:S02]  /*a6f0*/  FFMA.FTZ R55, R54, R55, -R15 ;  /* 0x0000003736377223 */ /* 0x000fe4000001080f */
[C---:B------:R-:W-:Y:S02]  /*a700*/  FMUL.FTZ R61, R8.reuse, R11 ;  /* 0x0000000b083d7220 */ /* 0x040fe40000410000 */
[-C--:B------:R-:W-:Y:S02]  /*a710*/  FMUL.FTZ R15, R8, R63.reuse ;  /* 0x0000003f080f7220 */ /* 0x080fe40000410000 */
[C---:B------:R-:W-:Y:S02]  /*a720*/  IMAD.U32 R68, R41.reuse, 0x10000, RZ ;  /* 0x0001000029447824 */ /* 0x040fe400078e00ff */
[----:B------:R-:W-:Y:S02]  /*a730*/  FFMA.FTZ R8, R54, R58, R65 ;  /* 0x0000003a36087223 */ /* 0x000fe40000010041 */
[C---:B------:R-:W-:Y:S01]  /*a740*/  FFMA.FTZ R58, R56.reuse, R63, -R61 ;  /* 0x0000003f383a7223 */ /* 0x040fe2000001083d */
[----:B------:R-:W-:Y:S01]  /*a750*/  LOP3.LUT R61, R41, 0xffff0000, RZ, 0xc0, !PT ;  /* 0xffff0000293d7812 */ /* 0x000fe200078ec0ff */
[----:B------:R-:W-:Y:S01]  /*a760*/  FFMA.FTZ R56, R56, R11, R15 ;  /* 0x0000000b38387223 */ /* 0x000fe2000001000f */
[----:B------:R-:W-:Y:S01]  /*a770*/  LOP3.LUT R15, R45, 0xffff0000, RZ, 0xc0, !PT ;  /* 0xffff00002d0f7812 */ /* 0x000fe200078ec0ff */
[C---:B------:R-:W-:Y:S01]  /*a780*/  FMUL.FTZ R54, R9.reuse, R68 ;  /* 0x0000004409367220 */ /* 0x040fe20000410000 */
[----:B------:R-:W-:Y:S01]  /*a790*/  F2FP.BF16.PACK_AB R8, R8, R53 ;  /* 0x000000350808723e */ /* 0x000fe200000010ff */
[-C--:B------:R-:W-:Y:S01]  /*a7a0*/  FMUL.FTZ R11, R9, R70.reuse ;  /* 0x00000046090b7220 */ /* 0x080fe20000410000 */
[----:B------:R-:W-:Y:S01]  /*a7b0*/  LOP3.LUT R9, R43, 0xffff0000, RZ, 0xc0, !PT ;  /* 0xffff00002b097812 */ /* 0x000fe200078ec0ff */
[----:B------:R-:W-:-:S02]  /*a7c0*/  FFMA.FTZ R54, R13, R70, -R54 ;  /* 0x000000460d367223 */ /* 0x000fc40000010836 */
[----:B------:R-:W-:Y:S02]  /*a7d0*/  FFMA.FTZ R11, R13, R68, R11 ;  /* 0x000000440d0b7223 */ /* 0x000fe4000001000b */
[C---:B------:R-:W-:Y:S02]  /*a7e0*/  FMUL.FTZ R13, R64.reuse, R9 ;  /* 0x00000009400d7220 */ /* 0x040fe40000410000 */
[----:B------:R-:W-:Y:S02]  /*a7f0*/  FMUL.FTZ R65, R64, R67 ;  /* 0x0000004340417220 */ /* 0x000fe40000410000 */
[C---:B------:R-:W-:Y:S02]  /*a800*/  FMUL.FTZ R64, R66.reuse, R61 ;  /* 0x0000003d42407220 */ /* 0x040fe40000410000 */
[----:B------:R-:W-:Y:S02]  /*a810*/  FMUL.FTZ R63, R66, R15 ;  /* 0x0000000f423f7220 */ /* 0x000fe40000410000 */
[----:B------:R-:W-:-:S02]  /*a820*/  FFMA.FTZ R13, R12, R67, -R13 ;  /* 0x000000430c0d7223 */ /* 0x000fc4000001080d */
[----:B------:R-:W-:Y:S02]  /*a830*/  FFMA.FTZ R15, R14, R15, -R64 ;  /* 0x0000000f0e0f7223 */ /* 0x000fe40000010840 */
[----:B------:R-:W-:Y:S01]  /*a840*/  FFMA.FTZ R9, R12, R9, R65 ;  /* 0x000000090c097223 */ /* 0x000fe20000010041 */
[----:B------:R-:W-:Y:S01]  /*a850*/  F2FP.BF16.PACK_AB R12, R55, R60 ;  /* 0x0000003c370c723e */ /* 0x000fe200000010ff */
[----:B------:R-:W-:Y:S01]  /*a860*/  FFMA.FTZ R64, R14, R61, R63 ;  /* 0x0000003d0e407223 */ /* 0x000fe2000001003f */
[----:B------:R-:W-:Y:S02]  /*a870*/  F2FP.BF16.PACK_AB R14, R59, R62 ;  /* 0x0000003e3b0e723e */ /* 0x000fe400000010ff */
[----:B------:R-:W-:Y:S02]  /*a880*/  F2FP.BF16.PACK_AB R13, R13, R58 ;  /* 0x0000003a0d0d723e */ /* 0x000fe400000010ff */
[----:B------:R-:W-:Y:S02]  /*a890*/  F2FP.BF16.PACK_AB R15, R15, R54 ;  /* 0x000000360f0f723e */ /* 0x000fe400000010ff */
[----:B------:R-:W-:-:S02]  /*a8a0*/  F2FP.BF16.PACK_AB R9, R9, R56 ;  /* 0x000000380909723e */ /* 0x000fc400000010ff */
[----:B------:R-:W-:Y:S01]  /*a8b0*/  F2FP.BF16.PACK_AB R11, R64, R11 ;  /* 0x0000000b400b723e */ /* 0x000fe200000010ff */
[----:B------:R1:W-:Y:S04]  /*a8c0*/  STS.128 [R52+0xc100], R12 ;  /* 0x00c1000c34007388 */ /* 0x0003e80000000c00 */
[----:B------:R1:W-:Y:S02]  /*a8d0*/  STS.128 [R50+0xc100], R8 ;  /* 0x00c1000832007388 */ /* 0x0003e40000000c00 */
.L_x_121:
[----:B------:R-:W-:Y:S05]  /*a8e0*/  BSYNC B0 ;  /* 0x0000000000007941 */ /* 0x000fea0003800000 */
.L_x_120:
[----:B-1----:R-:W-:Y:S01]  /*a8f0*/  IADD3 R12, R23, 0x20, RZ ;  /* 0x00000020170c7810 */ /* 0x002fe20007ffe0ff */
[----:B------:R-:W-:Y:S03]  /*a900*/  BSSY B0, `(.L_x_122) ;  /* 0x0000069000007945 */ /* 0x000fe60003800000 */
[----:B------:R-:W-:-:S13]  /*a910*/  ISETP.GE.AND P0, PT, R12, c[0x0][0x27c], PT ;  /* 0x00009f000c007a0c */ /* 0x000fda0003f06270 */
[----:B------:R-:W-:Y:S05]  /*a920*/  @P0 BRA `(.L_x_123) ;  /* 0x0000066000000947 */ /* 0x000fea0003800000 */
[----:B------:R-:W-:Y:S01]  /*a930*/  SHF.R.S32.HI R11, RZ, 0x1f, R12 ;  /* 0x0000001fff0b7819 */ /* 0x000fe2000001140c */
[----:B------:R-:W-:Y:S01]  /*a940*/  IMAD.MOV.U32 R8, RZ, RZ, c[0x0][0x27c] ;  /* 0x00009f00ff087624 */ /* 0x000fe200078e00ff */
[----:B------:R-:W-:Y:S01]  /*a950*/  SHF.L.U32 R58, R40, 0x10, RZ ;  /* 0x00000010283a7819 */ /* 0x000fe200000006ff */
[----:B------:R-:W-:Y:S01]  /*a960*/  IMAD.SHL.U32 R9, R24, 0x40, RZ ;  /* 0x0000004018097824 */ /* 0x000fe200078e00ff */
[CC--:B------:R-:W-:Y:S01]  /*a970*/  LEA.HI R10, R11.reuse, R12.reuse, RZ, 0x3 ;  /* 0x0000000c0b0a7211 */ /* 0x0c0fe200078f18ff */
[----:B------:R-:W-:Y:S01]  /*a980*/  IMAD.U32 R60, R36, 0x10000, RZ ;  /* 0x00010000243c7824 */ /* 0x000fe200078e00ff */
[----:B------:R-:W-:Y:S01]  /*a990*/  LEA.HI R11, R11, R12, RZ, 0x6 ;  /* 0x0000000c0b0b7211 */ /* 0x000fe200078f30ff */
[----:B------:R-:W-:Y:S01]  /*a9a0*/  IMAD.U32 R68, R33, 0x10000, RZ ;  /* 0x0001000021447824 */ /* 0x000fe200078e00ff */
[----:B------:R-:W-:Y:S02]  /*a9b0*/  SHF.R.S32.HI R13, RZ, 0x3, R10 ;  /* 0x00000003ff0d7819 */ /* 0x000fe4000001140a */
[----:B------:R-:W-:-:S02]  /*a9c0*/  LOP3.LUT R9, R9, 0x1c0, RZ, 0xc0, !PT ;  /* 0x000001c009097812 */ /* 0x000fc400078ec0ff */
[----:B------:R-:W-:Y:S02]  /*a9d0*/  LEA.HI R8, R8, R13, RZ, 0x1d ;  /* 0x0000000d08087211 */ /* 0x000fe400078fe8ff */
[----:B------:R-:W-:Y:S02]  /*a9e0*/  SHF.L.U32 R11, R11, 0x7, RZ ;  /* 0x000000070b0b7819 */ /* 0x000fe400000006ff */
[----:B------:R-:W-:Y:S02]  /*a9f0*/  SHF.R.S32.HI R13, RZ, 0x1f, R8 ;  /* 0x0000001fff0d7819 */ /* 0x000fe40000011408 */
[----:B------:R-:W-:Y:S02]  /*aa00*/  LOP3.LUT R15, R9, 0x38, R10, 0xf8, !PT ;  /* 0x00000038090f7812 */ /* 0x000fe400078ef80a */
[----:B------:R-:W-:Y:S01]  /*aa10*/  LEA.HI R13, R13, R8, RZ, 0x3 ;  /* 0x000000080d0d7211 */ /* 0x000fe200078f18ff */
[----:B------:R-:W-:Y:S01]  /*aa20*/  IMAD.SHL.U32 R8, R8, 0x8, RZ ;  /* 0x0000000808087824 */ /* 0x000fe200078e00ff */
[----:B------:R-:W-:-:S02]  /*aa30*/  SHF.R.U32.HI R10, RZ, 0x3, R9 ;  /* 0x00000003ff0a7819 */ /* 0x000fc40000011609 */
[----:B------:R-:W-:Y:S02]  /*aa40*/  SHF.L.U32 R13, R13, 0xa, RZ ;  /* 0x0000000a0d0d7819 */ /* 0x000fe400000006ff */
[----:B------:R-:W-:Y:S02]  /*aa50*/  LOP3.LUT R9, R9, 0x38, R8, 0xf8, !PT ;  /* 0x0000003809097812 */ /* 0x000fe400078ef808 */
[----:B------:R-:W-:Y:S02]  /*aa60*/  LOP3.LUT R12, R11, 0x7fffe000, RZ, 0xc0, !PT ;  /* 0x7fffe0000b0c7812 */ /* 0x000fe400078ec0ff */
[----:B------:R-:W-:Y:S02]  /*aa70*/  LOP3.LUT R8, R13, 0x7fffe000, RZ, 0xc0, !PT ;  /* 0x7fffe0000d087812 */ /* 0x000fe400078ec0ff */
[-C--:B------:R-:W-:Y:S01]  /*aa80*/  LOP3.LUT R15, R15, R10.reuse, RZ, 0x3c, !PT ;  /* 0x0000000a0f0f7212 */ /* 0x080fe200078e3cff */
[----:B------:R-:W-:Y:S01]  /*aa90*/  IMAD R12, R21, 0x200, R12 ;  /* 0x00000200150c7824 */ /* 0x000fe200078e020c */
[----:B------:R-:W-:-:S02]  /*aaa0*/  LOP3.LUT R9, R9, R10, RZ, 0x3c, !PT ;  /* 0x0000000a09097212 */ /* 0x000fc400078e3cff */
[----:B------:R-:W-:Y:S01]  /*aab0*/  LEA R8, R21, R8, 0x9 ;  /* 0x0000000815087211 */ /* 0x000fe200078e48ff */
[----:B------:R-:W-:Y:S01]  /*aac0*/  IMAD.IADD R12, R12, 0x1, R15 ;  /* 0x000000010c0c7824 */ /* 0x000fe200078e020f */
[----:B------:R-:W-:Y:S02]  /*aad0*/  LOP3.LUT R59, R40, 0xffff0000, RZ, 0xc0, !PT ;  /* 0xffff0000283b7812 */ /* 0x000fe400078ec0ff */
[----:B------:R-:W-:Y:S01]  /*aae0*/  SHF.L.U32 R70, R37, 0x10, RZ ;  /* 0x0000001025467819 */ /* 0x000fe200000006ff */
[----:B------:R-:W-:Y:S01]  /*aaf0*/  IMAD.IADD R50, R8, 0x1, R9 ;  /* 0x0000000108327824 */ /* 0x000fe200078e0209 */
[----:B------:R-:W-:Y:S01]  /*ab00*/  LOP3.LUT R67, R39, 0xffff0000, RZ, 0xc0, !PT ;  /* 0xffff000027437812 */ /* 0x000fe200078ec0ff */
[----:B------:R-:W-:Y:S02]  /*ab10*/  IMAD.SHL.U32 R52, R12, 0x2, RZ ;  /* 0x000000020c347824 */ /* 0x000fe400078e00ff */
[----:B------:R-:W-:-:S03]  /*ab20*/  IMAD.SHL.U32 R50, R50, 0x2, RZ ;  /* 0x0000000232327824 */ /* 0x000fc600078e00ff */
[----:B------:R-:W1:Y:S04]  /*ab30*/  LDS.128 R12, [R52+0xc100] ;  /* 0x00c10000340c7984 */ /* 0x000e680000000c00 */
[----:B------:R-:W2:Y:S01]  /*ab40*/  LDS.128 R8, [R50+0xc100] ;  /* 0x00c1000032087984 */ /* 0x000ea20000000c00 */
[C---:B-1----:R-:W-:Y:S01]  /*ab50*/  SHF.L.U32 R53, R12.reuse, 0x10, RZ ;  /* 0x000000100c357819 */ /* 0x042fe200000006ff */
[C---:B------:R-:W-:Y:S01]  /*ab60*/  IMAD.U32 R56, R13.reuse, 0x10000, RZ ;  /* 0x000100000d387824 */ /* 0x040fe200078e00ff */
[----:B------:R-:W-:Y:S01]  /*ab70*/  LOP3.LUT R57, R12, 0xffff0000, RZ, 0xc0, !PT ;  /* 0xffff00000c397812 */ /* 0x000fe200078ec0ff */
[----:B------:R-:W-:Y:S01]  /*ab80*/  IMAD.U32 R55, R14, 0x10000, RZ ;  /* 0x000100000e377824 */ /* 0x000fe200078e00ff */
[----:B------:R-:W-:Y:S01]  /*ab90*/  LOP3.LUT R12, R13, 0xffff0000, RZ, 0xc0, !PT ;  /* 0xffff00000d0c7812 */ /* 0x000fe200078ec0ff */
[----:B--2---:R-:W-:Y:S01]  /*aba0*/  IMAD.U32 R65, R8, 0x10000, RZ ;  /* 0x0001000008417824 */ /* 0x004fe200078e00ff */
[----:B------:R-:W-:Y:S01]  /*abb0*/  LOP3.LUT R54, R14, 0xffff0000, RZ, 0xc0, !PT ;  /* 0xffff00000e367812 */ /* 0x000fe200078ec0ff */
[----:B------:R-:W-:Y:S01]  /*abc0*/  IMAD.U32 R61, R10, 0x10000, RZ ;  /* 0x000100000a3d7824 */ /* 0x000fe200078e00ff */
[----:B------:R-:W-:Y:S01]  /*abd0*/  SHF.L.U32 R13, R15, 0x10, RZ ;  /* 0x000000100f0d7819 */ /* 0x000fe200000006ff */
[----:B------:R-:W-:Y:S01]  /*abe0*/  FMUL.FTZ R62, R65, R60 ;  /* 0x0000003c413e7220 */ /* 0x000fe20000410000 */
[----:B------:R-:W-:Y:S01]  /*abf0*/  LOP3.LUT R14, R15, 0xffff0000, RZ, 0xc0, !PT ;  /* 0xffff00000f0e7812 */ /* 0x000fe200078ec0ff */
[-C--:B------:R-:W-:Y:S01]  /*ac00*/  FMUL.FTZ R65, R65, R58.reuse ;  /* 0x0000003a41417220 */ /* 0x080fe20000410000 */
[----:B------:R-:W-:Y:S01]  /*ac10*/  SHF.L.U32 R15, R9, 0x10, RZ ;  /* 0x00000010090f7819 */ /* 0x000fe200000006ff */
[----:B------:R-:W-:Y:S01]  /*ac20*/  FFMA.FTZ R62, R53, R58, -R62 ;  /* 0x0000003a353e7223 */ /* 0x000fe2000001083e */
[----:B------:R-:W-:Y:S01]  /*ac30*/  LOP3.LUT R64, R9, 0xffff0000, RZ, 0xc0, !PT ;  /* 0xffff000009407812 */ /* 0x000fe200078ec0ff */
[----:B------:R-:W-:Y:S01]  /*ac40*/  FFMA.FTZ R53, R53, R60, R65 ;  /* 0x0000003c35357223 */ /* 0x000fe20000010041 */
[C---:B------:R-:W-:Y:S01]  /*ac50*/  SHF.L.U32 R9, R11.reuse, 0x10, RZ ;  /* 0x000000100b097819 */ /* 0x040fe200000006ff */
[----:B------:R-:W-:Y:S01]  /*ac60*/  IMAD.U32 R58, R34, 0x10000, RZ ;  /* 0x00010000223a7824 */ /* 0x000fe200078e00ff */
[----:B------:R-:W-:-:S02]  /*ac70*/  LOP3.LUT R66, R11, 0xffff0000, RZ, 0xc0, !PT ;  /* 0xffff00000b427812 */ /* 0x000fc400078ec0ff */
[----:B------:R-:W-:Y:S01]  /*ac80*/  LOP3.LUT R8, R8, 0xffff0000, RZ, 0xc0, !PT ;  /* 0xffff000008087812 */ /* 0x000fe200078ec0ff */
[----:B------:R-:W-:Y:S01]  /*ac90*/  FMUL.FTZ R65, R61, R58 ;  /* 0x0000003a3d417220 */ /* 0x000fe20000410000 */
[----:B------:R-:W-:Y:S02]  /*aca0*/  LOP3.LUT R11, R36, 0xffff0000, RZ, 0xc0, !PT ;  /* 0xffff0000240b7812 */ /* 0x000fe400078ec0ff */
[----:B------:R-:W-:Y:S02]  /*acb0*/  LOP3.LUT R63, R10, 0xffff0000, RZ, 0xc0, !PT ;  /* 0xffff00000a3f7812 */ /* 0x000fe400078ec0ff */
[----:B------:R-:W-:Y:S01]  /*acc0*/  SHF.L.U32 R60, R38, 0x10, RZ ;  /* 0x00000010263c7819 */ /* 0x000fe200000006ff */
[C---:B------:R-:W-:Y:S02]  /*acd0*/  FMUL.FTZ R10, R8.reuse, R11 ;  /* 0x0000000b080a7220 */ /* 0x040fe40000410000 */
[-C--:B------:R-:W-:Y:S02]  /*ace0*/  FMUL.FTZ R8, R8, R59.reuse ;  /* 0x0000003b08087220 */ /* 0x080fe40000410000 */
[----:B------:R-:W-:Y:S01]  /*acf0*/  FFMA.FTZ R59, R57, R59, -R10 ;  /* 0x0000003b393b7223 */ /* 0x000fe2000001080a */
[----:B------:R-:W-:Y:S01]  /*ad00*/  LOP3.LUT R10, R34, 0xffff0000, RZ, 0xc0, !PT ;  /* 0xffff0000220a7812 */ /* 0x000fe200078ec0ff */
[----:B------:R-:W-:-:S02]  /*ad10*/  FMUL.FTZ R61, R61, R60 ;  /* 0x0000003c3d3d7220 */ /* 0x000fc40000410000 */
[----:B------:R-:W-:Y:S01]  /*ad20*/  FFMA.FTZ R8, R57, R11, R8 ;  /* 0x0000000b39087223 */ /* 0x000fe20000010008 */
[----:B------:R-:W-:Y:S01]  /*ad30*/  LOP3.LUT R57, R38, 0xffff0000, RZ, 0xc0, !PT ;  /* 0xffff000026397812 */ /* 0x000fe200078ec0ff */
[----:B------:R-:W-:Y:S01]  /*ad40*/  FFMA.FTZ R60, R55, R60, -R65 ;  /* 0x0000003c373c7223 */ /* 0x000fe20000010841 */
[----:B------:R-:W-:Y:S01]  /*ad50*/  SHF.L.U32 R11, R35, 0x10, RZ ;  /* 0x00000010230b7819 */ /* 0x000fe200000006ff */
[----:B------:R-:W-:Y:S01]  /*ad60*/  FFMA.FTZ R55, R55, R58, R61 ;  /* 0x0000003a37377223 */ /* 0x000fe2000001003d */
[----:B------:R-:W-:Y:S01]  /*ad70*/  F2FP.BF16.PACK_AB R8, R8, R53 ;  /* 0x000000350808723e */ /* 0x000fe200000010ff */
[----:B------:R-:W-:Y:S02]  /*ad80*/  FMUL.FTZ R61, R63, R10 ;  /* 0x0000000a3f3d7220 */ /* 0x000fe40000410000 */
[----:B------:R-:W-:Y:S02]  /*ad90*/  IMAD.U32 R58, R39, 0x10000, RZ ;  /* 0x00010000273a7824 */ /* 0x000fe400078e00ff */
[----:B------:R-:W-:-:S02]  /*ada0*/  FMUL.FTZ R63, R63, R57 ;  /* 0x000000393f3f7220 */ /* 0x000fc40000410000 */
[----:B------:R-:W-:Y:S02]  /*adb0*/  FFMA.FTZ R57, R54, R57, -R61 ;  /* 0x0000003936397223 */ /* 0x000fe4000001083d */
[CC--:B------:R-:W-:Y:S02]  /*adc0*/  FMUL.FTZ R61, R15.reuse, R11.reuse ;  /* 0x0000000b0f3d7220 */ /* 0x0c0fe40000410000 */
[-C--:B------:R-:W-:Y:S02]  /*add0*/  FMUL.FTZ R15, R15, R58.reuse ;  /* 0x0000003a0f0f7220 */ /* 0x080fe40000410000 */
[----:B------:R-:W-:Y:S01]  /*ade0*/  FFMA.FTZ R58, R56, R58, -R61 ;  /* 0x0000003a383a7223 */ /* 0x000fe2000001083d */
[----:B------:R-:W-:Y:S01]  /*adf0*/  LOP3.LUT R61, R33, 0xffff0000, RZ, 0xc0, !PT ;  /* 0xffff0000213d7812 */ /* 0x000fe200078ec0ff */
[----:B------:R-:W-:Y:S02]  /*ae00*/  FFMA.FTZ R10, R54, R10, R63 ;  /* 0x0000000a360a7223 */ /* 0x000fe4000001003f */
        /* <DEDUP_REMOVED lines=24> */
.L_x_123:
[----:B------:R-:W-:Y:S05]  /*af90*/  BSYNC B0 ;  /* 0x0000000000007941 */ /* 0x000fea0003800000 */
.L_x_122:
[----:B-1----:R-:W-:-:S04]  /*afa0*/  IADD3 R12, R23, 0x40, RZ ;  /* 0x00000040170c7810 */ /* 0x002fc80007ffe0ff */
        /* <DEDUP_REMOVED lines=104> */
.L_x_119:
[----:B------:R-:W-:Y:S05]  /*b630*/  BSYNC B1 ;  /* 0x0000000000017941 */ /* 0x000fea0003800000 */
.L_x_118:
[----:B------:R-:W-:-:S04]  /*b640*/  IADD3 R24, R24, 0x40, RZ ;  /* 0x0000004018187810 */ /* 0x000fc80007ffe0ff */
[----:B------:R-:W-:-:S13]  /*b650*/  ISETP.GE.AND P0, PT, R24, R51, PT ;  /* 0x000000331800720c */ /* 0x000fda0003f06270 */
[----:B------:R-:W-:Y:S05]  /*b660*/  @P0 BRA `(.L_x_105) ;  /* 0x000013d000000947 */ /* 0x000fea0003800000 */
[----:B------:R-:W-:Y:S01]  /*b670*/  ISETP.GE.AND P0, PT, R23, c[0x0][0x27c], PT ;  /* 0x00009f0017007a0c */ /* 0x000fe20003f06270 */
[----:B------:R-:W-:-:S12]  /*b680*/  BSSY B0, `(.L_x_124) ;  /* 0x0000063000007945 */ /* 0x000fd80003800000 */
[----:B------:R-:W-:Y:S05]  /*b690*/  @P0 BRA `(.L_x_125) ;  /* 0x0000061000000947 */ /* 0x000fea0003800000 */
[----:B-1----:R-:W-:Y:S01]  /*b6a0*/  IMAD.MOV.U32 R12, RZ, RZ, c[0x0][0x27c] ;  /* 0x00009f00ff0c7624 */ /* 0x002fe200078e00ff */
[----:B------:R-:W-:Y:S01]  /*b6b0*/  SHF.R.S32.HI R9, RZ, 0x1f, R24 ;  /* 0x0000001fff097819 */ /* 0x000fe20000011418 */
[----:B------:R-:W-:Y:S02]  /*b6c0*/  IMAD.SHL.U32 R10, R24, 0x40, RZ ;  /* 0x00000040180a7824 */ /* 0x000fe400078e00ff */
[----:B------:R-:W-:Y:S01]  /*b6d0*/  IMAD.U32 R56, R42, 0x10000, RZ ;  /* 0x000100002a387824 */ /* 0x000fe200078e00ff */
[----:B------:R-:W-:Y:S01]  /*b6e0*/  LEA.HI R12, R12, R49, RZ, 0x1d ;  /* 0x000000310c0c7211 */ /* 0x000fe200078fe8ff */
[----:B------:R-:W-:Y:S01]  /*b6f0*/  IMAD.U32 R60, R46, 0x10000, RZ ;  /* 0x000100002e3c7824 */ /* 0x000fe200078e00ff */
[----:B------:R-:W-:Y:S02]  /*b700*/  LEA.HI R8, R9, R24, RZ, 0x3 ;  /* 0x0000001809087211 */ /* 0x000fe400078f18ff */
[----:B------:R-:W-:Y:S01]  /*b710*/  SHF.R.S32.HI R9, RZ, 0x1f, R12 ;  /* 0x0000001fff097819 */ /* 0x000fe2000001140c */
[----:B------:R-:W-:Y:S01]  /*b720*/  IMAD.SHL.U32 R11, R12, 0x8, RZ ;  /* 0x000000080c0b7824 */ /* 0x000fe200078e00ff */
[----:B------:R-:W-:-:S02]  /*b730*/  LOP3.LUT R10, R10, 0x1c0, RZ, 0xc0, !PT ;  /* 0x000001c00a0a7812 */ /* 0x000fc400078ec0ff */
[----:B------:R-:W-:Y:S02]  /*b740*/  LEA.HI R9, R9, R12, RZ, 0x3 ;  /* 0x0000000c09097211 */ /* 0x000fe400078f18ff */
[----:B------:R-:W-:Y:S02]  /*b750*/  SHF.L.U32 R8, R8, 0x6, RZ ;  /* 0x0000000608087819 */ /* 0x000fe400000006ff */
[C---:B------:R-:W-:Y:S01]  /*b760*/  LOP3.LUT R14, R10.reuse, 0x38, R23, 0xf8, !PT ;  /* 0x000000380a0e7812 */ /* 0x040fe200078ef817 */
[----:B------:R-:W-:Y:S01]  /*b770*/  IMAD.SHL.U32 R9, R9, 0x400, RZ ;  /* 0x0000040009097824 */ /* 0x000fe200078e00ff */
[----:B------:R-:W-:Y:S02]  /*b780*/  SHF.R.U32.HI R13, RZ, 0x3, R10 ;  /* 0x00000003ff0d7819 */ /* 0x000fe4000001160a */
[----:B------:R-:W-:Y:S02]  /*b790*/  LOP3.LUT R10, R10, 0x38, R11, 0xf8, !PT ;  /* 0x000000380a0a7812 */ /* 0x000fe400078ef80b */
[----:B------:R-:W-:-:S02]  /*b7a0*/  LOP3.LUT R8, R8, 0xfffffe00, RZ, 0xc0, !PT ;  /* 0xfffffe0008087812 */ /* 0x000fc400078ec0ff */
[----:B------:R-:W-:Y:S02]  /*b7b0*/  LOP3.LUT R49, R10, R13, RZ, 0x3c, !PT ;  /* 0x0000000d0a317212 */ /* 0x000fe400078e3cff */
[----:B------:R-:W-:Y:S02]  /*b7c0*/  LOP3.LUT R9, R9, 0x7fffe000, RZ, 0xc0, !PT ;  /* 0x7fffe00009097812 */ /* 0x000fe400078ec0ff */
[----:B------:R-:W-:Y:S02]  /*b7d0*/  LOP3.LUT R14, R8, R14, R13, 0xf6, !PT ;  /* 0x0000000e080e7212 */ /* 0x000fe400078ef60d */
[----:B------:R-:W-:Y:S02]  /*b7e0*/  IADD3 R49, R49, R9, R8 ;  /* 0x0000000931317210 */ /* 0x000fe40007ffe008 */
[----:B------:R-:W-:Y:S02]  /*b7f0*/  SHF.L.U32 R50, R14, 0x1, RZ ;  /* 0x000000010e327819 */ /* 0x000fe400000006ff */
[----:B------:R-:W-:Y:S01]  /*b800*/  LOP3.LUT R42, R42, 0xffff0000, RZ, 0xc0, !PT ;  /* 0xffff00002a2a7812 */ /* 0x000fe200078ec0ff */
[----:B------:R-:W-:-:S02]  /*b810*/  IMAD.SHL.U32 R49, R49, 0x2, RZ ;  /* 0x0000000231317824 */ /* 0x000fc400078e00ff */
[----:B------:R-:W1:Y:S04]  /*b820*/  LDS.128 R12, [R50+0xc100] ;  /* 0x00c10000320c7984 */ /* 0x000e680000000c00 */
[----:B------:R-:W2:Y:S01]  /*b830*/  LDS.128 R8, [R49+0xc100] ;  /* 0x00c1000031087984 */ /* 0x000ea20000000c00 */
[C---:B-1----:R-:W-:Y:S01]  /*b840*/  IMAD.U32 R52, R12.reuse, 0x10000, RZ ;  /* 0x000100000c347824 */ /* 0x042fe200078e00ff */
[----:B------:R-:W-:Y:S01]  /*b850*/  LOP3.LUT R51, R12, 0xffff0000, RZ, 0xc0, !PT ;  /* 0xffff00000c337812 */ /* 0x000fe200078ec0ff */
[----:B------:R-:W-:Y:S01]  /*b860*/  IMAD.U32 R53, R14, 0x10000, RZ ;  /* 0x000100000e357824 */ /* 0x000fe200078e00ff */
[C---:B------:R-:W-:Y:S01]  /*b870*/  SHF.L.U32 R12, R13.reuse, 0x10, RZ ;  /* 0x000000100d0c7819 */ /* 0x040fe200000006ff */
[----:B--2---:R-:W-:Y:S01]  /*b880*/  IMAD.U32 R57, R8, 0x10000, RZ ;  /* 0x0001000008397824 */ /* 0x004fe200078e00ff */
[----:B------:R-:W-:-:S02]  /*b890*/  LOP3.LUT R54, R13, 0xffff0000, RZ, 0xc0, !PT ;  /* 0xffff00000d367812 */ /* 0x000fc400078ec0ff */
[C---:B------:R-:W-:Y:S02]  /*b8a0*/  SHF.L.U32 R13, R15.reuse, 0x10, RZ ;  /* 0x000000100f0d7819 */ /* 0x040fe400000006ff */
[----:B------:R-:W-:Y:S02]  /*b8b0*/  LOP3.LUT R58, R15, 0xffff0000, RZ, 0xc0, !PT ;  /* 0xffff00000f3a7812 */ /* 0x000fe400078ec0ff */
[----:B------:R-:W-:Y:S02]  /*b8c0*/  SHF.L.U32 R15, R10, 0x10, RZ ;  /* 0x000000100a0f7819 */ /* 0x000fe400000006ff */
[----:B------:R-:W-:Y:S02]  /*b8d0*/  LOP3.LUT R55, R8, 0xffff0000, RZ, 0xc0, !PT ;  /* 0xffff000008377812 */ /* 0x000fe400078ec0ff */
[C---:B------:R-:W-:Y:S02]  /*b8e0*/  SHF.L.U32 R8, R9.reuse, 0x10, RZ ;  /* 0x0000001009087819 */ /* 0x040fe400000006ff */
[----:B------:R-:W-:Y:S01]  /*b8f0*/  LOP3.LUT R61, R9, 0xffff0000, RZ, 0xc0, !PT ;  /* 0xffff0000093d7812 */ /* 0x000fe200078ec0ff */
[-C--:B------:R-:W-:Y:S01]  /*b900*/  FMUL.FTZ R9, R56, R15.reuse ;  /* 0x0000000f38097220 */ /* 0x080fe20000410000 */
[----:B------:R-:W-:Y:S01]  /*b910*/  LOP3.LUT R59, R10, 0xffff0000, RZ, 0xc0, !PT ;  /* 0xffff00000a3b7812 */ /* 0x000fe200078ec0ff */
[----:B------:R-:W-:Y:S01]  /*b920*/  FMUL.FTZ R15, R60, R15 ;  /* 0x0000000f3c0f7220 */ /* 0x000fe20000410000 */
[----:B------:R-:W-:Y:S01]  /*b930*/  LOP3.LUT R14, R14, 0xffff0000, RZ, 0xc0, !PT ;  /* 0xffff00000e0e7812 */ /* 0x000fe200078ec0ff */
[-C--:B------:R-:W-:Y:S01]  /*b940*/  FFMA.FTZ R9, R60, R53.reuse, -R9 ;  /* 0x000000353c097223 */ /* 0x080fe20000010809 */
[----:B------:R-:W-:Y:S01]  /*b950*/  LOP3.LUT R60, R46, 0xffff0000, RZ, 0xc0, !PT ;  /* 0xffff00002e3c7812 */ /* 0x000fe200078ec0ff */
[----:B------:R-:W-:Y:S01]  /*b960*/  FFMA.FTZ R15, R56, R53, R15 ;  /* 0x00000035380f7223 */ /* 0x000fe2000001000f */
[----:B------:R-:W-:Y:S01]  /*b970*/  SHF.L.U32 R53, R48, 0x10, RZ ;  /* 0x0000001030357819 */ /* 0x000fe200000006ff */
[C---:B------:R-:W-:Y:S01]  /*b980*/  IMAD.U32 R46, R44.reuse, 0x10000, RZ ;  /* 0x000100002c2e7824 */ /* 0x040fe200078e00ff */
[----:B------:R-:W-:Y:S01]  /*b990*/  LOP3.LUT R44, R44, 0xffff0000, RZ, 0xc0, !PT ;  /* 0xffff00002c2c7812 */ /* 0x000fe200078ec0ff */
[----:B------:R-:W-:Y:S01]  /*b9a0*/  FMUL.FTZ R63, R42, R59 ;  /* 0x0000003b2a3f7220 */ /* 0x000fe20000410000 */
[----:B------:R-:W-:Y:S01]  /*b9b0*/  LOP3.LUT R48, R48, 0xffff0000, RZ, 0xc0, !PT ;  /* 0xffff000030307812 */ /* 0x000fe200078ec0ff */
[-C--:B------:R-:W-:Y:S01]  /*b9c0*/  FMUL.FTZ R56, R46, R57.reuse ;  /* 0x000000392e387220 */ /* 0x080fe20000410000 */
[----:B------:R-:W-:Y:S01]  /*b9d0*/  SHF.L.U32 R10, R11, 0x10, RZ ;  /* 0x000000100b0a7819 */ /* 0x000fe200000006ff */
[----:B------:R-:W-:Y:S01]  /*b9e0*/  FMUL.FTZ R57, R53, R57 ;  /* 0x0000003935397220 */ /* 0x000fe20000410000 */
[----:B------:R-:W-:Y:S01]  /*b9f0*/  LOP3.LUT R11, R11, 0xffff0000, RZ, 0xc0, !PT ;  /* 0xffff00000b0b7812 */ /* 0x000fe200078ec0ff */
[----:B------:R-:W-:-:S02]  /*ba00*/  FMUL.FTZ R59, R60, R59 ;  /* 0x0000003b3c3b7220 */ /* 0x000fc40000410000 */
[----:B------:R-:W-:Y:S02]  /*ba10*/  FFMA.FTZ R57, R46, R52, R57 ;  /* 0x000000342e397223 */ /* 0x000fe40000010039 */
[-C--:B------:R-:W-:Y:S02]  /*ba20*/  FMUL.FTZ R46, R44, R55.reuse ;  /* 0x000000372c2e7220 */ /* 0x080fe40000410000 */
[-C--:B------:R-:W-:Y:S02]  /*ba30*/  FFMA.FTZ R60, R60, R14.reuse, -R63 ;  /* 0x0000000e3c3c7223 */ /* 0x080fe4000001083f */
[----:B------:R-:W-:Y:S02]  /*ba40*/  FFMA.FTZ R42, R42, R14, R59 ;  /* 0x0000000e2a2a7223 */ /* 0x000fe4000001003b */
[----:B------:R-:W-:Y:S01]  /*ba50*/  FFMA.FTZ R56, R53, R52, -R56 ;  /* 0x0000003435387223 */ /* 0x000fe20000010838 */
[C---:B------:R-:W-:Y:S01]  /*ba60*/  SHF.L.U32 R53, R43.reuse, 0x10, RZ ;  /* 0x000000102b357819 */ /* 0x040fe200000006ff */
[C---:B------:R-:W-:Y:S01]  /*ba70*/  FMUL.FTZ R14, R48.reuse, R55 ;  /* 0x00000037300e7220 */ /* 0x040fe20000410000 */
[----:B------:R-:W-:Y:S01]  /*ba80*/  LOP3.LUT R43, R43, 0xffff0000, RZ, 0xc0, !PT ;  /* 0xffff00002b2b7812 */ /* 0x000fe200078ec0ff */
[-C--:B------:R-:W-:Y:S01]  /*ba90*/  FFMA.FTZ R55, R48, R51.reuse, -R46 ;  /* 0x0000003330377223 */ /* 0x080fe2000001082e */
[----:B------:R-:W-:Y:S01]  /*baa0*/  SHF.L.U32 R48, R45, 0x10, RZ ;  /* 0x000000102d307819 */ /* 0x000fe200000006ff */
[C---:B------:R-:W-:Y:S01]  /*bab0*/  IMAD.U32 R46, R41.reuse, 0x10000, RZ ;  /* 0x00010000292e7824 */ /* 0x040fe200078e00ff */
[----:B------:R-:W-:Y:S01]  /*bac0*/  LOP3.LUT R41, R41, 0xffff0000, RZ, 0xc0, !PT ;  /* 0xffff000029297812 */ /* 0x000fe200078ec0ff */
[C---:B------:R-:W-:Y:S01]  /*bad0*/  IMAD.U32 R59, R47.reuse, 0x10000, RZ ;  /* 0x000100002f3b7824 */ /* 0x040fe200078e00ff */
[----:B------:R-:W-:Y:S01]  /*bae0*/  LOP3.LUT R47, R47, 0xffff0000, RZ, 0xc0, !PT ;  /* 0xffff00002f2f7812 */ /* 0x000fe200078ec0ff */
[----:B------:R-:W-:Y:S01]  /*baf0*/  FFMA.FTZ R44, R44, R51, R14 ;  /* 0x000000332c2c7223 */ /* 0x000fe2000001000e */
[----:B------:R-:W-:Y:S01]  /*bb00*/  LOP3.LUT R45, R45, 0xffff0000, RZ, 0xc0, !PT ;  /* 0xffff00002d2d7812 */ /* 0x000fe200078ec0ff */
[----:B------:R-:W-:-:S02]  /*bb10*/  FMUL.FTZ R52, R53, R8 ;  /* 0x0000000835347220 */ /* 0x000fc40000410000 */
[----:B------:R-:W-:Y:S02]  /*bb20*/  FMUL.FTZ R14, R46, R10 ;  /* 0x0000000a2e0e7220 */ /* 0x000fe40000410000 */
[----:B------:R-:W-:Y:S02]  /*bb30*/  FMUL.FTZ R8, R59, R8 ;  /* 0x000000083b087220 */ /* 0x000fe40000410000 */
[C---:B------:R-:W-:Y:S02]  /*bb40*/  FMUL.FTZ R10, R48.reuse, R10 ;  /* 0x0000000a300a7220 */ /* 0x040fe40000410000 */
[----:B------:R-:W-:Y:S02]  /*bb50*/  FFMA.FTZ R53, R53, R12, R8 ;  /* 0x0000000c35357223 */ /* 0x000fe40000010008 */
[----:B------:R-:W-:Y:S01]  /*bb60*/  FFMA.FTZ R48, R48, R13, -R14 ;  /* 0x0000000d30307223 */ /* 0x000fe2000001080e */
[----:B------:R-:W-:Y:S01]  /*bb70*/  F2FP.BF16.PACK_AB R14, R60, R9 ;  /* 0x000000093c0e723e */ /* 0x000fe200000010ff */
[----:B------:R-:W-:Y:S01]  /*bb80*/  FFMA.FTZ R46, R46, R13, R10 ;  /* 0x0000000d2e2e7223 */ /* 0x000fe2000001000a */
[----:B------:R-:W-:Y:S01]  /*bb90*/  F2FP.BF16.PACK_AB R10, R42, R15 ;  /* 0x0000000f2a0a723e */ /* 0x000fe200000010ff */
[----:B------:R-:W-:-:S02]  /*bba0*/  FMUL.FTZ R13, R43, R61 ;  /* 0x0000003d2b0d7220 */ /* 0x000fc40000410000 */
[----:B------:R-:W-:Y:S02]  /*bbb0*/  FMUL.FTZ R8, R41, R11 ;  /* 0x0000000b29087220 */ /* 0x000fe40000410000 */
[----:B------:R-:W-:Y:S02]  /*bbc0*/  FMUL.FTZ R61, R47, R61 ;  /* 0x0000003d2f3d7220 */ /* 0x000fe40000410000 */
[----:B------:R-:W-:Y:S02]  /*bbd0*/  FMUL.FTZ R11, R45, R11 ;  /* 0x0000000b2d0b7220 */ /* 0x000fe40000410000 */
[----:B------:R-:W-:Y:S01]  /*bbe0*/  FFMA.FTZ R52, R59, R12, -R52 ;  /* 0x0000000c3b347223 */ /* 0x000fe20000010834 */
[----:B------:R-:W-:Y:S01]  /*bbf0*/  F2FP.BF16.PACK_AB R12, R55, R56 ;  /* 0x00000038370c723e */ /* 0x000fe200000010ff */
[----:B------:R-:W-:Y:S02]  /*bc00*/  FFMA.FTZ R13, R47, R54, -R13 ;  /* 0x000000362f0d7223 */ /* 0x000fe4000001080d */
[----:B------:R-:W-:Y:S01]  /*bc10*/  FFMA.FTZ R45, R45, R58, -R8 ;  /* 0x0000003a2d2d7223 */ /* 0x000fe20000010808 */
[----:B------:R-:W-:Y:S01]  /*bc20*/  F2FP.BF16.PACK_AB R8, R44, R57 ;  /* 0x000000392c08723e */ /* 0x000fe200000010ff */
[----:B------:R-:W-:Y:S01]  /*bc30*/  FFMA.FTZ R54, R43, R54, R61 ;  /* 0x000000362b367223 */ /* 0x000fe2000001003d */
[----:B------:R-:W-:Y:S01]  /*bc40*/  F2FP.BF16.PACK_AB R13, R13, R52 ;  /* 0x000000340d0d723e */ /* 0x000fe200000010ff */
[----:B------:R-:W-:Y:S01]  /*bc50*/  FFMA.FTZ R11, R41, R58, R11 ;  /* 0x0000003a290b7223 */ /* 0x000fe2000001000b */
[----:B------:R-:W-:-:S02]  /*bc60*/  F2FP.BF16.PACK_AB R15, R45, R48 ;  /* 0x000000302d0f723e */ /* 0x000fc400000010ff */
[----:B------:R-:W-:Y:S02]  /*bc70*/  F2FP.BF16.PACK_AB R9, R54, R53 ;  /* 0x000000353609723e */ /* 0x000fe400000010ff */
[----:B------:R-:W-:Y:S01]  /*bc80*/  F2FP.BF16.PACK_AB R11, R11, R46 ;  /* 0x0000002e0b0b723e */ /* 0x000fe200000010ff */
[----:B------:R1:W-:Y:S04]  /*bc90*/  STS.128 [R50+0xc100], R12 ;  /* 0x00c1000c32007388 */ /* 0x0003e80000000c00 */
[----:B------:R1:W-:Y:S02]  /*bca0*/  STS.128 [R49+0xc100], R8 ;  /* 0x00c1000831007388 */ /* 0x0003e40000000c00 */
.L_x_125:
[----:B------:R-:W-:Y:S05]  /*bcb0*/  BSYNC B0 ;  /* 0x0000000000007941 */ /* 0x000fea0003800000 */
.L_x_124:
[----:B-1----:R-:W-:Y:S01]  /*bcc0*/  IADD3 R11, R23, 0x20, RZ ;  /* 0x00000020170b7810 */ /* 0x002fe20007ffe0ff */
[----:B------:R-:W-:Y:S03]  /*bcd0*/  BSSY B0, `(.L_x_126) ;  /* 0x000006b000007945 */ /* 0x000fe60003800000 */
[----:B------:R-:W-:-:S13]  /*bce0*/  ISETP.GE.AND P0, PT, R11, c[0x0][0x27c], PT ;  /* 0x00009f000b007a0c */ /* 0x000fda0003f06270 */
[----:B------:R-:W-:Y:S05]  /*bcf0*/  @P0 BRA `(.L_x_127) ;  /* 0x0000068000000947 */ /* 0x000fea0003800000 */
[----:B------:R-:W-:Y:S01]  /*bd00*/  SHF.R.S32.HI R12, RZ, 0x1f, R11 ;  /* 0x0000001fff0c7819 */ /* 0x000fe2000001140b */
[----:B------:R-:W-:Y:S01]  /*bd10*/  IMAD.MOV.U32 R13, RZ, RZ, c[0x0][0x27c] ;  /* 0x00009f00ff0d7624 */ /* 0x000fe200078e00ff */
[----:B------:R-:W-:Y:S01]  /*bd20*/  SHF.R.S32.HI R9, RZ, 0x1f, R24 ;  /* 0x0000001fff097819 */ /* 0x000fe20000011418 */
[----:B------:R-:W-:Y:S01]  /*bd30*/  IMAD.SHL.U32 R14, R24, 0x40, RZ ;  /* 0x00000040180e7824 */ /* 0x000fe200078e00ff */
[-C--:B------:R-:W-:Y:S01]  /*bd40*/  LEA.HI R15, R12, R11.reuse, RZ, 0x3 ;  /* 0x0000000b0c0f7211 */ /* 0x080fe200078f18ff */
[----:B------:R-:W-:Y:S01]  /*bd50*/  IMAD.U32 R49, R40, 0x10000, RZ ;  /* 0x0001000028317824 */ /* 0x000fe200078e00ff */
[----:B------:R-:W-:Y:S02]  /*bd60*/  LEA.HI R12, R12, R11, RZ, 0x6 ;  /* 0x0000000b0c0c7211 */ /* 0x000fe400078f30ff */
[----:B------:R-:W-:Y:S02]  /*bd70*/  SHF.R.S32.HI R8, RZ, 0x3, R15 ;  /* 0x00000003ff087819 */ /* 0x000fe4000001140f */
[----:B------:R-:W-:Y:S01]  /*bd80*/  LOP3.LUT R14, R14, 0x1c0, RZ, 0xc0, !PT ;  /* 0x000001c00e0e7812 */ /* 0x000fe200078ec0ff */
[----:B------:R-:W-:Y:S01]  /*bd90*/  IMAD.SHL.U32 R12, R12, 0x80, RZ ;  /* 0x000000800c0c7824 */ /* 0x000fe200078e00ff */
[----:B------:R-:W-:-:S02]  /*bda0*/  LEA.HI R13, R13, R8, RZ, 0x1d ;  /* 0x000000080d0d7211 */ /* 0x000fc400078fe8ff */
[----:B------:R-:W-:Y:S02]  /*bdb0*/  LEA.HI R9, R9, R24, RZ, 0x3 ;  /* 0x0000001809097211 */ /* 0x000fe400078f18ff */
[----:B------:R-:W-:Y:S01]  /*bdc0*/  SHF.R.S32.HI R10, RZ, 0x1f, R13 ;  /* 0x0000001fff0a7819 */ /* 0x000fe2000001140d */
[----:B------:R-:W-:Y:S01]  /*bdd0*/  IMAD.SHL.U32 R11, R13, 0x8, RZ ;  /* 0x000000080d0b7824 */ /* 0x000fe200078e00ff */
[----:B------:R-:W-:Y:S02]  /*bde0*/  LOP3.LUT R15, R14, 0x38, R15, 0xf8, !PT ;  /* 0x000000380e0f7812 */ /* 0x000fe400078ef80f */
[----:B------:R-:W-:Y:S02]  /*bdf0*/  LEA.HI R10, R10, R13, RZ, 0x3 ;  /* 0x0000000d0a0a7211 */ /* 0x000fe400078f18ff */
[----:B------:R-:W-:Y:S02]  /*be00*/  SHF.R.U32.HI R8, RZ, 0x3, R14 ;  /* 0x00000003ff087819 */ /* 0x000fe4000001160e */
[----:B------:R-:W-:Y:S01]  /*be10*/  SHF.L.U32 R9, R9, 0x6, RZ ;  /* 0x0000000609097819 */ /* 0x000fe200000006ff */
[----:B------:R-:W-:Y:S01]  /*be20*/  IMAD.SHL.U32 R10, R10, 0x400, RZ ;  /* 0x000004000a0a7824 */ /* 0x000fe200078e00ff */
[----:B------:R-:W-:-:S02]  /*be30*/  LOP3.LUT R12, R12, 0x7fffe000, RZ, 0xc0, !PT ;  /* 0x7fffe0000c0c7812 */ /* 0x000fc400078ec0ff */
[----:B------:R-:W-:Y:S02]  /*be40*/  LOP3.LUT R15, R15, R8, RZ, 0x3c, !PT ;  /* 0x000000080f0f7212 */ /* 0x000fe400078e3cff */
[----:B------:R-:W-:Y:S02]  /*be50*/  LOP3.LUT R9, R9, 0xfffffe00, RZ, 0xc0, !PT ;  /* 0xfffffe0009097812 */ /* 0x000fe400078ec0ff */
[----:B------:R-:W-:Y:S02]  /*be60*/  LOP3.LUT R11, R14, 0x38, R11, 0xf8, !PT ;  /* 0x000000380e0b7812 */ /* 0x000fe400078ef80b */
[--C-:B------:R-:W-:Y:S02]  /*be70*/  IADD3 R12, R15, R12, R9.reuse ;  /* 0x0000000c0f0c7210 */ /* 0x100fe40007ffe009 */
[----:B------:R-:W-:Y:S02]  /*be80*/  LOP3.LUT R8, R11, R8, RZ, 0x3c, !PT ;  /* 0x000000080b087212 */ /* 0x000fe400078e3cff */
[----:B------:R-:W-:Y:S01]  /*be90*/  LOP3.LUT R10, R10, 0x7fffe000, RZ, 0xc0, !PT ;  /* 0x7fffe0000a0a7812 */ /* 0x000fe200078ec0ff */
[----:B------:R-:W-:Y:S01]  /*bea0*/  IMAD.SHL.U32 R42, R12, 0x2, RZ ;  /* 0x000000020c2a7824 */ /* 0x000fe200078e00ff */
[----:B------:R-:W-:Y:S01]  /*beb0*/  LOP3.LUT R54, R40, 0xffff0000, RZ, 0xc0, !PT ;  /* 0xffff000028367812 */ /* 0x000fe200078ec0ff */
[----:B------:R-:W-:Y:S01]  /*bec0*/  IMAD.U32 R40, R34, 0x10000, RZ ;  /* 0x0001000022287824 */ /* 0x000fe200078e00ff */
[----:B------:R-:W-:-:S02]  /*bed0*/  IADD3 R41, R8, R10, R9 ;  /* 0x0000000a08297210 */ /* 0x000fc40007ffe009 */
[----:B------:R-:W1:Y:S01]  /*bee0*/  LDS.128 R12, [R42+0xc100] ;  /* 0x00c100002a0c7984 */ /* 0x000e620000000c00 */
[----:B------:R-:W-:Y:S02]  /*bef0*/  LOP3.LUT R34, R34, 0xffff0000, RZ, 0xc0, !PT ;  /* 0xffff000022227812 */ /* 0x000fe400078ec0ff */
[----:B------:R-:W-:-:S05]  /*bf00*/  SHF.L.U32 R41, R41, 0x1, RZ ;  /* 0x0000000129297819 */ /* 0x000fca00000006ff */
[----:B------:R-:W2:Y:S01]  /*bf10*/  LDS.128 R8, [R41+0xc100] ;  /* 0x00c1000029087984 */ /* 0x000ea20000000c00 */
[C---:B-1----:R-:W-:Y:S01]  /*bf20*/  IMAD.U32 R44, R12.reuse, 0x10000, RZ ;  /* 0x000100000c2c7824 */ /* 0x042fe200078e00ff */
[----:B------:R-:W-:Y:S01]  /*bf30*/  LOP3.LUT R43, R12, 0xffff0000, RZ, 0xc0, !PT ;  /* 0xffff00000c2b7812 */ /* 0x000fe200078ec0ff */
[C---:B------:R-:W-:Y:S01]  /*bf40*/  IMAD.U32 R12, R13.reuse, 0x10000, RZ ;  /* 0x000100000d0c7824 */ /* 0x040fe200078e00ff */
[----:B------:R-:W-:Y:S01]  /*bf50*/  LOP3.LUT R46, R13, 0xffff0000, RZ, 0xc0, !PT ;  /* 0xffff00000d2e7812 */ /* 0x000fe200078ec0ff */
[C---:B------:R-:W-:Y:S01]  /*bf60*/  IMAD.U32 R13, R15.reuse, 0x10000, RZ ;  /* 0x000100000f0d7824 */ /* 0x040fe200078e00ff */
[----:B------:R-:W-:Y:S02]  /*bf70*/  LOP3.LUT R48, R15, 0xffff0000, RZ, 0xc0, !PT ;  /* 0xffff00000f307812 */ /* 0x000fe400078ec0ff */
[----:B------:R-:W-:Y:S01]  /*bf80*/  SHF.L.U32 R45, R14, 0x10, RZ ;  /* 0x000000100e2d7819 */ /* 0x000fe200000006ff */
[C---:B--2---:R-:W-:Y:S01]  /*bf90*/  IMAD.U32 R47, R8.reuse, 0x10000, RZ ;  /* 0x00010000082f7824 */ /* 0x044fe200078e00ff */
[----:B------:R-:W-:Y:S01]  /*bfa0*/  LOP3.LUT R15, R8, 0xffff0000, RZ, 0xc0, !PT ;  /* 0xffff0000080f7812 */ /* 0x000fe200078ec0ff */
[----:B------:R-:W-:Y:S01]  /*bfb0*/  IMAD.U32 R50, R11, 0x10000, RZ ;  /* 0x000100000b327824 */ /* 0x000fe200078e00ff */
[----:B------:R-:W-:-:S02]  /*bfc0*/  SHF.L.U32 R8, R9, 0x10, RZ ;  /* 0x0000001009087819 */ /* 0x000fc400000006ff */
[----:B------:R-:W-:Y:S01]  /*bfd0*/  LOP3.LUT R53, R9, 0xffff0000, RZ, 0xc0, !PT ;  /* 0xffff000009357812 */ /* 0x000fe200078ec0ff */
[----:B------:R-:W-:Y:S01]  /*bfe0*/  IMAD.U32 R9, R36, 0x10000, RZ ;  /* 0x0001000024097824 */ /* 0x000fe200078e00ff */
[C---:B------:R-:W-:Y:S02]  /*bff0*/  SHF.L.U32 R52, R10.reuse, 0x10, RZ ;  /* 0x000000100a347819 */ /* 0x040fe400000006ff */
[----:B------:R-:W-:Y:S01]  /*c000*/  LOP3.LUT R51, R10, 0xffff0000, RZ, 0xc0, !PT ;  /* 0xffff00000a337812 */ /* 0x000fe200078ec0ff */
[-C--:B------:R-:W-:Y:S01]  /*c010*/  FMUL.FTZ R10, R9, R47.reuse ;  /* 0x0000002f090a7220 */ /* 0x080fe20000410000 */
[----:B------:R-:W-:Y:S01]  /*c020*/  LOP3.LUT R36, R36, 0xffff0000, RZ, 0xc0, !PT ;  /* 0xffff000024247812 */ /* 0x000fe200078ec0ff */
[C---:B------:R-:W-:Y:S01]  /*c030*/  FMUL.FTZ R47, R49.reuse, R47 ;  /* 0x0000002f312f7220 */ /* 0x040fe20000410000 */
[----:B------:R-:W-:Y:S01]  /*c040*/  LOP3.LUT R14, R14, 0xffff0000, RZ, 0xc0, !PT ;  /* 0xffff00000e0e7812 */ /* 0x000fe200078ec0ff */
[----:B------:R-:W-:Y:S01]  /*c050*/  FFMA.FTZ R10, R49, R44, -R10 ;  /* 0x0000002c310a7223 */ /* 0x000fe2000001080a */
[----:B------:R-:W-:Y:S01]  /*c060*/  LOP3.LUT R11, R11, 0xffff0000, RZ, 0xc0, !PT ;  /* 0xffff00000b0b7812 */ /* 0x000fe200078ec0ff */
[----:B------:R-:W-:-:S02]  /*c070*/  FMUL.FTZ R49, R36, R15 ;  /* 0x0000000f24317220 */ /* 0x000fc40000410000 */
[----:B------:R-:W-:Y:S02]  /*c080*/  FMUL.FTZ R15, R54, R15 ;  /* 0x0000000f360f7220 */ /* 0x000fe40000410000 */
[----:B------:R-:W-:Y:S01]  /*c090*/  FFMA.FTZ R47, R9, R44, R47 ;  /* 0x0000002c092f7223 */ /* 0x000fe2000001002f */
[----:B------:R-:W-:Y:S01]  /*c0a0*/  SHF.L.U32 R9, R38, 0x10, RZ ;  /* 0x0000001026097819 */ /* 0x000fe200000006ff */
[-C--:B------:R-:W-:Y:S01]  /*c0b0*/  FFMA.FTZ R49, R54, R43.reuse, -R49 ;  /* 0x0000002b36317223 */ /* 0x080fe20000010831 */
[----:B------:R-:W-:Y:S01]  /*c0c0*/  LOP3.LUT R38, R38, 0xffff0000, RZ, 0xc0, !PT ;  /* 0xffff000026267812 */ /* 0x000fe200078ec0ff */
[----:B------:R-:W-:Y:S02]  /*c0d0*/  FFMA.FTZ R36, R36, R43, R15 ;  /* 0x0000002b24247223 */ /* 0x000fe4000001000f */
[----:B------:R-:W-:Y:S02]  /*c0e0*/  FMUL.FTZ R43, R34, R51 ;  /* 0x00000033222b7220 */ /* 0x000fe40000410000 */
[----:B------:R-:W-:-:S02]  /*c0f0*/  FMUL.FTZ R44, R40, R52 ;  /* 0x00000034282c7220 */ /* 0x000fc40000410000 */
[----:B------:R-:W-:Y:S02]  /*c100*/  FMUL.FTZ R52, R9, R52 ;  /* 0x0000003409347220 */ /* 0x000fe40000410000 */
[C---:B------:R-:W-:Y:S02]  /*c110*/  FMUL.FTZ R51, R38.reuse, R51 ;  /* 0x0000003326337220 */ /* 0x040fe40000410000 */
[----:B------:R-:W-:Y:S01]  /*c120*/  FFMA.FTZ R43, R38, R14, -R43 ;  /* 0x0000000e262b7223 */ /* 0x000fe2000001082b */
[C---:B------:R-:W-:Y:S01]  /*c130*/  SHF.L.U32 R38, R33.reuse, 0x10, RZ ;  /* 0x0000001021267819 */ /* 0x040fe200000006ff */
[-C--:B------:R-:W-:Y:S01]  /*c140*/  FFMA.FTZ R52, R40, R45.reuse, R52 ;  /* 0x0000002d28347223 */ /* 0x080fe20000010034 */
[----:B------:R-:W-:Y:S01]  /*c150*/  LOP3.LUT R33, R33, 0xffff0000, RZ, 0xc0, !PT ;  /* 0xffff000021217812 */ /* 0x000fe200078ec0ff */
[C---:B------:R-:W-:Y:S01]  /*c160*/  IMAD.U32 R40, R37.reuse, 0x10000, RZ ;  /* 0x0001000025287824 */ /* 0x040fe200078e00ff */
[----:B------:R-:W-:Y:S01]  /*c170*/  LOP3.LUT R37, R37, 0xffff0000, RZ, 0xc0, !PT ;  /* 0xffff000025257812 */ /* 0x000fe200078ec0ff */
[----:B------:R-:W-:-:S02]  /*c180*/  FFMA.FTZ R44, R9, R45, -R44 ;  /* 0x0000002d092c7223 */ /* 0x000fc4000001082c */
[----:B------:R-:W-:Y:S02]  /*c190*/  FFMA.FTZ R51, R34, R14, R51 ;  /* 0x0000000e22337223 */ /* 0x000fe40000010033 */
[C---:B------:R-:W-:Y:S01]  /*c1a0*/  IMAD.U32 R9, R35.reuse, 0x10000, RZ ;  /* 0x0001000023097824 */ /* 0x040fe200078e00ff */
[----:B------:R-:W-:Y:S01]  /*c1b0*/  LOP3.LUT R35, R35, 0xffff0000, RZ, 0xc0, !PT ;  /* 0xffff000023237812 */ /* 0x000fe200078ec0ff */
[-C--:B------:R-:W-:Y:S02]  /*c1c0*/  FMUL.FTZ R14, R38, R50.reuse ;  /* 0x00000032260e7220 */ /* 0x080fe40000410000 */
[C---:B------:R-:W-:Y:S01]  /*c1d0*/  IMAD.U32 R15, R39.reuse, 0x10000, RZ ;  /* 0x00010000270f7824 */ /* 0x040fe200078e00ff */
[----:B------:R-:W-:Y:S01]  /*c1e0*/  LOP3.LUT R39, R39, 0xffff0000, RZ, 0xc0, !PT ;  /* 0xffff000027277812 */ /* 0x000fe200078ec0ff */
[----:B------:R-:W-:Y:S02]  /*c1f0*/  FMUL.FTZ R50, R40, R50 ;  /* 0x0000003228327220 */ /* 0x000fe40000410000 */
[----:B------:R-:W-:-:S02]  /*c200*/  FMUL.FTZ R45, R9, R8 ;  /* 0x00000008092d7220 */ /* 0x000fc40000410000 */
[----:B------:R-:W-:Y:S02]  /*c210*/  FFMA.FTZ R50, R38, R13, R50 ;  /* 0x0000000d26327223 */ /* 0x000fe40000010032 */
[----:B------:R-:W-:Y:S02]  /*c220*/  FMUL.FTZ R34, R35, R53 ;  /* 0x0000003523227220 */ /* 0x000fe40000410000 */
[----:B------:R-:W-:Y:S02]  /*c230*/  FMUL.FTZ R38, R33, R11 ;  /* 0x0000000b21267220 */ /* 0x000fe40000410000 */
[----:B------:R-:W-:Y:S02]  /*c240*/  FMUL.FTZ R8, R15, R8 ;  /* 0x000000080f087220 */ /* 0x000fe40000410000 */
[----:B------:R-:W-:Y:S02]  /*c250*/  FMUL.FTZ R53, R39, R53 ;  /* 0x0000003527357220 */ /* 0x000fe40000410000 */
[----:B------:R-:W-:-:S02]  /*c260*/  FMUL.FTZ R11, R37, R11 ;  /* 0x0000000b250b7220 */ /* 0x000fc40000410000 */
[----:B------:R-:W-:Y:S02]  /*c270*/  FFMA.FTZ R45, R15, R12, -R45 ;  /* 0x0000000c0f2d7223 */ /* 0x000fe4000001082d */
[----:B------:R-:W-:Y:S01]  /*c280*/  FFMA.FTZ R15, R40, R13, -R14 ;  /* 0x0000000d280f7223 */ /* 0x000fe2000001080e */
[----:B------:R-:W-:Y:S01]  /*c290*/  F2FP.BF16.PACK_AB R14, R43, R44 ;  /* 0x0000002c2b0e723e */ /* 0x000fe200000010ff */
[----:B------:R-:W-:Y:S02]  /*c2a0*/  FFMA.FTZ R34, R39, R46, -R34 ;  /* 0x0000002e27227223 */ /* 0x000fe40000010822 */
[----:B------:R-:W-:Y:S02]  /*c2b0*/  FFMA.FTZ R38, R37, R48, -R38 ;  /* 0x0000003025267223 */ /* 0x000fe40000010826 */
[----:B------:R-:W-:Y:S01]  /*c2c0*/  FFMA.FTZ R9, R9, R12, R8 ;  /* 0x0000000c09097223 */ /* 0x000fe20000010008 */
[----:B------:R-:W-:Y:S01]  /*c2d0*/  F2FP.BF16.PACK_AB R12, R49, R10 ;  /* 0x0000000a310c723e */ /* 0x000fe200000010ff */
[----:B------:R-:W-:Y:S01]  /*c2e0*/  FFMA.FTZ R46, R35, R46, R53 ;  /* 0x0000002e232e7223 */ /* 0x000fe20000010035 */
[----:B------:R-:W-:Y:S01]  /*c2f0*/  F2FP.BF16.PACK_AB R13, R34, R45 ;  /* 0x0000002d220d723e */ /* 0x000fe200000010ff */
[----:B------:R-:W-:Y:S01]  /*c300*/  FFMA.FTZ R11, R33, R48, R11 ;  /* 0x00000030210b7223 */ /* 0x000fe2000001000b */
[----:B------:R-:W-:-:S02]  /*c310*/  F2FP.BF16.PACK_AB R15, R38, R15 ;  /* 0x0000000f260f723e */ /* 0x000fc400000010ff */
[----:B------:R-:W-:Y:S02]  /*c320*/  F2FP.BF16.PACK_AB R10, R51, R52 ;  /* 0x00000034330a723e */ /* 0x000fe400000010ff */
[----:B------:R-:W-:Y:S01]  /*c330*/  F2FP.BF16.PACK_AB R8, R36, R47 ;  /* 0x0000002f2408723e */ /* 0x000fe200000010ff */
[----:B------:R1:W-:Y:S01]  /*c340*/  STS.128 [R42+0xc100], R12 ;  /* 0x00c1000c2a007388 */ /* 0x0003e20000000c00 */
[----:B------:R-:W-:Y:S02]  /*c350*/  F2FP.BF16.PACK_AB R9, R46, R9 ;  /* 0x000000092e09723e */ /* 0x000fe400000010ff */
[----:B------:R-:W-:-:S05]  /*c360*/  F2FP.BF16.PACK_AB R11, R11, R50 ;  /* 0x000000320b0b723e */ /* 0x000fca00000010ff */
[----:B------:R1:W-:Y:S02]  /*c370*/  STS.128 [R41+0xc100], R8 ;  /* 0x00c1000829007388 */ /* 0x0003e40000000c00 */
.L_x_127:
[----:B------:R-:W-:Y:S05]  /*c380*/  BSYNC B0 ;  /* 0x0000000000007941 */ /* 0x000fea0003800000 */
.L_x_126:
[----:B-1----:R-:W-:-:S04]  /*c390*/  IADD3 R8, R23, 0x40, RZ ;  /* 0x0000004017087810 */ /* 0x002fc80007ffe0ff */
[----:B------:R-:W-:-:S13]  /*c3a0*/  ISETP.GE.AND P0, PT, R8, c[0x0][0x27c], PT ;  /* 0x00009f0008007a0c */ /* 0x000fda0003f06270 */
[----:B------:R-:W-:Y:S05]  /*c3b0*/  @P0 BRA `(.L_x_105) ;  /* 0x0000068000000947 */ /* 0x000fea0003800000 */
[----:B------:R-:W-:Y:S01]  /*c3c0*/  SHF.R.S32.HI R13, RZ, 0x1f, R8 ;  /* 0x0000001fff0d7819 */ /* 0x000fe20000011408 */
[----:B------:R-:W-:Y:S01]  /*c3d0*/  IMAD.MOV.U32 R11, RZ, RZ, c[0x0][0x27c] ;  /* 0x00009f00ff0b7624 */ /* 0x000fe200078e00ff */
[----:B------:R-:W-:Y:S01]  /*c3e0*/  SHF.R.S32.HI R15, RZ, 0x1f, R24 ;  /* 0x0000001fff0f7819 */ /* 0x000fe20000011418 */
[----:B------:R-:W-:Y:S01]  /*c3f0*/  IMAD.SHL.U32 R12, R24, 0x40, RZ ;  /* 0x00000040180c7824 */ /* 0x000fe200078e00ff */
[CC--:B------:R-:W-:Y:S01]  /*c400*/  LEA.HI R9, R13.reuse, R8.reuse, RZ, 0x3 ;  /* 0x000000080d097211 */ /* 0x0c0fe200078f18ff */
        /* <DEDUP_REMOVED lines=11> */
[----:B------:R-:W-:Y:S02]  /*c4c0*/  SHF.L.U32 R8, R8, 0x6, RZ ;  /* 0x0000000608087819 */ /* 0x000fe400000006ff */
[----:B------:R-:W-:Y:S01]  /*c4d0*/  SHF.R.U32.HI R9, RZ, 0x3, R12 ;  /* 0x00000003ff097819 */ /* 0x000fe2000001160c */
[----:B------:R-:W-:Y:S01]  /*c4e0*/  IMAD.SHL.U32 R11, R10, 0x400, RZ ;  /* 0x000004000a0b7824 */ /* 0x000fe200078e00ff */
[----:B------:R-:W-:-:S02]  /*c4f0*/  LOP3.LUT R12, R12, 0x38, R15, 0xf8, !PT ;  /* 0x000000380c0c7812 */ /* 0x000fc400078ef80f */
[----:B------:R-:W-:Y:S02]  /*c500*/  LOP3.LUT R13, R13, 0x7fffe000, RZ, 0xc0, !PT ;  /* 0x7fffe0000d0d7812 */ /* 0x000fe400078ec0ff */
[----:B------:R-:W-:Y:S02]  /*c510*/  LOP3.LUT R8, R8, 0xfffffe00, RZ, 0xc0, !PT ;  /* 0xfffffe0008087812 */ /* 0x000fe400078ec0ff */
[-C--:B------:R-:W-:Y:S02]  /*c520*/  LOP3.LUT R14, R14, R9.reuse, RZ, 0x3c, !PT ;  /* 0x000000090e0e7212 */ /* 0x080fe400078e3cff */
[----:B------:R-:W-:Y:S02]  /*c530*/  LOP3.LUT R10, R12, R9, RZ, 0x3c, !PT ;  /* 0x000000090c0a7212 */ /* 0x000fe400078e3cff */
[----:B------:R-:W-:Y:S02]  /*c540*/  IADD3 R13, R14, R13, R8 ;  /* 0x0000000d0e0d7210 */ /* 0x000fe40007ffe008 */
[----:B------:R-:W-:-:S02]  /*c550*/  LOP3.LUT R9, R11, 0x7fffe000, RZ, 0xc0, !PT ;  /* 0x7fffe0000b097812 */ /* 0x000fc400078ec0ff */
[----:B------:R-:W-:Y:S01]  /*c560*/  SHF.L.U32 R42, R30, 0x10, RZ ;  /* 0x000000101e2a7819 */ /* 0x000fe200000006ff */
[----:B------:R-:W-:Y:S01]  /*c570*/  IMAD.SHL.U32 R24, R13, 0x2, RZ ;  /* 0x000000020d187824 */ /* 0x000fe200078e00ff */
[----:B------:R-:W-:Y:S02]  /*c580*/  IADD3 R9, R10, R9, R8 ;  /* 0x000000090a097210 */ /* 0x000fe40007ffe008 */
[----:B------:R-:W-:Y:S02]  /*c590*/  LOP3.LUT R26, R26, 0xffff0000, RZ, 0xc0, !PT ;  /* 0xffff00001a1a7812 */ /* 0x000fe400078ec0ff */
[----:B------:R-:W-:Y:S01]  /*c5a0*/  SHF.L.U32 R23, R9, 0x1, RZ ;  /* 0x0000000109177819 */ /* 0x000fe200000006ff */
[----:B------:R-:W1:Y:S04]  /*c5b0*/  LDS.128 R12, [R24+0xc100] ;  /* 0x00c10000180c7984 */ /* 0x000e680000000c00 */
[----:B------:R-:W2:Y:S01]  /*c5c0*/  LDS.128 R8, [R23+0xc100] ;  /* 0x00c1000017087984 */ /* 0x000ea20000000c00 */
[C---:B-1----:R-:W-:Y:S01]  /*c5d0*/  IMAD.U32 R34, R12.reuse, 0x10000, RZ ;  /* 0x000100000c227824 */ /* 0x042fe200078e00ff */
[----:B------:R-:W-:Y:S01]  /*c5e0*/  LOP3.LUT R33, R12, 0xffff0000, RZ, 0xc0, !PT ;  /* 0xffff00000c217812 */ /* 0x000fe200078ec0ff */
[C---:B------:R-:W-:Y:S01]  /*c5f0*/  IMAD.U32 R12, R13.reuse, 0x10000, RZ ;  /* 0x000100000d0c7824 */ /* 0x040fe200078e00ff */
[----:B------:R-:W-:Y:S01]  /*c600*/  LOP3.LUT R36, R13, 0xffff0000, RZ, 0xc0, !PT ;  /* 0xffff00000d247812 */ /* 0x000fe200078ec0ff */
[C---:B------:R-:W-:Y:S01]  /*c610*/  IMAD.U32 R13, R15.reuse, 0x10000, RZ ;  /* 0x000100000f0d7824 */ /* 0x040fe200078e00ff */
[----:B------:R-:W-:Y:S01]  /*c620*/  LOP3.LUT R40, R15, 0xffff0000, RZ, 0xc0, !PT ;  /* 0xffff00000f287812 */ /* 0x000fe200078ec0ff */
[----:B--2---:R-:W-:Y:S01]  /*c630*/  IMAD.U32 R39, R8, 0x10000, RZ ;  /* 0x0001000008277824 */ /* 0x004fe200078e00ff */
[----:B------:R-:W-:-:S02]  /*c640*/  SHF.L.U32 R15, R10, 0x10, RZ ;  /* 0x000000100a0f7819 */ /* 0x000fc400000006ff */
[----:B------:R-:W-:Y:S01]  /*c650*/  LOP3.LUT R37, R8, 0xffff0000, RZ, 0xc0, !PT ;  /* 0xffff000008257812 */ /* 0x000fe200078ec0ff */
[C---:B------:R-:W-:Y:S01]  /*c660*/  IMAD.U32 R8, R9.reuse, 0x10000, RZ ;  /* 0x0001000009087824 */ /* 0x040fe200078e00ff */
[----:B------:R-:W-:Y:S02]  /*c670*/  SHF.L.U32 R35, R14, 0x10, RZ ;  /* 0x000000100e237819 */ /* 0x000fe400000006ff */
[----:B------:R-:W-:Y:S01]  /*c680*/  LOP3.LUT R43, R9, 0xffff0000, RZ, 0xc0, !PT ;  /* 0xffff0000092b7812 */ /* 0x000fe200078ec0ff */
[-C--:B------:R-:W-:Y:S01]  /*c690*/  FMUL.FTZ R9, R38, R15.reuse ;  /* 0x0000000f26097220 */ /* 0x080fe20000410000 */
[----:B------:R-:W-:Y:S01]  /*c6a0*/  LOP3.LUT R41, R10, 0xffff0000, RZ, 0xc0, !PT ;  /* 0xffff00000a297812 */ /* 0x000fe200078ec0ff */
[----:B------:R-:W-:Y:S01]  /*c6b0*/  FMUL.FTZ R15, R42, R15 ;  /* 0x0000000f2a0f7220 */ /* 0x000fe20000410000 */
[----:B------:R-:W-:Y:S01]  /*c6c0*/  LOP3.LUT R14, R14, 0xffff0000, RZ, 0xc0, !PT ;  /* 0xffff00000e0e7812 */ /* 0x000fe200078ec0ff */
[-C--:B------:R-:W-:Y:S01]  /*c6d0*/  FFMA.FTZ R9, R42, R35.reuse, -R9 ;  /* 0x000000232a097223 */ /* 0x080fe20000010809 */
[----:B------:R-:W-:Y:S01]  /*c6e0*/  LOP3.LUT R42, R30, 0xffff0000, RZ, 0xc0, !PT ;  /* 0xffff00001e2a7812 */ /* 0x000fe200078ec0ff */
[C---:B------:R-:W-:Y:S01]  /*c6f0*/  IMAD.U32 R30, R28.reuse, 0x10000, RZ ;  /* 0x000100001c1e7824 */ /* 0x040fe200078e00ff */
[----:B------:R-:W-:Y:S01]  /*c700*/  LOP3.LUT R28, R28, 0xffff0000, RZ, 0xc0, !PT ;  /* 0xffff00001c1c7812 */ /* 0x000fe200078ec0ff */
[----:B------:R-:W-:Y:S01]  /*c710*/  FFMA.FTZ R15, R38, R35, R15 ;  /* 0x00000023260f7223 */ /* 0x000fe2000001000f */
[----:B------:R-:W-:Y:S01]  /*c720*/  SHF.L.U32 R35, R32, 0x10, RZ ;  /* 0x0000001020237819 */ /* 0x000fe200000006ff */
[----:B------:R-:W-:Y:S01]  /*c730*/  FMUL.FTZ R45, R26, R41 ;  /* 0x000000291a2d7220 */ /* 0x000fe20000410000 */
[----:B------:R-:W-:Y:S01]  /*c740*/  LOP3.LUT R32, R32, 0xffff0000, RZ, 0xc0, !PT ;  /* 0xffff000020207812 */ /* 0x000fe200078ec0ff */
[----:B------:R-:W-:-:S02]  /*c750*/  FMUL.FTZ R38, R30, R39 ;  /* 0x000000271e267220 */ /* 0x000fc40000410000 */
[C---:B------:R-:W-:Y:S02]  /*c760*/  FMUL.FTZ R41, R42.reuse, R41 ;  /* 0x000000292a297220 */ /* 0x040fe40000410000 */
[----:B------:R-:W-:Y:S02]  /*c770*/  FFMA.FTZ R42, R42, R14, -R45 ;  /* 0x0000000e2a2a7223 */ /* 0x000fe4000001082d */
[C---:B------:R-:W-:Y:S02]  /*c780*/  FMUL.FTZ R39, R35.reuse, R39 ;  /* 0x0000002723277220 */ /* 0x040fe40000410000 */
[----:B------:R-:W-:Y:S02]  /*c790*/  FFMA.FTZ R38, R35, R34, -R38 ;  /* 0x0000002223267223 */ /* 0x000fe40000010826 */
[-C--:B------:R-:W-:Y:S02]  /*c7a0*/  FMUL.FTZ R45, R28, R37.reuse ;  /* 0x000000251c2d7220 */ /* 0x080fe40000410000 */
[----:B------:R-:W-:Y:S01]  /*c7b0*/  FFMA.FTZ R26, R26, R14, R41 ;  /* 0x0000000e1a1a7223 */ /* 0x000fe20000010029 */
[----:B------:R-:W-:Y:S01]  /*c7c0*/  SHF.L.U32 R14, R25, 0x10, RZ ;  /* 0x00000010190e7819 */ /* 0x000fe200000006ff */
[C---:B------:R-:W-:Y:S01]  /*c7d0*/  IMAD.U32 R35, R27.reuse, 0x10000, RZ ;  /* 0x000100001b237824 */ /* 0x040fe200078e00ff */
[----:B------:R-:W-:Y:S01]  /*c7e0*/  LOP3.LUT R27, R27, 0xffff0000, RZ, 0xc0, !PT ;  /* 0xffff00001b1b7812 */ /* 0x000fe200078ec0ff */
[C---:B------:R-:W-:Y:S01]  /*c7f0*/  IMAD.U32 R41, R31.reuse, 0x10000, RZ ;  /* 0x000100001f297824 */ /* 0x040fe200078e00ff */
[----:B------:R-:W-:Y:S01]  /*c800*/  LOP3.LUT R31, R31, 0xffff0000, RZ, 0xc0, !PT ;  /* 0xffff00001f1f7812 */ /* 0x000fe200078ec0ff */
[----:B------:R-:W-:-:S02]  /*c810*/  FMUL.FTZ R37, R32, R37 ;  /* 0x0000002520257220 */ /* 0x000fc40000410000 */
[-C--:B------:R-:W-:Y:S02]  /*c820*/  FFMA.FTZ R45, R32, R33.reuse, -R45 ;  /* 0x00000021202d7223 */ /* 0x080fe4000001082d */
[----:B------:R-:W-:Y:S02]  /*c830*/  FMUL.FTZ R32, R35, R8 ;  /* 0x0000000823207220 */ /* 0x000fe40000410000 */
[C---:B------:R-:W-:Y:S01]  /*c840*/  IMAD.U32 R10, R11.reuse, 0x10000, RZ ;  /* 0x000100000b0a7824 */ /* 0x040fe200078e00ff */
[----:B------:R-:W-:Y:S01]  /*c850*/  LOP3.LUT R11, R11, 0xffff0000, RZ, 0xc0, !PT ;  /* 0xffff00000b0b7812 */ /* 0x000fe200078ec0ff */
[----:B------:R-:W-:Y:S02]  /*c860*/  FFMA.FTZ R39, R30, R34, R39 ;  /* 0x000000221e277223 */ /* 0x000fe40000010027 */
[----:B------:R-:W-:Y:S02]  /*c870*/  FMUL.FTZ R8, R41, R8 ;  /* 0x0000000829087220 */ /* 0x000fe40000410000 */
[C---:B------:R-:W-:Y:S01]  /*c880*/  IMAD.U32 R30, R29.reuse, 0x10000, RZ ;  /* 0x000100001d1e7824 */ /* 0x040fe200078e00ff */
[----:B------:R-:W-:Y:S01]  /*c890*/  LOP3.LUT R29, R29, 0xffff0000, RZ, 0xc0, !PT ;  /* 0xffff00001d1d7812 */ /* 0x000fe200078ec0ff */
[----:B------:R-:W-:-:S02]  /*c8a0*/  FFMA.FTZ R28, R28, R33, R37 ;  /* 0x000000211c1c7223 */ /* 0x000fc40000010025 */
[----:B------:R-:W-:Y:S02]  /*c8b0*/  FMUL.FTZ R33, R14, R10 ;  /* 0x0000000a0e217220 */ /* 0x000fe40000410000 */
[----:B------:R-:W-:Y:S01]  /*c8c0*/  FFMA.FTZ R35, R35, R12, R8 ;  /* 0x0000000c23237223 */ /* 0x000fe20000010008 */
[----:B------:R-:W-:Y:S01]  /*c8d0*/  LOP3.LUT R8, R25, 0xffff0000, RZ, 0xc0, !PT ;  /* 0xffff000019087812 */ /* 0x000fe200078ec0ff */
[C---:B------:R-:W-:Y:S02]  /*c8e0*/  FMUL.FTZ R10, R30.reuse, R10 ;  /* 0x0000000a1e0a7220 */ /* 0x040fe40000410000 */
[-C--:B------:R-:W-:Y:S02]  /*c8f0*/  FFMA.FTZ R33, R30, R13.reuse, -R33 ;  /* 0x0000000d1e217223 */ /* 0x080fe40000010821 */
[----:B------:R-:W-:Y:S01]  /*c900*/  FFMA.FTZ R25, R14, R13, R10 ;  /* 0x0000000d0e197223 */ /* 0x000fe2000001000a */
[----:B------:R-:W-:Y:S01]  /*c910*/  F2FP.BF16.PACK_AB R10, R26, R15 ;  /* 0x0000000f1a0a723e */ /* 0x000fe200000010ff */
[----:B------:R-:W-:Y:S01]  /*c920*/  FMUL.FTZ R13, R27, R43 ;  /* 0x0000002b1b0d7220 */ /* 0x000fe20000410000 */
[----:B------:R-:W-:Y:S01]  /*c930*/  F2FP.BF16.PACK_AB R14, R42, R9 ;  /* 0x000000092a0e723e */ /* 0x000fe200000010ff */
[----:B------:R-:W-:-:S02]  /*c940*/  FMUL.FTZ R30, R8, R11 ;  /* 0x0000000b081e7220 */ /* 0x000fc40000410000 */
[----:B------:R-:W-:Y:S02]  /*c950*/  FMUL.FTZ R43, R31, R43 ;  /* 0x0000002b1f2b7220 */ /* 0x000fe40000410000 */
[----:B------:R-:W-:Y:S02]  /*c960*/  FMUL.FTZ R11, R29, R11 ;  /* 0x0000000b1d0b7220 */ /* 0x000fe40000410000 */
[----:B------:R-:W-:Y:S01]  /*c970*/  FFMA.FTZ R32, R41, R12, -R32 ;  /* 0x0000000c29207223 */ /* 0x000fe20000010820 */
[----:B------:R-:W-:Y:S01]  /*c980*/  F2FP.BF16.PACK_AB R12, R45, R38 ;  /* 0x000000262d0c723e */ /* 0x000fe200000010ff */
[----:B------:R-:W-:Y:S02]  /*c990*/  FFMA.FTZ R13, R31, R36, -R13 ;  /* 0x000000241f0d7223 */ /* 0x000fe4000001080d */
[----:B------:R-:W-:Y:S02]  /*c9a0*/  FFMA.FTZ R30, R29, R40, -R30 ;  /* 0x000000281d1e7223 */ /* 0x000fe4000001081e */
[----:B------:R-:W-:Y:S01]  /*c9b0*/  FFMA.FTZ R36, R27, R36, R43 ;  /* 0x000000241b247223 */ /* 0x000fe2000001002b */
[----:B------:R-:W-:Y:S01]  /*c9c0*/  F2FP.BF16.PACK_AB R13, R13, R32 ;  /* 0x000000200d0d723e */ /* 0x000fe200000010ff */
[----:B------:R-:W-:Y:S01]  /*c9d0*/  FFMA.FTZ R40, R8, R40, R11 ;  /* 0x0000002808287223 */ /* 0x000fe2000001000b */
[----:B------:R-:W-:-:S02]  /*c9e0*/  F2FP.BF16.PACK_AB R15, R30, R33 ;  /* 0x000000211e0f723e */ /* 0x000fc400000010ff */
[----:B------:R-:W-:Y:S02]  /*c9f0*/  F2FP.BF16.PACK_AB R8, R28, R39 ;  /* 0x000000271c08723e */ /* 0x000fe400000010ff */
[----:B------:R-:W-:Y:S01]  /*ca00*/  F2FP.BF16.PACK_AB R9, R36, R35 ;  /* 0x000000232409723e */ /* 0x000fe200000010ff */
[----:B------:R1:W-:Y:S01]  /*ca10*/  STS.128 [R24+0xc100], R12 ;  /* 0x00c1000c18007388 */ /* 0x0003e20000000c00 */
[----:B------:R-:W-:-:S05]  /*ca20*/  F2FP.BF16.PACK_AB R11, R40, R25 ;  /* 0x00000019280b723e */ /* 0x000fca00000010ff */
[----:B------:R1:W-:Y:S02]  /*ca30*/  STS.128 [R23+0xc100], R8 ;  /* 0x00c1000817007388 */ /* 0x0003e40000000c00 */
.L_x_105:
[----:B------:R-:W-:Y:S05]  /*ca40*/  BSYNC B2 ;  /* 0x0000000000027941 */ /* 0x000fea0003800000 */
.L_x_89:
[----:B-1----:R-:W-:Y:S01]  /*ca50*/  IMAD.SHL.U32 R10, R3, 0x40, RZ ;  /* 0x00000040030a7824 */ /* 0x002fe200078e00ff */
[----:B------:R-:W-:-:S04]  /*ca60*/  DEPBAR.LE SB0, 0x0 ;  /* 0x000080000000791a */ /* 0x000fc80000000000 */
[----:B------:R-:W-:Y:S01]  /*ca70*/  IMAD.SHL.U32 R15, R18, 0x8, RZ ;  /* 0x00000008120f7824 */ /* 0x000fe200078e00ff */
[----:B------:R-:W-:Y:S01]  /*ca80*/  LOP3.LUT R10, R10, 0x1c0, RZ, 0xc0, !PT ;  /* 0x000001c00a0a7812 */ /* 0x000fe200078ec0ff */
[----:B------:R-:W-:Y:S01]  /*ca90*/  IMAD R8, R20, c[0x0][0x208], RZ ;  /* 0x0000820014087a24 */ /* 0x000fe200078e02ff */
[----:B------:R-:W-:Y:S01]  /*caa0*/  SEL R9, RZ, 0x4, P5 ;  /* 0x00000004ff097807 */ /* 0x000fe20002800000 */
[C---:B------:R-:W-:Y:S01]  /*cab0*/  IMAD.WIDE.U32 R12, R17.reuse, c[0x0][0x208], RZ ;  /* 0x00008200110c7a25 */ /* 0x040fe200078e00ff */
[----:B------:R-:W-:Y:S02]  /*cac0*/  LOP3.LUT R15, R10, 0x8, R15, 0xf8, !PT ;  /* 0x000000080a0f7812 */ /* 0x000fe400078ef80f */
[----:B------:R-:W-:Y:S01]  /*cad0*/  SHF.R.U32.HI R10, RZ, 0x3, R10 ;  /* 0x00000003ff0a7819 */ /* 0x000fe2000001160a */
[----:B------:R-:W-:Y:S01]  /*cae0*/  IMAD R8, R17, c[0x0][0x20c], R8 ;  /* 0x0000830011087a24 */ /* 0x000fe200078e0208 */
[----:B------:R-:W-:Y:S01]  /*caf0*/  BAR.SYNC.DEFER_BLOCKING 0x0 ;  /* 0x0000000000007b1d */ /* 0x000fe20000010000 */
[----:B------:R-:W-:Y:S01]  /*cb00*/  LEA R11, P0, R12, R214, 0x6 ;  /* 0x000000d60c0b7211 */ /* 0x000fe200078030ff */
[----:B------:R-:W-:Y:S01]  /*cb10*/  IMAD R206, R21, 0x400, R2 ;  /* 0x0000040015ce7824 */ /* 0x000fe200078e0202 */
[----:B------:R-:W-:Y:S01]  /*cb20*/  LOP3.LUT R10, R15, R10, RZ, 0x3c, !PT ;  /* 0x0000000a0f0a7212 */ /* 0x000fe200078e3cff */
[----:B------:R-:W-:Y:S01]  /*cb30*/  IMAD.IADD R8, R13, 0x1, R8 ;  /* 0x000000010d087824 */ /* 0x000fe200078e0208 */
[----:B------:R-:W-:Y:S01]  /*cb40*/  SEL R13, RZ, 0x2, P4 ;  /* 0x00000002ff0d7807 */ /* 0x000fe20002000000 */
[----:B------:R-:W-:-:S02]  /*cb50*/  IMAD.SHL.U32 R206, R206, 0x2, RZ ;  /* 0x00000002cece7824 */ /* 0x000fc400078e00ff */
[----:B------:R-:W-:Y:S01]  /*cb60*/  IMAD R205, R19, 0x200, R10 ;  /* 0x0000020013cd7824 */ /* 0x000fe200078e020a */
[----:B------:R-:W-:Y:S01]  /*cb70*/  LEA.HI.X R8, R12, R209, R8, 0x6, P0 ;  /* 0x000000d10c087211 */ /* 0x000fe200000f3408 */
[----:B------:R-:W-:Y:S01]  /*cb80*/  IMAD R80, R17, -0x40, R83 ;  /* 0xffffffc011507824 */ /* 0x000fe200078e0253 */
[----:B------:R-:W-:Y:S01]  /*cb90*/  LEA R12, P0, R11, c[0x0][0x1f8], 0x1 ;  /* 0x00007e000b0c7a11 */ /* 0x000fe200078008ff */
[----:B------:R-:W-:Y:S01]  /*cba0*/  IMAD.SHL.U32 R205, R205, 0x2, RZ ;  /* 0x00000002cdcd7824 */ /* 0x000fe200078e00ff */
[----:B------:R-:W-:Y:S01]  /*cbb0*/  IADD3 R9, R9, R13, R22 ;  /* 0x0000000d09097210 */ /* 0x000fe20007ffe016 */
[----:B------:R-:W-:Y:S01]  /*cbc0*/  IMAD.MOV.U32 R15, RZ, RZ, c[0x0][0x208] ;  /* 0x00008200ff0f7624 */ /* 0x000fe200078e00ff */
[----:B------:R-:W-:Y:S01]  /*cbd0*/  LEA.HI.X R13, R11, c[0x0][0x1fc], R8, 0x1, P0 ;  /* 0x00007f000b0d7a11 */ /* 0x000fe200000f0c08 */
[----:B------:R-:W-:Y:S01]  /*cbe0*/  IMAD.MOV.U32 R11, RZ, RZ, c[0x0][0x20c] ;  /* 0x00008300ff0b7624 */ /* 0x000fe200078e00ff */
[----:B------:R-:W-:Y:S01]  /*cbf0*/  LOP3.LUT P0, RZ, R3, 0x2, RZ, 0xc0, !PT ;  /* 0x0000000203ff7812 */ /* 0x000fe2000780c0ff */
[--C-:B------:R-:W-:Y:S01]  /*cc00*/  IMAD R202, R0, 0x2, R206.reuse ;  /* 0x0000000200ca7824 */ /* 0x100fe200078e02ce */
[C---:B------:R-:W-:Y:S01]  /*cc10*/  IADD3 R8, R205.reuse, 0x6100, RZ ;  /* 0x00006100cd087810 */ /* 0x040fe20007ffe0ff */
[----:B------:R-:W-:Y:S01]  /*cc20*/  IMAD.SHL.U32 R213, R16, 0x2, RZ ;  /* 0x0000000210d57824 */ /* 0x000fe200078e00ff */
[----:B------:R-:W-:Y:S01]  /*cc30*/  IADD3 R204, R205, 0x6120, RZ ;  /* 0x00006120cdcc7810 */ /* 0x000fe20007ffe0ff */
[----:B------:R-:W-:Y:S01]  /*cc40*/  IMAD R201, R5, 0x2, R206 ;  /* 0x0000000205c97824 */ /* 0x000fe200078e02ce */
[----:B------:R-:W-:Y:S01]  /*cc50*/  LOP3.LUT P1, RZ, R9, 0x2, RZ, 0xc0, !PT ;  /* 0x0000000209ff7812 */ /* 0x000fe2000782c0ff */
[----:B------:R-:W-:Y:S01]  /*cc60*/  LDSM.16.M88.4 R48, [R206+0xc100] ;  /* 0x00c10000ce30783b */ /* 0x000fe20000000200 */
[----:B------:R-:W-:Y:S01]  /*cc70*/  LEA R24, P2, R15, R12, 0x6 ;  /* 0x0000000c0f187211 */ /* 0x000fe200078430ff */
[----:B------:R-:W-:-:S02]  /*cc80*/  IMAD R199, R5, 0x2, R202 ;  /* 0x0000000205c77824 */ /* 0x000fc400078e02ca */
[----:B------:R-:W1:Y:S01]  /*cc90*/  LDSM.16.M88.4 R20, [R205+0x6100] ;  /* 0x00610000cd14783b */ /* 0x000e620000000200 */
[----:B------:R-:W-:Y:S01]  /*cca0*/  LEA.HI.X R25, R15, R13, R11, 0x6, P2 ;  /* 0x0000000d0f197211 */ /* 0x000fe200010f340b */
[----:B------:R-:W-:Y:S01]  /*ccb0*/  IMAD.SHL.U32 R203, R2, 0x2, RZ ;  /* 0x0000000202cb7824 */ /* 0x000fe200078e00ff */
[----:B------:R-:W-:Y:S01]  /*ccc0*/  @P0 IADD3 R204, R8, -0x20, RZ ;  /* 0xffffffe008cc0810 */ /* 0x000fe20007ffe0ff */
[----:B------:R-:W-:Y:S01]  /*ccd0*/  IMAD.IADD R8, R80, 0x1, -R18 ;  /* 0x0000000150087824 */ /* 0x000fe200078e0a12 */
[----:B------:R-:W-:Y:S01]  /*cce0*/  LOP3.LUT P0, RZ, R9, 0x4, RZ, 0xc0, !PT ;  /* 0x0000000409ff7812 */ /* 0x000fe2000780c0ff */
[----:B------:R-:W-:Y:S01]  /*ccf0*/  LDSM.16.M88.4 R36, [R202+0xc100] ;  /* 0x00c10000ca24783b */ /* 0x000fe20000000200 */
[C-C-:B------:R-:W-:Y:S02]  /*cd00*/  IMAD R197, R5.reuse, 0x2, R203.reuse ;  /* 0x0000000205c57824 */ /* 0x140fe400078e02cb */
[C---:B------:R-:W-:Y:S01]  /*cd10*/  ISETP.LT.OR P4, PT, R8.reuse, 0x1, P6 ;  /* 0x000000010800780c */ /* 0x040fe20003781670 */
[----:B------:R-:W-:Y:S01]  /*cd20*/  LDSM.16.M88.4 R76, [R204] ;  /* 0x00000000cc4c783b */ /* 0x000fe20000000200 */
[----:B------:R-:W-:Y:S01]  /*cd30*/  ISETP.LT.OR P3, PT, R8, 0x1, !P1 ;  /* 0x000000010800780c */ /* 0x000fe20004f61670 */
[----:B------:R-:W-:Y:S01]  /*cd40*/  IMAD R198, R0, 0x2, R203 ;  /* 0x0000000200c67824 */ /* 0x000fe200078e02cb */
[C---:B------:R-:W-:Y:S01]  /*cd50*/  ISETP.LT.OR P2, PT, R8.reuse, 0x1, !P0 ;  /* 0x000000010800780c */ /* 0x040fe20004741670 */
[----:B------:R-:W2:Y:S01]  /*cd60*/  LDSM.16.M88.4 R44, [R205+0x6900] ;  /* 0x00690000cd2c783b */ /* 0x000ea20000000200 */
[C---:B------:R-:W-:Y:S01]  /*cd70*/  ISETP.LT.OR P1, PT, R8.reuse, 0x21, !P1 ;  /* 0x000000210800780c */ /* 0x040fe20004f21670 */
[----:B------:R-:W-:Y:S01]  /*cd80*/  IMAD R196, R5, 0x2, R198 ;  /* 0x0000000205c47824 */ /* 0x000fe200078e02c6 */
[----:B------:R-:W-:Y:S01]  /*cd90*/  ISETP.LT.OR P0, PT, R8, 0x21, !P0 ;  /* 0x000000210800780c */ /* 0x000fe20004701670 */
[----:B------:R-:W3:Y:S04]  /*cda0*/  LDSM.16.M88.4 R60, [R205+0x7100] ;  /* 0x00710000cd3c783b */ /* 0x000ee80000000200 */
[----:B------:R-:W4:Y:S04]  /*cdb0*/  LDSM.16.M88.4 R68, [R205+0x7900] ;  /* 0x00790000cd44783b */ /* 0x000f280000000200 */
[----:B------:R-:W-:Y:S04]  /*cdc0*/  LDSM.16.M88.4 R16, [R204+0x800] ;  /* 0x00080000cc10783b */ /* 0x000fe80000000200 */
[----:B------:R-:W-:Y:S04]  /*cdd0*/  LDSM.16.M88.4 R28, [R204+0x1000] ;  /* 0x00100000cc1c783b */ /* 0x000fe80000000200 */
[----:B------:R-:W-:Y:S04]  /*cde0*/  LDSM.16.M88.4 R52, [R204+0x1800] ;  /* 0x00180000cc34783b */ /* 0x000fe80000000200 */
[----:B------:R-:W-:Y:S01]  /*cdf0*/  @!PT LDS RZ, [RZ] ;  /* 0x00000000fffff984 */ /* 0x000fe20000000800 */
[----:B------:R-:W-:Y:S01]  /*ce00*/  @!PT LDS RZ, [RZ] ;  /* 0x00000000fffff984 */ /* 0x000fe20000000800 */
[----:B------:R-:W-:Y:S01]  /*ce10*/  @!PT LDS RZ, [RZ] ;  /* 0x00000000fffff984 */ /* 0x000fe20000000800 */
[----:B------:R2:W-:Y:S04]  /*ce20*/  LDGSTS.E.BYPASS.LTC128B.128 [R213+0x100], [R12.64], !P4 ;  /* 0x001000000cd57fae */ /* 0x0005e8000e101d46 */
[----:B------:R3:W-:Y:S01]  /*ce30*/  LDGSTS.E.BYPASS.LTC128B.128 [R213+0x2100], [R12.64+0x80], !P3 ;  /* 0x021000800cd57fae */ /* 0x0007e2000d901d46 */
[----:B------:R-:W-:Y:S01]  /*ce40*/  LOP3.LUT P3, RZ, R3, 0x4, RZ, 0xc0, !PT ;  /* 0x0000000403ff7812 */ /* 0x000fe2000786c0ff */
[----:B------:R-:W-:-:S02]  /*ce50*/  IMAD.MOV.U32 R3, RZ, RZ, 0x40 ;  /* 0x00000040ff037424 */ /* 0x000fc400078e00ff */
[----:B------:R3:W-:Y:S01]  /*ce60*/  LDGSTS.E.BYPASS.LTC128B.128 [R213+0x4100], [R12.64+0x100], !P2 ;  /* 0x041001000cd57fae */ /* 0x0007e2000d101d46 */
[----:B------:R-:W-:Y:S02]  /*ce70*/  ISETP.LT.OR P2, PT, R8, 0x21, P6 ;  /* 0x000000210800780c */ /* 0x000fe40003741670 */
[----:B------:R-:W-:Y:S01]  /*ce80*/  SEL R3, R3, 0xffffffc0, !P3 ;  /* 0xffffffc003037807 */ /* 0x000fe20005800000 */
[----:B-1----:R-:W-:Y:S04]  /*ce90*/  HMMA.16816.F32.BF16 R8, R48, R20, RZ ;  /* 0x000000143008723c */ /* 0x002fe800000418ff */
[----:B------:R-:W-:Y:S02]  /*cea0*/  IMAD.IADD R200, R205, 0x1, R3 ;  /* 0x00000001cdc87824 */ /* 0x000fe400078e0203 */
[----:B------:R-:W-:-:S02]  /*ceb0*/  IMAD.IADD R192, R3, 0x1, R204 ;  /* 0x0000000103c07824 */ /* 0x000fc400078e02cc */
[C---:B------:R-:W-:Y:S02]  /*cec0*/  HMMA.16816.F32.BF16 R20, R48.reuse, R22, RZ ;  /* 0x000000163014723c */ /* 0x040fe400000418ff */
[----:B------:R1:W-:Y:S04]  /*ced0*/  LDGSTS.E.BYPASS.LTC128B.128 [R213+0x1100], [R24.64], !P2 ;  /* 0x0110000018d57fae */ /* 0x0003e8000d101d46 */
[----:B------:R1:W-:Y:S02]  /*cee0*/  LDGSTS.E.BYPASS.LTC128B.128 [R213+0x3100], [R24.64+0x80], !P1 ;  /* 0x0310008018d57fae */ /* 0x0003e4000c901d46 */
[----:B--2---:R-:W-:Y:S02]  /*cef0*/  HMMA.16816.F32.BF16 R32, R48, R44, RZ ;  /* 0x0000002c3020723c */ /* 0x004fe400000418ff */
[----:B------:R1:W-:Y:S04]  /*cf00*/  LDGSTS.E.BYPASS.LTC128B.128 [R213+0x5100], [R24.64+0x100], !P0 ;  /* 0x0510010018d57fae */ /* 0x0003e8000c101d46 */
[----:B------:R-:W-:Y:S02]  /*cf10*/  LDSM.16.M88.4 R88, [R201+0xc100] ;  /* 0x00c10000c958783b */ /* 0x000fe40000000200 */
[----:B------:R-:W-:Y:S02]  /*cf20*/  HMMA.16816.F32.BF16 R8, R36, R76, R8 ;  /* 0x0000004c2408723c */ /* 0x000fe40000041808 */
[----:B------:R-:W2:Y:S04]  /*cf30*/  LDSM.16.M88.4 R72, [R200+0x6100] ;  /* 0x00610000c848783b */ /* 0x000ea80000000200 */
[----:B------:R-:W-:Y:S02]  /*cf40*/  LDSM.16.M88.4 R40, [R199+0xc100] ;  /* 0x00c10000c728783b */ /* 0x000fe40000000200 */
[----:B---3--:R-:W-:Y:S02]  /*cf50*/  HMMA.16816.F32.BF16 R64, R48, R60, RZ ;  /* 0x0000003c3040723c */ /* 0x008fe400000418ff */
[----:B------:R-:W3:Y:S04]  /*cf60*/  LDSM.16.M88.4 R96, [R192] ;  /* 0x00000000c060783b */ /* 0x000ee80000000200 */
[----:B------:R-:W3:Y:S02]  /*cf70*/  LDSM.16.M88.4 R12, [R200+0x6900] ;  /* 0x00690000c80c783b */ /* 0x000ee40000000200 */
[----:B------:R-:W-:Y:S02]  /*cf80*/  HMMA.16816.F32.BF16 R20, R36, R78, R20 ;  /* 0x0000004e2414723c */ /* 0x000fe40000041814 */
[----:B------:R-:W-:Y:S04]  /*cf90*/  LDSM.16.M88.4 R76, [R205+0x8100] ;  /* 0x00810000cd4c783b */ /* 0x000fe80000000200 */
[----:B-1----:R-:W1:Y:S02]  /*cfa0*/  LDSM.16.M88.4 R24, [R200+0x7100] ;  /* 0x00710000c818783b */ /* 0x002e640000000200 */
[C---:B------:R-:W-:Y:S02]  /*cfb0*/  HMMA.16816.F32.BF16 R44, R48.reuse, R46, RZ ;  /* 0x0000002e302c723c */ /* 0x040fe400000418ff */
[----:B------:R-:W-:Y:S04]  /*cfc0*/  LDSM.16.M88.4 R92, [R200+0x7900] ;  /* 0x00790000c85c783b */ /* 0x000fe80000000200 */
[----:B------:R-:W-:Y:S02]  /*cfd0*/  LDSM.16.M88.4 R104, [R205+0xa900] ;  /* 0x00a90000cd68783b */ /* 0x000fe40000000200 */
[C---:B------:R-:W-:Y:S02]  /*cfe0*/  HMMA.16816.F32.BF16 R60, R48.reuse, R62, RZ ;  /* 0x0000003e303c723c */ /* 0x040fe400000418ff */
[----:B------:R-:W-:Y:S04]  /*cff0*/  LDSM.16.M88.4 R100, [R200+0xa100] ;  /* 0x00a10000c864783b */ /* 0x000fe80000000200 */
[----:B------:R-:W0:Y:S02]  /*d000*/  LDGDEPBAR ;  /* 0x00000000000079af */ /* 0x000e240000000000 */
[----:B----4-:R-:W-:Y:S08]  /*d010*/  HMMA.16816.F32.BF16 R56, R48, R68, RZ ;  /* 0x000000443038723c */ /* 0x010ff000000418ff */
[----:B--2---:R-:W-:Y:S08]  /*d020*/  HMMA.16816.F32.BF16 R8, R88, R72, R8 ;  /* 0x000000485808723c */ /* 0x004ff00000041808 */
[----:B------:R-:W-:Y:S01]  /*d030*/  HMMA.16816.F32.BF16 R48, R48, R70, RZ ;  /* 0x000000463030723c */ /* 0x000fe200000418ff */
[----:B------:R-:W-:Y:S07]  /*d040*/  LDSM.16.M88.4 R68, [R192+0x1000] ;  /* 0x00100000c044783b */ /* 0x000fee0000000200 */
[----:B------:R-:W-:Y:S01]  /*d050*/  HMMA.16816.F32.BF16 R20, R88, R74, R20 ;  /* 0x0000004a5814723c */ /* 0x000fe20000041814 */
[----:B------:R-:W-:Y:S07]  /*d060*/  LDSM.16.M88.4 R72, [R192+0x1800] ;  /* 0x00180000c048783b */ /* 0x000fee0000000200 */
[C---:B------:R-:W-:Y:S08]  /*d070*/  HMMA.16816.F32.BF16 R32, R36.reuse, R16, R32 ;  /* 0x000000102420723c */ /* 0x040ff00000041820 */
[C---:B------:R-:W-:Y:S01]  /*d080*/  HMMA.16816.F32.BF16 R44, R36.reuse, R18, R44 ;  /* 0x00000012242c723c */ /* 0x040fe2000004182c */
[----:B------:R-:W-:Y:S07]  /*d090*/  LDSM.16.M88.4 R16, [R192+0x800] ;  /* 0x00080000c010783b */ /* 0x000fee0000000200 */
[C---:B------:R-:W-:Y:S08]  /*d0a0*/  HMMA.16816.F32.BF16 R64, R36.reuse, R28, R64 ;  /* 0x0000001c2440723c */ /* 0x040ff00000041840 */
[----:B------:R-:W-:Y:S01]  /*d0b0*/  HMMA.16816.F32.BF16 R60, R36, R30, R60 ;  /* 0x0000001e243c723c */ /* 0x000fe2000004183c */
[----:B------:R-:W2:Y:S07]  /*d0c0*/  LDSM.16.M88.4 R28, [R206+0x10100] ;  /* 0x01010000ce1c783b */ /* 0x000eae0000000200 */
[----:B---3--:R-:W-:Y:S08]  /*d0d0*/  HMMA.16816.F32.BF16 R8, R40, R96, R8 ;  /* 0x000000602808723c */ /* 0x008ff00000041808 */
[C---:B------:R-:W-:Y:S08]  /*d0e0*/  HMMA.16816.F32.BF16 R56, R36.reuse, R52, R56 ;  /* 0x000000342438723c */ /* 0x040ff00000041838 */
[----:B------:R-:W-:Y:S01]  /*d0f0*/  HMMA.16816.F32.BF16 R36, R36, R54, R48 ;  /* 0x000000362424723c */ /* 0x000fe20000041830 */
[----:B------:R-:W-:Y:S04]  /*d100*/  LDSM.16.M88.4 R52, [R204+0x2000] ;  /* 0x00200000cc34783b */ /* 0x000fe80000000200 */
[----:B------:R-:W-:Y:S03]  /*d110*/  LDSM.16.M88.4 R48, [R205+0x9100] ;  /* 0x00910000cd30783b */ /* 0x000fe60000000200 */
[----:B------:R-:W-:Y:S01]  /*d120*/  HMMA.16816.F32.BF16 R20, R40, R98, R20 ;  /* 0x000000622814723c */ /* 0x000fe20000041814 */
[----:B------:R-:W-:Y:S07]  /*d130*/  LDSM.16.M88.4 R96, [R200+0x9900] ;  /* 0x00990000c860783b */ /* 0x000fee0000000200 */
[C---:B------:R-:W-:Y:S08]  /*d140*/  HMMA.16816.F32.BF16 R32, R88.reuse, R12, R32 ;  /* 0x0000000c5820723c */ /* 0x040ff00000041820 */
[C---:B------:R-:W-:Y:S01]  /*d150*/  HMMA.16816.F32.BF16 R44, R88.reuse, R14, R44 ;  /* 0x0000000e582c723c */ /* 0x040fe2000004182c */
[----:B------:R-:W-:Y:S07]  /*d160*/  LDSM.16.M88.4 R12, [R205+0x8900] ;  /* 0x00890000cd0c783b */ /* 0x000fee0000000200 */
[C---:B-1----:R-:W-:Y:S08]  /*d170*/  HMMA.16816.F32.BF16 R64, R88.reuse, R24, R64 ;  /* 0x000000185840723c */ /* 0x042ff00000041840 */
[----:B------:R-:W-:Y:S01]  /*d180*/  HMMA.16816.F32.BF16 R60, R88, R26, R60 ;  /* 0x0000001a583c723c */ /* 0x000fe2000004183c */
[----:B------:R-:W1:Y:S07]  /*d190*/  LDSM.16.M88.4 R24, [R202+0x10100] ;  /* 0x01010000ca18783b */ /* 0x000e6e0000000200 */
[----:B--2---:R-:W-:Y:S08]  /*d1a0*/  HMMA.16816.F32.BF16 R8, R28, R76, R8 ;  /* 0x0000004c1c08723c */ /* 0x004ff00000041808 */
        /* <DEDUP_REMOVED lines=12> */
[----:B-1----:R-:W-:Y:S08]  /*d270*/  HMMA.16816.F32.BF16 R8, R24, R52, R8 ;  /* 0x000000341808723c */ /* 0x002ff00000041808 */
        /* <DEDUP_REMOVED lines=11> */
[----:B------:R-:W1:Y:S07]  /*d330*/  LDSM.16.M88.4 R48, [R192+0x2000] ;  /* 0x00200000c030783b */ /* 0x000e6e0000000200 */
[----:B--2---:R-:W-:Y:S08]  /*d340*/  HMMA.16816.F32.BF16 R8, R92, R68, R8 ;  /* 0x000000445c08723c */ /* 0x004ff00000041808 */
[C---:B------:R-:W-:Y:S08]  /*d350*/  HMMA.16816.F32.BF16 R56, R28.reuse, R36, R56 ;  /* 0x000000241c38723c */ /* 0x040ff00000041838 */
[----:B------:R-:W-:Y:S01]  /*d360*/  HMMA.16816.F32.BF16 R88, R28, R38, R88 ;  /* 0x000000261c58723c */ /* 0x000fe20000041858 */
[----:B------:R-:W2:Y:S04]  /*d370*/  LDSM.16.M88.4 R36, [R200+0x8900] ;  /* 0x00890000c824783b */ /* 0x000ea80000000200 */
[----:B------:R-:W-:Y:S03]  /*d380*/  LDSM.16.M88.4 R28, [R200+0x9100] ;  /* 0x00910000c81c783b */ /* 0x000fe60000000200 */
[----:B------:R-:W-:Y:S01]  /*d390*/  HMMA.16816.F32.BF16 R20, R92, R70, R20 ;  /* 0x000000465c14723c */ /* 0x000fe20000041814 */
[----:B------:R-:W-:Y:S07]  /*d3a0*/  LDSM.16.M88.4 R68, [R192+0x3800] ;  /* 0x00380000c044783b */ /* 0x000fee0000000200 */
[C---:B------:R-:W-:Y:S08]  /*d3b0*/  HMMA.16816.F32.BF16 R32, R24.reuse, R16, R32 ;  /* 0x000000101820723c */ /* 0x040ff00000041820 */
[----:B------:R-:W-:Y:S01]  /*d3c0*/  HMMA.16816.F32.BF16 R44, R24, R18, R44 ;  /* 0x00000012182c723c */ /* 0x000fe2000004182c */
[----:B------:R-:W3:Y:S07]  /*d3d0*/  LDSM.16.M88.4 R16, [R205+0xa100] ;  /* 0x00a10000cd10783b */ /* 0x000eee0000000200 */
[----:B-1----:R-:W-:Y:S08]  /*d3e0*/  HMMA.16816.F32.BF16 R8, R76, R48, R8 ;  /* 0x000000304c08723c */ /* 0x002ff00000041808 */
[C---:B------:R-:W-:Y:S08]  /*d3f0*/  HMMA.16816.F32.BF16 R64, R24.reuse, R12, R64 ;  /* 0x0000000c1840723c */ /* 0x040ff00000041840 */
[----:B------:R-:W-:Y:S01]  /*d400*/  HMMA.16816.F32.BF16 R60, R24, R14, R60 ;  /* 0x0000000e183c723c */ /* 0x000fe2000004183c */
[----:B------:R-:W1:Y:S07]  /*d410*/  LDSM.16.M88.4 R12, [R192+0x2800] ;  /* 0x00280000c00c783b */ /* 0x000e6e0000000200 */
[----:B------:R-:W-:Y:S01]  /*d420*/  HMMA.16816.F32.BF16 R20, R76, R50, R20 ;  /* 0x000000324c14723c */ /* 0x000fe20000041814 */
[----:B------:R-:W-:Y:S07]  /*d430*/  LDSM.16.M88.4 R48, [R205+0xb100] ;  /* 0x00b10000cd30783b */ /* 0x000fee0000000200 */
[C---:B------:R-:W-:Y:S08]  /*d440*/  HMMA.16816.F32.BF16 R56, R24.reuse, R40, R56 ;  /* 0x000000281838723c */ /* 0x040ff00000041838 */
[----:B------:R-:W-:Y:S01]  /*d450*/  HMMA.16816.F32.BF16 R88, R24, R42, R88 ;  /* 0x0000002a1858723c */ /* 0x000fe20000041858 */
[----:B------:R-:W-:Y:S04]  /*d460*/  LDSM.16.M88.4 R40, [R202+0x14100] ;  /* 0x01410000ca28783b */ /* 0x000fe80000000200 */
[----:B------:R-:W4:Y:S03]  /*d470*/  LDSM.16.M88.4 R24, [R204+0x4000] ;  /* 0x00400000cc18783b */ /* 0x000f260000000200 */
[C---:B--2---:R-:W-:Y:S08]  /*d480*/  HMMA.16816.F32.BF16 R32, R92.reuse, R36, R32 ;  /* 0x000000245c20723c */ /* 0x044ff00000041820 */
[----:B------:R-:W-:Y:S01]  /*d490*/  HMMA.16816.F32.BF16 R44, R92, R38, R44 ;  /* 0x000000265c2c723c */ /* 0x000fe2000004182c */
[----:B------:R-:W-:Y:S07]  /*d4a0*/  LDSM.16.M88.4 R36, [R204+0x4800] ;  /* 0x00480000cc24783b */ /* 0x000fee0000000200 */
[C---:B---3--:R-:W-:Y:S08]  /*d4b0*/  HMMA.16816.F32.BF16 R8, R52.reuse, R16, R8 ;  /* 0x000000103408723c */ /* 0x048ff00000041808 */
[----:B------:R-:W-:Y:S01]  /*d4c0*/  HMMA.16816.F32.BF16 R20, R52, R18, R20 ;  /* 0x000000123414723c */ /* 0x000fe20000041814 */
[----:B------:R-:W-:Y:S07]  /*d4d0*/  LDSM.16.M88.4 R16, [R199+0x14100] ;  /* 0x01410000c710783b */ /* 0x000fee0000000200 */
[C---:B------:R-:W-:Y:S08]  /*d4e0*/  HMMA.16816.F32.BF16 R64, R92.reuse, R28, R64 ;  /* 0x0000001c5c40723c */ /* 0x040ff00000041840 */
[----:B------:R-:W-:Y:S01]  /*d4f0*/  HMMA.16816.F32.BF16 R60, R92, R30, R60 ;  /* 0x0000001e5c3c723c */ /* 0x000fe2000004183c */
[----:B------:R-:W2:Y:S07]  /*d500*/  LDSM.16.M88.4 R28, [R201+0x14100] ;  /* 0x01410000c91c783b */ /* 0x000eae0000000200 */
[----:B-1----:R-:W-:Y:S08]  /*d510*/  HMMA.16816.F32.BF16 R32, R76, R12, R32 ;  /* 0x0000000c4c20723c */ /* 0x002ff00000041820 */
[----:B----4-:R-:W-:Y:S08]  /*d520*/  HMMA.16816.F32.BF16 R8, R40, R24, R8 ;  /* 0x000000182808723c */ /* 0x010ff00000041808 */
[----:B------:R-:W-:Y:S01]  /*d530*/  HMMA.16816.F32.BF16 R44, R76, R14, R44 ;  /* 0x0000000e4c2c723c */ /* 0x000fe2000004182c */
[----:B------:R-:W1:Y:S07]  /*d540*/  LDSM.16.M88.4 R12, [R192+0x4000] ;  /* 0x00400000c00c783b */ /* 0x000e6e0000000200 */
[----:B------:R-:W-:Y:S01]  /*d550*/  HMMA.16816.F32.BF16 R20, R40, R26, R20 ;  /* 0x0000001a2814723c */ /* 0x000fe20000041814 */
[----:B------:R-:W3:Y:S07]  /*d560*/  LDSM.16.M88.4 R24, [R200+0xa900] ;  /* 0x00a90000c818783b */ /* 0x000eee0000000200 */
[----:B------:R-:W-:Y:S08]  /*d570*/  HMMA.16816.F32.BF16 R32, R52, R104, R32 ;  /* 0x000000683420723c */ /* 0x000ff00000041820 */
[----:B------:R-:W-:Y:S08]  /*d580*/  HMMA.16816.F32.BF16 R64, R76, R72, R64 ;  /* 0x000000484c40723c */ /* 0x000ff00000041840 */
[----:B--2---:R-:W-:Y:S08]  /*d590*/  HMMA.16816.F32.BF16 R8, R28, R100, R8 ;  /* 0x000000641c08723c */ /* 0x004ff00000041808 */
[----:B------:R-:W-:Y:S08]  /*d5a0*/  HMMA.16816.F32.BF16 R44, R52, R106, R44 ;  /* 0x0000006a342c723c */ /* 0x000ff0000004182c */
[----:B------:R-:W-:Y:S08]  /*d5b0*/  HMMA.16816.F32.BF16 R56, R92, R96, R56 ;  /* 0x000000605c38723c */ /* 0x000ff00000041838 */
[----:B------:R-:W-:Y:S01]  /*d5c0*/  HMMA.16816.F32.BF16 R60, R76, R74, R60 ;  /* 0x0000004a4c3c723c */ /* 0x000fe2000004183c */
[----:B------:R-:W2:Y:S07]  /*d5d0*/  LDSM.16.M88.4 R72, [R204+0x5000] ;  /* 0x00500000cc48783b */ /* 0x000eae0000000200 */
[----:B------:R-:W-:Y:S08]  /*d5e0*/  HMMA.16816.F32.BF16 R20, R28, R102, R20 ;  /* 0x000000661c14723c */ /* 0x000ff00000041814 */
[----:B------:R-:W-:Y:S08]  /*d5f0*/  HMMA.16816.F32.BF16 R88, R92, R98, R88 ;  /* 0x000000625c58723c */ /* 0x000ff00000041858 */
[----:B------:R-:W-:Y:S08]  /*d600*/  HMMA.16816.F32.BF16 R32, R40, R36, R32 ;  /* 0x000000242820723c */ /* 0x000ff00000041820 */
[----:B------:R-:W-:Y:S08]  /*d610*/  HMMA.16816.F32.BF16 R64, R52, R48, R64 ;  /* 0x000000303440723c */ /* 0x000ff00000041840 */
[----:B-1----:R-:W-:Y:S08]  /*d620*/  HMMA.16816.F32.BF16 R8, R16, R12, R8 ;  /* 0x0000000c1008723c */ /* 0x002ff00000041808 */
[----:B------:R-:W-:Y:S01]  /*d630*/  HMMA.16816.F32.BF16 R44, R40, R38, R44 ;  /* 0x00000026282c723c */ /* 0x000fe2000004182c */
[----:B------:R-:W1:Y:S07]  /*d640*/  LDSM.16.M88.4 R36, [R205+0xb900] ;  /* 0x00b90000cd24783b */ /* 0x000e6e0000000200 */
[----:B------:R-:W-:Y:S01]  /*d650*/  HMMA.16816.F32.BF16 R92, R76, R68, R56 ;  /* 0x000000444c5c723c */ /* 0x000fe20000041838 */
[----:B------:R-:W4:Y:S07]  /*d660*/  LDSM.16.M88.4 R56, [R192+0x4800] ;  /* 0x00480000c038783b */ /* 0x000f2e0000000200 */
[----:B------:R-:W-:Y:S01]  /*d670*/  HMMA.16816.F32.BF16 R20, R16, R14, R20 ;  /* 0x0000000e1014723c */ /* 0x000fe20000041814 */
[----:B------:R-:W4:Y:S01]  /*d680*/  LDSM.16.M88.4 R12, [R200+0xb100] ;  /* 0x00b10000c80c783b */ /* 0x000f220000000200 */
[----:B------:R-:W-:-:S02]  /*d690*/  FMUL.FTZ R3, R8, c[0x0][0x320] ;  /* 0x0000c80008037a20 */ /* 0x000fc40000410000 */
[----:B------:R-:W-:Y:S02]  /*d6a0*/  FMUL.FTZ R48, R9, c[0x0][0x320] ;  /* 0x0000c80009307a20 */ /* 0x000fe40000410000 */
[----:B------:R-:W-:Y:S02]  /*d6b0*/  FMUL.FTZ R49, R10, c[0x0][0x320] ;  /* 0x0000c8000a317a20 */ /* 0x000fe40000410000 */
[----:B------:R-:W-:Y:S01]  /*d6c0*/  HMMA.16816.F32.BF16 R88, R76, R70, R88 ;  /* 0x000000464c58723c */ /* 0x000fe20000041858 */
[----:B------:R-:W-:Y:S01]  /*d6d0*/  FMUL.FTZ R68, R11, c[0x0][0x320] ;  /* 0x0000c8000b447a20 */ /* 0x000fe20000410000 */
[----:B------:R-:W1:Y:S01]  /*d6e0*/  MUFU.TANH R3, R3 ;  /* 0x0000000300037308 */ /* 0x000e620000002400 */
[----:B------:R-:W4:Y:S05]  /*d6f0*/  LDSM.16.M88.4 R8, [R204+0x5800] ;  /* 0x00580000cc08783b */ /* 0x000f2a0000000200 */
[----:B---3--:R-:W-:Y:S02]  /*d700*/  HMMA.16816.F32.BF16 R32, R28, R24, R32 ;  /* 0x000000181c20723c */ /* 0x008fe40000041820 */
[----:B------:R-:W3:Y:S06]  /*d710*/  MUFU.TANH R48, R48 ;  /* 0x0000003000307308 */ /* 0x000eec0000002400 */
[----:B--2---:R-:W-:Y:S01]  /*d720*/  HMMA.16816.F32.BF16 R64, R40, R72, R64 ;  /* 0x000000482840723c */ /* 0x004fe20000041840 */
[----:B------:R-:W-:Y:S01]  /*d730*/  FMUL.FTZ R20, R20, c[0x0][0x320] ;  /* 0x0000c80014147a20 */ /* 0x000fe20000410000 */
[----:B------:R-:W2:Y:S01]  /*d740*/  MUFU.TANH R49, R49 ;  /* 0x0000003100317308 */ /* 0x000ea20000002400 */
[----:B------:R-:W-:-:S05]  /*d750*/  FMUL.FTZ R21, R21, c[0x0][0x320] ;  /* 0x0000c80015157a20 */ /* 0x000fca0000410000 */
[C---:B------:R-:W-:Y:S02]  /*d760*/  HMMA.16816.F32.BF16 R60, R52.reuse, R50, R60 ;  /* 0x00000032343c723c */ /* 0x040fe4000004183c */
[----:B------:R-:W-:Y:S06]  /*d770*/  MUFU.TANH R50, R21 ;  /* 0x0000001500327308 */ /* 0x000fec0000002400 */
[C---:B-1----:R-:W-:Y:S02]  /*d780*/  HMMA.16816.F32.BF16 R92, R52.reuse, R36, R92 ;  /* 0x00000024345c723c */ /* 0x042fe4000004185c */
[----:B------:R-:W-:Y:S05]  /*d790*/  MUFU.TANH R68, R68 ;  /* 0x0000004400447308 */ /* 0x000fea0000002400 */
[----:B------:R-:W-:Y:S01]  /*d7a0*/  FMUL.FTZ R36, R22, c[0x0][0x320] ;  /* 0x0000c80016247a20 */ /* 0x000fe20000410000 */
[----:B------:R-:W-:Y:S05]  /*d7b0*/  HMMA.16816.F32.BF16 R88, R52, R38, R88 ;  /* 0x000000263458723c */ /* 0x000fea0000041858 */
[----:B------:R-:W-:Y:S03]  /*d7c0*/  MUFU.TANH R36, R36 ;  /* 0x0000002400247308 */ /* 0x000fe60000002400 */
[----:B----4-:R-:W-:Y:S05]  /*d7d0*/  HMMA.16816.F32.BF16 R32, R16, R56, R32 ;  /* 0x000000381020723c */ /* 0x010fea0000041820 */
[----:B------:R1:W-:Y:S03]  /*d7e0*/  MUFU.TANH R56, R20 ;  /* 0x0000001400387308 */ /* 0x0003e60000002400 */
[----:B------:R-:W-:Y:S07]  /*d7f0*/  HMMA.16816.F32.BF16 R64, R28, R12, R64 ;  /* 0x0000000c1c40723c */ /* 0x000fee0000041840 */
[----:B------:R-:W-:Y:S01]  /*d800*/  FMUL.FTZ R12, R23, c[0x0][0x320] ;  /* 0x0000c800170c7a20 */ /* 0x000fe20000410000 */
[----:B------:R-:W-:Y:S01]  /*d810*/  HMMA.16816.F32.BF16 R60, R40, R74, R60 ;  /* 0x0000004a283c723c */ /* 0x000fe2000004183c */
[----:B-1----:R-:W1:Y:S04]  /*d820*/  LDSM.16.M88.4 R20, [R200+0xb900] ;  /* 0x00b90000c814783b */ /* 0x002e680000000200 */
[----:B------:R-:W-:Y:S03]  /*d830*/  MUFU.TANH R12, R12 ;  /* 0x0000000c000c7308 */ /* 0x000fe60000002400 */
[----:B------:R-:W-:Y:S01]  /*d840*/  HMMA.16816.F32.BF16 R44, R28, R26, R44 ;  /* 0x0000001a1c2c723c */ /* 0x000fe2000004182c */
[----:B------:R-:W4:Y:S01]  /*d850*/  LDSM.16.M88.4 R24, [R192+0x5000] ;  /* 0x00500000c018783b */ /* 0x000f220000000200 */
[----:B------:R-:W-:-:S02]  /*d860*/  FMUL.FTZ R13, R32, c[0x0][0x320] ;  /* 0x0000c800200d7a20 */ /* 0x000fc40000410000 */
[----:B------:R-:W-:Y:S02]  /*d870*/  FMUL.FTZ R32, R33, c[0x0][0x320] ;  /* 0x0000c80021207a20 */ /* 0x000fe40000410000 */
[----:B------:R-:W-:Y:S02]  /*d880*/  FMUL.FTZ R33, R34, c[0x0][0x320] ;  /* 0x0000c80022217a20 */ /* 0x000fe40000410000 */
[----:B------:R-:W-:Y:S01]  /*d890*/  HMMA.16816.F32.BF16 R92, R40, R8, R92 ;  /* 0x00000008285c723c */ /* 0x000fe2000004185c */
[----:B------:R-:W1:Y:S01]  /*d8a0*/  MUFU.TANH R13, R13 ;  /* 0x0000000d000d7308 */ /* 0x000e620000002400 */
[----:B------:R-:W-:-:S06]  /*d8b0*/  FMUL.FTZ R34, R35, c[0x0][0x320] ;  /* 0x0000c80023227a20 */ /* 0x000fcc0000410000 */
[----:B------:R-:W-:Y:S01]  /*d8c0*/  HMMA.16816.F32.BF16 R88, R40, R10, R88 ;  /* 0x0000000a2858723c */ /* 0x000fe20000041858 */
[----:B------:R-:W2:Y:S01]  /*d8d0*/  LDSM.16.M88.4 R8, [R192+0x5800] ;  /* 0x00580000c008783b */ /* 0x000ea20000000200 */
[----:B------:R-:W1:Y:S01]  /*d8e0*/  MUFU.TANH R32, R32 ;  /* 0x0000002000207308 */ /* 0x000e620000002400 */
[----:B------:R-:W-:-:S05]  /*d8f0*/  DEPBAR.LE SB0, 0x0 ;  /* 0x000080000000791a */ /* 0x000fca0000000000 */
[----:B------:R-:W-:Y:S02]  /*d900*/  HMMA.16816.F32.BF16 R60, R28, R14, R60 ;  /* 0x0000000e1c3c723c */ /* 0x000fe4000004183c */
[----:B------:R-:W-:Y:S05]  /*d910*/  MUFU.TANH R33, R33 ;  /* 0x0000002100217308 */ /* 0x000fea0000002400 */
[----:B------:R-:W-:Y:S01]  /*d920*/  LOP3.LUT R15, R6, 0xffffffe0, RZ, 0xc0, !PT ;  /* 0xffffffe0060f7812 */ /* 0x000fe200078ec0ff */
[----:B------:R-:W-:Y:S02]  /*d930*/  HMMA.16816.F32.BF16 R44, R16, R58, R44 ;  /* 0x0000003a102c723c */ /* 0x000fe4000004182c */
[----:B------:R-:W-:Y:S02]  /*d940*/  MUFU.TANH R34, R34 ;  /* 0x0000002200227308 */ /* 0x000fe40000002400 */
[----:B------:R-:W-:-:S04]  /*d950*/  IMAD.IADD R84, R84, 0x1, -R15 ;  /* 0x0000000154547824 */ /* 0x000fc800078e0a0f */
[----:B-1----:R-:W-:Y:S01]  /*d960*/  HMMA.16816.F32.BF16 R92, R28, R20, R92 ;  /* 0x000000141c5c723c */ /* 0x002fe2000004185c */
[----:B------:R-:W-:-:S04]  /*d970*/  SHF.R.S32.HI R15, RZ, 0x1f, R84 ;  /* 0x0000001fff0f7819 */ /* 0x000fc80000011454 */
[----:B------:R-:W-:-:S03]  /*d980*/  LEA.HI R15, R15, R84, RZ, 0x2 ;  /* 0x000000540f0f7211 */ /* 0x000fc600078f10ff */
[----:B------:R-:W-:Y:S01]  /*d990*/  HMMA.16816.F32.BF16 R88, R28, R22, R88 ;  /* 0x000000161c58723c */ /* 0x000fe20000041858 */
[----:B------:R-:W-:-:S05]  /*d9a0*/  LOP3.LUT R15, R15, 0x7ffffffc, RZ, 0xc0, !PT ;  /* 0x7ffffffc0f0f7812 */ /* 0x000fca00078ec0ff */
[----:B------:R-:W-:Y:S02]  /*d9b0*/  IMAD.IADD R15, R84, 0x1, -R15 ;  /* 0x00000001540f7824 */ /* 0x000fe400078e0a0f */
[C---:B----4-:R-:W-:Y:S01]  /*d9c0*/  HMMA.16816.F32.BF16 R64, R16.reuse, R24, R64 ;  /* 0x000000181040723c */ /* 0x050fe20000041840 */
[----:B------:R-:W-:Y:S02]  /*d9d0*/  FMUL.FTZ R35, R47, c[0x0][0x320] ;  /* 0x0000c8002f237a20 */ /* 0x000fe40000410000 */
[----:B------:R-:W-:Y:S02]  /*d9e0*/  IMAD R80, R15, -0x2, R80 ;  /* 0xfffffffe0f507824 */ /* 0x000fe400078e0250 */
[----:B------:R-:W-:Y:S02]  /*d9f0*/  FMUL.FTZ R37, R46, c[0x0][0x320] ;  /* 0x0000c8002e257a20 */ /* 0x000fe40000410000 */
[----:B------:R-:W-:Y:S01]  /*da00*/  FMUL.FTZ R24, R44, c[0x0][0x320] ;  /* 0x0000c8002c187a20 */ /* 0x000fe20000410000 */
[----:B------:R-:W-:Y:S01]  /*da10*/  HMMA.16816.F32.BF16 R60, R16, R26, R60 ;  /* 0x0000001a103c723c */ /* 0x000fe2000004183c */
[C---:B------:R-:W-:Y:S01]  /*da20*/  ISETP.GT.AND P0, PT, R80.reuse, RZ, PT ;  /* 0x000000ff5000720c */ /* 0x040fe20003f04270 */
[----:B------:R-:W-:Y:S01]  /*da30*/  FMUL.FTZ R25, R45, c[0x0][0x320] ;  /* 0x0000c8002d197a20 */ /* 0x000fe20000410000 */
[C---:B------:R-:W-:Y:S01]  /*da40*/  ISETP.GT.AND P2, PT, R80.reuse, 0x1, PT ;  /* 0x000000015000780c */ /* 0x040fe20003f44270 */
[----:B------:R-:W-:Y:S01]  /*da50*/  MUFU.TANH R35, R35 ;  /* 0x0000002300237308 */ /* 0x000fe20000002400 */
[----:B------:R-:W-:-:S02]  /*da60*/  ISETP.GT.AND P3, PT, R80, 0x8, PT ;  /* 0x000000085000780c */ /* 0x000fc40003f64270 */
[----:B------:R-:W-:Y:S01]  /*da70*/  FSEL R3, R3, -INF , P0 ;  /* 0xff80000003037808 */ /* 0x000fe20000000000 */
[C---:B--2---:R-:W-:Y:S01]  /*da80*/  HMMA.16816.F32.BF16 R92, R16.reuse, R8, R92 ;  /* 0x00000008105c723c */ /* 0x044fe2000004185c */
[----:B---3--:R-:W-:Y:S02]  /*da90*/  FSEL R48, R48, -INF , P2 ;  /* 0xff80000030307808 */ /* 0x008fe40001000000 */
[C---:B------:R-:W-:Y:S01]  /*daa0*/  ISETP.GT.AND P4, PT, R80.reuse, 0x9, PT ;  /* 0x000000095000780c */ /* 0x040fe20003f84270 */
[----:B------:R-:W1:Y:S01]  /*dab0*/  MUFU.TANH R24, R24 ;  /* 0x0000001800187308 */ /* 0x000e620000002400 */
[----:B------:R-:W-:Y:S02]  /*dac0*/  ISETP.GT.AND P1, PT, R80, 0x10, PT ;  /* 0x000000105000780c */ /* 0x000fe40003f24270 */
[----:B------:R-:W-:Y:S01]  /*dad0*/  FSEL R49, R49, -INF , P0 ;  /* 0xff80000031317808 */ /* 0x000fe20000000000 */
[----:B------:R-:W-:Y:S01]  /*dae0*/  HMMA.16816.F32.BF16 R88, R16, R10, R88 ;  /* 0x0000000a1058723c */ /* 0x000fe20000041858 */
[----:B------:R-:W-:Y:S01]  /*daf0*/  FMUL.FTZ R64, R64, c[0x0][0x320] ;  /* 0x0000c80040407a20 */ /* 0x000fe20000410000 */
[----:B------:R-:W-:Y:S01]  /*db00*/  ISETP.GT.AND P0, PT, R80, 0x11, PT ;  /* 0x000000115000780c */ /* 0x000fe20003f04270 */
[----:B------:R-:W-:Y:S01]  /*db10*/  FMUL.FTZ R65, R65, c[0x0][0x320] ;  /* 0x0000c80041417a20 */ /* 0x000fe20000410000 */
[----:B------:R-:W2:Y:S01]  /*db20*/  MUFU.TANH R25, R25 ;  /* 0x0000001900197308 */ /* 0x000ea20000002400 */
[----:B------:R-:W-:Y:S01]  /*db30*/  FSEL R15, R13, -INF , P1 ;  /* 0xff8000000d0f7808 */ /* 0x000fe20000800000 */
[----:B------:R-:W-:Y:S01]  /*db40*/  FMUL.FTZ R66, R66, c[0x0][0x320] ;  /* 0x0000c80042427a20 */ /* 0x000fe20000410000 */
[----:B------:R-:W-:Y:S01]  /*db50*/  FSEL R19, R56, -INF , P3 ;  /* 0xff80000038137808 */ /* 0x000fe20001800000 */
[----:B------:R-:W-:Y:S01]  /*db60*/  FMUL.FTZ R60, R60, c[0x0][0x320] ;  /* 0x0000c8003c3c7a20 */ /* 0x000fe20000410000 */
[----:B------:R-:W-:Y:S01]  /*db70*/  FMNMX.FTZ R16, R3, R48, !PT ;  /* 0x0000003003107209 */ /* 0x000fe20007810000 */
[----:B------:R-:W-:Y:S01]  /*db80*/  FMUL.FTZ R61, R61, c[0x0][0x320] ;  /* 0x0000c8003d3d7a20 */ /* 0x000fe20000410000 */
[----:B------:R-:W-:Y:S01]  /*db90*/  FSEL R17, R50, -INF , P4 ;  /* 0xff80000032117808 */ /* 0x000fe20002000000 */
[----:B------:R-:W3:Y:S01]  /*dba0*/  MUFU.TANH R167, R64 ;  /* 0x0000004000a77308 */ /* 0x000ee20000002400 */
[----:B------:R-:W-:Y:S01]  /*dbb0*/  FMNMX.FTZ R16, R19, R16, !PT ;  /* 0x0000001013107209 */ /* 0x000fe20007810000 */
[----:B------:R-:W-:Y:S01]  /*dbc0*/  FMUL.FTZ R67, R67, c[0x0][0x320] ;  /* 0x0000c80043437a20 */ /* 0x000fe20000410000 */
[----:B------:R-:W-:Y:S01]  /*dbd0*/  FSEL R36, R36, -INF , P3 ;  /* 0xff80000024247808 */ /* 0x000fe20001800000 */
[----:B------:R-:W-:Y:S01]  /*dbe0*/  FMUL.FTZ R92, R92, c[0x0][0x320] ;  /* 0x0000c8005c5c7a20 */ /* 0x000fe20000410000 */
[----:B------:R-:W-:Y:S01]  /*dbf0*/  FMNMX.FTZ R16, R17, R16, !PT ;  /* 0x0000001011107209 */ /* 0x000fe20007810000 */
[----:B------:R-:W-:Y:S01]  /*dc00*/  FMUL.FTZ R93, R93, c[0x0][0x320] ;  /* 0x0000c8005d5d7a20 */ /* 0x000fe20000410000 */
[----:B------:R-:W-:Y:S01]  /*dc10*/  ISETP.GT.AND P3, PT, R80, 0x18, PT ;  /* 0x000000185000780c */ /* 0x000fe20003f64270 */
[----:B------:R-:W4:Y:S01]  /*dc20*/  MUFU.TANH R159, R65 ;  /* 0x00000041009f7308 */ /* 0x000f220000002400 */
[----:B------:R-:W-:Y:S01]  /*dc30*/  FSEL R13, R32, -INF , P0 ;  /* 0xff800000200d7808 */ /* 0x000fe20000000000 */
[----:B------:R-:W-:Y:S01]  /*dc40*/  FMUL.FTZ R62, R62, c[0x0][0x320] ;  /* 0x0000c8003e3e7a20 */ /* 0x000fe20000410000 */
[----:B------:R-:W-:Y:S01]  /*dc50*/  FMNMX.FTZ R16, R15, R16, !PT ;  /* 0x000000100f107209 */ /* 0x000fe20007810000 */
[----:B------:R-:W-:Y:S01]  /*dc60*/  FMUL.FTZ R88, R88, c[0x0][0x320] ;  /* 0x0000c80058587a20 */ /* 0x000fe20000410000 */
[----:B------:R-:W-:Y:S01]  /*dc70*/  FSEL R6, R12, -INF , P4 ;  /* 0xff8000000c067808 */ /* 0x000fe20002000000 */
[----:B------:R-:W-:Y:S01]  /*dc80*/  FMUL.FTZ R89, R89, c[0x0][0x320] ;  /* 0x0000c80059597a20 */ /* 0x000fe20000410000 */
[----:B------:R-:W-:Y:S01]  /*dc90*/  ISETP.GT.AND P4, PT, R80, 0x19, PT ;  /* 0x000000195000780c */ /* 0x000fe20003f84270 */
[----:B------:R-:W3:Y:S01]  /*dca0*/  MUFU.TANH R165, R60 ;  /* 0x0000003c00a57308 */ /* 0x000ee20000002400 */
[----:B-1----:R-:W-:Y:S01]  /*dcb0*/  FSEL R11, R24, -INF , P3 ;  /* 0xff800000180b7808 */ /* 0x002fe20001800000 */
[----:B------:R-:W-:Y:S01]  /*dcc0*/  FMUL.FTZ R63, R63, c[0x0][0x320] ;  /* 0x0000c8003f3f7a20 */ /* 0x000fe20000410000 */
[----:B------:R-:W-:Y:S01]  /*dcd0*/  FMNMX.FTZ R16, R13, R16, !PT ;  /* 0x000000100d107209 */ /* 0x000fe20007810000 */
[----:B------:R-:W-:Y:S01]  /*dce0*/  FMUL.FTZ R94, R94, c[0x0][0x320] ;  /* 0x0000c8005e5e7a20 */ /* 0x000fe20000410000 */
[----:B------:R-:W-:Y:S01]  /*dcf0*/  FSEL R68, R68, -INF , P2 ;  /* 0xff80000044447808 */ /* 0x000fe20001000000 */
[----:B------:R-:W-:Y:S01]  /*dd00*/  FMUL.FTZ R95, R95, c[0x0][0x320] ;  /* 0x0000c8005f5f7a20 */ /* 0x000fe20000410000 */
[----:B------:R-:W-:Y:S01]  /*dd10*/  ISETP.GT.AND P2, PT, R80, 0x20, PT ;  /* 0x000000205000780c */ /* 0x000fe20003f44270 */
[----:B------:R-:W1:Y:S01]  /*dd20*/  MUFU.TANH R37, R37 ;  /* 0x0000002500257308 */ /* 0x000e620000002400 */
[----:B--2---:R-:W-:Y:S01]  /*dd30*/  FSEL R9, R25, -INF , P4 ;  /* 0xff80000019097808 */ /* 0x004fe20002000000 */
[----:B------:R-:W-:Y:S01]  /*dd40*/  FMUL.FTZ R90, R90, c[0x0][0x320] ;  /* 0x0000c8005a5a7a20 */ /* 0x000fe20000410000 */
[----:B------:R-:W-:Y:S01]  /*dd50*/  FMNMX.FTZ R16, R11, R16, !PT ;  /* 0x000000100b107209 */ /* 0x000fe20007810000 */
[----:B------:R-:W-:Y:S01]  /*dd60*/  FMUL.FTZ R91, R91, c[0x0][0x320] ;  /* 0x0000c8005b5b7a20 */ /* 0x000fe20000410000 */
[----:B------:R-:W-:-:S02]  /*dd70*/  FSEL R14, R33, -INF , P1 ;  /* 0xff800000210e7808 */ /* 0x000fc40000800000 */
[----:B------:R-:W-:Y:S01]  /*dd80*/  ISETP.GT.AND P1, PT, R80, 0x21, PT ;  /* 0x000000215000780c */ /* 0x000fe20003f24270 */
[----:B------:R-:W2:Y:S01]  /*dd90*/  MUFU.TANH R161, R61 ;  /* 0x0000003d00a17308 */ /* 0x000ea20000002400 */
[----:B---3--:R-:W-:Y:S02]  /*dda0*/  FSEL R167, R167, -INF , P2 ;  /* 0xff800000a7a77808 */ /* 0x008fe40001000000 */
[----:B------:R-:W-:Y:S02]  /*ddb0*/  FMNMX.FTZ R16, R9, R16, !PT ;  /* 0x0000001009107209 */ /* 0x000fe40007810000 */
[----:B------:R-:W-:Y:S02]  /*ddc0*/  FMNMX.FTZ R21, R49, R68, !PT ;  /* 0x0000004431157209 */ /* 0x000fe40007810000 */
[----:B------:R-:W-:Y:S01]  /*ddd0*/  FSEL R12, R34, -INF , P0 ;  /* 0xff800000220c7808 */ /* 0x000fe20000000000 */
[----:B------:R-:W3:Y:S01]  /*dde0*/  MUFU.TANH R160, R66 ;  /* 0x0000004200a07308 */ /* 0x000ee20000002400 */
[----:B------:R-:W-:-:S02]  /*ddf0*/  ISETP.GT.AND P0, PT, R80, 0x28, PT ;  /* 0x000000285000780c */ /* 0x000fc40003f04270 */
[----:B----4-:R-:W-:Y:S02]  /*de00*/  FSEL R159, R159, -INF , P1 ;  /* 0xff8000009f9f7808 */ /* 0x010fe40000800000 */
[----:B------:R-:W-:Y:S02]  /*de10*/  FMNMX.FTZ R16, R167, R16, !PT ;  /* 0x00000010a7107209 */ /* 0x000fe40007810000 */
[----:B------:R-:W-:Y:S01]  /*de20*/  FMNMX.FTZ R21, R36, R21, !PT ;  /* 0x0000001524157209 */ /* 0x000fe20007810000 */
[----:B------:R-:W4:Y:S01]  /*de30*/  MUFU.TANH R171, R92 ;  /* 0x0000005c00ab7308 */ /* 0x000f220000002400 */
[----:B------:R-:W-:Y:S02]  /*de40*/  FSEL R8, R35, -INF , P4 ;  /* 0xff80000023087808 */ /* 0x000fe40002000000 */
[----:B------:R-:W-:Y:S02]  /*de50*/  ISETP.GT.AND P4, PT, R80, 0x29, PT ;  /* 0x000000295000780c */ /* 0x000fe40003f84270 */
[----:B------:R-:W-:-:S02]  /*de60*/  FSEL R165, R165, -INF , P0 ;  /* 0xff800000a5a57808 */ /* 0x000fc40000000000 */
[----:B------:R-:W-:Y:S01]  /*de70*/  FMNMX.FTZ R16, R159, R16, !PT ;  /* 0x000000109f107209 */ /* 0x000fe20007810000 */
[----:B------:R-:W4:Y:S01]  /*de80*/  MUFU.TANH R170, R67 ;  /* 0x0000004300aa7308 */ /* 0x000f220000002400 */
[----:B------:R-:W-:Y:S02]  /*de90*/  FMNMX.FTZ R21, R6, R21, !PT ;  /* 0x0000001506157209 */ /* 0x000fe40007810000 */
[----:B-1----:R-:W-:Y:S02]  /*dea0*/  FSEL R10, R37, -INF , P3 ;  /* 0xff800000250a7808 */ /* 0x002fe40001800000 */
[----:B------:R-:W-:Y:S02]  /*deb0*/  ISETP.GT.AND P3, PT, R80, 0x30, PT ;  /* 0x000000305000780c */ /* 0x000fe40003f64270 */
[----:B--2---:R-:W-:Y:S01]  /*dec0*/  FSEL R161, R161, -INF , P4 ;  /* 0xff800000a1a17808 */ /* 0x004fe20002000000 */
[----:B------:R-:W1:Y:S01]  /*ded0*/  MUFU.TANH R169, R93 ;  /* 0x0000005d00a97308 */ /* 0x000e620000002400 */
[----:B------:R-:W-:-:S02]  /*dee0*/  FMNMX.FTZ R16, R165, R16, !PT ;  /* 0x00000010a5107209 */ /* 0x000fc40007810000 */
[----:B------:R-:W-:Y:S02]  /*def0*/  FMNMX.FTZ R21, R14, R21, !PT ;  /* 0x000000150e157209 */ /* 0x000fe40007810000 */
[----:B---3--:R-:W-:Y:S02]  /*df00*/  FSEL R160, R160, -INF , P2 ;  /* 0xff800000a0a07808 */ /* 0x008fe40001000000 */
[----:B------:R-:W-:Y:S01]  /*df10*/  ISETP.GT.AND P2, PT, R80, 0x31, PT ;  /* 0x000000315000780c */ /* 0x000fe20003f44270 */
[----:B------:R-:W2:Y:S01]  /*df20*/  MUFU.TANH R162, R62 ;  /* 0x0000003e00a27308 */ /* 0x000ea20000002400 */
[----:B----4-:R-:W-:Y:S02]  /*df30*/  FSEL R171, R171, -INF , P3 ;  /* 0xff800000abab7808 */ /* 0x010fe40001800000 */
[----:B------:R-:W-:Y:S02]  /*df40*/  FMNMX.FTZ R16, R161, R16, !PT ;  /* 0x00000010a1107209 */ /* 0x000fe40007810000 */
[----:B------:R-:W-:-:S02]  /*df50*/  FMNMX.FTZ R21, R12, R21, !PT ;  /* 0x000000150c157209 */ /* 0x000fc40007810000 */
[----:B------:R-:W-:Y:S01]  /*df60*/  FSEL R170, R170, -INF , P1 ;  /* 0xff800000aaaa7808 */ /* 0x000fe20000800000 */
[----:B------:R-:W3:Y:S01]  /*df70*/  MUFU.TANH R143, R88 ;  /* 0x00000058008f7308 */ /* 0x000ee20000002400 */
[----:B------:R-:W-:Y:S02]  /*df80*/  ISETP.GT.AND P1, PT, R80, 0x38, PT ;  /* 0x000000385000780c */ /* 0x000fe40003f24270 */
[----:B-1----:R-:W-:Y:S02]  /*df90*/  FSEL R169, R169, -INF , P2 ;  /* 0xff800000a9a97808 */ /* 0x002fe40001000000 */
[----:B------:R-:W-:Y:S02]  /*dfa0*/  FMNMX.FTZ R16, R171, R16, !PT ;  /* 0x00000010ab107209 */ /* 0x000fe40007810000 */
[----:B------:R-:W-:Y:S01]  /*dfb0*/  FMNMX.FTZ R21, R10, R21, !PT ;  /* 0x000000150a157209 */ /* 0x000fe20007810000 */
[----:B------:R-:W1:Y:S01]  /*dfc0*/  MUFU.TANH R141, R89 ;  /* 0x00000059008d7308 */ /* 0x000e620000002400 */
[----:B--2---:R-:W-:-:S02]  /*dfd0*/  FSEL R162, R162, -INF , P0 ;  /* 0xff800000a2a27808 */ /* 0x004fc40000000000 */
[----:B------:R-:W-:Y:S02]  /*dfe0*/  ISETP.GT.AND P0, PT, R80, 0x39, PT ;  /* 0x000000395000780c */ /* 0x000fe40003f04270 */
[----:B------:R-:W-:Y:S02]  /*dff0*/  FMNMX.FTZ R16, R169, R16, !PT ;  /* 0x00000010a9107209 */ /* 0x000fe40007810000 */
[----:B------:R-:W-:Y:S01]  /*e000*/  FMNMX.FTZ R21, R8, R21, !PT ;  /* 0x0000001508157209 */ /* 0x000fe20007810000 */
[----:B------:R-:W2:Y:S01]  /*e010*/  MUFU.TANH R168, R63 ;  /* 0x0000003f00a87308 */ /* 0x000ea20000002400 */
[----:B---3--:R-:W-:Y:S02]  /*e020*/  FSEL R143, R143, -INF , P1 ;  /* 0xff8000008f8f7808 */ /* 0x008fe40000800000 */
[----:B------:R-:W-:Y:S02]  /*e030*/  FMNMX.FTZ R21, R160, R21, !PT ;  /* 0x00000015a0157209 */ /* 0x000fe40007810000 */
[----:B------:R-:W-:-:S02]  /*e040*/  FMNMX.FTZ R16, R143, R16, !PT ;  /* 0x000000108f107209 */ /* 0x000fc40007810000 */
[----:B------:R-:W-:Y:S01]  /*e050*/  FMNMX.FTZ R23, R170, R21, !PT ;  /* 0x00000015aa177209 */ /* 0x000fe20007810000 */
[----:B------:R-:W3:Y:S01]  /*e060*/  MUFU.TANH R164, R94 ;  /* 0x0000005e00a47308 */ /* 0x000ee20000002400 */
[----:B-1----:R-:W-:Y:S02]  /*e070*/  FSEL R141, R141, -INF , P0 ;  /* 0xff8000008d8d7808 */ /* 0x002fe40000000000 */
[----:B------:R-:W-:Y:S02]  /*e080*/  FMNMX.FTZ R23, R162, R23, !PT ;  /* 0x00000017a2177209 */ /* 0x000fe40007810000 */
[----:B------:R-:W-:-:S03]  /*e090*/  FMNMX.FTZ R16, R141, R16, !PT ;  /* 0x000000108d107209 */ /* 0x000fc60007810000 */
[----:B------:R-:W1:Y:S01]  /*e0a0*/  MUFU.TANH R142, R95 ;  /* 0x0000005f008e7308 */ /* 0x000e620000002400 */
[----:B--2---:R-:W-:Y:S01]  /*e0b0*/  FSEL R168, R168, -INF , P4 ;  /* 0xff800000a8a87808 */ /* 0x004fe20002000000 */
[----:B------:R-:W2:Y:S04]  /*e0c0*/  SHFL.BFLY PT, R21, R16, 0x2, 0x1f ;  /* 0x0c401f0010157f89 */ /* 0x000ea800000e0000 */
[----:B------:R-:W-:Y:S01]  /*e0d0*/  BAR.SYNC.DEFER_BLOCKING 0x0 ;  /* 0x0000000000007b1d */ /* 0x000fe20000010000 */
[----:B------:R-:W-:Y:S02]  /*e0e0*/  FMNMX.FTZ R23, R168, R23, !PT ;  /* 0x00000017a8177209 */ /* 0x000fe40007810000 */
[----:B---3--:R-:W-:Y:S02]  /*e0f0*/  FSEL R164, R164, -INF , P3 ;  /* 0xff800000a4a47808 */ /* 0x008fe40001800000 */
[----:B------:R-:W-:Y:S01]  /*e100*/  ISETP.NE.AND P4, PT, R212, RZ, PT ;  /* 0x000000ffd400720c */ /* 0x000fe20003f85270 */
[----:B------:R-:W3:Y:S01]  /*e110*/  MUFU.TANH R140, R90 ;  /* 0x0000005a008c7308 */ /* 0x000ee20000002400 */
[----:B------:R-:W-:-:S02]  /*e120*/  FMNMX.FTZ R23, R164, R23, !PT ;  /* 0x00000017a4177209 */ /* 0x000fc40007810000 */
[----:B-1----:R-:W-:-:S05]  /*e130*/  FSEL R142, R142, -INF , P2 ;  /* 0xff8000008e8e7808 */ /* 0x002fca0001000000 */
[----:B------:R-:W1:Y:S01]  /*e140*/  MUFU.TANH R158, R91 ;  /* 0x0000005b009e7308 */ /* 0x000e620000002400 */
[----:B------:R-:W-:Y:S02]  /*e150*/  FMNMX.FTZ R23, R142, R23, !PT ;  /* 0x000000178e177209 */ /* 0x000fe40007810000 */
[----:B---3--:R-:W-:-:S04]  /*e160*/  FSEL R140, R140, -INF , P1 ;  /* 0xff8000008c8c7808 */ /* 0x008fc80000800000 */
[----:B------:R-:W-:Y:S02]  /*e170*/  FMNMX.FTZ R23, R140, R23, !PT ;  /* 0x000000178c177209 */ /* 0x000fe40007810000 */
[----:B-1----:R-:W-:Y:S02]  /*e180*/  FSEL R158, R158, -INF , P0 ;  /* 0xff8000009e9e7808 */ /* 0x002fe40000000000 */
[----:B------:R-:W-:Y:S02]  /*e190*/  ISETP.GE.AND P0, PT, R83, 0x41, PT ;  /* 0x000000415300780c */ /* 0x000fe40003f06270 */
[----:B------:R-:W-:Y:S02]  /*e1a0*/  FMNMX.FTZ R18, R158, R23, !PT ;  /* 0x000000179e127209 */ /* 0x000fe40007810000 */
[----:B--2---:R-:W-:-:S03]  /*e1b0*/  FMNMX.FTZ R23, R16, R21, !PT ;  /* 0x0000001510177209 */ /* 0x004fc60007810000 */
[----:B------:R-:W1:Y:S04]  /*e1c0*/  SHFL.BFLY PT, R21, R18, 0x2, 0x1f ;  /* 0x0c401f0012157f89 */ /* 0x000e6800000e0000 */
[----:B------:R-:W2:Y:S02]  /*e1d0*/  SHFL.BFLY PT, R132, R23, 0x1, 0x1f ;  /* 0x0c201f0017847f89 */ /* 0x000ea400000e0000 */
[----:B------:R-:W-:-:S05]  /*e1e0*/  @P0 LEA.HI.SX32 R25, R133, 0xfffffffe, 0x1a ;  /* 0xfffffffe85190811 */ /* 0x000fca00078fd2ff */
[----:B------:R-:W-:Y:S01]  /*e1f0*/  @P0 IMAD R4, R4, R25, RZ ;  /* 0x0000001904040224 */ /* 0x000fe200078e02ff */
[----:B-1----:R-:W-:Y:S02]  /*e200*/  FMNMX.FTZ R21, R18, R21, !PT ;  /* 0x0000001512157209 */ /* 0x002fe40007810000 */
[----:B------:R-:W-:Y:S01]  /*e210*/  @P0 SHF.R.S32.HI R18, RZ, 0x1f, R25 ;  /* 0x0000001fff120819 */ /* 0x000fe20000011419 */
[-C--:B------:R-:W-:Y:S01]  /*e220*/  @P0 IMAD.WIDE.U32 R24, R25, R81.reuse, R218 ;  /* 0x0000005119180225 */ /* 0x080fe200078e00da */
[----:B--2---:R-:W-:Y:S01]  /*e230*/  FMNMX.FTZ R132, R23, R132, !PT ;  /* 0x0000008417847209 */ /* 0x004fe20007810000 */
[----:B------:R-:W1:Y:S02]  /*e240*/  SHFL.BFLY PT, R16, R21, 0x1, 0x1f ;  /* 0x0c201f0015107f89 */ /* 0x000e6400000e0000 */
[----:B------:R-:W-:Y:S01]  /*e250*/  @P0 IMAD R81, R18, R81, R4 ;  /* 0x0000005112510224 */ /* 0x000fe200078e0204 */
[C---:B------:R-:W-:Y:S01]  /*e260*/  FSETP.NEU.FTZ.AND P1, PT, R132.reuse, -INF , PT ;  /* 0xff8000008400780b */ /* 0x040fe20003f3d000 */
[----:B------:R-:W-:-:S02]  /*e270*/  FMUL.FTZ R166, R132, c[0x0][0x2d0] ;  /* 0x0000b40084a67a20 */ /* 0x000fc40000410000 */
[----:B------:R-:W-:-:S03]  /*e280*/  @P0 IMAD.IADD R81, R25, 0x1, R81 ;  /* 0x0000000119510824 */ /* 0x000fc600078e0251 */
[----:B------:R-:W-:Y:S02]  /*e290*/  FSEL R166, R166, RZ, P1 ;  /* 0x000000ffa6a67208 */ /* 0x000fe40000800000 */
[----:B------:R-:W-:-:S03]  /*e2a0*/  @P0 LEA R22, P1, R24, c[0x0][0x1c8], 0x1 ;  /* 0x0000720018160a11 */ /* 0x000fc600078208ff */
[--C-:B------:R-:W-:Y:S01]  /*e2b0*/  FFMA.FTZ R151, R19, c[0x0][0x2d0], -R166.reuse ;  /* 0x0000b40013977a23 */ /* 0x100fe200000108a6 */
[----:B------:R-:W-:Y:S01]  /*e2c0*/  @P0 LEA.HI.X R23, R24, c[0x0][0x1cc], R81, 0x1, P1 ;  /* 0x0000730018170a11 */ /* 0x000fe200008f0c51 */
[--C-:B------:R-:W-:Y:S01]  /*e2d0*/  FFMA.FTZ R153, R3, c[0x0][0x2d0], -R166.reuse ;  /* 0x0000b40003997a23 */ /* 0x100fe200000108a6 */
[C---:B------:R-:W-:Y:S01]  /*e2e0*/  @P0 LEA R18, P1, R7.reuse, R22, 0x1 ;  /* 0x0000001607120211 */ /* 0x040fe200078208ff */
[----:B------:R-:W-:Y:S02]  /*e2f0*/  FFMA.FTZ R150, R48, c[0x0][0x2d0], -R166 ;  /* 0x0000b40030967a23 */ /* 0x000fe400000108a6 */
[----:B------:R2:W-:Y:S01]  /*e300*/  @P0 LDGSTS.E.BYPASS.LTC128B.128 [R213+0x6100], [R22.64], !P6 ;  /* 0x0610000016d50fae */ /* 0x0005e2000f101d46 */
[----:B------:R-:W-:Y:S01]  /*e310*/  @P0 LEA.HI.X R19, R7, R23, R210, 0x1, P1 ;  /* 0x0000001707130211 */ /* 0x000fe200008f0cd2 */
[--C-:B------:R-:W-:Y:S01]  /*e320*/  FFMA.FTZ R146, R17, c[0x0][0x2d0], -R166.reuse ;  /* 0x0000b40011927a23 */ /* 0x100fe200000108a6 */
[----:B------:R-:W-:Y:S01]  /*e330*/  MUFU.EX2 R153, R153 ;  /* 0x0000009900997308 */ /* 0x000fe20000000800 */
[----:B------:R2:W-:Y:S01]  /*e340*/  @P0 LDGSTS.E.BYPASS.LTC128B.128 [R213+0x8100], [R22.64+0x80], !P4 ;  /* 0x0810008016d50fae */ /* 0x0005e2000e101d46 */
[----:B-1----:R-:W-:Y:S01]  /*e350*/  FMNMX.FTZ R3, R21, R16, !PT ;  /* 0x0000001015037209 */ /* 0x002fe20007810000 */
[----:B------:R-:W-:-:S02]  /*e360*/  FFMA.FTZ R145, R11, c[0x0][0x2d0], -R166 ;  /* 0x0000b4000b917a23 */ /* 0x000fc400000108a6 */
[----:B------:R2:W-:Y:S01]  /*e370*/  @P0 LDGSTS.E.BYPASS.LTC128B.128 [R213+0xa100], [R22.64+0x100], !P5 ;  /* 0x0a10010016d50fae */ /* 0x0005e2000e901d46 */
[C---:B------:R-:W-:Y:S01]  /*e380*/  FSETP.NEU.FTZ.AND P1, PT, R3.reuse, -INF , PT ;  /* 0xff8000000300780b */ /* 0x040fe20003f3d000 */
[----:B------:R-:W-:Y:S01]  /*e390*/  FMUL.FTZ R163, R3, c[0x0][0x2d0] ;  /* 0x0000b40003a37a20 */ /* 0x000fe20000410000 */
[----:B------:R-:W1:Y:S01]  /*e3a0*/  MUFU.EX2 R150, R150 ;  /* 0x0000009600967308 */ /* 0x000e620000000800 */
[----:B------:R3:W-:Y:S01]  /*e3b0*/  @P0 LDGSTS.E.BYPASS.LTC128B.128 [R213+0x7100], [R18.64], !P6 ;  /* 0x0710000012d50fae */ /* 0x0007e2000f101d46 */
[--C-:B------:R-:W-:Y:S02]  /*e3c0*/  FFMA.FTZ R2, R9, c[0x0][0x2d0], -R166.reuse ;  /* 0x0000b40009027a23 */ /* 0x100fe400000108a6 */
[----:B------:R-:W-:Y:S01]  /*e3d0*/  FSEL R163, R163, RZ, P1 ;  /* 0x000000ffa3a37208 */ /* 0x000fe20000800000 */
[----:B------:R3:W-:Y:S01]  /*e3e0*/  @P0 LDGSTS.E.BYPASS.LTC128B.128 [R213+0x9100], [R18.64+0x80], !P4 ;  /* 0x0910008012d50fae */ /* 0x0007e2000e101d46 */
[----:B------:R-:W-:Y:S02]  /*e3f0*/  FFMA.FTZ R149, R15, c[0x0][0x2d0], -R166 ;  /* 0x0000b4000f957a23 */ /* 0x000fe400000108a6 */
[----:B------:R-:W-:Y:S01]  /*e400*/  MUFU.EX2 R151, R151 ;  /* 0x0000009700977308 */ /* 0x000fe20000000800 */
[----:B------:R3:W-:Y:S01]  /*e410*/  @P0 LDGSTS.E.BYPASS.LTC128B.128 [R213+0xb100], [R18.64+0x100], !P5 ;  /* 0x0b10010012d50fae */ /* 0x0007e2000e901d46 */
[----:B------:R-:W-:-:S02]  /*e420*/  FFMA.FTZ R152, R49, c[0x0][0x2d0], -R163 ;  /* 0x0000b40031987a23 */ /* 0x000fc400000108a3 */
[--C-:B------:R-:W-:Y:S01]  /*e430*/  FFMA.FTZ R155, R68, c[0x0][0x2d0], -R163.reuse ;  /* 0x0000b400449b7a23 */ /* 0x100fe200000108a3 */
[----:B------:R-:W4:Y:S01]  /*e440*/  LDSM.16.MT88.4 R40, [R203+0x2100] ;  /* 0x00210000cb28783b */ /* 0x000f220000004200 */
[--C-:B------:R-:W-:Y:S02]  /*e450*/  FFMA.FTZ R157, R36, c[0x0][0x2d0], -R163.reuse ;  /* 0x0000b400249d7a23 */ /* 0x100fe400000108a3 */
[--C-:B------:R-:W-:Y:S01]  /*e460*/  FFMA.FTZ R148, R6, c[0x0][0x2d0], -R163.reuse ;  /* 0x0000b40006947a23 */ /* 0x100fe200000108a3 */
[----:B------:R-:W2:Y:S01]  /*e470*/  LDSM.16.MT88.4 R56, [R197+0x2100] ;  /* 0x00210000c538783b */ /* 0x000ea20000004200 */
[----:B------:R-:W3:Y:S01]  /*e480*/  MUFU.EX2 R146, R146 ;  /* 0x0000009200927308 */ /* 0x000ee20000000800 */
[--C-:B------:R-:W-:Y:S01]  /*e490*/  FFMA.FTZ R135, R10, c[0x0][0x2d0], -R163.reuse ;  /* 0x0000b4000a877a23 */ /* 0x100fe200000108a3 */
[----:B-1----:R-:W-:Y:S01]  /*e4a0*/  F2FP.BF16.PACK_AB R96, R150, R153 ;  /* 0x000000999660723e */ /* 0x002fe200000010ff */
[----:B------:R-:W1:Y:S01]  /*e4b0*/  LDSM.16.MT88.4 R124, [R203+0x100] ;  /* 0x00010000cb7c783b */ /* 0x000e620000004200 */
[----:B------:R-:W-:-:S02]  /*e4c0*/  FFMA.FTZ R0, R8, c[0x0][0x2d0], -R163 ;  /* 0x0000b40008007a23 */ /* 0x000fc400000108a3 */
[--C-:B------:R-:W-:Y:S01]  /*e4d0*/  FFMA.FTZ R144, R13, c[0x0][0x2d0], -R166.reuse ;  /* 0x0000b4000d907a23 */ /* 0x100fe200000108a6 */
[----:B------:R-:W1:Y:S01]  /*e4e0*/  LDSM.16.MT88.4 R116, [R198+0x100] ;  /* 0x00010000c674783b */ /* 0x000e620000004200 */
[----:B------:R-:W-:Y:S01]  /*e4f0*/  MUFU.EX2 R152, R152 ;  /* 0x0000009800987308 */ /* 0x000fe20000000800 */
[--C-:B------:R-:W-:Y:S02]  /*e500*/  FFMA.FTZ R147, R14, c[0x0][0x2d0], -R163.reuse ;  /* 0x0000b4000e937a23 */ /* 0x100fe400000108a3 */
[----:B------:R-:W1:Y:S01]  /*e510*/  LDSM.16.MT88.4 R108, [R197+0x100] ;  /* 0x00010000c56c783b */ /* 0x000e620000004200 */
[----:B------:R-:W-:Y:S02]  /*e520*/  FFMA.FTZ R134, R12, c[0x0][0x2d0], -R163 ;  /* 0x0000b4000c867a23 */ /* 0x000fe400000108a3 */
[--C-:B------:R-:W-:Y:S01]  /*e530*/  FFMA.FTZ R154, R167, c[0x0][0x2d0], -R166.reuse ;  /* 0x0000b400a79a7a23 */ /* 0x100fe200000108a6 */
[----:B------:R-:W1:Y:S01]  /*e540*/  LDSM.16.MT88.4 R100, [R196+0x100] ;  /* 0x00010000c464783b */ /* 0x000e620000004200 */
[----:B------:R-:W4:Y:S01]  /*e550*/  MUFU.EX2 R155, R155 ;  /* 0x0000009b009b7308 */ /* 0x000f220000000800 */
[----:B---3--:R-:W-:Y:S01]  /*e560*/  F2FP.BF16.PACK_AB R98, R146, R151 ;  /* 0x000000979262723e */ /* 0x008fe200000010ff */
[--C-:B------:R-:W-:Y:S01]  /*e570*/  FFMA.FTZ R156, R165, c[0x0][0x2d0], -R166.reuse ;  /* 0x0000b400a59c7a23 */ /* 0x100fe200000108a6 */
[----:B------:R-:W3:Y:S01]  /*e580*/  LDSM.16.MT88.4 R48, [R198+0x2100] ;  /* 0x00210000c630783b */ /* 0x000ee20000004200 */
[----:B------:R-:W-:-:S02]  /*e590*/  FFMA.FTZ R159, R159, c[0x0][0x2d0], -R166 ;  /* 0x0000b4009f9f7a23 */ /* 0x000fc400000108a6 */
[--C-:B------:R-:W-:Y:S01]  /*e5a0*/  FFMA.FTZ R161, R161, c[0x0][0x2d0], -R166.reuse ;  /* 0x0000b400a1a17a23 */ /* 0x100fe200000108a6 */
[----:B------:R-:W1:Y:S01]  /*e5b0*/  LDSM.16.MT88.4 R64, [R196+0x2100] ;  /* 0x00210000c440783b */ /* 0x000e620000004200 */
[----:B------:R-:W-:Y:S01]  /*e5c0*/  MUFU.EX2 R157, R157 ;  /* 0x0000009d009d7308 */ /* 0x000fe20000000800 */
[--C-:B------:R-:W-:Y:S02]  /*e5d0*/  FFMA.FTZ R160, R160, c[0x0][0x2d0], -R163.reuse ;  /* 0x0000b400a0a07a23 */ /* 0x100fe400000108a3 */
[----:B------:R-:W1:Y:S01]  /*e5e0*/  LDSM.16.MT88.4 R72, [R203+0x4100] ;  /* 0x00410000cb48783b */ /* 0x000e620000004200 */
[--C-:B------:R-:W-:Y:S02]  /*e5f0*/  FFMA.FTZ R165, R170, c[0x0][0x2d0], -R163.reuse ;  /* 0x0000b400aaa57a23 */ /* 0x100fe400000108a3 */
[--C-:B------:R-:W-:Y:S01]  /*e600*/  FFMA.FTZ R162, R162, c[0x0][0x2d0], -R163.reuse ;  /* 0x0000b400a2a27a23 */ /* 0x100fe200000108a3 */
[----:B------:R-:W1:Y:S01]  /*e610*/  LDSM.16.MT88.4 R80, [R198+0x4100] ;  /* 0x00410000c650783b */ /* 0x000e620000004200 */
[----:B------:R-:W2:Y:S01]  /*e620*/  MUFU.EX2 R148, R148 ;  /* 0x0000009400947308 */ /* 0x000ea20000000800 */
[----:B----4-:R-:W-:Y:S01]  /*e630*/  F2FP.BF16.PACK_AB R97, R155, R152 ;  /* 0x000000989b61723e */ /* 0x010fe200000010ff */
[----:B------:R-:W-:Y:S01]  /*e640*/  FFMA.FTZ R167, R168, c[0x0][0x2d0], -R163 ;  /* 0x0000b400a8a77a23 */ /* 0x000fe200000108a3 */
[----:B------:R-:W4:Y:S01]  /*e650*/  LDSM.16.MT88.4 R88, [R197+0x4100] ;  /* 0x00410000c558783b */ /* 0x000f220000004200 */
        /* <DEDUP_REMOVED lines=9> */
[----:B--2---:R-:W-:Y:S01]  /*e6f0*/  F2FP.BF16.PACK_AB R99, R148, R157 ;  /* 0x0000009d9463723e */ /* 0x004fe200000010ff */
[----:B------:R-:W2:Y:S01]  /*e700*/  MUFU.EX2 R144, R144 ;  /* 0x0000009000907308 */ /* 0x000ea20000000800 */
[--C-:B------:R-:W-:Y:S01]  /*e710*/  FFMA.FTZ R171, R142, c[0x0][0x2d0], -R163.reuse ;  /* 0x0000b4008eab7a23 */ /* 0x100fe200000108a3 */
[----:B------:R-:W2:Y:S01]  /*e720*/  LDSM.16.MT88.4 R20, [R203+0x900] ;  /* 0x00090000cb14783b */ /* 0x000ea20000004200 */
[----:B------:R-:W-:-:S02]  /*e730*/  FFMA.FTZ R166, R140, c[0x0][0x2d0], -R163 ;  /* 0x0000b4008ca67a23 */ /* 0x000fc400000108a3 */
[----:B------:R-:W-:Y:S01]  /*e740*/  FFMA.FTZ R233, R158, c[0x0][0x2d0], -R163 ;  /* 0x0000b4009ee97a23 */ /* 0x000fe200000108a3 */
[C---:B------:R-:W-:Y:S01]  /*e750*/  HMMA.16816.F32.BF16 R36, R96.reuse, R40, RZ ;  /* 0x000000286024723c */ /* 0x040fe200000418ff */
[----:B------:R-:W2:Y:S01]  /*e760*/  LDSM.16.MT88.4 R12, [R196+0x2900] ;  /* 0x00290000c40c783b */ /* 0x000ea20000004200 */
[----:B------:R-:W-:Y:S01]  /*e770*/  MUFU.EX2 R145, R145 ;  /* 0x0000009100917308 */ /* 0x000fe20000000800 */
[----:B------:R-:W-:Y:S02]  /*e780*/  FADD.FTZ R150, R153, R150 ;  /* 0x0000009699967221 */ /* 0x000fe40000010000 */
[----:B------:R-:W-:Y:S01]  /*e790*/  LDSM.16.MT88.4 R136, [R198+0x900] ;  /* 0x00090000c688783b */ /* 0x000fe20000004200 */
[----:B------:R-:W-:Y:S02]  /*e7a0*/  FADD.FTZ R152, R152, R155 ;  /* 0x0000009b98987221 */ /* 0x000fe40000010000 */
[----:B------:R-:W-:Y:S01]  /*e7b0*/  HMMA.16816.F32.BF16 R52, R96, R56, RZ ;  /* 0x000000386034723c */ /* 0x000fe200000418ff */
[----:B------:R-:W-:Y:S01]  /*e7c0*/  LDSM.16.MT88.4 R32, [R197+0x900] ;  /* 0x00090000c520783b */ /* 0x000fe20000004200 */
[----:B------:R-:W-:Y:S01]  /*e7d0*/  MUFU.EX2 R2, R2 ;  /* 0x0000000200027308 */ /* 0x000fe20000000800 */
[----:B------:R-:W-:-:S02]  /*e7e0*/  FADD.FTZ R151, R151, R150 ;  /* 0x0000009697977221 */ /* 0x000fc40000010000 */
[----:B------:R-:W-:Y:S01]  /*e7f0*/  LDSM.16.MT88.4 R28, [R196+0x900] ;  /* 0x00090000c41c783b */ /* 0x000fe20000004200 */
[----:B------:R-:W-:Y:S02]  /*e800*/  FADD.FTZ R157, R157, R152 ;  /* 0x000000989d9d7221 */ /* 0x000fe40000010000 */
[C---:B------:R-:W-:Y:S01]  /*e810*/  HMMA.16816.F32.BF16 R40, R96.reuse, R42, RZ ;  /* 0x0000002a6028723c */ /* 0x040fe200000418ff */
[----:B------:R-:W-:Y:S01]  /*e820*/  LDSM.16.MT88.4 R24, [R198+0x2900] ;  /* 0x00290000c618783b */ /* 0x000fe20000004200 */
[----:B------:R-:W-:Y:S01]  /*e830*/  MUFU.EX2 R147, R147 ;  /* 0x0000009300937308 */ /* 0x000fe20000000800 */
[----:B------:R-:W-:Y:S02]  /*e840*/  FADD.FTZ R146, R146, R151 ;  /* 0x0000009792927221 */ /* 0x000fe40000010000 */
[----:B------:R-:W-:Y:S01]  /*e850*/  FADD.FTZ R148, R148, R157 ;  /* 0x0000009d94947221 */ /* 0x000fe20000010000 */
[----:B------:R-:W-:Y:S02]  /*e860*/  LDSM.16.MT88.4 R140, [R198+0x1900] ;  /* 0x00190000c68c783b */ /* 0x000fe40000004200 */
[C---:B------:R-:W-:Y:S02]  /*e870*/  HMMA.16816.F32.BF16 R56, R96.reuse, R58, RZ ;  /* 0x0000003a6038723c */ /* 0x040fe400000418ff */
[----:B------:R-:W2:Y:S01]  /*e880*/  MUFU.EX2 R134, R134 ;  /* 0x0000008600867308 */ /* 0x000ea20000000800 */
[----:B------:R-:W0:Y:S05]  /*e890*/  LDGDEPBAR ;  /* 0x00000000000079af */ /* 0x000e2a0000000000 */
[C---:B-1----:R-:W-:Y:S02]  /*e8a0*/  HMMA.16816.F32.BF16 R128, R96.reuse, R124, RZ ;  /* 0x0000007c6080723c */ /* 0x042fe400000418ff */
[----:B------:R-:W-:Y:S06]  /*e8b0*/  MUFU.EX2 R135, R135 ;  /* 0x0000008700877308 */ /* 0x000fec0000000800 */
[C---:B------:R-:W-:Y:S02]  /*e8c0*/  HMMA.16816.F32.BF16 R120, R96.reuse, R116, RZ ;  /* 0x000000746078723c */ /* 0x040fe400000418ff */
[----:B------:R-:W1:Y:S06]  /*e8d0*/  MUFU.EX2 R0, R0 ;  /* 0x0000000000007308 */ /* 0x000e6c0000000800 */
[C---:B------:R-:W-:Y:S02]  /*e8e0*/  HMMA.16816.F32.BF16 R112, R96.reuse, R108, RZ ;  /* 0x0000006c6070723c */ /* 0x040fe400000418ff */
[----:B------:R-:W-:Y:S06]  /*e8f0*/  MUFU.EX2 R154, R154 ;  /* 0x0000009a009a7308 */ /* 0x000fec0000000800 */
[C---:B------:R-:W-:Y:S02]  /*e900*/  HMMA.16816.F32.BF16 R104, R96.reuse, R100, RZ ;  /* 0x000000646068723c */ /* 0x040fe400000418ff */
[----:B------:R-:W1:Y:S06]  /*e910*/  MUFU.EX2 R159, R159 ;  /* 0x0000009f009f7308 */ /* 0x000e6c0000000800 */
[C---:B---3--:R-:W-:Y:S02]  /*e920*/  HMMA.16816.F32.BF16 R44, R96.reuse, R48, RZ ;  /* 0x00000030602c723c */ /* 0x048fe400000418ff */
[----:B------:R-:W-:Y:S06]  /*e930*/  MUFU.EX2 R156, R156 ;  /* 0x0000009c009c7308 */ /* 0x000fec0000000800 */
[C---:B------:R-:W-:Y:S02]  /*e940*/  HMMA.16816.F32.BF16 R60, R96.reuse, R64, RZ ;  /* 0x00000040603c723c */ /* 0x040fe400000418ff */
[----:B------:R-:W3:Y:S06]  /*e950*/  MUFU.EX2 R161, R161 ;  /* 0x000000a100a17308 */ /* 0x000eec0000000800 */
[C---:B------:R-:W-:Y:S02]  /*e960*/  HMMA.16816.F32.BF16 R68, R96.reuse, R72, RZ ;  /* 0x000000486044723c */ /* 0x040fe400000418ff */
[----:B------:R-:W-:Y:S06]  /*e970*/  MUFU.EX2 R160, R160 ;  /* 0x000000a000a07308 */ /* 0x000fec0000000800 */
[C---:B------:R-:W-:Y:S02]  /*e980*/  HMMA.16816.F32.BF16 R76, R96.reuse, R80, RZ ;  /* 0x00000050604c723c */ /* 0x040fe400000418ff */
[----:B------:R-:W1:Y:S06]  /*e990*/  MUFU.EX2 R165, R165 ;  /* 0x000000a500a57308 */ /* 0x000e6c0000000800 */
[C---:B----45:R-:W-:Y:S02]  /*e9a0*/  HMMA.16816.F32.BF16 R84, R96.reuse, R88, RZ ;  /* 0x000000586054723c */ /* 0x070fe400000418ff */
[----:B------:R-:W-:Y:S06]  /*e9b0*/  MUFU.EX2 R162, R162 ;  /* 0x000000a200a27308 */ /* 0x000fec0000000800 */
[C---:B------:R-:W-:Y:S02]  /*e9c0*/  HMMA.16816.F32.BF16 R124, R96.reuse, R126, RZ ;  /* 0x0000007e607c723c */ /* 0x040fe400000418ff */
[----:B------:R-:W4:Y:S06]  /*e9d0*/  MUFU.EX2 R167, R167 ;  /* 0x000000a700a77308 */ /* 0x000f2c0000000800 */
[C---:B------:R-:W-:Y:S02]  /*e9e0*/  HMMA.16816.F32.BF16 R116, R96.reuse, R118, RZ ;  /* 0x000000766074723c */ /* 0x040fe400000418ff */
[----:B------:R-:W-:Y:S06]  /*e9f0*/  MUFU.EX2 R168, R168 ;  /* 0x000000a800a87308 */ /* 0x000fec0000000800 */
[C---:B------:R-:W-:Y:S02]  /*ea00*/  HMMA.16816.F32.BF16 R108, R96.reuse, R110, RZ ;  /* 0x0000006e606c723c */ /* 0x040fe400000418ff */
[----:B------:R-:W1:Y:S06]  /*ea10*/  MUFU.EX2 R169, R169 ;  /* 0x000000a900a97308 */ /* 0x000e6c0000000800 */
        /* <DEDUP_REMOVED lines=12> */
[C---:B------:R-:W-:Y:S07]  /*eae0*/  HMMA.16816.F32.BF16 R92, R96.reuse, R4, RZ ;  /* 0x00000004605c723c */ /* 0x040fee00000418ff */
[----:B--2---:R-:W-:Y:S01]  /*eaf0*/  F2FP.BF16.PACK_AB R4, R144, R149 ;  /* 0x000000959004723e */ /* 0x004fe200000010ff */
[----:B------:R-:W-:Y:S01]  /*eb00*/  HMMA.16816.F32.BF16 R96, R96, R6, RZ ;  /* 0x000000066060723c */ /* 0x000fe200000418ff */
[----:B------:R-:W-:Y:S01]  /*eb10*/  F2FP.BF16.PACK_AB R5, R134, R147 ;  /* 0x000000938605723e */ /* 0x000fe200000010ff */
[----:B------:R-:W-:-:S02]  /*eb20*/  FADD.FTZ R149, R149, R146 ;  /* 0x0000009295957221 */ /* 0x000fc40000010000 */
[----:B------:R-:W-:Y:S02]  /*eb30*/  FADD.FTZ R147, R147, R148 ;  /* 0x0000009493937221 */ /* 0x000fe40000010000 */
[----:B------:R-:W-:Y:S01]  /*eb40*/  FADD.FTZ R144, R144, R149 ;  /* 0x0000009590907221 */ /* 0x000fe20000010000 */
[----:B------:R-:W-:Y:S01]  /*eb50*/  F2FP.BF16.PACK_AB R6, R2, R145 ;  /* 0x000000910206723e */ /* 0x000fe200000010ff */
[----:B------:R-:W-:Y:S01]  /*eb60*/  FADD.FTZ R134, R134, R147 ;  /* 0x0000009386867221 */ /* 0x000fe20000010000 */
[----:B-1----:R-:W-:Y:S01]  /*eb70*/  F2FP.BF16.PACK_AB R7, R0, R135 ;  /* 0x000000870007723e */ /* 0x002fe200000010ff */
[----:B------:R-:W-:Y:S02]  /*eb80*/  FADD.FTZ R145, R145, R144 ;  /* 0x0000009091917221 */ /* 0x000fe40000010000 */
[----:B------:R-:W-:Y:S02]  /*eb90*/  FADD.FTZ R135, R135, R134 ;  /* 0x0000008687877221 */ /* 0x000fe40000010000 */
[----:B------:R-:W-:-:S02]  /*eba0*/  FADD.FTZ R145, R2, R145 ;  /* 0x0000009102917221 */ /* 0x000fc40000010000 */
[----:B------:R-:W-:Y:S01]  /*ebb0*/  HMMA.16816.F32.BF16 R36, R4, R8, R36 ;  /* 0x000000080424723c */ /* 0x000fe20000041824 */
[----:B------:R-:W-:-:S07]  /*ebc0*/  FADD.FTZ R135, R0, R135 ;  /* 0x0000008700877221 */ /* 0x000fce0000010000 */
[C---:B------:R-:W-:Y:S01]  /*ebd0*/  HMMA.16816.F32.BF16 R40, R4.reuse, R10, R40 ;  /* 0x0000000a0428723c */ /* 0x040fe20000041828 */
[----:B------:R-:W1:Y:S07]  /*ebe0*/  LDSM.16.MT88.4 R8, [R198+0x4900] ;  /* 0x00490000c608783b */ /* 0x000e6e0000004200 */
[C---:B------:R-:W-:Y:S08]  /*ebf0*/  HMMA.16816.F32.BF16 R52, R4.reuse, R16, R52 ;  /* 0x000000100434723c */ /* 0x040ff00000041834 */
[C---:B------:R-:W-:Y:S01]  /*ec00*/  HMMA.16816.F32.BF16 R56, R4.reuse, R18, R56 ;  /* 0x000000120438723c */ /* 0x040fe20000041838 */
[----:B------:R-:W2:Y:S07]  /*ec10*/  LDSM.16.MT88.4 R16, [R197+0x4900] ;  /* 0x00490000c510783b */ /* 0x000eae0000004200 */
[C---:B------:R-:W-:Y:S08]  /*ec20*/  HMMA.16816.F32.BF16 R128, R4.reuse, R20, R128 ;  /* 0x000000140480723c */ /* 0x040ff00000041880 */
[C---:B------:R-:W-:Y:S01]  /*ec30*/  HMMA.16816.F32.BF16 R124, R4.reuse, R22, R124 ;  /* 0x00000016047c723c */ /* 0x040fe2000004187c */
[----:B------:R-:W3:Y:S07]  /*ec40*/  LDSM.16.MT88.4 R20, [R203+0x4900] ;  /* 0x00490000cb14783b */ /* 0x000eee0000004200 */
[C---:B------:R-:W-:Y:S08]  /*ec50*/  HMMA.16816.F32.BF16 R60, R4.reuse, R12, R60 ;  /* 0x0000000c043c723c */ /* 0x040ff0000004183c */
        /* <DEDUP_REMOVED lines=8> */
[C---:B------:R-:W-:Y:S08]  /*ece0*/  HMMA.16816.F32.BF16 R120, R4.reuse, R136, R120 ;  /* 0x000000880478723c */ /* 0x040ff00000041878 */
[C---:B------:R-:W-:Y:S01]  /*ecf0*/  HMMA.16816.F32.BF16 R116, R4.reuse, R138, R116 ;  /* 0x0000008a0474723c */ /* 0x040fe20000041874 */
[----:B------:R-:W-:Y:S07]  /*ed00*/  LDSM.16.MT88.4 R136, [R197+0x1900] ;  /* 0x00190000c588783b */ /* 0x000fee0000004200 */
        /* <DEDUP_REMOVED lines=9> */
[C---:B---3--:R-:W-:Y:S08]  /*eda0*/  HMMA.16816.F32.BF16 R68, R4.reuse, R20, R68 ;  /* 0x000000140444723c */ /* 0x048ff00000041844 */
[C---:B------:R-:W-:Y:S01]  /*edb0*/  HMMA.16816.F32.BF16 R72, R4.reuse, R22, R72 ;  /* 0x000000160448723c */ /* 0x040fe20000041848 */
[----:B------:R-:W-:Y:S07]  /*edc0*/  LDSM.16.MT88.4 R20, [R203+0x5100] ;  /* 0x00510000cb14783b */ /* 0x000fee0000004200 */
[C---:B------:R-:W-:Y:S08]  /*edd0*/  HMMA.16816.F32.BF16 R92, R4.reuse, R12, R92 ;  /* 0x0000000c045c723c */ /* 0x040ff0000004185c */
[----:B------:R-:W-:Y:S01]  /*ede0*/  HMMA.16816.F32.BF16 R96, R4, R14, R96 ;  /* 0x0000000e0460723c */ /* 0x000fe20000041860 */
[----:B------:R-:W3:Y:S06]  /*edf0*/  LDSM.16.MT88.4 R12, [R203+0x3100] ;  /* 0x00310000cb0c783b */ /* 0x000eec0000004200 */
[----:B------:R-:W-:Y:S01]  /*ee00*/  F2FP.BF16.PACK_AB R4, R159, R154 ;  /* 0x0000009a9f04723e */ /* 0x000fe200000010ff */
[----:B------:R-:W-:Y:S01]  /*ee10*/  FADD.FTZ R154, R154, R145 ;  /* 0x000000919a9a7221 */ /* 0x000fe20000010000 */
[----:B------:R-:W-:-:S02]  /*ee20*/  F2FP.BF16.PACK_AB R6, R161, R156 ;  /* 0x0000009ca106723e */ /* 0x000fc400000010ff */
[----:B------:R-:W-:Y:S01]  /*ee30*/  F2FP.BF16.PACK_AB R5, R165, R160 ;  /* 0x000000a0a505723e */ /* 0x000fe200000010ff */
[----:B------:R-:W-:Y:S01]  /*ee40*/  FADD.FTZ R160, R160, R135 ;  /* 0x00000087a0a07221 */ /* 0x000fe20000010000 */
[----:B----4-:R-:W-:Y:S01]  /*ee50*/  F2FP.BF16.PACK_AB R7, R167, R162 ;  /* 0x000000a2a707723e */ /* 0x010fe200000010ff */
[----:B------:R-:W-:Y:S02]  /*ee60*/  FADD.FTZ R159, R159, R154 ;  /* 0x0000009a9f9f7221 */ /* 0x000fe40000010000 */
[----:B------:R-:W-:Y:S02]  /*ee70*/  FADD.FTZ R165, R165, R160 ;  /* 0x000000a0a5a57221 */ /* 0x000fe40000010000 */
[----:B------:R-:W-:Y:S02]  /*ee80*/  FADD.FTZ R156, R156, R159 ;  /* 0x0000009f9c9c7221 */ /* 0x000fe40000010000 */
[----:B-1----:R-:W-:Y:S01]  /*ee90*/  HMMA.16816.F32.BF16 R128, R4, R8, R128 ;  /* 0x000000080480723c */ /* 0x002fe20000041880 */
[----:B------:R-:W-:-:S02]  /*eea0*/  FADD.FTZ R162, R162, R165 ;  /* 0x000000a5a2a27221 */ /* 0x000fc40000010000 */
[----:B------:R-:W-:Y:S02]  /*eeb0*/  FADD.FTZ R161, R161, R156 ;  /* 0x0000009ca1a17221 */ /* 0x000fe40000010000 */
[----:B------:R-:W-:-:S03]  /*eec0*/  FADD.FTZ R167, R167, R162 ;  /* 0x000000a2a7a77221 */ /* 0x000fc60000010000 */
[C---:B------:R-:W-:Y:S01]  /*eed0*/  HMMA.16816.F32.BF16 R124, R4.reuse, R10, R124 ;  /* 0x0000000a047c723c */ /* 0x040fe2000004187c */
[----:B------:R-:W1:Y:S07]  /*eee0*/  LDSM.16.MT88.4 R8, [R197+0x3100] ;  /* 0x00310000c508783b */ /* 0x000e6e0000004200 */
[C---:B--2---:R-:W-:Y:S08]  /*eef0*/  HMMA.16816.F32.BF16 R120, R4.reuse, R16, R120 ;  /* 0x000000100478723c */ /* 0x044ff00000041878 */
[C---:B------:R-:W-:Y:S01]  /*ef00*/  HMMA.16816.F32.BF16 R116, R4.reuse, R18, R116 ;  /* 0x000000120474723c */ /* 0x040fe20000041874 */
[----:B------:R-:W2:Y:S07]  /*ef10*/  LDSM.16.MT88.4 R16, [R196+0x3100] ;  /* 0x00310000c410783b */ /* 0x000eae0000004200 */
[C---:B---3--:R-:W-:Y:S08]  /*ef20*/  HMMA.16816.F32.BF16 R36, R4.reuse, R12, R36 ;  /* 0x0000000c0424723c */ /* 0x048ff00000041824 */
[C---:B------:R-:W-:Y:S01]  /*ef30*/  HMMA.16816.F32.BF16 R40, R4.reuse, R14, R40 ;  /* 0x0000000e0428723c */ /* 0x040fe20000041828 */
[----:B------:R-:W3:Y:S07]  /*ef40*/  LDSM.16.MT88.4 R12, [R198+0x5100] ;  /* 0x00510000c60c783b */ /* 0x000eee0000004200 */
[C---:B------:R-:W-:Y:S08]  /*ef50*/  HMMA.16816.F32.BF16 R68, R4.reuse, R20, R68 ;  /* 0x000000140444723c */ /* 0x040ff00000041844 */
[C---:B-1----:R-:W-:Y:S08]  /*ef60*/  HMMA.16816.F32.BF16 R52, R4.reuse, R8, R52 ;  /* 0x000000080434723c */ /* 0x042ff00000041834 */
        /* <DEDUP_REMOVED lines=8> */
[C---:B------:R-:W-:Y:S01]  /*eff0*/  HMMA.16816.F32.BF16 R72, R4.reuse, R22, R72 ;  /* 0x000000160448723c */ /* 0x040fe20000041848 */
[----:B------:R-:W-:Y:S07]  /*f000*/  LDSM.16.MT88.4 R20, [R196+0x3900] ;  /* 0x00390000c414783b */ /* 0x000fee0000004200 */
        /* <DEDUP_REMOVED lines=8> */
[----:B------:R-:W4:Y:S07]  /*f090*/  LDSM.16.MT88.4 R32, [R196+0x1900] ;  /* 0x00190000c420783b */ /* 0x000f2e0000004200 */
[C---:B------:R-:W-:Y:S08]  /*f0a0*/  HMMA.16816.F32.BF16 R104, R4.reuse, R28, R104 ;  /* 0x0000001c0468723c */ /* 0x040ff00000041868 */
[C---:B------:R-:W-:Y:S01]  /*f0b0*/  HMMA.16816.F32.BF16 R100, R4.reuse, R30, R100 ;  /* 0x0000001e0464723c */ /* 0x040fe20000041864 */
[----:B------:R-:W1:Y:S07]  /*f0c0*/  LDSM.16.MT88.4 R28, [R198+0x3900] ;  /* 0x00390000c61c783b */ /* 0x000e6e0000004200 */
[C---:B------:R-:W-:Y:S08]  /*f0d0*/  HMMA.16816.F32.BF16 R44, R4.reuse, R24, R44 ;  /* 0x00000018042c723c */ /* 0x040ff0000004182c */
[----:B------:R-:W-:Y:S01]  /*f0e0*/  HMMA.16816.F32.BF16 R48, R4, R26, R48 ;  /* 0x0000001a0430723c */ /* 0x000fe20000041830 */
[----:B------:R-:W2:Y:S06]  /*f0f0*/  LDSM.16.MT88.4 R24, [R197+0x3900] ;  /* 0x00390000c518783b */ /* 0x000eac0000004200 */
[----:B------:R-:W-:Y:S01]  /*f100*/  F2FP.BF16.PACK_AB R4, R169, R168 ;  /* 0x000000a8a904723e */ /* 0x000fe200000010ff */
[----:B------:R-:W-:Y:S01]  /*f110*/  FADD.FTZ R168, R168, R161 ;  /* 0x000000a1a8a87221 */ /* 0x000fe20000010000 */
[----:B------:R-:W-:-:S02]  /*f120*/  F2FP.BF16.PACK_AB R6, R235, R170 ;  /* 0x000000aaeb06723e */ /* 0x000fc400000010ff */
[----:B------:R-:W-:Y:S01]  /*f130*/  F2FP.BF16.PACK_AB R5, R171, R164 ;  /* 0x000000a4ab05723e */ /* 0x000fe200000010ff */
[----:B------:R-:W-:Y:S01]  /*f140*/  FADD.FTZ R164, R164, R167 ;  /* 0x000000a7a4a47221 */ /* 0x000fe20000010000 */
[----:B------:R-:W-:Y:S01]  /*f150*/  F2FP.BF16.PACK_AB R7, R233, R166 ;  /* 0x000000a6e907723e */ /* 0x000fe200000010ff */
[----:B------:R-:W-:Y:S02]  /*f160*/  FADD.FTZ R169, R169, R168 ;  /* 0x000000a8a9a97221 */ /* 0x000fe40000010000 */
[----:B------:R-:W-:Y:S02]  /*f170*/  FADD.FTZ R171, R171, R164 ;  /* 0x000000a4abab7221 */ /* 0x000fe40000010000 */
[----:B------:R-:W-:Y:S02]  /*f180*/  FADD.FTZ R170, R170, R169 ;  /* 0x000000a9aaaa7221 */ /* 0x000fe40000010000 */
[----:B---3--:R-:W-:Y:S01]  /*f190*/  HMMA.16816.F32.BF16 R128, R4, R12, R128 ;  /* 0x0000000c0480723c */ /* 0x008fe20000041880 */
[----:B------:R-:W-:-:S02]  /*f1a0*/  FADD.FTZ R166, R166, R171 ;  /* 0x000000aba6a67221 */ /* 0x000fc40000010000 */
[----:B------:R-:W-:Y:S02]  /*f1b0*/  FADD.FTZ R235, R235, R170 ;  /* 0x000000aaebeb7221 */ /* 0x000fe40000010000 */
[----:B------:R-:W-:-:S03]  /*f1c0*/  FADD.FTZ R233, R233, R166 ;  /* 0x000000a6e9e97221 */ /* 0x000fc60000010000 */
        /* <DEDUP_REMOVED lines=9> */
[C---:B------:R-:W-:Y:S08]  /*f260*/  HMMA.16816.F32.BF16 R116, R4.reuse, R142, R116 ;  /* 0x0000008e0474723c */ /* 0x040ff00000041874 */
[C---:B------:R-:W-:Y:S08]  /*f270*/  HMMA.16816.F32.BF16 R112, R4.reuse, R136, R112 ;  /* 0x000000880470723c */ /* 0x040ff00000041870 */
[C---:B------:R-:W-:Y:S08]  /*f280*/  HMMA.16816.F32.BF16 R108, R4.reuse, R138, R108 ;  /* 0x0000008a046c723c */ /* 0x040ff0000004186c */
[C---:B----4-:R-:W-:Y:S08]  /*f290*/  HMMA.16816.F32.BF16 R104, R4.reuse, R32, R104 ;  /* 0x000000200468723c */ /* 0x050ff00000041868 */
[C---:B------:R-:W-:Y:S08]  /*f2a0*/  HMMA.16816.F32.BF16 R100, R4.reuse, R34, R100 ;  /* 0x000000220464723c */ /* 0x040ff00000041864 */
[C---:B------:R-:W-:Y:S08]  /*f2b0*/  HMMA.16816.F32.BF16 R44, R4.reuse, R28, R44 ;  /* 0x0000001c042c723c */ /* 0x040ff0000004182c */
[C---:B------:R-:W-:Y:S08]  /*f2c0*/  HMMA.16816.F32.BF16 R48, R4.reuse, R30, R48 ;  /* 0x0000001e0430723c */ /* 0x040ff00000041830 */
[C---:B------:R-:W-:Y:S08]  /*f2d0*/  HMMA.16816.F32.BF16 R52, R4.reuse, R24, R52 ;  /* 0x000000180434723c */ /* 0x040ff00000041834 */
[C---:B------:R-:W-:Y:S08]  /*f2e0*/  HMMA.16816.F32.BF16 R56, R4.reuse, R26, R56 ;  /* 0x0000001a0438723c */ /* 0x040ff00000041838 */
[C---:B------:R-:W-:Y:S08]  /*f2f0*/  HMMA.16816.F32.BF16 R60, R4.reuse, R20, R60 ;  /* 0x00000014043c723c */ /* 0x040ff0000004183c */
[C---:B------:R-:W-:Y:S08]  /*f300*/  HMMA.16816.F32.BF16 R64, R4.reuse, R22, R64 ;  /* 0x000000160440723c */ /* 0x040ff00000041840 */
[C---:B---3--:R-:W-:Y:S08]  /*f310*/  HMMA.16816.F32.BF16 R76, R4.reuse, R12, R76 ;  /* 0x0000000c044c723c */ /* 0x048ff0000004184c */
[C---:B------:R-:W-:Y:S08]  /*f320*/  HMMA.16816.F32.BF16 R80, R4.reuse, R14, R80 ;  /* 0x0000000e0450723c */ /* 0x040ff00000041850 */
[C---:B-1----:R-:W-:Y:S08]  /*f330*/  HMMA.16816.F32.BF16 R84, R4.reuse, R8, R84 ;  /* 0x000000080454723c */ /* 0x042ff00000041854 */
[C---:B------:R-:W-:Y:S08]  /*f340*/  HMMA.16816.F32.BF16 R88, R4.reuse, R10, R88 ;  /* 0x0000000a0458723c */ /* 0x040ff00000041858 */
[C---:B--2---:R-:W-:Y:S08]  /*f350*/  HMMA.16816.F32.BF16 R92, R4.reuse, R16, R92 ;  /* 0x00000010045c723c */ /* 0x044ff0000004185c */
[----:B------:R-:W-:Y:S01]  /*f360*/  HMMA.16816.F32.BF16 R96, R4, R18, R96 ;  /* 0x000000120460723c */ /* 0x000fe20000041860 */
[----:B------:R-:W-:Y:S07]  /*f370*/  @!P0 BRA `(.L_x_128) ;  /* 0x00002eb000008947 */ /* 0x000fee0003800000 */
[C---:B------:R-:W-:Y:S01]  /*f380*/  IADD3 RZ, P3, R214.reuse, 0x40, RZ ;  /* 0x00000040d6ff7810 */ /* 0x040fe20007f7e0ff */
[----:B------:R-:W-:Y:S01]  /*f390*/  IMAD.MOV.U32 R224, RZ, RZ, c[0x0][0x1e0] ;  /* 0x00007800ffe07624 */ /* 0x000fe200078e00ff */
[----:B------:R-:W-:Y:S01]  /*f3a0*/  IADD3 RZ, P2, R214, 0x80, RZ ;  /* 0x00000080d6ff7810 */ /* 0x000fe20007f5e0ff */
[----:B------:R-:W-:Y:S01]  /*f3b0*/  IMAD.MOV.U32 R0, RZ, RZ, R3 ;  /* 0x000000ffff007224 */ /* 0x000fe200078e0003 */
[C---:B------:R-:W-:Y:S01]  /*f3c0*/  IADD3 RZ, P1, R216.reuse, 0x40, RZ ;  /* 0x00000040d8ff7810 */ /* 0x040fe20007f3e0ff */
[----:B------:R-:W-:Y:S01]  /*f3d0*/  IMAD.MOV.U32 R135, RZ, RZ, R132 ;  /* 0x000000ffff877224 */ /* 0x000fe200078e0084 */
[----:B------:R-:W-:Y:S01]  /*f3e0*/  IADD3 RZ, P0, R216, 0x80, RZ ;  /* 0x00000080d8ff7810 */ /* 0x000fe20007f1e0ff */
[--C-:B------:R-:W-:Y:S01]  /*f3f0*/  IMAD.X R230, RZ, RZ, R209.reuse, P3 ;  /* 0x000000ffffe67224 */ /* 0x100fe200018e06d1 */
[----:B------:R-:W-:Y:S01]  /*f400*/  LEA.HI.SX32 R231, R133, 0xfffffffe, 0x1a ;  /* 0xfffffffe85e77811 */ /* 0x000fe200078fd2ff */
[----:B------:R-:W-:Y:S01]  /*f410*/  IMAD.X R229, RZ, RZ, R209, P2 ;  /* 0x000000ffffe57224 */ /* 0x000fe200010e06d1 */
[C---:B------:R-:W-:Y:S01]  /*f420*/  IADD3 R195, R204.reuse, 0x800, RZ ;  /* 0x00000800ccc37810 */ /* 0x040fe20007ffe0ff */
[--C-:B------:R-:W-:Y:S01]  /*f430*/  IMAD.X R228, RZ, RZ, R219.reuse, P1 ;  /* 0x000000ffffe47224 */ /* 0x100fe200008e06db */
[C---:B------:R-:W-:Y:S01]  /*f440*/  IADD3 R194, R204.reuse, 0x1000, RZ ;  /* 0x00001000ccc27810 */ /* 0x040fe20007ffe0ff */
[----:B------:R-:W-:Y:S01]  /*f450*/  IMAD.X R227, RZ, RZ, R219, P0 ;  /* 0x000000ffffe37224 */ /* 0x000fe200000e06db */
[C---:B------:R-:W-:Y:S01]  /*f460*/  IADD3 R193, R204.reuse, 0x1800, RZ ;  /* 0x00001800ccc17810 */ /* 0x040fe20007ffe0ff */
[----:B------:R-:W-:Y:S01]  /*f470*/  IMAD.MOV.U32 R226, RZ, RZ, c[0x0][0x208] ;  /* 0x00008200ffe27624 */ /* 0x000fe200078e00ff */
[C---:B------:R-:W-:Y:S01]  /*f480*/  IADD3 R191, R204.reuse, 0x2000, RZ ;  /* 0x00002000ccbf7810 */ /* 0x040fe20007ffe0ff */
[----:B------:R-:W-:Y:S01]  /*f490*/  IMAD.MOV.U32 R225, RZ, RZ, c[0x0][0x20c] ;  /* 0x00008300ffe17624 */ /* 0x000fe200078e00ff */
[----:B------:R-:W-:Y:S01]  /*f4a0*/  IADD3 R190, R204, 0x2800, RZ ;  /* 0x00002800ccbe7810 */ /* 0x000fe20007ffe0ff */
[----:B------:R-:W-:Y:S01]  /*f4b0*/  IMAD.SHL.U32 R224, R224, 0x20, RZ ;  /* 0x00000020e0e07824 */ /* 0x000fe200078e00ff */
[C---:B------:R-:W-:Y:S01]  /*f4c0*/  IADD3 R189, R204.reuse, 0x3000, RZ ;  /* 0x00003000ccbd7810 */ /* 0x040fe20007ffe0ff */
[----:B------:R-:W-:Y:S01]  /*f4d0*/  ULDC.64 UR4, c[0x0][0x118] ;  /* 0x0000460000047ab9 */ /* 0x000fe20000000a00 */
[----:B------:R-:W-:-:S02]  /*f4e0*/  IADD3 R188, R204, 0x3800, RZ ;  /* 0x00003800ccbc7810 */ /* 0x000fc40007ffe0ff */
[C---:B------:R-:W-:Y:S02]  /*f4f0*/  IADD3 R187, R204.reuse, 0x4000, RZ ;  /* 0x00004000ccbb7810 */ /* 0x040fe40007ffe0ff */
[C---:B------:R-:W-:Y:S02]  /*f500*/  IADD3 R186, R204.reuse, 0x4800, RZ ;  /* 0x00004800ccba7810 */ /* 0x040fe40007ffe0ff */
[C---:B------:R-:W-:Y:S02]  /*f510*/  IADD3 R185, R204.reuse, 0x5000, RZ ;  /* 0x00005000ccb97810 */ /* 0x040fe40007ffe0ff */
[----:B------:R-:W-:Y:S02]  /*f520*/  IADD3 R184, R204, 0x5800, RZ ;  /* 0x00005800ccb87810 */ /* 0x000fe40007ffe0ff */
[C---:B------:R-:W-:Y:S02]  /*f530*/  IADD3 R223, R214.reuse, 0x40, RZ ;  /* 0x00000040d6df7810 */ /* 0x040fe40007ffe0ff */
[----:B------:R-:W-:-:S02]  /*f540*/  IADD3 R222, R214, 0x80, RZ ;  /* 0x00000080d6de7810 */ /* 0x000fc40007ffe0ff */
[C---:B------:R-:W-:Y:S02]  /*f550*/  IADD3 R221, R216.reuse, 0x40, RZ ;  /* 0x00000040d8dd7810 */ /* 0x040fe40007ffe0ff */
[----:B------:R-:W-:Y:S02]  /*f560*/  IADD3 R220, R216, 0x80, RZ ;  /* 0x00000080d8dc7810 */ /* 0x000fe40007ffe0ff */
.L_x_129:
[----:B------:R-:W-:Y:S04]  /*f570*/  DEPBAR.LE SB0, 0x0 ;  /* 0x000080000000791a */ /* 0x000fe80000000000 */
[----:B------:R-:W-:Y:S01]  /*f580*/  BAR.SYNC.DEFER_BLOCKING 0x0 ;  /* 0x0000000000007b1d */ /* 0x000fe20000010000 */
[----:B------:R-:W-:Y:S01]  /*f590*/  SHF.R.S32.HI R12, RZ, 0x1f, R231 ;  /* 0x0000001fff0c7819 */ /* 0x000fe200000114e7 */
[C---:B------:R-:W-:Y:S04]  /*f5a0*/  IMAD.WIDE.U32 R2, R231.reuse, c[0x0][0x208], RZ ;  /* 0x00008200e7027a25 */ /* 0x040fe800078e00ff */
[----:B------:R-:W-:Y:S01]  /*f5b0*/  IMAD R12, R12, c[0x0][0x208], RZ ;  /* 0x000082000c0c7a24 */ /* 0x000fe200078e02ff */
[C---:B------:R-:W-:Y:S03]  /*f5c0*/  SHF.L.U32 R5, R2.reuse, 0x6, RZ ;  /* 0x0000000602057819 */ /* 0x040fe600000006ff */
[----:B------:R-:W-:Y:S01]  /*f5d0*/  IMAD R12, R231, c[0x0][0x20c], R12 ;  /* 0x00008300e70c7a24 */ /* 0x000fe200078e020c */
[----:B------:R-:W-:Y:S04]  /*f5e0*/  IADD3 R7, P1, R5, R223, RZ ;  /* 0x000000df05077210 */ /* 0x000fe80007f3e0ff */
[----:B------:R-:W-:Y:S02]  /*f5f0*/  IADD3 R12, R3, R12, RZ ;  /* 0x0000000c030c7210 */ /* 0x000fe40007ffe0ff */
[----:B------:R-:W-:Y:S02]  /*f600*/  IADD3 R3, P3, R5, R214, RZ ;  /* 0x000000d605037210 */ /* 0x000fe40007f7e0ff */
[----:B------:R-:W-:Y:S02]  /*f610*/  SHF.L.U64.HI R12, R2, 0x6, R12 ;  /* 0x00000006020c7819 */ /* 0x000fe4000001020c */
[C---:B------:R-:W-:Y:S02]  /*f620*/  LEA R16, P2, R3.reuse, c[0x0][0x1f8], 0x1 ;  /* 0x00007e0003107a11 */ /* 0x040fe400078408ff */
[C---:B------:R-:W-:Y:S01]  /*f630*/  IADD3.X R2, R12.reuse, R209, RZ, P3, !PT ;  /* 0x000000d10c027210 */ /* 0x040fe20001ffe4ff */
[----:B------:R-:W-:Y:S01]  /*f640*/  LDSM.16.M88.4 R136, [R206+0xc100] ;  /* 0x00c10000ce88783b */ /* 0x000fe20000000200 */
[----:B------:R-:W-:Y:S02]  /*f650*/  IADD3.X R4, R12, R230, RZ, P1, !PT ;  /* 0x000000e60c047210 */ /* 0x000fe40000ffe4ff */
[----:B------:R-:W-:Y:S02]  /*f660*/  LEA.HI.X R17, R3, c[0x0][0x1fc], R2, 0x1, P2 ;  /* 0x00007f0003117a11 */ /* 0x000fe400010f0c02 */
[C---:B------:R-:W-:Y:S02]  /*f670*/  LEA R3, P1, R226.reuse, R5, 0x5 ;  /* 0x00000005e2037211 */ /* 0x040fe400078228ff */
[----:B------:R-:W-:Y:S01]  /*f680*/  LEA R20, P0, R7, c[0x0][0x1f8], 0x1 ;  /* 0x00007e0007147a11 */ /* 0x000fe200078008ff */
[----:B------:R-:W1:Y:S01]  /*f690*/  LDSM.16.M88.4 R140, [R205+0x6100] ;  /* 0x00610000cd8c783b */ /* 0x000e620000000200 */
[----:B------:R-:W-:Y:S02]  /*f6a0*/  IADD3 R8, P4, R3, R223, RZ ;  /* 0x000000df03087210 */ /* 0x000fe40007f9e0ff */
[----:B------:R-:W-:Y:S02]  /*f6b0*/  LEA.HI.X R2, R226, R12, R225, 0x5, P1 ;  /* 0x0000000ce2027211 */ /* 0x000fe400008f2ce1 */
[----:B------:R-:W-:Y:S02]  /*f6c0*/  LEA.HI.X R21, R7, c[0x0][0x1fc], R4, 0x1, P0 ;  /* 0x00007f0007157a11 */ /* 0x000fe400000f0c04 */
[----:B------:R-:W-:Y:S01]  /*f6d0*/  IADD3 R4, P2, R5, R222, RZ ;  /* 0x000000de05047210 */ /* 0x000fe20007f5e0ff */
[----:B------:R-:W2:Y:S01]  /*f6e0*/  LDSM.16.M88.4 R144, [R205+0x6900] ;  /* 0x00690000cd90783b */ /* 0x000ea20000000200 */
[C---:B------:R-:W-:Y:S02]  /*f6f0*/  IADD3 R6, P0, R3.reuse, R214, RZ ;  /* 0x000000d603067210 */ /* 0x040fe40007f1e0ff */
[----:B------:R-:W-:Y:S02]  /*f700*/  IADD3.X R7, R2, R230, RZ, P4, !PT ;  /* 0x000000e602077210 */ /* 0x000fe400027fe4ff */
[----:B------:R-:W-:Y:S02]  /*f710*/  ISETP.NE.AND P4, PT, R212, RZ, PT ;  /* 0x000000ffd400720c */ /* 0x000fe40003f85270 */
[----:B------:R-:W-:Y:S01]  /*f720*/  LEA R24, P5, R4, c[0x0][0x1f8], 0x1 ;  /* 0x00007e0004187a11 */ /* 0x000fe200078a08ff */
[----:B------:R-:W3:Y:S01]  /*f730*/  LDSM.16.M88.4 R148, [R205+0x7100] ;  /* 0x00710000cd94783b */ /* 0x000ee20000000200 */
[----:B------:R-:W-:Y:S02]  /*f740*/  LEA R132, P1, R8, c[0x0][0x1f8], 0x1 ;  /* 0x00007e0008847a11 */ /* 0x000fe400078208ff */
[----:B------:R-:W-:Y:S02]  /*f750*/  IADD3 R10, P3, R3, R222, RZ ;  /* 0x000000de030a7210 */ /* 0x000fe40007f7e0ff */
[----:B------:R-:W-:Y:S02]  /*f760*/  IADD3.X R3, R12, R229, RZ, P2, !PT ;  /* 0x000000e50c037210 */ /* 0x000fe400017fe4ff */
[----:B------:R-:W-:Y:S01]  /*f770*/  LEA R32, P2, R6, c[0x0][0x1f8], 0x1 ;  /* 0x00007e0006207a11 */ /* 0x000fe200078408ff */
[----:B------:R-:W4:Y:S01]  /*f780*/  LDSM.16.M88.4 R152, [R205+0x7900] ;  /* 0x00790000cd98783b */ /* 0x000f220000000200 */
[----:B------:R-:W-:Y:S02]  /*f790*/  IADD3.X R5, R2, R209, RZ, P0, !PT ;  /* 0x000000d102057210 */ /* 0x000fe400007fe4ff */
[----:B------:R-:W-:Y:S02]  /*f7a0*/  LEA.HI.X R25, R4, c[0x0][0x1fc], R3, 0x1, P5 ;  /* 0x00007f0004197a11 */ /* 0x000fe400028f0c03 */
[----:B------:R-:W-:Y:S02]  /*f7b0*/  LEA.HI.X R33, R6, c[0x0][0x1fc], R5, 0x1, P2 ;  /* 0x00007f0006217a11 */ /* 0x000fe400010f0c05 */
[----:B------:R-:W-:Y:S01]  /*f7c0*/  LEA.HI.X R133, R8, c[0x0][0x1fc], R7, 0x1, P1 ;  /* 0x00007f0008857a11 */ /* 0x000fe200008f0c07 */
[----:B------:R-:W-:Y:S01]  /*f7d0*/  LDSM.16.M88.4 R156, [R202+0xc100] ;  /* 0x00c10000ca9c783b */ /* 0x000fe20000000200 */
[----:B------:R-:W-:Y:S02]  /*f7e0*/  ISETP.NE.AND P5, PT, R211, RZ, PT ;  /* 0x000000ffd300720c */ /* 0x000fe40003fa5270 */
[----:B------:R-:W-:Y:S02]  /*f7f0*/  IADD3.X R9, R2, R229, RZ, P3, !PT ;  /* 0x000000e502097210 */ /* 0x000fe40001ffe4ff */
[C---:B------:R-:W-:Y:S01]  /*f800*/  LEA R2, P0, R10.reuse, c[0x0][0x1f8], 0x1 ;  /* 0x00007e000a027a11 */ /* 0x040fe200078008ff */
[C---:B-1----:R-:W-:Y:S02]  /*f810*/  HMMA.16816.F32.BF16 R4, R136.reuse, R140, RZ ;  /* 0x0000008c8804723c */ /* 0x042fe400000418ff */
[----:B------:R-:W1:Y:S01]  /*f820*/  LDSM.16.M88.4 R160, [R204] ;  /* 0x00000000cca0783b */ /* 0x000e620000000200 */
[----:B------:R-:W-:Y:S02]  /*f830*/  LEA.HI.X R3, R10, c[0x0][0x1fc], R9, 0x1, P0 ;  /* 0x00007f000a037a11 */ /* 0x000fe400000f0c09 */
[C---:B------:R-:W-:Y:S02]  /*f840*/  ISETP.GT.AND P0, PT, R231.reuse, RZ, PT ;  /* 0x000000ffe700720c */ /* 0x040fe40003f04270 */
[----:B------:R-:W-:Y:S01]  /*f850*/  IADD3 R231, R231, -0x1, RZ ;  /* 0xffffffffe7e77810 */ /* 0x000fe20007ffe0ff */
[C---:B------:R-:W-:Y:S02]  /*f860*/  HMMA.16816.F32.BF16 R8, R136.reuse, R142, RZ ;  /* 0x0000008e8808723c */ /* 0x040fe400000418ff */
[----:B------:R-:W5:Y:S06]  /*f870*/  LDSM.16.M88.4 R164, [R195] ;  /* 0x00000000c3a4783b */ /* 0x000f6c0000000200 */
[C---:B--2---:R-:W-:Y:S02]  /*f880*/  HMMA.16816.F32.BF16 R12, R136.reuse, R144, RZ ;  /* 0x00000090880c723c */ /* 0x044fe400000418ff */
[----:B------:R-:W2:Y:S08]  /*f890*/  LDSM.16.M88.4 R168, [R194] ;  /* 0x00000000c2a8783b */ /* 0x000eb00000000200 */
[----:B------:R-:W1:Y:S08]  /*f8a0*/  LDSM.16.M88.4 R172, [R193] ;  /* 0x00000000c1ac783b */ /* 0x000e700000000200 */
[----:B------:R-:W-:Y:S01]  /*f8b0*/  @!PT LDS RZ, [RZ] ;  /* 0x00000000fffff984 */ /* 0x000fe20000000800 */
[----:B------:R-:W-:Y:S01]  /*f8c0*/  @!PT LDS RZ, [RZ] ;  /* 0x00000000fffff984 */ /* 0x000fe20000000800 */
[----:B------:R-:W-:Y:S01]  /*f8d0*/  @!PT LDS RZ, [RZ] ;  /* 0x00000000fffff984 */ /* 0x000fe20000000800 */
[----:B------:R2:W-:Y:S08]  /*f8e0*/  LDGSTS.E.BYPASS.LTC128B.128 [R213+0x100], [R16.64], !P6 ;  /* 0x0010000010d57fae */ /* 0x0005f0000f101d44 */
[----:B------:R3:W-:Y:S08]  /*f8f0*/  LDGSTS.E.BYPASS.LTC128B.128 [R213+0x2100], [R20.64], !P4 ;  /* 0x0210000014d57fae */ /* 0x0007f0000e101d44 */
[----:B------:R1:W-:Y:S08]  /*f900*/  LDGSTS.E.BYPASS.LTC128B.128 [R213+0x4100], [R24.64], !P5 ;  /* 0x0410000018d57fae */ /* 0x0003f0000e901d44 */
[----:B------:R4:W-:Y:S01]  /*f910*/  LDGSTS.E.BYPASS.LTC128B.128 [R213+0x1100], [R32.64], !P6 ;  /* 0x0110000020d57fae */ /* 0x0009e2000f101d44 */
[C---:B--2---:R-:W-:Y:S07]  /*f920*/  HMMA.16816.F32.BF16 R16, R136.reuse, R146, RZ ;  /* 0x000000928810723c */ /* 0x044fee00000418ff */
[----:B------:R2:W-:Y:S01]  /*f930*/  LDGSTS.E.BYPASS.LTC128B.128 [R213+0x3100], [R132.64], !P4 ;  /* 0x0310000084d57fae */ /* 0x0005e2000e101d44 */
[C---:B---3--:R-:W-:Y:S07]  /*f940*/  HMMA.16816.F32.BF16 R20, R136.reuse, R148, RZ ;  /* 0x000000948814723c */ /* 0x048fee00000418ff */
[----:B------:R3:W-:Y:S01]  /*f950*/  LDGSTS.E.BYPASS.LTC128B.128 [R213+0x5100], [R2.64], !P5 ;  /* 0x0510000002d57fae */ /* 0x0007e2000e901d44 */
[C---:B-1----:R-:W-:Y:S07]  /*f960*/  HMMA.16816.F32.BF16 R24, R136.reuse, R150, RZ ;  /* 0x000000968818723c */ /* 0x042fee00000418ff */
[----:B------:R-:W-:Y:S01]  /*f970*/  LDSM.16.M88.4 R176, [R201+0xc100] ;  /* 0x00c10000c9b0783b */ /* 0x000fe20000000200 */
[C---:B----4-:R-:W-:Y:S07]  /*f980*/  HMMA.16816.F32.BF16 R28, R136.reuse, R152, RZ ;  /* 0x00000098881c723c */ /* 0x050fee00000418ff */
[----:B------:R-:W0:Y:S01]  /*f990*/  LDGDEPBAR ;  /* 0x00000000000079af */ /* 0x000e220000000000 */
[----:B------:R-:W-:Y:S07]  /*f9a0*/  HMMA.16816.F32.BF16 R32, R136, R154, RZ ;  /* 0x0000009a8820723c */ /* 0x000fee00000418ff */
[----:B------:R-:W1:Y:S01]  /*f9b0*/  LDSM.16.M88.4 R180, [R200+0x6100] ;  /* 0x00610000c8b4783b */ /* 0x000e620000000200 */
[C---:B------:R-:W-:Y:S07]  /*f9c0*/  HMMA.16816.F32.BF16 R4, R156.reuse, R160, R4 ;  /* 0x000000a09c04723c */ /* 0x040fee0000041804 */
[----:B------:R-:W4:Y:S01]  /*f9d0*/  LDSM.16.M88.4 R136, [R200+0x6900] ;  /* 0x00690000c888783b */ /* 0x000f220000000200 */
[C---:B------:R-:W-:Y:S07]  /*f9e0*/  HMMA.16816.F32.BF16 R8, R156.reuse, R162, R8 ;  /* 0x000000a29c08723c */ /* 0x040fee0000041808 */
[----:B------:R-:W1:Y:S01]  /*f9f0*/  LDSM.16.M88.4 R140, [R200+0x7100] ;  /* 0x00710000c88c783b */ /* 0x000e620000000200 */
[C---:B-----5:R-:W-:Y:S07]  /*fa00*/  HMMA.16816.F32.BF16 R12, R156.reuse, R164, R12 ;  /* 0x000000a49c0c723c */ /* 0x060fee000004180c */
[----:B------:R-:W5:Y:S01]  /*fa10*/  LDSM.16.M88.4 R144, [R200+0x7900] ;  /* 0x00790000c890783b */ /* 0x000f620000000200 */
[C---:B------:R-:W-:Y:S07]  /*fa20*/  HMMA.16816.F32.BF16 R16, R156.reuse, R166, R16 ;  /* 0x000000a69c10723c */ /* 0x040fee0000041810 */
[----:B------:R-:W-:Y:S01]  /*fa30*/  LDSM.16.M88.4 R148, [R199+0xc100] ;  /* 0x00c10000c794783b */ /* 0x000fe20000000200 */
[C---:B------:R-:W-:Y:S07]  /*fa40*/  HMMA.16816.F32.BF16 R20, R156.reuse, R168, R20 ;  /* 0x000000a89c14723c */ /* 0x040fee0000041814 */
[----:B------:R-:W2:Y:S01]  /*fa50*/  LDSM.16.M88.4 R152, [R192] ;  /* 0x00000000c098783b */ /* 0x000ea20000000200 */
[C---:B------:R-:W-:Y:S07]  /*fa60*/  HMMA.16816.F32.BF16 R24, R156.reuse, R170, R24 ;  /* 0x000000aa9c18723c */ /* 0x040fee0000041818 */
[----:B------:R-:W-:Y:S01]  /*fa70*/  LDSM.16.M88.4 R160, [R192+0x1000] ;  /* 0x00100000c0a0783b */ /* 0x000fe20000000200 */
[C---:B------:R-:W-:Y:S07]  /*fa80*/  HMMA.16816.F32.BF16 R28, R156.reuse, R172, R28 ;  /* 0x000000ac9c1c723c */ /* 0x040fee000004181c */
[----:B------:R-:W-:Y:S01]  /*fa90*/  LDSM.16.M88.4 R164, [R192+0x1800] ;  /* 0x00180000c0a4783b */ /* 0x000fe20000000200 */
[----:B------:R-:W-:Y:S07]  /*faa0*/  HMMA.16816.F32.BF16 R32, R156, R174, R32 ;  /* 0x000000ae9c20723c */ /* 0x000fee0000041820 */
[----:B------:R-:W2:Y:S01]  /*fab0*/  LDSM.16.M88.4 R156, [R192+0x800] ;  /* 0x00080000c09c783b */ /* 0x000ea20000000200 */
[C---:B-1----:R-:W-:Y:S07]  /*fac0*/  HMMA.16816.F32.BF16 R4, R176.reuse, R180, R4 ;  /* 0x000000b4b004723c */ /* 0x042fee0000041804 */
[----:B------:R-:W-:Y:S01]  /*fad0*/  LDSM.16.M88.4 R168, [R206+0x10100] ;  /* 0x01010000cea8783b */ /* 0x000fe20000000200 */
[C---:B------:R-:W-:Y:S07]  /*fae0*/  HMMA.16816.F32.BF16 R8, R176.reuse, R182, R8 ;  /* 0x000000b6b008723c */ /* 0x040fee0000041808 */
[----:B------:R-:W1:Y:S01]  /*faf0*/  LDSM.16.M88.4 R172, [R205+0x8100] ;  /* 0x00810000cdac783b */ /* 0x000e620000000200 */
[C---:B----4-:R-:W-:Y:S07]  /*fb00*/  HMMA.16816.F32.BF16 R12, R176.reuse, R136, R12 ;  /* 0x00000088b00c723c */ /* 0x050fee000004180c */
[----:B------:R-:W-:Y:S01]  /*fb10*/  LDSM.16.M88.4 R180, [R191] ;  /* 0x00000000bfb4783b */ /* 0x000fe20000000200 */
[C---:B------:R-:W-:Y:S07]  /*fb20*/  HMMA.16816.F32.BF16 R16, R176.reuse, R138, R16 ;  /* 0x0000008ab010723c */ /* 0x040fee0000041810 */
[----:B------:R-:W4:Y:S01]  /*fb30*/  LDSM.16.M88.4 R136, [R205+0x8900] ;  /* 0x00890000cd88783b */ /* 0x000f220000000200 */
[C---:B------:R-:W-:Y:S08]  /*fb40*/  HMMA.16816.F32.BF16 R20, R176.reuse, R140, R20 ;  /* 0x0000008cb014723c */ /* 0x040ff00000041814 */
[C---:B------:R-:W-:Y:S01]  /*fb50*/  HMMA.16816.F32.BF16 R24, R176.reuse, R142, R24 ;  /* 0x0000008eb018723c */ /* 0x040fe20000041818 */
[----:B------:R-:W1:Y:S07]  /*fb60*/  LDSM.16.M88.4 R140, [R205+0x9100] ;  /* 0x00910000cd8c783b */ /* 0x000e6e0000000200 */
[C---:B-----5:R-:W-:Y:S08]  /*fb70*/  HMMA.16816.F32.BF16 R28, R176.reuse, R144, R28 ;  /* 0x00000090b01c723c */ /* 0x060ff0000004181c */
[----:B------:R-:W-:Y:S01]  /*fb80*/  HMMA.16816.F32.BF16 R32, R176, R146, R32 ;  /* 0x00000092b020723c */ /* 0x000fe20000041820 */
[----:B------:R-:W5:Y:S07]  /*fb90*/  LDSM.16.M88.4 R144, [R205+0x9900] ;  /* 0x00990000cd90783b */ /* 0x000f6e0000000200 */
[C---:B--2---:R-:W-:Y:S01]  /*fba0*/  HMMA.16816.F32.BF16 R4, R148.reuse, R152, R4 ;  /* 0x000000989404723c */ /* 0x044fe20000041804 */
[----:B------:R-:W2:Y:S07]  /*fbb0*/  LDSM.16.M88.4 R176, [R202+0x10100] ;  /* 0x01010000cab0783b */ /* 0x000eae0000000200 */
[C---:B------:R-:W-:Y:S01]  /*fbc0*/  HMMA.16816.F32.BF16 R8, R148.reuse, R154, R8 ;  /* 0x0000009a9408723c */ /* 0x040fe20000041808 */
[----:B------:R-:W-:Y:S07]  /*fbd0*/  LDSM.16.M88.4 R152, [R189] ;  /* 0x00000000bd98783b */ /* 0x000fee0000000200 */
[C---:B------:R-:W-:Y:S08]  /*fbe0*/  HMMA.16816.F32.BF16 R12, R148.reuse, R156, R12 ;  /* 0x0000009c940c723c */ /* 0x040ff0000004180c */
[C---:B------:R-:W-:Y:S01]  /*fbf0*/  HMMA.16816.F32.BF16 R16, R148.reuse, R158, R16 ;  /* 0x0000009e9410723c */ /* 0x040fe20000041810 */
[----:B------:R-:W-:Y:S07]  /*fc00*/  LDSM.16.M88.4 R156, [R188] ;  /* 0x00000000bc9c783b */ /* 0x000fee0000000200 */
[C---:B------:R-:W-:Y:S08]  /*fc10*/  HMMA.16816.F32.BF16 R20, R148.reuse, R160, R20 ;  /* 0x000000a09414723c */ /* 0x040ff00000041814 */
[C---:B------:R-:W-:Y:S01]  /*fc20*/  HMMA.16816.F32.BF16 R24, R148.reuse, R162, R24 ;  /* 0x000000a29418723c */ /* 0x040fe20000041818 */
[----:B------:R-:W-:Y:S07]  /*fc30*/  LDSM.16.M88.4 R160, [R201+0x10100] ;  /* 0x01010000c9a0783b */ /* 0x000fee0000000200 */
[C---:B------:R-:W-:Y:S08]  /*fc40*/  HMMA.16816.F32.BF16 R28, R148.reuse, R164, R28 ;  /* 0x000000a4941c723c */ /* 0x040ff0000004181c */
[----:B------:R-:W-:Y:S01]  /*fc50*/  HMMA.16816.F32.BF16 R32, R148, R166, R32 ;  /* 0x000000a69420723c */ /* 0x000fe20000041820 */
[----:B------:R-:W2:Y:S07]  /*fc60*/  LDSM.16.M88.4 R148, [R190] ;  /* 0x00000000be94783b */ /* 0x000eae0000000200 */
[C---:B-1----:R-:W-:Y:S01]  /*fc70*/  HMMA.16816.F32.BF16 R4, R168.reuse, R172, R4 ;  /* 0x000000aca804723c */ /* 0x042fe20000041804 */
[----:B------:R-:W1:Y:S07]  /*fc80*/  LDSM.16.M88.4 R164, [R200+0x8100] ;  /* 0x00810000c8a4783b */ /* 0x000e6e0000000200 */
[C---:B------:R-:W-:Y:S01]  /*fc90*/  HMMA.16816.F32.BF16 R8, R168.reuse, R174, R8 ;  /* 0x000000aea808723c */ /* 0x040fe20000041808 */
[----:B------:R-:W-:Y:S07]  /*fca0*/  LDSM.16.M88.4 R172, [R192+0x2000] ;  /* 0x00200000c0ac783b */ /* 0x000fee0000000200 */
[C---:B----4-:R-:W-:Y:S08]  /*fcb0*/  HMMA.16816.F32.BF16 R12, R168.reuse, R136, R12 ;  /* 0x00000088a80c723c */ /* 0x050ff0000004180c */
[C---:B------:R-:W-:Y:S01]  /*fcc0*/  HMMA.16816.F32.BF16 R16, R168.reuse, R138, R16 ;  /* 0x0000008aa810723c */ /* 0x040fe20000041810 */
[----:B------:R-:W4:Y:S07]  /*fcd0*/  LDSM.16.M88.4 R136, [R200+0x8900] ;  /* 0x00890000c888783b */ /* 0x000f2e0000000200 */
        /* <DEDUP_REMOVED lines=9> */
[----:B------:R-:W-:Y:S07]  /*fd70*/  LDSM.16.M88.4 R180, [R205+0xa100] ;  /* 0x00a10000cdb4783b */ /* 0x000fee0000000200 */
[C---:B------:R-:W-:Y:S08]  /*fd80*/  HMMA.16816.F32.BF16 R12, R176.reuse, R148, R12 ;  /* 0x00000094b00c723c */ /* 0x040ff0000004180c */
[C---:B------:R-:W-:Y:S01]  /*fd90*/  HMMA.16816.F32.BF16 R16, R176.reuse, R150, R16 ;  /* 0x00000096b010723c */ /* 0x040fe20000041810 */
[----:B------:R-:W2:Y:S07]  /*fda0*/  LDSM.16.M88.4 R148, [R192+0x2800] ;  /* 0x00280000c094783b */ /* 0x000eae0000000200 */
[C---:B------:R-:W-:Y:S08]  /*fdb0*/  HMMA.16816.F32.BF16 R20, R176.reuse, R152, R20 ;  /* 0x00000098b014723c */ /* 0x040ff00000041814 */
[C---:B------:R-:W-:Y:S01]  /*fdc0*/  HMMA.16816.F32.BF16 R24, R176.reuse, R154, R24 ;  /* 0x0000009ab018723c */ /* 0x040fe20000041818 */
[----:B------:R-:W2:Y:S07]  /*fdd0*/  LDSM.16.M88.4 R152, [R192+0x3000] ;  /* 0x00300000c098783b */ /* 0x000eae0000000200 */
[C---:B------:R-:W-:Y:S08]  /*fde0*/  HMMA.16816.F32.BF16 R28, R176.reuse, R156, R28 ;  /* 0x0000009cb01c723c */ /* 0x040ff0000004181c */
[----:B------:R-:W-:Y:S01]  /*fdf0*/  HMMA.16816.F32.BF16 R32, R176, R158, R32 ;  /* 0x0000009eb020723c */ /* 0x000fe20000041820 */
[----:B------:R-:W2:Y:S07]  /*fe00*/  LDSM.16.M88.4 R156, [R192+0x3800] ;  /* 0x00380000c09c783b */ /* 0x000eae0000000200 */
[C---:B-1----:R-:W-:Y:S01]  /*fe10*/  HMMA.16816.F32.BF16 R4, R160.reuse, R164, R4 ;  /* 0x000000a4a004723c */ /* 0x042fe20000041804 */
[----:B------:R-:W1:Y:S07]  /*fe20*/  LDSM.16.M88.4 R176, [R206+0x14100] ;  /* 0x01410000ceb0783b */ /* 0x000e6e0000000200 */
[C---:B------:R-:W-:Y:S01]  /*fe30*/  HMMA.16816.F32.BF16 R8, R160.reuse, R166, R8 ;  /* 0x000000a6a008723c */ /* 0x040fe20000041808 */
[----:B------:R-:W-:Y:S07]  /*fe40*/  LDSM.16.M88.4 R164, [R187] ;  /* 0x00000000bba4783b */ /* 0x000fee0000000200 */
        /* <DEDUP_REMOVED lines=15> */
[----:B------:R-:W2:Y:S07]  /*ff40*/  LDSM.16.M88.4 R148, [R186] ;  /* 0x00000000ba94783b */ /* 0x000eae0000000200 */
[C---:B------:R-:W-:Y:S08]  /*ff50*/  HMMA.16816.F32.BF16 R20, R168.reuse, R152, R20 ;  /* 0x00000098a814723c */ /* 0x040ff00000041814 */
[C---:B------:R-:W-:Y:S01]  /*ff60*/  HMMA.16816.F32.BF16 R24, R168.reuse, R154, R24 ;  /* 0x0000009aa818723c */ /* 0x040fe20000041818 */
[----:B------:R-:W2:Y:S07]  /*ff70*/  LDSM.16.M88.4 R152, [R185] ;  /* 0x00000000b998783b */ /* 0x000eae0000000200 */
        /* <DEDUP_REMOVED lines=18> */
[C---:B------:R-:W-:Y:S08]  /*100a0*/  HMMA.16816.F32.BF16 R8, R160.reuse, R166, R8 ;  /* 0x000000a6a008723c */ /* 0x040ff00000041808 */
[C---:B------:R-:W-:Y:S08]  /*100b0*/  HMMA.16816.F32.BF16 R12, R160.reuse, R148, R12 ;  /* 0x00000094a00c723c */ /* 0x040ff0000004180c */
[C---:B------:R-:W-:Y:S08]  /*100c0*/  HMMA.16816.F32.BF16 R16, R160.reuse, R150, R16 ;  /* 0x00000096a010723c */ /* 0x040ff00000041810 */
[C---:B------:R-:W-:Y:S08]  /*100d0*/  HMMA.16816.F32.BF16 R20, R160.reuse, R152, R20 ;  /* 0x00000098a014723c */ /* 0x040ff00000041814 */
[C---:B------:R-:W-:Y:S08]  /*100e0*/  HMMA.16816.F32.BF16 R24, R160.reuse, R154, R24 ;  /* 0x0000009aa018723c */ /* 0x040ff00000041818 */
[C---:B------:R-:W-:Y:S08]  /*100f0*/  HMMA.16816.F32.BF16 R28, R160.reuse, R156, R28 ;  /* 0x0000009ca01c723c */ /* 0x040ff0000004181c */
[----:B------:R-:W-:Y:S08]  /*10100*/  HMMA.16816.F32.BF16 R32, R160, R158, R32 ;  /* 0x0000009ea020723c */ /* 0x000ff00000041820 */
[C---:B-1----:R-:W-:Y:S08]  /*10110*/  HMMA.16816.F32.BF16 R4, R168.reuse, R172, R4 ;  /* 0x000000aca804723c */ /* 0x042ff00000041804 */
[C---:B------:R-:W-:Y:S08]  /*10120*/  HMMA.16816.F32.BF16 R8, R168.reuse, R174, R8 ;  /* 0x000000aea808723c */ /* 0x040ff00000041808 */
[C---:B----4-:R-:W-:Y:S08]  /*10130*/  HMMA.16816.F32.BF16 R12, R168.reuse, R136, R12 ;  /* 0x00000088a80c723c */ /* 0x050ff0000004180c */
[C---:B------:R-:W-:Y:S01]  /*10140*/  HMMA.16816.F32.BF16 R16, R168.reuse, R138, R16 ;  /* 0x0000008aa810723c */ /* 0x040fe20000041810 */
[----:B------:R-:W1:Y:S07]  /*10150*/  LDSM.16.M88.4 R136, [R192+0x4800] ;  /* 0x00480000c088783b */ /* 0x000e6e0000000200 */
[C---:B------:R-:W-:Y:S08]  /*10160*/  HMMA.16816.F32.BF16 R20, R168.reuse, R140, R20 ;  /* 0x0000008ca814723c */ /* 0x040ff00000041814 */
[C---:B------:R-:W-:Y:S08]  /*10170*/  HMMA.16816.F32.BF16 R24, R168.reuse, R142, R24 ;  /* 0x0000008ea818723c */ /* 0x040ff00000041818 */
[C---:B-----5:R-:W-:Y:S08]  /*10180*/  HMMA.16816.F32.BF16 R28, R168.reuse, R144, R28 ;  /* 0x00000090a81c723c */ /* 0x060ff0000004181c */
[----:B------:R-:W-:Y:S08]  /*10190*/  HMMA.16816.F32.BF16 R32, R168, R146, R32 ;  /* 0x00000092a820723c */ /* 0x000ff00000041820 */
[C---:B--2---:R-:W-:Y:S08]  /*101a0*/  HMMA.16816.F32.BF16 R4, R176.reuse, R180, R4 ;  /* 0x000000b4b004723c */ /* 0x044ff00000041804 */
[C---:B------:R-:W-:Y:S08]  /*101b0*/  HMMA.16816.F32.BF16 R8, R176.reuse, R182, R8 ;  /* 0x000000b6b008723c */ /* 0x040ff00000041808 */
[C---:B-1----:R-:W-:Y:S08]  /*101c0*/  HMMA.16816.F32.BF16 R12, R176.reuse, R136, R12 ;  /* 0x00000088b00c723c */ /* 0x042ff0000004180c */
[C---:B------:R-:W-:Y:S04]  /*101d0*/  HMMA.16816.F32.BF16 R16, R176.reuse, R138, R16 ;  /* 0x0000008ab010723c */ /* 0x040fe80000041810 */
[----:B------:R-:W-:Y:S02]  /*101e0*/  FMUL.FTZ R166, R4, c[0x0][0x320] ;  /* 0x0000c80004a67a20 */ /* 0x000fe40000410000 */
[----:B------:R-:W-:Y:S02]  /*101f0*/  FMUL.FTZ R161, R5, c[0x0][0x320] ;  /* 0x0000c80005a17a20 */ /* 0x000fe40000410000 */
[----:B------:R-:W-:Y:S02]  /*10200*/  FMUL.FTZ R9, R9, c[0x0][0x320] ;  /* 0x0000c80009097a20 */ /* 0x000fe40000410000 */
[----:B------:R-:W3:Y:S02]  /*10210*/  MUFU.TANH R166, R166 ;  /* 0x000000a600a67308 */ /* 0x000ee40000002400 */
[----:B------:R-:W-:Y:S02]  /*10220*/  FMUL.FTZ R10, R10, c[0x0][0x320] ;  /* 0x0000c8000a0a7a20 */ /* 0x000fe40000410000 */
[----:B------:R-:W-:Y:S02]  /*10230*/  FMUL.FTZ R11, R11, c[0x0][0x320] ;  /* 0x0000c8000b0b7a20 */ /* 0x000fe40000410000 */
[----:B------:R-:W-:Y:S02]  /*10240*/  FMUL.FTZ R165, R6, c[0x0][0x320] ;  /* 0x0000c80006a57a20 */ /* 0x000fe40000410000 */
[----:B------:R-:W-:Y:S02]  /*10250*/  FMUL.FTZ R164, R7, c[0x0][0x320] ;  /* 0x0000c80007a47a20 */ /* 0x000fe40000410000 */
[----:B------:R-:W-:Y:S01]  /*10260*/  MUFU.TANH R247, R9 ;  /* 0x0000000900f77308 */ /* 0x000fe20000002400 */
[----:B------:R-:W1:Y:S01]  /*10270*/  LDSM.16.M88.4 R4, [R192+0x5000] ;  /* 0x00500000c004783b */ /* 0x000e620000000200 */
[----:B------:R-:W-:Y:S02]  /*10280*/  FMUL.FTZ R167, R8, c[0x0][0x320] ;  /* 0x0000c80008a77a20 */ /* 0x000fe40000410000 */
[----:B------:R-:W-:Y:S02]  /*10290*/  FMUL.FTZ R171, R12, c[0x0][0x320] ;  /* 0x0000c8000cab7a20 */ /* 0x000fe40000410000 */
[----:B------:R-:W-:Y:S02]  /*102a0*/  FMUL.FTZ R14, R14, c[0x0][0x320] ;  /* 0x0000c8000e0e7a20 */ /* 0x000fe40000410000 */
[----:B------:R-:W-:Y:S02]  /*102b0*/  FMUL.FTZ R15, R15, c[0x0][0x320] ;  /* 0x0000c8000f0f7a20 */ /* 0x000fe40000410000 */
[----:B------:R-:W-:Y:S01]  /*102c0*/  MUFU.TANH R246, R10 ;  /* 0x0000000a00f67308 */ /* 0x000fe20000002400 */
[----:B------:R-:W-:Y:S02]  /*102d0*/  FMUL.FTZ R16, R16, c[0x0][0x320] ;  /* 0x0000c80010107a20 */ /* 0x000fe40000410000 */
[----:B------:R-:W-:Y:S01]  /*102e0*/  FMUL.FTZ R13, R13, c[0x0][0x320] ;  /* 0x0000c8000d0d7a20 */ /* 0x000fe20000410000 */
[----:B---3--:R-:W-:Y:S01]  /*102f0*/  FMNMX.FTZ R2, R166, R135, !PT ;  /* 0x00000087a6027209 */ /* 0x008fe20007810000 */
[----:B------:R-:W-:Y:S02]  /*10300*/  FMUL.FTZ R17, R17, c[0x0][0x320] ;  /* 0x0000c80011117a20 */ /* 0x000fe40000410000 */
[----:B------:R-:W-:Y:S02]  /*10310*/  FMUL.FTZ R18, R18, c[0x0][0x320] ;  /* 0x0000c80012127a20 */ /* 0x000fe40000410000 */
[----:B------:R-:W-:Y:S01]  /*10320*/  FMUL.FTZ R19, R19, c[0x0][0x320] ;  /* 0x0000c80013137a20 */ /* 0x000fe20000410000 */
[----:B------:R2:W-:Y:S10]  /*10330*/  MUFU.TANH R244, R11 ;  /* 0x0000000b00f47308 */ /* 0x0005f40000002400 */
[----:B------:R-:W-:Y:S10]  /*10340*/  MUFU.TANH R242, R14 ;  /* 0x0000000e00f27308 */ /* 0x000ff40000002400 */
[----:B------:R-:W-:Y:S01]  /*10350*/  MUFU.TANH R180, R15 ;  /* 0x0000000f00b47308 */ /* 0x000fe20000002400 */
[C---:B-1----:R-:W-:Y:S01]  /*10360*/  HMMA.16816.F32.BF16 R20, R176.reuse, R4, R20 ;  /* 0x00000004b014723c */ /* 0x042fe20000041814 */
[----:B--2---:R-:W1:Y:S01]  /*10370*/  LDSM.16.M88.4 R8, [R192+0x5800] ;  /* 0x00580000c008783b */ /* 0x004e620000000200 */
[----:B------:R-:W-:Y:S06]  /*10380*/  DEPBAR.LE SB0, 0x0 ;  /* 0x000080000000791a */ /* 0x000fec0000000000 */
[C---:B------:R-:W-:Y:S01]  /*10390*/  HMMA.16816.F32.BF16 R24, R176.reuse, R6, R24 ;  /* 0x00000006b018723c */ /* 0x040fe20000041818 */
[----:B------:R-:W2:Y:S01]  /*103a0*/  MUFU.TANH R161, R161 ;  /* 0x000000a100a17308 */ /* 0x000ea20000002400 */
[----:B------:R-:W-:Y:S11]  /*103b0*/  BAR.SYNC.DEFER_BLOCKING 0x0 ;  /* 0x0000000000007b1d */ /* 0x000ff60000010000 */
[----:B------:R-:W-:Y:S03]  /*103c0*/  @!UPT UIADD3 URZ, URZ, URZ, URZ ;  /* 0x0000003f3f3ff290 */ /* 0x000fe6000fffe03f */
[----:B------:R-:W-:Y:S02]  /*103d0*/  FMUL.FTZ R20, R20, c[0x0][0x320] ;  /* 0x0000c80014147a20 */ /* 0x000fe40000410000 */
[----:B------:R-:W-:Y:S02]  /*103e0*/  FMUL.FTZ R21, R21, c[0x0][0x320] ;  /* 0x0000c80015157a20 */ /* 0x000fe40000410000 */
[----:B------:R-:W-:Y:S02]  /*103f0*/  FMUL.FTZ R22, R22, c[0x0][0x320] ;  /* 0x0000c80016167a20 */ /* 0x000fe40000410000 */
[----:B------:R-:W-:Y:S02]  /*10400*/  FMUL.FTZ R23, R23, c[0x0][0x320] ;  /* 0x0000c80017177a20 */ /* 0x000fe40000410000 */
[----:B------:R-:W-:Y:S01]  /*10410*/  FMUL.FTZ R24, R24, c[0x0][0x320] ;  /* 0x0000c80018187a20 */ /* 0x000fe20000410000 */
[----:B--2---:R-:W-:Y:S01]  /*10420*/  FMNMX.FTZ R2, R161, R2, !PT ;  /* 0x00000002a1027209 */ /* 0x004fe20007810000 */
[----:B------:R-:W-:Y:S01]  /*10430*/  FMUL.FTZ R25, R25, c[0x0][0x320] ;  /* 0x0000c80019197a20 */ /* 0x000fe20000410000 */
[----:B------:R-:W2:Y:S01]  /*10440*/  MUFU.TANH R165, R165 ;  /* 0x000000a500a57308 */ /* 0x000ea20000002400 */
[----:B------:R-:W-:Y:S02]  /*10450*/  FMUL.FTZ R26, R26, c[0x0][0x320] ;  /* 0x0000c8001a1a7a20 */ /* 0x000fe40000410000 */
[----:B------:R-:W-:Y:S01]  /*10460*/  FMUL.FTZ R27, R27, c[0x0][0x320] ;  /* 0x0000c8001b1b7a20 */ /* 0x000fe20000410000 */
[C---:B-1----:R-:W-:Y:S06]  /*10470*/  HMMA.16816.F32.BF16 R28, R176.reuse, R8, R28 ;  /* 0x00000008b01c723c */ /* 0x042fec000004181c */
[----:B------:R-:W1:Y:S02]  /*10480*/  MUFU.TANH R167, R167 ;  /* 0x000000a700a77308 */ /* 0x000e640000002400 */
[----:B------:R-:W-:Y:S08]  /*10490*/  HMMA.16816.F32.BF16 R32, R176, R10, R32 ;  /* 0x0000000ab020723c */ /* 0x000ff00000041820 */
[----:B------:R-:W3:Y:S01]  /*104a0*/  MUFU.TANH R164, R164 ;  /* 0x000000a400a47308 */ /* 0x000ee20000002400 */
[----:B--2---:R-:W-:Y:S09]  /*104b0*/  FMNMX.FTZ R3, R165, R0, !PT ;  /* 0x00000000a5037209 */ /* 0x004ff20007810000 */
[----:B------:R-:W2:Y:S01]  /*104c0*/  MUFU.TANH R171, R171 ;  /* 0x000000ab00ab7308 */ /* 0x000ea20000002400 */
[----:B------:R-:W-:Y:S01]  /*104d0*/  FMUL.FTZ R28, R28, c[0x0][0x320] ;  /* 0x0000c8001c1c7a20 */ /* 0x000fe20000410000 */
[----:B-1----:R-:W-:Y:S01]  /*104e0*/  FMNMX.FTZ R2, R167, R2, !PT ;  /* 0x00000002a7027209 */ /* 0x002fe20007810000 */
[----:B------:R-:W-:Y:S02]  /*104f0*/  FMUL.FTZ R29, R29, c[0x0][0x320] ;  /* 0x0000c8001d1d7a20 */ /* 0x000fe40000410000 */
[----:B------:R-:W-:Y:S01]  /*10500*/  FMUL.FTZ R30, R30, c[0x0][0x320] ;  /* 0x0000c8001e1e7a20 */ /* 0x000fe20000410000 */
[----:B------:R-:W-:Y:S01]  /*10510*/  FMNMX.FTZ R2, R247, R2, !PT ;  /* 0x00000002f7027209 */ /* 0x000fe20007810000 */
[----:B------:R-:W-:Y:S03]  /*10520*/  FMUL.FTZ R31, R31, c[0x0][0x320] ;  /* 0x0000c8001f1f7a20 */ /* 0x000fe60000410000 */
[----:B------:R-:W1:Y:S01]  /*10530*/  MUFU.TANH R245, R13 ;  /* 0x0000000d00f57308 */ /* 0x000e620000002400 */
[----:B------:R-:W-:Y:S02]  /*10540*/  FMUL.FTZ R32, R32, c[0x0][0x320] ;  /* 0x0000c80020207a20 */ /* 0x000fe40000410000 */
[----:B------:R-:W-:Y:S01]  /*10550*/  FMUL.FTZ R33, R33, c[0x0][0x320] ;  /* 0x0000c80021217a20 */ /* 0x000fe20000410000 */
[----:B---3--:R-:W-:Y:S01]  /*10560*/  FMNMX.FTZ R3, R164, R3, !PT ;  /* 0x00000003a4037209 */ /* 0x008fe20007810000 */
[----:B------:R-:W-:Y:S02]  /*10570*/  FMUL.FTZ R34, R34, c[0x0][0x320] ;  /* 0x0000c80022227a20 */ /* 0x000fe40000410000 */
[----:B------:R-:W-:Y:S01]  /*10580*/  FMUL.FTZ R35, R35, c[0x0][0x320] ;  /* 0x0000c80023237a20 */ /* 0x000fe20000410000 */
[----:B------:R-:W-:Y:S02]  /*10590*/  FMNMX.FTZ R3, R246, R3, !PT ;  /* 0x00000003f6037209 */ /* 0x000fe40007810000 */
[----:B------:R-:W3:Y:S02]  /*105a0*/  MUFU.TANH R243, R16 ;  /* 0x0000001000f37308 */ /* 0x000ee40000002400 */
[----:B------:R-:W-:Y:S02]  /*105b0*/  FMNMX.FTZ R3, R244, R3, !PT ;  /* 0x00000003f4037209 */ /* 0x000fe40007810000 */
[----:B--2---:R-:W-:Y:S02]  /*105c0*/  FMNMX.FTZ R2, R171, R2, !PT ;  /* 0x00000002ab027209 */ /* 0x004fe40007810000 */
[----:B------:R-:W-:Y:S04]  /*105d0*/  FMNMX.FTZ R3, R242, R3, !PT ;  /* 0x00000003f2037209 */ /* 0x000fe80007810000 */
[----:B------:R-:W2:Y:S01]  /*105e0*/  MUFU.TANH R181, R17 ;  /* 0x0000001100b57308 */ /* 0x000ea20000002400 */
[----:B------:R-:W-:Y:S02]  /*105f0*/  FMNMX.FTZ R3, R180, R3, !PT ;  /* 0x00000003b4037209 */ /* 0x000fe40007810000 */
[----:B-1----:R-:W-:Y:S07]  /*10600*/  FMNMX.FTZ R2, R245, R2, !PT ;  /* 0x00000002f5027209 */ /* 0x002fee0007810000 */
[----:B------:R-:W1:Y:S01]  /*10610*/  MUFU.TANH R240, R18 ;  /* 0x0000001200f07308 */ /* 0x000e620000002400 */
[----:B---3--:R-:W-:Y:S09]  /*10620*/  FMNMX.FTZ R2, R243, R2, !PT ;  /* 0x00000002f3027209 */ /* 0x008ff20007810000 */
[----:B------:R-:W3:Y:S01]  /*10630*/  MUFU.TANH R239, R20 ;  /* 0x0000001400ef7308 */ /* 0x000ee20000002400 */
[----:B--2---:R-:W-:Y:S09]  /*10640*/  FMNMX.FTZ R2, R181, R2, !PT ;  /* 0x00000002b5027209 */ /* 0x004ff20007810000 */
[----:B------:R-:W2:Y:S01]  /*10650*/  MUFU.TANH R182, R19 ;  /* 0x0000001300b67308 */ /* 0x000ea20000002400 */
[----:B-1----:R-:W-:Y:S09]  /*10660*/  FMNMX.FTZ R3, R240, R3, !PT ;  /* 0x00000003f0037209 */ /* 0x002ff20007810000 */
        /* <DEDUP_REMOVED lines=25> */
[----:B---3--:R-:W-:Y:S01]  /*10800*/  FMNMX.FTZ R2, R172, R9, !PT ;  /* 0x00000009ac027209 */ /* 0x008fe20007810000 */
[----:B------:R-:W-:Y:S08]  /*10810*/  @P0 IMAD.WIDE.U32 R8, R231, c[0x0][0x1e0], RZ ;  /* 0x00007800e7080a25 */ /* 0x000ff000078e00ff */
[----:B------:R-:W3:Y:S01]  /*10820*/  MUFU.TANH R134, R34 ;  /* 0x0000002200867308 */ /* 0x000ee20000002400 */
[----:B--2---:R-:W-:Y:S09]  /*10830*/  FMNMX.FTZ R3, R160, R3, !PT ;  /* 0x00000003a0037209 */ /* 0x004ff20007810000 */
[----:B------:R-:W2:Y:S01]  /*10840*/  MUFU.TANH R133, R35 ;  /* 0x0000002300857308 */ /* 0x000ea20000002400 */
[----:B-1----:R-:W-:Y:S02]  /*10850*/  FMNMX.FTZ R6, R163, R2, !PT ;  /* 0x00000002a3067209 */ /* 0x002fe40007810000 */
[----:B---3--:R-:W-:Y:S03]  /*10860*/  FMNMX.FTZ R2, R134, R3, !PT ;  /* 0x0000000386027209 */ /* 0x008fe60007810000 */
[----:B------:R-:W1:Y:S01]  /*10870*/  SHFL.BFLY PT, R3, R6, 0x2, 0x1f ;  /* 0x0c401f0006037f89 */ /* 0x000e6200000e0000 */
[----:B--2---:R-:W-:Y:S07]  /*10880*/  FMNMX.FTZ R5, R133, R2, !PT ;  /* 0x0000000285057209 */ /* 0x004fee0007810000 */
[----:B------:R-:W2:Y:S01]  /*10890*/  SHFL.BFLY PT, R2, R5, 0x2, 0x1f ;  /* 0x0c401f0005027f89 */ /* 0x000ea200000e0000 */
[----:B-1----:R-:W-:Y:S07]  /*108a0*/  FMNMX.FTZ R7, R6, R3, !PT ;  /* 0x0000000306077209 */ /* 0x002fee0007810000 */
[----:B------:R-:W1:Y:S01]  /*108b0*/  SHFL.BFLY PT, R132, R7, 0x1, 0x1f ;  /* 0x0c201f0007847f89 */ /* 0x000e6200000e0000 */
[----:B--2---:R-:W-:Y:S07]  /*108c0*/  FMNMX.FTZ R4, R5, R2, !PT ;  /* 0x0000000205047209 */ /* 0x004fee0007810000 */
[----:B------:R-:W2:Y:S01]  /*108d0*/  SHFL.BFLY PT, R3, R4, 0x1, 0x1f ;  /* 0x0c201f0004037f89 */ /* 0x000ea200000e0000 */
[----:B-1----:R-:W-:Y:S02]  /*108e0*/  FMNMX.FTZ R132, R7, R132, !PT ;  /* 0x0000008407847209 */ /* 0x002fe40007810000 */
[----:B------:R-:W-:Y:S03]  /*108f0*/  @P0 SHF.R.S32.HI R7, RZ, 0x1f, R231 ;  /* 0x0000001fff070819 */ /* 0x000fe600000114e7 */
[C---:B------:R-:W-:Y:S02]  /*10900*/  FADD.FTZ R2, -R132.reuse, R135 ;  /* 0x0000008784027221 */ /* 0x040fe40000010100 */
[----:B------:R-:W-:Y:S02]  /*10910*/  FMUL.FTZ R174, R132, c[0x0][0x2d0] ;  /* 0x0000b40084ae7a20 */ /* 0x000fe40000410000 */
[----:B------:R-:W-:Y:S02]  /*10920*/  FMUL.FTZ R6, R2, c[0x0][0x2d0] ;  /* 0x0000b40002067a20 */ /* 0x000fe40000410000 */
[--C-:B------:R-:W-:Y:S02]  /*10930*/  FFMA.FTZ R169, R161, c[0x0][0x2d0], -R174.reuse ;  /* 0x0000b400a1a97a23 */ /* 0x100fe400000108ae */
[----:B------:R1:W3:Y:S01]  /*10940*/  MUFU.EX2 R2, R6 ;  /* 0x0000000600027308 */ /* 0x0002e20000000800 */
[----:B--2---:R-:W-:Y:S01]  /*10950*/  FMNMX.FTZ R3, R4, R3, !PT ;  /* 0x0000000304037209 */ /* 0x004fe20007810000 */
[--C-:B------:R-:W-:Y:S02]  /*10960*/  FFMA.FTZ R170, R166, c[0x0][0x2d0], -R174.reuse ;  /* 0x0000b400a6aa7a23 */ /* 0x100fe400000108ae */
[----:B------:R-:W-:Y:S02]  /*10970*/  FFMA.FTZ R168, R167, c[0x0][0x2d0], -R174 ;  /* 0x0000b400a7a87a23 */ /* 0x000fe400000108ae */
[C---:B------:R-:W-:Y:S02]  /*10980*/  FADD.FTZ R5, -R3.reuse, R0 ;  /* 0x0000000003057221 */ /* 0x040fe40000010100 */
[----:B------:R-:W-:Y:S02]  /*10990*/  FMUL.FTZ R161, R3, c[0x0][0x2d0] ;  /* 0x0000b40003a17a20 */ /* 0x000fe40000410000 */
[----:B------:R-:W-:Y:S01]  /*109a0*/  FMUL.FTZ R0, R5, c[0x0][0x2d0] ;  /* 0x0000b40005007a20 */ /* 0x000fe20000410000 */
[----:B------:R-:W-:Y:S01]  /*109b0*/  MUFU.EX2 R170, R170 ;  /* 0x000000aa00aa7308 */ /* 0x000fe20000000800 */
[----:B------:R-:W-:Y:S01]  /*109c0*/  @P0 IMAD R5, R7, c[0x0][0x1e0], RZ ;  /* 0x0000780007050a24 */ /* 0x000fe200078e02ff */
[----:B------:R-:W-:Y:S01]  /*109d0*/  @P0 SHF.L.U32 R7, R8, 0x6, RZ ;  /* 0x0000000608070819 */ /* 0x000fe200000006ff */
[----:B------:R-:W-:Y:S02]  /*109e0*/  FFMA.FTZ R167, R247, c[0x0][0x2d0], -R174 ;  /* 0x0000b400f7a77a23 */ /* 0x000fe400000108ae */
[----:B------:R-:W-:Y:S01]  /*109f0*/  @P0 IMAD R5, R231, c[0x0][0x1e4], R5 ;  /* 0x00007900e7050a24 */ /* 0x000fe200078e0205 */
[----:B------:R-:W-:Y:S01]  /*10a00*/  @P0 IADD3 R4, P3, R7, R220, RZ ;  /* 0x000000dc07040210 */ /* 0x000fe20007f7e0ff */
[--C-:B------:R-:W-:Y:S02]  /*10a10*/  FFMA.FTZ R166, R165, c[0x0][0x2d0], -R161.reuse ;  /* 0x0000b400a5a67a23 */ /* 0x100fe400000108a1 */
[--C-:B------:R-:W-:Y:S01]  /*10a20*/  FFMA.FTZ R165, R164, c[0x0][0x2d0], -R161.reuse ;  /* 0x0000b400a4a57a23 */ /* 0x100fe200000108a1 */
[----:B------:R-:W-:Y:S01]  /*10a30*/  @P0 IADD3 R5, R9, R5, RZ ;  /* 0x0000000509050210 */ /* 0x000fe20007ffe0ff */
[--C-:B------:R-:W-:Y:S01]  /*10a40*/  FFMA.FTZ R164, R246, c[0x0][0x2d0], -R161.reuse ;  /* 0x0000b400f6a47a23 */ /* 0x100fe200000108a1 */
[----:B------:R-:W2:Y:S01]  /*10a50*/  MUFU.EX2 R0, R0 ;  /* 0x0000000000007308 */ /* 0x000ea20000000800 */
[----:B-1----:R-:W-:Y:S01]  /*10a60*/  @P0 IADD3 R6, P1, R7, R216, RZ ;  /* 0x000000d807060210 */ /* 0x002fe20007f3e0ff */
[----:B------:R-:W-:Y:S01]  /*10a70*/  FFMA.FTZ R135, R244, c[0x0][0x2d0], -R161 ;  /* 0x0000b400f4877a23 */ /* 0x000fe200000108a1 */
[----:B------:R-:W-:Y:S01]  /*10a80*/  @P0 SHF.L.U64.HI R5, R8, 0x6, R5 ;  /* 0x0000000608050819 */ /* 0x000fe20000010205 */
[----:B---3--:R-:W-:Y:S01]  /*10a90*/  FMUL.FTZ R32, R2, R100 ;  /* 0x0000006402207220 */ /* 0x008fe20000410000 */
[----:B------:R-:W-:Y:S01]  /*10aa0*/  @P0 LEA R16, P4, R6, c[0x0][0x1c8], 0x1 ;  /* 0x0000720006100a11 */ /* 0x000fe200078808ff */
[C---:B------:R-:W-:Y:S01]  /*10ab0*/  FMUL.FTZ R33, R2.reuse, R101 ;  /* 0x0000006502217220 */ /* 0x040fe20000410000 */
[----:B------:R-:W-:Y:S01]  /*10ac0*/  @P0 IADD3.X R9, R5, R219, RZ, P1, !PT ;  /* 0x000000db05090210 */ /* 0x000fe20000ffe4ff */
[----:B------:R-:W-:Y:S01]  /*10ad0*/  FMUL.FTZ R36, R2, R36 ;  /* 0x0000002402247220 */ /* 0x000fe20000410000 */
[----:B------:R-:W-:Y:S01]  /*10ae0*/  @P0 IADD3 R8, P2, R7, R221, RZ ;  /* 0x000000dd07080210 */ /* 0x000fe20007f5e0ff */
[----:B------:R-:W1:Y:S01]  /*10af0*/  MUFU.EX2 R169, R169 ;  /* 0x000000a900a97308 */ /* 0x000e620000000800 */
[----:B------:R-:W-:Y:S01]  /*10b00*/  @P0 LEA.HI.X R17, R6, c[0x0][0x1cc], R9, 0x1, P4 ;  /* 0x0000730006110a11 */ /* 0x000fe200020f0c09 */
[----:B------:R-:W-:Y:S01]  /*10b10*/  FMUL.FTZ R37, R2, R37 ;  /* 0x0000002502257220 */ /* 0x000fe20000410000 */
[----:B------:R-:W-:Y:S01]  /*10b20*/  ISETP.NE.AND P4, PT, R212, RZ, PT ;  /* 0x000000ffd400720c */ /* 0x000fe20003f85270 */
[----:B------:R-:W-:Y:S01]  /*10b30*/  FMUL.FTZ R40, R2, R40 ;  /* 0x0000002802287220 */ /* 0x000fe20000410000 */
[----:B------:R-:W-:Y:S01]  /*10b40*/  @P0 LEA R18, P1, R8, c[0x0][0x1c8], 0x1 ;  /* 0x0000720008120a11 */ /* 0x000fe200078208ff */
[----:B------:R3:W-:Y:S01]  /*10b50*/  @P0 LDGSTS.E.BYPASS.LTC128B.128 [R213+0x6100], [R16.64], !P6 ;  /* 0x0610000010d50fae */ /* 0x0007e2000f101d44 */
[C---:B------:R-:W-:Y:S01]  /*10b60*/  @P0 IADD3.X R11, R5.reuse, R228, RZ, P2, !PT ;  /* 0x000000e4050b0210 */ /* 0x040fe200017fe4ff */
[----:B------:R-:W-:Y:S01]  /*10b70*/  FMUL.FTZ R41, R2, R41 ;  /* 0x0000002902297220 */ /* 0x000fe20000410000 */
[----:B------:R-:W-:Y:S01]  /*10b80*/  @P0 IADD3.X R9, R5, R227, RZ, P3, !PT ;  /* 0x000000e305090210 */ /* 0x000fe20001ffe4ff */
[----:B------:R-:W-:Y:S01]  /*10b90*/  MUFU.EX2 R168, R168 ;  /* 0x000000a800a87308 */ /* 0x000fe20000000800 */
[----:B------:R-:W-:Y:S01]  /*10ba0*/  @P0 LEA.HI.X R19, R8, c[0x0][0x1cc], R11, 0x1, P1 ;  /* 0x0000730008130a11 */ /* 0x000fe200008f0c0b */
[----:B------:R-:W-:Y:S01]  /*10bb0*/  FMUL.FTZ R44, R2, R44 ;  /* 0x0000002c022c7220 */ /* 0x000fe20000410000 */
[----:B------:R-:W-:Y:S01]  /*10bc0*/  @P0 LEA R8, P2, R4, c[0x0][0x1c8], 0x1 ;  /* 0x0000720004080a11 */ /* 0x000fe200078408ff */
[----:B--2---:R-:W-:Y:S01]  /*10bd0*/  FMUL.FTZ R34, R0, R102 ;  /* 0x0000006600227220 */ /* 0x004fe20000410000 */
[----:B------:R-:W-:Y:S01]  /*10be0*/  @P0 IADD3 R7, P1, R224, R7, RZ ;  /* 0x00000007e0070210 */ /* 0x000fe20007f3e0ff */
[----:B------:R2:W-:Y:S01]  /*10bf0*/  @P0 LDGSTS.E.BYPASS.LTC128B.128 [R213+0x8100], [R18.64], !P4 ;  /* 0x0810000012d50fae */ /* 0x0005e2000e101d44 */
[----:B------:R-:W-:Y:S01]  /*10c00*/  @P0 LEA.HI.X R9, R4, c[0x0][0x1cc], R9, 0x1, P2 ;  /* 0x0000730004090a11 */ /* 0x000fe200010f0c09 */
[----:B------:R-:W-:Y:S01]  /*10c10*/  FMUL.FTZ R35, R0, R103 ;  /* 0x0000006700237220 */ /* 0x000fe20000410000 */
[----:B------:R-:W-:Y:S01]  /*10c20*/  @P0 IADD3.X R5, R210, R5, RZ, P1, !PT ;  /* 0x00000005d2050210 */ /* 0x000fe20000ffe4ff */
[----:B------:R-:W4:Y:S01]  /*10c30*/  MUFU.EX2 R167, R167 ;  /* 0x000000a700a77308 */ /* 0x000f220000000800 */
[C---:B------:R-:W-:Y:S01]  /*10c40*/  @P0 IADD3 R4, P3, R7.reuse, R216, RZ ;  /* 0x000000d807040210 */ /* 0x040fe20007f7e0ff */
[C---:B------:R-:W-:Y:S01]  /*10c50*/  FMUL.FTZ R38, R0.reuse, R38 ;  /* 0x0000002600267220 */ /* 0x040fe20000410000 */
[----:B------:R-:W-:Y:S01]  /*10c60*/  @P0 IADD3 R6, P2, R7, R221, RZ ;  /* 0x000000dd07060210 */ /* 0x000fe20007f5e0ff */
[----:B------:R5:W-:Y:S01]  /*10c70*/  @P0 LDGSTS.E.BYPASS.LTC128B.128 [R213+0xa100], [R8.64], !P5 ;  /* 0x0a10000008d50fae */ /* 0x000be2000e901d44 */
[C---:B------:R-:W-:Y:S01]  /*10c80*/  @P0 IADD3.X R11, R5.reuse, R219, RZ, P3, !PT ;  /* 0x000000db050b0210 */ /* 0x040fe20001ffe4ff */
[----:B------:R-:W-:Y:S01]  /*10c90*/  FMUL.FTZ R39, R0, R39 ;  /* 0x0000002700277220 */ /* 0x000fe20000410000 */
[----:B------:R-:W-:Y:S01]  /*10ca0*/  @P0 LEA R24, P3, R4, c[0x0][0x1c8], 0x1 ;  /* 0x0000720004180a11 */ /* 0x000fe200078608ff */
[----:B------:R-:W-:Y:S01]  /*10cb0*/  FMUL.FTZ R42, R0, R42 ;  /* 0x0000002a002a7220 */ /* 0x000fe20000410000 */
[----:B------:R-:W-:Y:S01]  /*10cc0*/  @P0 IADD3.X R13, R5, R228, RZ, P2, !PT ;  /* 0x000000e4050d0210 */ /* 0x000fe200017fe4ff */
[----:B------:R-:W-:Y:S01]  /*10cd0*/  MUFU.EX2 R166, R166 ;  /* 0x000000a600a67308 */ /* 0x000fe20000000800 */
[----:B------:R-:W-:Y:S01]  /*10ce0*/  @P0 LEA.HI.X R25, R4, c[0x0][0x1cc], R11, 0x1, P3 ;  /* 0x0000730004190a11 */ /* 0x000fe200018f0c0b */
[----:B------:R-:W-:Y:S01]  /*10cf0*/  FMUL.FTZ R4, R2, R128 ;  /* 0x0000008002047220 */ /* 0x000fe20000410000 */
[----:B------:R-:W-:Y:S01]  /*10d00*/  @P0 LEA R26, P2, R6, c[0x0][0x1c8], 0x1 ;  /* 0x00007200061a0a11 */ /* 0x000fe200078408ff */
[----:B------:R-:W-:Y:S01]  /*10d10*/  FMUL.FTZ R11, R0, R127 ;  /* 0x0000007f000b7220 */ /* 0x000fe20000410000 */
[----:B------:R-:W-:Y:S01]  /*10d20*/  @P0 IADD3 R7, P1, R7, R220, RZ ;  /* 0x000000dc07070210 */ /* 0x000fe20007f3e0ff */
[----:B------:R2:W-:Y:S01]  /*10d30*/  @P0 LDGSTS.E.BYPASS.LTC128B.128 [R213+0x7100], [R24.64], !P6 ;  /* 0x0710000018d50fae */ /* 0x0005e2000f101d44 */
[----:B------:R-:W-:Y:S01]  /*10d40*/  @P0 LEA.HI.X R27, R6, c[0x0][0x1cc], R13, 0x1, P2 ;  /* 0x00007300061b0a11 */ /* 0x000fe200010f0c0d */
[----:B------:R-:W-:Y:S01]  /*10d50*/  FMUL.FTZ R6, R0, R130 ;  /* 0x0000008200067220 */ /* 0x000fe20000410000 */
[----:B------:R-:W-:Y:S01]  /*10d60*/  @P0 IADD3.X R10, R5, R227, RZ, P1, !PT ;  /* 0x000000e3050a0210 */ /* 0x000fe20000ffe4ff */
[----:B------:R-:W2:Y:S01]  /*10d70*/  MUFU.EX2 R165, R165 ;  /* 0x000000a500a57308 */ /* 0x000ea20000000800 */
[----:B------:R-:W-:Y:S01]  /*10d80*/  @P0 LEA R28, P1, R7, c[0x0][0x1c8], 0x1 ;  /* 0x00007200071c0a11 */ /* 0x000fe200078208ff */
[----:B------:R-:W-:Y:S01]  /*10d90*/  FMUL.FTZ R5, R2, R129 ;  /* 0x0000008102057220 */ /* 0x000fe20000410000 */
[----:B-1----:R-:W-:Y:S01]  /*10da0*/  F2FP.BF16.PACK_AB R128, R169, R170 ;  /* 0x000000aaa980723e */ /* 0x002fe200000010ff */
[----:B------:R1:W-:Y:S01]  /*10db0*/  @P0 LDGSTS.E.BYPASS.LTC128B.128 [R213+0x9100], [R26.64], !P4 ;  /* 0x091000001ad50fae */ /* 0x0003e2000e101d44 */
[----:B------:R-:W-:Y:S01]  /*10dc0*/  @P0 LEA.HI.X R29, R7, c[0x0][0x1cc], R10, 0x1, P1 ;  /* 0x00007300071d0a11 */ /* 0x000fe200008f0c0a */
[C---:B------:R-:W-:Y:S01]  /*10dd0*/  FMUL.FTZ R7, R0.reuse, R131 ;  /* 0x0000008300077220 */ /* 0x040fe20000410000 */
[----:B----4-:R-:W-:Y:S01]  /*10de0*/  F2FP.BF16.PACK_AB R130, R167, R168 ;  /* 0x000000a8a782723e */ /* 0x010fe200000010ff */
[----:B------:R-:W-:Y:S02]  /*10df0*/  FMUL.FTZ R10, R0, R126 ;  /* 0x0000007e000a7220 */ /* 0x000fe40000410000 */
[----:B------:R-:W-:Y:S01]  /*10e00*/  MUFU.EX2 R164, R164 ;  /* 0x000000a400a47308 */ /* 0x000fe20000000800 */
[C---:B-----5:R-:W-:Y:S01]  /*10e10*/  FMUL.FTZ R8, R2.reuse, R124 ;  /* 0x0000007c02087220 */ /* 0x060fe20000410000 */
[----:B------:R4:W-:Y:S01]  /*10e20*/  @P0 LDGSTS.E.BYPASS.LTC128B.128 [R213+0xb100], [R28.64], !P5 ;  /* 0x0b1000001cd50fae */ /* 0x0009e2000e901d44 */
[C---:B------:R-:W-:Y:S02]  /*10e30*/  FMUL.FTZ R9, R2.reuse, R125 ;  /* 0x0000007d02097220 */ /* 0x040fe40000410000 */
[C---:B---3--:R-:W-:Y:S02]  /*10e40*/  FMUL.FTZ R16, R2.reuse, R116 ;  /* 0x0000007402107220 */ /* 0x048fe40000410000 */
[----:B------:R-:W-:Y:S02]  /*10e50*/  FMUL.FTZ R17, R2, R117 ;  /* 0x0000007502117220 */ /* 0x000fe40000410000 */
[C---:B--2---:R-:W-:Y:S01]  /*10e60*/  FMUL.FTZ R18, R0.reuse, R118 ;  /* 0x0000007600127220 */ /* 0x044fe20000410000 */
[----:B------:R-:W2:Y:S01]  /*10e70*/  LDSM.16.MT88.4 R12, [R203+0x100] ;  /* 0x00010000cb0c783b */ /* 0x000ea20000004200 */
[----:B------:R-:W3:Y:S01]  /*10e80*/  MUFU.EX2 R135, R135 ;  /* 0x0000008700877308 */ /* 0x000ee20000000800 */
[----:B------:R-:W-:Y:S01]  /*10e90*/  FMUL.FTZ R19, R0, R119 ;  /* 0x0000007700137220 */ /* 0x000fe20000410000 */
[----:B------:R-:W-:Y:S01]  /*10ea0*/  F2FP.BF16.PACK_AB R129, R165, R166 ;  /* 0x000000a6a581723e */ /* 0x000fe200000010ff */
[C---:B------:R-:W-:Y:S02]  /*10eb0*/  FMUL.FTZ R24, R2.reuse, R108 ;  /* 0x0000006c02187220 */ /* 0x040fe40000410000 */
[----:B------:R-:W-:Y:S02]  /*10ec0*/  FMUL.FTZ R25, R2, R109 ;  /* 0x0000006d02197220 */ /* 0x000fe40000410000 */
[----:B------:R-:W5:Y:S01]  /*10ed0*/  LDSM.16.MT88.4 R20, [R198+0x100] ;  /* 0x00010000c614783b */ /* 0x000f620000004200 */
[C---:B------:R-:W-:Y:S02]  /*10ee0*/  FMUL.FTZ R43, R0.reuse, R43 ;  /* 0x0000002b002b7220 */ /* 0x040fe40000410000 */
[C---:B-1----:R-:W-:Y:S02]  /*10ef0*/  FMUL.FTZ R26, R0.reuse, R110 ;  /* 0x0000006e001a7220 */ /* 0x042fe40000410000 */
[----:B------:R-:W-:Y:S02]  /*10f00*/  FMUL.FTZ R27, R0, R111 ;  /* 0x0000006f001b7220 */ /* 0x000fe40000410000 */
[----:B------:R-:W-:Y:S01]  /*10f10*/  FMUL.FTZ R45, R2, R45 ;  /* 0x0000002d022d7220 */ /* 0x000fe20000410000 */
[----:B------:R-:W-:Y:S01]  /*10f20*/  LDSM.16.MT88.4 R100, [R197+0x2100] ;  /* 0x00210000c564783b */ /* 0x000fe20000004200 */
[C---:B------:R-:W-:Y:S02]  /*10f30*/  FMUL.FTZ R46, R0.reuse, R46 ;  /* 0x0000002e002e7220 */ /* 0x040fe40000410000 */
[----:B------:R-:W-:Y:S02]  /*10f40*/  FMUL.FTZ R47, R0, R47 ;  /* 0x0000002f002f7220 */ /* 0x000fe40000410000 */
[C---:B------:R-:W-:Y:S02]  /*10f50*/  FMUL.FTZ R48, R2.reuse, R48 ;  /* 0x0000003002307220 */ /* 0x040fe40000410000 */
[----:B------:R-:W-:Y:S01]  /*10f60*/  FMUL.FTZ R49, R2, R49 ;  /* 0x0000003102317220 */ /* 0x000fe20000410000 */
[----:B----4-:R-:W1:Y:S01]  /*10f70*/  LDSM.16.MT88.4 R28, [R197+0x100] ;  /* 0x00010000c51c783b */ /* 0x010e620000004200 */
[----:B---3--:R-:W-:Y:S01]  /*10f80*/  F2FP.BF16.PACK_AB R131, R135, R164 ;  /* 0x000000a48783723e */ /* 0x008fe200000010ff */
[C---:B------:R-:W-:Y:S02]  /*10f90*/  FMUL.FTZ R50, R0.reuse, R50 ;  /* 0x0000003200327220 */ /* 0x040fe40000410000 */
[----:B------:R-:W-:Y:S02]  /*10fa0*/  FMUL.FTZ R51, R0, R51 ;  /* 0x0000003300337220 */ /* 0x000fe40000410000 */
[C---:B------:R-:W-:Y:S02]  /*10fb0*/  FMUL.FTZ R52, R2.reuse, R52 ;  /* 0x0000003402347220 */ /* 0x040fe40000410000 */
[----:B------:R-:W-:Y:S01]  /*10fc0*/  LDSM.16.MT88.4 R108, [R196+0x2100] ;  /* 0x00210000c46c783b */ /* 0x000fe20000004200 */
[----:B------:R-:W-:Y:S02]  /*10fd0*/  FMUL.FTZ R53, R2, R53 ;  /* 0x0000003502357220 */ /* 0x000fe40000410000 */
[C---:B------:R-:W-:Y:S02]  /*10fe0*/  FMUL.FTZ R54, R0.reuse, R54 ;  /* 0x0000003600367220 */ /* 0x040fe40000410000 */
[----:B------:R-:W-:Y:S02]  /*10ff0*/  FMUL.FTZ R55, R0, R55 ;  /* 0x0000003700377220 */ /* 0x000fe40000410000 */
[C---:B------:R-:W-:Y:S01]  /*11000*/  FMUL.FTZ R56, R2.reuse, R56 ;  /* 0x0000003802387220 */ /* 0x040fe20000410000 */
[C---:B--2---:R-:W-:Y:S01]  /*11010*/  HMMA.16816.F32.BF16 R4, R128.reuse, R12, R4 ;  /* 0x0000000c8004723c */ /* 0x044fe20000041804 */
[----:B------:R-:W-:Y:S04]  /*11020*/  LDSM.16.MT88.4 R116, [R197+0x900] ;  /* 0x00090000c574783b */ /* 0x000fe80000004200 */
[C---:B------:R-:W-:Y:S02]  /*11030*/  FMUL.FTZ R57, R2.reuse, R57 ;  /* 0x0000003902397220 */ /* 0x040fe40000410000 */
[C---:B------:R-:W-:Y:S01]  /*11040*/  FMUL.FTZ R12, R2.reuse, R120 ;  /* 0x00000078020c7220 */ /* 0x040fe20000410000 */
[C---:B------:R-:W-:Y:S01]  /*11050*/  HMMA.16816.F32.BF16 R8, R128.reuse, R14, R8 ;  /* 0x0000000e8008723c */ /* 0x040fe20000041808 */
[----:B------:R-:W-:Y:S03]  /*11060*/  LDSM.16.MT88.4 R124, [R203+0x2900] ;  /* 0x00290000cb7c783b */ /* 0x000fe60000004200 */
[----:B------:R-:W-:Y:S02]  /*11070*/  FMUL.FTZ R13, R2, R121 ;  /* 0x00000079020d7220 */ /* 0x000fe40000410000 */
[C---:B------:R-:W-:Y:S02]  /*11080*/  FMUL.FTZ R58, R0.reuse, R58 ;  /* 0x0000003a003a7220 */ /* 0x040fe40000410000 */
[C---:B------:R-:W-:Y:S01]  /*11090*/  FMUL.FTZ R14, R0.reuse, R122 ;  /* 0x0000007a000e7220 */ /* 0x040fe20000410000 */
[----:B------:R-:W-:Y:S03]  /*110a0*/  LDSM.16.MT88.4 R136, [R198+0x2900] ;  /* 0x00290000c688783b */ /* 0x000fe60000004200 */
[C---:B------:R-:W-:Y:S02]  /*110b0*/  FMUL.FTZ R15, R0.reuse, R123 ;  /* 0x0000007b000f7220 */ /* 0x040fe40000410000 */
[----:B------:R-:W-:Y:S02]  /*110c0*/  FMUL.FTZ R59, R0, R59 ;  /* 0x0000003b003b7220 */ /* 0x000fe40000410000 */
[C---:B------:R-:W-:Y:S01]  /*110d0*/  FMUL.FTZ R60, R2.reuse, R60 ;  /* 0x0000003c023c7220 */ /* 0x040fe20000410000 */
[----:B------:R-:W2:Y:S01]  /*110e0*/  LDSM.16.MT88.4 R120, [R196+0x100] ;  /* 0x00010000c478783b */ /* 0x000ea20000004200 */
[----:B------:R-:W-:Y:S01]  /*110f0*/  FMUL.FTZ R61, R2, R61 ;  /* 0x0000003d023d7220 */ /* 0x000fe20000410000 */
[C---:B-----5:R-:W-:Y:S03]  /*11100*/  HMMA.16816.F32.BF16 R12, R128.reuse, R20, R12 ;  /* 0x00000014800c723c */ /* 0x060fe6000004180c */
[C---:B------:R-:W-:Y:S02]  /*11110*/  FMUL.FTZ R62, R0.reuse, R62 ;  /* 0x0000003e003e7220 */ /* 0x040fe40000410000 */
[----:B------:R-:W-:Y:S01]  /*11120*/  FMUL.FTZ R63, R0, R63 ;  /* 0x0000003f003f7220 */ /* 0x000fe20000410000 */
[----:B------:R-:W-:Y:S01]  /*11130*/  LDSM.16.MT88.4 R140, [R197+0x2900] ;  /* 0x00290000c58c783b */ /* 0x000fe20000004200 */
[C---:B------:R-:W-:Y:S01]  /*11140*/  FMUL.FTZ R20, R2.reuse, R112 ;  /* 0x0000007002147220 */ /* 0x040fe20000410000 */
[C---:B------:R-:W-:Y:S04]  /*11150*/  HMMA.16816.F32.BF16 R16, R128.reuse, R22, R16 ;  /* 0x000000168010723c */ /* 0x040fe80000041810 */
[----:B------:R-:W-:Y:S02]  /*11160*/  FMUL.FTZ R21, R2, R113 ;  /* 0x0000007102157220 */ /* 0x000fe40000410000 */
[----:B------:R-:W-:Y:S01]  /*11170*/  LDSM.16.MT88.4 R144, [R203+0x3900] ;  /* 0x00390000cb90783b */ /* 0x000fe20000004200 */
[C---:B------:R-:W-:Y:S02]  /*11180*/  FMUL.FTZ R22, R0.reuse, R114 ;  /* 0x0000007200167220 */ /* 0x040fe40000410000 */
[----:B------:R-:W-:Y:S03]  /*11190*/  FMUL.FTZ R23, R0, R115 ;  /* 0x0000007300177220 */ /* 0x000fe60000410000 */
[C---:B------:R-:W-:Y:S02]  /*111a0*/  FMUL.FTZ R64, R2.reuse, R64 ;  /* 0x0000004002407220 */ /* 0x040fe40000410000 */
[----:B------:R-:W3:Y:S01]  /*111b0*/  LDSM.16.MT88.4 R112, [R203+0x2100] ;  /* 0x00210000cb70783b */ /* 0x000ee20000004200 */
[----:B------:R-:W-:Y:S01]  /*111c0*/  FMUL.FTZ R65, R2, R65 ;  /* 0x0000004102417220 */ /* 0x000fe20000410000 */
[C---:B-1----:R-:W-:Y:S03]  /*111d0*/  HMMA.16816.F32.BF16 R20, R128.reuse, R28, R20 ;  /* 0x0000001c8014723c */ /* 0x042fe60000041814 */
        /* <DEDUP_REMOVED lines=10> */
[----:B------:R-:W1:Y:S01]  /*11280*/  LDSM.16.MT88.4 R104, [R198+0x2100] ;  /* 0x00210000c668783b */ /* 0x000e620000004200 */
[----:B------:R-:W-:Y:S01]  /*11290*/  FMUL.FTZ R69, R2, R69 ;  /* 0x0000004502457220 */ /* 0x000fe20000410000 */
[C---:B--2---:R-:W-:Y:S03]  /*112a0*/  HMMA.16816.F32.BF16 R28, R128.reuse, R120, R28 ;  /* 0x00000078801c723c */ /* 0x044fe6000004181c */
[C---:B------:R-:W-:Y:S02]  /*112b0*/  FMUL.FTZ R70, R0.reuse, R70 ;  /* 0x0000004600467220 */ /* 0x040fe40000410000 */
[----:B------:R-:W-:Y:S01]  /*112c0*/  FMUL.FTZ R71, R0, R71 ;  /* 0x0000004700477220 */ /* 0x000fe20000410000 */
[----:B------:R-:W-:Y:S01]  /*112d0*/  LDSM.16.MT88.4 R156, [R196+0x3900] ;  /* 0x00390000c49c783b */ /* 0x000fe20000004200 */
[C---:B------:R-:W-:Y:S01]  /*112e0*/  FMUL.FTZ R72, R2.reuse, R72 ;  /* 0x0000004802487220 */ /* 0x040fe20000410000 */
[C---:B------:R-:W-:Y:S04]  /*112f0*/  HMMA.16816.F32.BF16 R32, R128.reuse, R122, R32 ;  /* 0x0000007a8020723c */ /* 0x040fe80000041820 */
[----:B------:R-:W-:Y:S02]  /*11300*/  FMUL.FTZ R73, R2, R73 ;  /* 0x0000004902497220 */ /* 0x000fe40000410000 */
[----:B------:R-:W-:Y:S01]  /*11310*/  LDSM.16.MT88.4 R120, [R196+0x900] ;  /* 0x00090000c478783b */ /* 0x000fe20000004200 */
[C---:B------:R-:W-:Y:S01]  /*11320*/  FMUL.FTZ R74, R0.reuse, R74 ;  /* 0x0000004a004a7220 */ /* 0x040fe20000410000 */
[C---:B---3--:R-:W-:Y:S04]  /*11330*/  HMMA.16816.F32.BF16 R36, R128.reuse, R112, R36 ;  /* 0x000000708024723c */ /* 0x048fe80000041824 */
[----:B------:R-:W-:Y:S02]  /*11340*/  FMUL.FTZ R75, R0, R75 ;  /* 0x0000004b004b7220 */ /* 0x000fe40000410000 */
[----:B------:R-:W0:Y:S01]  /*11350*/  LDGDEPBAR ;  /* 0x00000000000079af */ /* 0x000e220000000000 */
[C---:B------:R-:W-:Y:S01]  /*11360*/  FMUL.FTZ R84, R2.reuse, R84 ;  /* 0x0000005402547220 */ /* 0x040fe20000410000 */
[C---:B------:R-:W-:Y:S04]  /*11370*/  HMMA.16816.F32.BF16 R40, R128.reuse, R114, R40 ;  /* 0x000000728028723c */ /* 0x040fe80000041828 */
[----:B------:R-:W-:Y:S02]  /*11380*/  FMUL.FTZ R85, R2, R85 ;  /* 0x0000005502557220 */ /* 0x000fe40000410000 */
[----:B------:R-:W-:Y:S01]  /*11390*/  LDSM.16.MT88.4 R112, [R203+0x900] ;  /* 0x00090000cb70783b */ /* 0x000fe20000004200 */
[C---:B------:R-:W-:Y:S02]  /*113a0*/  FMUL.FTZ R86, R0.reuse, R86 ;  /* 0x0000005600567220 */ /* 0x040fe40000410000 */
[----:B------:R-:W-:Y:S03]  /*113b0*/  FMUL.FTZ R87, R0, R87 ;  /* 0x0000005700577220 */ /* 0x000fe60000410000 */
[--C-:B------:R-:W-:Y:S01]  /*113c0*/  FFMA.FTZ R171, R171, c[0x0][0x2d0], -R174.reuse ;  /* 0x0000b400abab7a23 */ /* 0x100fe200000108ae */
[C---:B-1----:R-:W-:Y:S03]  /*113d0*/  HMMA.16816.F32.BF16 R44, R128.reuse, R104, R44 ;  /* 0x00000068802c723c */ /* 0x042fe6000004182c */
[--C-:B------:R-:W-:Y:S02]  /*113e0*/  FFMA.FTZ R176, R245, c[0x0][0x2d0], -R174.reuse ;  /* 0x0000b400f5b07a23 */ /* 0x100fe400000108ae */
[----:B------:R-:W-:Y:S01]  /*113f0*/  MUFU.EX2 R171, R171 ;  /* 0x000000ab00ab7308 */ /* 0x000fe20000000800 */
[--C-:B------:R-:W-:Y:S02]  /*11400*/  FFMA.FTZ R177, R243, c[0x0][0x2d0], -R174.reuse ;  /* 0x0000b400f3b17a23 */ /* 0x100fe400000108ae */
[--C-:B------:R-:W-:Y:S01]  /*11410*/  FFMA.FTZ R243, R160, c[0x0][0x2d0], -R161.reuse ;  /* 0x0000b400a0f37a23 */ /* 0x100fe200000108a1 */
[C---:B------:R-:W-:Y:S01]  /*11420*/  HMMA.16816.F32.BF16 R48, R128.reuse, R106, R48 ;  /* 0x0000006a8030723c */ /* 0x040fe20000041830 */
[----:B------:R-:W1:Y:S02]  /*11430*/  LDSM.16.MT88.4 R104, [R203+0x4100] ;  /* 0x00410000cb68783b */ /* 0x000e640000004200 */
[--C-:B------:R-:W-:Y:S02]  /*11440*/  FFMA.FTZ R178, R181, c[0x0][0x2d0], -R174.reuse ;  /* 0x0000b400b5b27a23 */ /* 0x100fe400000108ae */
[--C-:B------:R-:W-:Y:S01]  /*11450*/  FFMA.FTZ R179, R242, c[0x0][0x2d0], -R161.reuse ;  /* 0x0000b400f2b37a23 */ /* 0x100fe200000108a1 */
[----:B------:R-:W2:Y:S02]  /*11460*/  MUFU.EX2 R176, R176 ;  /* 0x000000b000b07308 */ /* 0x000ea40000000800 */
[C---:B------:R-:W-:Y:S04]  /*11470*/  HMMA.16816.F32.BF16 R52, R128.reuse, R100, R52 ;  /* 0x000000648034723c */ /* 0x040fe80000041834 */
[--C-:B------:R-:W-:Y:S02]  /*11480*/  FFMA.FTZ R180, R180, c[0x0][0x2d0], -R161.reuse ;  /* 0x0000b400b4b47a23 */ /* 0x100fe400000108a1 */
[--C-:B------:R-:W-:Y:S02]  /*11490*/  FFMA.FTZ R181, R240, c[0x0][0x2d0], -R161.reuse ;  /* 0x0000b400f0b57a23 */ /* 0x100fe400000108a1 */
[C---:B------:R-:W-:Y:S01]  /*114a0*/  HMMA.16816.F32.BF16 R56, R128.reuse, R102, R56 ;  /* 0x000000668038723c */ /* 0x040fe20000041838 */
[----:B------:R-:W3:Y:S01]  /*114b0*/  LDSM.16.MT88.4 R100, [R198+0x4100] ;  /* 0x00410000c664783b */ /* 0x000ee20000004200 */
[----:B------:R-:W-:Y:S02]  /*114c0*/  MUFU.EX2 R177, R177 ;  /* 0x000000b100b17308 */ /* 0x000fe40000000800 */
[--C-:B------:R-:W-:Y:S02]  /*114d0*/  FFMA.FTZ R182, R182, c[0x0][0x2d0], -R161.reuse ;  /* 0x0000b400b6b67a23 */ /* 0x100fe400000108a1 */
[C---:B------:R-:W-:Y:S02]  /*114e0*/  FMUL.FTZ R88, R2.reuse, R88 ;  /* 0x0000005802587220 */ /* 0x040fe40000410000 */
[C---:B------:R-:W-:Y:S04]  /*114f0*/  HMMA.16816.F32.BF16 R60, R128.reuse, R108, R60 ;  /* 0x0000006c803c723c */ /* 0x040fe8000004183c */
[----:B------:R-:W-:Y:S01]  /*11500*/  FMUL.FTZ R89, R2, R89 ;  /* 0x0000005902597220 */ /* 0x000fe20000410000 */
[----:B------:R-:W-:Y:S01]  /*11510*/  MUFU.EX2 R178, R178 ;  /* 0x000000b200b27308 */ /* 0x000fe20000000800 */
[C---:B------:R-:W-:Y:S02]  /*11520*/  FMUL.FTZ R90, R0.reuse, R90 ;  /* 0x0000005a005a7220 */ /* 0x040fe40000410000 */
[C---:B------:R-:W-:Y:S01]  /*11530*/  HMMA.16816.F32.BF16 R64, R128.reuse, R110, R64 ;  /* 0x0000006e8040723c */ /* 0x040fe20000041840 */
[----:B------:R-:W4:Y:S03]  /*11540*/  LDSM.16.MT88.4 R108, [R197+0x4100] ;  /* 0x00410000c56c783b */ /* 0x000f260000004200 */
[----:B------:R-:W-:Y:S02]  /*11550*/  FMUL.FTZ R91, R0, R91 ;  /* 0x0000005b005b7220 */ /* 0x000fe40000410000 */
[C---:B------:R-:W-:Y:S01]  /*11560*/  FMUL.FTZ R92, R2.reuse, R92 ;  /* 0x0000005c025c7220 */ /* 0x040fe20000410000 */
[----:B------:R-:W-:Y:S01]  /*11570*/  MUFU.EX2 R179, R179 ;  /* 0x000000b300b37308 */ /* 0x000fe20000000800 */
[----:B------:R-:W-:Y:S01]  /*11580*/  FMUL.FTZ R93, R2, R93 ;  /* 0x0000005d025d7220 */ /* 0x000fe20000410000 */
[C---:B-1----:R-:W-:Y:S03]  /*11590*/  HMMA.16816.F32.BF16 R68, R128.reuse, R104, R68 ;  /* 0x000000688044723c */ /* 0x042fe60000041844 */
[C---:B------:R-:W-:Y:S02]  /*115a0*/  FMUL.FTZ R94, R0.reuse, R94 ;  /* 0x0000005e005e7220 */ /* 0x040fe40000410000 */
[----:B------:R-:W-:Y:S02]  /*115b0*/  FMUL.FTZ R95, R0, R95 ;  /* 0x0000005f005f7220 */ /* 0x000fe40000410000 */
[C---:B------:R-:W-:Y:S01]  /*115c0*/  FMUL.FTZ R96, R2.reuse, R96 ;  /* 0x0000006002607220 */ /* 0x040fe20000410000 */
[C---:B------:R-:W-:Y:S01]  /*115d0*/  HMMA.16816.F32.BF16 R72, R128.reuse, R106, R72 ;  /* 0x0000006a8048723c */ /* 0x040fe20000041848 */
[----:B------:R-:W1:Y:S01]  /*115e0*/  LDSM.16.MT88.4 R104, [R196+0x4100] ;  /* 0x00410000c468783b */ /* 0x000e620000004200 */
[----:B------:R-:W5:Y:S02]  /*115f0*/  MUFU.EX2 R180, R180 ;  /* 0x000000b400b47308 */ /* 0x000f640000000800 */
[C---:B------:R-:W-:Y:S02]  /*11600*/  FMUL.FTZ R76, R2.reuse, R76 ;  /* 0x0000004c024c7220 */ /* 0x040fe40000410000 */
[----:B------:R-:W-:Y:S02]  /*11610*/  FMUL.FTZ R77, R2, R77 ;  /* 0x0000004d024d7220 */ /* 0x000fe40000410000 */
[C---:B------:R-:W-:Y:S04]  /*11620*/  FMUL.FTZ R78, R0.reuse, R78 ;  /* 0x0000004e004e7220 */ /* 0x040fe80000410000 */
[----:B------:R-:W-:Y:S01]  /*11630*/  FMUL.FTZ R79, R0, R79 ;  /* 0x0000004f004f7220 */ /* 0x000fe20000410000 */
[----:B------:R-:W-:Y:S01]  /*11640*/  MUFU.EX2 R181, R181 ;  /* 0x000000b500b57308 */ /* 0x000fe20000000800 */
[----:B------:R-:W-:Y:S02]  /*11650*/  FMUL.FTZ R97, R2, R97 ;  /* 0x0000006102617220 */ /* 0x000fe40000410000 */
[C---:B------:R-:W-:Y:S02]  /*11660*/  FMUL.FTZ R98, R0.reuse, R98 ;  /* 0x0000006200627220 */ /* 0x040fe40000410000 */
[----:B------:R-:W-:Y:S01]  /*11670*/  FMUL.FTZ R99, R0, R99 ;  /* 0x0000006300637220 */ /* 0x000fe20000410000 */
[C---:B---3--:R-:W-:Y:S03]  /*11680*/  HMMA.16816.F32.BF16 R76, R128.reuse, R100, R76 ;  /* 0x00000064804c723c */ /* 0x048fe6000004184c */
[C---:B------:R-:W-:Y:S01]  /*11690*/  FMUL.FTZ R80, R2.reuse, R80 ;  /* 0x0000005002507220 */ /* 0x040fe20000410000 */
[----:B------:R-:W3:Y:S01]  /*116a0*/  MUFU.EX2 R182, R182 ;  /* 0x000000b600b67308 */ /* 0x000ee20000000800 */
[----:B------:R-:W-:Y:S02]  /*116b0*/  FMUL.FTZ R81, R2, R81 ;  /* 0x0000005102517220 */ /* 0x000fe40000410000 */
[----:B------:R-:W-:Y:S01]  /*116c0*/  FMUL.FTZ R82, R0, R82 ;  /* 0x0000005200527220 */ /* 0x000fe20000410000 */
[----:B--2---:R-:W-:Y:S01]  /*116d0*/  F2FP.BF16.PACK_AB R100, R176, R171 ;  /* 0x000000abb064723e */ /* 0x004fe200000010ff */
[----:B------:R-:W-:Y:S03]  /*116e0*/  FMUL.FTZ R83, R0, R83 ;  /* 0x0000005300537220 */ /* 0x000fe60000410000 */
[----:B-----5:R-:W-:Y:S01]  /*116f0*/  F2FP.BF16.PACK_AB R101, R180, R179 ;  /* 0x000000b3b465723e */ /* 0x020fe200000010ff */
[--C-:B------:R-:W-:Y:S01]  /*11700*/  FFMA.FTZ R239, R239, c[0x0][0x2d0], -R174.reuse ;  /* 0x0000b400efef7a23 */ /* 0x100fe200000108ae */
[----:B------:R-:W-:Y:S01]  /*11710*/  MUFU.EX2 R243, R243 ;  /* 0x000000f300f37308 */ /* 0x000fe20000000800 */
[--C-:B------:R-:W-:Y:S01]  /*11720*/  FFMA.FTZ R240, R237, c[0x0][0x2d0], -R174.reuse ;  /* 0x0000b400edf07a23 */ /* 0x100fe200000108ae */
[C---:B------:R-:W-:Y:S03]  /*11730*/  HMMA.16816.F32.BF16 R80, R128.reuse, R102, R80 ;  /* 0x000000668050723c */ /* 0x040fe60000041850 */
[--C-:B------:R-:W-:Y:S02]  /*11740*/  FFMA.FTZ R237, R241, c[0x0][0x2d0], -R174.reuse ;  /* 0x0000b400f1ed7a23 */ /* 0x100fe400000108ae */
[--C-:B------:R-:W-:Y:S02]  /*11750*/  FFMA.FTZ R242, R183, c[0x0][0x2d0], -R174.reuse ;  /* 0x0000b400b7f27a23 */ /* 0x100fe400000108ae */
[----:B------:R-:W-:Y:S01]  /*11760*/  F2FP.BF16.PACK_AB R102, R178, R177 ;  /* 0x000000b1b266723e */ /* 0x000fe200000010ff */
[C---:B----4-:R-:W-:Y:S01]  /*11770*/  HMMA.16816.F32.BF16 R84, R128.reuse, R108, R84 ;  /* 0x0000006c8054723c */ /* 0x050fe20000041854 */
[----:B------:R-:W-:Y:S03]  /*11780*/  MUFU.EX2 R239, R239 ;  /* 0x000000ef00ef7308 */ /* 0x000fe60000000800 */
[----:B---3--:R-:W-:Y:S01]  /*11790*/  F2FP.BF16.PACK_AB R103, R182, R181 ;  /* 0x000000b5b667723e */ /* 0x008fe200000010ff */
[--C-:B------:R-:W-:Y:S02]  /*117a0*/  FFMA.FTZ R183, R236, c[0x0][0x2d0], -R161.reuse ;  /* 0x0000b400ecb77a23 */ /* 0x100fe400000108a1 */
[--C-:B------:R-:W-:Y:S01]  /*117b0*/  FFMA.FTZ R234, R234, c[0x0][0x2d0], -R161.reuse ;  /* 0x0000b400eaea7a23 */ /* 0x100fe200000108a1 */
[C---:B------:R-:W-:Y:S01]  /*117c0*/  HMMA.16816.F32.BF16 R88, R128.reuse, R110, R88 ;  /* 0x0000006e8058723c */ /* 0x040fe20000041858 */
[----:B------:R-:W2:Y:S02]  /*117d0*/  LDSM.16.MT88.4 R108, [R198+0x900] ;  /* 0x00090000c66c783b */ /* 0x000ea40000004200 */
[----:B------:R-:W-:Y:S01]  /*117e0*/  MUFU.EX2 R240, R240 ;  /* 0x000000f000f07308 */ /* 0x000fe20000000800 */
[--C-:B------:R-:W-:Y:S02]  /*117f0*/  FFMA.FTZ R236, R238, c[0x0][0x2d0], -R161.reuse ;  /* 0x0000b400eeec7a23 */ /* 0x100fe400000108a1 */
[--C-:B------:R-:W-:Y:S02]  /*11800*/  FFMA.FTZ R238, R162, c[0x0][0x2d0], -R161.reuse ;  /* 0x0000b400a2ee7a23 */ /* 0x100fe400000108a1 */
[C---:B-1----:R-:W-:Y:S04]  /*11810*/  HMMA.16816.F32.BF16 R92, R128.reuse, R104, R92 ;  /* 0x00000068805c723c */ /* 0x042fe8000004185c */
[--C-:B------:R-:W-:Y:S01]  /*11820*/  FFMA.FTZ R241, R232, c[0x0][0x2d0], -R161.reuse ;  /* 0x0000b400e8f17a23 */ /* 0x100fe200000108a1 */
[----:B------:R-:W-:Y:S01]  /*11830*/  MUFU.EX2 R237, R237 ;  /* 0x000000ed00ed7308 */ /* 0x000fe20000000800 */
[--C-:B------:R-:W-:Y:S02]  /*11840*/  FFMA.FTZ R175, R175, c[0x0][0x2d0], -R174.reuse ;  /* 0x0000b400afaf7a23 */ /* 0x100fe400000108ae */
[----:B------:R-:W-:Y:S01]  /*11850*/  HMMA.16816.F32.BF16 R96, R128, R106, R96 ;  /* 0x0000006a8060723c */ /* 0x000fe20000041860 */
[----:B------:R-:W1:Y:S03]  /*11860*/  LDSM.16.MT88.4 R104, [R196+0x2900] ;  /* 0x00290000c468783b */ /* 0x000e660000004200 */
[--C-:B------:R-:W-:Y:S02]  /*11870*/  FFMA.FTZ R232, R173, c[0x0][0x2d0], -R174.reuse ;  /* 0x0000b400ade87a23 */ /* 0x100fe400000108ae */
[--C-:B------:R-:W-:Y:S01]  /*11880*/  FFMA.FTZ R172, R172, c[0x0][0x2d0], -R174.reuse ;  /* 0x0000b400acac7a23 */ /* 0x100fe200000108ae */
[----:B------:R-:W-:Y:S01]  /*11890*/  MUFU.EX2 R242, R242 ;  /* 0x000000f200f27308 */ /* 0x000fe20000000800 */
[C---:B------:R-:W-:Y:S05]  /*118a0*/  HMMA.16816.F32.BF16 R4, R100.reuse, R112, R4 ;  /* 0x000000706404723c */ /* 0x040fea0000041804 */
[----:B------:R-:W-:Y:S02]  /*118b0*/  FFMA.FTZ R174, R163, c[0x0][0x2d0], -R174 ;  /* 0x0000b400a3ae7a23 */ /* 0x000fe400000108ae */
[--C-:B------:R-:W-:Y:S01]  /*118c0*/  FFMA.FTZ R134, R134, c[0x0][0x2d0], -R161.reuse ;  /* 0x0000b40086867a23 */ /* 0x100fe200000108a1 */
[C---:B------:R-:W-:Y:S01]  /*118d0*/  HMMA.16816.F32.BF16 R8, R100.reuse, R114, R8 ;  /* 0x000000726408723c */ /* 0x040fe20000041808 */
[----:B------:R-:W-:Y:S01]  /*118e0*/  LDSM.16.MT88.4 R112, [R198+0x4900] ;  /* 0x00490000c670783b */ /* 0x000fe20000004200 */
[----:B------:R-:W-:Y:S02]  /*118f0*/  MUFU.EX2 R183, R183 ;  /* 0x000000b700b77308 */ /* 0x000fe40000000800 */
[----:B------:R-:W-:Y:S02]  /*11900*/  FFMA.FTZ R161, R133, c[0x0][0x2d0], -R161 ;  /* 0x0000b40085a17a23 */ /* 0x000fe400000108a1 */
[----:B------:R-:W-:Y:S02]  /*11910*/  FFMA.FTZ R170, R2, R235, R170 ;  /* 0x000000eb02aa7223 */ /* 0x000fe400000100aa */
[----:B------:R-:W-:Y:S01]  /*11920*/  FFMA.FTZ R166, R0, R233, R166 ;  /* 0x000000e900a67223 */ /* 0x000fe200000100a6 */
[C---:B--2---:R-:W-:Y:S03]  /*11930*/  HMMA.16816.F32.BF16 R12, R100.reuse, R108, R12 ;  /* 0x0000006c640c723c */ /* 0x044fe6000004180c */
[----:B------:R2:W-:Y:S01]  /*11940*/  MUFU.EX2 R133, R161 ;  /* 0x000000a100857308 */ /* 0x0005e20000000800 */
[----:B------:R-:W-:Y:S02]  /*11950*/  FADD.FTZ R169, R169, R170 ;  /* 0x000000aaa9a97221 */ /* 0x000fe40000010000 */
[----:B------:R-:W-:Y:S02]  /*11960*/  FADD.FTZ R165, R165, R166 ;  /* 0x000000a6a5a57221 */ /* 0x000fe40000010000 */
[C---:B------:R-:W-:Y:S01]  /*11970*/  HMMA.16816.F32.BF16 R16, R100.reuse, R110, R16 ;  /* 0x0000006e6410723c */ /* 0x040fe20000041810 */
[----:B------:R-:W3:Y:S03]  /*11980*/  LDSM.16.MT88.4 R108, [R203+0x4900] ;  /* 0x00490000cb6c783b */ /* 0x000ee60000004200 */
[----:B------:R-:W-:Y:S01]  /*11990*/  FADD.FTZ R0, R168, R169 ;  /* 0x000000a9a8007221 */ /* 0x000fe20000010000 */
[----:B------:R-:W-:Y:S01]  /*119a0*/  MUFU.EX2 R234, R234 ;  /* 0x000000ea00ea7308 */ /* 0x000fe20000000800 */
[----:B------:R-:W-:Y:S02]  /*119b0*/  FADD.FTZ R2, R164, R165 ;  /* 0x000000a5a4027221 */ /* 0x000fe40000010000 */
[C---:B------:R-:W-:Y:S04]  /*119c0*/  HMMA.16816.F32.BF16 R20, R100.reuse, R116, R20 ;  /* 0x000000746414723c */ /* 0x040fe80000041814 */
[----:B------:R-:W-:Y:S02]  /*119d0*/  FADD.FTZ R0, R167, R0 ;  /* 0x00000000a7007221 */ /* 0x000fe40000010000 */
[----:B------:R-:W-:Y:S01]  /*119e0*/  FADD.FTZ R2, R135, R2 ;  /* 0x0000000287027221 */ /* 0x000fe20000010000 */
[----:B------:R-:W-:Y:S01]  /*119f0*/  MUFU.EX2 R236, R236 ;  /* 0x000000ec00ec7308 */ /* 0x000fe20000000800 */
[C---:B------:R-:W-:Y:S01]  /*11a00*/  HMMA.16816.F32.BF16 R24, R100.reuse, R118, R24 ;  /* 0x000000766418723c */ /* 0x040fe20000041818 */
[----:B------:R-:W-:Y:S03]  /*11a10*/  LDSM.16.MT88.4 R116, [R196+0x4900] ;  /* 0x00490000c474783b */ /* 0x000fe60000004200 */
[----:B------:R-:W-:Y:S01]  /*11a20*/  MOV R135, R132 ;  /* 0x0000008400877202 */ /* 0x000fe20000000f00 */
[----:B------:R-:W-:Y:S01]  /*11a30*/  FADD.FTZ R171, R171, R0 ;  /* 0x00000000abab7221 */ /* 0x000fe20000010000 */
[----:B------:R-:W-:Y:S01]  /*11a40*/  MOV R0, R3 ;  /* 0x0000000300007202 */ /* 0x000fe20000000f00 */
[----:B------:R-:W-:Y:S01]  /*11a50*/  FADD.FTZ R179, R179, R2 ;  /* 0x00000002b3b37221 */ /* 0x000fe20000010000 */
[C---:B------:R-:W-:Y:S01]  /*11a60*/  HMMA.16816.F32.BF16 R28, R100.reuse, R120, R28 ;  /* 0x00000078641c723c */ /* 0x040fe2000004181c */
[----:B--2---:R-:W-:Y:S01]  /*11a70*/  LDSM.16.MT88.4 R160, [R203+0x5900] ;  /* 0x00590000cba0783b */ /* 0x004fe20000004200 */
[----:B------:R-:W-:Y:S02]  /*11a80*/  MUFU.EX2 R241, R241 ;  /* 0x000000f100f17308 */ /* 0x000fe40000000800 */
[----:B------:R-:W-:Y:S02]  /*11a90*/  FADD.FTZ R176, R176, R171 ;  /* 0x000000abb0b07221 */ /* 0x000fe40000010000 */
[----:B------:R-:W-:Y:S02]  /*11aa0*/  FADD.FTZ R180, R180, R179 ;  /* 0x000000b3b4b47221 */ /* 0x000fe40000010000 */
[C---:B------:R-:W-:Y:S01]  /*11ab0*/  HMMA.16816.F32.BF16 R32, R100.reuse, R122, R32 ;  /* 0x0000007a6420723c */ /* 0x040fe20000041820 */
[----:B------:R-:W-:Y:S03]  /*11ac0*/  LDSM.16.MT88.4 R120, [R198+0x1100] ;  /* 0x00110000c678783b */ /* 0x000fe60000004200 */
[----:B------:R-:W-:Y:S01]  /*11ad0*/  MUFU.EX2 R175, R175 ;  /* 0x000000af00af7308 */ /* 0x000fe20000000800 */
[----:B------:R-:W-:Y:S02]  /*11ae0*/  FADD.FTZ R177, R177, R176 ;  /* 0x000000b0b1b17221 */ /* 0x000fe40000010000 */
[----:B------:R-:W-:Y:S01]  /*11af0*/  FADD.FTZ R181, R181, R180 ;  /* 0x000000b4b5b57221 */ /* 0x000fe20000010000 */
[C---:B------:R-:W-:Y:S04]  /*11b00*/  HMMA.16816.F32.BF16 R36, R100.reuse, R124, R36 ;  /* 0x0000007c6424723c */ /* 0x040fe80000041824 */
[----:B------:R-:W-:Y:S02]  /*11b10*/  FADD.FTZ R178, R178, R177 ;  /* 0x000000b1b2b27221 */ /* 0x000fe40000010000 */
[----:B------:R-:W2:Y:S01]  /*11b20*/  MUFU.EX2 R232, R232 ;  /* 0x000000e800e87308 */ /* 0x000ea20000000800 */
[----:B------:R-:W-:Y:S01]  /*11b30*/  FADD.FTZ R182, R182, R181 ;  /* 0x000000b5b6b67221 */ /* 0x000fe20000010000 */
[C---:B------:R-:W-:Y:S01]  /*11b40*/  HMMA.16816.F32.BF16 R40, R100.reuse, R126, R40 ;  /* 0x0000007e6428723c */ /* 0x040fe20000041828 */
[----:B------:R-:W-:Y:S07]  /*11b50*/  LDSM.16.MT88.4 R124, [R196+0x1100] ;  /* 0x00110000c47c783b */ /* 0x000fee0000004200 */
[C---:B------:R-:W-:Y:S01]  /*11b60*/  HMMA.16816.F32.BF16 R44, R100.reuse, R136, R44 ;  /* 0x00000088642c723c */ /* 0x040fe2000004182c */
[----:B------:R-:W-:Y:S07]  /*11b70*/  MUFU.EX2 R172, R172 ;  /* 0x000000ac00ac7308 */ /* 0x000fee0000000800 */
[C---:B------:R-:W-:Y:S03]  /*11b80*/  HMMA.16816.F32.BF16 R48, R100.reuse, R138, R48 ;  /* 0x0000008a6430723c */ /* 0x040fe60000041830 */
[----:B------:R-:W4:Y:S01]  /*11b90*/  MUFU.EX2 R173, R174 ;  /* 0x000000ae00ad7308 */ /* 0x000f220000000800 */
[----:B--2---:R-:W-:Y:S04]  /*11ba0*/  F2FP.BF16.PACK_AB R136, R232, R175 ;  /* 0x000000afe888723e */ /* 0x004fe800000010ff */
[C---:B------:R-:W-:Y:S05]  /*11bb0*/  HMMA.16816.F32.BF16 R52, R100.reuse, R140, R52 ;  /* 0x0000008c6434723c */ /* 0x040fea0000041834 */
[----:B------:R-:W2:Y:S03]  /*11bc0*/  MUFU.EX2 R238, R238 ;  /* 0x000000ee00ee7308 */ /* 0x000ea60000000800 */
[C---:B------:R-:W-:Y:S01]  /*11bd0*/  HMMA.16816.F32.BF16 R56, R100.reuse, R142, R56 ;  /* 0x0000008e6438723c */ /* 0x040fe20000041838 */
[----:B------:R-:W-:Y:S06]  /*11be0*/  LDSM.16.MT88.4 R140, [R196+0x1900] ;  /* 0x00190000c48c783b */ /* 0x000fec0000004200 */
[----:B------:R-:W5:Y:S01]  /*11bf0*/  MUFU.EX2 R134, R134 ;  /* 0x0000008600867308 */ /* 0x000f620000000800 */
[C---:B-1----:R-:W-:Y:S04]  /*11c00*/  HMMA.16816.F32.BF16 R60, R100.reuse, R104, R60 ;  /* 0x00000068643c723c */ /* 0x042fe8000004183c */
[----:B----4-:R-:W-:Y:S04]  /*11c10*/  F2FP.BF16.PACK_AB R138, R173, R172 ;  /* 0x000000acad8a723e */ /* 0x010fe800000010ff */
[C---:B------:R-:W-:Y:S01]  /*11c20*/  HMMA.16816.F32.BF16 R64, R100.reuse, R106, R64 ;  /* 0x0000006a6440723c */ /* 0x040fe20000041840 */
[----:B------:R-:W1:Y:S03]  /*11c30*/  LDSM.16.MT88.4 R104, [R197+0x4900] ;  /* 0x00490000c568783b */ /* 0x000e660000004200 */
[----:B--2---:R-:W-:Y:S04]  /*11c40*/  F2FP.BF16.PACK_AB R137, R243, R238 ;  /* 0x000000eef389723e */ /* 0x004fe800000010ff */
[C---:B---3--:R-:W-:Y:S04]  /*11c50*/  HMMA.16816.F32.BF16 R68, R100.reuse, R108, R68 ;  /* 0x0000006c6444723c */ /* 0x048fe80000041844 */
[----:B-----5:R-:W-:Y:S04]  /*11c60*/  F2FP.BF16.PACK_AB R139, R133, R134 ;  /* 0x00000086858b723e */ /* 0x020fe800000010ff */
[C---:B------:R-:W-:Y:S01]  /*11c70*/  HMMA.16816.F32.BF16 R72, R100.reuse, R110, R72 ;  /* 0x0000006e6448723c */ /* 0x040fe20000041848 */
[----:B------:R-:W2:Y:S07]  /*11c80*/  LDSM.16.MT88.4 R108, [R203+0x1100] ;  /* 0x00110000cb6c783b */ /* 0x000eae0000004200 */
[C---:B------:R-:W-:Y:S08]  /*11c90*/  HMMA.16816.F32.BF16 R76, R100.reuse, R112, R76 ;  /* 0x00000070644c723c */ /* 0x040ff0000004184c */
[C---:B------:R-:W-:Y:S01]  /*11ca0*/  HMMA.16816.F32.BF16 R80, R100.reuse, R114, R80 ;  /* 0x000000726450723c */ /* 0x040fe20000041850 */
[----:B------:R-:W3:Y:S07]  /*11cb0*/  LDSM.16.MT88.4 R112, [R197+0x1100] ;  /* 0x00110000c570783b */ /* 0x000eee0000004200 */
[C---:B-1----:R-:W-:Y:S08]  /*11cc0*/  HMMA.16816.F32.BF16 R84, R100.reuse, R104, R84 ;  /* 0x000000686454723c */ /* 0x042ff00000041854 */
[C---:B------:R-:W-:Y:S01]  /*11cd0*/  HMMA.16816.F32.BF16 R88, R100.reuse, R106, R88 ;  /* 0x0000006a6458723c */ /* 0x040fe20000041858 */
[----:B------:R-:W1:Y:S07]  /*11ce0*/  LDSM.16.MT88.4 R104, [R203+0x3100] ;  /* 0x00310000cb68783b */ /* 0x000e6e0000004200 */
[C---:B------:R-:W-:Y:S08]  /*11cf0*/  HMMA.16816.F32.BF16 R92, R100.reuse, R116, R92 ;  /* 0x00000074645c723c */ /* 0x040ff0000004185c */
[----:B------:R-:W-:Y:S01]  /*11d00*/  HMMA.16816.F32.BF16 R96, R100, R118, R96 ;  /* 0x000000766460723c */ /* 0x000fe20000041860 */
[----:B------:R-:W4:Y:S06]  /*11d10*/  LDSM.16.MT88.4 R116, [R198+0x3100] ;  /* 0x00310000c674783b */ /* 0x000f2c0000004200 */
[----:B------:R-:W-:Y:S01]  /*11d20*/  F2FP.BF16.PACK_AB R100, R240, R239 ;  /* 0x000000eff064723e */ /* 0x000fe200000010ff */
[----:B------:R-:W-:Y:S01]  /*11d30*/  FADD.FTZ R239, R239, R178 ;  /* 0x000000b2efef7221 */ /* 0x000fe20000010000 */
[----:B------:R-:W-:Y:S03]  /*11d40*/  F2FP.BF16.PACK_AB R102, R242, R237 ;  /* 0x000000edf266723e */ /* 0x000fe600000010ff */
[----:B------:R-:W-:Y:S01]  /*11d50*/  F2FP.BF16.PACK_AB R101, R234, R183 ;  /* 0x000000b7ea65723e */ /* 0x000fe200000010ff */
[----:B------:R-:W-:Y:S01]  /*11d60*/  FADD.FTZ R240, R240, R239 ;  /* 0x000000eff0f07221 */ /* 0x000fe20000010000 */
[----:B------:R-:W-:Y:S03]  /*11d70*/  F2FP.BF16.PACK_AB R103, R241, R236 ;  /* 0x000000ecf167723e */ /* 0x000fe600000010ff */
[----:B------:R-:W-:Y:S04]  /*11d80*/  FADD.FTZ R237, R237, R240 ;  /* 0x000000f0eded7221 */ /* 0x000fe80000010000 */
[C---:B--2---:R-:W-:Y:S03]  /*11d90*/  HMMA.16816.F32.BF16 R4, R100.reuse, R108, R4 ;  /* 0x0000006c6404723c */ /* 0x044fe60000041804 */
[----:B------:R-:W-:Y:S04]  /*11da0*/  FADD.FTZ R242, R242, R237 ;  /* 0x000000edf2f27221 */ /* 0x000fe80000010000 */
[----:B------:R-:W-:Y:S01]  /*11db0*/  FADD.FTZ R175, R175, R242 ;  /* 0x000000f2afaf7221 */ /* 0x000fe20000010000 */
[C---:B------:R-:W-:Y:S01]  /*11dc0*/  HMMA.16816.F32.BF16 R8, R100.reuse, R110, R8 ;  /* 0x0000006e6408723c */ /* 0x040fe20000041808 */
[----:B------:R-:W2:Y:S03]  /*11dd0*/  LDSM.16.MT88.4 R108, [R197+0x3100] ;  /* 0x00310000c56c783b */ /* 0x000ea60000004200 */
[----:B------:R-:W-:Y:S04]  /*11de0*/  FADD.FTZ R175, R232, R175 ;  /* 0x000000afe8af7221 */ /* 0x000fe80000010000 */
[C---:B------:R-:W-:Y:S04]  /*11df0*/  HMMA.16816.F32.BF16 R12, R100.reuse, R120, R12 ;  /* 0x00000078640c723c */ /* 0x040fe8000004180c */
[----:B------:R-:W-:Y:S04]  /*11e00*/  FADD.FTZ R172, R172, R175 ;  /* 0x000000afacac7221 */ /* 0x000fe80000010000 */
[C---:B------:R-:W-:Y:S04]  /*11e10*/  HMMA.16816.F32.BF16 R16, R100.reuse, R122, R16 ;  /* 0x0000007a6410723c */ /* 0x040fe80000041810 */
[----:B------:R-:W-:Y:S04]  /*11e20*/  FADD.FTZ R235, R173, R172 ;  /* 0x000000acadeb7221 */ /* 0x000fe80000010000 */
[C---:B---3--:R-:W-:Y:S08]  /*11e30*/  HMMA.16816.F32.BF16 R20, R100.reuse, R112, R20 ;  /* 0x000000706414723c */ /* 0x048ff00000041814 */
[C---:B------:R-:W-:Y:S01]  /*11e40*/  HMMA.16816.F32.BF16 R24, R100.reuse, R114, R24 ;  /* 0x000000726418723c */ /* 0x040fe20000041818 */
[----:B------:R-:W3:Y:S07]  /*11e50*/  LDSM.16.MT88.4 R112, [R196+0x3100] ;  /* 0x00310000c470783b */ /* 0x000eee0000004200 */
[C---:B------:R-:W-:Y:S08]  /*11e60*/  HMMA.16816.F32.BF16 R28, R100.reuse, R124, R28 ;  /* 0x0000007c641c723c */ /* 0x040ff0000004181c */
[C---:B------:R-:W-:Y:S01]  /*11e70*/  HMMA.16816.F32.BF16 R32, R100.reuse, R126, R32 ;  /* 0x0000007e6420723c */ /* 0x040fe20000041820 */
[----:B------:R-:W-:Y:S07]  /*11e80*/  LDSM.16.MT88.4 R124, [R203+0x1900] ;  /* 0x00190000cb7c783b */ /* 0x000fee0000004200 */
[C---:B-1----:R-:W-:Y:S08]  /*11e90*/  HMMA.16816.F32.BF16 R36, R100.reuse, R104, R36 ;  /* 0x000000686424723c */ /* 0x042ff00000041824 */
[C---:B------:R-:W-:Y:S01]  /*11ea0*/  HMMA.16816.F32.BF16 R40, R100.reuse, R106, R40 ;  /* 0x0000006a6428723c */ /* 0x040fe20000041828 */
[----:B------:R-:W1:Y:S07]  /*11eb0*/  LDSM.16.MT88.4 R104, [R203+0x5100] ;  /* 0x00510000cb68783b */ /* 0x000e6e0000004200 */
[C---:B----4-:R-:W-:Y:S08]  /*11ec0*/  HMMA.16816.F32.BF16 R44, R100.reuse, R116, R44 ;  /* 0x00000074642c723c */ /* 0x050ff0000004182c */
[C---:B------:R-:W-:Y:S01]  /*11ed0*/  HMMA.16816.F32.BF16 R48, R100.reuse, R118, R48 ;  /* 0x000000766430723c */ /* 0x040fe20000041830 */
[----:B------:R-:W4:Y:S07]  /*11ee0*/  LDSM.16.MT88.4 R116, [R198+0x5100] ;  /* 0x00510000c674783b */ /* 0x000f2e0000004200 */
[C---:B--2---:R-:W-:Y:S08]  /*11ef0*/  HMMA.16816.F32.BF16 R52, R100.reuse, R108, R52 ;  /* 0x0000006c6434723c */ /* 0x044ff00000041834 */
[C---:B------:R-:W-:Y:S01]  /*11f00*/  HMMA.16816.F32.BF16 R56, R100.reuse, R110, R56 ;  /* 0x0000006e6438723c */ /* 0x040fe20000041838 */
[----:B------:R-:W2:Y:S07]  /*11f10*/  LDSM.16.MT88.4 R108, [R197+0x5100] ;  /* 0x00510000c56c783b */ /* 0x000eae0000004200 */
[C---:B---3--:R-:W-:Y:S08]  /*11f20*/  HMMA.16816.F32.BF16 R60, R100.reuse, R112, R60 ;  /* 0x00000070643c723c */ /* 0x048ff0000004183c */
[C---:B------:R-:W-:Y:S01]  /*11f30*/  HMMA.16816.F32.BF16 R64, R100.reuse, R114, R64 ;  /* 0x000000726440723c */ /* 0x040fe20000041840 */
[----:B------:R-:W3:Y:S07]  /*11f40*/  LDSM.16.MT88.4 R112, [R196+0x5100] ;  /* 0x00510000c470783b */ /* 0x000eee0000004200 */
[C---:B-1----:R-:W-:Y:S08]  /*11f50*/  HMMA.16816.F32.BF16 R68, R100.reuse, R104, R68 ;  /* 0x000000686444723c */ /* 0x042ff00000041844 */
[C---:B------:R-:W-:Y:S01]  /*11f60*/  HMMA.16816.F32.BF16 R72, R100.reuse, R106, R72 ;  /* 0x0000006a6448723c */ /* 0x040fe20000041848 */
[----:B------:R-:W-:Y:S07]  /*11f70*/  LDSM.16.MT88.4 R104, [R197+0x1900] ;  /* 0x00190000c568783b */ /* 0x000fee0000004200 */
[C---:B----4-:R-:W-:Y:S08]  /*11f80*/  HMMA.16816.F32.BF16 R76, R100.reuse, R116, R76 ;  /* 0x00000074644c723c */ /* 0x050ff0000004184c */
[C---:B------:R-:W-:Y:S01]  /*11f90*/  HMMA.16816.F32.BF16 R80, R100.reuse, R118, R80 ;  /* 0x000000766450723c */ /* 0x040fe20000041850 */
[----:B------:R-:W1:Y:S07]  /*11fa0*/  LDSM.16.MT88.4 R116, [R198+0x1900] ;  /* 0x00190000c674783b */ /* 0x000e6e0000004200 */
[C---:B--2---:R-:W-:Y:S08]  /*11fb0*/  HMMA.16816.F32.BF16 R84, R100.reuse, R108, R84 ;  /* 0x0000006c6454723c */ /* 0x044ff00000041854 */
[C---:B------:R-:W-:Y:S08]  /*11fc0*/  HMMA.16816.F32.BF16 R88, R100.reuse, R110, R88 ;  /* 0x0000006e6458723c */ /* 0x040ff00000041858 */
[C---:B---3--:R-:W-:Y:S08]  /*11fd0*/  HMMA.16816.F32.BF16 R92, R100.reuse, R112, R92 ;  /* 0x00000070645c723c */ /* 0x048ff0000004185c */
[----:B------:R-:W-:Y:S08]  /*11fe0*/  HMMA.16816.F32.BF16 R96, R100, R114, R96 ;  /* 0x000000726460723c */ /* 0x000ff00000041860 */
[C---:B------:R-:W-:Y:S01]  /*11ff0*/  HMMA.16816.F32.BF16 R128, R136.reuse, R124, R4 ;  /* 0x0000007c8880723c */ /* 0x040fe20000041804 */
[----:B------:R-:W2:Y:S07]  /*12000*/  LDSM.16.MT88.4 R4, [R198+0x5900] ;  /* 0x00590000c604783b */ /* 0x000eae0000004200 */
[C---:B------:R-:W-:Y:S01]  /*12010*/  HMMA.16816.F32.BF16 R124, R136.reuse, R126, R8 ;  /* 0x0000007e887c723c */ /* 0x040fe20000041808 */
[----:B------:R-:W3:Y:S07]  /*12020*/  LDSM.16.MT88.4 R8, [R197+0x5900] ;  /* 0x00590000c508783b */ /* 0x000eee0000004200 */
[C---:B-1----:R-:W-:Y:S01]  /*12030*/  HMMA.16816.F32.BF16 R120, R136.reuse, R116, R12 ;  /* 0x000000748878723c */ /* 0x042fe2000004180c */
[----:B------:R-:W1:Y:S07]  /*12040*/  LDSM.16.MT88.4 R12, [R196+0x5900] ;  /* 0x00590000c40c783b */ /* 0x000e6e0000004200 */
        /* <DEDUP_REMOVED lines=15> */
[C---:B--2---:R-:W-:Y:S07]  /*12140*/  HMMA.16816.F32.BF16 R76, R136.reuse, R4, R76 ;  /* 0x00000004884c723c */ /* 0x044fee000004184c */
[----:B------:R-:W-:Y:S01]  /*12150*/  FADD.FTZ R5, R183, R182 ;  /* 0x000000b6b7057221 */ /* 0x000fe20000010000 */
[C---:B------:R-:W-:Y:S04]  /*12160*/  HMMA.16816.F32.BF16 R80, R136.reuse, R6, R80 ;  /* 0x000000068850723c */ /* 0x040fe80000041850 */
[----:B------:R-:W-:Y:S04]  /*12170*/  FADD.FTZ R5, R234, R5 ;  /* 0x00000005ea057221 */ /* 0x000fe80000010000 */
[C---:B---3--:R-:W-:Y:S04]  /*12180*/  HMMA.16816.F32.BF16 R84, R136.reuse, R8, R84 ;  /* 0x000000088854723c */ /* 0x048fe80000041854 */
[----:B------:R-:W-:Y:S04]  /*12190*/  FADD.FTZ R236, R236, R5 ;  /* 0x00000005ecec7221 */ /* 0x000fe80000010000 */
[C---:B------:R-:W-:Y:S04]  /*121a0*/  HMMA.16816.F32.BF16 R88, R136.reuse, R10, R88 ;  /* 0x0000000a8858723c */ /* 0x040fe80000041858 */
[----:B------:R-:W-:Y:S04]  /*121b0*/  FADD.FTZ R241, R241, R236 ;  /* 0x000000ecf1f17221 */ /* 0x000fe80000010000 */
[C---:B-1----:R-:W-:Y:S04]  /*121c0*/  HMMA.16816.F32.BF16 R92, R136.reuse, R12, R92 ;  /* 0x0000000c885c723c */ /* 0x042fe8000004185c */
[----:B------:R-:W-:Y:S04]  /*121d0*/  FADD.FTZ R238, R238, R241 ;  /* 0x000000f1eeee7221 */ /* 0x000fe80000010000 */
[----:B------:R-:W-:Y:S04]  /*121e0*/  HMMA.16816.F32.BF16 R96, R136, R14, R96 ;  /* 0x0000000e8860723c */ /* 0x000fe80000041860 */
[----:B------:R-:W-:Y:S04]  /*121f0*/  FADD.FTZ R243, R243, R238 ;  /* 0x000000eef3f37221 */ /* 0x000fe80000010000 */
[----:B------:R-:W-:Y:S04]  /*12200*/  FADD.FTZ R134, R134, R243 ;  /* 0x000000f386867221 */ /* 0x000fe80000010000 */
[----:B------:R-:W-:Y:S01]  /*12210*/  FADD.FTZ R233, R133, R134 ;  /* 0x0000008685e97221 */ /* 0x000fe20000010000 */
[----:B------:R-:W-:-:S05]  /*12220*/  @P0 BRA `(.L_x_129) ;  /* 0xffffd34000000947 */ /* 0x000fca000383ffff */
.L_x_128:
[----:B------:R-:W1:Y:S01]  /*12230*/  SHFL.BFLY PT, R0, R233, 0x2, 0x1f ;  /* 0x0c401f00e9007f89 */ /* 0x000e6200000e0000 */
[----:B------:R-:W-:-:S02]  /*12240*/  MOV R2, RZ ;  /* 0x000000ff00027202 */ /* 0x000fc40000000f00 */
[----:B------:R-:W-:Y:S01]  /*12250*/  MOV R4, RZ ;  /* 0x000000ff00047202 */ /* 0x000fe20000000f00 */
[----:B------:R-:W2:Y:S01]  /*12260*/  SHFL.BFLY PT, R6, R235, 0x2, 0x1f ;  /* 0x0c401f00eb067f89 */ /* 0x000ea200000e0000 */
[----:B------:R-:W-:Y:S02]  /*12270*/  MOV R10, 0xff800000 ;  /* 0xff800000000a7802 */ /* 0x000fe40000000f00 */
[----:B------:R-:W-:Y:S02]  /*12280*/  MOV R12, 0xff800000 ;  /* 0xff800000000c7802 */ /* 0x000fe40000000f00 */
[----:B------:R-:W-:Y:S01]  /*12290*/  PLOP3.LUT P2, PT, PT, PT, PT, 0x8, 0x0 ;  /* 0x000000000000781c */ /* 0x000fe20003f4e170 */
[----:B-1----:R-:W-:Y:S02]  /*122a0*/  FADD.FTZ R7, R0, R233 ;  /* 0x000000e900077221 */ /* 0x002fe40000010000 */
[----:B--2---:R-:W-:-:S03]  /*122b0*/  FADD.FTZ R6, R6, R235 ;  /* 0x000000eb06067221 */ /* 0x004fc60000010000 */
[----:B------:R-:W1:Y:S04]  /*122c0*/  SHFL.BFLY PT, R0, R7, 0x1, 0x1f ;  /* 0x0c201f0007007f89 */ /* 0x000e6800000e0000 */
[----:B------:R-:W2:Y:S01]  /*122d0*/  SHFL.BFLY PT, R5, R6, 0x1, 0x1f ;  /* 0x0c201f0006057f89 */ /* 0x000ea200000e0000 */
[----:B-1----:R-:W-:Y:S02]  /*122e0*/  FADD.FTZ R0, R0, R7 ;  /* 0x0000000700007221 */ /* 0x002fe40000010000 */
[----:B--2---:R-:W-:-:S03]  /*122f0*/  FADD.FTZ R5, R6, R5 ;  /* 0x0000000506057221 */ /* 0x004fc60000010000 */
[----:B------:R-:W-:Y:S02]  /*12300*/  FSETP.NE.FTZ.AND P0, PT, R0, RZ, PT ;  /* 0x000000ff0000720b */ /* 0x000fe40003f15000 */
[----:B------:R-:W-:-:S11]  /*12310*/  FSETP.NE.FTZ.AND P1, PT, R5, RZ, PT ;  /* 0x000000ff0500720b */ /* 0x000fd60003f35000 */
[----:B------:R-:W1:Y:S01]  /*12320*/  @P0 MUFU.RCP R2, R0 ;  /* 0x0000000000020308 */ /* 0x000e620000001000 */
[----:B------:R-:W-:Y:S02]  /*12330*/  @P0 MOV R15, 0x3f317218 ;  /* 0x3f317218000f0802 */ /* 0x000fe40000000f00 */
[----:B------:R-:W-:-:S05]  /*12340*/  @P1 MOV R13, 0x3f317218 ;  /* 0x3f317218000d1802 */ /* 0x000fca0000000f00 */
[----:B------:R-:W2:Y:S01]  /*12350*/  @P1 MUFU.RCP R4, R5 ;  /* 0x0000000500041308 */ /* 0x000ea20000001000 */
[----:B------:R-:W-:-:S07]  /*12360*/  @P1 FMUL.FTZ R13, R13, c[0x0][0x2d0] ;  /* 0x0000b4000d0d1a20 */ /* 0x000fce0000410000 */
[----:B------:R-:W3:Y:S01]  /*12370*/  @P0 MUFU.LG2 R0, R0 ;  /* 0x0000000000000308 */ /* 0x000ee20000000c00 */
[C---:B-1----:R-:W-:Y:S02]  /*12380*/  FMUL.FTZ R130, R2.reuse, R130 ;  /* 0x0000008202827220 */ /* 0x042fe40000410000 */
[C---:B------:R-:W-:Y:S02]  /*12390*/  FMUL.FTZ R131, R2.reuse, R131 ;  /* 0x0000008302837220 */ /* 0x040fe40000410000 */
[C---:B------:R-:W-:Y:S02]  /*123a0*/  FMUL.FTZ R126, R2.reuse, R126 ;  /* 0x0000007e027e7220 */ /* 0x040fe40000410000 */
[----:B------:R-:W-:Y:S01]  /*123b0*/  FMUL.FTZ R127, R2, R127 ;  /* 0x0000007f027f7220 */ /* 0x000fe20000410000 */
[----:B------:R-:W1:Y:S01]  /*123c0*/  @P1 MUFU.LG2 R5, R5 ;  /* 0x0000000500051308 */ /* 0x000e620000000c00 */
[C---:B--2---:R-:W-:Y:S02]  /*123d0*/  FMUL.FTZ R128, R4.reuse, R128 ;  /* 0x0000008004807220 */ /* 0x044fe40000410000 */
[----:B------:R-:W-:-:S02]  /*123e0*/  FMUL.FTZ R129, R4, R129 ;  /* 0x0000008104817220 */ /* 0x000fc40000410000 */
[C---:B------:R-:W-:Y:S02]  /*123f0*/  FMUL.FTZ R124, R4.reuse, R124 ;  /* 0x0000007c047c7220 */ /* 0x040fe40000410000 */
[----:B------:R-:W-:Y:S02]  /*12400*/  FMUL.FTZ R125, R4, R125 ;  /* 0x0000007d047d7220 */ /* 0x000fe40000410000 */
[----:B---3--:R-:W-:Y:S02]  /*12410*/  @P0 FMUL.FTZ R14, R0, 0.69314718246459960938 ;  /* 0x3f317218000e0820 */ /* 0x008fe40000410000 */
[----:B------:R-:W-:Y:S02]  /*12420*/  @P0 FMUL.FTZ R0, R15, c[0x0][0x2d0] ;  /* 0x0000b4000f000a20 */ /* 0x000fe40000410000 */
[C---:B------:R-:W-:Y:S02]  /*12430*/  FMUL.FTZ R120, R4.reuse, R120 ;  /* 0x0000007804787220 */ /* 0x040fe40000410000 */
[----:B------:R-:W-:-:S02]  /*12440*/  FMUL.FTZ R121, R4, R121 ;  /* 0x0000007904797220 */ /* 0x000fc40000410000 */
[----:B-1----:R-:W-:Y:S02]  /*12450*/  @P1 FMUL.FTZ R5, R5, 0.69314718246459960938 ;  /* 0x3f31721805051820 */ /* 0x002fe40000410000 */
        /* <DEDUP_REMOVED lines=41> */
[----:B------:R-:W-:Y:S02]  /*126f0*/  FMUL.FTZ R97, R4, R97 ;  /* 0x0000006104617220 */ /* 0x000fe40000410000 */
        /* <DEDUP_REMOVED lines=43> */
[----:B------:R-:W-:Y:S02]  /*129b0*/  FMUL.FTZ R99, R2, R99 ;  /* 0x0000006302637220 */ /* 0x000fe40000410000 */
[----:B------:R-:W-:Y:S02]  /*129c0*/  @P1 FFMA.FTZ R10, R13, R132, R5 ;  /* 0x000000840d0a1223 */ /* 0x000fe40000010005 */
[----:B------:R-:W-:Y:S02]  /*129d0*/  @P0 FFMA.FTZ R12, R0, R3, R14 ;  /* 0x00000003000c0223 */ /* 0x000fe4000001000e */
.L_x_81:
[----:B------:R-:W-:Y:S01]  /*129e0*/  ULDC.64 UR4, c[0x0][0x118] ;  /* 0x0000460000047ab9 */ /* 0x000fe20000000a00 */
[----:B------:R-:W-:Y:S01]  /*129f0*/  SHF.R.S32.HI R0, RZ, 0x1f, R207 ;  /* 0x0000001fff007819 */ /* 0x000fe200000114cf */
[----:B------:R-:W-:Y:S05]  /*12a00*/  @P2 BRA `(.L_x_130) ;  /* 0x0000168000002947 */ /* 0x000fea0003800000 */
[----:B------:R-:W1:Y:S01]  /*12a10*/  S2R R2, SR_TID.X ;  /* 0x0000000000027919 */ /* 0x000e620000002100 */
[----:B------:R-:W-:-:S02]  /*12a20*/  F2FP.BF16.PACK_AB R4, R11, R4 ;  /* 0x000000040b04723e */ /* 0x000fc400000010ff */
[----:B------:R-:W-:Y:S01]  /*12a30*/  F2FP.BF16.PACK_AB R6, R7, R6 ;  /* 0x000000060706723e */ /* 0x000fe200000010ff */
[----:B------:R-:W-:Y:S01]  /*12a40*/  BAR.SYNC.DEFER_BLOCKING 0x1, 0x100 ;  /* 0x0044000000007b1d */ /* 0x000fe20000010000 */
        /* <DEDUP_REMOVED lines=12> */
[----:B------:R-:W-:Y:S02]  /*12b10*/  LEA.HI R5, R3, R2, RZ, 0x2 ;  /* 0x0000000203057211 */ /* 0x000fe400078f10ff */
[----:B------:R-:W-:Y:S02]  /*12b20*/  F2FP.BF16.PACK_AB R110, R111, R110 ;  /* 0x0000006e6f6e723e */ /* 0x000fe400000010ff */
[--C-:B------:R-:W-:Y:S02]  /*12b30*/  SHF.R.S32.HI R14, RZ, 0x2, R5.reuse ;  /* 0x00000002ff0e7819 */ /* 0x100fe40000011405 */
[----:B------:R-:W-:Y:S02]  /*12b40*/  SHF.R.S32.HI R13, RZ, 0x1f, R5 ;  /* 0x0000001fff0d7819 */ /* 0x000fe40000011405 */
[----:B------:R-:W-:-:S02]  /*12b50*/  LOP3.LUT R5, R5, 0xfffffffc, RZ, 0xc0, !PT ;  /* 0xfffffffc05057812 */ /* 0x000fc400078ec0ff */
[----:B------:R-:W-:Y:S02]  /*12b60*/  LEA.HI R13, R13, R14, RZ, 0x3 ;  /* 0x0000000e0d0d7211 */ /* 0x000fe400078f18ff */
[----:B------:R-:W-:Y:S01]  /*12b70*/  F2FP.BF16.PACK_AB R104, R105, R104 ;  /* 0x000000686968723e */ /* 0x000fe200000010ff */
[----:B------:R-:W-:Y:S01]  /*12b80*/  IMAD.IADD R18, R2, 0x1, -R5 ;  /* 0x0000000102127824 */ /* 0x000fe200078e0a05 */
[----:B------:R-:W-:Y:S02]  /*12b90*/  LOP3.LUT R13, R13, 0xfffffff8, RZ, 0xc0, !PT ;  /* 0xfffffff80d0d7812 */ /* 0x000fe400078ec0ff */
[----:B------:R-:W-:Y:S02]  /*12ba0*/  F2FP.BF16.PACK_AB R106, R107, R106 ;  /* 0x0000006a6b6a723e */ /* 0x000fe400000010ff */
[----:B------:R-:W-:Y:S01]  /*12bb0*/  F2FP.BF16.PACK_AB R100, R101, R100 ;  /* 0x000000646564723e */ /* 0x000fe200000010ff */
[----:B------:R-:W-:Y:S01]  /*12bc0*/  IMAD.IADD R14, R14, 0x1, -R13 ;  /* 0x000000010e0e7824 */ /* 0x000fe200078e0a0d */
[----:B------:R-:W-:-:S02]  /*12bd0*/  LEA.HI R13, R3, R2, RZ, 0x5 ;  /* 0x00000002030d7211 */ /* 0x000fc400078f28ff */
[----:B------:R-:W-:Y:S01]  /*12be0*/  F2FP.BF16.PACK_AB R102, R103, R102 ;  /* 0x000000666766723e */ /* 0x000fe200000010ff */
[C---:B------:R-:W-:Y:S01]  /*12bf0*/  IMAD.SHL.U32 R16, R14.reuse, 0x40, RZ ;  /* 0x000000400e107824 */ /* 0x040fe200078e00ff */
[----:B------:R-:W-:Y:S02]  /*12c00*/  SHF.R.S32.HI R15, RZ, 0x5, R13 ;  /* 0x00000005ff0f7819 */ /* 0x000fe4000001140d */
[----:B------:R-:W-:Y:S02]  /*12c10*/  LOP3.LUT R17, R14, 0x1, RZ, 0xc0, !PT ;  /* 0x000000010e117812 */ /* 0x000fe400078ec0ff */
        /* <DEDUP_REMOVED lines=11> */
[----:B------:R-:W-:Y:S02]  /*12cd0*/  F2FP.BF16.PACK_AB R40, R41, R40 ;  /* 0x000000282928723e */ /* 0x000fe400000010ff */
[----:B------:R-:W-:Y:S01]  /*12ce0*/  F2FP.BF16.PACK_AB R42, R43, R42 ;  /* 0x0000002a2b2a723e */ /* 0x000fe200000010ff */
[C---:B------:R-:W-:Y:S01]  /*12cf0*/  IMAD.IADD R17, R5.reuse, 0x1, R14 ;  /* 0x0000000105117824 */ /* 0x040fe200078e020e */
[C---:B------:R-:W-:Y:S01]  /*12d00*/  IADD3 R11, R5.reuse, 0x80, RZ ;  /* 0x00000080050b7810 */ /* 0x040fe20007ffe0ff */
[----:B------:R-:W-:Y:S01]  /*12d10*/  STS [R5+0x80], R128 ;  /* 0x0000808005007388 */ /* 0x000fe20000000800 */
[----:B------:R-:W-:-:S02]  /*12d20*/  IADD3 R7, R5, 0x70, RZ ;  /* 0x0000007005077810 */ /* 0x000fc40007ffe0ff */
[----:B------:R-:W-:Y:S01]  /*12d30*/  @P0 IADD3 R7, R11, 0x10, RZ ;  /* 0x000000100b070810 */ /* 0x000fe20007ffe0ff */
[----:B------:R-:W-:Y:S01]  /*12d40*/  IMAD.MOV.U32 R11, RZ, RZ, 0x40 ;  /* 0x00000040ff0b7424 */ /* 0x000fe200078e00ff */
[----:B------:R-:W-:Y:S01]  /*12d50*/  STS [R5+0x480], R130 ;  /* 0x0004808205007388 */ /* 0x000fe20000000800 */
[----:B------:R-:W-:Y:S02]  /*12d60*/  F2FP.BF16.PACK_AB R44, R45, R44 ;  /* 0x0000002c2d2c723e */ /* 0x000fe400000010ff */
[----:B------:R-:W-:Y:S01]  /*12d70*/  F2FP.BF16.PACK_AB R46, R47, R46 ;  /* 0x0000002e2f2e723e */ /* 0x000fe200000010ff */
[----:B------:R-:W-:Y:S01]  /*12d80*/  STS [R7], R124 ;  /* 0x0000007c07007388 */ /* 0x000fe20000000800 */
[----:B------:R-:W-:Y:S01]  /*12d90*/  SEL R16, R11, 0xffffffc0, !P2 ;  /* 0xffffffc00b107807 */ /* 0x000fe20005000000 */
[--C-:B------:R-:W-:Y:S01]  /*12da0*/  IMAD.IADD R11, R14, 0x1, R7.reuse ;  /* 0x000000010e0b7824 */ /* 0x100fe200078e0207 */
[----:B------:R-:W-:Y:S01]  /*12db0*/  F2FP.BF16.PACK_AB R48, R49, R48 ;  /* 0x000000303130723e */ /* 0x000fe200000010ff */
[----:B------:R-:W-:Y:S01]  /*12dc0*/  STS [R7+0x400], R126 ;  /* 0x0004007e07007388 */ /* 0x000fe20000000800 */
[----:B------:R-:W-:Y:S01]  /*12dd0*/  F2FP.BF16.PACK_AB R50, R51, R50 ;  /* 0x000000323332723e */ /* 0x000fe200000010ff */
[--C-:B------:R-:W-:Y:S01]  /*12de0*/  IMAD.IADD R19, R5, 0x1, R16.reuse ;  /* 0x0000000105137824 */ /* 0x100fe200078e0210 */
[----:B------:R-:W-:Y:S01]  /*12df0*/  F2FP.BF16.PACK_AB R52, R53, R52 ;  /* 0x000000343534723e */ /* 0x000fe200000010ff */
[C---:B------:R-:W-:Y:S01]  /*12e00*/  IMAD.IADD R21, R16.reuse, 0x1, R7 ;  /* 0x0000000110157824 */ /* 0x040fe200078e0207 */
[----:B------:R-:W-:Y:S01]  /*12e10*/  STS [R17+0x80], R120 ;  /* 0x0000807811007388 */ /* 0x000fe20000000800 */
[----:B------:R-:W-:Y:S01]  /*12e20*/  IMAD.IADD R23, R16, 0x1, R17 ;  /* 0x0000000110177824 */ /* 0x000fe200078e0211 */
[----:B------:R-:W-:Y:S01]  /*12e30*/  F2FP.BF16.PACK_AB R54, R55, R54 ;  /* 0x000000363736723e */ /* 0x000fe200000010ff */
[----:B------:R-:W-:Y:S01]  /*12e40*/  IMAD.IADD R25, R11, 0x1, R16 ;  /* 0x000000010b197824 */ /* 0x000fe200078e0210 */
[----:B------:R-:W-:Y:S01]  /*12e50*/  STS [R17+0x480], R122 ;  /* 0x0004807a11007388 */ /* 0x000fe20000000800 */
[----:B------:R-:W-:-:S02]  /*12e60*/  F2FP.BF16.PACK_AB R56, R57, R56 ;  /* 0x000000383938723e */ /* 0x000fc400000010ff */
[----:B------:R-:W-:Y:S01]  /*12e70*/  F2FP.BF16.PACK_AB R58, R59, R58 ;  /* 0x0000003a3b3a723e */ /* 0x000fe200000010ff */
[----:B------:R-:W-:Y:S01]  /*12e80*/  STS [R11], R116 ;  /* 0x000000740b007388 */ /* 0x000fe20000000800 */
        /* <DEDUP_REMOVED lines=23> */
[----:B------:R-:W-:Y:S01]  /*13000*/  STS [R25], R100 ;  /* 0x0000006419007388 */ /* 0x000fe20000000800 */
[----:B------:R-:W-:-:S02]  /*13010*/  F2FP.BF16.PACK_AB R96, R97, R96 ;  /* 0x000000606160723e */ /* 0x000fc400000010ff */
[----:B------:R-:W-:Y:S01]  /*13020*/  F2FP.BF16.PACK_AB R98, R99, R98 ;  /* 0x000000626362723e */ /* 0x000fe200000010ff */
[----:B------:R-:W-:Y:S01]  /*13030*/  STS [R25+0x400], R102 ;  /* 0x0004006619007388 */ /* 0x000fe20000000800 */
[----:B------:R-:W-:Y:S02]  /*13040*/  ISETP.NE.U32.AND P1, PT, RZ, c[0x0][0x508], PT ;  /* 0x00014200ff007a0c */ /* 0x000fe40003f25070 */
[----:B------:R-:W-:Y:S01]  /*13050*/  ISETP.NE.U32.AND P0, PT, RZ, c[0x0][0x500], PT ;  /* 0x00014000ff007a0c */ /* 0x000fe20003f05070 */
[----:B------:R-:W-:Y:S01]  /*13060*/  STS [R5+0x4080], R36 ;  /* 0x0040802405007388 */ /* 0x000fe20000000800 */
[----:B------:R-:W-:Y:S02]  /*13070*/  ISETP.NE.AND.EX P1, PT, RZ, c[0x0][0x50c], PT, P1 ;  /* 0x00014300ff007a0c */ /* 0x000fe40003f25310 */
[----:B------:R-:W-:Y:S01]  /*13080*/  ISETP.NE.AND.EX P0, PT, RZ, c[0x0][0x504], PT, P0 ;  /* 0x00014100ff007a0c */ /* 0x000fe20003f05300 */
        /* <DEDUP_REMOVED lines=20> */
[----:B------:R2:W-:Y:S04]  /*131d0*/  STS [R17+0x8480], R78 ;  /* 0x0084804e11007388 */ /* 0x0005e80000000800 */
[----:B------:R-:W-:Y:S04]  /*131e0*/  STS [R11+0x8000], R80 ;  /* 0x008000500b007388 */ /* 0x000fe80000000800 */
[----:B------:R-:W-:Y:S01]  /*131f0*/  STS [R11+0x8400], R9 ;  /* 0x008400090b007388 */ /* 0x000fe20000000800 */
[----:B-1----:R-:W-:-:S03]  /*13200*/  IMAD.MOV.U32 R5, RZ, RZ, 0x4 ;  /* 0x00000004ff057424 */ /* 0x002fc600078e00ff */
[----:B------:R-:W-:Y:S04]  /*13210*/  STS [R19+0x8080], R6 ;  /* 0x0080800613007388 */ /* 0x000fe80000000800 */
[----:B------:R1:W-:Y:S04]  /*13220*/  STS [R19+0x8480], R4 ;  /* 0x0084800413007388 */ /* 0x0003e80000000800 */
[----:B------:R3:W-:Y:S04]  /*13230*/  STS [R21+0x8000], R8 ;  /* 0x0080000815007388 */ /* 0x0007e80000000800 */
[----:B------:R4:W-:Y:S01]  /*13240*/  STS [R21+0x8400], R90 ;  /* 0x0084005a15007388 */ /* 0x0009e20000000800 */
[----:B--2---:R-:W-:-:S03]  /*13250*/  IMAD.WIDE R16, R208, R5, c[0x0][0x500] ;  /* 0x00014000d0107625 */ /* 0x004fc600078e0205 */
[----:B------:R2:W-:Y:S04]  /*13260*/  STS [R23+0x8080], R92 ;  /* 0x0080805c17007388 */ /* 0x0005e80000000800 */
[----:B------:R2:W-:Y:S04]  /*13270*/  STS [R23+0x8480], R94 ;  /* 0x0084805e17007388 */ /* 0x0005e80000000800 */
[----:B------:R2:W-:Y:S04]  /*13280*/  STS [R25+0x8000], R96 ;  /* 0x0080006019007388 */ /* 0x0005e80000000800 */
[----:B------:R2:W-:Y:S04]  /*13290*/  STS [R25+0x8400], R98 ;  /* 0x0084006219007388 */ /* 0x0005e80000000800 */
[----:B------:R-:W-:Y:S01]  /*132a0*/  BAR.SYNC.DEFER_BLOCKING 0x1, 0x100 ;  /* 0x0044000000007b1d */ /* 0x000fe20000010000 */
[----:B-1----:R-:W-:-:S02]  /*132b0*/  IMAD.MOV.U32 R4, RZ, RZ, c[0x0][0x388] ;  /* 0x0000e200ff047624 */ /* 0x002fc400078e00ff */
[----:B---3--:R-:W-:-:S03]  /*132c0*/  @P1 IMAD.WIDE R8, R208, R5, c[0x0][0x508] ;  /* 0x00014200d0081625 */ /* 0x008fc600078e0205 */
[----:B------:R-:W3:Y:S04]  /*132d0*/  @P0 LDG.E R7, [R16.64] ;  /* 0x0000000410070981 */ /* 0x000ee8000c1e1900 */
[----:B------:R2:W5:Y:S01]  /*132e0*/  @P1 LDG.E R4, [R8.64] ;  /* 0x0000000408041981 */ /* 0x000562000c1e1900 */
[----:B----4-:R-:W-:Y:S02]  /*132f0*/  CS2R R20, SRZ ;  /* 0x0000000000147805 */ /* 0x010fe4000001ff00 */
[--C-:B---3--:R-:W-:Y:S01]  /*13300*/  @P0 SHF.R.S32.HI R21, RZ, 0x1f, R7.reuse ;  /* 0x0000001fff150819 */ /* 0x108fe20000011407 */
[----:B------:R-:W-:Y:S01]  /*13310*/  @P0 IMAD.MOV.U32 R20, RZ, RZ, R7 ;  /* 0x000000ffff140224 */ /* 0x000fe200078e0007 */
[----:B------:R-:W-:Y:S05]  /*13320*/  @P1 BRA `(.L_x_131) ;  /* 0x0000004000001947 */ /* 0x000fea0003800000 */
[----:B--2---:R-:W-:Y:S05]  /*13330*/  @!P0 BRA `(.L_x_131) ;  /* 0x0000003000008947 */ /* 0x004fea0003800000 */
[----:B-----5:R-:W2:Y:S04]  /*13340*/  LDG.E R4, [R16.64] ;  /* 0x0000000410047981 */ /* 0x020ea8000c1e1900 */
[----:B------:R-:W2:Y:S02]  /*13350*/  LDG.E R5, [R16.64+0x4] ;  /* 0x0000040410057981 */ /* 0x000ea4000c1e1900 */
[----:B--2---:R-:W-:-:S02]  /*13360*/  IADD3 R4, -R4, R5, RZ ;  /* 0x0000000504047210 */ /* 0x004fc40007ffe1ff */
.L_x_131:
[----:B--2---:R-:W-:Y:S01]  /*13370*/  LOP3.LUT R13, R13, 0xffffffe0, RZ, 0xc0, !PT ;  /* 0xffffffe00d0d7812 */ /* 0x004fe200078ec0ff */
[----:B------:R-:W1:Y:S01]  /*13380*/  S2R R55, SR_CTAID.X ;  /* 0x0000000000377919 */ /* 0x000e620000002500 */
[----:B------:R-:W-:Y:S01]  /*13390*/  SHF.R.S32.HI R14, RZ, 0x1f, R15 ;  /* 0x0000001fff0e7819 */ /* 0x000fe2000001140f */
[----:B------:R-:W-:Y:S01]  /*133a0*/  IMAD.MOV.U32 R7, RZ, RZ, c[0x0][0x4e8] ;  /* 0x00013a00ff077624 */ /* 0x000fe200078e00ff */
[----:B------:R-:W-:Y:S01]  /*133b0*/  LEA.HI R8, R18, R18, RZ, 0x1 ;  /* 0x0000001212087211 */ /* 0x000fe200078f08ff */
[----:B------:R-:W-:Y:S01]  /*133c0*/  IMAD.IADD R6, R2, 0x1, -R13 ;  /* 0x0000000102067824 */ /* 0x000fe200078e0a0d */
[----:B------:R-:W-:Y:S01]  /*133d0*/  LEA.HI R14, R14, R15, RZ, 0x3 ;  /* 0x0000000f0e0e7211 */ /* 0x000fe200078f18ff */
[----:B------:R-:W-:Y:S01]  /*133e0*/  IMAD.MOV.U32 R19, RZ, RZ, R21 ;  /* 0x000000ffff137224 */ /* 0x000fe200078e0015 */
[----:B------:R-:W-:Y:S01]  /*133f0*/  LOP3.LUT R9, R8, 0x1ffffffe, RZ, 0xc0, !PT ;  /* 0x1ffffffe08097812 */ /* 0x000fe200078ec0ff */
[----:B------:R-:W-:Y:S01]  /*13400*/  BSSY B0, `(.L_x_132) ;  /* 0x0000080000007945 */ /* 0x000fe20003800000 */
[----:B------:R-:W-:-:S02]  /*13410*/  SHF.R.S32.HI R5, RZ, 0x1f, R6 ;  /* 0x0000001fff057819 */ /* 0x000fc40000011406 */
[----:B------:R-:W-:Y:S02]  /*13420*/  LOP3.LUT R14, R14, 0xffffff8, RZ, 0xc0, !PT ;  /* 0x0ffffff80e0e7812 */ /* 0x000fe400078ec0ff */
[----:B------:R-:W-:Y:S02]  /*13430*/  LEA.HI R5, R5, R6, RZ, 0x2 ;  /* 0x0000000605057211 */ /* 0x000fe400078f10ff */
[----:B------:R-:W-:Y:S01]  /*13440*/  IADD3 R15, -R14, R15, RZ ;  /* 0x0000000f0e0f7210 */ /* 0x000fe20007ffe1ff */
[----:B------:R-:W-:Y:S01]  /*13450*/  IMAD R14, R0, c[0x0][0x490], RZ ;  /* 0x00012400000e7a24 */ /* 0x000fe200078e02ff */
[----:B------:R-:W-:Y:S01]  /*13460*/  SHF.R.S32.HI R8, RZ, 0x2, R5 ;  /* 0x00000002ff087819 */ /* 0x000fe20000011405 */
[----:B------:R-:W-:Y:S01]  /*13470*/  IMAD.IADD R5, R18, 0x1, -R9 ;  /* 0x0000000112057824 */ /* 0x000fe200078e0a09 */
[----:B------:R-:W-:Y:S01]  /*13480*/  LOP3.LUT P2, RZ, R6, 0x3, RZ, 0xc0, !PT ;  /* 0x0000000306ff7812 */ /* 0x000fe2000784c0ff */
[----:B------:R-:W-:Y:S01]  /*13490*/  IMAD R11, R207, c[0x0][0x494], R14 ;  /* 0x00012500cf0b7a24 */ /* 0x000fe200078e020e */
[----:B------:R-:W-:Y:S01]  /*134a0*/  ISETP.NE.AND P1, PT, R7, 0x1, PT ;  /* 0x000000010700780c */ /* 0x000fe20003f25270 */
[----:B------:R-:W-:Y:S01]  /*134b0*/  IMAD R6, R15, 0x10, R8 ;  /* 0x000000100f067824 */ /* 0x000fe200078e0208 */
[----:B------:R-:W-:Y:S01]  /*134c0*/  MOV R18, R20 ;  /* 0x0000001400127202 */ /* 0x000fe20000000f00 */
[----:B------:R-:W-:Y:S01]  /*134d0*/  IMAD R7, R21, c[0x0][0x3a0], RZ ;  /* 0x0000e80015077a24 */ /* 0x000fe200078e02ff */
[-C--:B------:R-:W-:Y:S01]  /*134e0*/  LEA.HI R8, R3, R2.reuse, RZ, 0x3 ;  /* 0x0000000203087211 */ /* 0x080fe200078f18ff */
[----:B------:R-:W-:Y:S01]  /*134f0*/  IMAD R16, R5, 0x8, R6 ;  /* 0x0000000805107824 */ /* 0x000fe200078e0206 */
[----:B------:R-:W-:Y:S01]  /*13500*/  LEA.HI R3, R3, R2, RZ, 0x6 ;  /* 0x0000000203037211 */ /* 0x000fe200078f30ff */
[----:B------:R-:W-:Y:S01]  /*13510*/  IMAD.WIDE.U32 R18, R207, c[0x0][0x490], R18 ;  /* 0x00012400cf127a25 */ /* 0x000fe200078e0012 */
[----:B------:R-:W-:-:S02]  /*13520*/  LOP3.LUT R5, R8, 0xfffffff8, RZ, 0xc0, !PT ;  /* 0xfffffff808057812 */ /* 0x000fc400078ec0ff */
[----:B-1----:R-:W-:Y:S01]  /*13530*/  LEA R9, R55, R16, 0x7 ;  /* 0x0000001037097211 */ /* 0x002fe200078e38ff */
[C---:B------:R-:W-:Y:S01]  /*13540*/  IMAD R7, R20.reuse, c[0x0][0x3a4], R7 ;  /* 0x0000e90014077a24 */ /* 0x040fe200078e0207 */
[----:B------:R-:W-:Y:S01]  /*13550*/  SHF.R.S32.HI R8, RZ, 0x3, R8 ;  /* 0x00000003ff087819 */ /* 0x000fe20000011408 */
[----:B------:R-:W-:-:S04]  /*13560*/  IMAD.WIDE.U32 R14, R20, c[0x0][0x3a0], RZ ;  /* 0x0000e800140e7a25 */ /* 0x000fc800078e00ff */
[----:B------:R-:W-:Y:S01]  /*13570*/  IMAD.IADD R19, R19, 0x1, R11 ;  /* 0x0000000113137824 */ /* 0x000fe200078e020b */
[----:B------:R-:W-:Y:S01]  /*13580*/  IADD3 R15, R15, R7, RZ ;  /* 0x000000070f0f7210 */ /* 0x000fe20007ffe0ff */
[----:B------:R-:W-:-:S04]  /*13590*/  @P1 IMAD.HI.U32 R11, R9, c[0x0][0x4ec], RZ ;  /* 0x00013b00090b1a27 */ /* 0x000fc800078e00ff */
[----:B------:R-:W-:Y:S01]  /*135a0*/  IMAD.IADD R5, R2, 0x1, -R5 ;  /* 0x0000000102057824 */ /* 0x000fe200078e0a05 */
[----:B------:R-:W-:Y:S01]  /*135b0*/  SHF.R.S32.HI R2, RZ, 0x1f, R208 ;  /* 0x0000001fff027819 */ /* 0x000fe200000114d0 */
[----:B------:R-:W-:Y:S01]  /*135c0*/  IMAD.MOV.U32 R7, RZ, RZ, R9 ;  /* 0x000000ffff077224 */ /* 0x000fe200078e0009 */
[----:B------:R-:W-:Y:S01]  /*135d0*/  @P1 SHF.R.U32.HI R7, RZ, c[0x0][0x4f0], R11 ;  /* 0x00013c00ff071a19 */ /* 0x000fe2000001160b */
[----:B------:R-:W-:Y:S01]  /*135e0*/  IMAD R0, R0, c[0x0][0x3e8], RZ ;  /* 0x0000fa0000007a24 */ /* 0x000fe200078e02ff */
[----:B------:R-:W-:Y:S01]  /*135f0*/  SEL R208, R208, RZ, !P0 ;  /* 0x000000ffd0d07207 */ /* 0x000fe20004000000 */
[----:B------:R-:W-:Y:S01]  /*13600*/  IMAD.WIDE.U32 R14, R207, c[0x0][0x3e8], R14 ;  /* 0x0000fa00cf0e7a25 */ /* 0x000fe200078e000e */
[----:B------:R-:W-:-:S03]  /*13610*/  SEL R2, R2, RZ, !P0 ;  /* 0x000000ff02027207 */ /* 0x000fc60004000000 */
[----:B------:R-:W-:Y:S02]  /*13620*/  IMAD.MOV R16, RZ, RZ, -R7 ;  /* 0x000000ffff107224 */ /* 0x000fe400078e0a07 */
[----:B------:R-:W-:-:S04]  /*13630*/  IMAD.WIDE.U32 R18, R208, c[0x0][0x498], R18 ;  /* 0x00012600d0127a25 */ /* 0x000fc800078e0012 */
[----:B------:R-:W-:Y:S01]  /*13640*/  IMAD R11, R16, c[0x0][0x4e8], R9 ;  /* 0x00013a00100b7a24 */ /* 0x000fe200078e0209 */
[----:B------:R-:W-:Y:S01]  /*13650*/  IADD3 R20, P0, R7, R18, RZ ;  /* 0x0000001207147210 */ /* 0x000fe20007f1e0ff */
[----:B------:R-:W-:Y:S01]  /*13660*/  IMAD R13, R2, c[0x0][0x498], RZ ;  /* 0x00012600020d7a24 */ /* 0x000fe200078e02ff */
[----:B------:R-:W-:Y:S01]  /*13670*/  SHF.R.S32.HI R16, RZ, 0x1f, R7 ;  /* 0x0000001fff107819 */ /* 0x000fe20000011407 */
[----:B------:R-:W-:Y:S01]  /*13680*/  IMAD R17, R207, c[0x0][0x3ec], R0 ;  /* 0x0000fb00cf117a24 */ /* 0x000fe200078e0200 */
[----:B------:R-:W-:Y:S01]  /*13690*/  LEA R0, R5, R8, 0x5 ;  /* 0x0000000805007211 */ /* 0x000fe200078e28ff */
[----:B------:R-:W-:Y:S01]  /*136a0*/  IMAD R13, R208, c[0x0][0x49c], R13 ;  /* 0x00012700d00d7a24 */ /* 0x000fe200078e020d */
[----:B------:R-:W-:Y:S02]  /*136b0*/  SHF.R.S32.HI R18, RZ, 0x1f, R11 ;  /* 0x0000001fff127819 */ /* 0x000fe4000001140b */
[----:B------:R-:W-:Y:S01]  /*136c0*/  IADD3 R15, R15, R17, RZ ;  /* 0x000000110f0f7210 */ /* 0x000fe20007ffe0ff */
[----:B------:R-:W-:Y:S01]  /*136d0*/  IMAD R9, R55, 0x80, R0 ;  /* 0x0000008037097824 */ /* 0x000fe200078e0200 */
[----:B------:R-:W-:Y:S01]  /*136e0*/  IADD3.X R21, R16, R19, R13, P0, !PT ;  /* 0x0000001310157210 */ /* 0x000fe200007fe40d */
[----:B------:R-:W-:-:S02]  /*136f0*/  IMAD R18, R18, c[0x0][0x488], RZ ;  /* 0x0001220012127a24 */ /* 0x000fc400078e02ff */
[----:B------:R-:W-:Y:S02]  /*13700*/  IMAD.SHL.U32 R0, R8, 0x40, RZ ;  /* 0x0000004008007824 */ /* 0x000fe400078e00ff */
[----:B------:R-:W-:-:S03]  /*13710*/  @P1 IMAD.HI.U32 R17, R9, c[0x0][0x4ec], RZ ;  /* 0x00013b0009111a27 */ /* 0x000fc600078e00ff */
[----:B------:R-:W-:Y:S01]  /*13720*/  LOP3.LUT R13, R0, 0x1c0, RZ, 0xc0, !PT ;  /* 0x000001c0000d7812 */ /* 0x000fe200078ec0ff */
[----:B------:R-:W-:-:S04]  /*13730*/  IMAD.WIDE.U32 R20, R11, c[0x0][0x488], R20 ;  /* 0x000122000b147a25 */ /* 0x000fc800078e0014 */
[----:B------:R-:W-:Y:S01]  /*13740*/  IMAD R18, R11, c[0x0][0x48c], R18 ;  /* 0x000123000b127a24 */ /* 0x000fe200078e0212 */
[----:B------:R-:W-:Y:S01]  /*13750*/  LEA R11, P0, R20, c[0x0][0x450], 0x2 ;  /* 0x00011400140b7a11 */ /* 0x000fe200078010ff */
[----:B------:R-:W-:Y:S01]  /*13760*/  IMAD.MOV.U32 R7, RZ, RZ, R9 ;  /* 0x000000ffff077224 */ /* 0x000fe200078e0009 */
[----:B------:R-:W-:Y:S01]  /*13770*/  @P1 SHF.R.U32.HI R7, RZ, c[0x0][0x4f0], R17 ;  /* 0x00013c00ff071a19 */ /* 0x000fe20000011611 */
[----:B------:R-:W-:Y:S01]  /*13780*/  IMAD.SHL.U32 R0, R5, 0x8, RZ ;  /* 0x0000000805007824 */ /* 0x000fe200078e00ff */
[----:B------:R-:W-:Y:S01]  /*13790*/  IADD3 R17, R21, R18, RZ ;  /* 0x0000001215117210 */ /* 0x000fe20007ffe0ff */
[----:B------:R-:W-:Y:S01]  /*137a0*/  IMAD R5, R2, c[0x0][0x3f0], RZ ;  /* 0x0000fc0002057a24 */ /* 0x000fe200078e02ff */
[----:B------:R-:W-:Y:S01]  /*137b0*/  SHF.R.U32.HI R2, RZ, 0x3, R13 ;  /* 0x00000003ff027819 */ /* 0x000fe2000001160d */
[----:B------:R-:W-:Y:S01]  /*137c0*/  IMAD.WIDE.U32 R14, R208, c[0x0][0x3f0], R14 ;  /* 0x0000fc00d00e7a25 */ /* 0x000fe200078e000e */
[----:B------:R-:W-:Y:S01]  /*137d0*/  LEA.HI.X R17, R20, c[0x0][0x454], R17, 0x2, P0 ;  /* 0x0001150014117a11 */ /* 0x000fe200000f1411 */
[----:B------:R-:W-:Y:S01]  /*137e0*/  SHFL.IDX PT, R48, R11, RZ, 0x1c1f ;  /* 0x001c1fff0b307589 */ /* 0x000fe200000e0000 */
[----:B------:R-:W-:Y:S01]  /*137f0*/  LOP3.LUT R13, R13, 0x38, R0, 0xf8, !PT ;  /* 0x000000380d0d7812 */ /* 0x000fe200078ef800 */
[----:B------:R-:W-:Y:S01]  /*13800*/  IMAD R5, R208, c[0x0][0x3f4], R5 ;  /* 0x0000fd00d0057a24 */ /* 0x000fe200078e0205 */
[--C-:B------:R-:W-:Y:S01]  /*13810*/  SHF.R.S32.HI R16, RZ, 0x1f, R7.reuse ;  /* 0x0000001fff107819 */ /* 0x100fe20000011407 */
[----:B------:R-:W1:Y:S01]  /*13820*/  SHFL.IDX PT, R49, R17, RZ, 0x1c1f ;  /* 0x001c1fff11317589 */ /* 0x000e6200000e0000 */
[----:B------:R-:W-:Y:S01]  /*13830*/  LOP3.LUT R13, R13, R2, RZ, 0x3c, !PT ;  /* 0x000000020d0d7212 */ /* 0x000fe200078e3cff */
[----:B------:R-:W-:Y:S01]  /*13840*/  IMAD.MOV R2, RZ, RZ, -R7 ;  /* 0x000000ffff027224 */ /* 0x000fe200078e0a07 */
[----:B------:R-:W-:Y:S01]  /*13850*/  IADD3 R15, R15, R5, RZ ;  /* 0x000000050f0f7210 */ /* 0x000fe20007ffe0ff */
[----:B------:R-:W-:Y:S01]  /*13860*/  SHFL.IDX PT, R50, R11, 0x1, 0x1c1f ;  /* 0x003c1f000b327f89 */ /* 0x000fe200000e0000 */
[----:B------:R-:W-:Y:S01]  /*13870*/  IMAD R5, R55, 0x80, R6 ;  /* 0x0000008037057824 */ /* 0x000fe200078e0206 */
[----:B------:R-:W-:Y:S01]  /*13880*/  SHF.L.U32 R6, R3, 0x3, RZ ;  /* 0x0000000303067819 */ /* 0x000fe200000006ff */
[----:B------:R-:W-:Y:S01]  /*13890*/  IMAD R56, R2, c[0x0][0x4e8], R9 ;  /* 0x00013a0002387a24 */ /* 0x000fe200078e0209 */
[----:B------:R-:W2:Y:S01]  /*138a0*/  SHFL.IDX PT, R51, R17, 0x1, 0x1c1f ;  /* 0x003c1f0011337f89 */ /* 0x000ea200000e0000 */
[----:B-----5:R-:W-:Y:S01]  /*138b0*/  IMAD R2, R4, c[0x0][0x4e8], RZ ;  /* 0x00013a0004027a24 */ /* 0x020fe200078e02ff */
[----:B------:R-:W-:Y:S01]  /*138c0*/  IADD3 R9, R5, 0x8, RZ ;  /* 0x0000000805097810 */ /* 0x000fe20007ffe0ff */
[----:B------:R-:W-:Y:S01]  /*138d0*/  IMAD R16, R16, c[0x0][0x3e0], RZ ;  /* 0x0000f80010107a24 */ /* 0x000fe200078e02ff */
[----:B------:R-:W-:Y:S01]  /*138e0*/  LOP3.LUT R6, R13, 0x7ffffe00, R6, 0xf8, !PT ;  /* 0x7ffffe000d067812 */ /* 0x000fe200078ef806 */
[----:B------:R-:W-:Y:S01]  /*138f0*/  IMAD.WIDE.U32 R14, R7, c[0x0][0x3e0], R14 ;  /* 0x0000f800070e7a25 */ /* 0x000fe200078e000e */
[----:B------:R-:W-:-:S02]  /*13900*/  ISETP.GE.OR P1, PT, R5, R2, P2 ;  /* 0x000000020500720c */ /* 0x000fc40001726670 */
[----:B------:R-:W-:Y:S01]  /*13910*/  ISETP.GE.OR P0, PT, R9, R2, P2 ;  /* 0x000000020900720c */ /* 0x000fe20001706670 */
[----:B------:R-:W-:Y:S01]  /*13920*/  IMAD R16, R7, c[0x0][0x3e4], R16 ;  /* 0x0000f90007107a24 */ /* 0x000fe200078e0210 */
[----:B------:R-:W-:Y:S02]  /*13930*/  SHF.R.S32.HI R4, RZ, 0x1f, R56 ;  /* 0x0000001fff047819 */ /* 0x000fe40000011438 */
[----:B------:R-:W-:Y:S01]  /*13940*/  SHF.L.U32 R58, R6, 0x1, RZ ;  /* 0x00000001063a7819 */ /* 0x000fe200000006ff */
[----:B------:R-:W-:Y:S01]  /*13950*/  IMAD.IADD R15, R15, 0x1, R16 ;  /* 0x000000010f0f7824 */ /* 0x000fe200078e0210 */
[----:B------:R-:W-:Y:S01]  /*13960*/  LEA R55, R55, R8, 0x7 ;  /* 0x0000000837377211 */ /* 0x000fe200078e38ff */
[----:B------:R-:W-:-:S04]  /*13970*/  IMAD R3, R4, c[0x0][0x3d8], RZ ;  /* 0x0000f60004037a24 */ /* 0x000fc800078e02ff */
[----:B-1----:R1:W-:Y:S01]  /*13980*/  @!P1 ST.E [R48.64], R10 ;  /* 0x0000000a30009985 */ /* 0x0023e2000c101904 */
[C---:B------:R-:W-:Y:S02]  /*13990*/  IMAD R3, R56.reuse, c[0x0][0x3dc], R3 ;  /* 0x0000f70038037a24 */ /* 0x040fe400078e0203 */
[----:B------:R-:W-:Y:S01]  /*139a0*/  IMAD.WIDE.U32 R56, R56, c[0x0][0x3d8], R14 ;  /* 0x0000f60038387a25 */ /* 0x000fe200078e000e */
[----:B--2---:R1:W-:Y:S03]  /*139b0*/  @!P0 ST.E [R50.64], R12 ;  /* 0x0000000c32008985 */ /* 0x0043e6000c101904 */
[----:B------:R-:W-:Y:S01]  /*139c0*/  IMAD.IADD R3, R57, 0x1, R3 ;  /* 0x0000000139037824 */ /* 0x000fe200078e0203 */
[C---:B------:R-:W-:Y:S01]  /*139d0*/  LEA R57, P0, R56.reuse, c[0x0][0x380], 0x1 ;  /* 0x0000e00038397a11 */ /* 0x040fe200078008ff */
[----:B------:R1:W2:Y:S03]  /*139e0*/  LDS.128 R44, [R58+0x1080] ;  /* 0x001080003a2c7984 */ /* 0x0002a60000000c00 */
[----:B------:R-:W-:Y:S01]  /*139f0*/  LEA.HI.X R56, R56, c[0x0][0x384], R3, 0x1, P0 ;  /* 0x0000e10038387a11 */ /* 0x000fe200000f0c03 */
[----:B------:R1:W3:Y:S01]  /*13a00*/  LDS.128 R40, [R58+0x2080] ;  /* 0x002080003a287984 */ /* 0x0002e20000000c00 */
[----:B------:R-:W-:-:S03]  /*13a10*/  ISETP.GE.AND P0, PT, R55, R2, PT ;  /* 0x000000023700720c */ /* 0x000fc60003f06270 */
[----:B------:R1:W4:Y:S04]  /*13a20*/  LDS.128 R36, [R58+0x3080] ;  /* 0x003080003a247984 */ /* 0x0003280000000c00 */
[----:B------:R1:W1:Y:S04]  /*13a30*/  LDS.128 R32, [R58+0x5080] ;  /* 0x005080003a207984 */ /* 0x0002680000000c00 */
[----:B------:R1:W1:Y:S04]  /*13a40*/  LDS.128 R28, [R58+0x6080] ;  /* 0x006080003a1c7984 */ /* 0x0002680000000c00 */
[----:B------:R1:W1:Y:S04]  /*13a50*/  LDS.128 R24, [R58+0x7080] ;  /* 0x007080003a187984 */ /* 0x0002680000000c00 */
[----:B------:R1:W1:Y:S04]  /*13a60*/  LDS.128 R20, [R58+0x9080] ;  /* 0x009080003a147984 */ /* 0x0002680000000c00 */
[----:B------:R1:W1:Y:S04]  /*13a70*/  LDS.128 R16, [R58+0xa080] ;  /* 0x00a080003a107984 */ /* 0x0002680000000c00 */
[----:B------:R1:W1:Y:S04]  /*13a80*/  LDS.128 R4, [R58+0xb080] ;  /* 0x00b080003a047984 */ /* 0x0002680000000c00 */
[----:B------:R1:W1:Y:S04]  /*13a90*/  SHFL.IDX PT, R60, R57, RZ, 0x181f ;  /* 0x00181fff393c7589 */ /* 0x00026800000e0000 */
[----:B------:R1:W1:Y:S01]  /*13aa0*/  SHFL.IDX PT, R61, R56, RZ, 0x181f ;  /* 0x00181fff383d7589 */ /* 0x00026200000e0000 */
[----:B------:R-:W-:Y:S05]  /*13ab0*/  @P0 BRA `(.L_x_133) ;  /* 0x0000014000000947 */ /* 0x000fea0003800000 */
[----:B-12---:R-:W1:Y:S01]  /*13ac0*/  LDS.128 R48, [R58+0x80] ;  /* 0x000080003a307984 */ /* 0x006e620000000c00 */
[----:B------:R-:W-:-:S02]  /*13ad0*/  IADD3 R54, R0, 0x40, RZ ;  /* 0x0000004000367810 */ /* 0x000fc40007ffe0ff */
[----:B------:R-:W-:Y:S01]  /*13ae0*/  IADD3 R52, R0, 0x80, RZ ;  /* 0x0000008000347810 */ /* 0x000fe20007ffe0ff */
[----:B------:R-:W2:Y:S01]  /*13af0*/  LDS.128 R12, [R58+0x4080] ;  /* 0x004080003a0c7984 */ /* 0x000ea20000000c00 */
[----:B------:R-:W-:Y:S02]  /*13b00*/  ISETP.GE.AND P1, PT, R54, c[0x0][0x3c8], PT ;  /* 0x0000f20036007a0c */ /* 0x000fe40003f26270 */
[----:B------:R-:W-:Y:S01]  /*13b10*/  ISETP.GE.AND P0, PT, R52, c[0x0][0x3c8], PT ;  /* 0x0000f20034007a0c */ /* 0x000fe20003f06270 */
[----:B------:R5:W4:Y:S01]  /*13b20*/  LDS.128 R8, [R58+0x8080] ;  /* 0x008080003a087984 */ /* 0x000b220000000c00 */
[----:B------:R-:W-:-:S09]  /*13b30*/  ISETP.GE.AND P2, PT, R0, c[0x0][0x3c8], PT ;  /* 0x0000f20000007a0c */ /* 0x000fd20003f46270 */
[----:B------:R-:W-:Y:S02]  /*13b40*/  @!P1 SHF.R.S32.HI R53, RZ, 0x1f, R54 ;  /* 0x0000001fff359819 */ /* 0x000fe40000011436 */
[----:B------:R-:W-:Y:S02]  /*13b50*/  @!P0 SHF.R.S32.HI R3, RZ, 0x1f, R52 ;  /* 0x0000001fff038819 */ /* 0x000fe40000011434 */
[----:B------:R-:W-:Y:S02]  /*13b60*/  @!P1 LEA.HI R53, R53, R54, RZ, 0x3 ;  /* 0x0000003635359211 */ /* 0x000fe400078f18ff */
[----:B------:R-:W-:Y:S02]  /*13b70*/  @!P0 LEA.HI R3, R3, R52, RZ, 0x3 ;  /* 0x0000003403038211 */ /* 0x000fe400078f18ff */
[----:B------:R-:W-:Y:S02]  /*13b80*/  @!P1 LOP3.LUT R53, R53, 0xfffffff8, RZ, 0xc0, !PT ;  /* 0xfffffff835359812 */ /* 0x000fe400078ec0ff */
[----:B------:R-:W-:Y:S01]  /*13b90*/  @!P0 LOP3.LUT R3, R3, 0xfffffff8, RZ, 0xc0, !PT ;  /* 0xfffffff803038812 */ /* 0x000fe200078ec0ff */
[----:B-----5:R-:W-:-:S04]  /*13ba0*/  @!P2 IMAD.WIDE R58, R0, 0x2, R60 ;  /* 0x00000002003aa825 */ /* 0x020fc800078e023c */
[----:B------:R-:W-:-:S04]  /*13bb0*/  @!P1 IMAD.WIDE R52, R53, 0x2, R60 ;  /* 0x0000000235349825 */ /* 0x000fc800078e023c */
[----:B------:R-:W-:Y:S01]  /*13bc0*/  @!P0 IMAD.WIDE R60, R3, 0x2, R60 ;  /* 0x00000002033c8825 */ /* 0x000fe200078e023c */
[----:B-1----:R1:W-:Y:S04]  /*13bd0*/  @!P2 ST.E.128 [R58.64], R48 ;  /* 0x000000303a00a985 */ /* 0x0023e8000c101d04 */
[----:B--2---:R1:W-:Y:S04]  /*13be0*/  @!P1 ST.E.128 [R52.64], R12 ;  /* 0x0000000c34009985 */ /* 0x0043e8000c101d04 */
[----:B----4-:R1:W-:Y:S02]  /*13bf0*/  @!P0 ST.E.128 [R60.64], R8 ;  /* 0x000000083c008985 */ /* 0x0103e4000c101d04 */
.L_x_133:
[----:B--2---:R-:W-:Y:S05]  /*13c00*/  BSYNC B0 ;  /* 0x0000000000007941 */ /* 0x004fea0003800000 */
.L_x_132:
[----:B------:R-:W-:Y:S01]  /*13c10*/  IADD3 R3, R55, 0x20, RZ ;  /* 0x0000002037037810 */ /* 0x000fe20007ffe0ff */
[----:B-1----:R1:W2:Y:S01]  /*13c20*/  SHFL.IDX PT, R13, R56, 0x1, 0x181f ;  /* 0x00381f00380d7f89 */ /* 0x0022a200000e0000 */
[----:B------:R-:W-:Y:S02]  /*13c30*/  BSSY B0, `(.L_x_134) ;  /* 0x0000015000007945 */ /* 0x000fe40003800000 */
[----:B------:R-:W-:Y:S01]  /*13c40*/  ISETP.GE.AND P0, PT, R3, R2, PT ;  /* 0x000000020300720c */ /* 0x000fe20003f06270 */
[----:B------:R1:W4:-:S12]  /*13c50*/  SHFL.IDX PT, R12, R57, 0x1, 0x181f ;  /* 0x00381f00390c7f89 */ /* 0x00031800000e0000 */
[----:B------:R-:W-:Y:S05]  /*13c60*/  @P0 BRA `(.L_x_135) ;  /* 0x0000011000000947 */ /* 0x000fea0003800000 */
[C---:B------:R-:W-:Y:S02]  /*13c70*/  IADD3 R10, R0.reuse, 0x40, RZ ;  /* 0x00000040000a7810 */ /* 0x040fe40007ffe0ff */
[----:B------:R-:W-:Y:S02]  /*13c80*/  IADD3 R8, R0, 0x80, RZ ;  /* 0x0000008000087810 */ /* 0x000fe40007ffe0ff */
[----:B------:R-:W-:Y:S02]  /*13c90*/  ISETP.GE.AND P1, PT, R10, c[0x0][0x3c8], PT ;  /* 0x0000f2000a007a0c */ /* 0x000fe40003f26270 */
        /* <DEDUP_REMOVED lines=14> */
.L_x_135:
[----:B------:R-:W-:Y:S05]  /*13d80*/  BSYNC B0 ;  /* 0x0000000000007941 */ /* 0x000fea0003800000 */
.L_x_134:
[----:B------:R-:W-:Y:S01]  /*13d90*/  IADD3 R3, R55, 0x40, RZ ;  /* 0x0000004037037810 */ /* 0x000fe20007ffe0ff */
[----:B--2---:R2:W1:Y:S01]  /*13da0*/  SHFL.IDX PT, R13, R56, 0x2, 0x181f ;  /* 0x00581f00380d7f89 */ /* 0x00446200000e0000 */
[----:B------:R-:W-:Y:S02]  /*13db0*/  BSSY B0, `(.L_x_136) ;  /* 0x0000015000007945 */ /* 0x000fe40003800000 */
[----:B------:R-:W-:Y:S01]  /*13dc0*/  ISETP.GE.AND P0, PT, R3, R2, PT ;  /* 0x000000020300720c */ /* 0x000fe20003f06270 */
[----:B----4-:R2:W4:-:S12]  /*13dd0*/  SHFL.IDX PT, R12, R57, 0x2, 0x181f ;  /* 0x00581f00390c7f89 */ /* 0x01051800000e0000 */
        /* <DEDUP_REMOVED lines=13> */
[----:B---3--:R1:W-:Y:S02]  /*13eb0*/  @!P2 ST.E.128 [R10.64], R40 ;  /* 0x000000280a00a985 */ /* 0x0083e4000c101d04 */
[----:B------:R-:W-:-:S04]  /*13ec0*/  @!P1 IMAD.WIDE R8, R9, 0x2, R12 ;  /* 0x0000000209089825 */ /* 0x000fc800078e020c */
[----:B------:R-:W-:Y:S01]  /*13ed0*/  @!P0 IMAD.WIDE R12, R3, 0x2, R12 ;  /* 0x00000002030c8825 */ /* 0x000fe200078e020c */
[----:B------:R1:W-:Y:S04]  /*13ee0*/  @!P1 ST.E.128 [R8.64], R28 ;  /* 0x0000001c08009985 */ /* 0x0003e8000c101d04 */
[----:B------:R1:W-:Y:S02]  /*13ef0*/  @!P0 ST.E.128 [R12.64], R16 ;  /* 0x000000100c008985 */ /* 0x0003e4000c101d04 */
.L_x_137:
[----:B------:R-:W-:Y:S05]  /*13f00*/  BSYNC B0 ;  /* 0x0000000000007941 */ /* 0x000fea0003800000 */
.L_x_136:
[----:B------:R-:W-:Y:S01]  /*13f10*/  IADD3 R55, R55, 0x60, RZ ;  /* 0x0000006037377810 */ /* 0x000fe20007ffe0ff */
[----:B-1----:R1:W2:Y:S03]  /*13f20*/  SHFL.IDX PT, R9, R56, 0x3, 0x181f ;  /* 0x00781f0038097f89 */ /* 0x0022a600000e0000 */
[----:B------:R-:W-:Y:S01]  /*13f30*/  ISETP.GE.AND P0, PT, R55, R2, PT ;  /* 0x000000023700720c */ /* 0x000fe20003f06270 */
[----:B------:R1:W4:-:S12]  /*13f40*/  SHFL.IDX PT, R8, R57, 0x3, 0x181f ;  /* 0x00781f0039087f89 */ /* 0x00031800000e0000 */
[----:B------:R-:W-:Y:S05]  /*13f50*/  @P0 EXIT ;  /* 0x000000000000094d */ /* 0x000fea0003800000 */
[C---:B------:R-:W-:Y:S02]  /*13f60*/  IADD3 R3, R0.reuse, 0x40, RZ ;  /* 0x0000004000037810 */ /* 0x040fe40007ffe0ff */
[C---:B------:R-:W-:Y:S02]  /*13f70*/  ISETP.GE.AND P1, PT, R0.reuse, c[0x0][0x3c8], PT ;  /* 0x0000f20000007a0c */ /* 0x040fe40003f26270 */
[----:B------:R-:W-:Y:S02]  /*13f80*/  ISETP.GE.AND P0, PT, R3, c[0x0][0x3c8], PT ;  /* 0x0000f20003007a0c */ /* 0x000fe40003f06270 */
[----:B------:R-:W-:-:S09]  /*13f90*/  IADD3 R13, R0, 0x80, RZ ;  /* 0x00000080000d7810 */ /* 0x000fd20007ffe0ff */
[----:B--2-4-:R-:W-:Y:S02]  /*13fa0*/  @!P1 IMAD.WIDE R10, R0, 0x2, R8 ;  /* 0x00000002000a9825 */ /* 0x014fe400078e0208 */
[----:B------:R-:W-:-:S03]  /*13fb0*/  @!P0 SHF.R.S32.HI R2, RZ, 0x1f, R3 ;  /* 0x0000001fff028819 */ /* 0x000fc60000011403 */
[----:B------:R2:W-:Y:S01]  /*13fc0*/  @!P1 ST.E.128 [R10.64], R36 ;  /* 0x000000240a009985 */ /* 0x0005e2000c101d04 */
[----:B------:R-:W-:-:S04]  /*13fd0*/  @!P0 LEA.HI R2, R2, R3, RZ, 0x3 ;  /* 0x0000000302028211 */ /* 0x000fc800078f18ff */
[----:B------:R-:W-:-:S05]  /*13fe0*/  @!P0 LOP3.LUT R2, R2, 0xfffffff8, RZ, 0xc0, !PT ;  /* 0xfffffff802028812 */ /* 0x000fca00078ec0ff */
[----:B------:R-:W-:-:S05]  /*13ff0*/  @!P0 IMAD.WIDE R2, R2, 0x2, R8 ;  /* 0x0000000202028825 */ /* 0x000fca00078e0208 */
[----:B------:R2:W-:Y:S01]  /*14000*/  @!P0 ST.E.128 [R2.64], R24 ;  /* 0x0000001802008985 */ /* 0x0005e2000c101d04 */
[----:B------:R-:W-:-:S13]  /*14010*/  ISETP.GE.AND P0, PT, R13, c[0x0][0x3c8], PT ;  /* 0x0000f2000d007a0c */ /* 0x000fda0003f06270 */
[----:B------:R-:W-:Y:S05]  /*14020*/  @P0 EXIT ;  /* 0x000000000000094d */ /* 0x000fea0003800000 */
[----:B------:R-:W-:-:S04]  /*14030*/  SHF.R.S32.HI R0, RZ, 0x1f, R13 ;  /* 0x0000001fff007819 */ /* 0x000fc8000001140d */
[----:B------:R-:W-:-:S04]  /*14040*/  LEA.HI R0, R0, R13, RZ, 0x3 ;  /* 0x0000000d00007211 */ /* 0x000fc800078f18ff */
[----:B--2---:R-:W-:-:S05]  /*14050*/  LOP3.LUT R3, R0, 0xfffffff8, RZ, 0xc0, !PT ;  /* 0xfffffff800037812 */ /* 0x004fca00078ec0ff */
[----:B------:R-:W-:-:S05]  /*14060*/  IMAD.WIDE R8, R3, 0x2, R8 ;  /* 0x0000000203087825 */ /* 0x000fca00078e0208 */
[----:B------:R-:W-:Y:S01]  /*14070*/  ST.E.128 [R8.64], R4 ;  /* 0x0000000408007985 */ /* 0x000fe2000c101d04 */
[----:B------:R-:W-:Y:S05]  /*14080*/  EXIT ;  /* 0x000000000000794d */ /* 0x000fea0003800000 */
.L_x_130:
[----:B------:R-:W-:Y:S01]  /*14090*/  ISETP.NE.U32.AND P1, PT, RZ, c[0x0][0x508], PT ;  /* 0x00014200ff007a0c */ /* 0x000fe20003f25070 */
[----:B------:R-:W-:Y:S01]  /*140a0*/  IMAD.MOV.U32 R9, RZ, RZ, 0x4 ;  /* 0x00000004ff097424 */ /* 0x000fe200078e00ff */
[----:B------:R-:W-:Y:S02]  /*140b0*/  ISETP.NE.U32.AND P0, PT, RZ, c[0x0][0x500], PT ;  /* 0x00014000ff007a0c */ /* 0x000fe40003f05070 */
[----:B------:R-:W-:Y:S01]  /*140c0*/  ISETP.NE.AND.EX P1, PT, RZ, c[0x0][0x50c], PT, P1 ;  /* 0x00014300ff007a0c */ /* 0x000fe20003f25310 */
[----:B------:R-:W-:Y:S01]  /*140d0*/  IMAD.WIDE R6, R208, R9, c[0x0][0x500] ;  /* 0x00014000d0067625 */ /* 0x000fe200078e0209 */
[----:B------:R-:W-:-:S03]  /*140e0*/  ISETP.NE.AND.EX P0, PT, RZ, c[0x0][0x504], PT, P0 ;  /* 0x00014100ff007a0c */ /* 0x000fc60003f05300 */
[----:B------:R-:W-:-:S08]  /*140f0*/  IMAD.MOV.U32 R3, RZ, RZ, c[0x0][0x388] ;  /* 0x0000e200ff037624 */ /* 0x000fd000078e00ff */
        /* <DEDUP_REMOVED lines=8> */
[----:B-----5:R-:W2:Y:S04]  /*14180*/  LDG.E R3, [R6.64] ;  /* 0x0000000406037981 */ /* 0x020ea8000c1e1900 */
[----:B------:R-:W2:Y:S02]  /*14190*/  LDG.E R2, [R6.64+0x4] ;  /* 0x0000040406027981 */ /* 0x000ea4000c1e1900 */
[----:B--2---:R-:W-:-:S02]  /*141a0*/  IADD3 R3, -R3, R2, RZ ;  /* 0x0000000203037210 */ /* 0x004fc40007ffe1ff */
.L_x_138:
        /* <DEDUP_REMOVED lines=12> */
[----:B------:R-:W-:Y:S01]  /*14270*/  MOV R4, c[0x0][0x4e8] ;  /* 0x00013a0000047a02 */ /* 0x000fe20000000f00 */
[----:B------:R-:W-:Y:S01]  /*14280*/  IMAD.MOV.U32 R12, RZ, RZ, R10 ;  /* 0x000000ffff0c7224 */ /* 0x000fe200078e000a */
[----:B------:R-:W-:Y:S02]  /*14290*/  MOV R13, R11 ;  /* 0x0000000b000d7202 */ /* 0x000fe40000000f00 */
[----:B------:R-:W-:Y:S01]  /*142a0*/  ISETP.NE.AND P0, PT, R4, 0x1, PT ;  /* 0x000000010400780c */ /* 0x000fe20003f05270 */
[----:B------:R-:W-:Y:S01]  /*142b0*/  IMAD R4, R0, c[0x0][0x490], RZ ;  /* 0x0001240000047a24 */ /* 0x000fe200078e02ff */
[----:B------:R-:W-:Y:S01]  /*142c0*/  MOV R7, R8 ;  /* 0x0000000800077202 */ /* 0x000fe20000000f00 */
[----:B------:R-:W-:-:S04]  /*142d0*/  IMAD.WIDE.U32 R12, R207, c[0x0][0x490], R12 ;  /* 0x00012400cf0c7a25 */ /* 0x000fc800078e000c */
[----:B------:R-:W-:Y:S02]  /*142e0*/  IMAD R4, R207, c[0x0][0x494], R4 ;  /* 0x00012500cf047a24 */ /* 0x000fe400078e0204 */
[----:B------:R-:W-:Y:S02]  /*142f0*/  IMAD.MOV.U32 R14, RZ, RZ, R12 ;  /* 0x000000ffff0e7224 */ /* 0x000fe400078e000c */
[----:B------:R-:W-:Y:S02]  /*14300*/  IMAD.IADD R15, R4, 0x1, R13 ;  /* 0x00000001040f7824 */ /* 0x000fe400078e020d */
[----:B------:R-:W-:-:S04]  /*14310*/  @P0 IMAD.HI.U32 R6, R8, c[0x0][0x4ec], RZ ;  /* 0x00013b0008060a27 */ /* 0x000fc800078e00ff */
[----:B------:R-:W-:Y:S01]  /*14320*/  IMAD R13, R5, c[0x0][0x498], RZ ;  /* 0x00012600050d7a24 */ /* 0x000fe200078e02ff */
[----:B------:R-:W-:Y:S01]  /*14330*/  @P0 SHF.R.U32.HI R7, RZ, c[0x0][0x4f0], R6 ;  /* 0x00013c00ff070a19 */ /* 0x000fe20000011606 */
[----:B------:R-:W-:-:S03]  /*14340*/  IMAD.WIDE.U32 R14, R208, c[0x0][0x498], R14 ;  /* 0x00012600d00e7a25 */ /* 0x000fc600078e000e */
[C---:B------:R-:W-:Y:S01]  /*14350*/  IADD3 R9, -R7.reuse, RZ, RZ ;  /* 0x000000ff07097210 */ /* 0x040fe20007ffe1ff */
[----:B------:R-:W-:Y:S01]  /*14360*/  IMAD R13, R208, c[0x0][0x49c], R13 ;  /* 0x00012700d00d7a24 */ /* 0x000fe200078e020d */
[----:B------:R-:W-:Y:S02]  /*14370*/  SHF.R.S32.HI R4, RZ, 0x1f, R7 ;  /* 0x0000001fff047819 */ /* 0x000fe40000011407 */
[----:B------:R-:W-:Y:S01]  /*14380*/  IADD3 R12, P0, R7, R14, RZ ;  /* 0x0000000e070c7210 */ /* 0x000fe20007f1e0ff */
[----:B------:R-:W-:-:S03]  /*14390*/  IMAD R9, R9, c[0x0][0x4e8], R8 ;  /* 0x00013a0009097a24 */ /* 0x000fc600078e0208 */
[----:B------:R-:W-:Y:S02]  /*143a0*/  IADD3.X R13, R4, R15, R13, P0, !PT ;  /* 0x0000000f040d7210 */ /* 0x000fe400007fe40d */
[----:B------:R-:W-:Y:S02]  /*143b0*/  SHF.R.S32.HI R6, RZ, 0x1f, R9 ;  /* 0x0000001fff067819 */ /* 0x000fe40000011409 */
[----:B------:R-:W-:Y:S01]  /*143c0*/  MOV R4, 0xff800000 ;  /* 0xff80000000047802 */ /* 0x000fe20000000f00 */
[----:B------:R-:W-:-:S04]  /*143d0*/  IMAD.WIDE.U32 R12, R9, c[0x0][0x488], R12 ;  /* 0x00012200090c7a25 */ /* 0x000fc800078e000c */
[----:B------:R-:W-:-:S04]  /*143e0*/  IMAD R6, R6, c[0x0][0x488], RZ ;  /* 0x0001220006067a24 */ /* 0x000fc800078e02ff */
[----:B------:R-:W-:Y:S01]  /*143f0*/  IMAD R7, R9, c[0x0][0x48c], R6 ;  /* 0x0001230009077a24 */ /* 0x000fe200078e0206 */
[----:B------:R-:W-:-:S04]  /*14400*/  LEA R6, P0, R12, c[0x0][0x450], 0x2 ;  /* 0x000114000c067a11 */ /* 0x000fc800078010ff */
[----:B------:R-:W-:-:S04]  /*14410*/  IADD3 R7, R13, R7, RZ ;  /* 0x000000070d077210 */ /* 0x000fc80007ffe0ff */
[----:B------:R-:W-:-:S05]  /*14420*/  LEA.HI.X R7, R12, c[0x0][0x454], R7, 0x2, P0 ;  /* 0x000115000c077a11 */ /* 0x000fca00000f1407 */
[----:B------:R1:W-:Y:S02]  /*14430*/  STG.E [R6.64], R4 ;  /* 0x0000000406007986 */ /* 0x0003e4000c101904 */
.L_x_140:
[----:B------:R-:W-:Y:S05]  /*14440*/  BSYNC B0 ;  /* 0x0000000000007941 */ /* 0x000fea0003800000 */
.L_x_139:
[----:B-1----:R-:W1:Y:S01]  /*14450*/  S2R R6, SR_CTAID.X ;  /* 0x0000000000067919 */ /* 0x002e620000002500 */
[----:B------:R-:W-:Y:S01]  /*14460*/  SHF.R.S32.HI R9, RZ, 0x1f, R2 ;  /* 0x0000001fff097819 */ /* 0x000fe20000011402 */
[----:B------:R-:W-:Y:S01]  /*14470*/  IMAD R7, R11, c[0x0][0x3a0], RZ ;  /* 0x0000e8000b077a24 */ /* 0x000fe200078e02ff */
[----:B------:R-:W-:Y:S01]  /*14480*/  MOV R8, c[0x0][0x4e8] ;  /* 0x00013a0000087a02 */ /* 0x000fe20000000f00 */
[----:B------:R-:W-:Y:S01]  /*14490*/  IMAD R0, R0, c[0x0][0x3e8], RZ ;  /* 0x0000fa0000007a24 */ /* 0x000fe200078e02ff */
[----:B------:R-:W-:Y:S01]  /*144a0*/  LEA.HI R4, R9, R2, RZ, 0x3 ;  /* 0x0000000209047211 */ /* 0x000fe200078f18ff */
[----:B------:R-:W-:Y:S01]  /*144b0*/  IMAD R7, R10, c[0x0][0x3a4], R7 ;  /* 0x0000e9000a077a24 */ /* 0x000fe200078e0207 */
[----:B------:R-:W-:Y:S01]  /*144c0*/  ISETP.NE.AND P0, PT, R8, 0x1, PT ;  /* 0x000000010800780c */ /* 0x000fe20003f05270 */
[----:B------:R-:W-:Y:S01]  /*144d0*/  IMAD.WIDE.U32 R10, R10, c[0x0][0x3a0], RZ ;  /* 0x0000e8000a0a7a25 */ /* 0x000fe200078e00ff */
[----:B------:R-:W-:Y:S01]  /*144e0*/  LOP3.LUT R9, R4, 0xfffffff8, RZ, 0xc0, !PT ;  /* 0xfffffff804097812 */ /* 0x000fe200078ec0ff */
[----:B------:R-:W-:Y:S01]  /*144f0*/  BSSY B0, `(.L_x_141) ;  /* 0x0000036000007945 */ /* 0x000fe20003800000 */
[----:B------:R-:W-:Y:S01]  /*14500*/  SHF.R.S32.HI R4, RZ, 0x3, R4 ;  /* 0x00000003ff047819 */ /* 0x000fe20000011404 */
[----:B------:R-:W-:Y:S01]  /*14510*/  IMAD R0, R207, c[0x0][0x3ec], R0 ;  /* 0x0000fb00cf007a24 */ /* 0x000fe200078e0200 */
[----:B------:R-:W-:Y:S01]  /*14520*/  IADD3 R11, R11, R7, RZ ;  /* 0x000000070b0b7210 */ /* 0x000fe20007ffe0ff */
[----:B------:R-:W-:-:S02]  /*14530*/  IMAD.IADD R9, R2, 0x1, -R9 ;  /* 0x0000000102097824 */ /* 0x000fc400078e0a09 */
[----:B------:R-:W-:Y:S02]  /*14540*/  IMAD R5, R5, c[0x0][0x3f0], RZ ;  /* 0x0000fc0005057a24 */ /* 0x000fe400078e02ff */
[----:B------:R-:W-:Y:S01]  /*14550*/  IMAD.WIDE.U32 R10, R207, c[0x0][0x3e8], R10 ;  /* 0x0000fa00cf0a7a25 */ /* 0x000fe200078e000a */
[CC--:B------:R-:W-:Y:S02]  /*14560*/  LEA R7, R9.reuse, R4.reuse, 0x5 ;  /* 0x0000000409077211 */ /* 0x0c0fe400078e28ff */
[----:B------:R-:W-:Y:S01]  /*14570*/  SHF.L.U32 R9, R9, 0x3, RZ ;  /* 0x0000000309097819 */ /* 0x000fe200000006ff */
[----:B------:R-:W-:Y:S01]  /*14580*/  IMAD R5, R208, c[0x0][0x3f4], R5 ;  /* 0x0000fd00d0057a24 */ /* 0x000fe200078e0205 */
[----:B------:R-:W-:Y:S01]  /*14590*/  IADD3 R11, R0, R11, RZ ;  /* 0x0000000b000b7210 */ /* 0x000fe20007ffe0ff */
[C---:B-1----:R-:W-:Y:S01]  /*145a0*/  IMAD R7, R6.reuse, 0x80, R7 ;  /* 0x0000008006077824 */ /* 0x042fe200078e0207 */
[----:B------:R-:W-:Y:S01]  /*145b0*/  LEA R4, R6, R4, 0x7 ;  /* 0x0000000406047211 */ /* 0x000fe200078e38ff */
[----:B-----5:R-:W-:Y:S01]  /*145c0*/  IMAD R3, R3, c[0x0][0x4e8], RZ ;  /* 0x00013a0003037a24 */ /* 0x020fe200078e02ff */
[----:B------:R-:W-:Y:S01]  /*145d0*/  IADD3 R6, R9, 0x40, RZ ;  /* 0x0000004009067810 */ /* 0x000fe20007ffe0ff */
[----:B------:R-:W-:Y:S01]  /*145e0*/  @P0 IMAD.HI.U32 R0, R7, c[0x0][0x4ec], RZ ;  /* 0x00013b0007000a27 */ /* 0x000fe200078e00ff */
[----:B------:R-:W-:-:S03]  /*145f0*/  MOV R2, R7 ;  /* 0x0000000700027202 */ /* 0x000fc60000000f00 */
[----:B------:R-:W-:Y:S01]  /*14600*/  IMAD.WIDE.U32 R10, R208, c[0x0][0x3f0], R10 ;  /* 0x0000fc00d00a7a25 */ /* 0x000fe200078e000a */
[----:B------:R-:W-:-:S04]  /*14610*/  @P0 SHF.R.U32.HI R2, RZ, c[0x0][0x4f0], R0 ;  /* 0x00013c00ff020a19 */ /* 0x000fc80000011600 */
[--C-:B------:R-:W-:Y:S01]  /*14620*/  SHF.R.S32.HI R8, RZ, 0x1f, R2.reuse ;  /* 0x0000001fff087819 */ /* 0x100fe20000011402 */
[----:B------:R-:W-:Y:S01]  /*14630*/  IMAD.MOV R0, RZ, RZ, -R2 ;  /* 0x000000ffff007224 */ /* 0x000fe200078e0a02 */
[----:B------:R-:W-:-:S03]  /*14640*/  IADD3 R11, R11, R5, RZ ;  /* 0x000000050b0b7210 */ /* 0x000fc60007ffe0ff */
[----:B------:R-:W-:Y:S02]  /*14650*/  IMAD R5, R8, c[0x0][0x3e0], RZ ;  /* 0x0000f80008057a24 */ /* 0x000fe400078e02ff */
[----:B------:R-:W-:Y:S02]  /*14660*/  IMAD R0, R0, c[0x0][0x4e8], R7 ;  /* 0x00013a0000007a24 */ /* 0x000fe400078e0207 */
[----:B------:R-:W-:-:S04]  /*14670*/  IMAD.WIDE.U32 R10, R2, c[0x0][0x3e0], R10 ;  /* 0x0000f800020a7a25 */ /* 0x000fc800078e000a */
[----:B------:R-:W-:Y:S01]  /*14680*/  IMAD R5, R2, c[0x0][0x3e4], R5 ;  /* 0x0000f90002057a24 */ /* 0x000fe200078e0205 */
[----:B------:R-:W-:-:S04]  /*14690*/  SHF.R.S32.HI R2, RZ, 0x1f, R0 ;  /* 0x0000001fff027819 */ /* 0x000fc80000011400 */
        /* <DEDUP_REMOVED lines=9> */
[----:B------:R-:W-:-:S03]  /*14730*/  IADD3 R5, R9, 0x80, RZ ;  /* 0x0000008009057810 */ /* 0x000fc60007ffe0ff */
[----:B------:R1:W3:Y:S08]  /*14740*/  SHFL.IDX PT, R11, R0, RZ, 0x181f ;  /* 0x00181fff000b7589 */ /* 0x0002f000000e0000 */
[----:B------:R-:W-:Y:S05]  /*14750*/  @P0 BRA `(.L_x_142) ;  /* 0x000000f000000947 */ /* 0x000fea0003800000 */
[----:B------:R-:W-:Y:S02]  /*14760*/  ISETP.GE.AND P1, PT, R6, c[0x0][0x3c8], PT ;  /* 0x0000f20006007a0c */ /* 0x000fe40003f26270 */
[----:B------:R-:W-:-:S02]  /*14770*/  ISETP.GE.AND P0, PT, R5, c[0x0][0x3c8], PT ;  /* 0x0000f20005007a0c */ /* 0x000fc40003f06270 */
        /* <DEDUP_REMOVED lines=13> */
.L_x_142:
[----:B------:R-:W-:Y:S05]  /*14850*/  BSYNC B0 ;  /* 0x0000000000007941 */ /* 0x000fea0003800000 */
.L_x_141:
[----:B------:R-:W-:Y:S01]  /*14860*/  IADD3 R8, R4, 0x20, RZ ;  /* 0x0000002004087810 */ /* 0x000fe20007ffe0ff */
[----:B--23--:R2:W3:Y:S01]  /*14870*/  SHFL.IDX PT, R11, R0, 0x1, 0x181f ;  /* 0x00381f00000b7f89 */ /* 0x00c4e200000e0000 */
        /* <DEDUP_REMOVED lines=9> */
[----:B------:R-:W-:Y:S02]  /*14910*/  @!P1 LEA.HI R8, R7, R6, RZ, 0x3 ;  /* 0x0000000607089211 */ /* 0x000fe400078f18ff */
[----:B------:R-:W-:Y:S01]  /*14920*/  @!P0 LEA.HI R7, R12, R5, RZ, 0x3 ;  /* 0x000000050c078211 */ /* 0x000fe200078f18ff */
[----:B---34-:R-:W-:Y:S01]  /*14930*/  @!P2 IMAD.WIDE R12, R9, 0x2, R10 ;  /* 0x00000002090ca825 */ /* 0x018fe200078e020a */
[----:B------:R-:W-:Y:S02]  /*14940*/  @!P1 LOP3.LUT R8, R8, 0xfffffff8, RZ, 0xc0, !PT ;  /* 0xfffffff808089812 */ /* 0x000fe400078ec0ff */
[----:B------:R-:W-:-:S02]  /*14950*/  @!P0 LOP3.LUT R7, R7, 0xfffffff8, RZ, 0xc0, !PT ;  /* 0xfffffff807078812 */ /* 0x000fc400078ec0ff */
[----:B------:R3:W-:Y:S01]  /*14960*/  @!P2 ST.E.128 [R12.64], RZ ;  /* 0x000000ff0c00a985 */ /* 0x0007e2000c101d04 */
[----:B------:R-:W-:-:S04]  /*14970*/  @!P1 IMAD.WIDE R14, R8, 0x2, R10 ;  /* 0x00000002080e9825 */ /* 0x000fc800078e020a */
[----:B------:R-:W-:Y:S01]  /*14980*/  @!P0 IMAD.WIDE R10, R7, 0x2, R10 ;  /* 0x00000002070a8825 */ /* 0x000fe200078e020a */
[----:B------:R3:W-:Y:S04]  /*14990*/  @!P1 ST.E.128 [R14.64], RZ ;  /* 0x000000ff0e009985 */ /* 0x0007e8000c101d04 */
[----:B------:R3:W-:Y:S02]  /*149a0*/  @!P0 ST.E.128 [R10.64], RZ ;  /* 0x000000ff0a008985 */ /* 0x0007e4000c101d04 */
.L_x_144:
[----:B------:R-:W-:Y:S05]  /*149b0*/  BSYNC B0 ;  /* 0x0000000000007941 */ /* 0x000fea0003800000 */
.L_x_143:
[----:B------:R-:W-:Y:S01]  /*149c0*/  IADD3 R8, R4, 0x40, RZ ;  /* 0x0000004004087810 */ /* 0x000fe20007ffe0ff */
[----:B---3--:R3:W1:Y:S01]  /*149d0*/  SHFL.IDX PT, R11, R0, 0x2, 0x181f ;  /* 0x00581f00000b7f89 */ /* 0x00866200000e0000 */
        /* <DEDUP_REMOVED lines=11> */
[----:B-1--4-:R-:W-:Y:S01]  /*14a90*/  @!P2 IMAD.WIDE R12, R9, 0x2, R10 ;  /* 0x00000002090ca825 */ /* 0x012fe200078e020a */
[----:B------:R-:W-:Y:S02]  /*14aa0*/  @!P1 LOP3.LUT R8, R8, 0xfffffff8, RZ, 0xc0, !PT ;  /* 0xfffffff808089812 */ /* 0x000fe400078ec0ff */
[----:B------:R-:W-:-:S02]  /*14ab0*/  @!P0 LOP3.LUT R7, R7, 0xfffffff8, RZ, 0xc0, !PT ;  /* 0xfffffff807078812 */ /* 0x000fc400078ec0ff */
[----:B------:R1:W-:Y:S01]  /*14ac0*/  @!P2 ST.E.128 [R12.64], RZ ;  /* 0x000000ff0c00a985 */ /* 0x0003e2000c101d04 */
[----:B------:R-:W-:-:S04]  /*14ad0*/  @!P1 IMAD.WIDE R14, R8, 0x2, R10 ;  /* 0x00000002080e9825 */ /* 0x000fc800078e020a */
[----:B------:R-:W-:Y:S01]  /*14ae0*/  @!P0 IMAD.WIDE R10, R7, 0x2, R10 ;  /* 0x00000002070a8825 */ /* 0x000fe200078e020a */
[----:B------:R1:W-:Y:S04]  /*14af0*/  @!P1 ST.E.128 [R14.64], RZ ;  /* 0x000000ff0e009985 */ /* 0x0003e8000c101d04 */
[----:B------:R1:W-:Y:S02]  /*14b00*/  @!P0 ST.E.128 [R10.64], RZ ;  /* 0x000000ff0a008985 */ /* 0x0003e4000c101d04 */
.L_x_146:
[----:B------:R-:W-:Y:S05]  /*14b10*/  BSYNC B0 ;  /* 0x0000000000007941 */ /* 0x000fea0003800000 */
.L_x_145:
[----:B------:R-:W-:Y:S01]  /*14b20*/  IADD3 R4, R4, 0x60, RZ ;  /* 0x0000006004047810 */ /* 0x000fe20007ffe0ff */
[----:B-1----:R1:W2:Y:S03]  /*14b30*/  SHFL.IDX PT, R11, R0, 0x3, 0x181f ;  /* 0x00781f00000b7f89 */ /* 0x0022a600000e0000 */
[----:B------:R-:W-:Y:S01]  /*14b40*/  ISETP.GE.AND P0, PT, R4, R3, PT ;  /* 0x000000030400720c */ /* 0x000fe20003f06270 */
[----:B----4-:R1:W4:-:S12]  /*14b50*/  SHFL.IDX PT, R10, R2, 0x3, 0x181f ;  /* 0x00781f00020a7f89 */ /* 0x01031800000e0000 */
[----:B------:R-:W-:Y:S05]  /*14b60*/  @P0 EXIT ;  /* 0x000000000000094d */ /* 0x000fea0003800000 */
[----:B------:R-:W-:Y:S02]  /*14b70*/  ISETP.GE.AND P0, PT, R6, c[0x0][0x3c8], PT ;  /* 0x0000f20006007a0c */ /* 0x000fe40003f06270 */
[----:B------:R-:W-:-:S11]  /*14b80*/  ISETP.GE.AND P1, PT, R9, c[0x0][0x3c8], PT ;  /* 0x0000f20009007a0c */ /* 0x000fd60003f26270 */
[----:B------:R-:W-:-:S04]  /*14b90*/  @!P0 SHF.R.S32.HI R3, RZ, 0x1f, R6 ;  /* 0x0000001fff038819 */ /* 0x000fc80000011406 */
[----:B------:R-:W-:Y:S01]  /*14ba0*/  @!P0 LEA.HI R3, R3, R6, RZ, 0x3 ;  /* 0x0000000603038211 */ /* 0x000fe200078f18ff */
[----:B--2-4-:R-:W-:-:S03]  /*14bb0*/  @!P1 IMAD.WIDE R6, R9, 0x2, R10 ;  /* 0x0000000209069825 */ /* 0x014fc600078e020a */
[----:B------:R-:W-:Y:S02]  /*14bc0*/  @!P0 LOP3.LUT R3, R3, 0xfffffff8, RZ, 0xc0, !PT ;  /* 0xfffffff803038812 */ /* 0x000fe400078ec0ff */
[----:B------:R2:W-:Y:S03]  /*14bd0*/  @!P1 ST.E.128 [R6.64], RZ ;  /* 0x000000ff06009985 */ /* 0x0005e6000c101d04 */
[----:B-1-3--:R-:W-:-:S05]  /*14be0*/  @!P0 IMAD.WIDE R2, R3, 0x2, R10 ;  /* 0x0000000203028825 */ /* 0x00afca00078e020a */
[----:B------:R2:W-:Y:S01]  /*14bf0*/  @!P0 ST.E.128 [R2.64], RZ ;  /* 0x000000ff02008985 */ /* 0x0005e2000c101d04 */
[----:B------:R-:W-:-:S13]  /*14c00*/  ISETP.GE.AND P0, PT, R5, c[0x0][0x3c8], PT ;  /* 0x0000f20005007a0c */ /* 0x000fda0003f06270 */
[----:B------:R-:W-:Y:S05]  /*14c10*/  @P0 EXIT ;  /* 0x000000000000094d */ /* 0x000fea0003800000 */
[----:B------:R-:W-:-:S04]  /*14c20*/  SHF.R.S32.HI R0, RZ, 0x1f, R5 ;  /* 0x0000001fff007819 */ /* 0x000fc80000011405 */
[----:B------:R-:W-:-:S04]  /*14c30*/  LEA.HI R0, R0, R5, RZ, 0x3 ;  /* 0x0000000500007211 */ /* 0x000fc800078f18ff */
[----:B--2---:R-:W-:-:S05]  /*14c40*/  LOP3.LUT R3, R0, 0xfffffff8, RZ, 0xc0, !PT ;  /* 0xfffffff800037812 */ /* 0x004fca00078ec0ff */
[----:B------:R-:W-:-:S05]  /*14c50*/  IMAD.WIDE R10, R3, 0x2, R10 ;  /* 0x00000002030a7825 */ /* 0x000fca00078e020a */
[----:B------:R-:W-:Y:S01]  /*14c60*/  ST.E.128 [R10.64], RZ ;  /* 0x000000ff0a007985 */ /* 0x000fe2000c101d04 */
[----:B------:R-:W-:Y:S05]  /*14c70*/  EXIT ;  /* 0x000000000000794d */ /* 0x000fea0003800000 */
.L_x_147:
        /* <DEDUP_REMOVED lines=16> */
.L_x_1333:


//--------------------- .text._ZN7cutlass13device_kernelIN5flash19enable_sm80_to_sm89INS1_16FlashAttnFwdSm80INS1_25CollectiveMainloopFwdSm80ILi8ELi1ELb0EN4cute5tupleIJNS5_1CILi128EEENS7_ILi64EEENS7_ILi192EEEEEELi192ENS_10bfloat16_tEfNS_4arch4Sm80ELb0ELb1ELb1ELb0ELb0ELb0ELb1ELb0EEENS1_21CollectiveEpilogueFwdINS6_IJS8_SA_S9_EEENS6_IJNS7_ILi1EEESI_SI_EEESC_SE_Li256ELb0ELb1ELb0ELb0EEENS1_19SingleTileSchedulerILb0ELb0ELb1ELi128EEEEEEEEEvNT_6ParamsE --------------------------
	.section	.text._ZN7cutlass13device_kernelIN5flash19enable_sm80_to_sm89INS1_16FlashAttnFwdSm80INS1_25CollectiveMainloopFwdSm80ILi8ELi1ELb0EN4cute5tupleIJNS5_1CILi128EEENS7_ILi64EEENS7_ILi192EEEEEELi192ENS_10bfloat16_tEfNS_4arch4Sm80ELb0ELb1ELb1ELb0ELb0ELb0ELb1ELb0EEENS1_21CollectiveEpilogueFwdINS6_IJS8_SA_S9_EEENS6_IJNS7_ILi1EEESI_SI_EEESC_SE_Li256ELb0ELb1ELb0ELb0EEENS1_19SingleTileSchedulerILb0ELb0ELb1ELi128EEEEEEEEEvNT_6ParamsE,"ax",@progbits
	.sectioninfo	@"SHI_REGISTERS=255"
	.align	128
.text._ZN7cutlass13device_kernelIN5flash19enable_sm80_to_sm89INS1_16FlashAttnFwdSm80INS1_25CollectiveMainloopFwdSm80ILi8ELi1ELb0EN4cute5tupleIJNS5_1CILi128EEENS7_ILi64EEENS7_ILi192EEEEEELi192ENS_10bfloat16_tEfNS_4arch4Sm80ELb0ELb1ELb1ELb0ELb0ELb0ELb1ELb0EEENS1_21CollectiveEpilogueFwdINS6_IJS8_SA_S9_EEENS6_IJNS7_ILi1EEESI_SI_EEESC_SE_Li256ELb0ELb1ELb0ELb0EEENS1_19SingleTileSchedulerILb0ELb0ELb1ELi128EEEEEEEEEvNT_6ParamsE:
        .type           _ZN7cutlass13device_kernelIN5flash19enable_sm80_to_sm89INS1_16FlashAttnFwdSm80INS1_25CollectiveMainloopFwdSm80ILi8ELi1ELb0EN4cute5tupleIJNS5_1CILi128EEENS7_ILi64EEENS7_ILi192EEEEEELi192ENS_10bfloat16_tEfNS_4arch4Sm80ELb0ELb1ELb1ELb0ELb0ELb0ELb1ELb0EEENS1_21CollectiveEpilogueFwdINS6_IJS8_SA_S9_EEENS6_IJNS7_ILi1EEESI_SI_EEESC_SE_Li256ELb0ELb1ELb0ELb0EEENS1_19SingleTileSchedulerILb0ELb0ELb1ELi128EEEEEEEEEvNT_6ParamsE,@function
        .size           _ZN7cutlass13device_kernelIN5flash19enable_sm80_to_sm89INS1_16FlashAttnFwdSm80INS1_25CollectiveMainloopFwdSm80ILi8ELi1ELb0EN4cute5tupleIJNS5_1CILi128EEENS7_ILi64EEENS7_ILi192EEEEEELi192ENS_10bfloat16_tEfNS_4arch4Sm80ELb0ELb1ELb1ELb0ELb0ELb0ELb1ELb0EEENS1_21CollectiveEpilogueFwdINS6_IJS8_SA_S9_EEENS6_IJNS7_ILi1EEESI_SI_EEESC_SE_Li256ELb0ELb1ELb0ELb0EEENS1_19SingleTileSchedulerILb0ELb0ELb1ELi128EEEEEEEEEvNT_6ParamsE,(.L_x_1334 - _ZN7cutlass13device_kernelIN5flash19enable_sm80_to_sm89INS1_16FlashAttnFwdSm80INS1_25CollectiveMainloopFwdSm80ILi8ELi1ELb0EN4cute5tupleIJNS5_1CILi128EEENS7_ILi64EEENS7_ILi192EEEEEELi192ENS_10bfloat16_tEfNS_4arch4Sm80ELb0ELb1ELb1ELb0ELb0ELb0ELb1ELb0EEENS1_21CollectiveEpilogueFwdINS6_IJS8_SA_S9_EEENS6_IJNS7_ILi1EEESI_SI_EEESC_SE_Li256ELb0ELb1ELb0ELb0EEENS1_19SingleTileSchedulerILb0ELb0ELb1ELi128EEEEEEEEEvNT_6ParamsE)
        .other          _ZN7cutlass13device_kernelIN5flash19enable_sm80_to_sm89INS1_16FlashAttnFwdSm80INS1_25CollectiveMainloopFwdSm80ILi8ELi1ELb0EN4cute5tupleIJNS5_1CILi128EEENS7_ILi64EEENS7_ILi192EEEEEELi192ENS_10bfloat16_tEfNS_4arch4Sm80ELb0ELb1ELb1ELb0ELb0ELb0ELb1ELb0EEENS1_21CollectiveEpilogueFwdINS6_IJS8_SA_S9_EEENS6_IJNS7_ILi1EEESI_SI_EEESC_SE_Li256ELb0ELb1ELb0ELb0EEENS1_19SingleTileSchedulerILb0ELb0ELb1ELi128EEEEEEEEEvNT_6ParamsE,@"STO_CUDA_ENTRY STV_DEFAULT"
_ZN7cutlass13device_kernelIN5flash19enable_sm80_to_sm89INS1_16FlashAttnFwdSm80INS1_25CollectiveMainloopFwdSm80ILi8ELi1ELb0EN4cute5tupleIJNS5_1CILi128EEENS7_ILi64EEENS7_ILi192EEEEEELi192ENS_10bfloat16_tEfNS_4arch4Sm80ELb0ELb1ELb1ELb0ELb0ELb0ELb1ELb0EEENS1_21CollectiveEpilogueFwdINS6_IJS8_SA_S9_EEENS6_IJNS7_ILi1EEESI_SI_EEESC_SE_Li256ELb0ELb1ELb0ELb0EEENS1_19SingleTileSchedulerILb0ELb0ELb1ELi128EEEEEEEEEvNT_6ParamsE:
[----:B------:R-:W-:Y:S02]  /*0000*/  MOV R1, c[0x0][0x28] ;  /* 0x00000a0000017a02 */ /* 0x000fe40000000f00 */
[----:B------:R-:W1:Y:S02]  /*0010*/  S2R R0, SR_CTAID.Z ;  /* 0x0000000000007919 */ /* 0x000e640000002700 */
[----:B-1----:R-:W-:-:S13]  /*0020*/  ISETP.GE.AND P0, PT, R0, RZ, PT ;  /* 0x000000ff0000720c */ /* 0x002fda0003f06270 */
[----:B------:R-:W-:Y:S05]  /*0030*/  @!P0 EXIT ;  /* 0x000000000000894d */ /* 0x000fea0003800000 */
[----:B------:R-:W1:Y:S01]  /*0040*/  S2UR UR15, SR_CTAID.X ;  /* 0x00000000000f79c3 */ /* 0x000e620000002500 */
[----:B------:R-:W-:Y:S01]  /*0050*/  ULDC UR9, c[0x0][0x2c4] ;  /* 0x0000b10000097ab9 */ /* 0x000fe20000000800 */
[----:B------:R-:W2:Y:S01]  /*0060*/  S2R R88, SR_TID.X ;  /* 0x0000000000587919 */ /* 0x000ea20000002100 */
[----:B------:R-:W-:Y:S02]  /*0070*/  UISETP.NE.AND UP2, UPT, UR9, 0x1, UPT ;  /* 0x000000010900788c */ /* 0x000fe4000bf45270 */
[----:B------:R-:W-:Y:S02]  /*0080*/  ULDC.64 UR4, c[0x0][0x2c8] ;  /* 0x0000b20000047ab9 */ /* 0x000fe40000000a00 */
[----:B------:R-:W-:Y:S02]  /*0090*/  UMOV UR6, 0x1 ;  /* 0x0000000100067882 */ /* 0x000fe40000000000 */
[----:B------:R-:W-:Y:S02]  /*00a0*/  ULDC UR8, c[0x0][0x168] ;  /* 0x00005a0000087ab9 */ /* 0x000fe40000000800 */
[----:B------:R-:W-:-:S02]  /*00b0*/  UIADD3 UR8, UR6, -UR8, URZ ;  /* 0x8000000806087290 */ /* 0x000fc4000fffe03f */
[----:B-1----:R-:W-:-:S04]  /*00c0*/  USHF.L.U32 UR15, UR15, 0x7, URZ ;  /* 0x000000070f0f7899 */ /* 0x002fc8000800063f */
[----:B------:R-:W-:Y:S02]  /*00d0*/  @UP2 UIADD3 UR10, UR15, 0x7f, URZ ;  /* 0x0000007f0f0a2890 */ /* 0x000fe4000fffe03f */
[----:B------:R-:W-:Y:S02]  /*00e0*/  UIADD3 UR7, UR15, 0x7f, URZ ;  /* 0x0000007f0f077890 */ /* 0x000fe4000fffe03f */
[----:B------:R-:W-:-:S04]  /*00f0*/  UIMAD.WIDE.U32 UR10, UR10, UR4, URZ ;  /* 0x000000040a0a72a5 */ /* 0x000fc8000f8e003f */
[----:B------:R-:W-:-:S03]  /*0100*/  @UP2 USHF.R.U32.HI UR7, URZ, UR5, UR11 ;  /* 0x000000053f072299 */ /* 0x000fc6000801160b */
[----:B------:R-:W-:Y:S02]  /*0110*/  ULDC.64 UR4, c[0x0][0x328] ;  /* 0x0000ca0000047ab9 */ /* 0x000fe40000000a00 */
[----:B------:R-:W-:-:S03]  /*0120*/  UISETP.LE.AND UP1, UPT, UR6, UR5, UPT ;  /* 0x000000050600728c */ /* 0x000fc6000bf23270 */
[----:B------:R-:W-:Y:S02]  /*0130*/  ULDC UR5, c[0x0][0x1d0] ;  /* 0x0000740000057ab9 */ /* 0x000fe40000000800 */
[----:B------:R-:W-:Y:S01]  /*0140*/  UIADD3 UR5, UR7, UR5, UR8 ;  /* 0x0000000507057290 */ /* 0x000fe2000fffe008 */
[----:B------:R-:W-:-:S03]  /*0150*/  PLOP3.LUT P0, PT, PT, PT, UP1, 0x40, 0x0 ;  /* 0x000000000000781c */ /* 0x000fc60003f0e818 */
[----:B------:R-:W-:-:S10]  /*0160*/  UIADD3 UR7, UR5, UR4, URZ ;  /* 0x0000000405077290 */ /* 0x000fd4000fffe03f */
[----:B------:R-:W-:Y:S05]  /*0170*/  @P0 BRA `(.L_x_148) ;  /* 0x0000014000000947 */ /* 0x000fea0003800000 */
[----:B--2---:R-:W-:Y:S01]  /*0180*/  ISETP.LT.AND P0, PT, RZ, UR5, PT ;  /* 0x00000005ff007c0c */ /* 0x004fe2000bf01270 */
[----:B------:R-:W-:-:S12]  /*0190*/  UIADD3 UR8, UR5, -0x1, URZ ;  /* 0xffffffff05087890 */ /* 0x000fd8000fffe03f */
[----:B------:R-:W-:Y:S05]  /*01a0*/  @P0 BRA `(.L_x_149) ;  /* 0x0000008000000947 */ /* 0x000fea0003800000 */
[----:B------:R-:W-:Y:S02]  /*01b0*/  ULDC UR4, c[0x0][0x32c] ;  /* 0x0000cb0000047ab9 */ /* 0x000fe40000000800 */
[----:B------:R-:W-:Y:S02]  /*01c0*/  UISETP.NE.AND UP0, UPT, UR6, UR4, UPT ;  /* 0x000000040600728c */ /* 0x000fe4000bf05270 */
[----:B------:R-:W-:-:S03]  /*01d0*/  UIADD3 UR8, -UR5, URZ, URZ ;  /* 0x0000003f05087290 */ /* 0x000fc6000fffe13f */
[----:B------:R-:W-:Y:S02]  /*01e0*/  ULDC.64 UR4, c[0x0][0x330] ;  /* 0x0000cc0000047ab9 */ /* 0x000fe40000000a00 */
[----:B------:R-:W-:-:S04]  /*01f0*/  UIMAD.WIDE.U32 UR10, UR8, UR4, URZ ;  /* 0x00000004080a72a5 */ /* 0x000fc8000f8e003f */
[----:B------:R-:W-:-:S04]  /*0200*/  @UP0 USHF.R.U32.HI UR8, URZ, UR5, UR11 ;  /* 0x000000053f080299 */ /* 0x000fc8000801160b */
[----:B------:R-:W-:Y:S01]  /*0210*/  ULOP3.LUT UR8, URZ, UR8, URZ, 0x33, !UPT ;  /* 0x000000083f087292 */ /* 0x000fe2000f8e333f */
[----:B------:R-:W-:Y:S05]  /*0220*/  BRA `(.L_x_150) ;  /* 0x0000005000007947 */ /* 0x000fea0003800000 */
.L_x_149:
[----:B------:R-:W-:Y:S02]  /*0230*/  ULDC UR4, c[0x0][0x32c] ;  /* 0x0000cb0000047ab9 */ /* 0x000fe40000000800 */
[----:B------:R-:W-:-:S03]  /*0240*/  UISETP.NE.AND UP0, UPT, UR6, UR4, UPT ;  /* 0x000000040600728c */ /* 0x000fc6000bf05270 */
[----:B------:R-:W-:Y:S02]  /*0250*/  ULDC.64 UR4, c[0x0][0x330] ;  /* 0x0000cc0000047ab9 */ /* 0x000fe40000000a00 */
[----:B------:R-:W-:-:S06]  /*0260*/  UIMAD.WIDE.U32 UR10, UR8, UR4, URZ ;  /* 0x00000004080a72a5 */ /* 0x000fcc000f8e003f */
[----:B------:R-:W-:Y:S02]  /*0270*/  @UP0 USHF.R.U32.HI UR8, URZ, UR5, UR11 ;  /* 0x000000053f080299 */ /* 0x000fe4000801160b */
.L_x_150:
[----:B------:R-:W-:Y:S02]  /*0280*/  ULDC UR4, c[0x0][0x32c] ;  /* 0x0000cb0000047ab9 */ /* 0x000fe40000000800 */
[----:B------:R-:W-:-:S04]  /*0290*/  UIMAD UR4, UR8, UR4, UR4 ;  /* 0x00000004080472a4 */ /* 0x000fc8000f8e0204 */
[----:B------:R-:W-:-:S04]  /*02a0*/  UISETP.LT.AND UP0, UPT, UR7, UR4, UPT ;  /* 0x000000040700728c */ /* 0x000fc8000bf01270 */
[----:B------:R-:W-:-:S03]  /*02b0*/  USEL UR7, UR7, UR4, UP0 ;  /* 0x0000000407077287 */ /* 0x000fc60008000000 */
.L_x_148:
[----:B--2---:R-:W-:Y:S01]  /*02c0*/  ULDC.64 UR4, c[0x0][0x2c8] ;  /* 0x0000b20000047ab9 */ /* 0x004fe20000000a00 */
[----:B------:R-:W-:Y:S01]  /*02d0*/  PLOP3.LUT P0, PT, PT, PT, UP1, 0x40, 0x0 ;  /* 0x000000000000781c */ /* 0x000fe20003f0e818 */
[----:B------:R-:W-:Y:S02]  /*02e0*/  UIMAD.WIDE.U32 UR12, UR15, UR4, URZ ;  /* 0x000000040f0c72a5 */ /* 0x000fe4000f8e003f */
[----:B------:R-:W-:Y:S02]  /*02f0*/  UMOV UR8, 0x3f ;  /* 0x0000003f00087882 */ /* 0x000fe40000000000 */
[----:B------:R-:W-:Y:S02]  /*0300*/  ULDC UR4, c[0x0][0x1d0] ;  /* 0x0000740000047ab9 */ /* 0x000fe40000000800 */
[----:B------:R-:W-:Y:S02]  /*0310*/  UIADD3 UR7, UR7, 0x3f, URZ ;  /* 0x0000003f07077890 */ /* 0x000fe4000fffe03f */
[----:B------:R-:W-:-:S02]  /*0320*/  UIADD3 UR8, UR8, UR4, URZ ;  /* 0x0000000408087290 */ /* 0x000fc4000fffe03f */
[----:B------:R-:W-:Y:S02]  /*0330*/  UMOV UR10, UR15 ;  /* 0x0000000f000a7c82 */ /* 0x000fe40008000000 */
[----:B------:R-:W-:Y:S02]  /*0340*/  @UP2 USHF.R.U32.HI UR10, URZ, UR5, UR13 ;  /* 0x000000053f0a2299 */ /* 0x000fe4000801160d */
[----:B------:R-:W-:Y:S02]  /*0350*/  USHF.R.S32.HI UR12, URZ, 0x1f, UR7 ;  /* 0x0000001f3f0c7899 */ /* 0x000fe40008011407 */
[----:B------:R-:W-:Y:S02]  /*0360*/  USHF.R.S32.HI UR13, URZ, 0x1f, UR8 ;  /* 0x0000001f3f0d7899 */ /* 0x000fe40008011408 */
[----:B------:R-:W-:Y:S02]  /*0370*/  ULEA.HI UR12, UR12, UR7, URZ, 0x6 ;  /* 0x000000070c0c7291 */ /* 0x000fe4000f8f303f */
[----:B------:R-:W-:-:S02]  /*0380*/  ULEA.HI UR13, UR13, UR8, URZ, 0x6 ;  /* 0x000000080d0d7291 */ /* 0x000fc4000f8f303f */
[----:B------:R-:W-:Y:S02]  /*0390*/  ULDC UR11, c[0x0][0x168] ;  /* 0x00005a00000b7ab9 */ /* 0x000fe40000000800 */
[----:B------:R-:W-:Y:S02]  /*03a0*/  UIADD3 UR7, UR4, -UR11, URZ ;  /* 0x8000000b04077290 */ /* 0x000fe4000fffe03f */
[----:B------:R-:W-:Y:S02]  /*03b0*/  USHF.R.S32.HI UR12, URZ, 0x6, UR12 ;  /* 0x000000063f0c7899 */ /* 0x000fe4000801140c */
[----:B------:R-:W-:Y:S02]  /*03c0*/  USHF.R.S32.HI UR13, URZ, 0x6, UR13 ;  /* 0x000000063f0d7899 */ /* 0x000fe4000801140d */
[----:B------:R-:W-:Y:S02]  /*03d0*/  UIADD3 UR4, UR7, UR10, URZ ;  /* 0x0000000a07047290 */ /* 0x000fe4000fffe03f */
[----:B------:R-:W-:-:S02]  /*03e0*/  UISETP.LT.AND UP0, UPT, UR13, UR12, UPT ;  /* 0x0000000c0d00728c */ /* 0x000fc4000bf01270 */
[----:B------:R-:W-:Y:S02]  /*03f0*/  ULDC UR5, c[0x0][0x324] ;  /* 0x0000c90000057ab9 */ /* 0x000fe40000000800 */
[----:B------:R-:W-:Y:S02]  /*0400*/  UIADD3 UR8, UR4, -UR5, URZ ;  /* 0x8000000504087290 */ /* 0x000fe4000fffe03f */
[----:B------:R-:W-:Y:S01]  /*0410*/  USEL UR13, UR13, UR12, UP0 ;  /* 0x0000000c0d0d7287 */ /* 0x000fe20008000000 */
[----:B------:R-:W-:Y:S05]  /*0420*/  @P0 BRA `(.L_x_151) ;  /* 0x0000015000000947 */ /* 0x000fea0003800000 */
[----:B------:R-:W-:Y:S02]  /*0430*/  UMOV UR10, UR4 ;  /* 0x00000004000a7c82 */ /* 0x000fe40008000000 */
[----:B------:R-:W-:-:S06]  /*0440*/  UISETP.GT.AND UP0, UPT, UR10, -0x1, UPT ;  /* 0xffffffff0a00788c */ /* 0x000fcc000bf04270 */
[----:B------:R-:W-:-:S13]  /*0450*/  PLOP3.LUT P0, PT, PT, PT, UP0, 0x80, 0x0 ;  /* 0x000000000000781c */ /* 0x000fda0003f0f008 */
[----:B------:R-:W-:Y:S05]  /*0460*/  @P0 BRA `(.L_x_152) ;  /* 0x0000008000000947 */ /* 0x000fea0003800000 */
[----:B------:R-:W-:Y:S02]  /*0470*/  ULDC UR4, c[0x0][0x32c] ;  /* 0x0000cb0000047ab9 */ /* 0x000fe40000000800 */
[----:B------:R-:W-:Y:S02]  /*0480*/  UISETP.NE.AND UP0, UPT, UR4, 0x1, UPT ;  /* 0x000000010400788c */ /* 0x000fe4000bf05270 */
[----:B------:R-:W-:Y:S02]  /*0490*/  ULOP3.LUT UR10, URZ, UR10, URZ, 0x33, !UPT ;  /* 0x0000000a3f0a7292 */ /* 0x000fe4000f8e333f */
[----:B------:R-:W-:Y:S02]  /*04a0*/  ULDC.64 UR4, c[0x0][0x330] ;  /* 0x0000cc0000047ab9 */ /* 0x000fe40000000a00 */
[----:B------:R-:W-:-:S05]  /*04b0*/  UIMAD.WIDE.U32 UR16, UR10, UR4, URZ ;  /* 0x000000040a1072a5 */ /* 0x000fca000f8e003f */
[----:B------:R-:W-:-:S04]  /*04c0*/  @UP0 USHF.R.U32.HI UR10, URZ, UR5, UR17 ;  /* 0x000000053f0a0299 */ /* 0x000fc80008011611 */
[----:B------:R-:W-:Y:S01]  /*04d0*/  ULOP3.LUT UR10, URZ, UR10, URZ, 0x33, !UPT ;  /* 0x0000000a3f0a7292 */ /* 0x000fe2000f8e333f */
[----:B------:R-:W-:Y:S05]  /*04e0*/  BRA `(.L_x_153) ;  /* 0x0000005000007947 */ /* 0x000fea0003800000 */
.L_x_152:
[----:B------:R-:W-:Y:S02]  /*04f0*/  ULDC UR4, c[0x0][0x32c] ;  /* 0x0000cb0000047ab9 */ /* 0x000fe40000000800 */
[----:B------:R-:W-:-:S03]  /*0500*/  UISETP.NE.AND UP0, UPT, UR4, 0x1, UPT ;  /* 0x000000010400788c */ /* 0x000fc6000bf05270 */
[----:B------:R-:W-:Y:S02]  /*0510*/  ULDC.64 UR4, c[0x0][0x330] ;  /* 0x0000cc0000047ab9 */ /* 0x000fe40000000a00 */
[----:B------:R-:W-:-:S06]  /*0520*/  UIMAD.WIDE.U32 UR16, UR10, UR4, URZ ;  /* 0x000000040a1072a5 */ /* 0x000fcc000f8e003f */
[----:B------:R-:W-:Y:S02]  /*0530*/  @UP0 USHF.R.U32.HI UR10, URZ, UR5, UR17 ;  /* 0x000000053f0a0299 */ /* 0x000fe40008011611 */
.L_x_153:
[----:B------:R-:W-:Y:S02]  /*0540*/  ULDC UR4, c[0x0][0x32c] ;  /* 0x0000cb0000047ab9 */ /* 0x000fe40000000800 */
[----:B------:R-:W-:-:S04]  /*0550*/  UIMAD UR4, UR10, UR4, URZ ;  /* 0x000000040a0472a4 */ /* 0x000fc8000f8e023f */
[----:B------:R-:W-:-:S04]  /*0560*/  UISETP.LT.AND UP0, UPT, UR8, UR4, UPT ;  /* 0x000000040800728c */ /* 0x000fc8000bf01270 */
[----:B------:R-:W-:-:S04]  /*0570*/  USEL UR8, UR8, UR4, !UP0 ;  /* 0x0000000408087287 */ /* 0x000fc8000c000000 */
.L_x_151:
[----:B------:R-:W-:Y:S01]  /*0580*/  USHF.R.S32.HI UR4, URZ, 0x1f, UR8 ;  /* 0x0000001f3f047899 */ /* 0x000fe20008011408 */
[----:B------:R-:W-:Y:S01]  /*0590*/  PLOP3.LUT P2, PT, PT, PT, PT, 0x80, 0x0 ;  /* 0x000000000000781c */ /* 0x000fe20003f4f070 */
[----:B------:R-:W-:Y:S01]  /*05a0*/  ULDC.64 UR16, c[0x0][0x118] ;  /* 0x0000460000107ab9 */ /* 0x000fe20000000a00 */
[----:B------:R-:W-:Y:S01]  /*05b0*/  CS2R R98, SRZ ;  /* 0x0000000000627805 */ /* 0x000fe2000001ff00 */
[----:B------:R-:W-:Y:S01]  /*05c0*/  ULEA.HI UR8, UR4, UR8, URZ, 0x6 ;  /* 0x0000000804087291 */ /* 0x000fe2000f8f303f */
[----:B------:R-:W-:Y:S01]  /*05d0*/  IMAD.MOV.U32 R5, RZ, RZ, RZ ;  /* 0x000000ffff057224 */ /* 0x000fe200078e00ff */
[----:B------:R-:W-:Y:S01]  /*05e0*/  CS2R R94, SRZ ;  /* 0x00000000005e7805 */ /* 0x000fe2000001ff00 */
[----:B------:R-:W-:Y:S01]  /*05f0*/  IMAD.MOV.U32 R96, RZ, RZ, RZ ;  /* 0x000000ffff607224 */ /* 0x000fe200078e00ff */
[----:B------:R-:W-:Y:S01]  /*0600*/  USHF.R.S32.HI UR8, URZ, 0x6, UR8 ;  /* 0x000000063f087899 */ /* 0x000fe20008011408 */
[----:B------:R-:W-:Y:S01]  /*0610*/  CS2R R92, SRZ ;  /* 0x00000000005c7805 */ /* 0x000fe2000001ff00 */
[----:B------:R-:W-:Y:S01]  /*0620*/  CS2R R90, SRZ ;  /* 0x00000000005a7805 */ /* 0x000fe2000001ff00 */
[----:B------:R-:W-:Y:S01]  /*0630*/  MOV R89, RZ ;  /* 0x000000ff00597202 */ /* 0x000fe20000000f00 */
[----:B------:R-:W-:Y:S01]  /*0640*/  UISETP.LT.AND UP0, UPT, URZ, UR8, UPT ;  /* 0x000000083f00728c */ /* 0x000fe2000bf01270 */
[----:B------:R-:W-:Y:S01]  /*0650*/  CS2R R6, SRZ ;  /* 0x0000000000067805 */ /* 0x000fe2000001ff00 */
[----:B------:R-:W-:Y:S01]  /*0660*/  CS2R R86, SRZ ;  /* 0x0000000000567805 */ /* 0x000fe2000001ff00 */
[----:B------:R-:W-:Y:S01]  /*0670*/  CS2R R84, SRZ ;  /* 0x0000000000547805 */ /* 0x000fe2000001ff00 */
[----:B------:R-:W-:Y:S01]  /*0680*/  USEL UR8, URZ, UR8, !UP0 ;  /* 0x000000083f087287 */ /* 0x000fe2000c000000 */
[----:B------:R-:W-:Y:S01]  /*0690*/  CS2R R82, SRZ ;  /* 0x0000000000527805 */ /* 0x000fe2000001ff00 */
[----:B------:R-:W-:Y:S01]  /*06a0*/  CS2R R80, SRZ ;  /* 0x0000000000507805 */ /* 0x000fe2000001ff00 */
[----:B------:R-:W-:Y:S01]  /*06b0*/  CS2R R78, SRZ ;  /* 0x00000000004e7805 */ /* 0x000fe2000001ff00 */
[----:B------:R-:W-:Y:S01]  /*06c0*/  UISETP.GT.AND UP0, UPT, UR13, UR8, UPT ;  /* 0x000000080d00728c */ /* 0x000fe2000bf04270 */
[----:B------:R-:W-:Y:S01]  /*06d0*/  CS2R R76, SRZ ;  /* 0x00000000004c7805 */ /* 0x000fe2000001ff00 */
[----:B------:R-:W-:Y:S01]  /*06e0*/  CS2R R74, SRZ ;  /* 0x00000000004a7805 */ /* 0x000fe2000001ff00 */
[----:B------:R-:W-:Y:S01]  /*06f0*/  CS2R R72, SRZ ;  /* 0x0000000000487805 */ /* 0x000fe2000001ff00 */
[----:B------:R-:W-:Y:S01]  /*0700*/  CS2R R70, SRZ ;  /* 0x0000000000467805 */ /* 0x000fe2000001ff00 */
[----:B------:R-:W-:Y:S01]  /*0710*/  CS2R R68, SRZ ;  /* 0x0000000000447805 */ /* 0x000fe2000001ff00 */
[----:B------:R-:W-:Y:S01]  /*0720*/  PLOP3.LUT P0, PT, PT, PT, UP0, 0x80, 0x0 ;  /* 0x000000000000781c */ /* 0x000fe20003f0f008 */
        /* <DEDUP_REMOVED lines=34> */
[----:B------:R-:W-:Y:S01]  /*0950*/  ISETP.NE.U32.AND P3, PT, RZ, c[0x0][0x340], PT ;  /* 0x0000d000ff007a0c */ /* 0x000fe20003f65070 */
[----:B------:R-:W1:Y:S01]  /*0960*/  S2R R4, SR_CTAID.Y ;  /* 0x0000000000047919 */ /* 0x000e620000002600 */
[----:B------:R-:W-:-:S02]  /*0970*/  SHF.R.S32.HI R91, RZ, 0x1f, R88 ;  /* 0x0000001fff5b7819 */ /* 0x000fc40000011458 */
[----:B------:R-:W-:Y:S02]  /*0980*/  PLOP3.LUT P1, PT, PT, PT, UP2, 0x80, 0x0 ;  /* 0x000000000000781c */ /* 0x000fe40003f2f028 */
[----:B------:R-:W-:Y:S02]  /*0990*/  PLOP3.LUT P0, PT, PT, PT, UP2, 0x80, 0x0 ;  /* 0x000000000000781c */ /* 0x000fe40003f0f028 */
[----:B------:R-:W-:Y:S01]  /*09a0*/  SHF.R.S32.HI R5, RZ, 0x1f, R0 ;  /* 0x0000001fff057819 */ /* 0x000fe20000011400 */
[----:B------:R-:W-:Y:S01]  /*09b0*/  ULDC UR4, c[0x0][0x168] ;  /* 0x00005a0000047ab9 */ /* 0x000fe20000000800 */
[----:B------:R-:W-:Y:S01]  /*09c0*/  ISETP.NE.AND.EX P3, PT, RZ, c[0x0][0x344], PT, P3 ;  /* 0x0000d100ff007a0c */ /* 0x000fe20003f65330 */
[----:B------:R-:W-:Y:S02]  /*09d0*/  UIADD3 UR18, UR13, -0x1, URZ ;  /* 0xffffffff0d127890 */ /* 0x000fe4000fffe03f */
[----:B------:R-:W-:-:S10]  /*09e0*/  ULDC.64 UR10, c[0x0][0x1e0] ;  /* 0x00007800000a7ab9 */ /* 0x000fd40000000a00 */
[----:B------:R-:W-:-:S04]  /*09f0*/  @P3 IMAD.MOV.U32 R3, RZ, RZ, 0x4 ;  /* 0x00000004ff033424 */ /* 0x000fc800078e00ff */
[----:B------:R-:W-:-:S06]  /*0a00*/  @P3 IMAD.WIDE R208, R0, R3, c[0x0][0x340] ;  /* 0x0000d00000d03625 */ /* 0x000fcc00078e0203 */
[----:B------:R-:W2:Y:S01]  /*0a10*/  @P3 LDG.E R208, [R208.64] ;  /* 0x00000010d0d03981 */ /* 0x000ea2000c1e1900 */
[-C--:B------:R-:W-:Y:S01]  /*0a20*/  LEA.HI R9, R91, R88.reuse, RZ, 0x3 ;  /* 0x000000585b097211 */ /* 0x080fe200078f18ff */
[----:B-1----:R-:W-:Y:S01]  /*0a30*/  IMAD.WIDE.U32 R12, R4, c[0x0][0x1b8], RZ ;  /* 0x00006e00040c7a25 */ /* 0x002fe200078e00ff */
[----:B------:R-:W-:Y:S01]  /*0a40*/  SHF.R.S32.HI R7, RZ, 0x1f, R4 ;  /* 0x0000001fff077819 */ /* 0x000fe20000011404 */
[----:B------:R-:W-:Y:S01]  /*0a50*/  UIMAD UR4, UR9, UR4, URZ ;  /* 0x00000004090472a4 */ /* 0x000fe2000f8e023f */
[----:B------:R-:W-:Y:S01]  /*0a60*/  LOP3.LUT R3, R9, 0xfffffff8, RZ, 0xc0, !PT ;  /* 0xfffffff809037812 */ /* 0x000fe200078ec0ff */
[----:B------:R-:W-:Y:S01]  /*0a70*/  USHF.L.U32 UR14, UR18, 0x6, URZ ;  /* 0x00000006120e7899 */ /* 0x000fe2000800063f */
[----:B------:R-:W-:Y:S01]  /*0a80*/  SHF.R.S32.HI R9, RZ, 0x3, R9 ;  /* 0x00000003ff097819 */ /* 0x000fe20000011409 */
[----:B------:R-:W-:Y:S01]  /*0a90*/  IMAD R11, R7, c[0x0][0x1b8], RZ ;  /* 0x00006e00070b7a24 */ /* 0x000fe200078e02ff */
[----:B------:R-:W-:Y:S01]  /*0aa0*/  UMOV UR9, 0x6 ;  /* 0x0000000600097882 */ /* 0x000fe20000000000 */
[----:B------:R-:W-:Y:S01]  /*0ab0*/  IMAD.IADD R3, R88, 0x1, -R3 ;  /* 0x0000000158037824 */ /* 0x000fe200078e0a03 */
[----:B------:R-:W-:Y:S01]  /*0ac0*/  USHF.L.U32 UR20, UR10, 0x6, URZ ;  /* 0x000000060a147899 */ /* 0x000fe2000800063f */
[----:B------:R-:W-:Y:S01]  /*0ad0*/  IMAD R11, R4, c[0x0][0x1bc], R11 ;  /* 0x00006f00040b7a24 */ /* 0x000fe200078e020b */
[----:B------:R-:W-:Y:S01]  /*0ae0*/  USHF.L.U64.HI UR19, UR10, UR9, UR11 ;  /* 0x000000090a137299 */ /* 0x000fe2000801020b */
[----:B------:R-:W-:Y:S01]  /*0af0*/  IMAD R2, R3, 0x20, R9 ;  /* 0x0000002003027824 */ /* 0x000fe200078e0209 */
[----:B------:R-:W-:Y:S01]  /*0b00*/  USHF.R.S32.HI UR21, URZ, 0x1f, UR18 ;  /* 0x0000001f3f157899 */ /* 0x000fe20008011412 */
[----:B------:R-:W-:Y:S01]  /*0b10*/  IMAD.IADD R13, R13, 0x1, R11 ;  /* 0x000000010d0d7824 */ /* 0x000fe200078e020b */
[----:B------:R-:W-:Y:S01]  /*0b20*/  USHF.L.U32 UR12, UR10, 0x5, URZ ;  /* 0x000000050a0c7899 */ /* 0x000fe2000800063f */
[----:B------:R-:W-:Y:S01]  /*0b30*/  IMAD R11, R5, c[0x0][0x1c0], RZ ;  /* 0x00007000050b7a24 */ /* 0x000fe200078e02ff */
[----:B------:R-:W-:Y:S01]  /*0b40*/  IADD3 R2, R2, UR15, RZ ;  /* 0x0000000f02027c10 */ /* 0x000fe2000fffe0ff */
[----:B------:R-:W-:Y:S01]  /*0b50*/  IMAD.WIDE.U32 R12, R0, c[0x0][0x1c0], R12 ;  /* 0x00007000000c7a25 */ /* 0x000fe200078e000c */
[----:B------:R-:W-:Y:S01]  /*0b60*/  UMOV UR5, 0x5 ;  /* 0x0000000500057882 */ /* 0x000fe20000000000 */
[----:B------:R-:W-:Y:S01]  /*0b70*/  LEA.HI R89, R91, R88, RZ, 0x5 ;  /* 0x000000585b597211 */ /* 0x000fe200078f28ff */
[----:B------:R-:W-:Y:S01]  /*0b80*/  USHF.L.U64.HI UR11, UR10, UR5, UR11 ;  /* 0x000000050a0b7299 */ /* 0x000fe2000801020b */
[----:B------:R-:W-:Y:S01]  /*0b90*/  @P1 IMAD.HI.U32 R6, R2, c[0x0][0x2c8], RZ ;  /* 0x0000b20002061a27 */ /* 0x000fe200078e00ff */
[----:B------:R-:W-:-:S03]  /*0ba0*/  UISETP.GT.AND UP0, UPT, UR18, UR8, UPT ;  /* 0x000000081200728c */ /* 0x000fc6000bf04270 */
[----:B------:R-:W-:Y:S01]  /*0bb0*/  IMAD.MOV.U32 R10, RZ, RZ, R2 ;  /* 0x000000ffff0a7224 */ /* 0x000fe200078e0002 */
[----:B------:R-:W-:Y:S01]  /*0bc0*/  @P0 SHF.R.U32.HI R10, RZ, c[0x0][0x2cc], R6 ;  /* 0x0000b300ff0a0a19 */ /* 0x000fe20000011606 */
[----:B------:R-:W-:Y:S02]  /*0bd0*/  IMAD R6, R0, c[0x0][0x1c4], R11 ;  /* 0x0000710000067a24 */ /* 0x000fe400078e020b */
[----:B------:R-:W-:Y:S01]  /*0be0*/  IMAD.MOV.U32 R14, RZ, RZ, R12 ;  /* 0x000000ffff0e7224 */ /* 0x000fe200078e000c */
[--C-:B------:R-:W-:Y:S01]  /*0bf0*/  SHF.R.S32.HI R8, RZ, 0x1f, R10.reuse ;  /* 0x0000001fff087819 */ /* 0x100fe2000001140a */
[----:B------:R-:W-:Y:S02]  /*0c00*/  IMAD.MOV R11, RZ, RZ, -R10 ;  /* 0x000000ffff0b7224 */ /* 0x000fe400078e0a0a */
[----:B------:R-:W-:Y:S01]  /*0c10*/  IMAD.IADD R15, R13, 0x1, R6 ;  /* 0x000000010d0f7824 */ /* 0x000fe200078e0206 */
[----:B------:R-:W-:Y:S01]  /*0c20*/  IADD3 R6, R9, UR15, RZ ;  /* 0x0000000f09067c10 */ /* 0x000fe2000fffe0ff */
[----:B------:R-:W-:-:S02]  /*0c30*/  IMAD R11, R11, c[0x0][0x2c4], R2 ;  /* 0x0000b1000b0b7a24 */ /* 0x000fc400078e0202 */
[----:B------:R-:W-:Y:S01]  /*0c40*/  IMAD R13, R8, c[0x0][0x1b0], RZ ;  /* 0x00006c00080d7a24 */ /* 0x000fe200078e02ff */
[----:B------:R-:W-:Y:S01]  /*0c50*/  LEA.HI R8, R91, R88, RZ, 0x6 ;  /* 0x000000585b087211 */ /* 0x000fe200078f30ff */
[----:B------:R-:W-:Y:S01]  /*0c60*/  IMAD.WIDE.U32 R14, R10, c[0x0][0x1b0], R14 ;  /* 0x00006c000a0e7a25 */ /* 0x000fe200078e000e */
[----:B------:R-:W-:Y:S02]  /*0c70*/  SHF.R.S32.HI R2, RZ, 0x1f, R11 ;  /* 0x0000001fff027819 */ /* 0x000fe4000001140b */
[----:B------:R-:W-:Y:S01]  /*0c80*/  IADD3 R16, R6, 0x40, RZ ;  /* 0x0000004006107810 */ /* 0x000fe20007ffe0ff */
[----:B------:R-:W-:Y:S02]  /*0c90*/  IMAD R13, R10, c[0x0][0x1b4], R13 ;  /* 0x00006d000a0d7a24 */ /* 0x000fe400078e020d */
[----:B------:R-:W-:Y:S02]  /*0ca0*/  IMAD R2, R2, c[0x0][0x1a8], RZ ;  /* 0x00006a0002027a24 */ /* 0x000fe400078e02ff */
[----:B------:R-:W-:-:S02]  /*0cb0*/  IMAD.IADD R15, R15, 0x1, R13 ;  /* 0x000000010f0f7824 */ /* 0x000fc400078e020d */
[C---:B------:R-:W-:Y:S02]  /*0cc0*/  IMAD R2, R11.reuse, c[0x0][0x1ac], R2 ;  /* 0x00006b000b027a24 */ /* 0x040fe400078e0202 */
[----:B------:R-:W-:-:S04]  /*0cd0*/  IMAD.WIDE.U32 R12, R11, c[0x0][0x1a8], R14 ;  /* 0x00006a000b0c7a25 */ /* 0x000fc800078e000e */
[----:B------:R-:W-:Y:S02]  /*0ce0*/  IMAD.SHL.U32 R207, R9, 0x40, RZ ;  /* 0x0000004009cf7824 */ /* 0x000fe400078e00ff */
[----:B------:R-:W-:Y:S01]  /*0cf0*/  IMAD.IADD R11, R13, 0x1, R2 ;  /* 0x000000010d0b7824 */ /* 0x000fe200078e0202 */
[----:B------:R-:W-:Y:S01]  /*0d00*/  LEA R13, P0, R12, c[0x0][0x160], 0x1 ;  /* 0x000058000c0d7a11 */ /* 0x000fe200078008ff */
[----:B------:R-:W-:Y:S01]  /*0d10*/  IMAD.SHL.U32 R10, R3, 0x8, RZ ;  /* 0x00000008030a7824 */ /* 0x000fe200078e00ff */
[----:B------:R-:W-:Y:S01]  /*0d20*/  LOP3.LUT R207, R207, 0x1c0, RZ, 0xc0, !PT ;  /* 0x000001c0cfcf7812 */ /* 0x000fe200078ec0ff */
[----:B------:R-:W-:Y:S01]  /*0d30*/  IMAD.SHL.U32 R8, R8, 0x8, RZ ;  /* 0x0000000808087824 */ /* 0x000fe200078e00ff */
[----:B------:R-:W-:Y:S01]  /*0d40*/  LEA.HI.X R12, R12, c[0x0][0x164], R11, 0x1, P0 ;  /* 0x000059000c0c7a11 */ /* 0x000fe200000f0c0b */
[----:B------:R-:W-:Y:S01]  /*0d50*/  SHFL.IDX PT, R20, R13, RZ, 0x181f ;  /* 0x00181fff0d147589 */ /* 0x000fe200000e0000 */
[----:B------:R-:W-:Y:S01]  /*0d60*/  LOP3.LUT R2, R207, 0x38, R10, 0xf8, !PT ;  /* 0x00000038cf027812 */ /* 0x000fe200078ef80a */
[----:B------:R-:W-:Y:S01]  /*0d70*/  IMAD.MOV.U32 R44, RZ, RZ, 0x40 ;  /* 0x00000040ff2c7424 */ /* 0x000fe200078e00ff */
[----:B------:R-:W-:Y:S01]  /*0d80*/  SHF.R.U32.HI R207, RZ, 0x3, R207 ;  /* 0x00000003ffcf7819 */ /* 0x000fe200000116cf */
[----:B------:R-:W1:Y:S01]  /*0d90*/  SHFL.IDX PT, R21, R12, RZ, 0x181f ;  /* 0x00181fff0c157589 */ /* 0x000e6200000e0000 */
[----:B------:R-:W-:-:S02]  /*0da0*/  ISETP.GE.AND P0, PT, R6, UR4, PT ;  /* 0x0000000406007c0c */ /* 0x000fc4000bf06270 */
[----:B------:R-:W-:Y:S01]  /*0db0*/  LOP3.LUT R207, R2, R207, RZ, 0x3c, !PT ;  /* 0x000000cf02cf7212 */ /* 0x000fe200078e3cff */
[----:B------:R-:W3:Y:S01]  /*0dc0*/  SHFL.IDX PT, R18, R13, 0x1, 0x181f ;  /* 0x00381f000d127f89 */ /* 0x000ee200000e0000 */
[----:B------:R-:W-:Y:S02]  /*0dd0*/  IADD3 R2, R6, 0x20, RZ ;  /* 0x0000002006027810 */ /* 0x000fe40007ffe0ff */
[----:B------:R-:W-:Y:S01]  /*0de0*/  LOP3.LUT R207, R207, 0xfffffe00, R8, 0xf8, !PT ;  /* 0xfffffe00cfcf7812 */ /* 0x000fe200078ef808 */
[----:B------:R-:W4:Y:S01]  /*0df0*/  SHFL.IDX PT, R19, R12, 0x1, 0x181f ;  /* 0x00381f000c137f89 */ /* 0x000f2200000e0000 */
[----:B------:R-:W-:Y:S02]  /*0e00*/  IADD3 R8, R10, 0x40, RZ ;  /* 0x000000400a087810 */ /* 0x000fe40007ffe0ff */
[----:B------:R-:W-:Y:S01]  /*0e10*/  ISETP.GE.AND P5, PT, R2, UR4, PT ;  /* 0x0000000402007c0c */ /* 0x000fe2000bfa6270 */
[----:B------:R-:W-:Y:S01]  /*0e20*/  IMAD.SHL.U32 R207, R207, 0x2, RZ ;  /* 0x00000002cfcf7824 */ /* 0x000fe200078e00ff */
[----:B------:R-:W-:-:S02]  /*0e30*/  IADD3 R2, R10, 0x80, RZ ;  /* 0x000000800a027810 */ /* 0x000fc40007ffe0ff */
[----:B------:R-:W-:Y:S02]  /*0e40*/  @!P0 SHF.R.S32.HI R15, RZ, 0x1f, R8 ;  /* 0x0000001fff0f8819 */ /* 0x000fe40000011408 */
[----:B------:R-:W-:Y:S02]  /*0e50*/  @!P0 SHF.R.S32.HI R17, RZ, 0x1f, R2 ;  /* 0x0000001fff118819 */ /* 0x000fe40000011402 */
[----:B------:R-:W-:Y:S02]  /*0e60*/  @!P0 LEA.HI R15, R15, R8, RZ, 0x3 ;  /* 0x000000080f0f8211 */ /* 0x000fe400078f18ff */
[----:B------:R-:W-:Y:S02]  /*0e70*/  @!P0 LEA.HI R14, R17, R2, RZ, 0x3 ;  /* 0x00000002110e8211 */ /* 0x000fe400078f18ff */
[----:B------:R-:W-:Y:S02]  /*0e80*/  @!P0 LOP3.LUT R15, R15, 0xfffffff8, RZ, 0xc0, !PT ;  /* 0xfffffff80f0f8812 */ /* 0x000fe400078ec0ff */
[----:B------:R-:W-:-:S02]  /*0e90*/  @!P0 LOP3.LUT R14, R14, 0xfffffff8, RZ, 0xc0, !PT ;  /* 0xfffffff80e0e8812 */ /* 0x000fc400078ec0ff */
[----:B------:R-:W-:Y:S01]  /*0ea0*/  ISETP.GE.AND P2, PT, R10, c[0x0][0x198], PT ;  /* 0x000066000a007a0c */ /* 0x000fe20003f46270 */
[--C-:B-1----:R-:W-:Y:S01]  /*0eb0*/  @!P0 IMAD.WIDE R26, R15, 0x2, R20.reuse ;  /* 0x000000020f1a8825 */ /* 0x102fe200078e0214 */
[----:B------:R-:W-:Y:S02]  /*0ec0*/  ISETP.GE.AND P1, PT, R8, c[0x0][0x198], PT ;  /* 0x0000660008007a0c */ /* 0x000fe40003f26270 */
[----:B------:R-:W-:Y:S01]  /*0ed0*/  ISETP.GE.AND P4, PT, R2, c[0x0][0x198], PT ;  /* 0x0000660002007a0c */ /* 0x000fe20003f86270 */
[----:B------:R-:W-:Y:S01]  /*0ee0*/  @!P0 IMAD.WIDE R28, R14, 0x2, R20 ;  /* 0x000000020e1c8825 */ /* 0x000fe200078e0214 */
[----:B------:R-:W-:Y:S02]  /*0ef0*/  @!P5 SHF.R.S32.HI R15, RZ, 0x1f, R8 ;  /* 0x0000001fff0fd819 */ /* 0x000fe40000011408 */
[----:B------:R-:W-:Y:S02]  /*0f00*/  @!P5 SHF.R.S32.HI R17, RZ, 0x1f, R2 ;  /* 0x0000001fff11d819 */ /* 0x000fe40000011402 */
[----:B------:R-:W-:-:S02]  /*0f10*/  SHF.R.S32.HI R11, RZ, 0x1f, R10 ;  /* 0x0000001fff0b7819 */ /* 0x000fc4000001140a */
[C---:B------:R-:W-:Y:S02]  /*0f20*/  @!P0 LEA R22, P6, R10.reuse, R20, 0x1 ;  /* 0x000000140a168211 */ /* 0x040fe400078c08ff */
[----:B------:R-:W-:Y:S01]  /*0f30*/  SHFL.IDX PT, R20, R13, 0x2, 0x181f ;  /* 0x00581f000d147f89 */ /* 0x000fe200000e0000 */
[----:B------:R-:W-:Y:S02]  /*0f40*/  @!P5 LEA.HI R15, R15, R8, RZ, 0x3 ;  /* 0x000000080f0fd211 */ /* 0x000fe400078f18ff */
[----:B------:R-:W-:Y:S02]  /*0f50*/  @!P5 LEA.HI R14, R17, R2, RZ, 0x3 ;  /* 0x00000002110ed211 */ /* 0x000fe400078f18ff */
[----:B------:R-:W-:Y:S02]  /*0f60*/  @!P0 LEA.HI.X R23, R10, R21, R11, 0x1, P6 ;  /* 0x000000150a178211 */ /* 0x000fe400030f0c0b */
[----:B------:R-:W-:Y:S01]  /*0f70*/  ISETP.GE.AND P6, PT, R16, UR4, PT ;  /* 0x0000000410007c0c */ /* 0x000fe2000bfc6270 */
[----:B------:R-:W1:Y:S01]  /*0f80*/  SHFL.IDX PT, R21, R12, 0x2, 0x181f ;  /* 0x00581f000c157f89 */ /* 0x000e6200000e0000 */
[----:B------:R-:W-:-:S02]  /*0f90*/  @!P5 LOP3.LUT R15, R15, 0xfffffff8, RZ, 0xc0, !PT ;  /* 0xfffffff80f0fd812 */ /* 0x000fc400078ec0ff */
[----:B------:R-:W-:Y:S01]  /*0fa0*/  @!P5 LOP3.LUT R17, R14, 0xfffffff8, RZ, 0xc0, !PT ;  /* 0xfffffff80e11d812 */ /* 0x000fe200078ec0ff */
[----:B------:R5:W-:Y:S01]  /*0fb0*/  @!P0 LDGSTS.E.BYPASS.LTC128B.128 [R207+0xc100], [R22.64], !P2 ;  /* 0x0c10000016cf8fae */ /* 0x000be2000d101d50 */
[----:B------:R-:W-:-:S03]  /*0fc0*/  IADD3 R6, R6, 0x60, RZ ;  /* 0x0000006006067810 */ /* 0x000fc60007ffe0ff */
[----:B------:R1:W1:Y:S04]  /*0fd0*/  SHFL.IDX PT, R14, R13, 0x3, 0x181f ;  /* 0x00781f000d0e7f89 */ /* 0x00026800000e0000 */
[----:B------:R1:W-:Y:S04]  /*0fe0*/  @!P0 LDGSTS.E.BYPASS.LTC128B.128 [R207+0x10100], [R26.64], !P1 ;  /* 0x101000001acf8fae */ /* 0x0003e8000c901d50 */
[----:B------:R2:W-:Y:S01]  /*0ff0*/  @!P0 LDGSTS.E.BYPASS.LTC128B.128 [R207+0x14100], [R28.64], !P4 ;  /* 0x141000001ccf8fae */ /* 0x0005e2000e101d50 */
[----:B---3--:R-:W-:-:S04]  /*1000*/  @!P5 LEA R24, P0, R10, R18, 0x1 ;  /* 0x000000120a18d211 */ /* 0x008fc800078008ff */
[----:B----4-:R-:W-:Y:S02]  /*1010*/  @!P5 LEA.HI.X R25, R10, R19, R11, 0x1, P0 ;  /* 0x000000130a19d211 */ /* 0x010fe400000f0c0b */
[----:B------:R-:W-:Y:S01]  /*1020*/  ISETP.GE.AND P0, PT, R6, UR4, PT ;  /* 0x0000000406007c0c */ /* 0x000fe2000bf06270 */
[----:B------:R-:W-:Y:S02]  /*1030*/  UIMAD UR4, UR19, UR18, URZ ;  /* 0x00000012130472a4 */ /* 0x000fe4000f8e023f */
[----:B------:R3:W-:Y:S02]  /*1040*/  @!P5 LDGSTS.E.BYPASS.LTC128B.128 [R207+0xd100], [R24.64], !P2 ;  /* 0x0d10000018cfdfae */ /* 0x0007e4000d101d50 */
[----:B------:R-:W-:Y:S01]  /*1050*/  UIMAD UR4, UR21, UR20, UR4 ;  /* 0x00000014150472a4 */ /* 0x000fe2000f8e0204 */
[--C-:B-----5:R-:W-:Y:S02]  /*1060*/  @!P5 IMAD.WIDE R22, R15, 0x2, R18.reuse ;  /* 0x000000020f16d825 */ /* 0x120fe400078e0212 */
[----:B------:R4:W5:Y:S04]  /*1070*/  SHFL.IDX PT, R15, R12, 0x3, 0x181f ;  /* 0x00781f000c0f7f89 */ /* 0x00096800000e0000 */
[----:B------:R5:W-:Y:S01]  /*1080*/  @!P5 LDGSTS.E.BYPASS.LTC128B.128 [R207+0x11100], [R22.64], !P1 ;  /* 0x1110000016cfdfae */ /* 0x000be2000c901d50 */
[----:B-1----:R-:W-:Y:S01]  /*1090*/  @!P5 IMAD.WIDE R26, R17, 0x2, R18 ;  /* 0x00000002111ad825 */ /* 0x002fe200078e0212 */
[----:B------:R-:W-:-:S02]  /*10a0*/  @!P6 SHF.R.S32.HI R19, RZ, 0x1f, R8 ;  /* 0x0000001fff13e819 */ /* 0x000fc40000011408 */
[----:B------:R-:W-:Y:S02]  /*10b0*/  @!P6 SHF.R.S32.HI R17, RZ, 0x1f, R2 ;  /* 0x0000001fff11e819 */ /* 0x000fe40000011402 */
[----:B------:R-:W-:Y:S01]  /*10c0*/  @!P6 LEA.HI R19, R19, R8, RZ, 0x3 ;  /* 0x000000081313e211 */ /* 0x000fe200078f18ff */
[----:B------:R1:W-:Y:S01]  /*10d0*/  @!P5 LDGSTS.E.BYPASS.LTC128B.128 [R207+0x15100], [R26.64], !P4 ;  /* 0x151000001acfdfae */ /* 0x0003e2000e101d50 */
[----:B------:R-:W-:Y:S02]  /*10e0*/  @!P6 LEA.HI R6, R17, R2, RZ, 0x3 ;  /* 0x000000021106e211 */ /* 0x000fe400078f18ff */
[----:B------:R-:W-:Y:S02]  /*10f0*/  @!P6 LOP3.LUT R19, R19, 0xfffffff8, RZ, 0xc0, !PT ;  /* 0xfffffff81313e812 */ /* 0x000fe400078ec0ff */
[----:B------:R-:W-:Y:S02]  /*1100*/  LEA.HI R17, R91, R88, RZ, 0x4 ;  /* 0x000000585b117211 */ /* 0x000fe400078f20ff */
[----:B------:R-:W-:Y:S01]  /*1110*/  @!P6 LOP3.LUT R13, R6, 0xfffffff8, RZ, 0xc0, !PT ;  /* 0xfffffff8060de812 */ /* 0x000fe200078ec0ff */
[----:B------:R-:W-:Y:S01]  /*1120*/  IMAD.U32 R6, RZ, RZ, UR14 ;  /* 0x0000000eff067e24 */ /* 0x000fe2000f8e00ff */
[----:B------:R-:W-:Y:S01]  /*1130*/  SHF.R.S32.HI R16, RZ, 0x4, R17 ;  /* 0x00000004ff107819 */ /* 0x000fe20000011411 */
[----:B---3--:R-:W-:-:S03]  /*1140*/  @!P6 IMAD.WIDE R24, R19, 0x2, R20 ;  /* 0x000000021318e825 */ /* 0x008fc600078e0214 */
[----:B------:R-:W-:Y:S02]  /*1150*/  LEA.HI R205, R17, R16, RZ, 0x1 ;  /* 0x0000001011cd7211 */ /* 0x000fe400078f08ff */
[----:B----4-:R-:W-:Y:S02]  /*1160*/  IADD3 R12, -R6, c[0x0][0x1d0], -R9 ;  /* 0x00007400060c7a10 */ /* 0x010fe40007ffe909 */
[----:B------:R-:W-:Y:S02]  /*1170*/  LOP3.LUT R205, R205, 0xfffffffe, RZ, 0xc0, !PT ;  /* 0xfffffffecdcd7812 */ /* 0x000fe400078ec0ff */
[----:B-----5:R-:W-:-:S03]  /*1180*/  @!P6 LEA R22, P5, R10, R20, 0x1 ;  /* 0x000000140a16e211 */ /* 0x020fc600078a08ff */
[----:B------:R-:W-:Y:S01]  /*1190*/  IMAD.IADD R205, R16, 0x1, -R205 ;  /* 0x0000000110cd7824 */ /* 0x000fe200078e0acd */
[C---:B------:R-:W-:Y:S01]  /*11a0*/  @!P6 LEA.HI.X R23, R10.reuse, R21, R11, 0x1, P5 ;  /* 0x000000150a17e211 */ /* 0x040fe200028f0c0b */
[----:B------:R-:W-:Y:S01]  /*11b0*/  @!P6 IMAD.WIDE R20, R13, 0x2, R20 ;  /* 0x000000020d14e825 */ /* 0x000fe200078e0214 */
[C---:B------:R-:W-:Y:S02]  /*11c0*/  @!P0 LEA R18, P5, R10.reuse, R14, 0x1 ;  /* 0x0000000e0a128211 */ /* 0x040fe400078a08ff */
[----:B------:R-:W-:Y:S01]  /*11d0*/  @!P0 SHF.R.S32.HI R13, RZ, 0x1f, R8 ;  /* 0x0000001fff0d8819 */ /* 0x000fe20000011408 */
[----:B------:R3:W-:Y:S01]  /*11e0*/  @!P6 LDGSTS.E.BYPASS.LTC128B.128 [R207+0xe100], [R22.64], !P2 ;  /* 0x0e10000016cfefae */ /* 0x0007e2000d101d50 */
[----:B------:R-:W-:Y:S02]  /*11f0*/  @!P0 LEA.HI.X R19, R10, R15, R11, 0x1, P5 ;  /* 0x0000000f0a138211 */ /* 0x000fe400028f0c0b */
[----:B------:R-:W-:Y:S01]  /*1200*/  ISETP.GE.AND P5, PT, R12, 0x21, PT ;  /* 0x000000210c00780c */ /* 0x000fe20003fa6270 */
[----:B------:R4:W-:Y:S01]  /*1210*/  @!P6 LDGSTS.E.BYPASS.LTC128B.128 [R207+0x12100], [R24.64], !P1 ;  /* 0x1210000018cfefae */ /* 0x0009e2000c901d50 */
[----:B------:R-:W-:-:S03]  /*1220*/  @!P0 LEA.HI R13, R13, R8, RZ, 0x3 ;  /* 0x000000080d0d8211 */ /* 0x000fc600078f18ff */
[----:B------:R5:W-:Y:S01]  /*1230*/  @!P6 LDGSTS.E.BYPASS.LTC128B.128 [R207+0x16100], [R20.64], !P4 ;  /* 0x1610000014cfefae */ /* 0x000be2000e101d50 */
[----:B------:R-:W-:Y:S02]  /*1240*/  ISETP.GE.AND P6, PT, R12, 0x1, PT ;  /* 0x000000010c00780c */ /* 0x000fe40003fc6270 */
[----:B------:R-:W-:Y:S01]  /*1250*/  SHF.R.S32.HI R12, RZ, 0x1f, R9 ;  /* 0x0000001fff0c7819 */ /* 0x000fe20000011409 */
[----:B------:R1:W-:Y:S01]  /*1260*/  @!P0 LDGSTS.E.BYPASS.LTC128B.128 [R207+0xf100], [R18.64], !P2 ;  /* 0x0f10000012cf8fae */ /* 0x0003e2000d101d50 */
[----:B------:R-:W-:Y:S02]  /*1270*/  @!P0 LOP3.LUT R13, R13, 0xfffffff8, RZ, 0xc0, !PT ;  /* 0xfffffff80d0d8812 */ /* 0x000fe400078ec0ff */
[----:B------:R-:W-:Y:S01]  /*1280*/  ISETP.GE.AND P2, PT, R8, c[0x0][0x1d4], PT ;  /* 0x0000750008007a0c */ /* 0x000fe20003f46270 */
[----:B------:R-:W-:-:S04]  /*1290*/  IMAD R16, R12, c[0x0][0x1e0], RZ ;  /* 0x000078000c107a24 */ /* 0x000fc800078e02ff */
[----:B------:R-:W-:Y:S02]  /*12a0*/  IMAD R16, R9, c[0x0][0x1e4], R16 ;  /* 0x0000790009107a24 */ /* 0x000fe400078e0210 */
[----:B---3--:R-:W-:Y:S01]  /*12b0*/  @!P0 IMAD.WIDE R22, R13, 0x2, R14 ;  /* 0x000000020d168825 */ /* 0x008fe200078e020e */
[----:B------:R-:W-:-:S03]  /*12c0*/  LOP3.LUT R13, R17, 0xfffffff0, RZ, 0xc0, !PT ;  /* 0xfffffff0110d7812 */ /* 0x000fc600078ec0ff */
[----:B------:R-:W-:Y:S01]  /*12d0*/  IMAD.SHL.U32 R17, R3, 0x40, RZ ;  /* 0x0000004003117824 */ /* 0x000fe200078e00ff */
[----:B------:R3:W-:Y:S01]  /*12e0*/  @!P0 LDGSTS.E.BYPASS.LTC128B.128 [R207+0x13100], [R22.64], !P1 ;  /* 0x1310000016cf8fae */ /* 0x0007e2000c901d50 */
[----:B------:R-:W-:Y:S01]  /*12f0*/  IMAD.IADD R13, R88, 0x1, -R13 ;  /* 0x00000001580d7824 */ /* 0x000fe200078e0a0d */
[----:B------:R-:W-:Y:S01]  /*1300*/  ISETP.GE.AND P1, PT, R2, c[0x0][0x1d4], PT ;  /* 0x0000750002007a0c */ /* 0x000fe20003f26270 */
[----:B-----5:R-:W-:Y:S01]  /*1310*/  IMAD.WIDE.U32 R20, R9, c[0x0][0x1e0], R10 ;  /* 0x0000780009147a25 */ /* 0x020fe200078e000a */
[----:B------:R-:W-:-:S03]  /*1320*/  LOP3.LUT R17, R17, 0x1c0, RZ, 0xc0, !PT ;  /* 0x000001c011117812 */ /* 0x000fc600078ec0ff */
[----:B-1----:R-:W-:Y:S02]  /*1330*/  IMAD R19, R7, c[0x0][0x1e8], RZ ;  /* 0x00007a0007137a24 */ /* 0x002fe400078e02ff */
[----:B------:R-:W-:Y:S02]  /*1340*/  IMAD.IADD R21, R21, 0x1, R16 ;  /* 0x0000000115157824 */ /* 0x000fe400078e0210 */
[C---:B------:R-:W-:Y:S02]  /*1350*/  IMAD R210, R4.reuse, c[0x0][0x1ec], R19 ;  /* 0x00007b0004d27a24 */ /* 0x040fe400078e0213 */
[----:B------:R-:W-:-:S04]  /*1360*/  IMAD.WIDE.U32 R18, R4, c[0x0][0x1e8], R20 ;  /* 0x00007a0004127a25 */ /* 0x000fc800078e0014 */
[----:B------:R-:W-:Y:S02]  /*1370*/  IMAD.IADD R211, R19, 0x1, R210 ;  /* 0x0000000113d37824 */ /* 0x000fe400078e02d2 */
[----:B------:R-:W-:Y:S02]  /*1380*/  IMAD.MOV.U32 R210, RZ, RZ, R18 ;  /* 0x000000ffffd27224 */ /* 0x000fe400078e0012 */
[----:B------:R-:W-:Y:S02]  /*1390*/  IMAD R16, R12, c[0x0][0x208], RZ ;  /* 0x000082000c107a24 */ /* 0x000fe400078e02ff */
[----:B------:R-:W-:Y:S02]  /*13a0*/  IMAD R7, R7, c[0x0][0x210], RZ ;  /* 0x0000840007077a24 */ /* 0x000fe400078e02ff */
[----:B------:R-:W-:Y:S02]  /*13b0*/  IMAD R16, R9, c[0x0][0x20c], R16 ;  /* 0x0000830009107a24 */ /* 0x000fe400078e0210 */
[----:B------:R-:W-:Y:S01]  /*13c0*/  IMAD R7, R4, c[0x0][0x214], R7 ;  /* 0x0000850004077a24 */ /* 0x000fe200078e0207 */
[----:B--2---:R-:W-:Y:S01]  /*13d0*/  @P3 SHF.R.S32.HI R209, RZ, 0x1f, R208 ;  /* 0x0000001fffd13819 */ /* 0x004fe200000114d0 */
[----:B------:R-:W-:Y:S01]  /*13e0*/  @!P3 IMAD.MOV.U32 R209, RZ, RZ, R5 ;  /* 0x000000ffffd1b224 */ /* 0x000fe200078e0005 */
[----:B------:R-:W-:Y:S01]  /*13f0*/  @!P0 SHF.R.S32.HI R5, RZ, 0x1f, R2 ;  /* 0x0000001fff058819 */ /* 0x000fe20000011402 */
[----:B------:R-:W-:Y:S01]  /*1400*/  @!P3 IMAD.MOV.U32 R208, RZ, RZ, R0 ;  /* 0x000000ffffd0b224 */ /* 0x000fe200078e0000 */
[----:B------:R-:W-:Y:S01]  /*1410*/  ISETP.GE.AND P3, PT, R10, c[0x0][0x1d4], PT ;  /* 0x000075000a007a0c */ /* 0x000fe20003f66270 */
[----:B------:R-:W-:Y:S01]  /*1420*/  IMAD R217, R209, c[0x0][0x1f0], RZ ;  /* 0x00007c00d1d97a24 */ /* 0x000fe200078e02ff */
[----:B------:R-:W-:Y:S01]  /*1430*/  @!P0 LEA.HI R5, R5, R2, RZ, 0x3 ;  /* 0x0000000205058211 */ /* 0x000fe200078f18ff */
[----:B------:R-:W-:Y:S01]  /*1440*/  IMAD.SHL.U32 R0, R9, 0x8, RZ ;  /* 0x0000000809007824 */ /* 0x000fe200078e00ff */
[----:B------:R-:W-:Y:S01]  /*1450*/  SHF.R.S32.HI R2, RZ, 0x1f, R13 ;  /* 0x0000001fff027819 */ /* 0x000fe2000001140d */
[C---:B------:R-:W-:Y:S01]  /*1460*/  IMAD R217, R208.reuse, c[0x0][0x1f4], R217 ;  /* 0x00007d00d0d97a24 */ /* 0x040fe200078e02d9 */
[----:B------:R-:W-:Y:S01]  /*1470*/  @!P0 LOP3.LUT R5, R5, 0xfffffff8, RZ, 0xc0, !PT ;  /* 0xfffffff805058812 */ /* 0x000fe200078ec0ff */
[----:B------:R-:W-:Y:S01]  /*1480*/  IMAD.WIDE.U32 R210, R208, c[0x0][0x1f0], R210 ;  /* 0x00007c00d0d27a25 */ /* 0x000fe200078e00d2 */
[----:B------:R-:W-:-:S02]  /*1490*/  LEA.HI R2, R2, R13, RZ, 0x3 ;  /* 0x0000000d02027211 */ /* 0x000fc400078f18ff */
[----:B------:R-:W-:Y:S01]  /*14a0*/  LOP3.LUT R0, R17, 0x8, R0, 0xf8, !PT ;  /* 0x0000000811007812 */ /* 0x000fe200078ef800 */
[----:B------:R-:W-:Y:S01]  /*14b0*/  @!P0 IMAD.WIDE R18, R5, 0x2, R14 ;  /* 0x0000000205128825 */ /* 0x000fe200078e020e */
[----:B----4-:R-:W-:Y:S02]  /*14c0*/  LOP3.LUT R24, R2, 0xfffffff8, RZ, 0xc0, !PT ;  /* 0xfffffff802187812 */ /* 0x010fe400078ec0ff */
[----:B------:R-:W-:Y:S01]  /*14d0*/  SHF.R.U32.HI R17, RZ, 0x3, R17 ;  /* 0x00000003ff117819 */ /* 0x000fe20000011611 */
[----:B------:R-:W-:Y:S01]  /*14e0*/  IMAD.WIDE.U32 R10, R9, c[0x0][0x208], R10 ;  /* 0x00008200090a7a25 */ /* 0x000fe200078e000a */
[----:B------:R1:W-:Y:S02]  /*14f0*/  @!P0 LDGSTS.E.BYPASS.LTC128B.128 [R207+0x17100], [R18.64], !P4 ;  /* 0x1710000012cf8fae */ /* 0x0003e4000e101d50 */
[----:B------:R-:W-:Y:S01]  /*1500*/  LOP3.LUT R0, R0, R17, RZ, 0x3c, !PT ;  /* 0x0000001100007212 */ /* 0x000fe200078e3cff */
[----:B------:R-:W-:Y:S01]  /*1510*/  IMAD.IADD R217, R211, 0x1, R217 ;  /* 0x00000001d3d97824 */ /* 0x000fe200078e02d9 */
[----:B------:R-:W0:Y:S01]  /*1520*/  LDGDEPBAR ;  /* 0x00000000000079af */ /* 0x000e220000000000 */
[----:B------:R-:W-:-:S02]  /*1530*/  IMAD.U32 R5, RZ, RZ, UR20 ;  /* 0x00000014ff057e24 */ /* 0x000fc4000f8e00ff */
[----:B------:R-:W-:Y:S02]  /*1540*/  IMAD.MOV.U32 R216, RZ, RZ, R210 ;  /* 0x000000ffffd87224 */ /* 0x000fe400078e00d2 */
[----:B------:R-:W-:Y:S02]  /*1550*/  IMAD.IADD R24, R13, 0x1, -R24 ;  /* 0x000000010d187824 */ /* 0x000fe400078e0a18 */
[----:B------:R-:W-:Y:S02]  /*1560*/  IMAD.IADD R17, R11, 0x1, R16 ;  /* 0x000000010b117824 */ /* 0x000fe400078e0210 */
[----:B------:R-:W-:-:S04]  /*1570*/  IMAD.WIDE.U32 R12, R5, UR18, R216 ;  /* 0x00000012050c7c25 */ /* 0x000fc8000f8e00d8 */
[----:B------:R-:W-:Y:S01]  /*1580*/  IMAD.MOV.U32 R16, RZ, RZ, R10 ;  /* 0x000000ffff107224 */ /* 0x000fe200078e000a */
[----:B------:R-:W-:Y:S01]  /*1590*/  IADD3 R8, R13, UR4, RZ ;  /* 0x000000040d087c10 */ /* 0x000fe2000fffe0ff */
[----:B------:R-:W-:Y:S01]  /*15a0*/  IMAD.SHL.U32 R10, R24, 0x40, RZ ;  /* 0x00000040180a7824 */ /* 0x000fe200078e00ff */
[----:B------:R-:W-:Y:S01]  /*15b0*/  BAR.SYNC.DEFER_BLOCKING 0x0 ;  /* 0x0000000000007b1d */ /* 0x000fe20000010000 */
[----:B------:R-:W-:Y:S01]  /*15c0*/  IMAD.SHL.U32 R13, R205, 0x8, RZ ;  /* 0x00000008cd0d7824 */ /* 0x000fe200078e00ff */
[----:B------:R-:W-:Y:S01]  /*15d0*/  @P6 LEA R14, P4, R12, c[0x0][0x1c8], 0x1 ;  /* 0x000072000c0e6a11 */ /* 0x000fe200078808ff */
[----:B------:R-:W-:Y:S01]  /*15e0*/  IMAD.WIDE.U32 R16, R4, c[0x0][0x210], R16 ;  /* 0x0000840004107a25 */ /* 0x000fe200078e0010 */
[----:B------:R-:W-:Y:S02]  /*15f0*/  LOP3.LUT R10, R10, 0x1c0, RZ, 0xc0, !PT ;  /* 0x000001c00a0a7812 */ /* 0x000fe400078ec0ff */
[C---:B------:R-:W-:Y:S01]  /*1600*/  @P5 IADD3 R11, P0, R12.reuse, UR12, RZ ;  /* 0x0000000c0c0b5c10 */ /* 0x040fe2000ff1e0ff */
[----:B------:R-:W-:Y:S01]  /*1610*/  ULDC.64 UR4, c[0x0][0x208] ;  /* 0x0000820000047ab9 */ /* 0x000fe20000000a00 */
[----:B------:R-:W-:Y:S01]  /*1620*/  @P6 LEA.HI.X R15, R12, c[0x0][0x1cc], R8, 0x1, P4 ;  /* 0x000073000c0f6a11 */ /* 0x000fe200020f0c08 */
[----:B------:R-:W-:Y:S01]  /*1630*/  UIMAD UR10, UR21, UR4, URZ ;  /* 0x00000004150a72a4 */ /* 0x000fe2000f8e023f */
[----:B------:R-:W-:Y:S01]  /*1640*/  LOP3.LUT R13, R10, 0x8, R13, 0xf8, !PT ;  /* 0x000000080a0d7812 */ /* 0x000fe200078ef80d */
[----:B------:R-:W-:Y:S01]  /*1650*/  UIMAD.WIDE.U32 UR22, UR18, UR4, URZ ;  /* 0x00000004121672a5 */ /* 0x000fe2000f8e003f */
[----:B------:R-:W-:Y:S01]  /*1660*/  SHF.R.U32.HI R10, RZ, 0x3, R10 ;  /* 0x00000003ff0a7819 */ /* 0x000fe2000001160a */
[----:B------:R-:W-:Y:S01]  /*1670*/  UIMAD UR10, UR18, UR5, UR10 ;  /* 0x00000005120a72a4 */ /* 0x000fe2000f8e020a */
[----:B------:R-:W-:Y:S01]  /*1680*/  @P5 IADD3.X R8, R8, UR11, RZ, P0, !PT ;  /* 0x0000000b08085c10 */ /* 0x000fe200087fe4ff */
[----:B------:R-:W-:Y:S01]  /*1690*/  IMAD.IADD R17, R17, 0x1, R7 ;  /* 0x0000000111117824 */ /* 0x000fe200078e0207 */
[----:B------:R-:W-:Y:S01]  /*16a0*/  @P5 LEA R12, P0, R11, c[0x0][0x1c8], 0x1 ;  /* 0x000072000b0c5a11 */ /* 0x000fe200078008ff */
[----:B------:R-:W-:Y:S01]  /*16b0*/  IMAD R215, R209, c[0x0][0x218], RZ ;  /* 0x00008600d1d77a24 */ /* 0x000fe200078e02ff */
[----:B------:R-:W-:Y:S01]  /*16c0*/  LOP3.LUT R4, R13, R10, RZ, 0x3c, !PT ;  /* 0x0000000a0d047212 */ /* 0x000fe200078e3cff */
[----:B------:R-:W-:Y:S01]  /*16d0*/  IMAD.SHL.U32 R7, R2, 0x40, RZ ;  /* 0x0000004002077824 */ /* 0x000fe200078e00ff */
[----:B------:R-:W-:Y:S01]  /*16e0*/  @P5 LEA.HI.X R13, R11, c[0x0][0x1cc], R8, 0x1, P0 ;  /* 0x000073000b0d5a11 */ /* 0x000fe200000f0c08 */
[----:B------:R-:W-:Y:S01]  /*16f0*/  UIADD3 UR10, UR23, UR10, URZ ;  /* 0x0000000a170a7290 */ /* 0x000fe2000fffe03f */
[C---:B------:R-:W-:Y:S01]  /*1700*/  IMAD R215, R208.reuse, c[0x0][0x21c], R215 ;  /* 0x00008700d0d77a24 */ /* 0x040fe200078e02d7 */
[----:B------:R-:W-:Y:S01]  /*1710*/  LOP3.LUT P4, RZ, R3, 0x2, RZ, 0xc0, !PT ;  /* 0x0000000203ff7812 */ /* 0x000fe2000788c0ff */
[----:B------:R-:W-:Y:S01]  /*1720*/  @!PT LDS RZ, [RZ] ;  /* 0x00000000fffff984 */ /* 0x000fe20000000800 */
[----:B------:R-:W-:Y:S01]  /*1730*/  @!PT LDS RZ, [RZ] ;  /* 0x00000000fffff984 */ /* 0x000fe20000000800 */
[----:B------:R-:W-:Y:S01]  /*1740*/  @!PT LDS RZ, [RZ] ;  /* 0x00000000fffff984 */ /* 0x000fe20000000800 */
[----:B------:R2:W-:Y:S01]  /*1750*/  @P6 LDGSTS.E.BYPASS.LTC128B.128 [R207+0x6100], [R14.64], !P3 ;  /* 0x061000000ecf6fae */ /* 0x0005e2000d901d50 */
[----:B------:R-:W-:Y:S01]  /*1760*/  IMAD.WIDE.U32 R208, R208, c[0x0][0x218], R16 ;  /* 0x00008600d0d07a25 */ /* 0x000fe200078e0010 */
[----:B------:R-:W-:Y:S01]  /*1770*/  LOP3.LUT R4, R4, 0xfffffe00, R7, 0xf8, !PT ;  /* 0xfffffe0004047812 */ /* 0x000fe200078ef807 */
[----:B------:R-:W-:Y:S01]  /*1780*/  USHF.L.U64.HI UR9, UR4, UR9, UR5 ;  /* 0x0000000904097299 */ /* 0x000fe20008010205 */
[----:B------:R2:W-:Y:S01]  /*1790*/  @P6 LDGSTS.E.BYPASS.LTC128B.128 [R207+0x8100], [R14.64+0x80], !P2 ;  /* 0x081000800ecf6fae */ /* 0x0005e2000d101d50 */
[----:B------:R-:W-:Y:S01]  /*17a0*/  IMAD.U32 R10, RZ, RZ, UR22 ;  /* 0x00000016ff0a7e24 */ /* 0x000fe2000f8e00ff */
[----:B------:R-:W-:Y:S01]  /*17b0*/  SHF.R.S32.HI R7, RZ, 0x5, R89 ;  /* 0x00000005ff077819 */ /* 0x000fe20000011459 */
[----:B------:R-:W-:Y:S01]  /*17c0*/  IMAD R205, R205, 0x200, R0 ;  /* 0x00000200cdcd7824 */ /* 0x000fe200078e0200 */
[----:B------:R2:W-:Y:S01]  /*17d0*/  @P6 LDGSTS.E.BYPASS.LTC128B.128 [R207+0xa100], [R14.64+0x100], !P1 ;  /* 0x0a1001000ecf6fae */ /* 0x0005e2000c901d50 */
[----:B------:R-:W-:Y:S01]  /*17e0*/  IMAD.U32 R11, RZ, RZ, UR23 ;  /* 0x00000017ff0b7e24 */ /* 0x000fe2000f8e00ff */
[----:B------:R-:W-:Y:S01]  /*17f0*/  LEA R11, P0, R10, R208, 0x6 ;  /* 0x000000d00a0b7211 */ /* 0x000fe200078030ff */
[----:B------:R-:W-:Y:S01]  /*1800*/  IMAD.IADD R215, R209, 0x1, R215 ;  /* 0x00000001d1d77824 */ /* 0x000fe200078e02d7 */
[----:B------:R4:W-:Y:S01]  /*1810*/  @P5 LDGSTS.E.BYPASS.LTC128B.128 [R207+0x7100], [R12.64], !P3 ;  /* 0x071000000ccf5fae */ /* 0x0009e2000d901d50 */
[----:B------:R-:W-:Y:S01]  /*1820*/  IMAD.SHL.U32 R205, R205, 0x2, RZ ;  /* 0x00000002cdcd7824 */ /* 0x000fe200078e00ff */
[----:B------:R-:W-:Y:S01]  /*1830*/  SEL R8, RZ, 0x1, P3 ;  /* 0x00000001ff087807 */ /* 0x000fe20001800000 */
[----:B------:R-:W-:Y:S01]  /*1840*/  IMAD R206, R7, 0x400, R4 ;  /* 0x0000040007ce7824 */ /* 0x000fe200078e0204 */
[----:B------:R4:W-:Y:S01]  /*1850*/  @P5 LDGSTS.E.BYPASS.LTC128B.128 [R207+0x9100], [R12.64+0x80], !P2 ;  /* 0x091000800ccf5fae */ /* 0x0009e2000d101d50 */
[----:B------:R-:W-:Y:S01]  /*1860*/  LOP3.LUT R89, R89, 0xffffffe0, RZ, 0xc0, !PT ;  /* 0xffffffe059597812 */ /* 0x000fe200078ec0ff */
[----:B------:R-:W-:Y:S01]  /*1870*/  @UP0 UIADD3 UR5, UR13, -0x2, URZ ;  /* 0xfffffffe0d050890 */ /* 0x000fe2000fffe03f */
[----:B------:R-:W-:Y:S01]  /*1880*/  IMAD.SHL.U32 R206, R206, 0x2, RZ ;  /* 0x00000002cece7824 */ /* 0x000fe200078e00ff */
[----:B------:R4:W-:Y:S01]  /*1890*/  @P5 LDGSTS.E.BYPASS.LTC128B.128 [R207+0xb100], [R12.64+0x100], !P1 ;  /* 0x0b1001000ccf5fae */ /* 0x0009e2000c901d50 */
[C---:B------:R-:W-:Y:S01]  /*18a0*/  IADD3 R2, R205.reuse, 0x6100, RZ ;  /* 0x00006100cd027810 */ /* 0x040fe20007ffe0ff */
[----:B------:R-:W-:Y:S01]  /*18b0*/  @UP0 UIMAD UR19, UR19, UR5, URZ ;  /* 0x00000005131302a4 */ /* 0x000fe2000f8e023f */
[----:B------:R-:W-:Y:S01]  /*18c0*/  IADD3 R204, R205, 0x6120, RZ ;  /* 0x00006120cdcc7810 */ /* 0x000fe20007ffe0ff */
[----:B------:R-:W0:Y:S01]  /*18d0*/  LDGDEPBAR ;  /* 0x00000000000079af */ /* 0x000e220000000000 */
[----:B------:R-:W-:Y:S01]  /*18e0*/  @P4 IADD3 R204, R2, -0x20, RZ ;  /* 0xffffffe002cc4810 */ /* 0x000fe20007ffe0ff */
[----:B------:R-:W-:-:S03]  /*18f0*/  IMAD.MOV.U32 R2, RZ, RZ, 0x10 ;  /* 0x00000010ff027424 */ /* 0x000fc600078e00ff */
[C---:B------:R-:W-:Y:S02]  /*1900*/  IADD3 R195, R204.reuse, 0x800, RZ ;  /* 0x00000800ccc37810 */ /* 0x040fe40007ffe0ff */
[C---:B------:R-:W-:Y:S02]  /*1910*/  IADD3 R194, R204.reuse, 0x1000, RZ ;  /* 0x00001000ccc27810 */ /* 0x040fe40007ffe0ff */
[C---:B------:R-:W-:Y:S02]  /*1920*/  IADD3 R193, R204.reuse, 0x1800, RZ ;  /* 0x00001800ccc17810 */ /* 0x040fe40007ffe0ff */
[C---:B------:R-:W-:Y:S02]  /*1930*/  IADD3 R191, R204.reuse, 0x2000, RZ ;  /* 0x00002000ccbf7810 */ /* 0x040fe40007ffe0ff */
[C---:B------:R-:W-:Y:S02]  /*1940*/  IADD3 R190, R204.reuse, 0x2800, RZ ;  /* 0x00002800ccbe7810 */ /* 0x040fe40007ffe0ff */
[----:B------:R-:W-:-:S02]  /*1950*/  IADD3 R189, R204, 0x3000, RZ ;  /* 0x00003000ccbd7810 */ /* 0x000fc40007ffe0ff */
[C---:B------:R-:W-:Y:S02]  /*1960*/  IADD3 R188, R204.reuse, 0x3800, RZ ;  /* 0x00003800ccbc7810 */ /* 0x040fe40007ffe0ff */
[C---:B------:R-:W-:Y:S02]  /*1970*/  IADD3 R187, R204.reuse, 0x4000, RZ ;  /* 0x00004000ccbb7810 */ /* 0x040fe40007ffe0ff */
[----:B------:R-:W-:Y:S01]  /*1980*/  IADD3 R186, R204, 0x4800, RZ ;  /* 0x00004800ccba7810 */ /* 0x000fe20007ffe0ff */
[----:B----4-:R-:W-:Y:S01]  /*1990*/  IMAD.U32 R13, RZ, RZ, UR10 ;  /* 0x0000000aff0d7e24 */ /* 0x010fe2000f8e00ff */
[----:B------:R-:W-:-:S04]  /*19a0*/  DEPBAR.LE SB0, 0x1 ;  /* 0x000080400000791a */ /* 0x000fc80000000000 */
[----:B------:R-:W-:-:S04]  /*19b0*/  DEPBAR.LE SB0, 0x0 ;  /* 0x000080000000791a */ /* 0x000fc80000000000 */
[----:B------:R-:W-:Y:S01]  /*19c0*/  BAR.SYNC.DEFER_BLOCKING 0x0 ;  /* 0x0000000000007b1d */ /* 0x000fe20000010000 */
[----:B------:R-:W-:Y:S01]  /*19d0*/  LEA.HI.X R0, R10, R215, R13, 0x6, P0 ;  /* 0x000000d70a007211 */ /* 0x000fe200000f340d */
[----:B------:R-:W-:Y:S01]  /*19e0*/  USHF.L.U32 UR10, UR4, 0x6, URZ ;  /* 0x00000006040a7899 */ /* 0x000fe2000800063f */
[C---:B------:R-:W-:Y:S01]  /*19f0*/  LEA R46, P0, R11.reuse, c[0x0][0x1f8], 0x1 ;  /* 0x00007e000b2e7a11 */ /* 0x040fe200078008ff */
[----:B------:R-:W-:Y:S01]  /*1a00*/  @UP0 USHF.R.S32.HI UR4, URZ, 0x1f, UR5 ;  /* 0x0000001f3f040899 */ /* 0x000fe20008011405 */
[----:B------:R-:W-:Y:S02]  /*1a10*/  SEL R13, RZ, 0x2, P2 ;  /* 0x00000002ff0d7807 */ /* 0x000fe40001000000 */
[----:B------:R-:W-:Y:S01]  /*1a20*/  LEA.HI.X R47, R11, c[0x0][0x1fc], R0, 0x1, P0 ;  /* 0x00007f000b2f7a11 */ /* 0x000fe200000f0c00 */
[----:B------:R-:W-:Y:S01]  /*1a30*/  @UP0 UIMAD UR4, UR4, UR20, UR19 ;  /* 0x00000014040402a4 */ /* 0x000fe2000f8e0213 */
[----:B------:R-:W-:Y:S02]  /*1a40*/  IADD3 R0, -R9, c[0x0][0x1d0], -R6 ;  /* 0x0000740009007a10 */ /* 0x000fe40007ffe906 */
[----:B------:R-:W-:-:S02]  /*1a50*/  SEL R10, RZ, 0x4, P1 ;  /* 0x00000004ff0a7807 */ /* 0x000fc40000800000 */
[----:B------:R-:W-:Y:S02]  /*1a60*/  LOP3.LUT P0, RZ, R24, 0x2, RZ, 0xc0, !PT ;  /* 0x0000000218ff7812 */ /* 0x000fe4000780c0ff */
[----:B------:R-:W-:Y:S02]  /*1a70*/  ISETP.LT.OR P6, PT, R0, 0x1, P3 ;  /* 0x000000010000780c */ /* 0x000fe40001fc1670 */
[----:B------:R-:W-:Y:S02]  /*1a80*/  IADD3 R8, R10, R13, R8 ;  /* 0x0000000d0a087210 */ /* 0x000fe40007ffe008 */
[----:B------:R-:W-:Y:S02]  /*1a90*/  SEL R2, R2, 0xfffffff0, !P0 ;  /* 0xfffffff002027807 */ /* 0x000fe40004000000 */
[----:B------:R-:W-:Y:S02]  /*1aa0*/  IADD3 R80, P0, R46, UR10, RZ ;  /* 0x0000000a2e507c10 */ /* 0x000fe4000ff1e0ff */
[----:B------:R-:W-:Y:S01]  /*1ab0*/  LOP3.LUT P5, RZ, R8, 0x2, RZ, 0xc0, !PT ;  /* 0x0000000208ff7812 */ /* 0x000fe200078ac0ff */
[----:B-1----:R-:W-:Y:S01]  /*1ac0*/  LDSM.16.M88.4 R16, [R206+0xc100] ;  /* 0x00c10000ce10783b */ /* 0x002fe20000000200 */
[----:B------:R-:W-:Y:S01]  /*1ad0*/  IMAD R202, R2, 0x2, R206 ;  /* 0x0000000202ca7824 */ /* 0x000fe200078e02ce */
[----:B------:R-:W-:-:S02]  /*1ae0*/  IADD3.X R81, R47, UR9, RZ, P0, !PT ;  /* 0x000000092f517c10 */ /* 0x000fc400087fe4ff */
[----:B------:R-:W1:Y:S01]  /*1af0*/  LDSM.16.M88.4 R28, [R205+0x6900] ;  /* 0x00690000cd1c783b */ /* 0x000e620000000200 */
[----:B------:R-:W-:Y:S02]  /*1b00*/  ISETP.LT.OR P0, PT, R0, 0x1, !P5 ;  /* 0x000000010000780c */ /* 0x000fe40006f01670 */
[----:B------:R-:W-:Y:S01]  /*1b10*/  LOP3.LUT P4, RZ, R8, 0x4, RZ, 0xc0, !PT ;  /* 0x0000000408ff7812 */ /* 0x000fe2000788c0ff */
[----:B------:R-:W4:Y:S01]  /*1b20*/  LDSM.16.M88.4 R36, [R205+0x6100] ;  /* 0x00610000cd24783b */ /* 0x000f220000000200 */
[----:B------:R-:W-:Y:S02]  /*1b30*/  ISETP.LT.OR P5, PT, R0, 0x21, !P5 ;  /* 0x000000210000780c */ /* 0x000fe40006fa1670 */
[C---:B------:R-:W-:Y:S01]  /*1b40*/  IADD3 R185, R204.reuse, 0x5000, RZ ;  /* 0x00005000ccb97810 */ /* 0x040fe20007ffe0ff */
[----:B------:R-:W5:Y:S01]  /*1b50*/  LDSM.16.M88.4 R72, [R205+0x7100] ;  /* 0x00710000cd48783b */ /* 0x000f620000000200 */
[----:B------:R-:W-:-:S03]  /*1b60*/  IADD3 R184, R204, 0x5800, RZ ;  /* 0x00005800ccb87810 */ /* 0x000fc60007ffe0ff */
[----:B---3--:R-:W-:Y:S04]  /*1b70*/  LDSM.16.M88.4 R20, [R205+0x7900] ;  /* 0x00790000cd14783b */ /* 0x008fe80000000200 */
[----:B------:R-:W-:Y:S04]  /*1b80*/  LDSM.16.M88.4 R56, [R202+0xc100] ;  /* 0x00c10000ca38783b */ /* 0x000fe80000000200 */
[----:B--2---:R-:W-:Y:S04]  /*1b90*/  LDSM.16.M88.4 R12, [R204] ;  /* 0x00000000cc0c783b */ /* 0x004fe80000000200 */
[----:B------:R-:W2:Y:S04]  /*1ba0*/  LDSM.16.M88.4 R8, [R204+0x800] ;  /* 0x00080000cc08783b */ /* 0x000ea80000000200 */
[----:B------:R-:W3:Y:S04]  /*1bb0*/  LDSM.16.M88.4 R76, [R204+0x1000] ;  /* 0x00100000cc4c783b */ /* 0x000ee80000000200 */
[----:B------:R-:W-:Y:S04]  /*1bc0*/  LDSM.16.M88.4 R60, [R204+0x1800] ;  /* 0x00180000cc3c783b */ /* 0x000fe80000000200 */
[----:B------:R-:W-:Y:S01]  /*1bd0*/  @!PT LDS RZ, [RZ] ;  /* 0x00000000fffff984 */ /* 0x000fe20000000800 */
[----:B------:R-:W-:Y:S01]  /*1be0*/  @!PT LDS RZ, [RZ] ;  /* 0x00000000fffff984 */ /* 0x000fe20000000800 */
[----:B------:R-:W-:Y:S01]  /*1bf0*/  @!PT LDS RZ, [RZ] ;  /* 0x00000000fffff984 */ /* 0x000fe20000000800 */
[----:B------:R2:W-:Y:S01]  /*1c00*/  LDGSTS.E.BYPASS.LTC128B.128 [R207+0x100], [R46.64], !P6 ;  /* 0x001000002ecf7fae */ /* 0x0005e2000f101d50 */
[----:B------:R-:W-:-:S02]  /*1c10*/  ISETP.LT.OR P6, PT, R0, 0x1, !P4 ;  /* 0x000000010000780c */ /* 0x000fc400067c1670 */
[----:B------:R-:W-:Y:S01]  /*1c20*/  ISETP.LT.OR P4, PT, R0, 0x21, !P4 ;  /* 0x000000210000780c */ /* 0x000fe20006781670 */
[----:B------:R2:W-:Y:S01]  /*1c30*/  LDGSTS.E.BYPASS.LTC128B.128 [R207+0x2100], [R46.64+0x80], !P0 ;  /* 0x021000802ecf7fae */ /* 0x0005e2000c101d50 */
[----:B------:R-:W-:Y:S01]  /*1c40*/  LOP3.LUT P0, RZ, R24, 0x4, RZ, 0xc0, !PT ;  /* 0x0000000418ff7812 */ /* 0x000fe2000780c0ff */
[----:B------:R-:W-:Y:S01]  /*1c50*/  IMAD.MOV.U32 R24, RZ, RZ, 0x20 ;  /* 0x00000020ff187424 */ /* 0x000fe200078e00ff */
[C---:B-1----:R-:W-:Y:S07]  /*1c60*/  HMMA.16816.F32.BF16 R32, R16.reuse, R28, RZ ;  /* 0x0000001c1020723c */ /* 0x042fee00000418ff */
[----:B------:R2:W-:Y:S01]  /*1c70*/  LDGSTS.E.BYPASS.LTC128B.128 [R207+0x4100], [R46.64+0x100], !P6 ;  /* 0x041001002ecf7fae */ /* 0x0005e2000f101d50 */
[----:B------:R-:W-:Y:S01]  /*1c80*/  LOP3.LUT P6, RZ, R3, 0x4, RZ, 0xc0, !PT ;  /* 0x0000000403ff7812 */ /* 0x000fe200078cc0ff */
[----:B------:R-:W-:Y:S01]  /*1c90*/  HMMA.16816.F32.BF16 R28, R16, R30, RZ ;  /* 0x0000001e101c723c */ /* 0x000fe200000418ff */
[----:B------:R-:W-:-:S02]  /*1ca0*/  SEL R3, R24, 0xffffffe0, !P0 ;  /* 0xffffffe018037807 */ /* 0x000fc40004000000 */
[----:B------:R-:W-:Y:S02]  /*1cb0*/  ISETP.LT.OR P0, PT, R0, 0x21, P3 ;  /* 0x000000210000780c */ /* 0x000fe40001f01670 */
[----:B------:R-:W-:Y:S01]  /*1cc0*/  SEL R0, R44, 0xffffffc0, !P6 ;  /* 0xffffffc02c007807 */ /* 0x000fe20007000000 */
[C---:B------:R-:W-:Y:S02]  /*1cd0*/  IMAD R201, R3.reuse, 0x2, R206 ;  /* 0x0000000203c97824 */ /* 0x040fe400078e02ce */
[----:B----4-:R-:W-:Y:S01]  /*1ce0*/  HMMA.16816.F32.BF16 R40, R16, R36, RZ ;  /* 0x000000241028723c */ /* 0x010fe200000418ff */
[----:B------:R-:W-:Y:S02]  /*1cf0*/  IMAD R199, R3, 0x2, R202 ;  /* 0x0000000203c77824 */ /* 0x000fe400078e02ca */
[----:B------:R-:W-:Y:S02]  /*1d00*/  IMAD.IADD R200, R205, 0x1, R0 ;  /* 0x00000001cdc87824 */ /* 0x000fe400078e0200 */
[----:B------:R-:W-:-:S03]  /*1d10*/  IMAD.IADD R192, R0, 0x1, R204 ;  /* 0x0000000100c07824 */ /* 0x000fc600078e02cc */
[----:B------:R1:W-:Y:S01]  /*1d20*/  LDGSTS.E.BYPASS.LTC128B.128 [R207+0x1100], [R80.64], !P0 ;  /* 0x0110000050cf7fae */ /* 0x0003e2000c101d50 */
[----:B------:R-:W-:Y:S03]  /*1d30*/  HMMA.16816.F32.BF16 R36, R16, R38, RZ ;  /* 0x000000261024723c */ /* 0x000fe600000418ff */
[----:B------:R1:W-:Y:S01]  /*1d40*/  LDGSTS.E.BYPASS.LTC128B.128 [R207+0x3100], [R80.64+0x80], !P5 ;  /* 0x0310008050cf7fae */ /* 0x0003e2000e901d50 */
[----:B------:R-:W-:-:S03]  /*1d50*/  PLOP3.LUT P5, PT, PT, PT, UP0, 0x80, 0x0 ;  /* 0x000000000000781c */ /* 0x000fc60003faf008 */
[----:B------:R1:W-:Y:S01]  /*1d60*/  LDGSTS.E.BYPASS.LTC128B.128 [R207+0x5100], [R80.64+0x100], !P4 ;  /* 0x0510010050cf7fae */ /* 0x0003e2000e101d50 */
[C---:B-----5:R-:W-:Y:S01]  /*1d70*/  HMMA.16816.F32.BF16 R24, R16.reuse, R72, RZ ;  /* 0x000000481018723c */ /* 0x060fe200000418ff */
[----:B------:R-:W-:Y:S02]  /*1d80*/  PLOP3.LUT P4, PT, PT, PT, UP2, 0x80, 0x0 ;  /* 0x000000000000781c */ /* 0x000fe40003f8f028 */
[----:B------:R-:W-:Y:S04]  /*1d90*/  LDSM.16.M88.4 R64, [R201+0xc100] ;  /* 0x00c10000c940783b */ /* 0x000fe80000000200 */
[----:B------:R-:W4:Y:S01]  /*1da0*/  LDSM.16.M88.4 R48, [R200+0x6900] ;  /* 0x00690000c830783b */ /* 0x000f220000000200 */
[----:B------:R-:W-:Y:S03]  /*1db0*/  HMMA.16816.F32.BF16 R72, R16, R74, RZ ;  /* 0x0000004a1048723c */ /* 0x000fe600000418ff */
[----:B------:R-:W5:Y:S04]  /*1dc0*/  LDSM.16.M88.4 R52, [R200+0x6100] ;  /* 0x00610000c834783b */ /* 0x000f680000000200 */
[----:B--2---:R-:W2:Y:S01]  /*1dd0*/  LDSM.16.M88.4 R44, [R200+0x7100] ;  /* 0x00710000c82c783b */ /* 0x004ea20000000200 */
[C---:B------:R-:W-:Y:S03]  /*1de0*/  HMMA.16816.F32.BF16 R32, R56.reuse, R8, R32 ;  /* 0x000000083820723c */ /* 0x040fe60000041820 */
[----:B------:R-:W-:Y:S04]  /*1df0*/  LDSM.16.M88.4 R84, [R192+0x1000] ;  /* 0x00100000c054783b */ /* 0x000fe80000000200 */
[----:B------:R-:W0:Y:S01]  /*1e00*/  LDGDEPBAR ;  /* 0x00000000000079af */ /* 0x000e220000000000 */
[----:B------:R-:W-:Y:S03]  /*1e10*/  HMMA.16816.F32.BF16 R28, R56, R10, R28 ;  /* 0x0000000a381c723c */ /* 0x000fe6000004181c */
[----:B-1----:R-:W-:Y:S04]  /*1e20*/  LDSM.16.M88.4 R80, [R199+0xc100] ;  /* 0x00c10000c750783b */ /* 0x002fe80000000200 */
[----:B------:R-:W1:Y:S01]  /*1e30*/  LDSM.16.M88.4 R8, [R192+0x800] ;  /* 0x00080000c008783b */ /* 0x000e620000000200 */
[C---:B------:R-:W-:Y:S08]  /*1e40*/  HMMA.16816.F32.BF16 R68, R16.reuse, R20, RZ ;  /* 0x000000141044723c */ /* 0x040ff000000418ff */
[----:B------:R-:W-:Y:S01]  /*1e50*/  HMMA.16816.F32.BF16 R16, R16, R22, RZ ;  /* 0x000000161010723c */ /* 0x000fe200000418ff */
[----:B------:R-:W1:Y:S07]  /*1e60*/  LDSM.16.M88.4 R20, [R200+0x7900] ;  /* 0x00790000c814783b */ /* 0x000e6e0000000200 */
[C---:B------:R-:W-:Y:S08]  /*1e70*/  HMMA.16816.F32.BF16 R40, R56.reuse, R12, R40 ;  /* 0x0000000c3828723c */ /* 0x040ff00000041828 */
[C---:B------:R-:W-:Y:S01]  /*1e80*/  HMMA.16816.F32.BF16 R36, R56.reuse, R14, R36 ;  /* 0x0000000e3824723c */ /* 0x040fe20000041824 */
[----:B------:R-:W1:Y:S07]  /*1e90*/  LDSM.16.M88.4 R12, [R192] ;  /* 0x00000000c00c783b */ /* 0x000e6e0000000200 */
[C---:B---3--:R-:W-:Y:S08]  /*1ea0*/  HMMA.16816.F32.BF16 R24, R56.reuse, R76, R24 ;  /* 0x0000004c3818723c */ /* 0x048ff00000041818 */
[----:B------:R-:W-:Y:S01]  /*1eb0*/  HMMA.16816.F32.BF16 R72, R56, R78, R72 ;  /* 0x0000004e3848723c */ /* 0x000fe20000041848 */
[----:B------:R-:W-:Y:S07]  /*1ec0*/  LDSM.16.M88.4 R76, [R192+0x1800] ;  /* 0x00180000c04c783b */ /* 0x000fee0000000200 */
[C---:B----4-:R-:W-:Y:S08]  /*1ed0*/  HMMA.16816.F32.BF16 R32, R64.reuse, R48, R32 ;  /* 0x000000304020723c */ /* 0x050ff00000041820 */
[----:B------:R-:W-:Y:S01]  /*1ee0*/  HMMA.16816.F32.BF16 R28, R64, R50, R28 ;  /* 0x00000032401c723c */ /* 0x000fe2000004181c */
[----:B------:R-:W-:Y:S07]  /*1ef0*/  LDSM.16.M88.4 R48, [R205+0x9100] ;  /* 0x00910000cd30783b */ /* 0x000fee0000000200 */
[C---:B------:R-:W-:Y:S08]  /*1f00*/  HMMA.16816.F32.BF16 R68, R56.reuse, R60, R68 ;  /* 0x0000003c3844723c */ /* 0x040ff00000041844 */
[----:B------:R-:W-:Y:S01]  /*1f10*/  HMMA.16816.F32.BF16 R16, R56, R62, R16 ;  /* 0x0000003e3810723c */ /* 0x000fe20000041810 */
[----:B------:R-:W-:Y:S04]  /*1f20*/  LDSM.16.M88.4 R60, [R206+0x10100] ;  /* 0x01010000ce3c783b */ /* 0x000fe80000000200 */
[----:B------:R-:W-:Y:S03]  /*1f30*/  LDSM.16.M88.4 R56, [R205+0x8100] ;  /* 0x00810000cd38783b */ /* 0x000fe60000000200 */
[C---:B-----5:R-:W-:Y:S08]  /*1f40*/  HMMA.16816.F32.BF16 R40, R64.reuse, R52, R40 ;  /* 0x000000344028723c */ /* 0x060ff00000041828 */
[C---:B------:R-:W-:Y:S01]  /*1f50*/  HMMA.16816.F32.BF16 R36, R64.reuse, R54, R36 ;  /* 0x000000364024723c */ /* 0x040fe20000041824 */
[----:B------:R-:W3:Y:S07]  /*1f60*/  LDSM.16.M88.4 R52, [R205+0x8900] ;  /* 0x00890000cd34783b */ /* 0x000eee0000000200 */
[C---:B--2---:R-:W-:Y:S08]  /*1f70*/  HMMA.16816.F32.BF16 R24, R64.reuse, R44, R24 ;  /* 0x0000002c4018723c */ /* 0x044ff00000041818 */
[----:B------:R-:W-:Y:S01]  /*1f80*/  HMMA.16816.F32.BF16 R72, R64, R46, R72 ;  /* 0x0000002e4048723c */ /* 0x000fe20000041848 */
[----:B------:R-:W-:Y:S07]  /*1f90*/  LDSM.16.M88.4 R44, [R205+0x9900] ;  /* 0x00990000cd2c783b */ /* 0x000fee0000000200 */
[C---:B-1----:R-:W-:Y:S08]  /*1fa0*/  HMMA.16816.F32.BF16 R32, R80.reuse, R8, R32 ;  /* 0x000000085020723c */ /* 0x042ff00000041820 */
[----:B------:R-:W-:Y:S01]  /*1fb0*/  HMMA.16816.F32.BF16 R28, R80, R10, R28 ;  /* 0x0000000a501c723c */ /* 0x000fe2000004181c */
[----:B------:R-:W-:Y:S07]  /*1fc0*/  LDSM.16.M88.4 R8, [R204+0x3000] ;  /* 0x00300000cc08783b */ /* 0x000fee0000000200 */
[C---:B------:R-:W-:Y:S08]  /*1fd0*/  HMMA.16816.F32.BF16 R68, R64.reuse, R20, R68 ;  /* 0x000000144044723c */ /* 0x040ff00000041844 */
[----:B------:R-:W-:Y:S01]  /*1fe0*/  HMMA.16816.F32.BF16 R64, R64, R22, R16 ;  /* 0x000000164040723c */ /* 0x000fe20000041810 */
[----:B------:R-:W-:Y:S04]  /*1ff0*/  LDSM.16.M88.4 R20, [R202+0x10100] ;  /* 0x01010000ca14783b */ /* 0x000fe80000000200 */
[----:B------:R-:W-:Y:S03]  /*2000*/  LDSM.16.M88.4 R16, [R204+0x2000] ;  /* 0x00200000cc10783b */ /* 0x000fe60000000200 */
[C---:B------:R-:W-:Y:S08]  /*2010*/  HMMA.16816.F32.BF16 R40, R80.reuse, R12, R40 ;  /* 0x0000000c5028723c */ /* 0x040ff00000041828 */
[C---:B------:R-:W-:Y:S01]  /*2020*/  HMMA.16816.F32.BF16 R36, R80.reuse, R14, R36 ;  /* 0x0000000e5024723c */ /* 0x040fe20000041824 */
[----:B------:R-:W1:Y:S07]  /*2030*/  LDSM.16.M88.4 R12, [R204+0x2800] ;  /* 0x00280000cc0c783b */ /* 0x000e6e0000000200 */
[C---:B------:R-:W-:Y:S08]  /*2040*/  HMMA.16816.F32.BF16 R24, R80.reuse, R84, R24 ;  /* 0x000000545018723c */ /* 0x040ff00000041818 */
[----:B------:R-:W-:Y:S08]  /*2050*/  HMMA.16816.F32.BF16 R72, R80, R86, R72 ;  /* 0x000000565048723c */ /* 0x000ff00000041848 */
[C---:B---3--:R-:W-:Y:S08]  /*2060*/  HMMA.16816.F32.BF16 R32, R60.reuse, R52, R32 ;  /* 0x000000343c20723c */ /* 0x048ff00000041820 */
[----:B------:R-:W-:Y:S01]  /*2070*/  HMMA.16816.F32.BF16 R28, R60, R54, R28 ;  /* 0x000000363c1c723c */ /* 0x000fe2000004181c */
[----:B------:R-:W-:Y:S07]  /*2080*/  LDSM.16.M88.4 R52, [R201+0x10100] ;  /* 0x01010000c934783b */ /* 0x000fee0000000200 */
[C---:B------:R-:W-:Y:S08]  /*2090*/  HMMA.16816.F32.BF16 R68, R80.reuse, R76, R68 ;  /* 0x0000004c5044723c */ /* 0x040ff00000041844 */
[----:B------:R-:W-:Y:S01]  /*20a0*/  HMMA.16816.F32.BF16 R64, R80, R78, R64 ;  /* 0x0000004e5040723c */ /* 0x000fe20000041840 */
[----:B------:R-:W2:Y:S07]  /*20b0*/  LDSM.16.M88.4 R76, [R204+0x3800] ;  /* 0x00380000cc4c783b */ /* 0x000eae0000000200 */
[C---:B------:R-:W-:Y:S08]  /*20c0*/  HMMA.16816.F32.BF16 R40, R60.reuse, R56, R40 ;  /* 0x000000383c28723c */ /* 0x040ff00000041828 */
[C---:B------:R-:W-:Y:S08]  /*20d0*/  HMMA.16816.F32.BF16 R36, R60.reuse, R58, R36 ;  /* 0x0000003a3c24723c */ /* 0x040ff00000041824 */
[C---:B------:R-:W-:Y:S01]  /*20e0*/  HMMA.16816.F32.BF16 R56, R60.reuse, R48, R24 ;  /* 0x000000303c38723c */ /* 0x040fe20000041818 */
[----:B------:R-:W3:Y:S07]  /*20f0*/  LDSM.16.M88.4 R24, [R200+0x8100] ;  /* 0x00810000c818783b */ /* 0x000eee0000000200 */
[----:B------:R-:W-:Y:S01]  /*2100*/  HMMA.16816.F32.BF16 R72, R60, R50, R72 ;  /* 0x000000323c48723c */ /* 0x000fe20000041848 */
[----:B------:R-:W-:Y:S07]  /*2110*/  LDSM.16.M88.4 R48, [R199+0x10100] ;  /* 0x01010000c730783b */ /* 0x000fee0000000200 */
[C---:B-1----:R-:W-:Y:S08]  /*2120*/  HMMA.16816.F32.BF16 R32, R20.reuse, R12, R32 ;  /* 0x0000000c1420723c */ /* 0x042ff00000041820 */
[----:B------:R-:W-:Y:S01]  /*2130*/  HMMA.16816.F32.BF16 R28, R20, R14, R28 ;  /* 0x0000000e141c723c */ /* 0x000fe2000004181c */
[----:B------:R-:W1:Y:S07]  /*2140*/  LDSM.16.M88.4 R12, [R200+0x8900] ;  /* 0x00890000c80c783b */ /* 0x000e6e0000000200 */
[C---:B------:R-:W-:Y:S08]  /*2150*/  HMMA.16816.F32.BF16 R68, R60.reuse, R44, R68 ;  /* 0x0000002c3c44723c */ /* 0x040ff00000041844 */
[----:B------:R-:W-:Y:S01]  /*2160*/  HMMA.16816.F32.BF16 R64, R60, R46, R64 ;  /* 0x0000002e3c40723c */ /* 0x000fe20000041840 */
[----:B------:R-:W4:Y:S04]  /*2170*/  LDSM.16.M88.4 R44, [R200+0x9100] ;  /* 0x00910000c82c783b */ /* 0x000f280000000200 */
[----:B------:R-:W-:Y:S03]  /*2180*/  LDSM.16.M88.4 R60, [R192+0x2800] ;  /* 0x00280000c03c783b */ /* 0x000fe60000000200 */
[C---:B------:R-:W-:Y:S08]  /*2190*/  HMMA.16816.F32.BF16 R40, R20.reuse, R16, R40 ;  /* 0x000000101428723c */ /* 0x040ff00000041828 */
[C---:B------:R-:W-:Y:S01]  /*21a0*/  HMMA.16816.F32.BF16 R36, R20.reuse, R18, R36 ;  /* 0x000000121424723c */ /* 0x040fe20000041824 */
[----:B------:R-:W5:Y:S07]  /*21b0*/  LDSM.16.M88.4 R16, [R200+0x9900] ;  /* 0x00990000c810783b */ /* 0x000f6e0000000200 */
[C---:B------:R-:W-:Y:S08]  /*21c0*/  HMMA.16816.F32.BF16 R56, R20.reuse, R8, R56 ;  /* 0x000000081438723c */ /* 0x040ff00000041838 */
[C---:B------:R-:W-:Y:S01]  /*21d0*/  HMMA.16816.F32.BF16 R72, R20.reuse, R10, R72 ;  /* 0x0000000a1448723c */ /* 0x040fe20000041848 */
[----:B------:R-:W4:Y:S07]  /*21e0*/  LDSM.16.M88.4 R8, [R192+0x2000] ;  /* 0x00200000c008783b */ /* 0x000f2e0000000200 */
[C---:B--2---:R-:W-:Y:S08]  /*21f0*/  HMMA.16816.F32.BF16 R68, R20.reuse, R76, R68 ;  /* 0x0000004c1444723c */ /* 0x044ff00000041844 */
[----:B------:R-:W-:Y:S01]  /*2200*/  HMMA.16816.F32.BF16 R64, R20, R78, R64 ;  /* 0x0000004e1440723c */ /* 0x000fe20000041840 */
[----:B------:R-:W2:Y:S07]  /*2210*/  LDSM.16.M88.4 R20, [R192+0x3000] ;  /* 0x00300000c014783b */ /* 0x000eae0000000200 */
[C---:B---3--:R-:W-:Y:S08]  /*2220*/  HMMA.16816.F32.BF16 R40, R52.reuse, R24, R40 ;  /* 0x000000183428723c */ /* 0x048ff00000041828 */
[C---:B------:R-:W-:Y:S01]  /*2230*/  HMMA.16816.F32.BF16 R36, R52.reuse, R26, R36 ;  /* 0x0000001a3424723c */ /* 0x040fe20000041824 */
[----:B------:R-:W-:Y:S07]  /*2240*/  LDSM.16.M88.4 R24, [R206+0x14100] ;  /* 0x01410000ce18783b */ /* 0x000fee0000000200 */
[C---:B-1----:R-:W-:Y:S08]  /*2250*/  HMMA.16816.F32.BF16 R32, R52.reuse, R12, R32 ;  /* 0x0000000c3420723c */ /* 0x042ff00000041820 */
[C---:B------:R-:W-:Y:S01]  /*2260*/  HMMA.16816.F32.BF16 R28, R52.reuse, R14, R28 ;  /* 0x0000000e341c723c */ /* 0x040fe2000004181c */
[----:B------:R-:W1:Y:S07]  /*2270*/  LDSM.16.M88.4 R12, [R192+0x3800] ;  /* 0x00380000c00c783b */ /* 0x000e6e0000000200 */
[C---:B----4-:R-:W-:Y:S08]  /*2280*/  HMMA.16816.F32.BF16 R56, R52.reuse, R44, R56 ;  /* 0x0000002c3438723c */ /* 0x050ff00000041838 */
[C---:B------:R-:W-:Y:S01]  /*2290*/  HMMA.16816.F32.BF16 R72, R52.reuse, R46, R72 ;  /* 0x0000002e3448723c */ /* 0x040fe20000041848 */
[----:B------:R-:W-:Y:S07]  /*22a0*/  LDSM.16.M88.4 R44, [R205+0xb100] ;  /* 0x00b10000cd2c783b */ /* 0x000fee0000000200 */
[C---:B-----5:R-:W-:Y:S08]  /*22b0*/  HMMA.16816.F32.BF16 R68, R52.reuse, R16, R68 ;  /* 0x000000103444723c */ /* 0x060ff00000041844 */
[----:B------:R-:W-:Y:S01]  /*22c0*/  HMMA.16816.F32.BF16 R64, R52, R18, R64 ;  /* 0x000000123440723c */ /* 0x000fe20000041840 */
[----:B------:R-:W3:Y:S04]  /*22d0*/  LDSM.16.M88.4 R16, [R205+0xa100] ;  /* 0x00a10000cd10783b */ /* 0x000ee80000000200 */
[----:B------:R-:W-:Y:S03]  /*22e0*/  LDSM.16.M88.4 R52, [R202+0x14100] ;  /* 0x01410000ca34783b */ /* 0x000fe60000000200 */
[C---:B------:R-:W-:Y:S08]  /*22f0*/  HMMA.16816.F32.BF16 R40, R48.reuse, R8, R40 ;  /* 0x000000083028723c */ /* 0x040ff00000041828 */
[C---:B------:R-:W-:Y:S01]  /*2300*/  HMMA.16816.F32.BF16 R36, R48.reuse, R10, R36 ;  /* 0x0000000a3024723c */ /* 0x040fe20000041824 */
[----:B------:R-:W4:Y:S07]  /*2310*/  LDSM.16.M88.4 R8, [R205+0xa900] ;  /* 0x00a90000cd08783b */ /* 0x000f2e0000000200 */
[C---:B------:R-:W-:Y:S08]  /*2320*/  HMMA.16816.F32.BF16 R32, R48.reuse, R60, R32 ;  /* 0x0000003c3020723c */ /* 0x040ff00000041820 */
[C---:B------:R-:W-:Y:S01]  /*2330*/  HMMA.16816.F32.BF16 R28, R48.reuse, R62, R28 ;  /* 0x0000003e301c723c */ /* 0x040fe2000004181c */
[----:B------:R-:W-:Y:S07]  /*2340*/  LDSM.16.M88.4 R60, [R204+0x5000] ;  /* 0x00500000cc3c783b */ /* 0x000fee0000000200 */
[C---:B--2---:R-:W-:Y:S08]  /*2350*/  HMMA.16816.F32.BF16 R56, R48.reuse, R20, R56 ;  /* 0x000000143038723c */ /* 0x044ff00000041838 */
[C---:B------:R-:W-:Y:S01]  /*2360*/  HMMA.16816.F32.BF16 R72, R48.reuse, R22, R72 ;  /* 0x000000163048723c */ /* 0x040fe20000041848 */
[----:B------:R-:W2:Y:S07]  /*2370*/  LDSM.16.M88.4 R20, [R204+0x4000] ;  /* 0x00400000cc14783b */ /* 0x000eae0000000200 */
[C---:B-1----:R-:W-:Y:S08]  /*2380*/  HMMA.16816.F32.BF16 R68, R48.reuse, R12, R68 ;  /* 0x0000000c3044723c */ /* 0x042ff00000041844 */
[----:B------:R-:W-:Y:S01]  /*2390*/  HMMA.16816.F32.BF16 R64, R48, R14, R64 ;  /* 0x0000000e3040723c */ /* 0x000fe20000041840 */
[----:B------:R-:W1:Y:S04]  /*23a0*/  LDSM.16.M88.4 R12, [R205+0xb900] ;  /* 0x00b90000cd0c783b */ /* 0x000e680000000200 */
[----:B------:R-:W5:Y:S03]  /*23b0*/  LDSM.16.M88.4 R48, [R204+0x4800] ;  /* 0x00480000cc30783b */ /* 0x000f660000000200 */
[C---:B---3--:R-:W-:Y:S08]  /*23c0*/  HMMA.16816.F32.BF16 R40, R24.reuse, R16, R40 ;  /* 0x000000101828723c */ /* 0x048ff00000041828 */
[C---:B------:R-:W-:Y:S01]  /*23d0*/  HMMA.16816.F32.BF16 R36, R24.reuse, R18, R36 ;  /* 0x000000121824723c */ /* 0x040fe20000041824 */
[----:B------:R-:W-:Y:S07]  /*23e0*/  LDSM.16.M88.4 R16, [R201+0x14100] ;  /* 0x01410000c910783b */ /* 0x000fee0000000200 */
[C---:B----4-:R-:W-:Y:S08]  /*23f0*/  HMMA.16816.F32.BF16 R32, R24.reuse, R8, R32 ;  /* 0x000000081820723c */ /* 0x050ff00000041820 */
[C---:B------:R-:W-:Y:S01]  /*2400*/  HMMA.16816.F32.BF16 R28, R24.reuse, R10, R28 ;  /* 0x0000000a181c723c */ /* 0x040fe2000004181c */
[----:B------:R-:W3:Y:S07]  /*2410*/  LDSM.16.M88.4 R8, [R200+0xa100] ;  /* 0x00a10000c808783b */ /* 0x000eee0000000200 */
[----:B------:R-:W-:Y:S08]  /*2420*/  HMMA.16816.F32.BF16 R56, R24, R44, R56 ;  /* 0x0000002c1838723c */ /* 0x000ff00000041838 */
[----:B--2---:R-:W-:Y:S08]  /*2430*/  HMMA.16816.F32.BF16 R40, R52, R20, R40 ;  /* 0x000000143428723c */ /* 0x004ff00000041828 */
[C---:B------:R-:W-:Y:S01]  /*2440*/  HMMA.16816.F32.BF16 R72, R24.reuse, R46, R72 ;  /* 0x0000002e1848723c */ /* 0x040fe20000041848 */
[----:B------:R-:W-:Y:S07]  /*2450*/  LDSM.16.M88.4 R44, [R204+0x5800] ;  /* 0x00580000cc2c783b */ /* 0x000fee0000000200 */
[C---:B-1----:R-:W-:Y:S08]  /*2460*/  HMMA.16816.F32.BF16 R68, R24.reuse, R12, R68 ;  /* 0x0000000c1844723c */ /* 0x042ff00000041844 */
[----:B------:R-:W-:Y:S01]  /*2470*/  HMMA.16816.F32.BF16 R64, R24, R14, R64 ;  /* 0x0000000e1840723c */ /* 0x000fe20000041840 */
[----:B------:R-:W1:Y:S04]  /*2480*/  LDSM.16.M88.4 R24, [R200+0xa900] ;  /* 0x00a90000c818783b */ /* 0x000e680000000200 */
[----:B------:R-:W-:Y:S03]  /*2490*/  LDSM.16.M88.4 R12, [R199+0x14100] ;  /* 0x01410000c70c783b */ /* 0x000fe60000000200 */
[C---:B------:R-:W-:Y:S01]  /*24a0*/  HMMA.16816.F32.BF16 R36, R52.reuse, R22, R36 ;  /* 0x000000163424723c */ /* 0x040fe20000041824 */
[----:B------:R-:W-:Y:S07]  /*24b0*/  LDSM.16.M88.4 R20, [R192+0x4000] ;  /* 0x00400000c014783b */ /* 0x000fee0000000200 */
[----:B-----5:R-:W-:Y:S08]  /*24c0*/  HMMA.16816.F32.BF16 R32, R52, R48, R32 ;  /* 0x000000303420723c */ /* 0x020ff00000041820 */
[C---:B---3--:R-:W-:Y:S08]  /*24d0*/  HMMA.16816.F32.BF16 R40, R16.reuse, R8, R40 ;  /* 0x000000081028723c */ /* 0x048ff00000041828 */
[----:B------:R-:W-:Y:S01]  /*24e0*/  HMMA.16816.F32.BF16 R36, R16, R10, R36 ;  /* 0x0000000a1024723c */ /* 0x000fe20000041824 */
[----:B------:R-:W2:Y:S07]  /*24f0*/  LDSM.16.M88.4 R8, [R192+0x4800] ;  /* 0x00480000c008783b */ /* 0x000eae0000000200 */
[----:B------:R-:W-:Y:S01]  /*2500*/  HMMA.16816.F32.BF16 R28, R52, R50, R28 ;  /* 0x00000032341c723c */ /* 0x000fe2000004181c */
[----:B------:R-:W3:Y:S07]  /*2510*/  LDSM.16.M88.4 R48, [R200+0xb100] ;  /* 0x00b10000c830783b */ /* 0x000eee0000000200 */
[----:B-1----:R-:W-:Y:S07]  /*2520*/  HMMA.16816.F32.BF16 R32, R16, R24, R32 ;  /* 0x000000181020723c */ /* 0x002fee0000041820 */
[----:B------:R-:W-:Y:S01]  /*2530*/  LEA.HI R25, R91, R88, RZ, 0x2 ;  /* 0x000000585b197211 */ /* 0x000fe200078f10ff */
[----:B------:R-:W-:Y:S03]  /*2540*/  HMMA.16816.F32.BF16 R56, R52, R60, R56 ;  /* 0x0000003c3438723c */ /* 0x000fe60000041838 */
[----:B------:R-:W-:-:S05]  /*2550*/  LOP3.LUT R25, R25, 0xfffffffc, RZ, 0xc0, !PT ;  /* 0xfffffffc19197812 */ /* 0x000fca00078ec0ff */
[----:B------:R-:W-:Y:S01]  /*2560*/  HMMA.16816.F32.BF16 R72, R52, R62, R72 ;  /* 0x0000003e3448723c */ /* 0x000fe20000041848 */
[----:B------:R-:W1:Y:S07]  /*2570*/  LDSM.16.M88.4 R60, [R200+0xb900] ;  /* 0x00b90000c83c783b */ /* 0x000e6e0000000200 */
[----:B------:R-:W-:Y:S07]  /*2580*/  HMMA.16816.F32.BF16 R28, R16, R26, R28 ;  /* 0x0000001a101c723c */ /* 0x000fee000004181c */
[----:B------:R-:W-:Y:S01]  /*2590*/  SHF.R.S32.HI R26, RZ, 0x1f, R7 ;  /* 0x0000001fff1a7819 */ /* 0x000fe20000011407 */
[----:B--2---:R-:W-:Y:S03]  /*25a0*/  HMMA.16816.F32.BF16 R32, R12, R8, R32 ;  /* 0x000000080c20723c */ /* 0x004fe60000041820 */
[----:B------:R-:W-:-:S05]  /*25b0*/  LEA.HI R26, R26, R7, RZ, 0x3 ;  /* 0x000000071a1a7211 */ /* 0x000fca00078f18ff */
[C---:B------:R-:W-:Y:S08]  /*25c0*/  HMMA.16816.F32.BF16 R68, R52.reuse, R44, R68 ;  /* 0x0000002c3444723c */ /* 0x040ff00000041844 */
[----:B------:R-:W-:Y:S01]  /*25d0*/  HMMA.16816.F32.BF16 R64, R52, R46, R64 ;  /* 0x0000002e3440723c */ /* 0x000fe20000041840 */
[----:B------:R-:W2:Y:S07]  /*25e0*/  LDSM.16.M88.4 R44, [R192+0x5000] ;  /* 0x00500000c02c783b */ /* 0x000eae0000000200 */
[----:B------:R-:W-:Y:S01]  /*25f0*/  HMMA.16816.F32.BF16 R36, R12, R22, R36 ;  /* 0x000000160c24723c */ /* 0x000fe20000041824 */
[----:B------:R-:W-:Y:S01]  /*2600*/  FMUL.FTZ R24, R32, c[0x0][0x320] ;  /* 0x0000c80020187a20 */ /* 0x000fe20000410000 */
[----:B------:R-:W-:Y:S01]  /*2610*/  LOP3.LUT R32, R26, 0xffffff8, RZ, 0xc0, !PT ;  /* 0x0ffffff81a207812 */ /* 0x000fe200078ec0ff */
[----:B------:R-:W-:-:S02]  /*2620*/  IMAD.IADD R26, R88, 0x1, -R89 ;  /* 0x00000001581a7824 */ /* 0x000fc400078e0a59 */
[----:B------:R-:W-:Y:S02]  /*2630*/  IMAD.IADD R88, R88, 0x1, -R25 ;  /* 0x0000000158587824 */ /* 0x000fe400078e0a19 */
[----:B------:R-:W-:Y:S01]  /*2640*/  FMUL.FTZ R25, R33, c[0x0][0x320] ;  /* 0x0000c80021197a20 */ /* 0x000fe20000410000 */
[----:B------:R-:W-:Y:S01]  /*2650*/  HMMA.16816.F32.BF16 R40, R12, R20, R40 ;  /* 0x000000140c28723c */ /* 0x000fe20000041828 */
[----:B------:R-:W-:Y:S01]  /*2660*/  SHF.R.S32.HI R27, RZ, 0x1f, R26 ;  /* 0x0000001fff1b7819 */ /* 0x000fe2000001141a */
[----:B------:R-:W-:Y:S01]  /*2670*/  IMAD.IADD R32, R7, 0x1, -R32 ;  /* 0x0000000107207824 */ /* 0x000fe200078e0a20 */
[----:B------:R-:W4:Y:S02]  /*2680*/  MUFU.TANH R24, R24 ;  /* 0x0000001800187308 */ /* 0x000f240000002400 */
[----:B------:R-:W-:-:S03]  /*2690*/  LEA.HI R27, R27, R26, RZ, 0x2 ;  /* 0x0000001a1b1b7211 */ /* 0x000fc600078f10ff */
[----:B------:R-:W-:Y:S01]  /*26a0*/  HMMA.16816.F32.BF16 R28, R12, R10, R28 ;  /* 0x0000000a0c1c723c */ /* 0x000fe2000004181c */
[----:B------:R-:W5:Y:S01]  /*26b0*/  LDSM.16.M88.4 R8, [R192+0x5800] ;  /* 0x00580000c008783b */ /* 0x000f620000000200 */
[----:B------:R-:W-:Y:S01]  /*26c0*/  LEA.HI.SX32 R33, R27, UR15, 0x1e ;  /* 0x0000000f1b217c11 */ /* 0x000fe2000f8ff2ff */
[----:B------:R-:W-:-:S04]  /*26d0*/  DEPBAR.LE SB0, 0x0 ;  /* 0x000080000000791a */ /* 0x000fc80000000000 */
[----:B------:R-:W-:Y:S01]  /*26e0*/  IMAD R33, R32, 0x10, R33 ;  /* 0x0000001020217824 */ /* 0x000fe200078e0221 */
[----:B---3--:R-:W-:Y:S01]  /*26f0*/  HMMA.16816.F32.BF16 R56, R16, R48, R56 ;  /* 0x000000301038723c */ /* 0x008fe20000041838 */
[----:B------:R-:W-:Y:S01]  /*2700*/  FMUL.FTZ R22, R36, c[0x0][0x320] ;  /* 0x0000c80024167a20 */ /* 0x000fe20000410000 */
[----:B------:R-:W-:Y:S01]  /*2710*/  LOP3.LUT R213, R27, 0x7ffffffc, RZ, 0xc0, !PT ;  /* 0x7ffffffc1bd57812 */ /* 0x000fe200078ec0ff */
[----:B------:R-:W-:Y:S01]  /*2720*/  FMUL.FTZ R23, R37, c[0x0][0x320] ;  /* 0x0000c80025177a20 */ /* 0x000fe20000410000 */
[----:B------:R-:W3:Y:S01]  /*2730*/  MUFU.TANH R25, R25 ;  /* 0x0000001900197308 */ /* 0x000ee20000002400 */
[----:B------:R-:W-:-:S03]  /*2740*/  @P5 IMAD.WIDE.U32 R36, R5, UR5, R216 ;  /* 0x0000000505245c25 */ /* 0x000fc6000f8e00d8 */
[C---:B------:R-:W-:Y:S01]  /*2750*/  HMMA.16816.F32.BF16 R72, R16.reuse, R50, R72 ;  /* 0x000000321048723c */ /* 0x040fe20000041848 */
[----:B------:R-:W-:Y:S01]  /*2760*/  FMUL.FTZ R21, R41, c[0x0][0x320] ;  /* 0x0000c80029157a20 */ /* 0x000fe20000410000 */
[----:B------:R-:W-:Y:S01]  /*2770*/  LEA.HI R41, R88, R88, RZ, 0x1 ;  /* 0x0000005858297211 */ /* 0x000fe200078f08ff */
[----:B------:R-:W-:Y:S01]  /*2780*/  IMAD.IADD R213, R26, 0x1, -R213 ;  /* 0x000000011ad57824 */ /* 0x000fe200078e0ad5 */
[----:B------:R-:W2:Y:S01]  /*2790*/  MUFU.TANH R22, R22 ;  /* 0x0000001600167308 */ /* 0x000ea20000002400 */
[----:B------:R-:W-:Y:S01]  /*27a0*/  FMUL.FTZ R0, R40, c[0x0][0x320] ;  /* 0x0000c80028007a20 */ /* 0x000fe20000410000 */
[----:B------:R-:W-:Y:S01]  /*27b0*/  LOP3.LUT R41, R41, 0x1ffffffe, RZ, 0xc0, !PT ;  /* 0x1ffffffe29297812 */ /* 0x000fe200078ec0ff */
[----:B------:R-:W-:Y:S01]  /*27c0*/  IMAD.SHL.U32 R213, R213, 0x2, RZ ;  /* 0x00000002d5d57824 */ /* 0x000fe200078e00ff */
[----:B-1----:R-:W-:Y:S01]  /*27d0*/  HMMA.16816.F32.BF16 R68, R16, R60, R68 ;  /* 0x0000003c1044723c */ /* 0x002fe20000041844 */
[----:B------:R-:W-:Y:S02]  /*27e0*/  FMUL.FTZ R5, R29, c[0x0][0x320] ;  /* 0x0000c8001d057a20 */ /* 0x000fe40000410000 */
[----:B------:R-:W-:Y:S01]  /*27f0*/  IMAD.IADD R212, R88, 0x1, -R41 ;  /* 0x0000000158d47824 */ /* 0x000fe200078e0a29 */
[----:B------:R-:W1:Y:S01]  /*2800*/  MUFU.TANH R0, R0 ;  /* 0x0000000000007308 */ /* 0x000e620000002400 */
[----:B------:R-:W-:-:S02]  /*2810*/  IMAD.U32 R29, RZ, RZ, UR12 ;  /* 0x0000000cff1d7e24 */ /* 0x000fc4000f8e00ff */
[----:B------:R-:W-:Y:S01]  /*2820*/  IMAD R212, R212, 0x8, R33 ;  /* 0x00000008d4d47824 */ /* 0x000fe200078e0221 */
[----:B------:R-:W-:Y:S01]  /*2830*/  HMMA.16816.F32.BF16 R64, R16, R62, R64 ;  /* 0x0000003e1040723c */ /* 0x000fe20000041840 */
[----:B------:R-:W-:Y:S02]  /*2840*/  FMUL.FTZ R7, R28, c[0x0][0x320] ;  /* 0x0000c8001c077a20 */ /* 0x000fe40000410000 */
[----:B------:R-:W-:Y:S01]  /*2850*/  FMUL.FTZ R20, R42, c[0x0][0x320] ;  /* 0x0000c8002a147a20 */ /* 0x000fe20000410000 */
[----:B------:R-:W1:Y:S03]  /*2860*/  MUFU.TANH R21, R21 ;  /* 0x0000001500157308 */ /* 0x000e660000002400 */
[----:B------:R-:W-:Y:S01]  /*2870*/  @P5 IADD3 R17, R37, UR4, RZ ;  /* 0x0000000425115c10 */ /* 0x000fe2000fffe0ff */
[C---:B--2---:R-:W-:Y:S01]  /*2880*/  HMMA.16816.F32.BF16 R56, R12.reuse, R44, R56 ;  /* 0x0000002c0c38723c */ /* 0x044fe20000041838 */
[----:B------:R-:W-:Y:S01]  /*2890*/  @P5 LEA R16, P0, R36, c[0x0][0x1c8], 0x1 ;  /* 0x0000720024105a11 */ /* 0x000fe200078008ff */
[----:B------:R-:W-:Y:S01]  /*28a0*/  @P4 IMAD.HI.U32 R19, R212, c[0x0][0x2c8], RZ ;  /* 0x0000b200d4134a27 */ /* 0x000fe200078e00ff */
[----:B------:R-:W-:Y:S01]  /*28b0*/  ULDC UR4, c[0x0][0x1d0] ;  /* 0x0000740000047ab9 */ /* 0x000fe20000000800 */
[----:B------:R-:W2:Y:S01]  /*28c0*/  MUFU.TANH R20, R20 ;  /* 0x0000001400147308 */ /* 0x000ea20000002400 */
[----:B------:R-:W-:Y:S01]  /*28d0*/  @P5 LEA.HI.X R17, R36, c[0x0][0x1cc], R17, 0x1, P0 ;  /* 0x0000730024115a11 */ /* 0x000fe200000f0c11 */
[----:B------:R-:W-:Y:S01]  /*28e0*/  BAR.SYNC.DEFER_BLOCKING 0x0 ;  /* 0x0000000000007b1d */ /* 0x000fe20000010000 */
[----:B------:R-:W-:Y:S01]  /*28f0*/  PLOP3.LUT P0, PT, PT, PT, UP2, 0x80, 0x0 ;  /* 0x000000000000781c */ /* 0x000fe20003f0f028 */
[----:B------:R-:W-:Y:S01]  /*2900*/  HMMA.16816.F32.BF16 R72, R12, R46, R72 ;  /* 0x0000002e0c48723c */ /* 0x000fe20000041848 */
[----:B------:R-:W-:Y:S01]  /*2910*/  IMAD.U32 R18, RZ, RZ, UR12 ;  /* 0x0000000cff127e24 */ /* 0x000fe2000f8e00ff */
[----:B------:R-:W-:Y:S01]  /*2920*/  @P5 LEA R28, P4, R29, R16, 0x1 ;  /* 0x000000101d1c5211 */ /* 0x000fe200078808ff */
[----:B------:R-:W-:Y:S01]  /*2930*/  UIADD3 UR4, -UR14, UR4, UR6 ;  /* 0x000000040e047290 */ /* 0x000fe2000fffe106 */
[----:B------:R-:W1:Y:S02]  /*2940*/  MUFU.TANH R23, R23 ;  /* 0x0000001700177308 */ /* 0x000e640000002400 */
[----:B------:R-:W-:-:S02]  /*2950*/  ULDC UR14, c[0x0][0x324] ;  /* 0x0000c900000e7ab9 */ /* 0x000fc40000000800 */
[----:B-----5:R-:W-:Y:S01]  /*2960*/  HMMA.16816.F32.BF16 R68, R12, R8, R68 ;  /* 0x000000080c44723c */ /* 0x020fe20000041844 */
[----:B------:R-:W-:-:S03]  /*2970*/  ULOP3.LUT UR14, URZ, UR14, URZ, 0x33, !UPT ;  /* 0x0000000e3f0e7292 */ /* 0x000fc6000f8e333f */
[----:B------:R-:W1:Y:S03]  /*2980*/  MUFU.TANH R7, R7 ;  /* 0x0000000700077308 */ /* 0x000e660000002400 */
[----:B------:R-:W-:Y:S01]  /*2990*/  IMAD.U32 R9, RZ, RZ, UR11 ;  /* 0x0000000bff097e24 */ /* 0x000fe2000f8e00ff */
[----:B------:R-:W-:Y:S01]  /*29a0*/  HMMA.16816.F32.BF16 R64, R12, R10, R64 ;  /* 0x0000000a0c40723c */ /* 0x000fe20000041840 */
[----:B------:R-:W-:Y:S01]  /*29b0*/  IMAD.MOV.U32 R8, RZ, RZ, R212 ;  /* 0x000000ffff087224 */ /* 0x000fe200078e00d4 */
[----:B------:R-:W-:Y:S01]  /*29c0*/  @P0 SHF.R.U32.HI R8, RZ, c[0x0][0x2cc], R19 ;  /* 0x0000b300ff080a19 */ /* 0x000fe20000011613 */
[----:B------:R-:W-:Y:S01]  /*29d0*/  FMUL.FTZ R56, R56, c[0x0][0x320] ;  /* 0x0000c80038387a20 */ /* 0x000fe20000410000 */
[----:B------:R-:W-:Y:S01]  /*29e0*/  @P5 LEA.HI.X R29, R18, R17, R9, 0x1, P4 ;  /* 0x00000011121d5211 */ /* 0x000fe200020f0c09 */
[----:B------:R-:W-:Y:S01]  /*29f0*/  FMUL.FTZ R57, R57, c[0x0][0x320] ;  /* 0x0000c80039397a20 */ /* 0x000fe20000410000 */
[----:B------:R-:W-:Y:S01]  /*2a00*/  @!PT LDS RZ, [RZ] ;  /* 0x00000000fffff984 */ /* 0x000fe20000000800 */
[----:B------:R-:W-:Y:S01]  /*2a10*/  @!PT LDS RZ, [RZ] ;  /* 0x00000000fffff984 */ /* 0x000fe20000000800 */
[----:B------:R-:W-:Y:S01]  /*2a20*/  @!PT LDS RZ, [RZ] ;  /* 0x00000000fffff984 */ /* 0x000fe20000000800 */
[----:B------:R5:W-:Y:S01]  /*2a30*/  @P5 LDGSTS.E.BYPASS.LTC128B.128 [R207+0x6100], [R16.64], !P3 ;  /* 0x0610000010cf5fae */ /* 0x000be2000d901d50 */
[----:B------:R-:W-:Y:S01]  /*2a40*/  IMAD.U32 R10, RZ, RZ, UR4 ;  /* 0x00000004ff0a7e24 */ /* 0x000fe2000f8e00ff */
[----:B------:R-:W-:Y:S01]  /*2a50*/  PLOP3.LUT P0, PT, PT, PT, UP1, 0x40, 0x0 ;  /* 0x000000000000781c */ /* 0x000fe20003f0e818 */
[----:B------:R-:W-:Y:S01]  /*2a60*/  FMUL.FTZ R72, R72, c[0x0][0x320] ;  /* 0x0000c80048487a20 */ /* 0x000fe20000410000 */
[----:B------:R-:W1:Y:S01]  /*2a70*/  SHFL.IDX PT, R9, R8, RZ, 0x1c1f ;  /* 0x001c1fff08097589 */ /* 0x000e6200000e0000 */
[----:B------:R-:W-:Y:S01]  /*2a80*/  FMUL.FTZ R73, R73, c[0x0][0x320] ;  /* 0x0000c80049497a20 */ /* 0x000fe20000410000 */
[----:B------:R-:W1:Y:S02]  /*2a90*/  MUFU.TANH R5, R5 ;  /* 0x0000000500057308 */ /* 0x000e640000002400 */
[----:B------:R5:W-:Y:S02]  /*2aa0*/  @P5 LDGSTS.E.BYPASS.LTC128B.128 [R207+0x8100], [R16.64+0x80], !P2 ;  /* 0x0810008010cf5fae */ /* 0x000be4000d101d50 */
[----:B------:R-:W-:-:S02]  /*2ab0*/  FMUL.FTZ R68, R68, c[0x0][0x320] ;  /* 0x0000c80044447a20 */ /* 0x000fc40000410000 */
[----:B------:R-:W-:Y:S01]  /*2ac0*/  FMUL.FTZ R69, R69, c[0x0][0x320] ;  /* 0x0000c80045457a20 */ /* 0x000fe20000410000 */
[----:B------:R5:W-:Y:S01]  /*2ad0*/  @P5 LDGSTS.E.BYPASS.LTC128B.128 [R207+0xa100], [R16.64+0x100], !P1 ;  /* 0x0a10010010cf5fae */ /* 0x000be2000c901d50 */
[----:B------:R1:W1:Y:S03]  /*2ae0*/  MUFU.TANH R155, R56 ;  /* 0x00000038009b7308 */ /* 0x0002660000002400 */
[----:B------:R1:W-:Y:S01]  /*2af0*/  @P5 LDGSTS.E.BYPASS.LTC128B.128 [R207+0x7100], [R28.64], !P3 ;  /* 0x071000001ccf5fae */ /* 0x0003e2000d901d50 */
[----:B------:R-:W-:Y:S02]  /*2b00*/  FMUL.FTZ R64, R64, c[0x0][0x320] ;  /* 0x0000c80040407a20 */ /* 0x000fe40000410000 */
[----:B------:R-:W-:Y:S01]  /*2b10*/  FMUL.FTZ R65, R65, c[0x0][0x320] ;  /* 0x0000c80041417a20 */ /* 0x000fe20000410000 */
[----:B------:R1:W-:Y:S01]  /*2b20*/  @P5 LDGSTS.E.BYPASS.LTC128B.128 [R207+0x9100], [R28.64+0x80], !P2 ;  /* 0x091000801ccf5fae */ /* 0x0003e2000d101d50 */
[----:B------:R1:W1:Y:S03]  /*2b30*/  MUFU.TANH R161, R72 ;  /* 0x0000004800a17308 */ /* 0x0002660000002400 */
[----:B------:R2:W-:Y:S04]  /*2b40*/  @P5 LDGSTS.E.BYPASS.LTC128B.128 [R207+0xb100], [R28.64+0x100], !P1 ;  /* 0x0b1001001ccf5fae */ /* 0x0005e8000c901d50 */
[----:B------:R-:W0:Y:S01]  /*2b50*/  LDGDEPBAR ;  /* 0x00000000000079af */ /* 0x000e220000000000 */
[----:B------:R1:W1:Y:S08]  /*2b60*/  MUFU.TANH R157, R73 ;  /* 0x00000049009d7308 */ /* 0x0002700000002400 */
[----:B------:R2:W2:Y:S01]  /*2b70*/  MUFU.TANH R163, R57 ;  /* 0x0000003900a37308 */ /* 0x0004a20000002400 */
[----:B-----5:R-:W-:-:S02]  /*2b80*/  IADD3 R16, R10, -c[0x0][0x168], -R213 ;  /* 0x80005a000a107a10 */ /* 0x020fc40007ffe8d5 */
[----:B------:R-:W-:Y:S02]  /*2b90*/  IADD3 R10, -R213, c[0x0][0x1d0], -R6 ;  /* 0x00007400d50a7a10 */ /* 0x000fe40007ffe906 */
[----:B------:R-:W-:-:S03]  /*2ba0*/  IADD3 R17, R16, c[0x0][0x328], RZ ;  /* 0x0000ca0010117a10 */ /* 0x000fc60007ffe0ff */
[----:B------:R2:W2:Y:S01]  /*2bb0*/  MUFU.TANH R167, R68 ;  /* 0x0000004400a77308 */ /* 0x0004a20000002400 */
[----:B------:R-:W-:Y:S01]  /*2bc0*/  IADD3 R16, R16, UR14, RZ ;  /* 0x0000000e10107c10 */ /* 0x000fe2000fffe0ff */
[----:B-1----:R-:W-:-:S04]  /*2bd0*/  IMAD.IADD R19, R17, 0x1, R9 ;  /* 0x0000000111137824 */ /* 0x002fc800078e0209 */
[----:B------:R-:W-:Y:S02]  /*2be0*/  IMAD.IADD R18, R16, 0x1, R9 ;  /* 0x0000000110127824 */ /* 0x000fe400078e0209 */
[----:B------:R1:W1:Y:S01]  /*2bf0*/  MUFU.TANH R165, R69 ;  /* 0x0000004500a57308 */ /* 0x0002620000002400 */
[----:B------:R-:W-:-:S07]  /*2c00*/  IMNMX R19, R19, R10, PT ;  /* 0x0000000a13137217 */ /* 0x000fce0003800200 */
[----:B------:R1:W1:Y:S08]  /*2c10*/  MUFU.TANH R143, R64 ;  /* 0x00000040008f7308 */ /* 0x0002700000002400 */
[----:B------:R1:W1:Y:S01]  /*2c20*/  MUFU.TANH R141, R65 ;  /* 0x00000041008d7308 */ /* 0x0002620000002400 */
[----:B------:R-:W-:Y:S05]  /*2c30*/  @P0 BRA `(.L_x_155) ;  /* 0x0000018000000947 */ /* 0x000fea0003800000 */
[----:B--234-:R-:W-:Y:S01]  /*2c40*/  IADD3 R9, R9, c[0x0][0x1d0], RZ ;  /* 0x0000740009097a10 */ /* 0x01cfe20007ffe0ff */
[----:B------:R-:W-:Y:S03]  /*2c50*/  BSSY B0, `(.L_x_156) ;  /* 0x0000011000007945 */ /* 0x000fe60003800000 */
[----:B------:R-:W-:-:S04]  /*2c60*/  IADD3 R11, R9, -c[0x0][0x168], RZ ;  /* 0x80005a00090b7a10 */ /* 0x000fc80007ffe0ff */
[----:B------:R-:W-:-:S13]  /*2c70*/  ISETP.GT.AND P0, PT, R11, -0x1, PT ;  /* 0xffffffff0b00780c */ /* 0x000fda0003f04270 */
[----:B------:R-:W-:Y:S05]  /*2c80*/  @P0 BRA `(.L_x_157) ;  /* 0x0000008000000947 */ /* 0x000fea0003800000 */
[----:B------:R-:W-:Y:S01]  /*2c90*/  ULDC UR4, c[0x0][0x32c] ;  /* 0x0000cb0000047ab9 */ /* 0x000fe20000000800 */
[----:B------:R-:W-:Y:S01]  /*2ca0*/  LOP3.LUT R11, RZ, R11, RZ, 0x33, !PT ;  /* 0x0000000bff0b7212 */ /* 0x000fe200078e33ff */
[----:B------:R-:W-:-:S06]  /*2cb0*/  UISETP.NE.AND UP0, UPT, UR6, UR4, UPT ;  /* 0x000000040600728c */ /* 0x000fcc000bf05270 */
[----:B------:R-:W-:-:S13]  /*2cc0*/  PLOP3.LUT P0, PT, PT, PT, UP0, 0x80, 0x0 ;  /* 0x000000000000781c */ /* 0x000fda0003f0f008 */
[----:B------:R-:W-:-:S05]  /*2cd0*/  @P0 IMAD.HI.U32 R9, R11, c[0x0][0x330], RZ ;  /* 0x0000cc000b090a27 */ /* 0x000fca00078e00ff */
[----:B------:R-:W-:-:S04]  /*2ce0*/  @P0 SHF.R.U32.HI R11, RZ, c[0x0][0x334], R9 ;  /* 0x0000cd00ff0b0a19 */ /* 0x000fc80000011609 */
[----:B------:R-:W-:Y:S01]  /*2cf0*/  LOP3.LUT R11, RZ, R11, RZ, 0x33, !PT ;  /* 0x0000000bff0b7212 */ /* 0x000fe200078e33ff */
[----:B------:R-:W-:Y:S05]  /*2d00*/  BRA `(.L_x_158) ;  /* 0x0000005000007947 */ /* 0x000fea0003800000 */
.L_x_157:
[----:B------:R-:W-:Y:S02]  /*2d10*/  ULDC UR4, c[0x0][0x32c] ;  /* 0x0000cb0000047ab9 */ /* 0x000fe40000000800 */
[----:B------:R-:W-:-:S06]  /*2d20*/  UISETP.NE.AND UP0, UPT, UR6, UR4, UPT ;  /* 0x000000040600728c */ /* 0x000fcc000bf05270 */
[----:B------:R-:W-:-:S13]  /*2d30*/  PLOP3.LUT P0, PT, PT, PT, UP0, 0x80, 0x0 ;  /* 0x000000000000781c */ /* 0x000fda0003f0f008 */
[----:B------:R-:W-:-:S05]  /*2d40*/  @P0 IMAD.HI.U32 R9, R11, c[0x0][0x330], RZ ;  /* 0x0000cc000b090a27 */ /* 0x000fca00078e00ff */
[----:B------:R-:W-:Y:S02]  /*2d50*/  @P0 SHF.R.U32.HI R11, RZ, c[0x0][0x334], R9 ;  /* 0x0000cd00ff0b0a19 */ /* 0x000fe40000011609 */
.L_x_158:
[----:B------:R-:W-:Y:S05]  /*2d60*/  BSYNC B0 ;  /* 0x0000000000007941 */ /* 0x000fea0003800000 */
.L_x_156:
[----:B------:R-:W-:-:S04]  /*2d70*/  IMAD R12, R11, c[0x0][0x32c], -R6 ;  /* 0x0000cb000b0c7a24 */ /* 0x000fc800078e0a06 */
[----:B------:R-:W-:-:S05]  /*2d80*/  IMAD.IADD R9, R12, 0x1, -R213 ;  /* 0x000000010c097824 */ /* 0x000fca00078e0ad5 */
[----:B------:R-:W-:Y:S02]  /*2d90*/  IADD3 R12, R9, c[0x0][0x32c], RZ ;  /* 0x0000cb00090c7a10 */ /* 0x000fe40007ffe0ff */
[----:B------:R-:W-:Y:S02]  /*2da0*/  IMNMX R18, R18, R9, !PT ;  /* 0x0000000912127217 */ /* 0x000fe40007800200 */
[----:B------:R-:W-:Y:S02]  /*2db0*/  IMNMX R19, R19, R12, PT ;  /* 0x0000000c13137217 */ /* 0x000fe40003800200 */
.L_x_155:
[----:B--234-:R-:W-:Y:S01]  /*2dc0*/  ISETP.LT.AND P0, PT, RZ, UR13, PT ;  /* 0x0000000dff007c0c */ /* 0x01cfe2000bf01270 */
[----:B------:R-:W2:Y:S01]  /*2dd0*/  SHFL.IDX PT, R28, R8, 0x1, 0x1c1f ;  /* 0x003c1f00081c7f89 */ /* 0x000ea200000e0000 */
[----:B------:R-:W-:Y:S02]  /*2de0*/  FMUL.FTZ R14, R34, c[0x0][0x320] ;  /* 0x0000c800220e7a20 */ /* 0x000fe40000410000 */
[C---:B------:R-:W-:Y:S01]  /*2df0*/  ISETP.GT.AND P4, PT, R18.reuse, 0x1, P0 ;  /* 0x000000011200780c */ /* 0x040fe20000784270 */
[----:B------:R-:W-:Y:S01]  /*2e00*/  FMUL.FTZ R12, R35, c[0x0][0x320] ;  /* 0x0000c800230c7a20 */ /* 0x000fe20000410000 */
[----:B------:R-:W-:Y:S01]  /*2e10*/  ISETP.GT.AND P5, PT, R18, RZ, P0 ;  /* 0x000000ff1200720c */ /* 0x000fe200007a4270 */
[----:B------:R-:W-:Y:S01]  /*2e20*/  FMUL.FTZ R26, R39, c[0x0][0x320] ;  /* 0x0000c800271a7a20 */ /* 0x000fe20000410000 */
[----:B------:R-:W-:Y:S01]  /*2e30*/  ISETP.LT.OR P4, PT, R19, 0x2, P4 ;  /* 0x000000021300780c */ /* 0x000fe20002781670 */
[----:B------:R-:W-:Y:S01]  /*2e40*/  FMUL.FTZ R27, R43, c[0x0][0x320] ;  /* 0x0000c8002b1b7a20 */ /* 0x000fe20000410000 */
[----:B------:R-:W-:Y:S01]  /*2e50*/  ISETP.LT.OR P5, PT, R19, 0x1, P5 ;  /* 0x000000011300780c */ /* 0x000fe20002fa1670 */
[----:B------:R-:W-:Y:S01]  /*2e60*/  FMUL.FTZ R59, R59, c[0x0][0x320] ;  /* 0x0000c8003b3b7a20 */ /* 0x000fe20000410000 */
[----:B------:R-:W-:Y:S01]  /*2e70*/  FSEL R21, R21, -INF , !P4 ;  /* 0xff80000015157808 */ /* 0x000fe20006000000 */
[----:B------:R-:W-:Y:S01]  /*2e80*/  FMUL.FTZ R58, R58, c[0x0][0x320] ;  /* 0x0000c8003a3a7a20 */ /* 0x000fe20000410000 */
[----:B------:R-:W-:Y:S01]  /*2e90*/  ISETP.GT.AND P4, PT, R18, 0x10, P0 ;  /* 0x000000101200780c */ /* 0x000fe20000784270 */
[----:B------:R-:W-:Y:S01]  /*2ea0*/  FMUL.FTZ R74, R74, c[0x0][0x320] ;  /* 0x0000c8004a4a7a20 */ /* 0x000fe20000410000 */
[----:B------:R-:W-:Y:S01]  /*2eb0*/  FSEL R15, R0, -INF , !P5 ;  /* 0xff800000000f7808 */ /* 0x000fe20006800000 */
[----:B------:R-:W-:Y:S01]  /*2ec0*/  FMUL.FTZ R75, R75, c[0x0][0x320] ;  /* 0x0000c8004b4b7a20 */ /* 0x000fe20000410000 */
[----:B------:R-:W-:Y:S01]  /*2ed0*/  ISETP.LT.OR P4, PT, R19, 0x11, P4 ;  /* 0x000000111300780c */ /* 0x000fe20002781670 */
[----:B------:R-:W-:Y:S01]  /*2ee0*/  FMUL.FTZ R70, R70, c[0x0][0x320] ;  /* 0x0000c80046467a20 */ /* 0x000fe20000410000 */
[C---:B------:R-:W-:Y:S01]  /*2ef0*/  ISETP.GT.AND P6, PT, R18.reuse, 0x8, P0 ;  /* 0x000000081200780c */ /* 0x040fe200007c4270 */
[----:B------:R-:W-:Y:S01]  /*2f00*/  FMUL.FTZ R71, R71, c[0x0][0x320] ;  /* 0x0000c80047477a20 */ /* 0x000fe20000410000 */
[----:B------:R-:W-:Y:S01]  /*2f10*/  ISETP.GT.AND P5, PT, R18, 0x9, P0 ;  /* 0x000000091200780c */ /* 0x000fe200007a4270 */
[----:B------:R-:W-:Y:S01]  /*2f20*/  FMUL.FTZ R30, R30, c[0x0][0x320] ;  /* 0x0000c8001e1e7a20 */ /* 0x000fe20000410000 */
[----:B------:R-:W-:Y:S01]  /*2f30*/  FSEL R11, R24, -INF , !P4 ;  /* 0xff800000180b7808 */ /* 0x000fe20006000000 */
[----:B------:R-:W-:Y:S01]  /*2f40*/  FMUL.FTZ R31, R31, c[0x0][0x320] ;  /* 0x0000c8001f1f7a20 */ /* 0x000fe20000410000 */
[----:B------:R-:W-:Y:S01]  /*2f50*/  ISETP.GT.AND P4, PT, R18, 0x19, P0 ;  /* 0x000000191200780c */ /* 0x000fe20000784270 */
[----:B------:R-:W-:Y:S01]  /*2f60*/  FMUL.FTZ R66, R66, c[0x0][0x320] ;  /* 0x0000c80042427a20 */ /* 0x000fe20000410000 */
[----:B------:R-:W-:Y:S01]  /*2f70*/  ISETP.LT.OR P6, PT, R19, 0x9, P6 ;  /* 0x000000091300780c */ /* 0x000fe200037c1670 */
[----:B------:R-:W-:Y:S01]  /*2f80*/  FMUL.FTZ R67, R67, c[0x0][0x320] ;  /* 0x0000c80043437a20 */ /* 0x000fe20000410000 */
[C---:B------:R-:W-:Y:S01]  /*2f90*/  ISETP.LT.OR P5, PT, R19.reuse, 0xa, P5 ;  /* 0x0000000a1300780c */ /* 0x040fe20002fa1670 */
[----:B------:R3:W4:Y:S01]  /*2fa0*/  MUFU.TANH R162, R59 ;  /* 0x0000003b00a27308 */ /* 0x0007220000002400 */
[----:B------:R-:W-:Y:S01]  /*2fb0*/  ISETP.LT.OR P4, PT, R19, 0x1a, P4 ;  /* 0x0000001a1300780c */ /* 0x000fe20002781670 */
[----:B--2---:R-:W-:Y:S01]  /*2fc0*/  IMAD.IADD R17, R17, 0x1, R28 ;  /* 0x0000000111117824 */ /* 0x004fe200078e021c */
[----:B------:R-:W-:Y:S01]  /*2fd0*/  FSEL R13, R22, -INF , !P6 ;  /* 0xff800000160d7808 */ /* 0x000fe20007000000 */
[----:B------:R-:W-:Y:S01]  /*2fe0*/  FMUL.FTZ R22, R38, c[0x0][0x320] ;  /* 0x0000c80026167a20 */ /* 0x000fe20000410000 */
[----:B------:R-:W-:-:S02]  /*2ff0*/  FSEL R23, R23, -INF , !P5 ;  /* 0xff80000017177808 */ /* 0x000fc40006800000 */
[C---:B------:R-:W-:Y:S01]  /*3000*/  ISETP.GT.AND P6, PT, R18.reuse, 0x11, P0 ;  /* 0x000000111200780c */ /* 0x040fe200007c4270 */
[----:B------:R3:W2:Y:S01]  /*3010*/  MUFU.TANH R172, R58 ;  /* 0x0000003a00ac7308 */ /* 0x0006a20000002400 */
[C---:B------:R-:W-:Y:S02]  /*3020*/  ISETP.GT.AND P5, PT, R18.reuse, 0x18, P0 ;  /* 0x000000181200780c */ /* 0x040fe400007a4270 */
[----:B------:R-:W-:Y:S02]  /*3030*/  FSEL R5, R5, -INF , !P4 ;  /* 0xff80000005057808 */ /* 0x000fe40006000000 */
[----:B------:R-:W-:Y:S02]  /*3040*/  ISETP.GT.AND P4, PT, R18, 0x28, P0 ;  /* 0x000000281200780c */ /* 0x000fe40000784270 */
[C---:B------:R-:W-:Y:S01]  /*3050*/  ISETP.LT.OR P6, PT, R19.reuse, 0x12, P6 ;  /* 0x000000121300780c */ /* 0x040fe200037c1670 */
[----:B------:R-:W1:Y:S01]  /*3060*/  MUFU.TANH R14, R14 ;  /* 0x0000000e000e7308 */ /* 0x000e620000002400 */
[----:B------:R-:W-:-:S02]  /*3070*/  ISETP.LT.OR P5, PT, R19, 0x19, P5 ;  /* 0x000000191300780c */ /* 0x000fc40002fa1670 */
[----:B------:R-:W-:Y:S02]  /*3080*/  ISETP.LT.OR P4, PT, R19, 0x29, P4 ;  /* 0x000000291300780c */ /* 0x000fe40002781670 */
[----:B------:R-:W-:Y:S02]  /*3090*/  FSEL R9, R25, -INF , !P6 ;  /* 0xff80000019097808 */ /* 0x000fe40007000000 */
[----:B------:R-:W-:Y:S01]  /*30a0*/  FSEL R7, R7, -INF , !P5 ;  /* 0xff80000007077808 */ /* 0x000fe20006800000 */
[----:B------:R-:W1:Y:S01]  /*30b0*/  MUFU.TANH R12, R12 ;  /* 0x0000000c000c7308 */ /* 0x000e620000002400 */
[C---:B------:R-:W-:Y:S02]  /*30c0*/  ISETP.GT.AND P6, PT, R18.reuse, 0x20, P0 ;  /* 0x000000201200780c */ /* 0x040fe400007c4270 */
[----:B------:R-:W-:Y:S02]  /*30d0*/  ISETP.GT.AND P5, PT, R18, 0x21, P0 ;  /* 0x000000211200780c */ /* 0x000fe400007a4270 */
[----:B------:R-:W-:-:S02]  /*30e0*/  FSEL R161, R161, -INF , !P4 ;  /* 0xff800000a1a17808 */ /* 0x000fc40006000000 */
[----:B------:R-:W-:Y:S01]  /*30f0*/  ISETP.GT.AND P4, PT, R18, 0x31, P0 ;  /* 0x000000311200780c */ /* 0x000fe20000784270 */
[----:B------:R3:W1:Y:S01]  /*3100*/  MUFU.TANH R170, R74 ;  /* 0x0000004a00aa7308 */ /* 0x0006620000002400 */
[C---:B------:R-:W-:Y:S02]  /*3110*/  ISETP.LT.OR P6, PT, R19.reuse, 0x21, P6 ;  /* 0x000000211300780c */ /* 0x040fe400037c1670 */
[C---:B------:R-:W-:Y:S02]  /*3120*/  ISETP.LT.OR P5, PT, R19.reuse, 0x22, P5 ;  /* 0x000000221300780c */ /* 0x040fe40002fa1670 */
[----:B------:R-:W-:Y:S02]  /*3130*/  ISETP.LT.OR P4, PT, R19, 0x32, P4 ;  /* 0x000000321300780c */ /* 0x000fe40002781670 */
[----:B------:R-:W-:Y:S01]  /*3140*/  FSEL R155, R155, -INF , !P6 ;  /* 0xff8000009b9b7808 */ /* 0x000fe20007000000 */
[----:B------:R3:W1:Y:S01]  /*3150*/  MUFU.TANH R164, R75 ;  /* 0x0000004b00a47308 */ /* 0x0006620000002400 */
[----:B------:R-:W-:-:S02]  /*3160*/  FSEL R163, R163, -INF , !P5 ;  /* 0xff800000a3a37808 */ /* 0x000fc40006800000 */
[C---:B------:R-:W-:Y:S02]  /*3170*/  ISETP.GT.AND P6, PT, R18.reuse, 0x29, P0 ;  /* 0x000000291200780c */ /* 0x040fe400007c4270 */
[----:B------:R-:W-:Y:S02]  /*3180*/  ISETP.GT.AND P5, PT, R18, 0x30, P0 ;  /* 0x000000301200780c */ /* 0x000fe400007a4270 */
[----:B-1----:R-:W-:Y:S01]  /*3190*/  FSEL R165, R165, -INF , !P4 ;  /* 0xff800000a5a57808 */ /* 0x002fe20006000000 */
[----:B------:R-:W1:Y:S01]  /*31a0*/  MUFU.TANH R26, R26 ;  /* 0x0000001a001a7308 */ /* 0x000e620000002400 */
[----:B------:R-:W-:Y:S02]  /*31b0*/  PLOP3.LUT P4, PT, PT, PT, UP1, 0x40, 0x0 ;  /* 0x000000000000781c */ /* 0x000fe40003f8e818 */
[C---:B------:R-:W-:Y:S02]  /*31c0*/  ISETP.LT.OR P6, PT, R19.reuse, 0x2a, P6 ;  /* 0x0000002a1300780c */ /* 0x040fe400037c1670 */
[----:B------:R-:W-:-:S02]  /*31d0*/  ISETP.LT.OR P5, PT, R19, 0x31, P5 ;  /* 0x000000311300780c */ /* 0x000fc40002fa1670 */
[----:B------:R-:W-:Y:S01]  /*31e0*/  FSEL R157, R157, -INF , !P6 ;  /* 0xff8000009d9d7808 */ /* 0x000fe20007000000 */
[----:B------:R-:W1:Y:S01]  /*31f0*/  MUFU.TANH R27, R27 ;  /* 0x0000001b001b7308 */ /* 0x000e620000002400 */
[----:B------:R-:W-:Y:S02]  /*3200*/  FSEL R167, R167, -INF , !P5 ;  /* 0xff800000a7a77808 */ /* 0x000fe40006800000 */
[C---:B------:R-:W-:Y:S02]  /*3210*/  ISETP.GT.AND P6, PT, R18.reuse, 0x38, P0 ;  /* 0x000000381200780c */ /* 0x040fe400007c4270 */
[----:B------:R-:W-:Y:S02]  /*3220*/  ISETP.GT.AND P5, PT, R18, 0x39, P0 ;  /* 0x000000391200780c */ /* 0x000fe400007a4270 */
[C---:B------:R-:W-:Y:S01]  /*3230*/  ISETP.LT.OR P6, PT, R19.reuse, 0x39, P6 ;  /* 0x000000391300780c */ /* 0x040fe200037c1670 */
[----:B------:R3:W1:Y:S01]  /*3240*/  MUFU.TANH R166, R70 ;  /* 0x0000004600a67308 */ /* 0x0006620000002400 */
[----:B------:R-:W-:Y:S01]  /*3250*/  ISETP.LT.OR P5, PT, R19, 0x3a, P5 ;  /* 0x0000003a1300780c */ /* 0x000fe20002fa1670 */
[----:B------:R-:W-:Y:S01]  /*3260*/  IMAD.IADD R19, R16, 0x1, R28 ;  /* 0x0000000110137824 */ /* 0x000fe200078e021c */
[----:B------:R-:W-:-:S02]  /*3270*/  IMNMX R17, R17, R10, PT ;  /* 0x0000000a11117217 */ /* 0x000fc40003800200 */
[----:B------:R-:W-:Y:S02]  /*3280*/  FSEL R143, R143, -INF , !P6 ;  /* 0xff8000008f8f7808 */ /* 0x000fe40007000000 */
[----:B------:R-:W-:Y:S01]  /*3290*/  FSEL R141, R141, -INF , !P5 ;  /* 0xff8000008d8d7808 */ /* 0x000fe20006800000 */
[----:B------:R3:W1:Y:S08]  /*32a0*/  MUFU.TANH R142, R71 ;  /* 0x00000047008e7308 */ /* 0x0006700000002400 */
[----:B------:R3:W1:Y:S08]  /*32b0*/  MUFU.TANH R0, R30 ;  /* 0x0000001e00007308 */ /* 0x0006700000002400 */
[----:B------:R3:W1:Y:S08]  /*32c0*/  MUFU.TANH R8, R31 ;  /* 0x0000001f00087308 */ /* 0x0006700000002400 */
[----:B------:R3:W1:Y:S08]  /*32d0*/  MUFU.TANH R140, R66 ;  /* 0x00000042008c7308 */ /* 0x0006700000002400 */
[----:B------:R3:W1:Y:S08]  /*32e0*/  MUFU.TANH R160, R67 ;  /* 0x0000004300a07308 */ /* 0x0006700000002400 */
[----:B------:R-:W1:Y:S01]  /*32f0*/  MUFU.TANH R22, R22 ;  /* 0x0000001600167308 */ /* 0x000e620000002400 */
[----:B------:R-:W-:Y:S05]  /*3300*/  @P4 BRA `(.L_x_159) ;  /* 0x0000018000004947 */ /* 0x000fea0003800000 */
[----:B--2-4-:R-:W-:Y:S01]  /*3310*/  IADD3 R25, R28, c[0x0][0x1d0], RZ ;  /* 0x000074001c197a10 */ /* 0x014fe20007ffe0ff */
        /* <DEDUP_REMOVED lines=12> */
.L_x_161:
[----:B------:R-:W-:Y:S02]  /*33e0*/  ULDC UR4, c[0x0][0x32c] ;  /* 0x0000cb0000047ab9 */ /* 0x000fe40000000800 */
[----:B------:R-:W-:-:S06]  /*33f0*/  UISETP.NE.AND UP0, UPT, UR6, UR4, UPT ;  /* 0x000000040600728c */ /* 0x000fcc000bf05270 */
[----:B------:R-:W-:-:S13]  /*3400*/  PLOP3.LUT P4, PT, PT, PT, UP0, 0x80, 0x0 ;  /* 0x000000000000781c */ /* 0x000fda0003f8f008 */
[----:B------:R-:W-:-:S05]  /*3410*/  @P4 IMAD.HI.U32 R10, R25, c[0x0][0x330], RZ ;  /* 0x0000cc00190a4a27 */ /* 0x000fca00078e00ff */
[----:B------:R-:W-:Y:S02]  /*3420*/  @P4 SHF.R.U32.HI R25, RZ, c[0x0][0x334], R10 ;  /* 0x0000cd00ff194a19 */ /* 0x000fe4000001160a */
.L_x_162:
[----:B------:R-:W-:Y:S05]  /*3430*/  BSYNC B0 ;  /* 0x0000000000007941 */ /* 0x000fea0003800000 */
.L_x_160:
[----:B------:R-:W-:-:S04]  /*3440*/  IMAD R10, R25, c[0x0][0x32c], -R6 ;  /* 0x0000cb00190a7a24 */ /* 0x000fc800078e0a06 */
[----:B------:R-:W-:-:S05]  /*3450*/  IMAD.IADD R10, R10, 0x1, -R213 ;  /* 0x000000010a0a7824 */ /* 0x000fca00078e0ad5 */
[----:B------:R-:W-:Y:S02]  /*3460*/  IADD3 R6, R10, c[0x0][0x32c], RZ ;  /* 0x0000cb000a067a10 */ /* 0x000fe40007ffe0ff */
[----:B------:R-:W-:Y:S02]  /*3470*/  IMNMX R19, R19, R10, !PT ;  /* 0x0000000a13137217 */ /* 0x000fe40007800200 */
[----:B------:R-:W-:Y:S02]  /*3480*/  IMNMX R17, R17, R6, PT ;  /* 0x0000000611117217 */ /* 0x000fe40003800200 */
.L_x_159:
[C---:B--2-4-:R-:W-:Y:S01]  /*3490*/  ISETP.GT.AND P5, PT, R19.reuse, 0x9, P0 ;  /* 0x000000091300780c */ /* 0x054fe200007a4270 */
[----:B------:R-:W-:Y:S01]  /*34a0*/  IMAD.SHL.U32 R203, R4, 0x2, RZ ;  /* 0x0000000204cb7824 */ /* 0x000fe200078e00ff */
[----:B------:R-:W-:Y:S01]  /*34b0*/  ISETP.GT.AND P6, PT, R19, 0x1, P0 ;  /* 0x000000011300780c */ /* 0x000fe200007c4270 */
[----:B------:R-:W-:Y:S01]  /*34c0*/  ULDC.64 UR4, c[0x0][0x2c8] ;  /* 0x0000b20000047ab9 */ /* 0x000fe20000000a00 */
[----:B------:R-:W-:Y:S01]  /*34d0*/  ISETP.LT.OR P5, PT, R17, 0xa, P5 ;  /* 0x0000000a1100780c */ /* 0x000fe20002fa1670 */
[--C-:B------:R-:W-:Y:S01]  /*34e0*/  IMAD R197, R3, 0x2, R203.reuse ;  /* 0x0000000203c57824 */ /* 0x100fe200078e02cb */
[----:B------:R-:W-:Y:S01]  /*34f0*/  FMNMX.FTZ R10, R15, R21, !PT ;  /* 0x000000150f0a7209 */ /* 0x000fe20007810000 */
[----:B------:R-:W-:Y:S01]  /*3500*/  LDSM.16.MT88.4 R40, [R203+0x2100] ;  /* 0x00210000cb28783b */ /* 0x000fe20000004200 */
[----:B-1----:R-:W-:Y:S01]  /*3510*/  FSEL R6, R26, -INF , !P5 ;  /* 0xff8000001a067808 */ /* 0x002fe20006800000 */
[----:B------:R-:W-:Y:S01]  /*3520*/  IMAD R198, R2, 0x2, R203 ;  /* 0x0000000202c67824 */ /* 0x000fe200078e02cb */
[C---:B------:R-:W-:Y:S01]  /*3530*/  ISETP.GT.AND P5, PT, R19.reuse, RZ, P0 ;  /* 0x000000ff1300720c */ /* 0x040fe200007a4270 */
[----:B---3--:R-:W-:Y:S01]  /*3540*/  LDSM.16.MT88.4 R56, [R197+0x2100] ;  /* 0x00210000c538783b */ /* 0x008fe20000004200 */
[----:B------:R-:W-:Y:S01]  /*3550*/  ISETP.GT.AND P4, PT, R19, 0x8, P0 ;  /* 0x000000081300780c */ /* 0x000fe20000784270 */
[----:B------:R-:W-:Y:S01]  /*3560*/  IMAD R196, R3, 0x2, R198 ;  /* 0x0000000203c47824 */ /* 0x000fe200078e02c6 */
[C---:B------:R-:W-:Y:S01]  /*3570*/  ISETP.LT.OR P6, PT, R17.reuse, 0x2, P6 ;  /* 0x000000021100780c */ /* 0x040fe200037c1670 */
[----:B------:R-:W-:Y:S01]  /*3580*/  LDSM.16.MT88.4 R124, [R203+0x100] ;  /* 0x00010000cb7c783b */ /* 0x000fe20000004200 */
[----:B------:R-:W-:Y:S01]  /*3590*/  ISETP.LT.OR P5, PT, R17, 0x1, P5 ;  /* 0x000000011100780c */ /* 0x000fe20002fa1670 */
[----:B------:R-:W-:Y:S01]  /*35a0*/  UIMAD.WIDE.U32 UR18, UR15, UR4, URZ ;  /* 0x000000040f1272a5 */ /* 0x000fe2000f8e003f */
[----:B------:R-:W-:Y:S01]  /*35b0*/  FMNMX.FTZ R10, R13, R10, !PT ;  /* 0x0000000a0d0a7209 */ /* 0x000fe20007810000 */
[----:B------:R-:W-:Y:S01]  /*35c0*/  LDSM.16.MT88.4 R116, [R198+0x100] ;  /* 0x00010000c674783b */ /* 0x000fe20000004200 */
[----:B------:R-:W-:Y:S01]  /*35d0*/  ISETP.LT.OR P4, PT, R17, 0x9, P4 ;  /* 0x000000091100780c */ /* 0x000fe20002781670 */
[----:B------:R-:W-:Y:S01]  /*35e0*/  @UP2 USHF.R.U32.HI UR15, URZ, UR5, UR19 ;  /* 0x000000053f0f2299 */ /* 0x000fe20008011613 */
[----:B------:R-:W-:Y:S01]  /*35f0*/  FSEL R18, R27, -INF , !P6 ;  /* 0xff8000001b127808 */ /* 0x000fe20007000000 */
[----:B------:R-:W-:Y:S01]  /*3600*/  LDSM.16.MT88.4 R108, [R197+0x100] ;  /* 0x00010000c56c783b */ /* 0x000fe20000004200 */
[----:B------:R-:W-:Y:S01]  /*3610*/  FSEL R20, R20, -INF , !P5 ;  /* 0xff80000014147808 */ /* 0x000fe20006800000 */
[----:B------:R-:W-:Y:S01]  /*3620*/  UIADD3 UR4, UR7, UR15, URZ ;  /* 0x0000000f07047290 */ /* 0x000fe2000fffe03f */
[----:B------:R-:W-:Y:S01]  /*3630*/  ISETP.GT.AND P6, PT, R19, 0x10, P0 ;  /* 0x000000101300780c */ /* 0x000fe200007c4270 */
[----:B------:R-:W-:Y:S01]  /*3640*/  LDSM.16.MT88.4 R100, [R196+0x100] ;  /* 0x00010000c464783b */ /* 0x000fe20000004200 */
[----:B------:R-:W-:Y:S01]  /*3650*/  FMNMX.FTZ R10, R23, R10, !PT ;  /* 0x0000000a170a7209 */ /* 0x000fe20007810000 */
[----:B------:R-:W-:Y:S01]  /*3660*/  ULDC UR7, c[0x0][0x328] ;  /* 0x0000ca0000077ab9 */ /* 0x000fe20000000800 */
[----:B------:R-:W-:Y:S01]  /*3670*/  FSEL R16, R22, -INF , !P4 ;  /* 0xff80000016107808 */ /* 0x000fe20006000000 */
[----:B------:R-:W-:Y:S01]  /*3680*/  LDSM.16.MT88.4 R48, [R198+0x2100] ;  /* 0x00210000c630783b */ /* 0x000fe20000004200 */
[----:B------:R-:W-:Y:S01]  /*3690*/  FMNMX.FTZ R25, R20, R18, !PT ;  /* 0x0000001214197209 */ /* 0x000fe20007810000 */
[----:B------:R-:W-:Y:S01]  /*36a0*/  UIADD3 UR13, UR13, -0x2, URZ ;  /* 0xfffffffe0d0d7890 */ /* 0x000fe2000fffe03f */
[----:B------:R-:W-:Y:S01]  /*36b0*/  FMNMX.FTZ R10, R11, R10, !PT ;  /* 0x0000000a0b0a7209 */ /* 0x000fe20007810000 */
[----:B------:R-:W-:Y:S01]  /*36c0*/  LDSM.16.MT88.4 R64, [R196+0x2100] ;  /* 0x00210000c440783b */ /* 0x000fe20000004200 */
[----:B------:R-:W-:Y:S01]  /*36d0*/  ISETP.LT.OR P6, PT, R17, 0x11, P6 ;  /* 0x000000111100780c */ /* 0x000fe200037c1670 */
[----:B------:R-:W-:Y:S01]  /*36e0*/  UIADD3 UR7, UR4, UR7, URZ ;  /* 0x0000000704077290 */ /* 0x000fe2000fffe03f */
[----:B------:R-:W-:Y:S01]  /*36f0*/  ISETP.GT.AND P4, PT, R19, 0x11, P0 ;  /* 0x000000111300780c */ /* 0x000fe20000784270 */
[----:B------:R-:W-:Y:S01]  /*3700*/  LDSM.16.MT88.4 R72, [R203+0x4100] ;  /* 0x00410000cb48783b */ /* 0x000fe20000004200 */
[----:B------:R-:W-:-:S02]  /*3710*/  FMNMX.FTZ R25, R16, R25, !PT ;  /* 0x0000001910197209 */ /* 0x000fc40007810000 */
[----:B------:R-:W-:Y:S01]  /*3720*/  FMNMX.FTZ R10, R9, R10, !PT ;  /* 0x0000000a090a7209 */ /* 0x000fe20007810000 */
[----:B------:R-:W-:Y:S01]  /*3730*/  LDSM.16.MT88.4 R80, [R198+0x4100] ;  /* 0x00410000c650783b */ /* 0x000fe20000004200 */
[----:B------:R-:W-:Y:S02]  /*3740*/  FSEL R14, R14, -INF , !P6 ;  /* 0xff8000000e0e7808 */ /* 0x000fe40007000000 */
[----:B------:R-:W-:Y:S01]  /*3750*/  ISETP.LT.OR P4, PT, R17, 0x12, P4 ;  /* 0x000000121100780c */ /* 0x000fe20002781670 */
[----:B------:R-:W-:Y:S01]  /*3760*/  LDSM.16.MT88.4 R88, [R197+0x4100] ;  /* 0x00410000c558783b */ /* 0x000fe20000004200 */
[----:B------:R-:W-:Y:S02]  /*3770*/  ISETP.GT.AND P6, PT, R19, 0x18, P0 ;  /* 0x000000181300780c */ /* 0x000fe400007c4270 */
[----:B------:R-:W-:Y:S01]  /*3780*/  FMNMX.FTZ R25, R6, R25, !PT ;  /* 0x0000001906197209 */ /* 0x000fe20007810000 */
[----:B------:R-:W-:Y:S01]  /*3790*/  LDSM.16.MT88.4 R136, [R198+0x900] ;  /* 0x00090000c688783b */ /* 0x000fe20000004200 */
[----:B------:R-:W-:-:S02]  /*37a0*/  FMNMX.FTZ R10, R7, R10, !PT ;  /* 0x0000000a070a7209 */ /* 0x000fc40007810000 */
[----:B------:R-:W-:Y:S01]  /*37b0*/  FSEL R12, R12, -INF , !P4 ;  /* 0xff8000000c0c7808 */ /* 0x000fe20006000000 */
[----:B------:R-:W-:Y:S01]  /*37c0*/  LDSM.16.MT88.4 R32, [R197+0x900] ;  /* 0x00090000c520783b */ /* 0x000fe20000004200 */
[----:B------:R-:W-:Y:S02]  /*37d0*/  ISETP.GT.AND P5, PT, R19, 0x19, P0 ;  /* 0x000000191300780c */ /* 0x000fe400007a4270 */
[----:B------:R-:W-:Y:S01]  /*37e0*/  ISETP.LT.OR P6, PT, R17, 0x19, P6 ;  /* 0x000000191100780c */ /* 0x000fe200037c1670 */
[----:B------:R-:W-:Y:S01]  /*37f0*/  LDSM.16.MT88.4 R28, [R196+0x900] ;  /* 0x00090000c41c783b */ /* 0x000fe20000004200 */
[----:B------:R-:W-:Y:S02]  /*3800*/  FMNMX.FTZ R25, R14, R25, !PT ;  /* 0x000000190e197209 */ /* 0x000fe40007810000 */
[----:B------:R-:W-:Y:S02]  /*3810*/  FMNMX.FTZ R22, R5, R10, !PT ;  /* 0x0000000a05167209 */ /* 0x000fe40007810000 */
[----:B------:R-:W-:-:S02]  /*3820*/  ISETP.GT.AND P4, PT, R19, 0x20, P0 ;  /* 0x000000201300780c */ /* 0x000fc40000784270 */
[----:B------:R-:W-:Y:S02]  /*3830*/  ISETP.LT.OR P5, PT, R17, 0x1a, P5 ;  /* 0x0000001a1100780c */ /* 0x000fe40002fa1670 */
[----:B------:R-:W-:Y:S02]  /*3840*/  FSEL R10, R0, -INF , !P6 ;  /* 0xff800000000a7808 */ /* 0x000fe40007000000 */
[----:B------:R-:W-:Y:S02]  /*3850*/  FMNMX.FTZ R25, R12, R25, !PT ;  /* 0x000000190c197209 */ /* 0x000fe40007810000 */
[----:B------:R-:W-:Y:S02]  /*3860*/  ISETP.GT.AND P6, PT, R19, 0x21, P0 ;  /* 0x000000211300780c */ /* 0x000fe400007c4270 */
[----:B------:R-:W-:Y:S02]  /*3870*/  FSEL R8, R8, -INF , !P5 ;  /* 0xff80000008087808 */ /* 0x000fe40006800000 */
[----:B------:R-:W-:-:S02]  /*3880*/  ISETP.LT.OR P4, PT, R17, 0x21, P4 ;  /* 0x000000211100780c */ /* 0x000fc40002781670 */
[----:B------:R-:W-:Y:S02]  /*3890*/  FMNMX.FTZ R25, R10, R25, !PT ;  /* 0x000000190a197209 */ /* 0x000fe40007810000 */
[----:B------:R-:W-:Y:S02]  /*38a0*/  FMNMX.FTZ R22, R155, R22, !PT ;  /* 0x000000169b167209 */ /* 0x000fe40007810000 */
[----:B------:R-:W-:Y:S02]  /*38b0*/  ISETP.GT.AND P5, PT, R19, 0x28, P0 ;  /* 0x000000281300780c */ /* 0x000fe400007a4270 */
[----:B------:R-:W-:Y:S02]  /*38c0*/  ISETP.LT.OR P6, PT, R17, 0x22, P6 ;  /* 0x000000221100780c */ /* 0x000fe400037c1670 */
[----:B------:R-:W-:Y:S02]  /*38d0*/  FSEL R172, R172, -INF , !P4 ;  /* 0xff800000acac7808 */ /* 0x000fe40006000000 */
[----:B------:R-:W-:-:S02]  /*38e0*/  FMNMX.FTZ R25, R8, R25, !PT ;  /* 0x0000001908197209 */ /* 0x000fc40007810000 */
[----:B------:R-:W-:Y:S02]  /*38f0*/  FMNMX.FTZ R0, R163, R22, !PT ;  /* 0x00000016a3007209 */ /* 0x000fe40007810000 */
[----:B------:R-:W-:Y:S02]  /*3900*/  ISETP.GT.AND P4, PT, R19, 0x29, P0 ;  /* 0x000000291300780c */ /* 0x000fe40000784270 */
[----:B------:R-:W-:Y:S02]  /*3910*/  FSEL R162, R162, -INF , !P6 ;  /* 0xff800000a2a27808 */ /* 0x000fe40007000000 */
[----:B------:R-:W-:Y:S02]  /*3920*/  ISETP.LT.OR P5, PT, R17, 0x29, P5 ;  /* 0x000000291100780c */ /* 0x000fe40002fa1670 */
[----:B------:R-:W-:Y:S02]  /*3930*/  FMNMX.FTZ R27, R172, R25, !PT ;  /* 0x00000019ac1b7209 */ /* 0x000fe40007810000 */
[----:B------:R-:W-:-:S02]  /*3940*/  FMNMX.FTZ R0, R161, R0, !PT ;  /* 0x00000000a1007209 */ /* 0x000fc40007810000 */
[----:B------:R-:W-:Y:S02]  /*3950*/  ISETP.GT.AND P6, PT, R19, 0x30, P0 ;  /* 0x000000301300780c */ /* 0x000fe400007c4270 */
[----:B------:R-:W-:Y:S02]  /*3960*/  ISETP.LT.OR P4, PT, R17, 0x2a, P4 ;  /* 0x0000002a1100780c */ /* 0x000fe40002781670 */
[----:B------:R-:W-:Y:S02]  /*3970*/  FSEL R170, R170, -INF , !P5 ;  /* 0xff800000aaaa7808 */ /* 0x000fe40006800000 */
[----:B------:R-:W-:Y:S02]  /*3980*/  FMNMX.FTZ R27, R162, R27, !PT ;  /* 0x0000001ba21b7209 */ /* 0x000fe40007810000 */
[----:B------:R-:W-:Y:S02]  /*3990*/  FMNMX.FTZ R0, R157, R0, !PT ;  /* 0x000000009d007209 */ /* 0x000fe40007810000 */
[----:B------:R-:W-:-:S02]  /*39a0*/  ISETP.GT.AND P5, PT, R19, 0x31, P0 ;  /* 0x000000311300780c */ /* 0x000fc400007a4270 */
[----:B------:R-:W-:Y:S02]  /*39b0*/  ISETP.LT.OR P6, PT, R17, 0x31, P6 ;  /* 0x000000311100780c */ /* 0x000fe400037c1670 */
[----:B------:R-:W-:Y:S02]  /*39c0*/  FSEL R164, R164, -INF , !P4 ;  /* 0xff800000a4a47808 */ /* 0x000fe40006000000 */
[----:B------:R-:W-:Y:S02]  /*39d0*/  FMNMX.FTZ R27, R170, R27, !PT ;  /* 0x0000001baa1b7209 */ /* 0x000fe40007810000 */
[----:B------:R-:W-:Y:S02]  /*39e0*/  FMNMX.FTZ R0, R167, R0, !PT ;  /* 0x00000000a7007209 */ /* 0x000fe40007810000 */
[----:B------:R-:W-:Y:S02]  /*39f0*/  ISETP.GT.AND P4, PT, R19, 0x38, P0 ;  /* 0x000000381300780c */ /* 0x000fe40000784270 */
[----:B------:R-:W-:-:S02]  /*3a00*/  ISETP.LT.OR P5, PT, R17, 0x32, P5 ;  /* 0x000000321100780c */ /* 0x000fc40002fa1670 */
[----:B------:R-:W-:Y:S02]  /*3a10*/  FSEL R166, R166, -INF , !P6 ;  /* 0xff800000a6a67808 */ /* 0x000fe40007000000 */
[----:B------:R-:W-:Y:S02]  /*3a20*/  FMNMX.FTZ R27, R164, R27, !PT ;  /* 0x0000001ba41b7209 */ /* 0x000fe40007810000 */
[----:B------:R-:W-:Y:S02]  /*3a30*/  FMNMX.FTZ R0, R165, R0, !PT ;  /* 0x00000000a5007209 */ /* 0x000fe40007810000 */
[----:B------:R-:W-:Y:S02]  /*3a40*/  ISETP.GT.AND P0, PT, R19, 0x39, P0 ;  /* 0x000000391300780c */ /* 0x000fe40000704270 */
[----:B------:R-:W-:Y:S02]  /*3a50*/  ISETP.LT.OR P4, PT, R17, 0x39, P4 ;  /* 0x000000391100780c */ /* 0x000fe40002781670 */
[----:B------:R-:W-:-:S02]  /*3a60*/  FSEL R142, R142, -INF , !P5 ;  /* 0xff8000008e8e7808 */ /* 0x000fc40006800000 */
[----:B------:R-:W-:Y:S02]  /*3a70*/  FMNMX.FTZ R27, R166, R27, !PT ;  /* 0x0000001ba61b7209 */ /* 0x000fe40007810000 */
[----:B------:R-:W-:Y:S02]  /*3a80*/  FMNMX.FTZ R0, R143, R0, !PT ;  /* 0x000000008f007209 */ /* 0x000fe40007810000 */
[----:B------:R-:W-:Y:S02]  /*3a90*/  ISETP.LT.OR P0, PT, R17, 0x3a, P0 ;  /* 0x0000003a1100780c */ /* 0x000fe40000701670 */
[----:B------:R-:W-:Y:S02]  /*3aa0*/  FSEL R140, R140, -INF , !P4 ;  /* 0xff8000008c8c7808 */ /* 0x000fe40006000000 */
[----:B------:R-:W-:Y:S02]  /*3ab0*/  FMNMX.FTZ R27, R142, R27, !PT ;  /* 0x0000001b8e1b7209 */ /* 0x000fe40007810000 */
[----:B------:R-:W-:-:S02]  /*3ac0*/  FMNMX.FTZ R0, R141, R0, !PT ;  /* 0x000000008d007209 */ /* 0x000fc40007810000 */
[----:B------:R-:W-:Y:S02]  /*3ad0*/  FSEL R160, R160, -INF , !P0 ;  /* 0xff800000a0a07808 */ /* 0x000fe40004000000 */
[----:B------:R-:W-:Y:S01]  /*3ae0*/  FMNMX.FTZ R19, R140, R27, !PT ;  /* 0x0000001b8c137209 */ /* 0x000fe20007810000 */
[----:B------:R-:W1:Y:S03]  /*3af0*/  SHFL.BFLY PT, R25, R0, 0x2, 0x1f ;  /* 0x0c401f0000197f89 */ /* 0x000e6600000e0000 */
[----:B------:R-:W-:-:S05]  /*3b00*/  FMNMX.FTZ R19, R160, R19, !PT ;  /* 0x00000013a0137209 */ /* 0x000fca0007810000 */
[----:B------:R-:W2:Y:S01]  /*3b10*/  SHFL.BFLY PT, R22, R19, 0x2, 0x1f ;  /* 0x0c401f0013167f89 */ /* 0x000ea200000e0000 */
[----:B-1----:R-:W-:-:S05]  /*3b20*/  FMNMX.FTZ R25, R0, R25, !PT ;  /* 0x0000001900197209 */ /* 0x002fca0007810000 */
[----:B------:R-:W1:Y:S01]  /*3b30*/  SHFL.BFLY PT, R0, R25, 0x1, 0x1f ;  /* 0x0c201f0019007f89 */ /* 0x000e6200000e0000 */
[----:B--2---:R-:W-:-:S05]  /*3b40*/  FMNMX.FTZ R17, R19, R22, !PT ;  /* 0x0000001613117209 */ /* 0x004fca0007810000 */
[----:B------:R-:W2:Y:S01]  /*3b50*/  SHFL.BFLY PT, R132, R17, 0x1, 0x1f ;  /* 0x0c201f0011847f89 */ /* 0x000ea200000e0000 */
[----:B-1----:R-:W-:-:S03]  /*3b60*/  FMNMX.FTZ R0, R25, R0, !PT ;  /* 0x0000000019007209 */ /* 0x002fc60007810000 */
[----:B------:R-:W-:Y:S01]  /*3b70*/  LDSM.16.MT88.4 R24, [R198+0x2900] ;  /* 0x00290000c618783b */ /* 0x000fe20000004200 */
[C---:B------:R-:W-:Y:S01]  /*3b80*/  FSETP.NEU.FTZ.AND P0, PT, R0.reuse, -INF , PT ;  /* 0xff8000000000780b */ /* 0x040fe20003f1d000 */
[----:B------:R-:W-:Y:S01]  /*3b90*/  FMUL.FTZ R168, R0, c[0x0][0x2d0] ;  /* 0x0000b40000a87a20 */ /* 0x000fe20000410000 */
[----:B--2---:R-:W-:-:S04]  /*3ba0*/  FMNMX.FTZ R132, R17, R132, !PT ;  /* 0x0000008411847209 */ /* 0x004fc80007810000 */
[----:B------:R-:W-:Y:S02]  /*3bb0*/  FSEL R168, R168, RZ, P0 ;  /* 0x000000ffa8a87208 */ /* 0x000fe40000000000 */
[C---:B------:R-:W-:Y:S01]  /*3bc0*/  FSETP.NEU.FTZ.AND P0, PT, R132.reuse, -INF , PT ;  /* 0xff8000008400780b */ /* 0x040fe20003f1d000 */
[----:B------:R-:W-:Y:S02]  /*3bd0*/  FMUL.FTZ R159, R132, c[0x0][0x2d0] ;  /* 0x0000b400849f7a20 */ /* 0x000fe40000410000 */
[--C-:B------:R-:W-:Y:S02]  /*3be0*/  FFMA.FTZ R154, R15, c[0x0][0x2d0], -R168.reuse ;  /* 0x0000b4000f9a7a23 */ /* 0x100fe400000108a8 */
[--C-:B------:R-:W-:Y:S01]  /*3bf0*/  FFMA.FTZ R153, R21, c[0x0][0x2d0], -R168.reuse ;  /* 0x0000b40015997a23 */ /* 0x100fe200000108a8 */
[----:B------:R-:W-:Y:S01]  /*3c00*/  FSEL R159, R159, RZ, P0 ;  /* 0x000000ff9f9f7208 */ /* 0x000fe20000000000 */
[--C-:B------:R-:W-:Y:S01]  /*3c10*/  FFMA.FTZ R152, R13, c[0x0][0x2d0], -R168.reuse ;  /* 0x0000b4000d987a23 */ /* 0x100fe200000108a8 */
[----:B------:R-:W-:Y:S01]  /*3c20*/  PLOP3.LUT P0, PT, PT, PT, UP1, 0x40, 0x0 ;  /* 0x000000000000781c */ /* 0x000fe20003f0e818 */
[----:B------:R-:W-:Y:S01]  /*3c30*/  FFMA.FTZ R147, R23, c[0x0][0x2d0], -R168 ;  /* 0x0000b40017937a23 */ /* 0x000fe200000108a8 */
[----:B------:R-:W-:Y:S01]  /*3c40*/  MUFU.EX2 R154, R154 ;  /* 0x0000009a009a7308 */ /* 0x000fe20000000800 */
[----:B------:R-:W-:-:S02]  /*3c50*/  FFMA.FTZ R148, R20, c[0x0][0x2d0], -R159 ;  /* 0x0000b40014947a23 */ /* 0x000fc4000001089f */
[--C-:B------:R-:W-:Y:S01]  /*3c60*/  FFMA.FTZ R149, R18, c[0x0][0x2d0], -R159.reuse ;  /* 0x0000b40012957a23 */ /* 0x100fe2000001089f */
[----:B------:R-:W-:Y:S01]  /*3c70*/  LDSM.16.MT88.4 R20, [R203+0x900] ;  /* 0x00090000cb14783b */ /* 0x000fe20000004200 */
[--C-:B------:R-:W-:Y:S02]  /*3c80*/  FFMA.FTZ R150, R16, c[0x0][0x2d0], -R159.reuse ;  /* 0x0000b40010967a23 */ /* 0x100fe4000001089f */
[--C-:B------:R-:W-:Y:S01]  /*3c90*/  FFMA.FTZ R135, R6, c[0x0][0x2d0], -R159.reuse ;  /* 0x0000b40006877a23 */ /* 0x100fe2000001089f */
[----:B------:R-:W1:Y:S01]  /*3ca0*/  MUFU.EX2 R153, R153 ;  /* 0x0000009900997308 */ /* 0x000e620000000800 */
[--C-:B------:R-:W-:Y:S01]  /*3cb0*/  FFMA.FTZ R145, R7, c[0x0][0x2d0], -R168.reuse ;  /* 0x0000b40007917a23 */ /* 0x100fe200000108a8 */
[----:B------:R-:W-:Y:S01]  /*3cc0*/  LDSM.16.MT88.4 R16, [R197+0x2900] ;  /* 0x00290000c510783b */ /* 0x000fe20000004200 */
[--C-:B------:R-:W-:Y:S02]  /*3cd0*/  FFMA.FTZ R134, R5, c[0x0][0x2d0], -R168.reuse ;  /* 0x0000b40005867a23 */ /* 0x100fe400000108a8 */
[--C-:B------:R-:W-:Y:S01]  /*3ce0*/  FFMA.FTZ R151, R11, c[0x0][0x2d0], -R168.reuse ;  /* 0x0000b4000b977a23 */ /* 0x100fe200000108a8 */
[----:B------:R-:W2:Y:S01]  /*3cf0*/  LDSM.16.MT88.4 R4, [R196+0x4100] ;  /* 0x00410000c404783b */ /* 0x000ea20000004200 */
[----:B------:R-:W-:Y:S01]  /*3d00*/  FFMA.FTZ R146, R9, c[0x0][0x2d0], -R168 ;  /* 0x0000b40009927a23 */ /* 0x000fe200000108a8 */
[----:B------:R-:W-:Y:S01]  /*3d10*/  MUFU.EX2 R152, R152 ;  /* 0x0000009800987308 */ /* 0x000fe20000000800 */
[----:B------:R-:W-:-:S02]  /*3d20*/  FFMA.FTZ R3, R10, c[0x0][0x2d0], -R159 ;  /* 0x0000b4000a037a23 */ /* 0x000fc4000001089f */
[--C-:B------:R-:W-:Y:S02]  /*3d30*/  FFMA.FTZ R2, R8, c[0x0][0x2d0], -R159.reuse ;  /* 0x0000b40008027a23 */ /* 0x100fe4000001089f */
[----:B------:R-:W3:Y:S01]  /*3d40*/  LDSM.16.MT88.4 R8, [R203+0x2900] ;  /* 0x00290000cb08783b */ /* 0x000ee20000004200 */
[--C-:B------:R-:W-:Y:S02]  /*3d50*/  FFMA.FTZ R144, R14, c[0x0][0x2d0], -R159.reuse ;  /* 0x0000b4000e907a23 */ /* 0x100fe4000001089f */
[----:B------:R-:W4:Y:S01]  /*3d60*/  MUFU.EX2 R147, R147 ;  /* 0x0000009300937308 */ /* 0x000f220000000800 */
[----:B-1----:R-:W-:Y:S01]  /*3d70*/  F2FP.BF16.PACK_AB R96, R153, R154 ;  /* 0x0000009a9960723e */ /* 0x002fe200000010ff */
[----:B------:R-:W-:Y:S02]  /*3d80*/  FFMA.FTZ R133, R12, c[0x0][0x2d0], -R159 ;  /* 0x0000b4000c857a23 */ /* 0x000fe4000001089f */
[----:B------:R-:W1:Y:S01]  /*3d90*/  LDSM.16.MT88.4 R12, [R196+0x2900] ;  /* 0x00290000c40c783b */ /* 0x000e620000004200 */
[----:B------:R-:W-:-:S02]  /*3da0*/  FFMA.FTZ R158, R163, c[0x0][0x2d0], -R168 ;  /* 0x0000b400a39e7a23 */ /* 0x000fc400000108a8 */
[--C-:B------:R-:W-:Y:S01]  /*3db0*/  FFMA.FTZ R156, R161, c[0x0][0x2d0], -R168.reuse ;  /* 0x0000b400a19c7a23 */ /* 0x100fe200000108a8 */
[----:B------:R-:W-:Y:S01]  /*3dc0*/  MUFU.EX2 R148, R148 ;  /* 0x0000009400947308 */ /* 0x000fe20000000800 */
[--C-:B------:R-:W-:Y:S02]  /*3dd0*/  FFMA.FTZ R155, R155, c[0x0][0x2d0], -R168.reuse ;  /* 0x0000b4009b9b7a23 */ /* 0x100fe400000108a8 */
[----:B------:R-:W-:Y:S02]  /*3de0*/  FFMA.FTZ R157, R157, c[0x0][0x2d0], -R168 ;  /* 0x0000b4009d9d7a23 */ /* 0x000fe400000108a8 */
[--C-:B------:R-:W-:Y:S02]  /*3df0*/  FFMA.FTZ R161, R172, c[0x0][0x2d0], -R159.reuse ;  /* 0x0000b400aca17a23 */ /* 0x100fe4000001089f */
[--C-:B------:R-:W-:Y:S01]  /*3e00*/  FFMA.FTZ R162, R162, c[0x0][0x2d0], -R159.reuse ;  /* 0x0000b400a2a27a23 */ /* 0x100fe2000001089f */
[----:B------:R-:W5:Y:S01]  /*3e10*/  MUFU.EX2 R149, R149 ;  /* 0x0000009500957308 */ /* 0x000f620000000800 */
[----:B----4-:R-:W-:Y:S01]  /*3e20*/  F2FP.BF16.PACK_AB R98, R147, R152 ;  /* 0x000000989362723e */ /* 0x010fe200000010ff */
[----:B------:R-:W-:-:S02]  /*3e30*/  FFMA.FTZ R163, R170, c[0x0][0x2d0], -R159 ;  /* 0x0000b400aaa37a23 */ /* 0x000fc4000001089f */
[--C-:B------:R-:W-:Y:S02]  /*3e40*/  FFMA.FTZ R164, R164, c[0x0][0x2d0], -R159.reuse ;  /* 0x0000b400a4a47a23 */ /* 0x100fe4000001089f */
[--C-:B------:R-:W-:Y:S02]  /*3e50*/  FFMA.FTZ R170, R165, c[0x0][0x2d0], -R168.reuse ;  /* 0x0000b400a5aa7a23 */ /* 0x100fe400000108a8 */
[----:B------:R-:W-:Y:S01]  /*3e60*/  MUFU.EX2 R150, R150 ;  /* 0x0000009600967308 */ /* 0x000fe20000000800 */
[--C-:B------:R-:W-:Y:S02]  /*3e70*/  FFMA.FTZ R167, R167, c[0x0][0x2d0], -R168.reuse ;  /* 0x0000b400a7a77a23 */ /* 0x100fe400000108a8 */
[--C-:B------:R-:W-:Y:S02]  /*3e80*/  FFMA.FTZ R165, R143, c[0x0][0x2d0], -R168.reuse ;  /* 0x0000b4008fa57a23 */ /* 0x100fe400000108a8 */
[----:B------:R-:W-:Y:S02]  /*3e90*/  FFMA.FTZ R218, R141, c[0x0][0x2d0], -R168 ;  /* 0x0000b4008dda7a23 */ /* 0x000fe400000108a8 */
[--C-:B------:R-:W-:Y:S01]  /*3ea0*/  FFMA.FTZ R166, R166, c[0x0][0x2d0], -R159.reuse ;  /* 0x0000b400a6a67a23 */ /* 0x100fe2000001089f */
[----:B------:R-:W4:Y:S01]  /*3eb0*/  MUFU.EX2 R135, R135 ;  /* 0x0000008700877308 */ /* 0x000f220000000800 */
[----:B-----5:R-:W-:Y:S01]  /*3ec0*/  F2FP.BF16.PACK_AB R97, R149, R148 ;  /* 0x000000949561723e */ /* 0x020fe200000010ff */
[----:B------:R-:W-:-:S02]  /*3ed0*/  FFMA.FTZ R169, R142, c[0x0][0x2d0], -R159 ;  /* 0x0000b4008ea97a23 */ /* 0x000fc4000001089f */
[--C-:B------:R-:W-:Y:S02]  /*3ee0*/  FFMA.FTZ R168, R140, c[0x0][0x2d0], -R159.reuse ;  /* 0x0000b4008ca87a23 */ /* 0x100fe4000001089f */
[----:B------:R-:W-:Y:S01]  /*3ef0*/  FFMA.FTZ R219, R160, c[0x0][0x2d0], -R159 ;  /* 0x0000b400a0db7a23 */ /* 0x000fe2000001089f */
[----:B------:R-:W-:Y:S01]  /*3f00*/  LDSM.16.MT88.4 R140, [R198+0x1900] ;  /* 0x00190000c68c783b */ /* 0x000fe20000004200 */
[----:B------:R-:W-:Y:S01]  /*3f10*/  MUFU.EX2 R151, R151 ;  /* 0x0000009700977308 */ /* 0x000fe20000000800 */
[----:B------:R-:W-:Y:S02]  /*3f20*/  FADD.FTZ R153, R154, R153 ;  /* 0x000000999a997221 */ /* 0x000fe40000010000 */
[----:B------:R-:W-:Y:S02]  /*3f30*/  FADD.FTZ R149, R148, R149 ;  /* 0x0000009594957221 */ /* 0x000fe40000010000 */
[----:B------:R-:W-:Y:S01]  /*3f40*/  FADD.FTZ R152, R152, R153 ;  /* 0x0000009998987221 */ /* 0x000fe20000010000 */
[----:B----4-:R-:W-:-:S02]  /*3f50*/  F2FP.BF16.PACK_AB R99, R135, R150 ;  /* 0x000000968763723e */ /* 0x010fc400000010ff */
[----:B------:R-:W4:Y:S01]  /*3f60*/  MUFU.EX2 R146, R146 ;  /* 0x0000009200927308 */ /* 0x000f220000000800 */
[----:B------:R-:W-:Y:S02]  /*3f70*/  FADD.FTZ R150, R150, R149 ;  /* 0x0000009596967221 */ /* 0x000fe40000010000 */
[----:B------:R-:W-:Y:S02]  /*3f80*/  FADD.FTZ R152, R147, R152 ;  /* 0x0000009893987221 */ /* 0x000fe40000010000 */
[----:B------:R-:W-:Y:S01]  /*3f90*/  FADD.FTZ R135, R135, R150 ;  /* 0x0000009687877221 */ /* 0x000fe20000010000 */
[C---:B------:R-:W-:Y:S02]  /*3fa0*/  HMMA.16816.F32.BF16 R36, R96.reuse, R40, RZ ;  /* 0x000000286024723c */ /* 0x040fe400000418ff */
[----:B------:R-:W-:Y:S06]  /*3fb0*/  MUFU.EX2 R145, R145 ;  /* 0x0000009100917308 */ /* 0x000fec0000000800 */
[C---:B------:R-:W-:Y:S02]  /*3fc0*/  HMMA.16816.F32.BF16 R52, R96.reuse, R56, RZ ;  /* 0x000000386034723c */ /* 0x040fe400000418ff */
[----:B------:R-:W-:Y:S06]  /*3fd0*/  MUFU.EX2 R134, R134 ;  /* 0x0000008600867308 */ /* 0x000fec0000000800 */
[C---:B------:R-:W-:Y:S02]  /*3fe0*/  HMMA.16816.F32.BF16 R40, R96.reuse, R42, RZ ;  /* 0x0000002a6028723c */ /* 0x040fe400000418ff */
[----:B------:R-:W-:Y:S06]  /*3ff0*/  MUFU.EX2 R144, R144 ;  /* 0x0000009000907308 */ /* 0x000fec0000000800 */
[C---:B------:R-:W-:Y:S02]  /*4000*/  HMMA.16816.F32.BF16 R56, R96.reuse, R58, RZ ;  /* 0x0000003a6038723c */ /* 0x040fe400000418ff */
[----:B------:R-:W5:Y:S06]  /*4010*/  MUFU.EX2 R133, R133 ;  /* 0x0000008500857308 */ /* 0x000f6c0000000800 */
        /* <DEDUP_REMOVED lines=36> */
[C---:B--2---:R-:W-:Y:S07]  /*4260*/  HMMA.16816.F32.BF16 R92, R96.reuse, R4, RZ ;  /* 0x00000004605c723c */ /* 0x044fee00000418ff */
[----:B----4-:R-:W-:Y:S01]  /*4270*/  F2FP.BF16.PACK_AB R4, R146, R151 ;  /* 0x000000979204723e */ /* 0x010fe200000010ff */
[----:B------:R-:W-:Y:S01]  /*4280*/  HMMA.16816.F32.BF16 R96, R96, R6, RZ ;  /* 0x000000066060723c */ /* 0x000fe200000418ff */
[----:B-----5:R-:W-:Y:S01]  /*4290*/  F2FP.BF16.PACK_AB R5, R133, R144 ;  /* 0x000000908505723e */ /* 0x020fe200000010ff */
        /* <DEDUP_REMOVED lines=9> */
[----:B---3--:R-:W-:Y:S01]  /*4330*/  HMMA.16816.F32.BF16 R36, R4, R8, R36 ;  /* 0x000000080424723c */ /* 0x008fe20000041824 */
        /* <DEDUP_REMOVED lines=33> */
[C---:B----4-:R-:W-:Y:S08]  /*4550*/  HMMA.16816.F32.BF16 R92, R4.reuse, R12, R92 ;  /* 0x0000000c045c723c */ /* 0x050ff0000004185c */
[----:B------:R-:W-:Y:S01]  /*4560*/  HMMA.16816.F32.BF16 R96, R4, R14, R96 ;  /* 0x0000000e0460723c */ /* 0x000fe20000041860 */
[----:B------:R-:W3:Y:S06]  /*4570*/  LDSM.16.MT88.4 R12, [R203+0x3100] ;  /* 0x00310000cb0c783b */ /* 0x000eec0000004200 */
        /* <DEDUP_REMOVED lines=44> */
[----:B------:R-:W5:Y:S07]  /*4840*/  LDSM.16.MT88.4 R28, [R198+0x3900] ;  /* 0x00390000c61c783b */ /* 0x000f6e0000004200 */
        /* <DEDUP_REMOVED lines=30> */
[C---:B-----5:R-:W-:Y:S08]  /*4a30*/  HMMA.16816.F32.BF16 R44, R4.reuse, R28, R44 ;  /* 0x0000001c042c723c */ /* 0x060ff0000004182c */
        /* <DEDUP_REMOVED lines=11> */
[----:B------:R-:W-:Y:S07]  /*4af0*/  @P0 BRA `(.L_x_163) ;  /* 0x0000014000000947 */ /* 0x000fee0003800000 */
[----:B------:R-:W-:Y:S01]  /*4b00*/  ISETP.LT.AND P0, PT, RZ, UR4, PT ;  /* 0x00000004ff007c0c */ /* 0x000fe2000bf01270 */
        /* <DEDUP_REMOVED lines=10> */
.L_x_164:
[----:B------:R-:W-:Y:S02]  /*4bb0*/  ULDC UR4, c[0x0][0x32c] ;  /* 0x0000cb0000047ab9 */ /* 0x000fe40000000800 */
[----:B------:R-:W-:-:S03]  /*4bc0*/  UISETP.NE.AND UP0, UPT, UR6, UR4, UPT ;  /* 0x000000040600728c */ /* 0x000fc6000bf05270 */
[----:B------:R-:W-:Y:S02]  /*4bd0*/  ULDC.64 UR4, c[0x0][0x330] ;  /* 0x0000cc0000047ab9 */ /* 0x000fe40000000a00 */
[----:B------:R-:W-:-:S06]  /*4be0*/  UIMAD.WIDE.U32 UR18, UR15, UR4, URZ ;  /* 0x000000040f1272a5 */ /* 0x000fcc000f8e003f */
[----:B------:R-:W-:Y:S02]  /*4bf0*/  @UP0 USHF.R.U32.HI UR15, URZ, UR5, UR19 ;  /* 0x000000053f0f0299 */ /* 0x000fe40008011613 */
.L_x_165:
[----:B------:R-:W-:Y:S02]  /*4c00*/  ULDC UR4, c[0x0][0x32c] ;  /* 0x0000cb0000047ab9 */ /* 0x000fe40000000800 */
[----:B------:R-:W-:-:S04]  /*4c10*/  UIMAD UR4, UR15, UR4, UR4 ;  /* 0x000000040f0472a4 */ /* 0x000fc8000f8e0204 */
[----:B------:R-:W-:-:S04]  /*4c20*/  UISETP.LT.AND UP0, UPT, UR7, UR4, UPT ;  /* 0x000000040700728c */ /* 0x000fc8000bf01270 */
[----:B------:R-:W-:-:S04]  /*4c30*/  USEL UR7, UR7, UR4, UP0 ;  /* 0x0000000407077287 */ /* 0x000fc80008000000 */
.L_x_163:
[----:B------:R-:W-:-:S04]  /*4c40*/  USHF.R.S32.HI UR4, URZ, 0x1f, UR7 ;  /* 0x0000001f3f047899 */ /* 0x000fc80008011407 */
[----:B------:R-:W-:-:S04]  /*4c50*/  ULEA.HI UR4, UR4, UR7, URZ, 0x6 ;  /* 0x0000000704047291 */ /* 0x000fc8000f8f303f */
[----:B------:R-:W-:-:S04]  /*4c60*/  USHF.R.S32.HI UR15, URZ, 0x6, UR4 ;  /* 0x000000063f0f7899 */ /* 0x000fc80008011404 */
[----:B------:R-:W-:-:S04]  /*4c70*/  UISETP.LT.AND UP0, UPT, UR8, UR15, UPT ;  /* 0x0000000f0800728c */ /* 0x000fc8000bf01270 */
[----:B------:R-:W-:-:S04]  /*4c80*/  USEL UR15, UR8, UR15, !UP0 ;  /* 0x0000000f080f7287 */ /* 0x000fc8000c000000 */
[----:B------:R-:W-:-:S06]  /*4c90*/  UISETP.GE.AND UP0, UPT, UR13, UR15, UPT ;  /* 0x0000000f0d00728c */ /* 0x000fcc000bf06270 */
[----:B------:R-:W-:-:S13]  /*4ca0*/  PLOP3.LUT P0, PT, PT, PT, UP0, 0x80, 0x0 ;  /* 0x000000000000781c */ /* 0x000fda0003f0f008 */
[----:B------:R-:W-:Y:S05]  /*4cb0*/  @!P0 BRA `(.L_x_166) ;  /* 0x0000391000008947 */ /* 0x000fea0003800000 */
[----:B------:R-:W-:Y:S01]  /*4cc0*/  PLOP3.LUT P4, PT, PT, PT, UP2, 0x80, 0x0 ;  /* 0x000000000000781c */ /* 0x000fe20003f8f028 */
[----:B------:R-:W-:Y:S01]  /*4cd0*/  IMAD.MOV.U32 R2, RZ, RZ, R132 ;  /* 0x000000ffff027224 */ /* 0x000fe200078e0084 */
[----:B------:R-:W-:Y:S01]  /*4ce0*/  PLOP3.LUT P0, PT, PT, PT, UP2, 0x80, 0x0 ;  /* 0x000000000000781c */ /* 0x000fe20003f0f028 */
[----:B------:R-:W-:Y:S01]  /*4cf0*/  IMAD.MOV.U32 R3, RZ, RZ, R0 ;  /* 0x000000ffff037224 */ /* 0x000fe200078e0000 */
[C---:B------:R-:W-:Y:S01]  /*4d00*/  IADD3 R224, P6, R208.reuse, 0x40, RZ ;  /* 0x00000040d0e07810 */ /* 0x040fe20007fde0ff */
[----:B------:R-:W-:Y:S01]  /*4d10*/  ULDC.64 UR6, c[0x0][0x208] ;  /* 0x0000820000067ab9 */ /* 0x000fe20000000a00 */
[----:B------:R-:W-:Y:S01]  /*4d20*/  IADD3 R222, P5, R208, 0x80, RZ ;  /* 0x00000080d0de7810 */ /* 0x000fe20007fbe0ff */
[----:B------:R-:W-:Y:S02]  /*4d30*/  ULDC.64 UR4, c[0x0][0x1e0] ;  /* 0x0000780000047ab9 */ /* 0x000fe40000000a00 */
[--C-:B------:R-:W-:Y:S01]  /*4d40*/  IMAD.X R223, RZ, RZ, R215.reuse, P6 ;  /* 0x000000ffffdf7224 */ /* 0x100fe200030e06d7 */
[----:B------:R-:W-:Y:S01]  /*4d50*/  IADD3 R182, P6, R210, 0x80, RZ ;  /* 0x00000080d2b67810 */ /* 0x000fe20007fde0ff */
[----:B------:R-:W-:-:S02]  /*4d60*/  IMAD.X R221, RZ, RZ, R215, P5 ;  /* 0x000000ffffdd7224 */ /* 0x000fc400028e06d7 */
[----:B------:R-:W-:Y:S01]  /*4d70*/  @P4 IMAD.HI.U32 R180, R212, c[0x0][0x2c8], RZ ;  /* 0x0000b200d4b44a27 */ /* 0x000fe200078e00ff */
[----:B------:R-:W-:-:S03]  /*4d80*/  IADD3 R220, P4, R210, 0x40, RZ ;  /* 0x00000040d2dc7810 */ /* 0x000fc60007f9e0ff */
[--C-:B------:R-:W-:Y:S01]  /*4d90*/  IMAD.X R181, RZ, RZ, R217.reuse, P6 ;  /* 0x000000ffffb57224 */ /* 0x100fe200030e06d9 */
[----:B------:R-:W-:Y:S01]  /*4da0*/  @P0 SHF.R.U32.HI R180, RZ, c[0x0][0x2cc], R180 ;  /* 0x0000b300ffb40a19 */ /* 0x000fe200000116b4 */
[----:B------:R-:W-:Y:S02]  /*4db0*/  IMAD.X R183, RZ, RZ, R217, P4 ;  /* 0x000000ffffb77224 */ /* 0x000fe400020e06d9 */
.L_x_175:
[----:B------:R-:W-:Y:S04]  /*4dc0*/  DEPBAR.LE SB0, 0x0 ;  /* 0x000080000000791a */ /* 0x000fe80000000000 */
[----:B------:R-:W-:Y:S01]  /*4dd0*/  BAR.SYNC.DEFER_BLOCKING 0x0 ;  /* 0x0000000000007b1d */ /* 0x000fe20000010000 */
[----:B------:R-:W-:Y:S06]  /*4de0*/  UISETP.GT.AND UP3, UPT, UR8, UR13, UPT ;  /* 0x0000000d0800728c */ /* 0x000fec000bf64270 */
[----:B------:R-:W-:Y:S05]  /*4df0*/  PLOP3.LUT P0, PT, PT, PT, UP3, 0x80, 0x0 ;  /* 0x000000000000781c */ /* 0x000fea0003f0f038 */
[----:B------:R-:W-:Y:S02]  /*4e00*/  @!UP3 USHF.R.S32.HI UR18, URZ, 0x1f, UR13 ;  /* 0x0000001f3f12b899 */ /* 0x000fe4000801140d */
[----:B------:R-:W-:Y:S02]  /*4e10*/  @!UP3 UIMAD.WIDE.U32 UR20, UR13, UR6, URZ ;  /* 0x000000060d14b2a5 */ /* 0x000fe4000f8e003f */
[----:B------:R-:W-:Y:S02]  /*4e20*/  @!UP3 UIMAD UR18, UR18, UR6, URZ ;  /* 0x000000061212b2a4 */ /* 0x000fe4000f8e023f */
[----:B------:R-:W-:Y:S02]  /*4e30*/  @!UP3 USHF.L.U32 UR19, UR20, 0x6, URZ ;  /* 0x000000061413b899 */ /* 0x000fe4000800063f */
[----:B------:R-:W-:Y:S01]  /*4e40*/  @!UP3 UIMAD UR18, UR13, UR7, UR18 ;  /* 0x000000070d12b2a4 */ /* 0x000fe2000f8e0212 */
[----:B------:R-:W-:Y:S03]  /*4e50*/  LDSM.16.M88.4 R132, [R206+0xc100] ;  /* 0x00c10000ce84783b */ /* 0x000fe60000000200 */
[----:B------:R-:W-:Y:S01]  /*4e60*/  @!UP3 UIADD3 UR18, UR21, UR18, URZ ;  /* 0x000000121512b290 */ /* 0x000fe2000fffe03f */
[----:B------:R-:W-:Y:S02]  /*4e70*/  @!P0 IADD3 R225, P6, R208, UR19, RZ ;  /* 0x00000013d0e18c10 */ /* 0x000fe4000ffde0ff */
[----:B------:R-:W-:Y:S01]  /*4e80*/  @!P0 IADD3 R227, P5, R224, UR19, RZ ;  /* 0x00000013e0e38c10 */ /* 0x000fe2000ffbe0ff */
[----:B------:R-:W-:Y:S01]  /*4e90*/  @!UP3 USHF.L.U64.HI UR18, UR20, 0x6, UR18 ;  /* 0x000000061412b899 */ /* 0x000fe20008010212 */
[----:B------:R-:W-:Y:S01]  /*4ea0*/  @!P0 IADD3 R229, P4, R222, UR19, RZ ;  /* 0x00000013dee58c10 */ /* 0x000fe2000ff9e0ff */
[----:B------:R-:W1:Y:S01]  /*4eb0*/  LDSM.16.M88.4 R136, [R205+0x6100] ;  /* 0x00610000cd88783b */ /* 0x000e620000000200 */
[----:B------:R-:W-:Y:S03]  /*4ec0*/  @!UP3 ULEA UR19, UP0, UR6, UR19, 0x5 ;  /* 0x000000130613b291 */ /* 0x000fe6000f80283f */
[----:B------:R-:W-:Y:S02]  /*4ed0*/  @!P0 IADD3.X R0, R215, UR18, RZ, P6, !PT ;  /* 0x00000012d7008c10 */ /* 0x000fe4000b7fe4ff */
[----:B------:R-:W-:Y:S01]  /*4ee0*/  @!P0 LEA R236, P6, R225, c[0x0][0x1f8], 0x1 ;  /* 0x00007e00e1ec8a11 */ /* 0x000fe200078c08ff */
[----:B------:R-:W2:Y:S01]  /*4ef0*/  LDSM.16.M88.4 R140, [R205+0x6900] ;  /* 0x00690000cd8c783b */ /* 0x000ea20000000200 */
[----:B------:R-:W-:Y:S02]  /*4f00*/  @!P0 IADD3.X R226, R223, UR18, RZ, P5, !PT ;  /* 0x00000012dfe28c10 */ /* 0x000fe4000affe4ff */
[----:B------:R-:W-:Y:S02]  /*4f10*/  @!P0 LEA.HI.X R237, R225, c[0x0][0x1fc], R0, 0x1, P6 ;  /* 0x00007f00e1ed8a11 */ /* 0x000fe400030f0c00 */
[----:B------:R-:W-:Y:S02]  /*4f20*/  @!P0 LEA R234, P5, R227, c[0x0][0x1f8], 0x1 ;  /* 0x00007e00e3ea8a11 */ /* 0x000fe400078a08ff */
[----:B------:R-:W3:Y:S01]  /*4f30*/  LDSM.16.M88.4 R144, [R205+0x7100] ;  /* 0x00710000cd90783b */ /* 0x000ee20000000200 */
[----:B------:R-:W-:Y:S01]  /*4f40*/  @!P0 IADD3.X R228, R221, UR18, RZ, P4, !PT ;  /* 0x00000012dde48c10 */ /* 0x000fe2000a7fe4ff */
[----:B------:R-:W-:Y:S01]  /*4f50*/  @!UP3 ULEA.HI.X UR18, UR6, UR18, UR7, 0x5, UP0 ;  /* 0x000000120612b291 */ /* 0x000fe200080f2c07 */
[----:B------:R-:W-:Y:S01]  /*4f60*/  @!P0 LEA.HI.X R235, R227, c[0x0][0x1fc], R226, 0x1, P5 ;  /* 0x00007f00e3eb8a11 */ /* 0x000fe200028f0ce2 */
[----:B------:R-:W-:Y:S01]  /*4f70*/  UISETP.GT.AND UP3, UPT, UR13, UR8, UPT ;  /* 0x000000080d00728c */ /* 0x000fe2000bf64270 */
[C---:B------:R-:W-:Y:S02]  /*4f80*/  @!P0 LEA R232, P4, R229.reuse, c[0x0][0x1f8], 0x1 ;  /* 0x00007e00e5e88a11 */ /* 0x040fe400078808ff */
[----:B------:R-:W4:Y:S01]  /*4f90*/  LDSM.16.M88.4 R148, [R205+0x7900] ;  /* 0x00790000cd94783b */ /* 0x000f220000000200 */
[----:B------:R-:W-:Y:S02]  /*4fa0*/  @!P0 IADD3 R225, P6, R208, UR19, RZ ;  /* 0x00000013d0e18c10 */ /* 0x000fe4000ffde0ff */
[----:B------:R-:W-:Y:S02]  /*4fb0*/  @!P0 LEA.HI.X R233, R229, c[0x0][0x1fc], R228, 0x1, P4 ;  /* 0x00007f00e5e98a11 */ /* 0x000fe400020f0ce4 */
[----:B------:R-:W-:Y:S02]  /*4fc0*/  @!P0 IADD3.X R0, R215, UR18, RZ, P6, !PT ;  /* 0x00000012d7008c10 */ /* 0x000fe4000b7fe4ff */
[----:B------:R-:W-:Y:S01]  /*4fd0*/  LDSM.16.M88.4 R152, [R202+0xc100] ;  /* 0x00c10000ca98783b */ /* 0x000fe20000000200 */
[C---:B------:R-:W-:Y:S02]  /*4fe0*/  @!P0 LEA R230, P6, R225.reuse, c[0x0][0x1f8], 0x1 ;  /* 0x00007e00e1e68a11 */ /* 0x040fe400078c08ff */
[----:B------:R-:W-:Y:S02]  /*4ff0*/  @!P0 IADD3 R238, P5, R224, UR19, RZ ;  /* 0x00000013e0ee8c10 */ /* 0x000fe4000ffbe0ff */
[----:B------:R-:W-:Y:S02]  /*5000*/  @!P0 LEA.HI.X R231, R225, c[0x0][0x1fc], R0, 0x1, P6 ;  /* 0x00007f00e1e78a11 */ /* 0x000fe400030f0c00 */
[----:B------:R-:W5:Y:S01]  /*5010*/  LDSM.16.M88.4 R156, [R204] ;  /* 0x00000000cc9c783b */ /* 0x000f620000000200 */
[----:B------:R-:W-:Y:S02]  /*5020*/  @!P0 IADD3.X R227, R223, UR18, RZ, P5, !PT ;  /* 0x00000012dfe38c10 */ /* 0x000fe4000affe4ff */
[C---:B------:R-:W-:Y:S01]  /*5030*/  @!P0 LEA R228, P5, R238.reuse, c[0x0][0x1f8], 0x1 ;  /* 0x00007e00eee48a11 */ /* 0x040fe200078a08ff */
[C---:B-1----:R-:W-:Y:S03]  /*5040*/  HMMA.16816.F32.BF16 R4, R132.reuse, R136, RZ ;  /* 0x000000888404723c */ /* 0x042fe600000418ff */
[----:B------:R-:W1:Y:S01]  /*5050*/  LDSM.16.M88.4 R160, [R195] ;  /* 0x00000000c3a0783b */ /* 0x000e620000000200 */
[----:B------:R-:W-:Y:S02]  /*5060*/  @!P0 LEA.HI.X R229, R238, c[0x0][0x1fc], R227, 0x1, P5 ;  /* 0x00007f00eee58a11 */ /* 0x000fe400028f0ce3 */
[----:B------:R-:W-:Y:S01]  /*5070*/  @!P0 IADD3 R240, P4, R222, UR19, RZ ;  /* 0x00000013def08c10 */ /* 0x000fe2000ff9e0ff */
[----:B------:R-:W-:Y:S01]  /*5080*/  @UP3 UIADD3 UR19, UR13, -0x1, URZ ;  /* 0xffffffff0d133890 */ /* 0x000fe2000fffe03f */
[C---:B------:R-:W-:Y:S02]  /*5090*/  HMMA.16816.F32.BF16 R8, R132.reuse, R138, RZ ;  /* 0x0000008a8408723c */ /* 0x040fe400000418ff */
[----:B------:R-:W1:Y:S01]  /*50a0*/  LDSM.16.M88.4 R164, [R194] ;  /* 0x00000000c2a4783b */ /* 0x000e620000000200 */
[----:B------:R-:W-:Y:S01]  /*50b0*/  @UP3 UIMAD.WIDE.U32 UR20, UR19, UR4, URZ ;  /* 0x00000004131432a5 */ /* 0x000fe2000f8e003f */
[----:B------:R-:W-:Y:S01]  /*50c0*/  @!P0 IADD3.X R239, R221, UR18, RZ, P4, !PT ;  /* 0x00000012ddef8c10 */ /* 0x000fe2000a7fe4ff */
[----:B------:R-:W-:Y:S01]  /*50d0*/  @UP3 USHF.R.S32.HI UR18, URZ, 0x1f, UR19 ;  /* 0x0000001f3f123899 */ /* 0x000fe20008011413 */
[C---:B------:R-:W-:Y:S02]  /*50e0*/  @!P0 LEA R226, P4, R240.reuse, c[0x0][0x1f8], 0x1 ;  /* 0x00007e00f0e28a11 */ /* 0x040fe400078808ff */
[C---:B--2---:R-:W-:Y:S01]  /*50f0*/  HMMA.16816.F32.BF16 R12, R132.reuse, R140, RZ ;  /* 0x0000008c840c723c */ /* 0x044fe200000418ff */
[----:B------:R-:W2:Y:S01]  /*5100*/  LDSM.16.M88.4 R168, [R193] ;  /* 0x00000000c1a8783b */ /* 0x000ea20000000200 */
[----:B------:R-:W-:Y:S02]  /*5110*/  @UP3 UIMAD UR18, UR18, UR4, URZ ;  /* 0x00000004121232a4 */ /* 0x000fe4000f8e023f */
[----:B------:R-:W-:Y:S02]  /*5120*/  @!P0 LEA.HI.X R227, R240, c[0x0][0x1fc], R239, 0x1, P4 ;  /* 0x00007f00f0e38a11 */ /* 0x000fe400020f0cef */
[----:B------:R-:W-:Y:S02]  /*5130*/  @UP3 UIMAD UR18, UR19, UR5, UR18 ;  /* 0x00000005131232a4 */ /* 0x000fe4000f8e0212 */
[C---:B------:R-:W-:Y:S01]  /*5140*/  HMMA.16816.F32.BF16 R16, R132.reuse, R142, RZ ;  /* 0x0000008e8410723c */ /* 0x040fe200000418ff */
[----:B------:R-:W-:Y:S01]  /*5150*/  @!PT LDS RZ, [RZ] ;  /* 0x00000000fffff984 */ /* 0x000fe20000000800 */
[----:B------:R-:W-:Y:S01]  /*5160*/  @!PT LDS RZ, [RZ] ;  /* 0x00000000fffff984 */ /* 0x000fe20000000800 */
[----:B------:R-:W-:Y:S01]  /*5170*/  @!PT LDS RZ, [RZ] ;  /* 0x00000000fffff984 */ /* 0x000fe20000000800 */
[----:B------:R1:W-:Y:S01]  /*5180*/  @!P0 LDGSTS.E.BYPASS.LTC128B.128 [R207+0x100], [R236.64], !P3 ;  /* 0x00100000eccf8fae */ /* 0x0003e2000d901d50 */
[----:B------:R-:W-:Y:S02]  /*5190*/  @UP3 USHF.L.U32 UR19, UR20, 0x6, URZ ;  /* 0x0000000614133899 */ /* 0x000fe4000800063f */
[----:B------:R-:W-:Y:S04]  /*51a0*/  @UP3 UIADD3 UR18, UR21, UR18, URZ ;  /* 0x0000001215123290 */ /* 0x000fe8000fffe03f */
[C---:B---3--:R-:W-:Y:S01]  /*51b0*/  HMMA.16816.F32.BF16 R20, R132.reuse, R144, RZ ;  /* 0x000000908414723c */ /* 0x048fe200000418ff */
[----:B------:R3:W-:Y:S01]  /*51c0*/  @!P0 LDGSTS.E.BYPASS.LTC128B.128 [R207+0x2100], [R234.64], !P2 ;  /* 0x02100000eacf8fae */ /* 0x0007e2000d101d50 */
[----:B------:R-:W-:Y:S06]  /*51d0*/  @UP3 USHF.L.U64.HI UR18, UR20, 0x6, UR18 ;  /* 0x0000000614123899 */ /* 0x000fec0008010212 */
[C---:B------:R-:W-:Y:S01]  /*51e0*/  HMMA.16816.F32.BF16 R24, R132.reuse, R146, RZ ;  /* 0x000000928418723c */ /* 0x040fe200000418ff */
[----:B------:R1:W-:Y:S07]  /*51f0*/  @!P0 LDGSTS.E.BYPASS.LTC128B.128 [R207+0x4100], [R232.64], !P1 ;  /* 0x04100000e8cf8fae */ /* 0x0003ee000c901d50 */
[C---:B----4-:R-:W-:Y:S01]  /*5200*/  HMMA.16816.F32.BF16 R28, R132.reuse, R148, RZ ;  /* 0x00000094841c723c */ /* 0x050fe200000418ff */
[----:B------:R4:W-:Y:S07]  /*5210*/  @!P0 LDGSTS.E.BYPASS.LTC128B.128 [R207+0x1100], [R230.64], !P3 ;  /* 0x01100000e6cf8fae */ /* 0x0009ee000d901d50 */
[----:B------:R-:W-:Y:S01]  /*5220*/  HMMA.16816.F32.BF16 R32, R132, R150, RZ ;  /* 0x000000968420723c */ /* 0x000fe200000418ff */
[----:B------:R2:W-:Y:S07]  /*5230*/  @!P0 LDGSTS.E.BYPASS.LTC128B.128 [R207+0x3100], [R228.64], !P2 ;  /* 0x03100000e4cf8fae */ /* 0x0005ee000d101d50 */
[C---:B-----5:R-:W-:Y:S01]  /*5240*/  HMMA.16816.F32.BF16 R4, R152.reuse, R156, R4 ;  /* 0x0000009c9804723c */ /* 0x060fe20000041804 */
[----:B------:R5:W-:Y:S01]  /*5250*/  @!P0 LDGSTS.E.BYPASS.LTC128B.128 [R207+0x5100], [R226.64], !P1 ;  /* 0x05100000e2cf8fae */ /* 0x000be2000c901d50 */
[----:B------:R-:W-:Y:S06]  /*5260*/  PLOP3.LUT P0, PT, PT, PT, UP3, 0x80, 0x0 ;  /* 0x000000000000781c */ /* 0x000fec0003f0f038 */
[C---:B------:R-:W-:Y:S01]  /*5270*/  HMMA.16816.F32.BF16 R8, R152.reuse, R158, R8 ;  /* 0x0000009e9808723c */ /* 0x040fe20000041808 */
[----:B------:R-:W-:Y:S06]  /*5280*/  LDSM.16.M88.4 R172, [R201+0xc100] ;  /* 0x00c10000c9ac783b */ /* 0x000fec0000000200 */
[----:B------:R-:W-:Y:S01]  /*5290*/  @P0 IADD3 R248, P4, R210, UR19, RZ ;  /* 0x00000013d2f80c10 */ /* 0x000fe2000ff9e0ff */
[C---:B-1----:R-:W-:Y:S01]  /*52a0*/  HMMA.16816.F32.BF16 R12, R152.reuse, R160, R12 ;  /* 0x000000a0980c723c */ /* 0x042fe2000004180c */
[----:B------:R-:W0:Y:S03]  /*52b0*/  LDGDEPBAR ;  /* 0x00000000000079af */ /* 0x000e260000000000 */
[----:B------:R-:W-:Y:S02]  /*52c0*/  @P0 IADD3 R249, P5, R220, UR19, RZ ;  /* 0x00000013dcf90c10 */ /* 0x000fe4000ffbe0ff */
[----:B------:R-:W-:Y:S02]  /*52d0*/  @P0 IADD3.X R251, R217, UR18, RZ, P4, !PT ;  /* 0x00000012d9fb0c10 */ /* 0x000fe4000a7fe4ff */
[C---:B------:R-:W-:Y:S01]  /*52e0*/  HMMA.16816.F32.BF16 R16, R152.reuse, R162, R16 ;  /* 0x000000a29810723c */ /* 0x040fe20000041810 */
[----:B------:R-:W1:Y:S03]  /*52f0*/  LDSM.16.M88.4 R176, [R200+0x6100] ;  /* 0x00610000c8b0783b */ /* 0x000e660000000200 */
[----:B------:R-:W-:Y:S04]  /*5300*/  @P0 IADD3.X R250, R183, UR18, RZ, P5, !PT ;  /* 0x00000012b7fa0c10 */ /* 0x000fe8000affe4ff */
[C---:B------:R-:W-:Y:S01]  /*5310*/  HMMA.16816.F32.BF16 R20, R152.reuse, R164, R20 ;  /* 0x000000a49814723c */ /* 0x040fe20000041814 */
[----:B------:R-:W3:Y:S07]  /*5320*/  LDSM.16.M88.4 R132, [R200+0x6900] ;  /* 0x00690000c884783b */ /* 0x000eee0000000200 */
[C---:B------:R-:W-:Y:S01]  /*5330*/  HMMA.16816.F32.BF16 R24, R152.reuse, R166, R24 ;  /* 0x000000a69818723c */ /* 0x040fe20000041818 */
[----:B------:R-:W3:Y:S07]  /*5340*/  LDSM.16.M88.4 R136, [R200+0x7100] ;  /* 0x00710000c888783b */ /* 0x000eee0000000200 */
[C---:B--2---:R-:W-:Y:S01]  /*5350*/  HMMA.16816.F32.BF16 R28, R152.reuse, R168, R28 ;  /* 0x000000a8981c723c */ /* 0x044fe2000004181c */
[----:B------:R-:W2:Y:S07]  /*5360*/  LDSM.16.M88.4 R140, [R200+0x7900] ;  /* 0x00790000c88c783b */ /* 0x000eae0000000200 */
[----:B------:R-:W-:Y:S01]  /*5370*/  HMMA.16816.F32.BF16 R32, R152, R170, R32 ;  /* 0x000000aa9820723c */ /* 0x000fe20000041820 */
[----:B------:R-:W-:Y:S07]  /*5380*/  LDSM.16.M88.4 R144, [R199+0xc100] ;  /* 0x00c10000c790783b */ /* 0x000fee0000000200 */
[----:B------:R-:W2:Y:S01]  /*5390*/  LDSM.16.M88.4 R148, [R192] ;  /* 0x00000000c094783b */ /* 0x000ea20000000200 */
[C---:B-1----:R-:W-:Y:S06]  /*53a0*/  HMMA.16816.F32.BF16 R4, R172.reuse, R176, R4 ;  /* 0x000000b0ac04723c */ /* 0x042fec0000041804 */
[----:B------:R-:W1:Y:S02]  /*53b0*/  LDSM.16.M88.4 R152, [R192+0x800] ;  /* 0x00080000c098783b */ /* 0x000e640000000200 */
[C---:B------:R-:W-:Y:S05]  /*53c0*/  HMMA.16816.F32.BF16 R8, R172.reuse, R178, R8 ;  /* 0x000000b2ac08723c */ /* 0x040fea0000041808 */
[----:B------:R-:W1:Y:S03]  /*53d0*/  LDSM.16.M88.4 R156, [R192+0x1000] ;  /* 0x00100000c09c783b */ /* 0x000e660000000200 */
[C---:B---3--:R-:W-:Y:S04]  /*53e0*/  HMMA.16816.F32.BF16 R12, R172.reuse, R132, R12 ;  /* 0x00000084ac0c723c */ /* 0x048fe8000004180c */
[----:B------:R-:W3:Y:S04]  /*53f0*/  LDSM.16.M88.4 R160, [R192+0x1800] ;  /* 0x00180000c0a0783b */ /* 0x000ee80000000200 */
[C---:B------:R-:W-:Y:S03]  /*5400*/  HMMA.16816.F32.BF16 R16, R172.reuse, R134, R16 ;  /* 0x00000086ac10723c */ /* 0x040fe60000041810 */
[----:B------:R-:W-:Y:S05]  /*5410*/  LDSM.16.M88.4 R164, [R206+0x10100] ;  /* 0x01010000cea4783b */ /* 0x000fea0000000200 */
[C---:B------:R-:W-:Y:S02]  /*5420*/  HMMA.16816.F32.BF16 R20, R172.reuse, R136, R20 ;  /* 0x00000088ac14723c */ /* 0x040fe40000041814 */
[----:B------:R-:W1:Y:S06]  /*5430*/  LDSM.16.M88.4 R168, [R205+0x8100] ;  /* 0x00810000cda8783b */ /* 0x000e6c0000000200 */
[C---:B------:R-:W-:Y:S01]  /*5440*/  HMMA.16816.F32.BF16 R24, R172.reuse, R138, R24 ;  /* 0x0000008aac18723c */ /* 0x040fe20000041818 */
[----:B------:R-:W3:Y:S07]  /*5450*/  LDSM.16.M88.4 R132, [R205+0x8900] ;  /* 0x00890000cd84783b */ /* 0x000eee0000000200 */
[C---:B--2---:R-:W-:Y:S01]  /*5460*/  HMMA.16816.F32.BF16 R28, R172.reuse, R140, R28 ;  /* 0x0000008cac1c723c */ /* 0x044fe2000004181c */
[----:B------:R-:W2:Y:S07]  /*5470*/  LDSM.16.M88.4 R136, [R205+0x9100] ;  /* 0x00910000cd88783b */ /* 0x000eae0000000200 */
[----:B------:R-:W-:Y:S01]  /*5480*/  HMMA.16816.F32.BF16 R32, R172, R142, R32 ;  /* 0x0000008eac20723c */ /* 0x000fe20000041820 */
[----:B------:R-:W2:Y:S07]  /*5490*/  LDSM.16.M88.4 R140, [R205+0x9900] ;  /* 0x00990000cd8c783b */ /* 0x000eae0000000200 */
[C---:B------:R-:W-:Y:S01]  /*54a0*/  HMMA.16816.F32.BF16 R4, R144.reuse, R148, R4 ;  /* 0x000000949004723c */ /* 0x040fe20000041804 */
[----:B------:R-:W-:Y:S07]  /*54b0*/  LDSM.16.M88.4 R172, [R202+0x10100] ;  /* 0x01010000caac783b */ /* 0x000fee0000000200 */
[C---:B------:R-:W-:Y:S01]  /*54c0*/  HMMA.16816.F32.BF16 R8, R144.reuse, R150, R8 ;  /* 0x000000969008723c */ /* 0x040fe20000041808 */
[----:B------:R-:W2:Y:S07]  /*54d0*/  LDSM.16.M88.4 R176, [R191] ;  /* 0x00000000bfb0783b */ /* 0x000eae0000000200 */
[C---:B-1----:R-:W-:Y:S01]  /*54e0*/  HMMA.16816.F32.BF16 R12, R144.reuse, R152, R12 ;  /* 0x00000098900c723c */ /* 0x042fe2000004180c */
[----:B------:R-:W-:Y:S07]  /*54f0*/  LDSM.16.M88.4 R148, [R189] ;  /* 0x00000000bd94783b */ /* 0x000fee0000000200 */
[C---:B------:R-:W-:Y:S01]  /*5500*/  HMMA.16816.F32.BF16 R16, R144.reuse, R154, R16 ;  /* 0x0000009a9010723c */ /* 0x040fe20000041810 */
[----:B------:R-:W-:Y:S07]  /*5510*/  LDSM.16.M88.4 R152, [R188] ;  /* 0x00000000bc98783b */ /* 0x000fee0000000200 */
[C---:B------:R-:W-:Y:S08]  /*5520*/  HMMA.16816.F32.BF16 R20, R144.reuse, R156, R20 ;  /* 0x0000009c9014723c */ /* 0x040ff00000041814 */
[C---:B------:R-:W-:Y:S01]  /*5530*/  HMMA.16816.F32.BF16 R24, R144.reuse, R158, R24 ;  /* 0x0000009e9018723c */ /* 0x040fe20000041818 */
[----:B------:R-:W-:Y:S07]  /*5540*/  LDSM.16.M88.4 R156, [R201+0x10100] ;  /* 0x01010000c99c783b */ /* 0x000fee0000000200 */
[C---:B---3--:R-:W-:Y:S08]  /*5550*/  HMMA.16816.F32.BF16 R28, R144.reuse, R160, R28 ;  /* 0x000000a0901c723c */ /* 0x048ff0000004181c */
[----:B------:R-:W-:Y:S01]  /*5560*/  HMMA.16816.F32.BF16 R32, R144, R162, R32 ;  /* 0x000000a29020723c */ /* 0x000fe20000041820 */
[----:B------:R-:W1:Y:S07]  /*5570*/  LDSM.16.M88.4 R144, [R190] ;  /* 0x00000000be90783b */ /* 0x000e6e0000000200 */
[C---:B------:R-:W-:Y:S01]  /*5580*/  HMMA.16816.F32.BF16 R4, R164.reuse, R168, R4 ;  /* 0x000000a8a404723c */ /* 0x040fe20000041804 */
[----:B------:R-:W3:Y:S07]  /*5590*/  LDSM.16.M88.4 R160, [R200+0x8100] ;  /* 0x00810000c8a0783b */ /* 0x000eee0000000200 */
[C---:B------:R-:W-:Y:S01]  /*55a0*/  HMMA.16816.F32.BF16 R8, R164.reuse, R170, R8 ;  /* 0x000000aaa408723c */ /* 0x040fe20000041808 */
[----:B------:R-:W-:Y:S07]  /*55b0*/  LDSM.16.M88.4 R168, [R192+0x2000] ;  /* 0x00200000c0a8783b */ /* 0x000fee0000000200 */
[C---:B------:R-:W-:Y:S08]  /*55c0*/  HMMA.16816.F32.BF16 R12, R164.reuse, R132, R12 ;  /* 0x00000084a40c723c */ /* 0x040ff0000004180c */
[C---:B------:R-:W-:Y:S01]  /*55d0*/  HMMA.16816.F32.BF16 R16, R164.reuse, R134, R16 ;  /* 0x00000086a410723c */ /* 0x040fe20000041810 */
[----:B------:R-:W1:Y:S07]  /*55e0*/  LDSM.16.M88.4 R132, [R200+0x8900] ;  /* 0x00890000c884783b */ /* 0x000e6e0000000200 */
[C---:B--2---:R-:W-:Y:S08]  /*55f0*/  HMMA.16816.F32.BF16 R20, R164.reuse, R136, R20 ;  /* 0x00000088a414723c */ /* 0x044ff00000041814 */
[C---:B------:R-:W-:Y:S01]  /*5600*/  HMMA.16816.F32.BF16 R24, R164.reuse, R138, R24 ;  /* 0x0000008aa418723c */ /* 0x040fe20000041818 */
[----:B------:R-:W2:Y:S07]  /*5610*/  LDSM.16.M88.4 R136, [R200+0x9100] ;  /* 0x00910000c888783b */ /* 0x000eae0000000200 */
[C---:B------:R-:W-:Y:S08]  /*5620*/  HMMA.16816.F32.BF16 R28, R164.reuse, R140, R28 ;  /* 0x0000008ca41c723c */ /* 0x040ff0000004181c */
[----:B------:R-:W-:Y:S01]  /*5630*/  HMMA.16816.F32.BF16 R32, R164, R142, R32 ;  /* 0x0000008ea420723c */ /* 0x000fe20000041820 */
[----:B------:R-:W2:Y:S07]  /*5640*/  LDSM.16.M88.4 R140, [R200+0x9900] ;  /* 0x00990000c88c783b */ /* 0x000eae0000000200 */
[C---:B------:R-:W-:Y:S01]  /*5650*/  HMMA.16816.F32.BF16 R4, R172.reuse, R176, R4 ;  /* 0x000000b0ac04723c */ /* 0x040fe20000041804 */
[----:B------:R-:W2:Y:S07]  /*5660*/  LDSM.16.M88.4 R164, [R199+0x10100] ;  /* 0x01010000c7a4783b */ /* 0x000eae0000000200 */
[C---:B------:R-:W-:Y:S01]  /*5670*/  HMMA.16816.F32.BF16 R8, R172.reuse, R178, R8 ;  /* 0x000000b2ac08723c */ /* 0x040fe20000041808 */
[----:B------:R-:W-:Y:S07]  /*5680*/  LDSM.16.M88.4 R176, [R205+0xa100] ;  /* 0x00a10000cdb0783b */ /* 0x000fee0000000200 */
[C---:B-1----:R-:W-:Y:S08]  /*5690*/  HMMA.16816.F32.BF16 R12, R172.reuse, R144, R12 ;  /* 0x00000090ac0c723c */ /* 0x042ff0000004180c */
[C---:B------:R-:W-:Y:S01]  /*56a0*/  HMMA.16816.F32.BF16 R16, R172.reuse, R146, R16 ;  /* 0x00000092ac10723c */ /* 0x040fe20000041810 */
[----:B------:R-:W1:Y:S07]  /*56b0*/  LDSM.16.M88.4 R144, [R192+0x2800] ;  /* 0x00280000c090783b */ /* 0x000e6e0000000200 */
[C---:B------:R-:W-:Y:S08]  /*56c0*/  HMMA.16816.F32.BF16 R20, R172.reuse, R148, R20 ;  /* 0x00000094ac14723c */ /* 0x040ff00000041814 */
[C---:B------:R-:W-:Y:S01]  /*56d0*/  HMMA.16816.F32.BF16 R24, R172.reuse, R150, R24 ;  /* 0x00000096ac18723c */ /* 0x040fe20000041818 */
[----:B------:R-:W1:Y:S07]  /*56e0*/  LDSM.16.M88.4 R148, [R192+0x3000] ;  /* 0x00300000c094783b */ /* 0x000e6e0000000200 */
[C---:B------:R-:W-:Y:S08]  /*56f0*/  HMMA.16816.F32.BF16 R28, R172.reuse, R152, R28 ;  /* 0x00000098ac1c723c */ /* 0x040ff0000004181c */
[----:B------:R-:W-:Y:S01]  /*5700*/  HMMA.16816.F32.BF16 R32, R172, R154, R32 ;  /* 0x0000009aac20723c */ /* 0x000fe20000041820 */
[----:B------:R-:W1:Y:S07]  /*5710*/  LDSM.16.M88.4 R152, [R192+0x3800] ;  /* 0x00380000c098783b */ /* 0x000e6e0000000200 */
[C---:B---3--:R-:W-:Y:S01]  /*5720*/  HMMA.16816.F32.BF16 R4, R156.reuse, R160, R4 ;  /* 0x000000a09c04723c */ /* 0x048fe20000041804 */
[----:B------:R-:W3:Y:S07]  /*5730*/  LDSM.16.M88.4 R172, [R206+0x14100] ;  /* 0x01410000ceac783b */ /* 0x000eee0000000200 */
[C---:B------:R-:W-:Y:S01]  /*5740*/  HMMA.16816.F32.BF16 R8, R156.reuse, R162, R8 ;  /* 0x000000a29c08723c */ /* 0x040fe20000041808 */
[----:B------:R-:W-:Y:S07]  /*5750*/  LDSM.16.M88.4 R160, [R187] ;  /* 0x00000000bba0783b */ /* 0x000fee0000000200 */
        /* <DEDUP_REMOVED lines=15> */
[----:B------:R-:W1:Y:S07]  /*5850*/  LDSM.16.M88.4 R144, [R186] ;  /* 0x00000000ba90783b */ /* 0x000e6e0000000200 */
[C---:B------:R-:W-:Y:S08]  /*5860*/  HMMA.16816.F32.BF16 R20, R164.reuse, R148, R20 ;  /* 0x00000094a414723c */ /* 0x040ff00000041814 */
[C---:B------:R-:W-:Y:S01]  /*5870*/  HMMA.16816.F32.BF16 R24, R164.reuse, R150, R24 ;  /* 0x00000096a418723c */ /* 0x040fe20000041818 */
[----:B------:R-:W1:Y:S07]  /*5880*/  LDSM.16.M88.4 R148, [R185] ;  /* 0x00000000b994783b */ /* 0x000e6e0000000200 */
[C---:B------:R-:W-:Y:S08]  /*5890*/  HMMA.16816.F32.BF16 R28, R164.reuse, R152, R28 ;  /* 0x00000098a41c723c */ /* 0x040ff0000004181c */
[----:B------:R-:W-:Y:S01]  /*58a0*/  HMMA.16816.F32.BF16 R32, R164, R154, R32 ;  /* 0x0000009aa420723c */ /* 0x000fe20000041820 */
[----:B------:R-:W1:Y:S07]  /*58b0*/  LDSM.16.M88.4 R152, [R184] ;  /* 0x00000000b898783b */ /* 0x000e6e0000000200 */
[C---:B---3--:R-:W-:Y:S01]  /*58c0*/  HMMA.16816.F32.BF16 R4, R172.reuse, R176, R4 ;  /* 0x000000b0ac04723c */ /* 0x048fe20000041804 */
        /* <DEDUP_REMOVED lines=12> */
[----:B------:R-:W2:Y:S01]  /*5990*/  LDSM.16.M88.4 R172, [R199+0x14100] ;  /* 0x01410000c7ac783b */ /* 0x000ea20000000200 */
[C---:B------:R-:W-:Y:S08]  /*59a0*/  HMMA.16816.F32.BF16 R4, R156.reuse, R160, R4 ;  /* 0x000000a09c04723c */ /* 0x040ff00000041804 */
[C---:B------:R-:W-:Y:S08]  /*59b0*/  HMMA.16816.F32.BF16 R8, R156.reuse, R162, R8 ;  /* 0x000000a29c08723c */ /* 0x040ff00000041808 */
[C---:B-1----:R-:W-:Y:S08]  /*59c0*/  HMMA.16816.F32.BF16 R12, R156.reuse, R144, R12 ;  /* 0x000000909c0c723c */ /* 0x042ff0000004180c */
[C---:B------:R-:W-:Y:S08]  /*59d0*/  HMMA.16816.F32.BF16 R16, R156.reuse, R146, R16 ;  /* 0x000000929c10723c */ /* 0x040ff00000041810 */
[C---:B------:R-:W-:Y:S08]  /*59e0*/  HMMA.16816.F32.BF16 R20, R156.reuse, R148, R20 ;  /* 0x000000949c14723c */ /* 0x040ff00000041814 */
[C---:B------:R-:W-:Y:S08]  /*59f0*/  HMMA.16816.F32.BF16 R24, R156.reuse, R150, R24 ;  /* 0x000000969c18723c */ /* 0x040ff00000041818 */
[C---:B------:R-:W-:Y:S08]  /*5a00*/  HMMA.16816.F32.BF16 R28, R156.reuse, R152, R28 ;  /* 0x000000989c1c723c */ /* 0x040ff0000004181c */
[----:B------:R-:W-:Y:S08]  /*5a10*/  HMMA.16816.F32.BF16 R32, R156, R154, R32 ;  /* 0x0000009a9c20723c */ /* 0x000ff00000041820 */
[C---:B---3--:R-:W-:Y:S08]  /*5a20*/  HMMA.16816.F32.BF16 R4, R164.reuse, R168, R4 ;  /* 0x000000a8a404723c */ /* 0x048ff00000041804 */
[C---:B------:R-:W-:Y:S08]  /*5a30*/  HMMA.16816.F32.BF16 R8, R164.reuse, R170, R8 ;  /* 0x000000aaa408723c */ /* 0x040ff00000041808 */
[C---:B------:R-:W-:Y:S08]  /*5a40*/  HMMA.16816.F32.BF16 R12, R164.reuse, R132, R12 ;  /* 0x00000084a40c723c */ /* 0x040ff0000004180c */
[C---:B------:R-:W-:Y:S01]  /*5a50*/  HMMA.16816.F32.BF16 R16, R164.reuse, R134, R16 ;  /* 0x00000086a410723c */ /* 0x040fe20000041810 */
[----:B------:R-:W1:Y:S07]  /*5a60*/  LDSM.16.M88.4 R132, [R192+0x4800] ;  /* 0x00480000c084783b */ /* 0x000e6e0000000200 */
[C---:B--2---:R-:W-:Y:S08]  /*5a70*/  HMMA.16816.F32.BF16 R20, R164.reuse, R136, R20 ;  /* 0x00000088a414723c */ /* 0x044ff00000041814 */
[C---:B------:R-:W-:Y:S01]  /*5a80*/  HMMA.16816.F32.BF16 R24, R164.reuse, R138, R24 ;  /* 0x0000008aa418723c */ /* 0x040fe20000041818 */
[----:B------:R-:W2:Y:S07]  /*5a90*/  LDSM.16.M88.4 R136, [R192+0x5000] ;  /* 0x00500000c088783b */ /* 0x000eae0000000200 */
[C---:B------:R-:W-:Y:S08]  /*5aa0*/  HMMA.16816.F32.BF16 R28, R164.reuse, R140, R28 ;  /* 0x0000008ca41c723c */ /* 0x040ff0000004181c */
[----:B------:R-:W-:Y:S08]  /*5ab0*/  HMMA.16816.F32.BF16 R32, R164, R142, R32 ;  /* 0x0000008ea420723c */ /* 0x000ff00000041820 */
[C---:B------:R-:W-:Y:S08]  /*5ac0*/  HMMA.16816.F32.BF16 R4, R172.reuse, R176, R4 ;  /* 0x000000b0ac04723c */ /* 0x040ff00000041804 */
[C---:B------:R-:W-:Y:S08]  /*5ad0*/  HMMA.16816.F32.BF16 R8, R172.reuse, R178, R8 ;  /* 0x000000b2ac08723c */ /* 0x040ff00000041808 */
[C---:B-1----:R-:W-:Y:S08]  /*5ae0*/  HMMA.16816.F32.BF16 R12, R172.reuse, R132, R12 ;  /* 0x00000084ac0c723c */ /* 0x042ff0000004180c */
[C---:B------:R-:W-:Y:S01]  /*5af0*/  HMMA.16816.F32.BF16 R16, R172.reuse, R134, R16 ;  /* 0x00000086ac10723c */ /* 0x040fe20000041810 */
[----:B------:R-:W1:Y:S01]  /*5b00*/  LDSM.16.M88.4 R132, [R192+0x5800] ;  /* 0x00580000c084783b */ /* 0x000e620000000200 */
[----:B------:R-:W-:Y:S04]  /*5b10*/  DEPBAR.LE SB0, 0x0 ;  /* 0x000080000000791a */ /* 0x000fe80000000000 */
[----:B-----5:R-:W-:Y:S02]  /*5b20*/  FMUL.FTZ R227, R4, c[0x0][0x320] ;  /* 0x0000c80004e37a20 */ /* 0x020fe40000410000 */
[C---:B--2---:R-:W-:Y:S04]  /*5b30*/  HMMA.16816.F32.BF16 R20, R172.reuse, R136, R20 ;  /* 0x00000088ac14723c */ /* 0x044fe80000041814 */
[----:B------:R-:W2:Y:S01]  /*5b40*/  MUFU.TANH R227, R227 ;  /* 0x000000e300e37308 */ /* 0x000ea20000002400 */
[----:B------:R-:W-:Y:S01]  /*5b50*/  BAR.SYNC.DEFER_BLOCKING 0x0 ;  /* 0x0000000000007b1d */ /* 0x000fe20000010000 */
[----:B------:R-:W-:Y:S02]  /*5b60*/  FMUL.FTZ R228, R11, c[0x0][0x320] ;  /* 0x0000c8000be47a20 */ /* 0x000fe40000410000 */
[C---:B------:R-:W-:Y:S04]  /*5b70*/  HMMA.16816.F32.BF16 R24, R172.reuse, R138, R24 ;  /* 0x0000008aac18723c */ /* 0x040fe80000041818 */
[----:B------:R-:W-:Y:S01]  /*5b80*/  FMUL.FTZ R232, R14, c[0x0][0x320] ;  /* 0x0000c8000ee87a20 */ /* 0x000fe20000410000 */
[----:B------:R-:W-:Y:S01]  /*5b90*/  @P0 LEA R14, P4, R249, c[0x0][0x1c8], 0x1 ;  /* 0x00007200f90e0a11 */ /* 0x000fe200078808ff */
[----:B------:R-:W3:Y:S01]  /*5ba0*/  MUFU.TANH R228, R228 ;  /* 0x000000e400e47308 */ /* 0x000ee20000002400 */
[----:B----4-:R-:W-:Y:S02]  /*5bb0*/  FMUL.FTZ R231, R15, c[0x0][0x320] ;  /* 0x0000c8000fe77a20 */ /* 0x010fe40000410000 */
[----:B------:R-:W-:Y:S03]  /*5bc0*/  @P0 LEA.HI.X R15, R249, c[0x0][0x1cc], R250, 0x1, P4 ;  /* 0x00007300f90f0a11 */ /* 0x000fe600020f0cfa */
[----:B------:R-:W-:Y:S02]  /*5bd0*/  FMUL.FTZ R235, R18, c[0x0][0x320] ;  /* 0x0000c80012eb7a20 */ /* 0x000fe40000410000 */
[----:B------:R-:W-:Y:S02]  /*5be0*/  FMUL.FTZ R236, R13, c[0x0][0x320] ;  /* 0x0000c8000dec7a20 */ /* 0x000fe40000410000 */
[----:B------:R-:W4:Y:S01]  /*5bf0*/  MUFU.TANH R232, R232 ;  /* 0x000000e800e87308 */ /* 0x000f220000002400 */
[----:B------:R-:W-:Y:S01]  /*5c00*/  FMUL.FTZ R240, R22, c[0x0][0x320] ;  /* 0x0000c80016f07a20 */ /* 0x000fe20000410000 */
[----:B------:R-:W-:Y:S01]  /*5c10*/  @P0 LEA R22, P6, R248, c[0x0][0x1c8], 0x1 ;  /* 0x00007200f8160a11 */ /* 0x000fe200078c08ff */
[----:B------:R-:W-:Y:S02]  /*5c20*/  FMUL.FTZ R239, R23, c[0x0][0x320] ;  /* 0x0000c80017ef7a20 */ /* 0x000fe40000410000 */
[----:B------:R-:W-:Y:S01]  /*5c30*/  FMUL.FTZ R226, R10, c[0x0][0x320] ;  /* 0x0000c8000ae27a20 */ /* 0x000fe20000410000 */
[----:B------:R-:W-:Y:S01]  /*5c40*/  @P0 LEA.HI.X R23, R248, c[0x0][0x1cc], R251, 0x1, P6 ;  /* 0x00007300f8170a11 */ /* 0x000fe200030f0cfb */
[----:B------:R-:W-:Y:S01]  /*5c50*/  FMUL.FTZ R234, R19, c[0x0][0x320] ;  /* 0x0000c80013ea7a20 */ /* 0x000fe20000410000 */
[----:B------:R-:W-:Y:S01]  /*5c60*/  @P0 IADD3 R248, P5, R182, UR19, RZ ;  /* 0x00000013b6f80c10 */ /* 0x000fe2000ffbe0ff */
[C---:B-1----:R-:W-:Y:S01]  /*5c70*/  HMMA.16816.F32.BF16 R28, R172.reuse, R132, R28 ;  /* 0x00000084ac1c723c */ /* 0x042fe2000004181c */
[----:B------:R-:W1:Y:S01]  /*5c80*/  MUFU.TANH R236, R236 ;  /* 0x000000ec00ec7308 */ /* 0x000e620000002400 */
[----:B------:R-:W-:Y:S01]  /*5c90*/  @!PT LDS RZ, [RZ] ;  /* 0x00000000fffff984 */ /* 0x000fe20000000800 */
[----:B------:R-:W-:Y:S01]  /*5ca0*/  @!PT LDS RZ, [RZ] ;  /* 0x00000000fffff984 */ /* 0x000fe20000000800 */
[----:B------:R-:W-:Y:S01]  /*5cb0*/  @!PT LDS RZ, [RZ] ;  /* 0x00000000fffff984 */ /* 0x000fe20000000800 */
[----:B------:R1:W-:Y:S01]  /*5cc0*/  @P0 LDGSTS.E.BYPASS.LTC128B.128 [R207+0x6100], [R22.64], !P3 ;  /* 0x0610000016cf0fae */ /* 0x0003e2000d901d50 */
[----:B------:R-:W-:Y:S01]  /*5cd0*/  @P0 LEA R158, P4, R248, c[0x0][0x1c8], 0x1 ;  /* 0x00007200f89e0a11 */ /* 0x000fe200078808ff */
[----:B------:R-:W-:Y:S01]  /*5ce0*/  FMUL.FTZ R243, R26, c[0x0][0x320] ;  /* 0x0000c8001af37a20 */ /* 0x000fe20000410000 */
[----:B------:R-:W-:Y:S01]  /*5cf0*/  @P0 IADD3.X R251, R181, UR18, RZ, P5, !PT ;  /* 0x00000012b5fb0c10 */ /* 0x000fe2000affe4ff */
[----:B------:R-:W-:Y:S01]  /*5d00*/  FMUL.FTZ R242, R27, c[0x0][0x320] ;  /* 0x0000c8001bf27a20 */ /* 0x000fe20000410000 */
[----:B------:R-:W-:Y:S01]  /*5d10*/  @UP3 UIADD3 UR19, UP0, UR12, UR19, URZ ;  /* 0x000000130c133290 */ /* 0x000fe2000ff1e03f */
[----:B------:R-:W-:Y:S01]  /*5d20*/  HMMA.16816.F32.BF16 R32, R172, R134, R32 ;  /* 0x00000086ac20723c */ /* 0x000fe20000041820 */
[----:B------:R5:W-:Y:S02]  /*5d30*/  @P0 LDGSTS.E.BYPASS.LTC128B.128 [R207+0x8100], [R14.64], !P2 ;  /* 0x081000000ecf0fae */ /* 0x000be4000d101d50 */
[----:B------:R-:W1:Y:S01]  /*5d40*/  MUFU.TANH R226, R226 ;  /* 0x000000e200e27308 */ /* 0x000e620000002400 */
[----:B------:R-:W-:Y:S01]  /*5d50*/  @P0 LEA.HI.X R159, R248, c[0x0][0x1cc], R251, 0x1, P4 ;  /* 0x00007300f89f0a11 */ /* 0x000fe200020f0cfb */
[----:B------:R-:W-:Y:S01]  /*5d60*/  @UP3 UIADD3.X UR18, UR11, UR18, URZ, UP0, !UPT ;  /* 0x000000120b123290 */ /* 0x000fe200087fe43f */
[----:B------:R-:W-:Y:S01]  /*5d70*/  @P0 IADD3 R250, P6, R210, UR19, RZ ;  /* 0x00000013d2fa0c10 */ /* 0x000fe2000ffde0ff */
[----:B------:R-:W-:Y:S01]  /*5d80*/  IMAD.MOV.U32 R19, RZ, RZ, R212 ;  /* 0x000000ffff137224 */ /* 0x000fe200078e00d4 */
[----:B------:R-:W-:Y:S01]  /*5d90*/  @P0 IADD3 R18, P4, R182, UR19, RZ ;  /* 0x00000013b6120c10 */ /* 0x000fe2000ff9e0ff */
[----:B------:R1:W-:Y:S03]  /*5da0*/  @P0 LDGSTS.E.BYPASS.LTC128B.128 [R207+0xa100], [R158.64], !P1 ;  /* 0x0a1000009ecf0fae */ /* 0x0003e6000c901d50 */
[----:B------:R-:W-:Y:S01]  /*5db0*/  @P0 IADD3.X R251, R217, UR18, RZ, P6, !PT ;  /* 0x00000012d9fb0c10 */ /* 0x000fe2000b7fe4ff */
[----:B------:R-:W1:Y:S01]  /*5dc0*/  MUFU.TANH R231, R231 ;  /* 0x000000e700e77308 */ /* 0x000e620000002400 */
[----:B------:R-:W-:Y:S01]  /*5dd0*/  @P0 LEA R162, P6, R250, c[0x0][0x1c8], 0x1 ;  /* 0x00007200faa20a11 */ /* 0x000fe200078c08ff */
[----:B------:R-:W-:Y:S01]  /*5de0*/  FMUL.FTZ R229, R5, c[0x0][0x320] ;  /* 0x0000c80005e57a20 */ /* 0x000fe20000410000 */
[----:B------:R-:W-:Y:S01]  /*5df0*/  @P0 IADD3.X R13, R181, UR18, RZ, P4, !PT ;  /* 0x00000012b50d0c10 */ /* 0x000fe2000a7fe4ff */
[----:B------:R-:W-:Y:S01]  /*5e00*/  FMUL.FTZ R249, R30, c[0x0][0x320] ;  /* 0x0000c8001ef97a20 */ /* 0x000fe20000410000 */
[----:B------:R-:W-:Y:S01]  /*5e10*/  @P0 LEA R26, P4, R18, c[0x0][0x1c8], 0x1 ;  /* 0x00007200121a0a11 */ /* 0x000fe200078808ff */
[----:B------:R-:W-:Y:S01]  /*5e20*/  FMUL.FTZ R248, R31, c[0x0][0x320] ;  /* 0x0000c8001ff87a20 */ /* 0x000fe20000410000 */
[----:B------:R-:W-:Y:S01]  /*5e30*/  @P0 LEA.HI.X R163, R250, c[0x0][0x1cc], R251, 0x1, P6 ;  /* 0x00007300faa30a11 */ /* 0x000fe200030f0cfb */
[----:B------:R-:W-:Y:S01]  /*5e40*/  FMUL.FTZ R0, R6, c[0x0][0x320] ;  /* 0x0000c80006007a20 */ /* 0x000fe20000410000 */
[----:B------:R-:W-:Y:S01]  /*5e50*/  @P0 LEA.HI.X R27, R18, c[0x0][0x1cc], R13, 0x1, P4 ;  /* 0x00007300121b0a11 */ /* 0x000fe200020f0c0d */
[----:B------:R-:W1:Y:S01]  /*5e60*/  MUFU.TANH R229, R229 ;  /* 0x000000e500e57308 */ /* 0x000e620000002400 */
[----:B------:R-:W-:Y:S01]  /*5e70*/  @P0 IADD3 R11, P5, R220, UR19, RZ ;  /* 0x00000013dc0b0c10 */ /* 0x000fe2000ffbe0ff */
[----:B------:R1:W-:Y:S01]  /*5e80*/  @P0 LDGSTS.E.BYPASS.LTC128B.128 [R207+0x7100], [R162.64], !P3 ;  /* 0x07100000a2cf0fae */ /* 0x0003e2000d901d50 */
[----:B------:R-:W-:Y:S01]  /*5e90*/  FMUL.FTZ R250, R32, c[0x0][0x320] ;  /* 0x0000c80020fa7a20 */ /* 0x000fe20000410000 */
[----:B------:R-:W-:Y:S01]  /*5ea0*/  PLOP3.LUT P4, PT, PT, PT, UP2, 0x80, 0x0 ;  /* 0x000000000000781c */ /* 0x000fe20003f8f028 */
[----:B------:R-:W-:Y:S01]  /*5eb0*/  FMUL.FTZ R225, R7, c[0x0][0x320] ;  /* 0x0000c80007e17a20 */ /* 0x000fe20000410000 */
[----:B------:R-:W-:Y:S01]  /*5ec0*/  @P0 IADD3.X R10, R183, UR18, RZ, P5, !PT ;  /* 0x00000012b70a0c10 */ /* 0x000fe2000affe4ff */
[----:B------:R-:W-:Y:S01]  /*5ed0*/  USHF.L.U32 UR18, UR13, 0x6, URZ ;  /* 0x000000060d127899 */ /* 0x000fe2000800063f */
[----:B------:R-:W-:Y:S01]  /*5ee0*/  @P0 LEA R30, P5, R11, c[0x0][0x1c8], 0x1 ;  /* 0x000072000b1e0a11 */ /* 0x000fe200078a08ff */
[----:B------:R-:W-:Y:S01]  /*5ef0*/  FMUL.FTZ R230, R8, c[0x0][0x320] ;  /* 0x0000c80008e67a20 */ /* 0x000fe20000410000 */
[----:B------:R1:W1:Y:S01]  /*5f00*/  MUFU.TANH R13, R250 ;  /* 0x000000fa000d7308 */ /* 0x0002620000002400 */
[----:B------:R-:W-:Y:S01]  /*5f10*/  FMUL.FTZ R233, R9, c[0x0][0x320] ;  /* 0x0000c80009e97a20 */ /* 0x000fe20000410000 */
[----:B------:R-:W-:Y:S01]  /*5f20*/  @P0 LEA.HI.X R31, R11, c[0x0][0x1cc], R10, 0x1, P5 ;  /* 0x000073000b1f0a11 */ /* 0x000fe200028f0c0a */
[----:B------:R-:W-:Y:S02]  /*5f30*/  FMUL.FTZ R237, R12, c[0x0][0x320] ;  /* 0x0000c8000ced7a20 */ /* 0x000fe40000410000 */
[----:B------:R-:W-:Y:S02]  /*5f40*/  FMUL.FTZ R238, R16, c[0x0][0x320] ;  /* 0x0000c80010ee7a20 */ /* 0x000fe40000410000 */
[----:B------:R2:W-:Y:S01]  /*5f50*/  @P0 LDGSTS.E.BYPASS.LTC128B.128 [R207+0x9100], [R30.64], !P2 ;  /* 0x091000001ecf0fae */ /* 0x0005e2000d101d50 */
[----:B------:R-:W-:Y:S02]  /*5f60*/  @P4 IMAD.MOV.U32 R19, RZ, RZ, R180 ;  /* 0x000000ffff134224 */ /* 0x000fe400078e00b4 */
[----:B------:R-:W2:Y:S01]  /*5f70*/  MUFU.TANH R0, R0 ;  /* 0x0000000000007308 */ /* 0x000ea20000002400 */
[----:B------:R-:W-:Y:S02]  /*5f80*/  FMUL.FTZ R241, R17, c[0x0][0x320] ;  /* 0x0000c80011f17a20 */ /* 0x000fe40000410000 */
[----:B------:R-:W-:Y:S01]  /*5f90*/  FMUL.FTZ R245, R20, c[0x0][0x320] ;  /* 0x0000c80014f57a20 */ /* 0x000fe20000410000 */
[----:B------:R2:W-:Y:S01]  /*5fa0*/  @P0 LDGSTS.E.BYPASS.LTC128B.128 [R207+0xb100], [R26.64], !P1 ;  /* 0x0b1000001acf0fae */ /* 0x0005e2000c901d50 */
[----:B------:R-:W-:Y:S01]  /*5fb0*/  FMUL.FTZ R244, R21, c[0x0][0x320] ;  /* 0x0000c80015f47a20 */ /* 0x000fe20000410000 */
[----:B------:R-:W-:Y:S01]  /*5fc0*/  PLOP3.LUT P0, PT, PT, PT, UP1, 0x40, 0x0 ;  /* 0x000000000000781c */ /* 0x000fe20003f0e818 */
[----:B------:R-:W-:Y:S02]  /*5fd0*/  FMUL.FTZ R247, R24, c[0x0][0x320] ;  /* 0x0000c80018f77a20 */ /* 0x000fe40000410000 */
[----:B------:R-:W-:Y:S01]  /*5fe0*/  FMUL.FTZ R246, R25, c[0x0][0x320] ;  /* 0x0000c80019f67a20 */ /* 0x000fe20000410000 */
[----:B------:R-:W2:Y:S01]  /*5ff0*/  MUFU.TANH R225, R225 ;  /* 0x000000e100e17308 */ /* 0x000ea20000002400 */
[----:B------:R-:W0:Y:S01]  /*6000*/  LDGDEPBAR ;  /* 0x00000000000079af */ /* 0x000e220000000000 */
[----:B------:R-:W-:Y:S02]  /*6010*/  FMUL.FTZ R9, R28, c[0x0][0x320] ;  /* 0x0000c8001c097a20 */ /* 0x000fe40000410000 */
[----:B-1----:R-:W-:Y:S02]  /*6020*/  IMAD.U32 R250, RZ, RZ, UR18 ;  /* 0x00000012fffa7e24 */ /* 0x002fe4000f8e00ff */
[----:B------:R-:W-:Y:S02]  /*6030*/  FMUL.FTZ R252, R29, c[0x0][0x320] ;  /* 0x0000c8001dfc7a20 */ /* 0x000fe40000410000 */
[----:B------:R-:W-:Y:S01]  /*6040*/  FMUL.FTZ R11, R33, c[0x0][0x320] ;  /* 0x0000c800210b7a20 */ /* 0x000fe20000410000 */
[----:B------:R-:W1:Y:S01]  /*6050*/  SHFL.IDX PT, R10, R19, RZ, 0x1c1f ;  /* 0x001c1fff130a7589 */ /* 0x000e6200000e0000 */
[----:B------:R-:W2:Y:S01]  /*6060*/  MUFU.TANH R230, R230 ;  /* 0x000000e600e67308 */ /* 0x000ea20000002400 */
[----:B------:R-:W-:Y:S01]  /*6070*/  FMUL.FTZ R251, R34, c[0x0][0x320] ;  /* 0x0000c80022fb7a20 */ /* 0x000fe20000410000 */
[----:B-----5:R-:W-:Y:S01]  /*6080*/  IADD3 R14, -R213, 0x1, -R250 ;  /* 0x00000001d50e7810 */ /* 0x020fe20007ffe9fa */
[----:B------:R-:W-:Y:S03]  /*6090*/  FMUL.FTZ R35, R35, c[0x0][0x320] ;  /* 0x0000c80023237a20 */ /* 0x000fe60000410000 */
[----:B------:R-:W-:Y:S04]  /*60a0*/  IADD3 R14, R14, c[0x0][0x1d0], RZ ;  /* 0x000074000e0e7a10 */ /* 0x000fe80007ffe0ff */
[----:B------:R-:W2:Y:S01]  /*60b0*/  MUFU.TANH R233, R233 ;  /* 0x000000e900e97308 */ /* 0x000ea20000002400 */
[----:B------:R-:W-:Y:S04]  /*60c0*/  IADD3 R14, R14, -c[0x0][0x168], RZ ;  /* 0x80005a000e0e7a10 */ /* 0x000fe80007ffe0ff */
[C---:B------:R-:W-:Y:S02]  /*60d0*/  IADD3 R15, R14.reuse, c[0x0][0x328], RZ ;  /* 0x0000ca000e0f7a10 */ /* 0x040fe40007ffe0ff */
[----:B------:R-:W-:Y:S03]  /*60e0*/  IADD3 R14, R14, UR14, RZ ;  /* 0x0000000e0e0e7c10 */ /* 0x000fe6000fffe0ff */
[----:B------:R-:W2:Y:S01]  /*60f0*/  MUFU.TANH R237, R237 ;  /* 0x000000ed00ed7308 */ /* 0x000ea20000002400 */
[--C-:B-1----:R-:W-:Y:S02]  /*6100*/  IMAD.IADD R18, R15, 0x1, R10.reuse ;  /* 0x000000010f127824 */ /* 0x102fe400078e020a */
[----:B------:R-:W-:Y:S07]  /*6110*/  IMAD.IADD R17, R14, 0x1, R10 ;  /* 0x000000010e117824 */ /* 0x000fee00078e020a */
[----:B------:R-:W1:Y:S10]  /*6120*/  MUFU.TANH R238, R238 ;  /* 0x000000ee00ee7308 */ /* 0x000e740000002400 */
        /* <DEDUP_REMOVED lines=17> */
[----:B------:R1:W1:Y:S01]  /*6240*/  MUFU.TANH R250, R35 ;  /* 0x0000002300fa7308 */ /* 0x0002620000002400 */
[----:B------:R-:W-:-:S05]  /*6250*/  @P0 BRA `(.L_x_167) ;  /* 0x000001a000000947 */ /* 0x000fca0003800000 */
[----:B--234-:R-:W-:Y:S01]  /*6260*/  IADD3 R5, R10, c[0x0][0x1d0], RZ ;  /* 0x000074000a057a10 */ /* 0x01cfe20007ffe0ff */
[----:B------:R-:W-:Y:S03]  /*6270*/  BSSY B0, `(.L_x_168) ;  /* 0x0000012000007945 */ /* 0x000fe60003800000 */
[----:B------:R-:W-:Y:S04]  /*6280*/  IADD3 R5, R5, -c[0x0][0x168], RZ ;  /* 0x80005a0005057a10 */ /* 0x000fe80007ffe0ff */
[----:B------:R-:W-:Y:S11]  /*6290*/  ISETP.GT.AND P0, PT, R5, -0x1, PT ;  /* 0xffffffff0500780c */ /* 0x000ff60003f04270 */
[----:B------:R-:W-:Y:S02]  /*62a0*/  @!UPT UIADD3 URZ, URZ, URZ, URZ ;  /* 0x0000003f3f3ff290 */ /* 0x000fe4000fffe03f */
[----:B------:R-:W-:-:S05]  /*62b0*/  @P0 BRA `(.L_x_169) ;  /* 0x0000008000000947 */ /* 0x000fca0003800000 */
[----:B------:R-:W-:Y:S01]  /*62c0*/  LOP3.LUT R5, RZ, R5, RZ, 0x33, !PT ;  /* 0x00000005ff057212 */ /* 0x000fe200078e33ff */
[----:B------:R-:W-:Y:S05]  /*62d0*/  IMAD.MOV.U32 R4, RZ, RZ, c[0x0][0x32c] ;  /* 0x0000cb00ff047624 */ /* 0x000fea00078e00ff */
[----:B------:R-:W-:Y:S11]  /*62e0*/  ISETP.NE.AND P0, PT, R4, 0x1, PT ;  /* 0x000000010400780c */ /* 0x000ff60003f05270 */
[----:B------:R-:W-:Y:S02]  /*62f0*/  @!UPT UIADD3 URZ, URZ, URZ, URZ ;  /* 0x0000003f3f3ff290 */ /* 0x000fe4000fffe03f */
[----:B------:R-:W-:Y:S05]  /*6300*/  @P0 IMAD.HI.U32 R4, R5, c[0x0][0x330], RZ ;  /* 0x0000cc0005040a27 */ /* 0x000fea00078e00ff */
[----:B------:R-:W-:Y:S04]  /*6310*/  @P0 SHF.R.U32.HI R5, RZ, c[0x0][0x334], R4 ;  /* 0x0000cd00ff050a19 */ /* 0x000fe80000011604 */
[----:B------:R-:W-:Y:S01]  /*6320*/  LOP3.LUT R5, RZ, R5, RZ, 0x33, !PT ;  /* 0x00000005ff057212 */ /* 0x000fe200078e33ff */
[----:B------:R-:W-:-:S05]  /*6330*/  BRA `(.L_x_170) ;  /* 0x0000005000007947 */ /* 0x000fca0003800000 */
.L_x_169:
[----:B------:R-:W-:Y:S04]  /*6340*/  MOV R4, c[0x0][0x32c] ;  /* 0x0000cb0000047a02 */ /* 0x000fe80000000f00 */
[----:B------:R-:W-:Y:S11]  /*6350*/  ISETP.NE.AND P0, PT, R4, 0x1, PT ;  /* 0x000000010400780c */ /* 0x000ff60003f05270 */
[----:B------:R-:W-:Y:S02]  /*6360*/  @!UPT UIADD3 URZ, URZ, URZ, URZ ;  /* 0x0000003f3f3ff290 */ /* 0x000fe4000fffe03f */
[----:B------:R-:W-:Y:S05]  /*6370*/  @P0 IMAD.HI.U32 R4, R5, c[0x0][0x330], RZ ;  /* 0x0000cc0005040a27 */ /* 0x000fea00078e00ff */
[----:B------:R-:W-:Y:S02]  /*6380*/  @P0 SHF.R.U32.HI R5, RZ, c[0x0][0x334], R4 ;  /* 0x0000cd00ff050a19 */ /* 0x000fe40000011604 */
.L_x_170:
[----:B------:R-:W-:Y:S05]  /*6390*/  BSYNC B0 ;  /* 0x0000000000007941 */ /* 0x000fea0003800000 */
.L_x_168:
[----:B------:R-:W-:Y:S04]  /*63a0*/  IMAD.MOV.U32 R4, RZ, RZ, c[0x0][0x32c] ;  /* 0x0000cb00ff047624 */ /* 0x000fe800078e00ff */
[----:B------:R-:W-:Y:S04]  /*63b0*/  IMAD R4, R5, R4, -UR18 ;  /* 0x8000001205047e24 */ /* 0x000fe8000f8e0204 */
[----:B------:R-:W-:Y:S05]  /*63c0*/  IMAD.IADD R4, R4, 0x1, -R213 ;  /* 0x0000000104047824 */ /* 0x000fea00078e0ad5 */
[----:B------:R-:W-:Y:S02]  /*63d0*/  IADD3 R5, R4, c[0x0][0x32c], RZ ;  /* 0x0000cb0004057a10 */ /* 0x000fe40007ffe0ff */
[----:B------:R-:W-:Y:S02]  /*63e0*/  IMNMX R17, R17, R4, !PT ;  /* 0x0000000411117217 */ /* 0x000fe40007800200 */
[----:B------:R-:W-:Y:S02]  /*63f0*/  IMNMX R18, R18, R5, PT ;  /* 0x0000000512127217 */ /* 0x000fe40003800200 */
.L_x_167:
[----:B--234-:R-:W-:Y:S01]  /*6400*/  UISETP.GT.AND UP0, UPT, UR13, -0x1, UPT ;  /* 0xffffffff0d00788c */ /* 0x01cfe2000bf04270 */
[----:B------:R-:W2:Y:S05]  /*6410*/  SHFL.IDX PT, R7, R19, 0x1, 0x1c1f ;  /* 0x003c1f0013077f89 */ /* 0x000eaa00000e0000 */
[----:B------:R-:W-:Y:S04]  /*6420*/  PLOP3.LUT P0, PT, PT, PT, UP0, 0x80, 0x0 ;  /* 0x000000000000781c */ /* 0x000fe80003f0f008 */
[C---:B------:R-:W-:Y:S02]  /*6430*/  ISETP.GT.AND P4, PT, R17.reuse, 0x1, P0 ;  /* 0x000000011100780c */ /* 0x040fe40000784270 */
[----:B------:R-:W-:Y:S02]  /*6440*/  ISETP.GT.AND P5, PT, R17, RZ, P0 ;  /* 0x000000ff1100720c */ /* 0x000fe400007a4270 */
[C---:B------:R-:W-:Y:S02]  /*6450*/  ISETP.LT.OR P4, PT, R18.reuse, 0x2, P4 ;  /* 0x000000021200780c */ /* 0x040fe40002781670 */
[C---:B------:R-:W-:Y:S02]  /*6460*/  ISETP.LT.OR P5, PT, R18.reuse, 0x1, P5 ;  /* 0x000000011200780c */ /* 0x040fe40002fa1670 */
[----:B------:R-:W-:Y:S02]  /*6470*/  FSEL R8, R229, -INF , !P4 ;  /* 0xff800000e5087808 */ /* 0x000fe40006000000 */
[C---:B------:R-:W-:Y:S02]  /*6480*/  ISETP.GT.AND P4, PT, R17.reuse, 0x10, P0 ;  /* 0x000000101100780c */ /* 0x040fe40000784270 */
[----:B------:R-:W-:Y:S02]  /*6490*/  ISETP.GT.AND P6, PT, R17, 0x8, P0 ;  /* 0x000000081100780c */ /* 0x000fe400007c4270 */
[----:B------:R-:W-:Y:S01]  /*64a0*/  ISETP.LT.OR P4, PT, R18, 0x11, P4 ;  /* 0x000000111200780c */ /* 0x000fe20002781670 */
[--C-:B--2---:R-:W-:Y:S01]  /*64b0*/  IMAD.IADD R4, R15, 0x1, R7.reuse ;  /* 0x000000010f047824 */ /* 0x104fe200078e0207 */
[----:B------:R-:W-:Y:S01]  /*64c0*/  FSEL R10, R227, -INF , !P5 ;  /* 0xff800000e30a7808 */ /* 0x000fe20006800000 */
[----:B------:R-:W-:Y:S01]  /*64d0*/  IMAD.IADD R5, R14, 0x1, R7 ;  /* 0x000000010e057824 */ /* 0x000fe200078e0207 */
[----:B------:R-:W-:Y:S02]  /*64e0*/  ISETP.GT.AND P5, PT, R17, 0x9, P0 ;  /* 0x000000091100780c */ /* 0x000fe400007a4270 */
[----:B------:R-:W-:Y:S02]  /*64f0*/  FSEL R164, R237, -INF , !P4 ;  /* 0xff800000eda47808 */ /* 0x000fe40006000000 */
[C---:B------:R-:W-:Y:S02]  /*6500*/  ISETP.GT.AND P4, PT, R17.reuse, 0x19, P0 ;  /* 0x000000191100780c */ /* 0x040fe40000784270 */
[C---:B------:R-:W-:Y:S02]  /*6510*/  ISETP.LT.OR P6, PT, R18.reuse, 0x9, P6 ;  /* 0x000000091200780c */ /* 0x040fe400037c1670 */
[C---:B------:R-:W-:Y:S02]  /*6520*/  ISETP.LT.OR P5, PT, R18.reuse, 0xa, P5 ;  /* 0x0000000a1200780c */ /* 0x040fe40002fa1670 */
[----:B------:R-:W-:Y:S02]  /*6530*/  ISETP.LT.OR P4, PT, R18, 0x1a, P4 ;  /* 0x0000001a1200780c */ /* 0x000fe40002781670 */
[----:B------:R-:W-:Y:S02]  /*6540*/  FSEL R230, R230, -INF , !P6 ;  /* 0xff800000e6e67808 */ /* 0x000fe40007000000 */
[----:B------:R-:W-:Y:S02]  /*6550*/  ISETP.GT.AND P6, PT, R17, 0x11, P0 ;  /* 0x000000111100780c */ /* 0x000fe400007c4270 */
[----:B------:R-:W-:Y:S02]  /*6560*/  FSEL R6, R233, -INF , !P5 ;  /* 0xff800000e9067808 */ /* 0x000fe40006800000 */
[----:B------:R-:W-:Y:S02]  /*6570*/  ISETP.GT.AND P5, PT, R17, 0x18, P0 ;  /* 0x000000181100780c */ /* 0x000fe400007a4270 */
[----:B-1----:R-:W-:Y:S02]  /*6580*/  FSEL R140, R241, -INF , !P4 ;  /* 0xff800000f18c7808 */ /* 0x002fe40006000000 */
[C---:B------:R-:W-:Y:S02]  /*6590*/  ISETP.GT.AND P4, PT, R17.reuse, 0x28, P0 ;  /* 0x000000281100780c */ /* 0x040fe40000784270 */
[C---:B------:R-:W-:Y:S02]  /*65a0*/  ISETP.LT.OR P6, PT, R18.reuse, 0x12, P6 ;  /* 0x000000121200780c */ /* 0x040fe400037c1670 */
[C---:B------:R-:W-:Y:S02]  /*65b0*/  ISETP.LT.OR P5, PT, R18.reuse, 0x19, P5 ;  /* 0x000000191200780c */ /* 0x040fe40002fa1670 */
[----:B------:R-:W-:Y:S02]  /*65c0*/  ISETP.LT.OR P4, PT, R18, 0x29, P4 ;  /* 0x000000291200780c */ /* 0x000fe40002781670 */
[----:B------:R-:W-:Y:S02]  /*65d0*/  FSEL R162, R236, -INF , !P6 ;  /* 0xff800000eca27808 */ /* 0x000fe40007000000 */
[C---:B------:R-:W-:Y:S02]  /*65e0*/  ISETP.GT.AND P6, PT, R17.reuse, 0x20, P0 ;  /* 0x000000201100780c */ /* 0x040fe400007c4270 */
[----:B------:R-:W-:Y:S02]  /*65f0*/  FSEL R142, R238, -INF , !P5 ;  /* 0xff800000ee8e7808 */ /* 0x000fe40006800000 */
[----:B------:R-:W-:Y:S02]  /*6600*/  ISETP.GT.AND P5, PT, R17, 0x21, P0 ;  /* 0x000000211100780c */ /* 0x000fe400007a4270 */
[----:B------:R-:W-:Y:S02]  /*6610*/  FSEL R156, R247, -INF , !P4 ;  /* 0xff800000f79c7808 */ /* 0x000fe40006000000 */
[----:B------:R-:W-:Y:S02]  /*6620*/  ISETP.GT.AND P4, PT, R17, 0x31, P0 ;  /* 0x000000311100780c */ /* 0x000fe40000784270 */
[C---:B------:R-:W-:Y:S02]  /*6630*/  ISETP.LT.OR P6, PT, R18.reuse, 0x21, P6 ;  /* 0x000000211200780c */ /* 0x040fe400037c1670 */
[C---:B------:R-:W-:Y:S02]  /*6640*/  ISETP.LT.OR P5, PT, R18.reuse, 0x22, P5 ;  /* 0x000000221200780c */ /* 0x040fe40002fa1670 */
[----:B------:R-:W-:Y:S02]  /*6650*/  ISETP.LT.OR P4, PT, R18, 0x32, P4 ;  /* 0x000000321200780c */ /* 0x000fe40002781670 */
[----:B------:R-:W-:Y:S02]  /*6660*/  FSEL R160, R245, -INF , !P6 ;  /* 0xff800000f5a07808 */ /* 0x000fe40007000000 */
[C---:B------:R-:W-:Y:S02]  /*6670*/  ISETP.GT.AND P6, PT, R17.reuse, 0x29, P0 ;  /* 0x000000291100780c */ /* 0x040fe400007c4270 */
[----:B------:R-:W-:Y:S02]  /*6680*/  FSEL R158, R244, -INF , !P5 ;  /* 0xff800000f49e7808 */ /* 0x000fe40006800000 */
[C---:B------:R-:W-:Y:S02]  /*6690*/  ISETP.GT.AND P5, PT, R17.reuse, 0x30, P0 ;  /* 0x000000301100780c */ /* 0x040fe400007a4270 */
[----:B------:R-:W-:Y:S02]  /*66a0*/  FSEL R150, R252, -INF , !P4 ;  /* 0xff800000fc967808 */ /* 0x000fe40006000000 */
[----:B------:R-:W-:Y:S02]  /*66b0*/  PLOP3.LUT P4, PT, PT, PT, UP1, 0x40, 0x0 ;  /* 0x000000000000781c */ /* 0x000fe40003f8e818 */
[C---:B------:R-:W-:Y:S02]  /*66c0*/  ISETP.LT.OR P6, PT, R18.reuse, 0x2a, P6 ;  /* 0x0000002a1200780c */ /* 0x040fe400037c1670 */
[----:B------:R-:W-:Y:S02]  /*66d0*/  ISETP.LT.OR P5, PT, R18, 0x31, P5 ;  /* 0x000000311200780c */ /* 0x000fe40002fa1670 */
[----:B------:R-:W-:Y:S02]  /*66e0*/  FSEL R154, R246, -INF , !P6 ;  /* 0xff800000f69a7808 */ /* 0x000fe40007000000 */
[----:B------:R-:W-:Y:S02]  /*66f0*/  ISETP.GT.AND P6, PT, R17, 0x38, P0 ;  /* 0x000000381100780c */ /* 0x000fe400007c4270 */
[----:B------:R-:W-:Y:S02]  /*6700*/  FSEL R152, R9, -INF , !P5 ;  /* 0xff80000009987808 */ /* 0x000fe40006800000 */
[----:B------:R-:W-:Y:S02]  /*6710*/  ISETP.GT.AND P5, PT, R17, 0x39, P0 ;  /* 0x000000391100780c */ /* 0x000fe400007a4270 */
[C---:B------:R-:W-:Y:S02]  /*6720*/  ISETP.LT.OR P6, PT, R18.reuse, 0x39, P6 ;  /* 0x000000391200780c */ /* 0x040fe400037c1670 */
[----:B------:R-:W-:Y:S02]  /*6730*/  ISETP.LT.OR P5, PT, R18, 0x3a, P5 ;  /* 0x0000003a1200780c */ /* 0x000fe40002fa1670 */
[----:B------:R-:W-:Y:S02]  /*6740*/  FSEL R148, R13, -INF , !P6 ;  /* 0xff8000000d947808 */ /* 0x000fe40007000000 */
[----:B------:R-:W-:Y:S01]  /*6750*/  FSEL R146, R11, -INF , !P5 ;  /* 0xff8000000b927808 */ /* 0x000fe20006800000 */
[----:B------:R-:W-:-:S05]  /*6760*/  @P4 BRA `(.L_x_171) ;  /* 0x000001a000004947 */ /* 0x000fca0003800000 */
[----:B------:R-:W-:Y:S01]  /*6770*/  IADD3 R7, R7, c[0x0][0x1d0], RZ ;  /* 0x0000740007077a10 */ /* 0x000fe20007ffe0ff */
        /* <DEDUP_REMOVED lines=13> */
.L_x_173:
[----:B------:R-:W-:Y:S04]  /*6850*/  MOV R7, c[0x0][0x32c] ;  /* 0x0000cb0000077a02 */ /* 0x000fe80000000f00 */
[----:B------:R-:W-:Y:S11]  /*6860*/  ISETP.NE.AND P4, PT, R7, 0x1, PT ;  /* 0x000000010700780c */ /* 0x000ff60003f85270 */
[----:B------:R-:W-:Y:S02]  /*6870*/  @!UPT UIADD3 URZ, URZ, URZ, URZ ;  /* 0x0000003f3f3ff290 */ /* 0x000fe4000fffe03f */
[----:B------:R-:W-:Y:S05]  /*6880*/  @P4 IMAD.HI.U32 R7, R12, c[0x0][0x330], RZ ;  /* 0x0000cc000c074a27 */ /* 0x000fea00078e00ff */
[----:B------:R-:W-:Y:S02]  /*6890*/  @P4 SHF.R.U32.HI R12, RZ, c[0x0][0x334], R7 ;  /* 0x0000cd00ff0c4a19 */ /* 0x000fe40000011607 */
.L_x_174:
[----:B------:R-:W-:Y:S05]  /*68a0*/  BSYNC B0 ;  /* 0x0000000000007941 */ /* 0x000fea0003800000 */
.L_x_172:
[----:B------:R-:W-:Y:S04]  /*68b0*/  IMAD.MOV.U32 R7, RZ, RZ, c[0x0][0x32c] ;  /* 0x0000cb00ff077624 */ /* 0x000fe800078e00ff */
[----:B------:R-:W-:Y:S04]  /*68c0*/  IMAD R12, R12, R7, -UR18 ;  /* 0x800000120c0c7e24 */ /* 0x000fe8000f8e0207 */
[----:B------:R-:W-:Y:S05]  /*68d0*/  IMAD.IADD R12, R12, 0x1, -R213 ;  /* 0x000000010c0c7824 */ /* 0x000fea00078e0ad5 */
[----:B------:R-:W-:Y:S02]  /*68e0*/  IADD3 R7, R12, c[0x0][0x32c], RZ ;  /* 0x0000cb000c077a10 */ /* 0x000fe40007ffe0ff */
[----:B------:R-:W-:Y:S02]  /*68f0*/  IMNMX R5, R5, R12, !PT ;  /* 0x0000000c05057217 */ /* 0x000fe40007800200 */
[----:B------:R-:W-:Y:S02]  /*6900*/  IMNMX R4, R4, R7, PT ;  /* 0x0000000704047217 */ /* 0x000fe40003800200 */
.L_x_171:
[----:B------:R-:W-:Y:S01]  /*6910*/  FMNMX.FTZ R7, R10, R3, !PT ;  /* 0x000000030a077209 */ /* 0x000fe20007810000 */
[----:B------:R-:W-:Y:S01]  /*6920*/  LDSM.16.MT88.4 R20, [R198+0x100] ;  /* 0x00010000c614783b */ /* 0x000fe20000004200 */
[C---:B------:R-:W-:Y:S01]  /*6930*/  ISETP.GT.AND P6, PT, R5.reuse, RZ, P0 ;  /* 0x000000ff0500720c */ /* 0x040fe200007c4270 */
[----:B------:R-:W-:Y:S01]  /*6940*/  UISETP.GT.AND UP0, UPT, UR13, UR15, UPT ;  /* 0x0000000f0d00728c */ /* 0x000fe2000bf04270 */
[----:B------:R-:W-:Y:S01]  /*6950*/  FMNMX.FTZ R7, R8, R7, !PT ;  /* 0x0000000708077209 */ /* 0x000fe20007810000 */
[----:B------:R-:W-:Y:S01]  /*6960*/  UIADD3 UR13, UR13, -0x1, URZ ;  /* 0xffffffff0d0d7890 */ /* 0x000fe2000fffe03f */
[----:B------:R-:W-:Y:S02]  /*6970*/  ISETP.LT.OR P6, PT, R4, 0x1, P6 ;  /* 0x000000010400780c */ /* 0x000fe400037c1670 */
[----:B------:R-:W-:Y:S01]  /*6980*/  FMNMX.FTZ R7, R230, R7, !PT ;  /* 0x00000007e6077209 */ /* 0x000fe20007810000 */
[----:B------:R-:W-:Y:S01]  /*6990*/  LDSM.16.MT88.4 R28, [R197+0x100] ;  /* 0x00010000c51c783b */ /* 0x000fe20000004200 */
[C---:B------:R-:W-:Y:S02]  /*69a0*/  ISETP.GT.AND P5, PT, R5.reuse, 0x1, P0 ;  /* 0x000000010500780c */ /* 0x040fe400007a4270 */
[----:B------:R-:W-:Y:S02]  /*69b0*/  FMNMX.FTZ R7, R6, R7, !PT ;  /* 0x0000000706077209 */ /* 0x000fe40007810000 */
[----:B------:R-:W-:Y:S02]  /*69c0*/  FSEL R13, R0, -INF , !P6 ;  /* 0xff800000000d7808 */ /* 0x000fe40007000000 */
[----:B------:R-:W-:Y:S02]  /*69d0*/  FMNMX.FTZ R7, R164, R7, !PT ;  /* 0x00000007a4077209 */ /* 0x000fe40007810000 */
[----:B------:R-:W-:Y:S02]  /*69e0*/  ISETP.GT.AND P4, PT, R5, 0x8, P0 ;  /* 0x000000080500780c */ /* 0x000fe40000784270 */
[----:B------:R-:W-:Y:S02]  /*69f0*/  FMNMX.FTZ R7, R162, R7, !PT ;  /* 0x00000007a2077209 */ /* 0x000fe40007810000 */
[----:B------:R-:W-:Y:S02]  /*6a00*/  ISETP.LT.OR P5, PT, R4, 0x2, P5 ;  /* 0x000000020400780c */ /* 0x000fe40002fa1670 */
[----:B------:R-:W-:Y:S02]  /*6a10*/  FMNMX.FTZ R7, R142, R7, !PT ;  /* 0x000000078e077209 */ /* 0x000fe40007810000 */
[----:B------:R-:W-:Y:S02]  /*6a20*/  FMNMX.FTZ R0, R13, R2, !PT ;  /* 0x000000020d007209 */ /* 0x000fe40007810000 */
[----:B------:R-:W-:Y:S02]  /*6a30*/  FMNMX.FTZ R7, R140, R7, !PT ;  /* 0x000000078c077209 */ /* 0x000fe40007810000 */
[----:B------:R-:W-:Y:S02]  /*6a40*/  FSEL R225, R225, -INF , !P5 ;  /* 0xff800000e1e17808 */ /* 0x000fe40006800000 */
[----:B------:R-:W-:Y:S02]  /*6a50*/  FMNMX.FTZ R7, R160, R7, !PT ;  /* 0x00000007a0077209 */ /* 0x000fe40007810000 */
[----:B------:R-:W-:Y:S02]  /*6a60*/  ISETP.GT.AND P6, PT, R5, 0x9, P0 ;  /* 0x000000090500780c */ /* 0x000fe400007c4270 */
[----:B------:R-:W-:Y:S02]  /*6a70*/  FMNMX.FTZ R7, R158, R7, !PT ;  /* 0x000000079e077209 */ /* 0x000fe40007810000 */
[----:B------:R-:W-:Y:S02]  /*6a80*/  ISETP.LT.OR P4, PT, R4, 0x9, P4 ;  /* 0x000000090400780c */ /* 0x000fe40002781670 */
[----:B------:R-:W-:Y:S02]  /*6a90*/  FMNMX.FTZ R7, R156, R7, !PT ;  /* 0x000000079c077209 */ /* 0x000fe40007810000 */
[----:B------:R-:W-:Y:S02]  /*6aa0*/  FSEL R11, R226, -INF , !P4 ;  /* 0xff800000e20b7808 */ /* 0x000fe40006000000 */
[----:B------:R-:W-:Y:S02]  /*6ab0*/  FMNMX.FTZ R0, R225, R0, !PT ;  /* 0x00000000e1007209 */ /* 0x000fe40007810000 */
[----:B------:R-:W-:Y:S02]  /*6ac0*/  ISETP.GT.AND P5, PT, R5, 0x10, P0 ;  /* 0x000000100500780c */ /* 0x000fe400007a4270 */
[----:B------:R-:W-:Y:S02]  /*6ad0*/  ISETP.LT.OR P6, PT, R4, 0xa, P6 ;  /* 0x0000000a0400780c */ /* 0x000fe400037c1670 */
[----:B------:R-:W-:Y:S02]  /*6ae0*/  FMNMX.FTZ R7, R154, R7, !PT ;  /* 0x000000079a077209 */ /* 0x000fe40007810000 */
[----:B------:R-:W-:Y:S02]  /*6af0*/  FSEL R9, R228, -INF , !P6 ;  /* 0xff800000e4097808 */ /* 0x000fe40007000000 */
[----:B------:R-:W-:Y:S02]  /*6b00*/  ISETP.LT.OR P5, PT, R4, 0x11, P5 ;  /* 0x000000110400780c */ /* 0x000fe40002fa1670 */
[----:B------:R-:W-:Y:S02]  /*6b10*/  FMNMX.FTZ R0, R11, R0, !PT ;  /* 0x000000000b007209 */ /* 0x000fe40007810000 */
[----:B------:R-:W-:Y:S02]  /*6b20*/  ISETP.GT.AND P4, PT, R5, 0x11, P0 ;  /* 0x000000110500780c */ /* 0x000fe40000784270 */
[----:B------:R-:W-:Y:S02]  /*6b30*/  FMNMX.FTZ R7, R152, R7, !PT ;  /* 0x0000000798077209 */ /* 0x000fe40007810000 */
[----:B------:R-:W-:Y:S02]  /*6b40*/  FSEL R163, R232, -INF , !P5 ;  /* 0xff800000e8a37808 */ /* 0x000fe40006800000 */
[----:B------:R-:W-:Y:S02]  /*6b50*/  ISETP.LT.OR P4, PT, R4, 0x12, P4 ;  /* 0x000000120400780c */ /* 0x000fe40002781670 */
[----:B------:R-:W-:Y:S02]  /*6b60*/  FMNMX.FTZ R0, R9, R0, !PT ;  /* 0x0000000009007209 */ /* 0x000fe40007810000 */
[----:B------:R-:W-:Y:S02]  /*6b70*/  ISETP.GT.AND P6, PT, R5, 0x18, P0 ;  /* 0x000000180500780c */ /* 0x000fe400007c4270 */
[----:B------:R-:W-:Y:S02]  /*6b80*/  FMNMX.FTZ R15, R150, R7, !PT ;  /* 0x00000007960f7209 */ /* 0x000fe40007810000 */
[----:B------:R-:W-:Y:S02]  /*6b90*/  FSEL R161, R231, -INF , !P4 ;  /* 0xff800000e7a17808 */ /* 0x000fe40006000000 */
[----:B------:R-:W-:Y:S02]  /*6ba0*/  FMNMX.FTZ R0, R163, R0, !PT ;  /* 0x00000000a3007209 */ /* 0x000fe40007810000 */
[----:B------:R-:W-:Y:S02]  /*6bb0*/  ISETP.LT.OR P6, PT, R4, 0x19, P6 ;  /* 0x000000190400780c */ /* 0x000fe400037c1670 */
        /* <DEDUP_REMOVED lines=9> */
[----:B------:R-:W-:Y:S01]  /*6c50*/  ISETP.LT.OR P4, PT, R4, 0x21, P4 ;  /* 0x000000210400780c */ /* 0x000fe20002781670 */
[----:B------:R-:W1:Y:S01]  /*6c60*/  SHFL.BFLY PT, R0, R7, 0x2, 0x1f ;  /* 0x0c401f0007007f89 */ /* 0x000e6200000e0000 */
[----:B------:R-:W-:Y:S02]  /*6c70*/  ISETP.GT.AND P6, PT, R5, 0x21, P0 ;  /* 0x000000210500780c */ /* 0x000fe400007c4270 */
[----:B------:R-:W-:Y:S02]  /*6c80*/  FSEL R159, R240, -INF , !P4 ;  /* 0xff800000f09f7808 */ /* 0x000fe40006000000 */
[----:B------:R-:W-:Y:S02]  /*6c90*/  FMNMX.FTZ R14, R141, R14, !PT ;  /* 0x0000000e8d0e7209 */ /* 0x000fe40007810000 */
[C---:B------:R-:W-:Y:S02]  /*6ca0*/  ISETP.LT.OR P6, PT, R4.reuse, 0x22, P6 ;  /* 0x000000220400780c */ /* 0x040fe400037c1670 */
[----:B------:R-:W-:Y:S02]  /*6cb0*/  ISETP.GT.AND P5, PT, R5, 0x28, P0 ;  /* 0x000000280500780c */ /* 0x000fe400007a4270 */
[----:B------:R-:W-:Y:S02]  /*6cc0*/  FSEL R157, R239, -INF , !P6 ;  /* 0xff800000ef9d7808 */ /* 0x000fe40007000000 */
[----:B------:R-:W-:Y:S02]  /*6cd0*/  FMNMX.FTZ R14, R159, R14, !PT ;  /* 0x0000000e9f0e7209 */ /* 0x000fe40007810000 */
[C---:B------:R-:W-:Y:S02]  /*6ce0*/  ISETP.LT.OR P5, PT, R4.reuse, 0x29, P5 ;  /* 0x000000290400780c */ /* 0x040fe40002fa1670 */
[----:B------:R-:W-:Y:S02]  /*6cf0*/  ISETP.GT.AND P4, PT, R5, 0x29, P0 ;  /* 0x000000290500780c */ /* 0x000fe40000784270 */
[----:B------:R-:W-:Y:S02]  /*6d00*/  FSEL R155, R243, -INF , !P5 ;  /* 0xff800000f39b7808 */ /* 0x000fe40006800000 */
[----:B------:R-:W-:Y:S02]  /*6d10*/  FMNMX.FTZ R14, R157, R14, !PT ;  /* 0x0000000e9d0e7209 */ /* 0x000fe40007810000 */
[----:B------:R-:W-:Y:S02]  /*6d20*/  ISETP.LT.OR P4, PT, R4, 0x2a, P4 ;  /* 0x0000002a0400780c */ /* 0x000fe40002781670 */
        /* <DEDUP_REMOVED lines=13> */
[----:B-1----:R-:W-:Y:S02]  /*6e00*/  FMNMX.FTZ R12, R7, R0, !PT ;  /* 0x00000000070c7209 */ /* 0x002fe40007810000 */
[----:B------:R-:W-:Y:S02]  /*6e10*/  FSEL R145, R251, -INF , !P4 ;  /* 0xff800000fb917808 */ /* 0x000fe40006000000 */
[----:B------:R-:W-:Y:S01]  /*6e20*/  FMNMX.FTZ R0, R147, R14, !PT ;  /* 0x0000000e93007209 */ /* 0x000fe20007810000 */
[----:B------:R-:W1:Y:S01]  /*6e30*/  SHFL.BFLY PT, R15, R12, 0x1, 0x1f ;  /* 0x0c201f000c0f7f89 */ /* 0x000e6200000e0000 */
[----:B------:R-:W-:Y:S02]  /*6e40*/  ISETP.LT.OR P0, PT, R4, 0x3a, P0 ;  /* 0x0000003a0400780c */ /* 0x000fe40000701670 */
[----:B------:R-:W-:Y:S02]  /*6e50*/  FMNMX.FTZ R0, R145, R0, !PT ;  /* 0x0000000091007209 */ /* 0x000fe40007810000 */
[----:B------:R-:W-:Y:S04]  /*6e60*/  FSEL R133, R250, -INF , !P0 ;  /* 0xff800000fa857808 */ /* 0x000fe80004000000 */
[----:B------:R-:W-:Y:S05]  /*6e70*/  FMNMX.FTZ R7, R133, R0, !PT ;  /* 0x0000000085077209 */ /* 0x000fea0007810000 */
[----:B------:R-:W2:Y:S01]  /*6e80*/  SHFL.BFLY PT, R4, R7, 0x2, 0x1f ;  /* 0x0c401f0007047f89 */ /* 0x000ea200000e0000 */
[----:B-1----:R-:W-:Y:S04]  /*6e90*/  FMNMX.FTZ R0, R12, R15, !PT ;  /* 0x0000000f0c007209 */ /* 0x002fe80007810000 */
[C---:B------:R-:W-:Y:S01]  /*6ea0*/  FSETP.NEU.FTZ.AND P0, PT, R0.reuse, -INF , PT ;  /* 0xff8000000000780b */ /* 0x040fe20003f1d000 */
[----:B------:R-:W-:Y:S05]  /*6eb0*/  FMUL.FTZ R151, R0, c[0x0][0x2d0] ;  /* 0x0000b40000977a20 */ /* 0x000fea0000410000 */
[----:B------:R-:W-:Y:S02]  /*6ec0*/  FSEL R151, R151, RZ, P0 ;  /* 0x000000ff97977208 */ /* 0x000fe40000000000 */
[----:B--2---:R-:W-:Y:S03]  /*6ed0*/  FMNMX.FTZ R5, R7, R4, !PT ;  /* 0x0000000407057209 */ /* 0x004fe60007810000 */
[--C-:B------:R-:W-:Y:S01]  /*6ee0*/  FFMA.FTZ R168, R10, c[0x0][0x2d0], -R151.reuse ;  /* 0x0000b4000aa87a23 */ /* 0x100fe20000010897 */
[----:B------:R-:W-:Y:S01]  /*6ef0*/  FSEL R4, R0, RZ, P0 ;  /* 0x000000ff00047208 */ /* 0x000fe20000000000 */
[--C-:B------:R-:W-:Y:S01]  /*6f00*/  FFMA.FTZ R135, R8, c[0x0][0x2d0], -R151.reuse ;  /* 0x0000b40008877a23 */ /* 0x100fe20000010897 */
[----:B------:R-:W1:Y:S01]  /*6f10*/  SHFL.BFLY PT, R132, R5, 0x1, 0x1f ;  /* 0x0c201f0005847f89 */ /* 0x000e6200000e0000 */
[----:B------:R-:W-:Y:S02]  /*6f20*/  FFMA.FTZ R134, R230, c[0x0][0x2d0], -R151 ;  /* 0x0000b400e6867a23 */ /* 0x000fe40000010897 */
[----:B------:R-:W-:Y:S01]  /*6f30*/  MUFU.EX2 R168, R168 ;  /* 0x000000a800a87308 */ /* 0x000fe20000000800 */
[----:B------:R-:W-:Y:S02]  /*6f40*/  FADD.FTZ R3, -R4, R3 ;  /* 0x0000000304037221 */ /* 0x000fe40000010100 */
[--C-:B------:R-:W-:Y:S02]  /*6f50*/  FFMA.FTZ R169, R6, c[0x0][0x2d0], -R151.reuse ;  /* 0x0000b40006a97a23 */ /* 0x100fe40000010897 */
[----:B------:R-:W-:Y:S02]  /*6f60*/  FMUL.FTZ R6, R3, c[0x0][0x2d0] ;  /* 0x0000b40003067a20 */ /* 0x000fe40000410000 */
[--C-:B------:R-:W-:Y:S02]  /*6f70*/  FFMA.FTZ R174, R164, c[0x0][0x2d0], -R151.reuse ;  /* 0x0000b400a4ae7a23 */ /* 0x100fe40000010897 */
[----:B------:R-:W-:Y:S01]  /*6f80*/  LDSM.16.MT88.4 R164, [R203+0x5900] ;  /* 0x00590000cba4783b */ /* 0x000fe20000004200 */
[----:B------:R-:W2:Y:S01]  /*6f90*/  MUFU.EX2 R135, R135 ;  /* 0x0000008700877308 */ /* 0x000ea20000000800 */
[--C-:B------:R-:W-:Y:S02]  /*6fa0*/  FFMA.FTZ R175, R162, c[0x0][0x2d0], -R151.reuse ;  /* 0x0000b400a2af7a23 */ /* 0x100fe40000010897 */
[--C-:B------:R-:W-:Y:S02]  /*6fb0*/  FFMA.FTZ R176, R142, c[0x0][0x2d0], -R151.reuse ;  /* 0x0000b4008eb07a23 */ /* 0x100fe40000010897 */
[--C-:B------:R-:W-:Y:S02]  /*6fc0*/  FFMA.FTZ R177, R140, c[0x0][0x2d0], -R151.reuse ;  /* 0x0000b4008cb17a23 */ /* 0x100fe40000010897 */
[--C-:B------:R-:W-:Y:S02]  /*6fd0*/  FFMA.FTZ R227, R160, c[0x0][0x2d0], -R151.reuse ;  /* 0x0000b400a0e37a23 */ /* 0x100fe40000010897 */
[--C-:B------:R-:W-:Y:S01]  /*6fe0*/  FFMA.FTZ R228, R158, c[0x0][0x2d0], -R151.reuse ;  /* 0x0000b4009ee47a23 */ /* 0x100fe20000010897 */
[----:B------:R-:W-:Y:S01]  /*6ff0*/  MUFU.EX2 R134, R134 ;  /* 0x0000008600867308 */ /* 0x000fe20000000800 */
[--C-:B------:R-:W-:Y:S01]  /*7000*/  FFMA.FTZ R229, R156, c[0x0][0x2d0], -R151.reuse ;  /* 0x0000b4009ce57a23 */ /* 0x100fe20000010897 */
[----:B-1----:R-:W-:Y:S01]  /*7010*/  FMNMX.FTZ R132, R5, R132, !PT ;  /* 0x0000008405847209 */ /* 0x002fe20007810000 */
[--C-:B------:R-:W-:Y:S02]  /*7020*/  FFMA.FTZ R230, R154, c[0x0][0x2d0], -R151.reuse ;  /* 0x0000b4009ae67a23 */ /* 0x100fe40000010897 */
[--C-:B------:R-:W-:Y:S01]  /*7030*/  FFMA.FTZ R235, R152, c[0x0][0x2d0], -R151.reuse ;  /* 0x0000b40098eb7a23 */ /* 0x100fe20000010897 */
[C---:B------:R-:W-:Y:S01]  /*7040*/  FSETP.NEU.FTZ.AND P0, PT, R132.reuse, -INF , PT ;  /* 0xff8000008400780b */ /* 0x040fe20003f1d000 */
[----:B------:R-:W-:Y:S02]  /*7050*/  FMUL.FTZ R144, R132, c[0x0][0x2d0] ;  /* 0x0000b40084907a20 */ /* 0x000fe40000410000 */
[--C-:B------:R-:W-:Y:S01]  /*7060*/  FFMA.FTZ R236, R150, c[0x0][0x2d0], -R151.reuse ;  /* 0x0000b40096ec7a23 */ /* 0x100fe20000010897 */
[----:B------:R-:W-:Y:S01]  /*7070*/  FSEL R5, R132, RZ, P0 ;  /* 0x000000ff84057208 */ /* 0x000fe20000000000 */
[----:B------:R-:W1:Y:S01]  /*7080*/  MUFU.EX2 R169, R169 ;  /* 0x000000a900a97308 */ /* 0x000e620000000800 */
[----:B------:R-:W-:Y:S01]  /*7090*/  FSEL R144, R144, RZ, P0 ;  /* 0x000000ff90907208 */ /* 0x000fe20000000000 */
[--C-:B------:R-:W-:Y:S01]  /*70a0*/  FFMA.FTZ R237, R148, c[0x0][0x2d0], -R151.reuse ;  /* 0x0000b40094ed7a23 */ /* 0x100fe20000010897 */
[----:B--2---:R-:W-:Y:S01]  /*70b0*/  F2FP.BF16.PACK_AB R136, R135, R168 ;  /* 0x000000a88788723e */ /* 0x004fe200000010ff */
[----:B------:R-:W-:Y:S01]  /*70c0*/  FADD.FTZ R5, -R5, R2 ;  /* 0x0000000205057221 */ /* 0x000fe20000010100 */
[----:B------:R-:W-:Y:S01]  /*70d0*/  PLOP3.LUT P0, PT, PT, PT, UP0, 0x80, 0x0 ;  /* 0x000000000000781c */ /* 0x000fe20003f0f008 */
[--C-:B------:R-:W-:Y:S02]  /*70e0*/  FFMA.FTZ R173, R13, c[0x0][0x2d0], -R144.reuse ;  /* 0x0000b4000dad7a23 */ /* 0x100fe40000010890 */
[----:B------:R-:W2:Y:S01]  /*70f0*/  LDSM.16.MT88.4 R12, [R203+0x100] ;  /* 0x00010000cb0c783b */ /* 0x000ea20000004200 */
[--C-:B------:R-:W-:Y:S01]  /*7100*/  FFMA.FTZ R172, R225, c[0x0][0x2d0], -R144.reuse ;  /* 0x0000b400e1ac7a23 */ /* 0x100fe20000010890 */
[----:B------:R-:W3:Y:S01]  /*7110*/  MUFU.EX2 R3, R6 ;  /* 0x0000000600037308 */ /* 0x000ee20000000800 */
[--C-:B------:R-:W-:Y:S02]  /*7120*/  FFMA.FTZ R171, R11, c[0x0][0x2d0], -R144.reuse ;  /* 0x0000b4000bab7a23 */ /* 0x100fe40000010890 */
[--C-:B------:R-:W-:Y:S02]  /*7130*/  FFMA.FTZ R170, R9, c[0x0][0x2d0], -R144.reuse ;  /* 0x0000b40009aa7a23 */ /* 0x100fe40000010890 */
[----:B------:R-:W-:Y:S02]  /*7140*/  FMUL.FTZ R2, R5, c[0x0][0x2d0] ;  /* 0x0000b40005027a20 */ /* 0x000fe40000410000 */
[--C-:B------:R-:W-:Y:S02]  /*7150*/  FFMA.FTZ R178, R163, c[0x0][0x2d0], -R144.reuse ;  /* 0x0000b400a3b27a23 */ /* 0x100fe40000010890 */
[--C-:B------:R-:W-:Y:S01]  /*7160*/  FFMA.FTZ R179, R161, c[0x0][0x2d0], -R144.reuse ;  /* 0x0000b400a1b37a23 */ /* 0x100fe20000010890 */
[----:B------:R-:W-:Y:S01]  /*7170*/  MUFU.EX2 R173, R173 ;  /* 0x000000ad00ad7308 */ /* 0x000fe20000000800 */
[----:B------:R-:W-:Y:S01]  /*7180*/  LDSM.16.MT88.4 R160, [R196+0x3900] ;  /* 0x00390000c4a0783b */ /* 0x000fe20000004200 */
[--C-:B------:R-:W-:Y:S01]  /*7190*/  FFMA.FTZ R225, R143, c[0x0][0x2d0], -R144.reuse ;  /* 0x0000b4008fe17a23 */ /* 0x100fe20000010890 */
[----:B-1----:R-:W-:Y:S01]  /*71a0*/  F2FP.BF16.PACK_AB R138, R169, R134 ;  /* 0x00000086a98a723e */ /* 0x002fe200000010ff */
[--C-:B------:R-:W-:Y:S02]  /*71b0*/  FFMA.FTZ R226, R141, c[0x0][0x2d0], -R144.reuse ;  /* 0x0000b4008de27a23 */ /* 0x100fe40000010890 */
[--C-:B------:R-:W-:Y:S03]  /*71c0*/  FFMA.FTZ R231, R159, c[0x0][0x2d0], -R144.reuse ;  /* 0x0000b4009fe77a23 */ /* 0x100fe60000010890 */
[----:B------:R-:W-:Y:S01]  /*71d0*/  LDSM.16.MT88.4 R140, [R197+0x2900] ;  /* 0x00290000c58c783b */ /* 0x000fe20000004200 */
[----:B------:R-:W1:Y:S01]  /*71e0*/  MUFU.EX2 R172, R172 ;  /* 0x000000ac00ac7308 */ /* 0x000e620000000800 */
[--C-:B------:R-:W-:Y:S02]  /*71f0*/  FFMA.FTZ R232, R157, c[0x0][0x2d0], -R144.reuse ;  /* 0x0000b4009de87a23 */ /* 0x100fe40000010890 */
[--C-:B------:R-:W-:Y:S02]  /*7200*/  FFMA.FTZ R233, R155, c[0x0][0x2d0], -R144.reuse ;  /* 0x0000b4009be97a23 */ /* 0x100fe40000010890 */
[C---:B---3--:R-:W-:Y:S02]  /*7210*/  FMUL.FTZ R4, R3.reuse, R128 ;  /* 0x0000008003047220 */ /* 0x048fe40000410000 */
[C---:B------:R-:W-:Y:S01]  /*7220*/  FMUL.FTZ R5, R3.reuse, R129 ;  /* 0x0000008103057220 */ /* 0x040fe20000410000 */
[----:B------:R-:W-:Y:S01]  /*7230*/  LDSM.16.MT88.4 R156, [R197+0x3900] ;  /* 0x00390000c59c783b */ /* 0x000fe20000004200 */
[C---:B------:R-:W-:Y:S01]  /*7240*/  FMUL.FTZ R8, R3.reuse, R124 ;  /* 0x0000007c03087220 */ /* 0x040fe20000410000 */
[----:B------:R-:W-:Y:S01]  /*7250*/  MUFU.EX2 R171, R171 ;  /* 0x000000ab00ab7308 */ /* 0x000fe20000000800 */
[C---:B------:R-:W-:Y:S02]  /*7260*/  FMUL.FTZ R9, R3.reuse, R125 ;  /* 0x0000007d03097220 */ /* 0x040fe40000410000 */
[C---:B------:R-:W-:Y:S02]  /*7270*/  FMUL.FTZ R16, R3.reuse, R116 ;  /* 0x0000007403107220 */ /* 0x040fe40000410000 */
[C---:B------:R-:W-:Y:S02]  /*7280*/  FMUL.FTZ R17, R3.reuse, R117 ;  /* 0x0000007503117220 */ /* 0x040fe40000410000 */
[C---:B------:R-:W-:Y:S02]  /*7290*/  FMUL.FTZ R24, R3.reuse, R108 ;  /* 0x0000006c03187220 */ /* 0x040fe40000410000 */
[C---:B------:R-:W-:Y:S01]  /*72a0*/  FMUL.FTZ R25, R3.reuse, R109 ;  /* 0x0000006d03197220 */ /* 0x040fe20000410000 */
[----:B------:R-:W3:Y:S01]  /*72b0*/  MUFU.EX2 R170, R170 ;  /* 0x000000aa00aa7308 */ /* 0x000ee20000000800 */
[C---:B------:R-:W-:Y:S02]  /*72c0*/  FMUL.FTZ R32, R3.reuse, R100 ;  /* 0x0000006403207220 */ /* 0x040fe40000410000 */
[----:B------:R-:W-:Y:S01]  /*72d0*/  FMUL.FTZ R33, R3, R101 ;  /* 0x0000006503217220 */ /* 0x000fe20000410000 */
[----:B-1----:R-:W-:Y:S01]  /*72e0*/  F2FP.BF16.PACK_AB R137, R172, R173 ;  /* 0x000000adac89723e */ /* 0x002fe200000010ff */
[--C-:B------:R-:W-:Y:S02]  /*72f0*/  FFMA.FTZ R234, R153, c[0x0][0x2d0], -R144.reuse ;  /* 0x0000b40099ea7a23 */ /* 0x100fe40000010890 */
[----:B------:R-:W-:Y:S01]  /*7300*/  LDSM.16.MT88.4 R152, [R198+0x3900] ;  /* 0x00390000c698783b */ /* 0x000fe20000004200 */
[--C-:B------:R-:W-:Y:S02]  /*7310*/  FFMA.FTZ R239, R149, c[0x0][0x2d0], -R144.reuse ;  /* 0x0000b40095ef7a23 */ /* 0x100fe40000010890 */
[----:B------:R-:W1:Y:S01]  /*7320*/  MUFU.EX2 R2, R2 ;  /* 0x0000000200027308 */ /* 0x000e620000000800 */
[--C-:B------:R-:W-:Y:S02]  /*7330*/  FFMA.FTZ R240, R147, c[0x0][0x2d0], -R144.reuse ;  /* 0x0000b40093f07a23 */ /* 0x100fe40000010890 */
[--C-:B------:R-:W-:Y:S02]  /*7340*/  FFMA.FTZ R241, R145, c[0x0][0x2d0], -R144.reuse ;  /* 0x0000b40091f17a23 */ /* 0x100fe40000010890 */
[----:B------:R-:W-:Y:S02]  /*7350*/  FFMA.FTZ R151, R146, c[0x0][0x2d0], -R151 ;  /* 0x0000b40092977a23 */ /* 0x000fe40000010897 */
[----:B------:R-:W-:Y:S02]  /*7360*/  FFMA.FTZ R144, R133, c[0x0][0x2d0], -R144 ;  /* 0x0000b40085907a23 */ /* 0x000fe40000010890 */
[C---:B------:R-:W-:Y:S01]  /*7370*/  FMUL.FTZ R36, R3.reuse, R36 ;  /* 0x0000002403247220 */ /* 0x040fe20000410000 */
[----:B------:R-:W-:Y:S01]  /*7380*/  MUFU.EX2 R238, R151 ;  /* 0x0000009700ee7308 */ /* 0x000fe20000000800 */
[C---:B------:R-:W-:Y:S02]  /*7390*/  FMUL.FTZ R37, R3.reuse, R37 ;  /* 0x0000002503257220 */ /* 0x040fe40000410000 */
[C---:B------:R-:W-:Y:S01]  /*73a0*/  FMUL.FTZ R40, R3.reuse, R40 ;  /* 0x0000002803287220 */ /* 0x040fe20000410000 */
[----:B---3--:R-:W-:Y:S01]  /*73b0*/  F2FP.BF16.PACK_AB R139, R170, R171 ;  /* 0x000000abaa8b723e */ /* 0x008fe200000010ff */
[C---:B------:R-:W-:Y:S02]  /*73c0*/  FMUL.FTZ R41, R3.reuse, R41 ;  /* 0x0000002903297220 */ /* 0x040fe40000410000 */
[C---:B------:R-:W-:Y:S02]  /*73d0*/  FMUL.FTZ R44, R3.reuse, R44 ;  /* 0x0000002c032c7220 */ /* 0x040fe40000410000 */
[C---:B------:R-:W-:Y:S01]  /*73e0*/  FMUL.FTZ R45, R3.reuse, R45 ;  /* 0x0000002d032d7220 */ /* 0x040fe20000410000 */
[----:B------:R3:W-:Y:S01]  /*73f0*/  MUFU.EX2 R242, R144 ;  /* 0x0000009000f27308 */ /* 0x0007e20000000800 */
[C---:B------:R-:W-:Y:S02]  /*7400*/  FMUL.FTZ R48, R3.reuse, R48 ;  /* 0x0000003003307220 */ /* 0x040fe40000410000 */
[C---:B------:R-:W-:Y:S02]  /*7410*/  FMUL.FTZ R49, R3.reuse, R49 ;  /* 0x0000003103317220 */ /* 0x040fe40000410000 */
[C---:B-1----:R-:W-:Y:S02]  /*7420*/  FMUL.FTZ R6, R2.reuse, R130 ;  /* 0x0000008202067220 */ /* 0x042fe40000410000 */
[C---:B------:R-:W-:Y:S02]  /*7430*/  FMUL.FTZ R7, R2.reuse, R131 ;  /* 0x0000008302077220 */ /* 0x040fe40000410000 */
[----:B------:R-:W-:Y:S01]  /*7440*/  LDSM.16.MT88.4 R128, [R198+0x2900] ;  /* 0x00290000c680783b */ /* 0x000fe20000004200 */
[C---:B------:R-:W-:Y:S01]  /*7450*/  FMUL.FTZ R10, R2.reuse, R126 ;  /* 0x0000007e020a7220 */ /* 0x040fe20000410000 */
[----:B------:R-:W-:Y:S01]  /*7460*/  MUFU.EX2 R174, R174 ;  /* 0x000000ae00ae7308 */ /* 0x000fe20000000800 */
[C---:B------:R-:W-:Y:S02]  /*7470*/  FMUL.FTZ R11, R2.reuse, R127 ;  /* 0x0000007f020b7220 */ /* 0x040fe40000410000 */
[C---:B--2---:R-:W-:Y:S03]  /*7480*/  HMMA.16816.F32.BF16 R4, R136.reuse, R12, R4 ;  /* 0x0000000c8804723c */ /* 0x044fe60000041804 */
[----:B------:R-:W-:Y:S02]  /*7490*/  LDSM.16.MT88.4 R124, [R203+0x2900] ;  /* 0x00290000cb7c783b */ /* 0x000fe40000004200 */
[C---:B------:R-:W-:Y:S02]  /*74a0*/  FMUL.FTZ R18, R2.reuse, R118 ;  /* 0x0000007602127220 */ /* 0x040fe40000410000 */
[C---:B------:R-:W-:Y:S01]  /*74b0*/  FMUL.FTZ R12, R3.reuse, R120 ;  /* 0x00000078030c7220 */ /* 0x040fe20000410000 */
[C---:B------:R-:W-:Y:S01]  /*74c0*/  HMMA.16816.F32.BF16 R8, R136.reuse, R14, R8 ;  /* 0x0000000e8808723c */ /* 0x040fe20000041808 */
[----:B------:R-:W1:Y:S02]  /*74d0*/  MUFU.EX2 R175, R175 ;  /* 0x000000af00af7308 */ /* 0x000e640000000800 */
[----:B---3--:R-:W-:Y:S01]  /*74e0*/  LDSM.16.MT88.4 R144, [R196+0x1900] ;  /* 0x00190000c490783b */ /* 0x008fe20000004200 */
[C---:B------:R-:W-:Y:S02]  /*74f0*/  FMUL.FTZ R13, R3.reuse, R121 ;  /* 0x00000079030d7220 */ /* 0x040fe40000410000 */
[C---:B------:R-:W-:Y:S02]  /*7500*/  FMUL.FTZ R19, R2.reuse, R119 ;  /* 0x0000007702137220 */ /* 0x040fe40000410000 */
[C---:B------:R-:W-:Y:S03]  /*7510*/  FMUL.FTZ R14, R2.reuse, R122 ;  /* 0x0000007a020e7220 */ /* 0x040fe60000410000 */
[----:B------:R-:W-:Y:S01]  /*7520*/  LDSM.16.MT88.4 R116, [R198+0x900] ;  /* 0x00090000c674783b */ /* 0x000fe20000004200 */
[C---:B------:R-:W-:Y:S01]  /*7530*/  FMUL.FTZ R15, R2.reuse, R123 ;  /* 0x0000007b020f7220 */ /* 0x040fe20000410000 */
[----:B------:R-:W-:Y:S01]  /*7540*/  MUFU.EX2 R176, R176 ;  /* 0x000000b000b07308 */ /* 0x000fe20000000800 */
[C---:B------:R-:W-:Y:S02]  /*7550*/  FMUL.FTZ R26, R2.reuse, R110 ;  /* 0x0000006e021a7220 */ /* 0x040fe40000410000 */
[C---:B------:R-:W-:Y:S02]  /*7560*/  FMUL.FTZ R27, R2.reuse, R111 ;  /* 0x0000006f021b7220 */ /* 0x040fe40000410000 */
[C---:B------:R-:W-:Y:S01]  /*7570*/  FMUL.FTZ R34, R2.reuse, R102 ;  /* 0x0000006602227220 */ /* 0x040fe20000410000 */
[C---:B------:R-:W-:Y:S01]  /*7580*/  HMMA.16816.F32.BF16 R12, R136.reuse, R20, R12 ;  /* 0x00000014880c723c */ /* 0x040fe2000004180c */
[----:B------:R-:W2:Y:S02]  /*7590*/  LDSM.16.MT88.4 R120, [R196+0x100] ;  /* 0x00010000c478783b */ /* 0x000ea40000004200 */
[C---:B------:R-:W-:Y:S01]  /*75a0*/  FMUL.FTZ R35, R2.reuse, R103 ;  /* 0x0000006702237220 */ /* 0x040fe20000410000 */
[----:B------:R-:W-:Y:S01]  /*75b0*/  MUFU.EX2 R177, R177 ;  /* 0x000000b100b17308 */ /* 0x000fe20000000800 */
[C---:B------:R-:W-:Y:S02]  /*75c0*/  FMUL.FTZ R38, R2.reuse, R38 ;  /* 0x0000002602267220 */ /* 0x040fe40000410000 */
[C---:B------:R-:W-:Y:S01]  /*75d0*/  FMUL.FTZ R20, R3.reuse, R112 ;  /* 0x0000007003147220 */ /* 0x040fe20000410000 */
[C---:B------:R-:W-:Y:S01]  /*75e0*/  HMMA.16816.F32.BF16 R16, R136.reuse, R22, R16 ;  /* 0x000000168810723c */ /* 0x040fe20000041810 */
[----:B------:R-:W-:Y:S03]  /*75f0*/  LDSM.16.MT88.4 R100, [R197+0x2100] ;  /* 0x00210000c564783b */ /* 0x000fe60000004200 */
[C---:B------:R-:W-:Y:S02]  /*7600*/  FMUL.FTZ R21, R3.reuse, R113 ;  /* 0x0000007103157220 */ /* 0x040fe40000410000 */
[C---:B------:R-:W-:Y:S01]  /*7610*/  FMUL.FTZ R39, R2.reuse, R39 ;  /* 0x0000002702277220 */ /* 0x040fe20000410000 */
[----:B------:R-:W-:Y:S01]  /*7620*/  MUFU.EX2 R178, R178 ;  /* 0x000000b200b27308 */ /* 0x000fe20000000800 */
[C---:B------:R-:W-:Y:S01]  /*7630*/  FMUL.FTZ R22, R2.reuse, R114 ;  /* 0x0000007202167220 */ /* 0x040fe20000410000 */
[----:B------:R-:W-:Y:S03]  /*7640*/  LDSM.16.MT88.4 R108, [R196+0x2100] ;  /* 0x00210000c46c783b */ /* 0x000fe60000004200 */
[C---:B------:R-:W-:Y:S02]  /*7650*/  FMUL.FTZ R23, R2.reuse, R115 ;  /* 0x0000007302177220 */ /* 0x040fe40000410000 */
[C---:B------:R-:W-:Y:S02]  /*7660*/  FMUL.FTZ R42, R2.reuse, R42 ;  /* 0x0000002a022a7220 */ /* 0x040fe40000410000 */
[C---:B------:R-:W-:Y:S01]  /*7670*/  FMUL.FTZ R43, R2.reuse, R43 ;  /* 0x0000002b022b7220 */ /* 0x040fe20000410000 */
[----:B------:R-:W3:Y:S01]  /*7680*/  LDSM.16.MT88.4 R112, [R203+0x2100] ;  /* 0x00210000cb70783b */ /* 0x000ee20000004200 */
[C---:B------:R-:W-:Y:S01]  /*7690*/  FMUL.FTZ R46, R2.reuse, R46 ;  /* 0x0000002e022e7220 */ /* 0x040fe20000410000 */
[C---:B------:R-:W-:Y:S01]  /*76a0*/  HMMA.16816.F32.BF16 R20, R136.reuse, R28, R20 ;  /* 0x0000001c8814723c */ /* 0x040fe20000041814 */
[----:B------:R-:W4:Y:S02]  /*76b0*/  MUFU.EX2 R179, R179 ;  /* 0x000000b300b37308 */ /* 0x000f240000000800 */
[C---:B------:R-:W-:Y:S02]  /*76c0*/  FMUL.FTZ R47, R2.reuse, R47 ;  /* 0x0000002f022f7220 */ /* 0x040fe40000410000 */
[C---:B------:R-:W-:Y:S01]  /*76d0*/  FMUL.FTZ R50, R2.reuse, R50 ;  /* 0x0000003202327220 */ /* 0x040fe20000410000 */
[----:B------:R-:W-:Y:S01]  /*76e0*/  LDSM.16.MT88.4 R148, [R203+0x3900] ;  /* 0x00390000cb94783b */ /* 0x000fe20000004200 */
[C---:B------:R-:W-:Y:S01]  /*76f0*/  FMUL.FTZ R28, R3.reuse, R104 ;  /* 0x00000068031c7220 */ /* 0x040fe20000410000 */
[C---:B------:R-:W-:Y:S03]  /*7700*/  HMMA.16816.F32.BF16 R24, R136.reuse, R30, R24 ;  /* 0x0000001e8818723c */ /* 0x040fe60000041818 */
[----:B------:R-:W-:Y:S01]  /*7710*/  MUFU.EX2 R225, R225 ;  /* 0x000000e100e17308 */ /* 0x000fe20000000800 */
[C---:B------:R-:W-:Y:S02]  /*7720*/  FMUL.FTZ R29, R3.reuse, R105 ;  /* 0x00000069031d7220 */ /* 0x040fe40000410000 */
[C---:B------:R-:W-:Y:S02]  /*7730*/  FMUL.FTZ R51, R2.reuse, R51 ;  /* 0x0000003302337220 */ /* 0x040fe40000410000 */
[C---:B------:R-:W-:Y:S04]  /*7740*/  FMUL.FTZ R30, R2.reuse, R106 ;  /* 0x0000006a021e7220 */ /* 0x040fe80000410000 */
[C---:B------:R-:W-:Y:S01]  /*7750*/  FMUL.FTZ R31, R2.reuse, R107 ;  /* 0x0000006b021f7220 */ /* 0x040fe20000410000 */
[----:B------:R-:W5:Y:S01]  /*7760*/  MUFU.EX2 R226, R226 ;  /* 0x000000e200e27308 */ /* 0x000f620000000800 */
[----:B------:R-:W1:Y:S01]  /*7770*/  LDSM.16.MT88.4 R104, [R198+0x2100] ;  /* 0x00210000c668783b */ /* 0x000e620000004200 */
[C---:B------:R-:W-:Y:S02]  /*7780*/  FMUL.FTZ R52, R3.reuse, R52 ;  /* 0x0000003403347220 */ /* 0x040fe40000410000 */
[C---:B------:R-:W-:Y:S02]  /*7790*/  FMUL.FTZ R53, R3.reuse, R53 ;  /* 0x0000003503357220 */ /* 0x040fe40000410000 */
[C---:B--2---:R-:W-:Y:S03]  /*77a0*/  HMMA.16816.F32.BF16 R28, R136.reuse, R120, R28 ;  /* 0x00000078881c723c */ /* 0x044fe6000004181c */
        /* <DEDUP_REMOVED lines=8> */
[----:B------:R-:W2:Y:S01]  /*7830*/  MUFU.EX2 R228, R228 ;  /* 0x000000e400e47308 */ /* 0x000ea20000000800 */
[C---:B---3--:R-:W-:Y:S04]  /*7840*/  HMMA.16816.F32.BF16 R36, R136.reuse, R112, R36 ;  /* 0x000000708824723c */ /* 0x048fe80000041824 */
[C---:B------:R-:W-:Y:S02]  /*7850*/  FMUL.FTZ R59, R2.reuse, R59 ;  /* 0x0000003b023b7220 */ /* 0x040fe40000410000 */
[C---:B------:R-:W-:Y:S02]  /*7860*/  FMUL.FTZ R60, R3.reuse, R60 ;  /* 0x0000003c033c7220 */ /* 0x040fe40000410000 */
[C---:B------:R-:W-:Y:S01]  /*7870*/  HMMA.16816.F32.BF16 R40, R136.reuse, R114, R40 ;  /* 0x000000728828723c */ /* 0x040fe20000041828 */
[----:B------:R-:W-:Y:S01]  /*7880*/  LDSM.16.MT88.4 R112, [R203+0x900] ;  /* 0x00090000cb70783b */ /* 0x000fe20000004200 */
[----:B------:R-:W-:Y:S02]  /*7890*/  MUFU.EX2 R229, R229 ;  /* 0x000000e500e57308 */ /* 0x000fe40000000800 */
[C---:B------:R-:W-:Y:S02]  /*78a0*/  FMUL.FTZ R61, R3.reuse, R61 ;  /* 0x0000003d033d7220 */ /* 0x040fe40000410000 */
[C---:B------:R-:W-:Y:S02]  /*78b0*/  FMUL.FTZ R62, R2.reuse, R62 ;  /* 0x0000003e023e7220 */ /* 0x040fe40000410000 */
[C---:B------:R-:W-:Y:S01]  /*78c0*/  FMUL.FTZ R63, R2.reuse, R63 ;  /* 0x0000003f023f7220 */ /* 0x040fe20000410000 */
[C---:B-1----:R-:W-:Y:S03]  /*78d0*/  HMMA.16816.F32.BF16 R44, R136.reuse, R104, R44 ;  /* 0x00000068882c723c */ /* 0x042fe6000004182c */
[----:B------:R-:W1:Y:S01]  /*78e0*/  MUFU.EX2 R230, R230 ;  /* 0x000000e600e67308 */ /* 0x000e620000000800 */
[C---:B------:R-:W-:Y:S02]  /*78f0*/  FMUL.FTZ R64, R3.reuse, R64 ;  /* 0x0000004003407220 */ /* 0x040fe40000410000 */
[C---:B------:R-:W-:Y:S02]  /*7900*/  FMUL.FTZ R65, R3.reuse, R65 ;  /* 0x0000004103417220 */ /* 0x040fe40000410000 */
[C---:B------:R-:W-:Y:S01]  /*7910*/  FMUL.FTZ R66, R2.reuse, R66 ;  /* 0x0000004202427220 */ /* 0x040fe20000410000 */
[C---:B------:R-:W-:Y:S01]  /*7920*/  HMMA.16816.F32.BF16 R48, R136.reuse, R106, R48 ;  /* 0x0000006a8830723c */ /* 0x040fe20000041830 */
[----:B------:R-:W3:Y:S03]  /*7930*/  LDSM.16.MT88.4 R104, [R203+0x4100] ;  /* 0x00410000cb68783b */ /* 0x000ee60000004200 */
[----:B------:R-:W-:Y:S01]  /*7940*/  MUFU.EX2 R231, R231 ;  /* 0x000000e700e77308 */ /* 0x000fe20000000800 */
[C---:B------:R-:W-:Y:S02]  /*7950*/  FMUL.FTZ R67, R2.reuse, R67 ;  /* 0x0000004302437220 */ /* 0x040fe40000410000 */
[C---:B------:R-:W-:Y:S01]  /*7960*/  FMUL.FTZ R68, R3.reuse, R68 ;  /* 0x0000004403447220 */ /* 0x040fe20000410000 */
[C---:B------:R-:W-:Y:S04]  /*7970*/  HMMA.16816.F32.BF16 R52, R136.reuse, R100, R52 ;  /* 0x000000648834723c */ /* 0x040fe80000041834 */
[C---:B------:R-:W-:Y:S02]  /*7980*/  FMUL.FTZ R69, R3.reuse, R69 ;  /* 0x0000004503457220 */ /* 0x040fe40000410000 */
[----:B------:R-:W1:Y:S01]  /*7990*/  MUFU.EX2 R232, R232 ;  /* 0x000000e800e87308 */ /* 0x000e620000000800 */
[C---:B------:R-:W-:Y:S01]  /*79a0*/  FMUL.FTZ R70, R2.reuse, R70 ;  /* 0x0000004602467220 */ /* 0x040fe20000410000 */
[C---:B------:R-:W-:Y:S01]  /*79b0*/  HMMA.16816.F32.BF16 R56, R136.reuse, R102, R56 ;  /* 0x000000668838723c */ /* 0x040fe20000041838 */
[----:B------:R-:W1:Y:S03]  /*79c0*/  LDSM.16.MT88.4 R100, [R198+0x4100] ;  /* 0x00410000c664783b */ /* 0x000e660000004200 */
[C---:B------:R-:W-:Y:S02]  /*79d0*/  FMUL.FTZ R71, R2.reuse, R71 ;  /* 0x0000004702477220 */ /* 0x040fe40000410000 */
[C---:B------:R-:W-:Y:S02]  /*79e0*/  FMUL.FTZ R72, R3.reuse, R72 ;  /* 0x0000004803487220 */ /* 0x040fe40000410000 */
[----:B------:R-:W-:Y:S01]  /*79f0*/  MUFU.EX2 R233, R233 ;  /* 0x000000e900e97308 */ /* 0x000fe20000000800 */
[C---:B------:R-:W-:Y:S03]  /*7a00*/  HMMA.16816.F32.BF16 R60, R136.reuse, R108, R60 ;  /* 0x0000006c883c723c */ /* 0x040fe6000004183c */
[C---:B------:R-:W-:Y:S02]  /*7a10*/  FMUL.FTZ R73, R3.reuse, R73 ;  /* 0x0000004903497220 */ /* 0x040fe40000410000 */
[C---:B------:R-:W-:Y:S03]  /*7a20*/  FMUL.FTZ R74, R2.reuse, R74 ;  /* 0x0000004a024a7220 */ /* 0x040fe60000410000 */
[C---:B------:R-:W-:Y:S01]  /*7a30*/  HMMA.16816.F32.BF16 R64, R136.reuse, R110, R64 ;  /* 0x0000006e8840723c */ /* 0x040fe20000041840 */
[----:B------:R-:W2:Y:S01]  /*7a40*/  LDSM.16.MT88.4 R108, [R197+0x4100] ;  /* 0x00410000c56c783b */ /* 0x000ea20000004200 */
[----:B------:R-:W2:Y:S02]  /*7a50*/  MUFU.EX2 R234, R234 ;  /* 0x000000ea00ea7308 */ /* 0x000ea40000000800 */
[C---:B------:R-:W-:Y:S02]  /*7a60*/  FMUL.FTZ R75, R2.reuse, R75 ;  /* 0x0000004b024b7220 */ /* 0x040fe40000410000 */
[C---:B------:R-:W-:Y:S02]  /*7a70*/  FMUL.FTZ R76, R3.reuse, R76 ;  /* 0x0000004c034c7220 */ /* 0x040fe40000410000 */
[C---:B------:R-:W-:Y:S01]  /*7a80*/  FMUL.FTZ R77, R3.reuse, R77 ;  /* 0x0000004d034d7220 */ /* 0x040fe20000410000 */
[C---:B---3--:R-:W-:Y:S03]  /*7a90*/  HMMA.16816.F32.BF16 R68, R136.reuse, R104, R68 ;  /* 0x000000688844723c */ /* 0x048fe60000041844 */
[C---:B------:R-:W-:Y:S01]  /*7aa0*/  FMUL.FTZ R78, R2.reuse, R78 ;  /* 0x0000004e024e7220 */ /* 0x040fe20000410000 */
[----:B------:R-:W-:Y:S01]  /*7ab0*/  MUFU.EX2 R235, R235 ;  /* 0x000000eb00eb7308 */ /* 0x000fe20000000800 */
[C---:B------:R-:W-:Y:S02]  /*7ac0*/  FMUL.FTZ R79, R2.reuse, R79 ;  /* 0x0000004f024f7220 */ /* 0x040fe40000410000 */
[C---:B------:R-:W-:Y:S01]  /*7ad0*/  FMUL.FTZ R80, R3.reuse, R80 ;  /* 0x0000005003507220 */ /* 0x040fe20000410000 */
[C---:B------:R-:W-:Y:S01]  /*7ae0*/  HMMA.16816.F32.BF16 R72, R136.reuse, R106, R72 ;  /* 0x0000006a8848723c */ /* 0x040fe20000041848 */
[----:B------:R-:W3:Y:S03]  /*7af0*/  LDSM.16.MT88.4 R104, [R196+0x4100] ;  /* 0x00410000c468783b */ /* 0x000ee60000004200 */
[C---:B------:R-:W-:Y:S02]  /*7b00*/  FMUL.FTZ R81, R3.reuse, R81 ;  /* 0x0000005103517220 */ /* 0x040fe40000410000 */
[C---:B------:R-:W-:Y:S01]  /*7b10*/  FMUL.FTZ R82, R2.reuse, R82 ;  /* 0x0000005202527220 */ /* 0x040fe20000410000 */
[----:B------:R-:W2:Y:S01]  /*7b20*/  MUFU.EX2 R236, R236 ;  /* 0x000000ec00ec7308 */ /* 0x000ea20000000800 */
[C---:B-1----:R-:W-:Y:S04]  /*7b30*/  HMMA.16816.F32.BF16 R76, R136.reuse, R100, R76 ;  /* 0x00000064884c723c */ /* 0x042fe8000004184c */
[C---:B------:R-:W-:Y:S02]  /*7b40*/  FMUL.FTZ R83, R2.reuse, R83 ;  /* 0x0000005302537220 */ /* 0x040fe40000410000 */
[----:B------:R-:W-:Y:S01]  /*7b50*/  FMUL.FTZ R84, R3, R84 ;  /* 0x0000005403547220 */ /* 0x000fe20000410000 */
[----:B------:R-:W-:Y:S01]  /*7b60*/  F2FP.BF16.PACK_AB R100, R175, R174 ;  /* 0x000000aeaf64723e */ /* 0x000fe200000010ff */
[----:B------:R-:W-:Y:S01]  /*7b70*/  FMUL.FTZ R85, R3, R85 ;  /* 0x0000005503557220 */ /* 0x000fe20000410000 */
[----:B----4-:R-:W-:Y:S01]  /*7b80*/  F2FP.BF16.PACK_AB R101, R179, R178 ;  /* 0x000000b2b365723e */ /* 0x010fe200000010ff */
[----:B------:R-:W-:Y:S01]  /*7b90*/  MUFU.EX2 R237, R237 ;  /* 0x000000ed00ed7308 */ /* 0x000fe20000000800 */
[C---:B------:R-:W-:Y:S03]  /*7ba0*/  HMMA.16816.F32.BF16 R80, R136.reuse, R102, R80 ;  /* 0x000000668850723c */ /* 0x040fe60000041850 */
[C---:B------:R-:W-:Y:S02]  /*7bb0*/  FMUL.FTZ R86, R2.reuse, R86 ;  /* 0x0000005602567220 */ /* 0x040fe40000410000 */
[C---:B------:R-:W-:Y:S02]  /*7bc0*/  FMUL.FTZ R87, R2.reuse, R87 ;  /* 0x0000005702577220 */ /* 0x040fe40000410000 */
[----:B------:R-:W-:Y:S01]  /*7bd0*/  FMUL.FTZ R88, R3, R88 ;  /* 0x0000005803587220 */ /* 0x000fe20000410000 */
[----:B------:R-:W-:Y:S01]  /*7be0*/  F2FP.BF16.PACK_AB R102, R177, R176 ;  /* 0x000000b0b166723e */ /* 0x000fe200000010ff */
[C---:B------:R-:W-:Y:S01]  /*7bf0*/  FMUL.FTZ R89, R3.reuse, R89 ;  /* 0x0000005903597220 */ /* 0x040fe20000410000 */
[----:B------:R-:W-:Y:S02]  /*7c00*/  MUFU.EX2 R239, R239 ;  /* 0x000000ef00ef7308 */ /* 0x000fe40000000800 */
[C---:B--2---:R-:W-:Y:S03]  /*7c10*/  HMMA.16816.F32.BF16 R84, R136.reuse, R108, R84 ;  /* 0x0000006c8854723c */ /* 0x044fe60000041854 */
[----:B------:R-:W-:Y:S01]  /*7c20*/  FMUL.FTZ R90, R2, R90 ;  /* 0x0000005a025a7220 */ /* 0x000fe20000410000 */
[----:B-----5:R-:W-:Y:S01]  /*7c30*/  F2FP.BF16.PACK_AB R103, R226, R225 ;  /* 0x000000e1e267723e */ /* 0x020fe200000010ff */
[C---:B------:R-:W-:Y:S02]  /*7c40*/  FMUL.FTZ R91, R2.reuse, R91 ;  /* 0x0000005b025b7220 */ /* 0x040fe40000410000 */
[C---:B------:R-:W-:Y:S01]  /*7c50*/  FMUL.FTZ R92, R3.reuse, R92 ;  /* 0x0000005c035c7220 */ /* 0x040fe20000410000 */
[----:B------:R-:W1:Y:S01]  /*7c60*/  MUFU.EX2 R240, R240 ;  /* 0x000000f000f07308 */ /* 0x000e620000000800 */
[C---:B------:R-:W-:Y:S03]  /*7c70*/  FMUL.FTZ R93, R3.reuse, R93 ;  /* 0x0000005d035d7220 */ /* 0x040fe60000410000 */
[C---:B------:R-:W-:Y:S01]  /*7c80*/  HMMA.16816.F32.BF16 R88, R136.reuse, R110, R88 ;  /* 0x0000006e8858723c */ /* 0x040fe20000041858 */
[----:B------:R-:W2:Y:S02]  /*7c90*/  LDSM.16.MT88.4 R108, [R197+0x900] ;  /* 0x00090000c56c783b */ /* 0x000ea40000004200 */
[C---:B------:R-:W-:Y:S02]  /*7ca0*/  FMUL.FTZ R94, R2.reuse, R94 ;  /* 0x0000005e025e7220 */ /* 0x040fe40000410000 */
[C---:B------:R-:W-:Y:S01]  /*7cb0*/  FMUL.FTZ R95, R2.reuse, R95 ;  /* 0x0000005f025f7220 */ /* 0x040fe20000410000 */
[----:B------:R-:W4:Y:S01]  /*7cc0*/  MUFU.EX2 R241, R241 ;  /* 0x000000f100f17308 */ /* 0x000f220000000800 */
[C---:B------:R-:W-:Y:S02]  /*7cd0*/  FMUL.FTZ R96, R3.reuse, R96 ;  /* 0x0000006003607220 */ /* 0x040fe40000410000 */
[C---:B------:R-:W-:Y:S03]  /*7ce0*/  FMUL.FTZ R97, R3.reuse, R97 ;  /* 0x0000006103617220 */ /* 0x040fe60000410000 */
[C---:B---3--:R-:W-:Y:S03]  /*7cf0*/  HMMA.16816.F32.BF16 R92, R136.reuse, R104, R92 ;  /* 0x00000068885c723c */ /* 0x048fe6000004185c */
[C---:B------:R-:W-:Y:S02]  /*7d00*/  FMUL.FTZ R98, R2.reuse, R98 ;  /* 0x0000006202627220 */ /* 0x040fe40000410000 */
[C---:B------:R-:W-:Y:S02]  /*7d10*/  FMUL.FTZ R99, R2.reuse, R99 ;  /* 0x0000006302637220 */ /* 0x040fe40000410000 */
[----:B------:R-:W-:Y:S01]  /*7d20*/  FFMA.FTZ R168, R3, R218, R168 ;  /* 0x000000da03a87223 */ /* 0x000fe200000100a8 */
[----:B------:R-:W-:Y:S01]  /*7d30*/  MOV R3, R0 ;  /* 0x0000000000037202 */ /* 0x000fe20000000f00 */
[----:B------:R-:W-:Y:S03]  /*7d40*/  FFMA.FTZ R173, R2, R219, R173 ;  /* 0x000000db02ad7223 */ /* 0x000fe600000100ad */
[----:B------:R-:W-:Y:S01]  /*7d50*/  HMMA.16816.F32.BF16 R96, R136, R106, R96 ;  /* 0x0000006a8860723c */ /* 0x000fe20000041860 */
[----:B------:R-:W3:Y:S02]  /*7d60*/  LDSM.16.MT88.4 R104, [R196+0x2900] ;  /* 0x00290000c468783b */ /* 0x000ee40000004200 */
[----:B------:R-:W-:Y:S02]  /*7d70*/  FADD.FTZ R135, R135, R168 ;  /* 0x000000a887877221 */ /* 0x000fe40000010000 */
[----:B------:R-:W-:Y:S02]  /*7d80*/  FADD.FTZ R172, R172, R173 ;  /* 0x000000adacac7221 */ /* 0x000fe40000010000 */
[----:B------:R-:W-:Y:S01]  /*7d90*/  FADD.FTZ R134, R134, R135 ;  /* 0x0000008786867221 */ /* 0x000fe20000010000 */
[C---:B------:R-:W-:Y:S01]  /*7da0*/  HMMA.16816.F32.BF16 R4, R100.reuse, R112, R4 ;  /* 0x000000706404723c */ /* 0x040fe20000041804 */
[----:B------:R-:W-:Y:S04]  /*7db0*/  LDSM.16.MT88.4 R136, [R197+0x3100] ;  /* 0x00310000c588783b */ /* 0x000fe80000004200 */
[----:B------:R-:W-:Y:S03]  /*7dc0*/  FADD.FTZ R169, R169, R134 ;  /* 0x00000086a9a97221 */ /* 0x000fe60000010000 */
[C---:B------:R-:W-:Y:S01]  /*7dd0*/  HMMA.16816.F32.BF16 R8, R100.reuse, R114, R8 ;  /* 0x000000726408723c */ /* 0x040fe20000041808 */
[----:B------:R-:W-:Y:S03]  /*7de0*/  LDSM.16.MT88.4 R112, [R198+0x4900] ;  /* 0x00490000c670783b */ /* 0x000fe60000004200 */
[----:B------:R-:W-:Y:S04]  /*7df0*/  FADD.FTZ R174, R174, R169 ;  /* 0x000000a9aeae7221 */ /* 0x000fe80000010000 */
[C---:B------:R-:W-:Y:S04]  /*7e00*/  HMMA.16816.F32.BF16 R12, R100.reuse, R116, R12 ;  /* 0x00000074640c723c */ /* 0x040fe8000004180c */
[----:B------:R-:W-:Y:S04]  /*7e10*/  FADD.FTZ R175, R175, R174 ;  /* 0x000000aeafaf7221 */ /* 0x000fe80000010000 */
[C---:B------:R-:W-:Y:S01]  /*7e20*/  HMMA.16816.F32.BF16 R16, R100.reuse, R118, R16 ;  /* 0x000000766410723c */ /* 0x040fe20000041810 */
[----:B------:R-:W-:Y:S03]  /*7e30*/  LDSM.16.MT88.4 R116, [R197+0x4900] ;  /* 0x00490000c574783b */ /* 0x000fe60000004200 */
[----:B------:R-:W-:Y:S04]  /*7e40*/  FADD.FTZ R176, R176, R175 ;  /* 0x000000afb0b07221 */ /* 0x000fe80000010000 */
[C---:B--2---:R-:W-:Y:S04]  /*7e50*/  HMMA.16816.F32.BF16 R20, R100.reuse, R108, R20 ;  /* 0x0000006c6414723c */ /* 0x044fe80000041814 */
[----:B------:R-:W-:Y:S04]  /*7e60*/  FADD.FTZ R176, R177, R176 ;  /* 0x000000b0b1b07221 */ /* 0x000fe80000010000 */
        /* <DEDUP_REMOVED lines=16> */
[----:B------:R-:W3:Y:S07]  /*7f70*/  LDSM.16.MT88.4 R104, [R196+0x4900] ;  /* 0x00490000c468783b */ /* 0x000eee0000004200 */
[C---:B--2---:R-:W-:Y:S08]  /*7f80*/  HMMA.16816.F32.BF16 R68, R100.reuse, R108, R68 ;  /* 0x0000006c6444723c */ /* 0x044ff00000041844 */
[C---:B------:R-:W-:Y:S01]  /*7f90*/  HMMA.16816.F32.BF16 R72, R100.reuse, R110, R72 ;  /* 0x0000006e6448723c */ /* 0x040fe20000041848 */
[----:B------:R-:W2:Y:S07]  /*7fa0*/  LDSM.16.MT88.4 R108, [R203+0x1100] ;  /* 0x00110000cb6c783b */ /* 0x000eae0000004200 */
[C---:B------:R-:W-:Y:S08]  /*7fb0*/  HMMA.16816.F32.BF16 R76, R100.reuse, R112, R76 ;  /* 0x00000070644c723c */ /* 0x040ff0000004184c */
[C---:B------:R-:W-:Y:S01]  /*7fc0*/  HMMA.16816.F32.BF16 R80, R100.reuse, R114, R80 ;  /* 0x000000726450723c */ /* 0x040fe20000041850 */
[----:B------:R-:W5:Y:S07]  /*7fd0*/  LDSM.16.MT88.4 R112, [R197+0x1100] ;  /* 0x00110000c570783b */ /* 0x000f6e0000004200 */
[C---:B------:R-:W-:Y:S08]  /*7fe0*/  HMMA.16816.F32.BF16 R84, R100.reuse, R116, R84 ;  /* 0x000000746454723c */ /* 0x040ff00000041854 */
[C---:B------:R-:W-:Y:S01]  /*7ff0*/  HMMA.16816.F32.BF16 R88, R100.reuse, R118, R88 ;  /* 0x000000766458723c */ /* 0x040fe20000041858 */
[----:B------:R-:W1:Y:S07]  /*8000*/  LDSM.16.MT88.4 R116, [R203+0x3100] ;  /* 0x00310000cb74783b */ /* 0x000e6e0000004200 */
[C---:B---3--:R-:W-:Y:S08]  /*8010*/  HMMA.16816.F32.BF16 R92, R100.reuse, R104, R92 ;  /* 0x00000068645c723c */ /* 0x048ff0000004185c */
[----:B------:R-:W-:Y:S01]  /*8020*/  HMMA.16816.F32.BF16 R96, R100, R106, R96 ;  /* 0x0000006a6460723c */ /* 0x000fe20000041860 */
[----:B------:R-:W3:Y:S06]  /*8030*/  LDSM.16.MT88.4 R104, [R196+0x3100] ;  /* 0x00310000c468783b */ /* 0x000eec0000004200 */
        /* <DEDUP_REMOVED lines=8> */
[----:B------:R-:W-:Y:S05]  /*80c0*/  FADD.FTZ R230, R230, R229 ;  /* 0x000000e5e6e67221 */ /* 0x000fea0000010000 */
[C---:B------:R-:W-:Y:S01]  /*80d0*/  HMMA.16816.F32.BF16 R8, R100.reuse, R110, R8 ;  /* 0x0000006e6408723c */ /* 0x040fe20000041808 */
[----:B------:R-:W2:Y:S07]  /*80e0*/  LDSM.16.MT88.4 R108, [R203+0x5100] ;  /* 0x00510000cb6c783b */ /* 0x000eae0000004200 */
[C---:B------:R-:W-:Y:S08]  /*80f0*/  HMMA.16816.F32.BF16 R12, R100.reuse, R120, R12 ;  /* 0x00000078640c723c */ /* 0x040ff0000004180c */
[C---:B------:R-:W-:Y:S08]  /*8100*/  HMMA.16816.F32.BF16 R16, R100.reuse, R122, R16 ;  /* 0x0000007a6410723c */ /* 0x040ff00000041810 */
[C---:B-----5:R-:W-:Y:S08]  /*8110*/  HMMA.16816.F32.BF16 R20, R100.reuse, R112, R20 ;  /* 0x000000706414723c */ /* 0x060ff00000041814 */
[C---:B------:R-:W-:Y:S01]  /*8120*/  HMMA.16816.F32.BF16 R24, R100.reuse, R114, R24 ;  /* 0x000000726418723c */ /* 0x040fe20000041818 */
[----:B------:R-:W5:Y:S07]  /*8130*/  LDSM.16.MT88.4 R112, [R198+0x5100] ;  /* 0x00510000c670783b */ /* 0x000f6e0000004200 */
[C---:B------:R-:W-:Y:S08]  /*8140*/  HMMA.16816.F32.BF16 R28, R100.reuse, R124, R28 ;  /* 0x0000007c641c723c */ /* 0x040ff0000004181c */
[C---:B------:R-:W-:Y:S01]  /*8150*/  HMMA.16816.F32.BF16 R32, R100.reuse, R126, R32 ;  /* 0x0000007e6420723c */ /* 0x040fe20000041820 */
[----:B------:R-:W-:Y:S07]  /*8160*/  LDSM.16.MT88.4 R124, [R203+0x1900] ;  /* 0x00190000cb7c783b */ /* 0x000fee0000004200 */
[C---:B-1----:R-:W-:Y:S08]  /*8170*/  HMMA.16816.F32.BF16 R36, R100.reuse, R116, R36 ;  /* 0x000000746424723c */ /* 0x042ff00000041824 */
[C---:B------:R-:W-:Y:S01]  /*8180*/  HMMA.16816.F32.BF16 R40, R100.reuse, R118, R40 ;  /* 0x000000766428723c */ /* 0x040fe20000041828 */
[----:B------:R-:W1:Y:S07]  /*8190*/  LDSM.16.MT88.4 R116, [R197+0x5100] ;  /* 0x00510000c574783b */ /* 0x000e6e0000004200 */
[C---:B------:R-:W-:Y:S08]  /*81a0*/  HMMA.16816.F32.BF16 R44, R100.reuse, R128, R44 ;  /* 0x00000080642c723c */ /* 0x040ff0000004182c */
[C---:B------:R-:W-:Y:S08]  /*81b0*/  HMMA.16816.F32.BF16 R48, R100.reuse, R130, R48 ;  /* 0x000000826430723c */ /* 0x040ff00000041830 */
[C---:B------:R-:W-:Y:S07]  /*81c0*/  HMMA.16816.F32.BF16 R52, R100.reuse, R136, R52 ;  /* 0x000000886434723c */ /* 0x040fee0000041834 */
[----:B------:R-:W-:Y:S01]  /*81d0*/  F2FP.BF16.PACK_AB R136, R236, R235 ;  /* 0x000000ebec88723e */ /* 0x000fe200000010ff */
[C---:B------:R-:W-:Y:S04]  /*81e0*/  HMMA.16816.F32.BF16 R56, R100.reuse, R138, R56 ;  /* 0x0000008a6438723c */ /* 0x040fe80000041838 */
[----:B------:R-:W-:Y:S01]  /*81f0*/  F2FP.BF16.PACK_AB R137, R240, R239 ;  /* 0x000000eff089723e */ /* 0x000fe200000010ff */
[----:B------:R-:W-:Y:S02]  /*8200*/  FADD.FTZ R235, R235, R230 ;  /* 0x000000e6ebeb7221 */ /* 0x000fe40000010000 */
[----:B------:R-:W-:Y:S01]  /*8210*/  F2FP.BF16.PACK_AB R138, R238, R237 ;  /* 0x000000edee8a723e */ /* 0x000fe200000010ff */
[C---:B---3--:R-:W-:Y:S04]  /*8220*/  HMMA.16816.F32.BF16 R60, R100.reuse, R104, R60 ;  /* 0x00000068643c723c */ /* 0x048fe8000004183c */
[----:B----4-:R-:W-:Y:S01]  /*8230*/  F2FP.BF16.PACK_AB R139, R242, R241 ;  /* 0x000000f1f28b723e */ /* 0x010fe200000010ff */
[----:B------:R-:W-:Y:S03]  /*8240*/  FADD.FTZ R236, R236, R235 ;  /* 0x000000ebecec7221 */ /* 0x000fe60000010000 */
[C---:B------:R-:W-:Y:S01]  /*8250*/  HMMA.16816.F32.BF16 R64, R100.reuse, R106, R64 ;  /* 0x0000006a6440723c */ /* 0x040fe20000041840 */
[----:B------:R-:W3:Y:S03]  /*8260*/  LDSM.16.MT88.4 R104, [R196+0x5100] ;  /* 0x00510000c468783b */ /* 0x000ee60000004200 */
[----:B------:R-:W-:Y:S04]  /*8270*/  FADD.FTZ R237, R237, R236 ;  /* 0x000000eceded7221 */ /* 0x000fe80000010000 */
[C---:B--2---:R-:W-:Y:S04]  /*8280*/  HMMA.16816.F32.BF16 R68, R100.reuse, R108, R68 ;  /* 0x0000006c6444723c */ /* 0x044fe80000041844 */
[----:B------:R-:W-:Y:S04]  /*8290*/  FADD.FTZ R218, R238, R237 ;  /* 0x000000edeeda7221 */ /* 0x000fe80000010000 */
[C---:B------:R-:W-:Y:S01]  /*82a0*/  HMMA.16816.F32.BF16 R72, R100.reuse, R110, R72 ;  /* 0x0000006e6448723c */ /* 0x040fe20000041848 */
[----:B------:R-:W2:Y:S07]  /*82b0*/  LDSM.16.MT88.4 R108, [R198+0x1900] ;  /* 0x00190000c66c783b */ /* 0x000eae0000004200 */
[C---:B-----5:R-:W-:Y:S08]  /*82c0*/  HMMA.16816.F32.BF16 R76, R100.reuse, R112, R76 ;  /* 0x00000070644c723c */ /* 0x060ff0000004184c */
[C---:B------:R-:W-:Y:S08]  /*82d0*/  HMMA.16816.F32.BF16 R80, R100.reuse, R114, R80 ;  /* 0x000000726450723c */ /* 0x040ff00000041850 */
[C---:B-1----:R-:W-:Y:S08]  /*82e0*/  HMMA.16816.F32.BF16 R84, R100.reuse, R116, R84 ;  /* 0x000000746454723c */ /* 0x042ff00000041854 */
[C---:B------:R-:W-:Y:S08]  /*82f0*/  HMMA.16816.F32.BF16 R88, R100.reuse, R118, R88 ;  /* 0x000000766458723c */ /* 0x040ff00000041858 */
[C---:B---3--:R-:W-:Y:S08]  /*8300*/  HMMA.16816.F32.BF16 R92, R100.reuse, R104, R92 ;  /* 0x00000068645c723c */ /* 0x048ff0000004185c */
[----:B------:R-:W-:Y:S08]  /*8310*/  HMMA.16816.F32.BF16 R96, R100, R106, R96 ;  /* 0x0000006a6460723c */ /* 0x000ff00000041860 */
[C---:B------:R-:W-:Y:S01]  /*8320*/  HMMA.16816.F32.BF16 R128, R136.reuse, R124, R4 ;  /* 0x0000007c8880723c */ /* 0x040fe20000041804 */
[----:B------:R-:W1:Y:S07]  /*8330*/  LDSM.16.MT88.4 R4, [R198+0x5900] ;  /* 0x00590000c604783b */ /* 0x000e6e0000004200 */
[C---:B------:R-:W-:Y:S01]  /*8340*/  HMMA.16816.F32.BF16 R124, R136.reuse, R126, R8 ;  /* 0x0000007e887c723c */ /* 0x040fe20000041808 */
[----:B------:R-:W3:Y:S07]  /*8350*/  LDSM.16.MT88.4 R8, [R197+0x5900] ;  /* 0x00590000c508783b */ /* 0x000eee0000004200 */
[C---:B--2---:R-:W-:Y:S01]  /*8360*/  HMMA.16816.F32.BF16 R120, R136.reuse, R108, R12 ;  /* 0x0000006c8878723c */ /* 0x044fe2000004180c */
[----:B------:R-:W2:Y:S07]  /*8370*/  LDSM.16.MT88.4 R12, [R196+0x5900] ;  /* 0x00590000c40c783b */ /* 0x000eae0000004200 */
        /* <DEDUP_REMOVED lines=15> */
[C---:B-1----:R-:W-:Y:S07]  /*8470*/  HMMA.16816.F32.BF16 R76, R136.reuse, R4, R76 ;  /* 0x00000004884c723c */ /* 0x042fee000004184c */
[----:B------:R-:W-:Y:S01]  /*8480*/  FADD.FTZ R5, R171, R172 ;  /* 0x000000acab057221 */ /* 0x000fe20000010000 */
[C---:B------:R-:W-:Y:S04]  /*8490*/  HMMA.16816.F32.BF16 R80, R136.reuse, R6, R80 ;  /* 0x000000068850723c */ /* 0x040fe80000041850 */
[----:B------:R-:W-:Y:S04]  /*84a0*/  FADD.FTZ R5, R170, R5 ;  /* 0x00000005aa057221 */ /* 0x000fe80000010000 */
[C---:B---3--:R-:W-:Y:S04]  /*84b0*/  HMMA.16816.F32.BF16 R84, R136.reuse, R8, R84 ;  /* 0x000000088854723c */ /* 0x048fe80000041854 */
[----:B------:R-:W-:Y:S04]  /*84c0*/  FADD.FTZ R2, R178, R5 ;  /* 0x00000005b2027221 */ /* 0x000fe80000010000 */
[C---:B------:R-:W-:Y:S04]  /*84d0*/  HMMA.16816.F32.BF16 R88, R136.reuse, R10, R88 ;  /* 0x0000000a8858723c */ /* 0x040fe80000041858 */
[----:B------:R-:W-:Y:S04]  /*84e0*/  FADD.FTZ R2, R179, R2 ;  /* 0x00000002b3027221 */ /* 0x000fe80000010000 */
[----:B------:R-:W-:Y:S01]  /*84f0*/  FADD.FTZ R225, R225, R2 ;  /* 0x00000002e1e17221 */ /* 0x000fe20000010000 */
[----:B------:R-:W-:Y:S01]  /*8500*/  MOV R2, R132 ;  /* 0x0000008400027202 */ /* 0x000fe20000000f00 */
[C---:B--2---:R-:W-:Y:S03]  /*8510*/  HMMA.16816.F32.BF16 R92, R136.reuse, R12, R92 ;  /* 0x0000000c885c723c */ /* 0x044fe6000004185c */
[----:B------:R-:W-:Y:S04]  /*8520*/  FADD.FTZ R226, R226, R225 ;  /* 0x000000e1e2e27221 */ /* 0x000fe80000010000 */
[----:B------:R-:W-:Y:S01]  /*8530*/  FADD.FTZ R231, R231, R226 ;  /* 0x000000e2e7e77221 */ /* 0x000fe20000010000 */
[----:B------:R-:W-:Y:S04]  /*8540*/  HMMA.16816.F32.BF16 R96, R136, R14, R96 ;  /* 0x0000000e8860723c */ /* 0x000fe80000041860 */
[----:B------:R-:W-:Y:S04]  /*8550*/  FADD.FTZ R232, R232, R231 ;  /* 0x000000e7e8e87221 */ /* 0x000fe80000010000 */
[----:B------:R-:W-:Y:S04]  /*8560*/  FADD.FTZ R233, R233, R232 ;  /* 0x000000e8e9e97221 */ /* 0x000fe80000010000 */
[----:B------:R-:W-:Y:S04]  /*8570*/  FADD.FTZ R234, R234, R233 ;  /* 0x000000e9eaea7221 */ /* 0x000fe80000010000 */
[----:B------:R-:W-:Y:S04]  /*8580*/  FADD.FTZ R239, R239, R234 ;  /* 0x000000eaefef7221 */ /* 0x000fe80000010000 */
[----:B------:R-:W-:Y:S04]  /*8590*/  FADD.FTZ R240, R240, R239 ;  /* 0x000000eff0f07221 */ /* 0x000fe80000010000 */
[----:B------:R-:W-:Y:S04]  /*85a0*/  FADD.FTZ R219, R241, R240 ;  /* 0x000000f0f1db7221 */ /* 0x000fe80000010000 */
[----:B------:R-:W-:Y:S01]  /*85b0*/  FADD.FTZ R219, R242, R219 ;  /* 0x000000dbf2db7221 */ /* 0x000fe20000010000 */
[----:B------:R-:W-:-:S05]  /*85c0*/  @P0 BRA `(.L_x_175) ;  /* 0xffffc7f000000947 */ /* 0x000fca000383ffff */
.L_x_166:
[----:B------:R-:W1:Y:S01]  /*85d0*/  S2UR UR7, SR_CTAID.X ;  /* 0x00000000000779c3 */ /* 0x000e620000002500 */
[----:B------:R-:W-:Y:S01]  /*85e0*/  ULDC.64 UR4, c[0x0][0x2c8] ;  /* 0x0000b20000047ab9 */ /* 0x000fe20000000a00 */
[----:B------:R-:W-:Y:S01]  /*85f0*/  PLOP3.LUT P0, PT, PT, PT, UP1, 0x40, 0x0 ;  /* 0x000000000000781c */ /* 0x000fe20003f0e818 */
[----:B------:R-:W-:-:S02]  /*8600*/  UMOV UR6, 0x1 ;  /* 0x0000000100067882 */ /* 0x000fc40000000000 */
[----:B-1----:R-:W-:-:S04]  /*8610*/  ULEA UR7, UR7, 0x7f, 0x7 ;  /* 0x0000007f07077891 */ /* 0x002fc8000f8e383f */
[----:B------:R-:W-:-:S03]  /*8620*/  UIMAD.WIDE.U32 UR18, UR7, UR4, URZ ;  /* 0x00000004071272a5 */ /* 0x000fc6000f8e003f */
[----:B------:R-:W-:Y:S02]  /*8630*/  ULDC UR4, c[0x0][0x168] ;  /* 0x00005a0000047ab9 */ /* 0x000fe40000000800 */
[----:B------:R-:W-:Y:S02]  /*8640*/  UIADD3 UR4, UR6, -UR4, URZ ;  /* 0x8000000406047290 */ /* 0x000fe4000fffe03f */
[----:B------:R-:W-:Y:S02]  /*8650*/  @UP2 USHF.R.U32.HI UR7, URZ, UR5, UR19 ;  /* 0x000000053f072299 */ /* 0x000fe40008011613 */
[----:B------:R-:W-:Y:S02]  /*8660*/  ULDC UR6, c[0x0][0x324] ;  /* 0x0000c90000067ab9 */ /* 0x000fe40000000800 */
[----:B------:R-:W-:Y:S02]  /*8670*/  ULDC UR5, c[0x0][0x1d0] ;  /* 0x0000740000057ab9 */ /* 0x000fe40000000800 */
[----:B------:R-:W-:-:S04]  /*8680*/  UIADD3 UR7, UR7, UR5, UR4 ;  /* 0x0000000507077290 */ /* 0x000fc8000fffe004 */
[----:B------:R-:W-:Y:S01]  /*8690*/  UIADD3 UR6, UR7, -UR6, URZ ;  /* 0x8000000607067290 */ /* 0x000fe2000fffe03f */
[----:B------:R-:W-:Y:S05]  /*86a0*/  @P0 BRA `(.L_x_176) ;  /* 0x0000016000000947 */ /* 0x000fea0003800000 */
[----:B------:R-:W-:-:S06]  /*86b0*/  UISETP.GT.AND UP0, UPT, UR7, -0x1, UPT ;  /* 0xffffffff0700788c */ /* 0x000fcc000bf04270 */
[----:B------:R-:W-:-:S13]  /*86c0*/  PLOP3.LUT P0, PT, PT, PT, UP0, 0x80, 0x0 ;  /* 0x000000000000781c */ /* 0x000fda0003f0f008 */
[----:B------:R-:W-:Y:S05]  /*86d0*/  @P0 BRA `(.L_x_177) ;  /* 0x0000009000000947 */ /* 0x000fea0003800000 */
[----:B------:R-:W-:Y:S02]  /*86e0*/  ULDC UR4, c[0x0][0x32c] ;  /* 0x0000cb0000047ab9 */ /* 0x000fe40000000800 */
[----:B------:R-:W-:Y:S02]  /*86f0*/  UISETP.NE.AND UP0, UPT, UR4, 0x1, UPT ;  /* 0x000000010400788c */ /* 0x000fe4000bf05270 */
[----:B------:R-:W-:Y:S02]  /*8700*/  ULOP3.LUT UR7, URZ, UR7, URZ, 0x33, !UPT ;  /* 0x000000073f077292 */ /* 0x000fe4000f8e333f */
[----:B------:R-:W-:Y:S02]  /*8710*/  ULDC.64 UR4, c[0x0][0x330] ;  /* 0x0000cc0000047ab9 */ /* 0x000fe40000000a00 */
[----:B------:R-:W-:-:S07]  /*8720*/  UIMAD.WIDE.U32 UR18, UR7, UR4, URZ ;  /* 0x00000004071272a5 */ /* 0x000fce000f8e003f */
[----:B------:R-:W-:Y:S02]  /*8730*/  @UP0 UMOV UR15, UR19 ;  /* 0x00000013000f0c82 */ /* 0x000fe40008000000 */
[----:B------:R-:W-:-:S04]  /*8740*/  @UP0 USHF.R.U32.HI UR7, URZ, UR5, UR15 ;  /* 0x000000053f070299 */ /* 0x000fc8000801160f */
[----:B------:R-:W-:Y:S01]  /*8750*/  ULOP3.LUT UR7, URZ, UR7, URZ, 0x33, !UPT ;  /* 0x000000073f077292 */ /* 0x000fe2000f8e333f */
[----:B------:R-:W-:Y:S05]  /*8760*/  BRA `(.L_x_178) ;  /* 0x0000006000007947 */ /* 0x000fea0003800000 */
.L_x_177:
[----:B------:R-:W-:Y:S02]  /*8770*/  ULDC UR4, c[0x0][0x32c] ;  /* 0x0000cb0000047ab9 */ /* 0x000fe40000000800 */
[----:B------:R-:W-:-:S03]  /*8780*/  UISETP.NE.AND UP0, UPT, UR4, 0x1, UPT ;  /* 0x000000010400788c */ /* 0x000fc6000bf05270 */
[----:B------:R-:W-:Y:S02]  /*8790*/  ULDC.64 UR4, c[0x0][0x330] ;  /* 0x0000cc0000047ab9 */ /* 0x000fe40000000a00 */
[----:B------:R-:W-:-:S07]  /*87a0*/  UIMAD.WIDE.U32 UR18, UR7, UR4, URZ ;  /* 0x00000004071272a5 */ /* 0x000fce000f8e003f */
[----:B------:R-:W-:Y:S02]  /*87b0*/  @UP0 UMOV UR15, UR19 ;  /* 0x00000013000f0c82 */ /* 0x000fe40008000000 */
[----:B------:R-:W-:Y:S02]  /*87c0*/  @UP0 USHF.R.U32.HI UR7, URZ, UR5, UR15 ;  /* 0x000000053f070299 */ /* 0x000fe4000801160f */
.L_x_178:
[----:B------:R-:W-:Y:S02]  /*87d0*/  ULDC UR4, c[0x0][0x32c] ;  /* 0x0000cb0000047ab9 */ /* 0x000fe40000000800 */
[----:B------:R-:W-:-:S04]  /*87e0*/  UIMAD UR4, UR7, UR4, URZ ;  /* 0x00000004070472a4 */ /* 0x000fc8000f8e023f */
[----:B------:R-:W-:-:S04]  /*87f0*/  UISETP.LT.AND UP0, UPT, UR6, UR4, UPT ;  /* 0x000000040600728c */ /* 0x000fc8000bf01270 */
[----:B------:R-:W-:-:S04]  /*8800*/  USEL UR6, UR6, UR4, !UP0 ;  /* 0x0000000406067287 */ /* 0x000fc8000c000000 */
.L_x_176:
[----:B------:R-:W-:-:S04]  /*8810*/  UIADD3 UR6, UR6, 0x3f, URZ ;  /* 0x0000003f06067890 */ /* 0x000fc8000fffe03f */
        /* <DEDUP_REMOVED lines=8> */
[----:B------:R-:W-:Y:S01]  /*88a0*/  IADD3 R227, P6, R208, 0x40, RZ ;  /* 0x00000040d0e37810 */ /* 0x000fe20007fde0ff */
[----:B------:R-:W-:Y:S01]  /*88b0*/  IMAD.MOV.U32 R135, RZ, RZ, R132 ;  /* 0x000000ffff877224 */ /* 0x000fe200078e0084 */
[----:B------:R-:W-:Y:S01]  /*88c0*/  IADD3 R223, P4, R210, 0x40, RZ ;  /* 0x00000040d2df7810 */ /* 0x000fe20007f9e0ff */
[----:B------:R-:W-:Y:S01]  /*88d0*/  IMAD.MOV.U32 R3, RZ, RZ, R0 ;  /* 0x000000ffff037224 */ /* 0x000fe200078e0000 */
[----:B------:R-:W-:Y:S01]  /*88e0*/  IADD3 R225, P5, R208, 0x80, RZ ;  /* 0x00000080d0e17810 */ /* 0x000fe20007fbe0ff */
[----:B------:R-:W-:Y:S01]  /*88f0*/  IMAD.X R226, RZ, RZ, R215, P6 ;  /* 0x000000ffffe27224 */ /* 0x000fe200030e06d7 */
[----:B------:R-:W-:Y:S01]  /*8900*/  IADD3 R221, P0, R210, 0x80, RZ ;  /* 0x00000080d2dd7810 */ /* 0x000fe20007f1e0ff */
[----:B------:R-:W-:Y:S01]  /*8910*/  IMAD.X R222, RZ, RZ, R217, P4 ;  /* 0x000000ffffde7224 */ /* 0x000fe200020e06d9 */
[----:B------:R-:W-:Y:S01]  /*8920*/  IADD3.X R224, RZ, R215, RZ, P5, !PT ;  /* 0x000000d7ffe07210 */ /* 0x000fe20002ffe4ff */
[----:B------:R-:W-:Y:S01]  /*8930*/  UMOV UR18, UR13 ;  /* 0x0000000d00127c82 */ /* 0x000fe20008000000 */
[----:B------:R-:W-:Y:S01]  /*8940*/  IADD3.X R220, RZ, R217, RZ, P0, !PT ;  /* 0x000000d9ffdc7210 */ /* 0x000fe200007fe4ff */
[----:B------:R-:W-:-:S02]  /*8950*/  ULDC.64 UR6, c[0x0][0x208] ;  /* 0x0000820000067ab9 */ /* 0x000fc40000000a00 */
[----:B------:R-:W-:Y:S02]  /*8960*/  ULDC.64 UR4, c[0x0][0x1e0] ;  /* 0x0000780000047ab9 */ /* 0x000fe40000000a00 */
.L_x_180:
        /* <DEDUP_REMOVED lines=15> */
[----:B------:R-:W-:Y:S01]  /*8a60*/  @!UP3 ULEA UR19, UP0, UR6, UR19, 0x5 ;  /* 0x000000130613b291 */ /* 0x000fe2000f80283f */
[----:B------:R-:W1:Y:S03]  /*8a70*/  LDSM.16.M88.4 R8, [R205+0x6100] ;  /* 0x00610000cd08783b */ /* 0x000e660000000200 */
[----:B------:R-:W-:Y:S02]  /*8a80*/  @!P0 IADD3.X R0, R215, UR13, RZ, P6, !PT ;  /* 0x0000000dd7008c10 */ /* 0x000fe4000b7fe4ff */
[----:B------:R-:W-:Y:S02]  /*8a90*/  @!P0 LEA R22, P6, R5, c[0x0][0x1f8], 0x1 ;  /* 0x00007e0005168a11 */ /* 0x000fe400078c08ff */
[----:B------:R-:W-:Y:S01]  /*8aa0*/  @!P0 IADD3.X R2, R226, UR13, RZ, P5, !PT ;  /* 0x0000000de2028c10 */ /* 0x000fe2000affe4ff */
[----:B------:R-:W2:Y:S01]  /*8ab0*/  LDSM.16.M88.4 R16, [R205+0x6900] ;  /* 0x00690000cd10783b */ /* 0x000ea20000000200 */
[----:B------:R-:W-:Y:S02]  /*8ac0*/  @!P0 LEA R20, P5, R7, c[0x0][0x1f8], 0x1 ;  /* 0x00007e0007148a11 */ /* 0x000fe400078a08ff */
[----:B------:R-:W-:Y:S01]  /*8ad0*/  @!P0 IADD3.X R4, R224, UR13, RZ, P4, !PT ;  /* 0x0000000de0048c10 */ /* 0x000fe2000a7fe4ff */
[----:B------:R-:W-:Y:S01]  /*8ae0*/  @!UP3 ULEA.HI.X UR13, UR6, UR13, UR7, 0x5, UP0 ;  /* 0x0000000d060db291 */ /* 0x000fe200080f2c07 */
[----:B------:R-:W-:Y:S01]  /*8af0*/  @!P0 LEA R28, P4, R13, c[0x0][0x1f8], 0x1 ;  /* 0x00007e000d1c8a11 */ /* 0x000fe200078808ff */
[----:B------:R-:W-:Y:S01]  /*8b00*/  UISETP.GT.AND UP3, UPT, UR18, UR8, UPT ;  /* 0x000000081200728c */ /* 0x000fe2000bf64270 */
[----:B------:R-:W-:Y:S01]  /*8b10*/  @!P0 LEA.HI.X R23, R5, c[0x0][0x1fc], R0, 0x1, P6 ;  /* 0x00007f0005178a11 */ /* 0x000fe200030f0c00 */
[----:B------:R-:W3:Y:S01]  /*8b20*/  LDSM.16.M88.4 R24, [R205+0x7100] ;  /* 0x00710000cd18783b */ /* 0x000ee20000000200 */
[----:B------:R-:W-:Y:S02]  /*8b30*/  @!P0 LEA.HI.X R21, R7, c[0x0][0x1fc], R2, 0x1, P5 ;  /* 0x00007f0007158a11 */ /* 0x000fe400028f0c02 */
[----:B------:R-:W-:Y:S02]  /*8b40*/  @!P0 LEA.HI.X R29, R13, c[0x0][0x1fc], R4, 0x1, P4 ;  /* 0x00007f000d1d8a11 */ /* 0x000fe400020f0c04 */
[----:B------:R-:W-:Y:S02]  /*8b50*/  @!P0 IADD3 R5, P6, R208, UR19, RZ ;  /* 0x00000013d0058c10 */ /* 0x000fe4000ffde0ff */
[----:B------:R-:W-:Y:S01]  /*8b60*/  @!P0 IADD3 R7, P5, R227, UR19, RZ ;  /* 0x00000013e3078c10 */ /* 0x000fe2000ffbe0ff */
[----:B------:R-:W4:Y:S01]  /*8b70*/  LDSM.16.M88.4 R136, [R205+0x7900] ;  /* 0x00790000cd88783b */ /* 0x000f220000000200 */
[----:B------:R-:W-:Y:S02]  /*8b80*/  @!P0 IADD3 R13, P4, R225, UR19, RZ ;  /* 0x00000013e10d8c10 */ /* 0x000fe4000ff9e0ff */
[----:B------:R-:W-:Y:S02]  /*8b90*/  @!P0 IADD3.X R0, R215, UR13, RZ, P6, !PT ;  /* 0x0000000dd7008c10 */ /* 0x000fe4000b7fe4ff */
[----:B------:R-:W-:Y:S02]  /*8ba0*/  @!P0 LEA R170, P6, R5, c[0x0][0x1f8], 0x1 ;  /* 0x00007e0005aa8a11 */ /* 0x000fe400078c08ff */
[----:B------:R-:W-:Y:S01]  /*8bb0*/  @!P0 IADD3.X R2, R226, UR13, RZ, P5, !PT ;  /* 0x0000000de2028c10 */ /* 0x000fe2000affe4ff */
[----:B------:R-:W-:Y:S01]  /*8bc0*/  LDSM.16.M88.4 R140, [R202+0xc100] ;  /* 0x00c10000ca8c783b */ /* 0x000fe20000000200 */
[----:B------:R-:W-:Y:S02]  /*8bd0*/  @!P0 LEA R168, P5, R7, c[0x0][0x1f8], 0x1 ;  /* 0x00007e0007a88a11 */ /* 0x000fe400078a08ff */
[----:B------:R-:W-:Y:S01]  /*8be0*/  @!P0 IADD3.X R4, R224, UR13, RZ, P4, !PT ;  /* 0x0000000de0048c10 */ /* 0x000fe2000a7fe4ff */
[----:B------:R-:W-:Y:S01]  /*8bf0*/  UIADD3 UR13, UR18, -0x1, URZ ;  /* 0xffffffff120d7890 */ /* 0x000fe2000fffe03f */
[----:B------:R-:W-:Y:S02]  /*8c00*/  @!P0 LEA R132, P4, R13, c[0x0][0x1f8], 0x1 ;  /* 0x00007e000d848a11 */ /* 0x000fe400078808ff */
[----:B------:R-:W-:Y:S01]  /*8c10*/  @!P0 LEA.HI.X R171, R5, c[0x0][0x1fc], R0, 0x1, P6 ;  /* 0x00007f0005ab8a11 */ /* 0x000fe200030f0c00 */
[----:B------:R-:W5:Y:S01]  /*8c20*/  LDSM.16.M88.4 R144, [R204] ;  /* 0x00000000cc90783b */ /* 0x000f620000000200 */
[----:B------:R-:W-:Y:S01]  /*8c30*/  @!P0 LEA.HI.X R169, R7, c[0x0][0x1fc], R2, 0x1, P5 ;  /* 0x00007f0007a98a11 */ /* 0x000fe200028f0c02 */
[----:B------:R-:W-:Y:S01]  /*8c40*/  @UP3 UIMAD.WIDE.U32 UR22, UR13, UR4, URZ ;  /* 0x000000040d1632a5 */ /* 0x000fe2000f8e003f */
[----:B------:R-:W-:Y:S01]  /*8c50*/  @!P0 LEA.HI.X R133, R13, c[0x0][0x1fc], R4, 0x1, P4 ;  /* 0x00007f000d858a11 */ /* 0x000fe200020f0c04 */
[----:B------:R-:W-:Y:S01]  /*8c60*/  @UP3 USHF.R.S32.HI UR19, URZ, 0x1f, UR13 ;  /* 0x0000001f3f133899 */ /* 0x000fe2000801140d */
[C---:B-1----:R-:W-:Y:S01]  /*8c70*/  HMMA.16816.F32.BF16 R4, R32.reuse, R8, RZ ;  /* 0x000000082004723c */ /* 0x042fe200000418ff */
[----:B------:R-:W-:Y:S02]  /*8c80*/  @UP3 USHF.L.U32 UR20, UR22, 0x6, URZ ;  /* 0x0000000616143899 */ /* 0x000fe4000800063f */
[----:B------:R-:W1:Y:S01]  /*8c90*/  LDSM.16.M88.4 R148, [R195] ;  /* 0x00000000c394783b */ /* 0x000e620000000200 */
[----:B------:R-:W-:Y:S04]  /*8ca0*/  @UP3 UIMAD UR19, UR19, UR4, URZ ;  /* 0x00000004131332a4 */ /* 0x000fe8000f8e023f */
[C---:B------:R-:W-:Y:S01]  /*8cb0*/  HMMA.16816.F32.BF16 R8, R32.reuse, R10, RZ ;  /* 0x0000000a2008723c */ /* 0x040fe200000418ff */
[----:B------:R-:W-:Y:S02]  /*8cc0*/  @UP3 UIMAD UR19, UR13, UR5, UR19 ;  /* 0x000000050d1332a4 */ /* 0x000fe4000f8e0213 */
[----:B------:R-:W1:Y:S02]  /*8cd0*/  LDSM.16.M88.4 R152, [R194] ;  /* 0x00000000c298783b */ /* 0x000e640000000200 */
[----:B------:R-:W-:Y:S03]  /*8ce0*/  @UP3 UIADD3 UR19, UR23, UR19, URZ ;  /* 0x0000001317133290 */ /* 0x000fe6000fffe03f */
[C---:B--2---:R-:W-:Y:S01]  /*8cf0*/  HMMA.16816.F32.BF16 R12, R32.reuse, R16, RZ ;  /* 0x00000010200c723c */ /* 0x044fe200000418ff */
[----:B------:R-:W-:Y:S02]  /*8d00*/  @UP3 USHF.L.U64.HI UR19, UR22, 0x6, UR19 ;  /* 0x0000000616133899 */ /* 0x000fe40008010213 */
[----:B------:R-:W2:Y:S05]  /*8d10*/  LDSM.16.M88.4 R156, [R193] ;  /* 0x00000000c19c783b */ /* 0x000eaa0000000200 */
[C---:B------:R-:W-:Y:S03]  /*8d20*/  HMMA.16816.F32.BF16 R16, R32.reuse, R18, RZ ;  /* 0x000000122010723c */ /* 0x040fe600000418ff */
[----:B------:R-:W-:Y:S01]  /*8d30*/  @!PT LDS RZ, [RZ] ;  /* 0x00000000fffff984 */ /* 0x000fe20000000800 */
[----:B------:R-:W-:Y:S01]  /*8d40*/  @!PT LDS RZ, [RZ] ;  /* 0x00000000fffff984 */ /* 0x000fe20000000800 */
[----:B------:R-:W-:Y:S01]  /*8d50*/  @!PT LDS RZ, [RZ] ;  /* 0x00000000fffff984 */ /* 0x000fe20000000800 */
[----:B------:R3:W-:Y:S08]  /*8d60*/  @!P0 LDGSTS.E.BYPASS.LTC128B.128 [R207+0x100], [R22.64], !P3 ;  /* 0x0010000016cf8fae */ /* 0x0007f0000d901d50 */
[----:B------:R3:W-:Y:S08]  /*8d70*/  @!P0 LDGSTS.E.BYPASS.LTC128B.128 [R207+0x2100], [R20.64], !P2 ;  /* 0x0210000014cf8fae */ /* 0x0007f0000d101d50 */
[----:B------:R4:W-:Y:S08]  /*8d80*/  @!P0 LDGSTS.E.BYPASS.LTC128B.128 [R207+0x4100], [R28.64], !P1 ;  /* 0x041000001ccf8fae */ /* 0x0009f0000c901d50 */
[----:B------:R1:W-:Y:S08]  /*8d90*/  @!P0 LDGSTS.E.BYPASS.LTC128B.128 [R207+0x1100], [R170.64], !P3 ;  /* 0x01100000aacf8fae */ /* 0x0003f0000d901d50 */
[----:B------:R1:W-:Y:S01]  /*8da0*/  @!P0 LDGSTS.E.BYPASS.LTC128B.128 [R207+0x3100], [R168.64], !P2 ;  /* 0x03100000a8cf8fae */ /* 0x0003e2000d101d50 */
[C---:B---3--:R-:W-:Y:S07]  /*8db0*/  HMMA.16816.F32.BF16 R20, R32.reuse, R24, RZ ;  /* 0x000000182014723c */ /* 0x048fee00000418ff */
[----:B------:R3:W-:Y:S01]  /*8dc0*/  @!P0 LDGSTS.E.BYPASS.LTC128B.128 [R207+0x5100], [R132.64], !P1 ;  /* 0x0510000084cf8fae */ /* 0x0007e2000c901d50 */
[----:B------:R-:W-:Y:S01]  /*8dd0*/  PLOP3.LUT P0, PT, PT, PT, UP3, 0x80, 0x0 ;  /* 0x000000000000781c */ /* 0x000fe20003f0f038 */
[C---:B------:R-:W-:Y:S06]  /*8de0*/  HMMA.16816.F32.BF16 R24, R32.reuse, R26, RZ ;  /* 0x0000001a2018723c */ /* 0x040fec00000418ff */
[----:B------:R-:W-:Y:S02]  /*8df0*/  LDSM.16.M88.4 R160, [R201+0xc100] ;  /* 0x00c10000c9a0783b */ /* 0x000fe40000000200 */
[C---:B----4-:R-:W-:Y:S06]  /*8e00*/  HMMA.16816.F32.BF16 R28, R32.reuse, R136, RZ ;  /* 0x00000088201c723c */ /* 0x050fec00000418ff */
[----:B------:R-:W0:Y:S02]  /*8e10*/  LDGDEPBAR ;  /* 0x00000000000079af */ /* 0x000e240000000000 */
[----:B------:R-:W-:Y:S06]  /*8e20*/  HMMA.16816.F32.BF16 R32, R32, R138, RZ ;  /* 0x0000008a2020723c */ /* 0x000fec00000418ff */
[----:B------:R-:W4:Y:S02]  /*8e30*/  LDSM.16.M88.4 R164, [R200+0x6100] ;  /* 0x00610000c8a4783b */ /* 0x000f240000000200 */
[C---:B-----5:R-:W-:Y:S06]  /*8e40*/  HMMA.16816.F32.BF16 R4, R140.reuse, R144, R4 ;  /* 0x000000908c04723c */ /* 0x060fec0000041804 */
[----:B------:R-:W5:Y:S02]  /*8e50*/  LDSM.16.M88.4 R136, [R200+0x6900] ;  /* 0x00690000c888783b */ /* 0x000f640000000200 */
[C---:B------:R-:W-:Y:S06]  /*8e60*/  HMMA.16816.F32.BF16 R8, R140.reuse, R146, R8 ;  /* 0x000000928c08723c */ /* 0x040fec0000041808 */
[----:B-1----:R-:W1:Y:S02]  /*8e70*/  LDSM.16.M88.4 R168, [R200+0x7100] ;  /* 0x00710000c8a8783b */ /* 0x002e640000000200 */
[C---:B------:R-:W-:Y:S06]  /*8e80*/  HMMA.16816.F32.BF16 R12, R140.reuse, R148, R12 ;  /* 0x000000948c0c723c */ /* 0x040fec000004180c */
[----:B------:R-:W1:Y:S02]  /*8e90*/  LDSM.16.M88.4 R172, [R200+0x7900] ;  /* 0x00790000c8ac783b */ /* 0x000e640000000200 */
[C---:B------:R-:W-:Y:S06]  /*8ea0*/  HMMA.16816.F32.BF16 R16, R140.reuse, R150, R16 ;  /* 0x000000968c10723c */ /* 0x040fec0000041810 */
[----:B------:R-:W-:Y:S02]  /*8eb0*/  LDSM.16.M88.4 R176, [R199+0xc100] ;  /* 0x00c10000c7b0783b */ /* 0x000fe40000000200 */
[C---:B------:R-:W-:Y:S06]  /*8ec0*/  HMMA.16816.F32.BF16 R20, R140.reuse, R152, R20 ;  /* 0x000000988c14723c */ /* 0x040fec0000041814 */
[----:B------:R-:W1:Y:S02]  /*8ed0*/  LDSM.16.M88.4 R180, [R192] ;  /* 0x00000000c0b4783b */ /* 0x000e640000000200 */
[C---:B------:R-:W-:Y:S06]  /*8ee0*/  HMMA.16816.F32.BF16 R24, R140.reuse, R154, R24 ;  /* 0x0000009a8c18723c */ /* 0x040fec0000041818 */
[----:B------:R-:W-:Y:S02]  /*8ef0*/  LDSM.16.M88.4 R144, [R192+0x1000] ;  /* 0x00100000c090783b */ /* 0x000fe40000000200 */
[C---:B--2---:R-:W-:Y:S06]  /*8f00*/  HMMA.16816.F32.BF16 R28, R140.reuse, R156, R28 ;  /* 0x0000009c8c1c723c */ /* 0x044fec000004181c */
[----:B------:R-:W-:Y:S02]  /*8f10*/  LDSM.16.M88.4 R148, [R192+0x1800] ;  /* 0x00180000c094783b */ /* 0x000fe40000000200 */
[----:B------:R-:W-:Y:S06]  /*8f20*/  HMMA.16816.F32.BF16 R32, R140, R158, R32 ;  /* 0x0000009e8c20723c */ /* 0x000fec0000041820 */
[----:B------:R-:W2:Y:S02]  /*8f30*/  LDSM.16.M88.4 R140, [R192+0x800] ;  /* 0x00080000c08c783b */ /* 0x000ea40000000200 */
[C---:B----4-:R-:W-:Y:S06]  /*8f40*/  HMMA.16816.F32.BF16 R4, R160.reuse, R164, R4 ;  /* 0x000000a4a004723c */ /* 0x050fec0000041804 */
[----:B------:R-:W-:Y:S02]  /*8f50*/  LDSM.16.M88.4 R152, [R206+0x10100] ;  /* 0x01010000ce98783b */ /* 0x000fe40000000200 */
[C---:B------:R-:W-:Y:S06]  /*8f60*/  HMMA.16816.F32.BF16 R8, R160.reuse, R166, R8 ;  /* 0x000000a6a008723c */ /* 0x040fec0000041808 */
[----:B------:R-:W4:Y:S02]  /*8f70*/  LDSM.16.M88.4 R156, [R205+0x8100] ;  /* 0x00810000cd9c783b */ /* 0x000f240000000200 */
[C---:B-----5:R-:W-:Y:S06]  /*8f80*/  HMMA.16816.F32.BF16 R12, R160.reuse, R136, R12 ;  /* 0x00000088a00c723c */ /* 0x060fec000004180c */
[----:B------:R-:W-:Y:S02]  /*8f90*/  LDSM.16.M88.4 R164, [R205+0x9900] ;  /* 0x00990000cda4783b */ /* 0x000fe40000000200 */
[C---:B------:R-:W-:Y:S06]  /*8fa0*/  HMMA.16816.F32.BF16 R16, R160.reuse, R138, R16 ;  /* 0x0000008aa010723c */ /* 0x040fec0000041810 */
[----:B------:R-:W5:Y:S02]  /*8fb0*/  LDSM.16.M88.4 R136, [R205+0x8900] ;  /* 0x00890000cd88783b */ /* 0x000f640000000200 */
[C---:B-1----:R-:W-:Y:S08]  /*8fc0*/  HMMA.16816.F32.BF16 R20, R160.reuse, R168, R20 ;  /* 0x000000a8a014723c */ /* 0x042ff00000041814 */
[C---:B------:R-:W-:Y:S01]  /*8fd0*/  HMMA.16816.F32.BF16 R24, R160.reuse, R170, R24 ;  /* 0x000000aaa018723c */ /* 0x040fe20000041818 */
[----:B------:R-:W-:Y:S07]  /*8fe0*/  LDSM.16.M88.4 R168, [R202+0x10100] ;  /* 0x01010000caa8783b */ /* 0x000fee0000000200 */
[C---:B------:R-:W-:Y:S08]  /*8ff0*/  HMMA.16816.F32.BF16 R28, R160.reuse, R172, R28 ;  /* 0x000000aca01c723c */ /* 0x040ff0000004181c */
[----:B------:R-:W-:Y:S01]  /*9000*/  HMMA.16816.F32.BF16 R32, R160, R174, R32 ;  /* 0x000000aea020723c */ /* 0x000fe20000041820 */
[----:B------:R-:W1:Y:S07]  /*9010*/  LDSM.16.M88.4 R160, [R205+0x9100] ;  /* 0x00910000cda0783b */ /* 0x000e6e0000000200 */
[C---:B------:R-:W-:Y:S01]  /*9020*/  HMMA.16816.F32.BF16 R4, R176.reuse, R180, R4 ;  /* 0x000000b4b004723c */ /* 0x040fe20000041804 */
[----:B------:R-:W1:Y:S07]  /*9030*/  LDSM.16.M88.4 R172, [R191] ;  /* 0x00000000bfac783b */ /* 0x000e6e0000000200 */
[C---:B------:R-:W-:Y:S01]  /*9040*/  HMMA.16816.F32.BF16 R8, R176.reuse, R182, R8 ;  /* 0x000000b6b008723c */ /* 0x040fe20000041808 */
[----:B------:R-:W-:Y:S07]  /*9050*/  LDSM.16.M88.4 R180, [R200+0x8100] ;  /* 0x00810000c8b4783b */ /* 0x000fee0000000200 */
[C---:B--2---:R-:W-:Y:S08]  /*9060*/  HMMA.16816.F32.BF16 R12, R176.reuse, R140, R12 ;  /* 0x0000008cb00c723c */ /* 0x044ff0000004180c */
[C---:B------:R-:W-:Y:S01]  /*9070*/  HMMA.16816.F32.BF16 R16, R176.reuse, R142, R16 ;  /* 0x0000008eb010723c */ /* 0x040fe20000041810 */
[----:B------:R-:W2:Y:S07]  /*9080*/  LDSM.16.M88.4 R140, [R190] ;  /* 0x00000000be8c783b */ /* 0x000eae0000000200 */
[C---:B------:R-:W-:Y:S08]  /*9090*/  HMMA.16816.F32.BF16 R20, R176.reuse, R144, R20 ;  /* 0x00000090b014723c */ /* 0x040ff00000041814 */
[C---:B------:R-:W-:Y:S01]  /*90a0*/  HMMA.16816.F32.BF16 R24, R176.reuse, R146, R24 ;  /* 0x00000092b018723c */ /* 0x040fe20000041818 */
[----:B------:R-:W1:Y:S07]  /*90b0*/  LDSM.16.M88.4 R144, [R189] ;  /* 0x00000000bd90783b */ /* 0x000e6e0000000200 */
[C---:B------:R-:W-:Y:S08]  /*90c0*/  HMMA.16816.F32.BF16 R28, R176.reuse, R148, R28 ;  /* 0x00000094b01c723c */ /* 0x040ff0000004181c */
[----:B------:R-:W-:Y:S01]  /*90d0*/  HMMA.16816.F32.BF16 R32, R176, R150, R32 ;  /* 0x00000096b020723c */ /* 0x000fe20000041820 */
[----:B------:R-:W2:Y:S07]  /*90e0*/  LDSM.16.M88.4 R148, [R188] ;  /* 0x00000000bc94783b */ /* 0x000eae0000000200 */
[C---:B----4-:R-:W-:Y:S01]  /*90f0*/  HMMA.16816.F32.BF16 R4, R152.reuse, R156, R4 ;  /* 0x0000009c9804723c */ /* 0x050fe20000041804 */
[----:B------:R-:W4:Y:S07]  /*9100*/  LDSM.16.M88.4 R176, [R201+0x10100] ;  /* 0x01010000c9b0783b */ /* 0x000f2e0000000200 */
[C---:B------:R-:W-:Y:S01]  /*9110*/  HMMA.16816.F32.BF16 R8, R152.reuse, R158, R8 ;  /* 0x0000009e9808723c */ /* 0x040fe20000041808 */
[----:B------:R-:W-:Y:S07]  /*9120*/  LDSM.16.M88.4 R156, [R200+0x9900] ;  /* 0x00990000c89c783b */ /* 0x000fee0000000200 */
[C---:B-----5:R-:W-:Y:S08]  /*9130*/  HMMA.16816.F32.BF16 R12, R152.reuse, R136, R12 ;  /* 0x00000088980c723c */ /* 0x060ff0000004180c */
[C---:B------:R-:W-:Y:S01]  /*9140*/  HMMA.16816.F32.BF16 R16, R152.reuse, R138, R16 ;  /* 0x0000008a9810723c */ /* 0x040fe20000041810 */
[----:B------:R-:W5:Y:S07]  /*9150*/  LDSM.16.M88.4 R136, [R200+0x8900] ;  /* 0x00890000c888783b */ /* 0x000f6e0000000200 */
[C---:B-1----:R-:W-:Y:S08]  /*9160*/  HMMA.16816.F32.BF16 R20, R152.reuse, R160, R20 ;  /* 0x000000a09814723c */ /* 0x042ff00000041814 */
[C---:B------:R-:W-:Y:S01]  /*9170*/  HMMA.16816.F32.BF16 R24, R152.reuse, R162, R24 ;  /* 0x000000a29818723c */ /* 0x040fe20000041818 */
[----:B------:R-:W-:Y:S07]  /*9180*/  LDSM.16.M88.4 R160, [R199+0x10100] ;  /* 0x01010000c7a0783b */ /* 0x000fee0000000200 */
[C---:B------:R-:W-:Y:S08]  /*9190*/  HMMA.16816.F32.BF16 R28, R152.reuse, R164, R28 ;  /* 0x000000a4981c723c */ /* 0x040ff0000004181c */
[----:B------:R-:W-:Y:S01]  /*91a0*/  HMMA.16816.F32.BF16 R32, R152, R166, R32 ;  /* 0x000000a69820723c */ /* 0x000fe20000041820 */
[----:B------:R-:W1:Y:S07]  /*91b0*/  LDSM.16.M88.4 R152, [R200+0x9100] ;  /* 0x00910000c898783b */ /* 0x000e6e0000000200 */
[C---:B------:R-:W-:Y:S01]  /*91c0*/  HMMA.16816.F32.BF16 R4, R168.reuse, R172, R4 ;  /* 0x000000aca804723c */ /* 0x040fe20000041804 */
[----:B------:R-:W1:Y:S07]  /*91d0*/  LDSM.16.M88.4 R164, [R192+0x2000] ;  /* 0x00200000c0a4783b */ /* 0x000e6e0000000200 */
[C---:B------:R-:W-:Y:S01]  /*91e0*/  HMMA.16816.F32.BF16 R8, R168.reuse, R174, R8 ;  /* 0x000000aea808723c */ /* 0x040fe20000041808 */
[----:B------:R-:W-:Y:S07]  /*91f0*/  LDSM.16.M88.4 R172, [R205+0xa100] ;  /* 0x00a10000cdac783b */ /* 0x000fee0000000200 */
[C---:B--2---:R-:W-:Y:S08]  /*9200*/  HMMA.16816.F32.BF16 R12, R168.reuse, R140, R12 ;  /* 0x0000008ca80c723c */ /* 0x044ff0000004180c */
[C---:B------:R-:W-:Y:S01]  /*9210*/  HMMA.16816.F32.BF16 R16, R168.reuse, R142, R16 ;  /* 0x0000008ea810723c */ /* 0x040fe20000041810 */
[----:B------:R-:W2:Y:S07]  /*9220*/  LDSM.16.M88.4 R140, [R192+0x2800] ;  /* 0x00280000c08c783b */ /* 0x000eae0000000200 */
[C---:B------:R-:W-:Y:S08]  /*9230*/  HMMA.16816.F32.BF16 R20, R168.reuse, R144, R20 ;  /* 0x00000090a814723c */ /* 0x040ff00000041814 */
[C---:B------:R-:W-:Y:S01]  /*9240*/  HMMA.16816.F32.BF16 R24, R168.reuse, R146, R24 ;  /* 0x00000092a818723c */ /* 0x040fe20000041818 */
[----:B------:R-:W1:Y:S07]  /*9250*/  LDSM.16.M88.4 R144, [R192+0x3000] ;  /* 0x00300000c090783b */ /* 0x000e6e0000000200 */
[C---:B------:R-:W-:Y:S08]  /*9260*/  HMMA.16816.F32.BF16 R28, R168.reuse, R148, R28 ;  /* 0x00000094a81c723c */ /* 0x040ff0000004181c */
[----:B------:R-:W-:Y:S01]  /*9270*/  HMMA.16816.F32.BF16 R32, R168, R150, R32 ;  /* 0x00000096a820723c */ /* 0x000fe20000041820 */
[----:B------:R-:W2:Y:S07]  /*9280*/  LDSM.16.M88.4 R148, [R192+0x3800] ;  /* 0x00380000c094783b */ /* 0x000eae0000000200 */
[C---:B----4-:R-:W-:Y:S01]  /*9290*/  HMMA.16816.F32.BF16 R4, R176.reuse, R180, R4 ;  /* 0x000000b4b004723c */ /* 0x050fe20000041804 */
[----:B------:R-:W4:Y:S07]  /*92a0*/  LDSM.16.M88.4 R168, [R206+0x14100] ;  /* 0x01410000cea8783b */ /* 0x000f2e0000000200 */
[C---:B------:R-:W-:Y:S01]  /*92b0*/  HMMA.16816.F32.BF16 R8, R176.reuse, R182, R8 ;  /* 0x000000b6b008723c */ /* 0x040fe20000041808 */
[----:B------:R-:W-:Y:S07]  /*92c0*/  LDSM.16.M88.4 R180, [R187] ;  /* 0x00000000bbb4783b */ /* 0x000fee0000000200 */
[C---:B-----5:R-:W-:Y:S08]  /*92d0*/  HMMA.16816.F32.BF16 R12, R176.reuse, R136, R12 ;  /* 0x00000088b00c723c */ /* 0x060ff0000004180c */
[C---:B------:R-:W-:Y:S01]  /*92e0*/  HMMA.16816.F32.BF16 R16, R176.reuse, R138, R16 ;  /* 0x0000008ab010723c */ /* 0x040fe20000041810 */
[----:B------:R-:W5:Y:S07]  /*92f0*/  LDSM.16.M88.4 R136, [R205+0xa900] ;  /* 0x00a90000cd88783b */ /* 0x000f6e0000000200 */
[C---:B-1----:R-:W-:Y:S08]  /*9300*/  HMMA.16816.F32.BF16 R20, R176.reuse, R152, R20 ;  /* 0x00000098b014723c */ /* 0x042ff00000041814 */
[C---:B------:R-:W-:Y:S01]  /*9310*/  HMMA.16816.F32.BF16 R24, R176.reuse, R154, R24 ;  /* 0x0000009ab018723c */ /* 0x040fe20000041818 */
[----:B------:R-:W1:Y:S07]  /*9320*/  LDSM.16.M88.4 R152, [R205+0xb100] ;  /* 0x00b10000cd98783b */ /* 0x000e6e0000000200 */
        /* <DEDUP_REMOVED lines=31> */
[C---:B------:R-:W-:Y:S08]  /*9520*/  HMMA.16816.F32.BF16 R8, R176.reuse, R182, R8 ;  /* 0x000000b6b008723c */ /* 0x040ff00000041808 */
[C---:B--2---:R-:W-:Y:S08]  /*9530*/  HMMA.16816.F32.BF16 R12, R176.reuse, R140, R12 ;  /* 0x0000008cb00c723c */ /* 0x044ff0000004180c */
[C---:B------:R-:W-:Y:S08]  /*9540*/  HMMA.16816.F32.BF16 R16, R176.reuse, R142, R16 ;  /* 0x0000008eb010723c */ /* 0x040ff00000041810 */
[C---:B------:R-:W-:Y:S08]  /*9550*/  HMMA.16816.F32.BF16 R20, R176.reuse, R144, R20 ;  /* 0x00000090b014723c */ /* 0x040ff00000041814 */
[C---:B------:R-:W-:Y:S08]  /*9560*/  HMMA.16816.F32.BF16 R24, R176.reuse, R146, R24 ;  /* 0x00000092b018723c */ /* 0x040ff00000041818 */
[C---:B------:R-:W-:Y:S08]  /*9570*/  HMMA.16816.F32.BF16 R28, R176.reuse, R148, R28 ;  /* 0x00000094b01c723c */ /* 0x040ff0000004181c */
[----:B------:R-:W-:Y:S08]  /*9580*/  HMMA.16816.F32.BF16 R32, R176, R150, R32 ;  /* 0x00000096b020723c */ /* 0x000ff00000041820 */
[C---:B----4-:R-:W-:Y:S08]  /*9590*/  HMMA.16816.F32.BF16 R4, R160.reuse, R164, R4 ;  /* 0x000000a4a004723c */ /* 0x050ff00000041804 */
[C---:B------:R-:W-:Y:S08]  /*95a0*/  HMMA.16816.F32.BF16 R8, R160.reuse, R166, R8 ;  /* 0x000000a6a008723c */ /* 0x040ff00000041808 */
[C---:B-----5:R-:W-:Y:S08]  /*95b0*/  HMMA.16816.F32.BF16 R12, R160.reuse, R136, R12 ;  /* 0x00000088a00c723c */ /* 0x060ff0000004180c */
[C---:B------:R-:W-:Y:S01]  /*95c0*/  HMMA.16816.F32.BF16 R16, R160.reuse, R138, R16 ;  /* 0x0000008aa010723c */ /* 0x040fe20000041810 */
[----:B------:R-:W2:Y:S07]  /*95d0*/  LDSM.16.M88.4 R136, [R192+0x4800] ;  /* 0x00480000c088783b */ /* 0x000eae0000000200 */
[C---:B-1----:R-:W-:Y:S08]  /*95e0*/  HMMA.16816.F32.BF16 R20, R160.reuse, R152, R20 ;  /* 0x00000098a014723c */ /* 0x042ff00000041814 */
[C---:B------:R-:W-:Y:S08]  /*95f0*/  HMMA.16816.F32.BF16 R24, R160.reuse, R154, R24 ;  /* 0x0000009aa018723c */ /* 0x040ff00000041818 */
[C---:B------:R-:W-:Y:S08]  /*9600*/  HMMA.16816.F32.BF16 R28, R160.reuse, R156, R28 ;  /* 0x0000009ca01c723c */ /* 0x040ff0000004181c */
[----:B------:R-:W-:Y:S08]  /*9610*/  HMMA.16816.F32.BF16 R32, R160, R158, R32 ;  /* 0x0000009ea020723c */ /* 0x000ff00000041820 */
[C---:B------:R-:W-:Y:S08]  /*9620*/  HMMA.16816.F32.BF16 R4, R168.reuse, R172, R4 ;  /* 0x000000aca804723c */ /* 0x040ff00000041804 */
[C---:B------:R-:W-:Y:S08]  /*9630*/  HMMA.16816.F32.BF16 R8, R168.reuse, R174, R8 ;  /* 0x000000aea808723c */ /* 0x040ff00000041808 */
[C---:B--2---:R-:W-:Y:S08]  /*9640*/  HMMA.16816.F32.BF16 R12, R168.reuse, R136, R12 ;  /* 0x00000088a80c723c */ /* 0x044ff0000004180c */
[C---:B------:R-:W-:Y:S04]  /*9650*/  HMMA.16816.F32.BF16 R16, R168.reuse, R138, R16 ;  /* 0x0000008aa810723c */ /* 0x040fe80000041810 */
[----:B------:R-:W-:Y:S02]  /*9660*/  FMUL.FTZ R230, R4, c[0x0][0x320] ;  /* 0x0000c80004e67a20 */ /* 0x000fe40000410000 */
[----:B------:R-:W-:Y:S02]  /*9670*/  FMUL.FTZ R172, R5, c[0x0][0x320] ;  /* 0x0000c80005ac7a20 */ /* 0x000fe40000410000 */
[----:B------:R-:W-:Y:S02]  /*9680*/  FMUL.FTZ R9, R9, c[0x0][0x320] ;  /* 0x0000c80009097a20 */ /* 0x000fe40000410000 */
[----:B------:R-:W1:Y:S02]  /*9690*/  MUFU.TANH R230, R230 ;  /* 0x000000e600e67308 */ /* 0x000e640000002400 */
[----:B------:R-:W-:Y:S02]  /*96a0*/  FMUL.FTZ R10, R10, c[0x0][0x320] ;  /* 0x0000c8000a0a7a20 */ /* 0x000fe40000410000 */
[----:B------:R-:W-:Y:S02]  /*96b0*/  FMUL.FTZ R11, R11, c[0x0][0x320] ;  /* 0x0000c8000b0b7a20 */ /* 0x000fe40000410000 */
[----:B------:R-:W-:Y:S02]  /*96c0*/  FMUL.FTZ R174, R6, c[0x0][0x320] ;  /* 0x0000c80006ae7a20 */ /* 0x000fe40000410000 */
[----:B------:R-:W-:Y:S02]  /*96d0*/  FMUL.FTZ R228, R7, c[0x0][0x320] ;  /* 0x0000c80007e47a20 */ /* 0x000fe40000410000 */
[----:B------:R-:W-:Y:S01]  /*96e0*/  MUFU.TANH R238, R9 ;  /* 0x0000000900ee7308 */ /* 0x000fe20000002400 */
[----:B------:R-:W2:Y:S01]  /*96f0*/  LDSM.16.M88.4 R4, [R192+0x5000] ;  /* 0x00500000c004783b */ /* 0x000ea20000000200 */
[----:B------:R-:W-:Y:S02]  /*9700*/  FMUL.FTZ R234, R8, c[0x0][0x320] ;  /* 0x0000c80008ea7a20 */ /* 0x000fe40000410000 */
[----:B------:R-:W-:Y:S02]  /*9710*/  FMUL.FTZ R182, R12, c[0x0][0x320] ;  /* 0x0000c8000cb67a20 */ /* 0x000fe40000410000 */
[----:B------:R-:W-:Y:S02]  /*9720*/  FMUL.FTZ R13, R13, c[0x0][0x320] ;  /* 0x0000c8000d0d7a20 */ /* 0x000fe40000410000 */
[----:B------:R-:W-:Y:S02]  /*9730*/  FMUL.FTZ R14, R14, c[0x0][0x320] ;  /* 0x0000c8000e0e7a20 */ /* 0x000fe40000410000 */
[----:B------:R-:W-:Y:S01]  /*9740*/  MUFU.TANH R236, R10 ;  /* 0x0000000a00ec7308 */ /* 0x000fe20000002400 */
[----:B------:R-:W-:Y:S02]  /*9750*/  FMUL.FTZ R15, R15, c[0x0][0x320] ;  /* 0x0000c8000f0f7a20 */ /* 0x000fe40000410000 */
[----:B------:R-:W-:Y:S02]  /*9760*/  FMUL.FTZ R16, R16, c[0x0][0x320] ;  /* 0x0000c80010107a20 */ /* 0x000fe40000410000 */
[----:B------:R-:W-:Y:S02]  /*9770*/  FMUL.FTZ R17, R17, c[0x0][0x320] ;  /* 0x0000c80011117a20 */ /* 0x000fe40000410000 */
[----:B------:R-:W-:Y:S02]  /*9780*/  FMUL.FTZ R18, R18, c[0x0][0x320] ;  /* 0x0000c80012127a20 */ /* 0x000fe40000410000 */
[----:B------:R-:W-:Y:S01]  /*9790*/  FMUL.FTZ R19, R19, c[0x0][0x320] ;  /* 0x0000c80013137a20 */ /* 0x000fe20000410000 */
[----:B------:R4:W-:Y:S10]  /*97a0*/  MUFU.TANH R232, R11 ;  /* 0x0000000b00e87308 */ /* 0x0009f40000002400 */
[----:B------:R-:W-:Y:S10]  /*97b0*/  MUFU.TANH R176, R13 ;  /* 0x0000000d00b07308 */ /* 0x000ff40000002400 */
[----:B------:R-:W-:Y:S01]  /*97c0*/  MUFU.TANH R142, R14 ;  /* 0x0000000e008e7308 */ /* 0x000fe20000002400 */
[C---:B--2---:R-:W-:Y:S01]  /*97d0*/  HMMA.16816.F32.BF16 R20, R168.reuse, R4, R20 ;  /* 0x00000004a814723c */ /* 0x044fe20000041814 */
[----:B----4-:R-:W2:Y:S01]  /*97e0*/  LDSM.16.M88.4 R8, [R192+0x5800] ;  /* 0x00580000c008783b */ /* 0x010ea20000000200 */
[----:B------:R-:W-:Y:S06]  /*97f0*/  DEPBAR.LE SB0, 0x0 ;  /* 0x000080000000791a */ /* 0x000fec0000000000 */
[C---:B------:R-:W-:Y:S01]  /*9800*/  HMMA.16816.F32.BF16 R24, R168.reuse, R6, R24 ;  /* 0x00000006a818723c */ /* 0x040fe20000041818 */
[----:B------:R-:W4:Y:S01]  /*9810*/  MUFU.TANH R172, R172 ;  /* 0x000000ac00ac7308 */ /* 0x000f220000002400 */
[----:B------:R-:W-:Y:S03]  /*9820*/  BAR.SYNC.DEFER_BLOCKING 0x0 ;  /* 0x0000000000007b1d */ /* 0x000fe60000010000 */
[----:B-1----:R-:W-:Y:S11]  /*9830*/  FMNMX.FTZ R5, R230, R3, !PT ;  /* 0x00000003e6057209 */ /* 0x002ff60007810000 */
[----:B------:R-:W-:Y:S02]  /*9840*/  FMUL.FTZ R20, R20, c[0x0][0x320] ;  /* 0x0000c80014147a20 */ /* 0x000fe40000410000 */
[----:B------:R-:W-:Y:S02]  /*9850*/  FMUL.FTZ R21, R21, c[0x0][0x320] ;  /* 0x0000c80015157a20 */ /* 0x000fe40000410000 */
[----:B------:R-:W-:Y:S02]  /*9860*/  FMUL.FTZ R22, R22, c[0x0][0x320] ;  /* 0x0000c80016167a20 */ /* 0x000fe40000410000 */
[----:B------:R-:W-:Y:S02]  /*9870*/  FMUL.FTZ R23, R23, c[0x0][0x320] ;  /* 0x0000c80017177a20 */ /* 0x000fe40000410000 */
[----:B------:R-:W-:Y:S01]  /*9880*/  FMUL.FTZ R24, R24, c[0x0][0x320] ;  /* 0x0000c80018187a20 */ /* 0x000fe20000410000 */
[----:B----4-:R-:W-:Y:S01]  /*9890*/  FMNMX.FTZ R5, R172, R5, !PT ;  /* 0x00000005ac057209 */ /* 0x010fe20007810000 */
[----:B------:R-:W-:Y:S01]  /*98a0*/  FMUL.FTZ R25, R25, c[0x0][0x320] ;  /* 0x0000c80019197a20 */ /* 0x000fe20000410000 */
[----:B------:R-:W1:Y:S01]  /*98b0*/  MUFU.TANH R174, R174 ;  /* 0x000000ae00ae7308 */ /* 0x000e620000002400 */
[----:B------:R-:W-:Y:S02]  /*98c0*/  FMUL.FTZ R26, R26, c[0x0][0x320] ;  /* 0x0000c8001a1a7a20 */ /* 0x000fe40000410000 */
[----:B------:R-:W-:Y:S01]  /*98d0*/  FMUL.FTZ R27, R27, c[0x0][0x320] ;  /* 0x0000c8001b1b7a20 */ /* 0x000fe20000410000 */
[C---:B--2---:R-:W-:Y:S06]  /*98e0*/  HMMA.16816.F32.BF16 R28, R168.reuse, R8, R28 ;  /* 0x00000008a81c723c */ /* 0x044fec000004181c */
[----:B------:R-:W2:Y:S02]  /*98f0*/  MUFU.TANH R228, R228 ;  /* 0x000000e400e47308 */ /* 0x000ea40000002400 */
[----:B------:R-:W-:Y:S08]  /*9900*/  HMMA.16816.F32.BF16 R32, R168, R10, R32 ;  /* 0x0000000aa820723c */ /* 0x000ff00000041820 */
[----:B------:R-:W4:Y:S01]  /*9910*/  MUFU.TANH R234, R234 ;  /* 0x000000ea00ea7308 */ /* 0x000f220000002400 */
[----:B-1----:R-:W-:Y:S09]  /*9920*/  FMNMX.FTZ R9, R174, R135, !PT ;  /* 0x00000087ae097209 */ /* 0x002ff20007810000 */
[----:B------:R-:W1:Y:S01]  /*9930*/  MUFU.TANH R182, R182 ;  /* 0x000000b600b67308 */ /* 0x000e620000002400 */
[----:B------:R-:W-:Y:S01]  /*9940*/  FMUL.FTZ R28, R28, c[0x0][0x320] ;  /* 0x0000c8001c1c7a20 */ /* 0x000fe20000410000 */
[----:B--2---:R-:W-:Y:S01]  /*9950*/  FMNMX.FTZ R9, R228, R9, !PT ;  /* 0x00000009e4097209 */ /* 0x004fe20007810000 */
[----:B------:R-:W-:Y:S02]  /*9960*/  FMUL.FTZ R30, R30, c[0x0][0x320] ;  /* 0x0000c8001e1e7a20 */ /* 0x000fe40000410000 */
[----:B------:R-:W-:Y:S01]  /*9970*/  FMUL.FTZ R29, R29, c[0x0][0x320] ;  /* 0x0000c8001d1d7a20 */ /* 0x000fe20000410000 */
[----:B------:R-:W-:Y:S01]  /*9980*/  FMNMX.FTZ R9, R236, R9, !PT ;  /* 0x00000009ec097209 */ /* 0x000fe20007810000 */
[----:B------:R-:W-:Y:S03]  /*9990*/  FMUL.FTZ R31, R31, c[0x0][0x320] ;  /* 0x0000c8001f1f7a20 */ /* 0x000fe60000410000 */
[----:B------:R-:W2:Y:S01]  /*99a0*/  MUFU.TANH R140, R15 ;  /* 0x0000000f008c7308 */ /* 0x000ea20000002400 */
[----:B------:R-:W-:Y:S01]  /*99b0*/  FMUL.FTZ R32, R32, c[0x0][0x320] ;  /* 0x0000c80020207a20 */ /* 0x000fe20000410000 */
[----:B------:R-:W-:Y:S01]  /*99c0*/  FMNMX.FTZ R9, R232, R9, !PT ;  /* 0x00000009e8097209 */ /* 0x000fe20007810000 */
[----:B------:R-:W-:Y:S01]  /*99d0*/  FMUL.FTZ R33, R33, c[0x0][0x320] ;  /* 0x0000c80021217a20 */ /* 0x000fe20000410000 */
[----:B----4-:R-:W-:Y:S01]  /*99e0*/  FMNMX.FTZ R5, R234, R5, !PT ;  /* 0x00000005ea057209 */ /* 0x010fe20007810000 */
[----:B------:R-:W-:Y:S01]  /*99f0*/  FMUL.FTZ R34, R34, c[0x0][0x320] ;  /* 0x0000c80022227a20 */ /* 0x000fe20000410000 */
[----:B------:R-:W-:Y:S01]  /*9a00*/  FMNMX.FTZ R9, R142, R9, !PT ;  /* 0x000000098e097209 */ /* 0x000fe20007810000 */
[----:B------:R-:W-:Y:S01]  /*9a10*/  FMUL.FTZ R35, R35, c[0x0][0x320] ;  /* 0x0000c80023237a20 */ /* 0x000fe20000410000 */
[----:B------:R-:W-:Y:S02]  /*9a20*/  FMNMX.FTZ R5, R238, R5, !PT ;  /* 0x00000005ee057209 */ /* 0x000fe40007810000 */
[----:B------:R-:W4:Y:S02]  /*9a30*/  MUFU.TANH R180, R16 ;  /* 0x0000001000b47308 */ /* 0x000f240000002400 */
[----:B-1----:R-:W-:Y:S04]  /*9a40*/  FMNMX.FTZ R5, R182, R5, !PT ;  /* 0x00000005b6057209 */ /* 0x002fe80007810000 */
[----:B------:R-:W-:Y:S04]  /*9a50*/  FMNMX.FTZ R5, R176, R5, !PT ;  /* 0x00000005b0057209 */ /* 0x000fe80007810000 */
[----:B------:R-:W1:Y:S01]  /*9a60*/  MUFU.TANH R138, R18 ;  /* 0x00000012008a7308 */ /* 0x000e620000002400 */
[----:B--2---:R-:W-:Y:S09]  /*9a70*/  FMNMX.FTZ R9, R140, R9, !PT ;  /* 0x000000098c097209 */ /* 0x004ff20007810000 */
[----:B------:R-:W2:Y:S01]  /*9a80*/  MUFU.TANH R178, R17 ;  /* 0x0000001100b27308 */ /* 0x000ea20000002400 */
[----:B----4-:R-:W-:Y:S09]  /*9a90*/  FMNMX.FTZ R5, R180, R5, !PT ;  /* 0x00000005b4057209 */ /* 0x010ff20007810000 */
[----:B------:R-:W4:Y:S01]  /*9aa0*/  MUFU.TANH R136, R19 ;  /* 0x0000001300887308 */ /* 0x000f220000002400 */
[----:B-1----:R-:W-:Y:S09]  /*9ab0*/  FMNMX.FTZ R9, R138, R9, !PT ;  /* 0x000000098a097209 */ /* 0x002ff20007810000 */
        /* <DEDUP_REMOVED lines=30> */
[----:B---3--:R-:W1:Y:S01]  /*9ca0*/  MUFU.TANH R133, R35 ;  /* 0x0000002300857308 */ /* 0x008e620000002400 */
[----:B--2---:R-:W-:Y:S02]  /*9cb0*/  FMNMX.FTZ R4, R147, R0, !PT ;  /* 0x0000000093047209 */ /* 0x004fe40007810000 */
[----:B----4-:R-:W-:Y:S03]  /*9cc0*/  FMNMX.FTZ R0, R134, R9, !PT ;  /* 0x0000000986007209 */ /* 0x010fe60007810000 */
[----:B------:R-:W2:Y:S01]  /*9cd0*/  SHFL.BFLY PT, R9, R4, 0x2, 0x1f ;  /* 0x0c401f0004097f89 */ /* 0x000ea200000e0000 */
[----:B-1----:R-:W-:Y:S07]  /*9ce0*/  FMNMX.FTZ R7, R133, R0, !PT ;  /* 0x0000000085077209 */ /* 0x002fee0007810000 */
[----:B------:R-:W1:Y:S01]  /*9cf0*/  SHFL.BFLY PT, R0, R7, 0x2, 0x1f ;  /* 0x0c401f0007007f89 */ /* 0x000e6200000e0000 */
[----:B--2---:R-:W-:Y:S07]  /*9d00*/  FMNMX.FTZ R11, R4, R9, !PT ;  /* 0x00000009040b7209 */ /* 0x004fee0007810000 */
[----:B------:R-:W2:Y:S01]  /*9d10*/  SHFL.BFLY PT, R2, R11, 0x1, 0x1f ;  /* 0x0c201f000b027f89 */ /* 0x000ea200000e0000 */
[----:B-1----:R-:W-:Y:S07]  /*9d20*/  FMNMX.FTZ R5, R7, R0, !PT ;  /* 0x0000000007057209 */ /* 0x002fee0007810000 */
[----:B------:R-:W1:Y:S01]  /*9d30*/  SHFL.BFLY PT, R132, R5, 0x1, 0x1f ;  /* 0x0c201f0005847f89 */ /* 0x000e6200000e0000 */
[----:B--2---:R-:W-:Y:S05]  /*9d40*/  FMNMX.FTZ R0, R11, R2, !PT ;  /* 0x000000020b007209 */ /* 0x004fea0007810000 */
[C---:B------:R-:W-:Y:S02]  /*9d50*/  FADD.FTZ R2, -R0.reuse, R3 ;  /* 0x0000000300027221 */ /* 0x040fe40000010100 */
[----:B------:R-:W-:Y:S02]  /*9d60*/  FMUL.FTZ R151, R0, c[0x0][0x2d0] ;  /* 0x0000b40000977a20 */ /* 0x000fe40000410000 */
[----:B------:R-:W-:Y:S02]  /*9d70*/  FMUL.FTZ R3, R2, c[0x0][0x2d0] ;  /* 0x0000b40002037a20 */ /* 0x000fe40000410000 */
[--C-:B------:R-:W-:Y:S01]  /*9d80*/  FFMA.FTZ R173, R230, c[0x0][0x2d0], -R151.reuse ;  /* 0x0000b400e6ad7a23 */ /* 0x100fe20000010897 */
[----:B-1----:R-:W-:Y:S01]  /*9d90*/  FMNMX.FTZ R132, R5, R132, !PT ;  /* 0x0000008405847209 */ /* 0x002fe20007810000 */
[--C-:B------:R-:W-:Y:S01]  /*9da0*/  FFMA.FTZ R172, R172, c[0x0][0x2d0], -R151.reuse ;  /* 0x0000b400acac7a23 */ /* 0x100fe20000010897 */
[----:B------:R-:W-:Y:S01]  /*9db0*/  @P0 IADD3 R5, P5, R223, UR20, RZ ;  /* 0x00000014df050c10 */ /* 0x000fe2000ffbe0ff */
[----:B------:R-:W-:Y:S01]  /*9dc0*/  FFMA.FTZ R171, R234, c[0x0][0x2d0], -R151 ;  /* 0x0000b400eaab7a23 */ /* 0x000fe20000010897 */
[----:B------:R-:W1:Y:S01]  /*9dd0*/  MUFU.EX2 R3, R3 ;  /* 0x0000000300037308 */ /* 0x000e620000000800 */
[----:B------:R-:W-:Y:S01]  /*9de0*/  FADD.FTZ R4, -R132, R135 ;  /* 0x0000008784047221 */ /* 0x000fe20000010100 */
[----:B------:R-:W-:Y:S01]  /*9df0*/  @P0 IADD3.X R6, R222, UR19, RZ, P5, !PT ;  /* 0x00000013de060c10 */ /* 0x000fe2000affe4ff */
[----:B------:R-:W-:Y:S02]  /*9e00*/  FMUL.FTZ R145, R132, c[0x0][0x2d0] ;  /* 0x0000b40084917a20 */ /* 0x000fe40000410000 */
[----:B------:R-:W-:Y:S01]  /*9e10*/  FMUL.FTZ R2, R4, c[0x0][0x2d0] ;  /* 0x0000b40004027a20 */ /* 0x000fe20000410000 */
[----:B------:R-:W-:Y:S01]  /*9e20*/  @P0 IADD3 R4, P4, R210, UR20, RZ ;  /* 0x00000014d2040c10 */ /* 0x000fe2000ff9e0ff */
[----:B------:R-:W-:Y:S02]  /*9e30*/  FFMA.FTZ R170, R238, c[0x0][0x2d0], -R151 ;  /* 0x0000b400eeaa7a23 */ /* 0x000fe40000010897 */
[--C-:B------:R-:W-:Y:S01]  /*9e40*/  FFMA.FTZ R174, R174, c[0x0][0x2d0], -R145.reuse ;  /* 0x0000b400aeae7a23 */ /* 0x100fe20000010891 */
[----:B------:R-:W-:Y:S01]  /*9e50*/  @P0 LEA R10, P6, R4, c[0x0][0x1c8], 0x1 ;  /* 0x00007200040a0a11 */ /* 0x000fe200078c08ff */
[--C-:B------:R-:W-:Y:S01]  /*9e60*/  FFMA.FTZ R169, R228, c[0x0][0x2d0], -R145.reuse ;  /* 0x0000b400e4a97a23 */ /* 0x100fe20000010891 */
[----:B------:R-:W-:Y:S01]  /*9e70*/  @P0 IADD3.X R7, R217, UR19, RZ, P4, !PT ;  /* 0x00000013d9070c10 */ /* 0x000fe2000a7fe4ff */
[--C-:B------:R-:W-:Y:S01]  /*9e80*/  FFMA.FTZ R168, R236, c[0x0][0x2d0], -R145.reuse ;  /* 0x0000b400eca87a23 */ /* 0x100fe20000010891 */
[C---:B------:R-:W-:Y:S01]  /*9e90*/  @P0 LEA R18, P4, R5.reuse, c[0x0][0x1c8], 0x1 ;  /* 0x0000720005120a11 */ /* 0x040fe200078808ff */
[----:B------:R-:W-:Y:S01]  /*9ea0*/  FFMA.FTZ R135, R232, c[0x0][0x2d0], -R145 ;  /* 0x0000b400e8877a23 */ /* 0x000fe20000010891 */
[----:B------:R-:W-:Y:S01]  /*9eb0*/  @P0 LEA.HI.X R11, R4, c[0x0][0x1cc], R7, 0x1, P6 ;  /* 0x00007300040b0a11 */ /* 0x000fe200030f0c07 */
[----:B------:R-:W2:Y:S01]  /*9ec0*/  MUFU.EX2 R2, R2 ;  /* 0x0000000200027308 */ /* 0x000ea20000000800 */
[----:B------:R-:W-:Y:S01]  /*9ed0*/  @P0 LEA.HI.X R19, R5, c[0x0][0x1cc], R6, 0x1, P4 ;  /* 0x0000730005130a11 */ /* 0x000fe200020f0c06 */
[--C-:B------:R-:W-:Y:S01]  /*9ee0*/  FFMA.FTZ R179, R142, c[0x0][0x2d0], -R145.reuse ;  /* 0x0000b4008eb37a23 */ /* 0x100fe20000010891 */
[----:B------:R-:W-:Y:S01]  /*9ef0*/  @P0 IADD3 R4, P5, R221, UR20, RZ ;  /* 0x00000014dd040c10 */ /* 0x000fe2000ffbe0ff */
[----:B------:R3:W-:Y:S01]  /*9f00*/  @P0 LDGSTS.E.BYPASS.LTC128B.128 [R207+0x6100], [R10.64], !P3 ;  /* 0x061000000acf0fae */ /* 0x0007e2000d901d50 */
[----:B------:R-:W-:Y:S01]  /*9f10*/  @UP3 UIADD3 UR20, UP0, UR12, UR20, URZ ;  /* 0x000000140c143290 */ /* 0x000fe2000ff1e03f */
[----:B------:R-:W-:Y:S01]  /*9f20*/  FFMA.FTZ R181, R138, c[0x0][0x2d0], -R145 ;  /* 0x0000b4008ab57a23 */ /* 0x000fe20000010891 */
[----:B------:R-:W-:Y:S01]  /*9f30*/  @P0 LEA R16, P4, R4, c[0x0][0x1c8], 0x1 ;  /* 0x0000720004100a11 */ /* 0x000fe200078808ff */
[C---:B-1----:R-:W-:Y:S01]  /*9f40*/  FMUL.FTZ R32, R3.reuse, R100 ;  /* 0x0000006403207220 */ /* 0x042fe20000410000 */
[----:B------:R-:W-:Y:S01]  /*9f50*/  @P0 IADD3.X R5, R220, UR19, RZ, P5, !PT ;  /* 0x00000013dc050c10 */ /* 0x000fe2000affe4ff */
[----:B------:R-:W-:Y:S01]  /*9f60*/  @UP3 UIADD3.X UR19, UR11, UR19, URZ, UP0, !UPT ;  /* 0x000000130b133290 */ /* 0x000fe200087fe43f */
[----:B------:R-:W-:Y:S01]  /*9f70*/  MUFU.EX2 R173, R173 ;  /* 0x000000ad00ad7308 */ /* 0x000fe20000000800 */
[----:B------:R1:W-:Y:S01]  /*9f80*/  @P0 LDGSTS.E.BYPASS.LTC128B.128 [R207+0x8100], [R18.64], !P2 ;  /* 0x0810000012cf0fae */ /* 0x0003e2000d101d50 */
[----:B------:R-:W-:Y:S01]  /*9f90*/  @P0 LEA.HI.X R17, R4, c[0x0][0x1cc], R5, 0x1, P4 ;  /* 0x0000730004110a11 */ /* 0x000fe200020f0c05 */
[----:B------:R-:W-:Y:S01]  /*9fa0*/  FMUL.FTZ R33, R3, R101 ;  /* 0x0000006503217220 */ /* 0x000fe20000410000 */
[----:B------:R-:W-:Y:S01]  /*9fb0*/  @P0 IADD3 R4, P6, R210, UR20, RZ ;  /* 0x00000014d2040c10 */ /* 0x000fe2000ffde0ff */
[--C-:B------:R-:W-:Y:S01]  /*9fc0*/  FFMA.FTZ R183, R166, c[0x0][0x2d0], -R151.reuse ;  /* 0x0000b400a6b77a23 */ /* 0x100fe20000010897 */
[----:B------:R-:W-:Y:S01]  /*9fd0*/  @P0 IADD3 R5, P5, R223, UR20, RZ ;  /* 0x00000014df050c10 */ /* 0x000fe2000ffbe0ff */
[----:B------:R-:W-:Y:S01]  /*9fe0*/  FFMA.FTZ R228, R162, c[0x0][0x2d0], -R151 ;  /* 0x0000b400a2e47a23 */ /* 0x000fe20000010897 */
[----:B------:R-:W-:Y:S01]  /*9ff0*/  @P0 IADD3.X R7, R217, UR19, RZ, P6, !PT ;  /* 0x00000013d9070c10 */ /* 0x000fe2000b7fe4ff */
[----:B------:R4:W-:Y:S01]  /*a000*/  @P0 LDGSTS.E.BYPASS.LTC128B.128 [R207+0xa100], [R16.64], !P1 ;  /* 0x0a10000010cf0fae */ /* 0x0009e2000c901d50 */
[----:B------:R-:W-:Y:S01]  /*a010*/  @P0 LEA R28, P6, R4, c[0x0][0x1c8], 0x1 ;  /* 0x00007200041c0a11 */ /* 0x000fe200078c08ff */
[----:B------:R-:W5:Y:S01]  /*a020*/  MUFU.EX2 R172, R172 ;  /* 0x000000ac00ac7308 */ /* 0x000f620000000800 */
[----:B------:R-:W-:Y:S01]  /*a030*/  @P0 IADD3.X R8, R222, UR19, RZ, P5, !PT ;  /* 0x00000013de080c10 */ /* 0x000fe2000affe4ff */
[----:B--2---:R-:W-:Y:S01]  /*a040*/  FMUL.FTZ R34, R2, R102 ;  /* 0x0000006602227220 */ /* 0x004fe20000410000 */
[----:B------:R-:W-:Y:S01]  /*a050*/  @P0 LEA.HI.X R29, R4, c[0x0][0x1cc], R7, 0x1, P6 ;  /* 0x00007300041d0a11 */ /* 0x000fe200030f0c07 */
[----:B------:R-:W-:Y:S01]  /*a060*/  FMUL.FTZ R4, R3, R128 ;  /* 0x0000008003047220 */ /* 0x000fe20000410000 */
[----:B------:R-:W-:Y:S01]  /*a070*/  @P0 LEA R26, P5, R5, c[0x0][0x1c8], 0x1 ;  /* 0x00007200051a0a11 */ /* 0x000fe200078a08ff */
[----:B------:R-:W-:Y:S01]  /*a080*/  FMUL.FTZ R7, R2, R131 ;  /* 0x0000008302077220 */ /* 0x000fe20000410000 */
[----:B------:R-:W-:Y:S01]  /*a090*/  @P0 IADD3 R6, P4, R221, UR20, RZ ;  /* 0x00000014dd060c10 */ /* 0x000fe2000ff9e0ff */
[----:B------:R2:W-:Y:S01]  /*a0a0*/  @P0 LDGSTS.E.BYPASS.LTC128B.128 [R207+0x7100], [R28.64], !P3 ;  /* 0x071000001ccf0fae */ /* 0x0005e2000d901d50 */
[----:B------:R-:W-:Y:S01]  /*a0b0*/  @P0 LEA.HI.X R27, R5, c[0x0][0x1cc], R8, 0x1, P5 ;  /* 0x00007300051b0a11 */ /* 0x000fe200028f0c08 */
[----:B------:R-:W-:Y:S01]  /*a0c0*/  MUFU.EX2 R171, R171 ;  /* 0x000000ab00ab7308 */ /* 0x000fe20000000800 */
[----:B------:R-:W-:Y:S01]  /*a0d0*/  @P0 IADD3.X R9, R220, UR19, RZ, P4, !PT ;  /* 0x00000013dc090c10 */ /* 0x000fe2000a7fe4ff */
[C---:B------:R-:W-:Y:S01]  /*a0e0*/  FMUL.FTZ R5, R3.reuse, R129 ;  /* 0x0000008103057220 */ /* 0x040fe20000410000 */
[C---:B------:R-:W-:Y:S01]  /*a0f0*/  @P0 LEA R24, P4, R6.reuse, c[0x0][0x1c8], 0x1 ;  /* 0x0000720006180a11 */ /* 0x040fe200078808ff */
[C---:B------:R-:W-:Y:S01]  /*a100*/  FMUL.FTZ R8, R3.reuse, R124 ;  /* 0x0000007c03087220 */ /* 0x040fe20000410000 */
[----:B------:R-:W-:Y:S01]  /*a110*/  UISETP.GT.AND UP0, UPT, UR18, UR15, UPT ;  /* 0x0000000f1200728c */ /* 0x000fe2000bf04270 */
[----:B------:R2:W-:Y:S01]  /*a120*/  @P0 LDGSTS.E.BYPASS.LTC128B.128 [R207+0x9100], [R26.64], !P2 ;  /* 0x091000001acf0fae */ /* 0x0005e2000d101d50 */
[----:B------:R-:W-:Y:S01]  /*a130*/  @P0 LEA.HI.X R25, R6, c[0x0][0x1cc], R9, 0x1, P4 ;  /* 0x0000730006190a11 */ /* 0x000fe200020f0c09 */
[C---:B------:R-:W-:Y:S01]  /*a140*/  FMUL.FTZ R6, R2.reuse, R130 ;  /* 0x0000008202067220 */ /* 0x040fe20000410000 */
[----:B------:R-:W-:Y:S01]  /*a150*/  UMOV UR18, UR13 ;  /* 0x0000000d00127c82 */ /* 0x000fe20008000000 */
[----:B------:R-:W2:Y:S01]  /*a160*/  MUFU.EX2 R170, R170 ;  /* 0x000000aa00aa7308 */ /* 0x000ea20000000800 */
[C---:B------:R-:W-:Y:S02]  /*a170*/  FMUL.FTZ R9, R3.reuse, R125 ;  /* 0x0000007d03097220 */ /* 0x040fe40000410000 */
[----:B---3--:R-:W-:Y:S01]  /*a180*/  FMUL.FTZ R10, R2, R126 ;  /* 0x0000007e020a7220 */ /* 0x008fe20000410000 */
[----:B------:R3:W-:Y:S01]  /*a190*/  @P0 LDGSTS.E.BYPASS.LTC128B.128 [R207+0xb100], [R24.64], !P1 ;  /* 0x0b10000018cf0fae */ /* 0x0007e2000c901d50 */
[----:B-----5:R-:W-:Y:S01]  /*a1a0*/  F2FP.BF16.PACK_AB R128, R172, R173 ;  /* 0x000000adac80723e */ /* 0x020fe200000010ff */
[C---:B------:R-:W-:Y:S01]  /*a1b0*/  FMUL.FTZ R11, R2.reuse, R127 ;  /* 0x0000007f020b7220 */ /* 0x040fe20000410000 */
[----:B------:R-:W-:Y:S01]  /*a1c0*/  PLOP3.LUT P0, PT, PT, PT, UP0, 0x80, 0x0 ;  /* 0x000000000000781c */ /* 0x000fe20003f0f008 */
[C---:B----4-:R-:W-:Y:S02]  /*a1d0*/  FMUL.FTZ R16, R3.reuse, R116 ;  /* 0x0000007403107220 */ /* 0x050fe40000410000 */
[----:B------:R-:W-:Y:S01]  /*a1e0*/  MUFU.EX2 R174, R174 ;  /* 0x000000ae00ae7308 */ /* 0x000fe20000000800 */
[C---:B------:R-:W-:Y:S01]  /*a1f0*/  FMUL.FTZ R17, R3.reuse, R117 ;  /* 0x0000007503117220 */ /* 0x040fe20000410000 */
[----:B------:R-:W4:Y:S01]  /*a200*/  LDSM.16.MT88.4 R12, [R203+0x100] ;  /* 0x00010000cb0c783b */ /* 0x000f220000004200 */
[C---:B-1----:R-:W-:Y:S02]  /*a210*/  FMUL.FTZ R18, R2.reuse, R118 ;  /* 0x0000007602127220 */ /* 0x042fe40000410000 */
[C---:B------:R-:W-:Y:S02]  /*a220*/  FMUL.FTZ R19, R2.reuse, R119 ;  /* 0x0000007702137220 */ /* 0x040fe40000410000 */
[----:B------:R-:W-:Y:S02]  /*a230*/  FMUL.FTZ R35, R2, R103 ;  /* 0x0000006702237220 */ /* 0x000fe40000410000 */
[--C-:B------:R-:W-:Y:S01]  /*a240*/  FFMA.FTZ R229, R164, c[0x0][0x2d0], -R151.reuse ;  /* 0x0000b400a4e57a23 */ /* 0x100fe20000010897 */
[----:B------:R-:W1:Y:S01]  /*a250*/  MUFU.EX2 R169, R169 ;  /* 0x000000a900a97308 */ /* 0x000e620000000800 */
[----:B------:R-:W5:Y:S01]  /*a260*/  LDSM.16.MT88.4 R20, [R198+0x100] ;  /* 0x00010000c614783b */ /* 0x000f620000004200 */
[----:B------:R-:W-:Y:S01]  /*a270*/  FFMA.FTZ R230, R160, c[0x0][0x2d0], -R151 ;  /* 0x0000b400a0e67a23 */ /* 0x000fe20000010897 */
[----:B--2---:R-:W-:Y:S01]  /*a280*/  F2FP.BF16.PACK_AB R130, R170, R171 ;  /* 0x000000abaa82723e */ /* 0x004fe200000010ff */
[C---:B------:R-:W-:Y:S02]  /*a290*/  FMUL.FTZ R26, R2.reuse, R110 ;  /* 0x0000006e021a7220 */ /* 0x040fe40000410000 */
[----:B------:R-:W-:Y:S03]  /*a2a0*/  FMUL.FTZ R27, R2, R111 ;  /* 0x0000006f021b7220 */ /* 0x000fe60000410000 */
[----:B------:R-:W2:Y:S01]  /*a2b0*/  LDSM.16.MT88.4 R28, [R197+0x100] ;  /* 0x00010000c51c783b */ /* 0x000ea20000004200 */
[----:B------:R-:W-:Y:S01]  /*a2c0*/  MUFU.EX2 R168, R168 ;  /* 0x000000a800a87308 */ /* 0x000fe20000000800 */
[C---:B---3--:R-:W-:Y:S02]  /*a2d0*/  FMUL.FTZ R24, R3.reuse, R108 ;  /* 0x0000006c03187220 */ /* 0x048fe40000410000 */
[----:B------:R-:W-:Y:S02]  /*a2e0*/  FMUL.FTZ R25, R3, R109 ;  /* 0x0000006d03197220 */ /* 0x000fe40000410000 */
[--C-:B------:R-:W-:Y:S02]  /*a2f0*/  FFMA.FTZ R231, R156, c[0x0][0x2d0], -R145.reuse ;  /* 0x0000b4009ce77a23 */ /* 0x100fe40000010891 */
[----:B------:R-:W-:Y:S01]  /*a300*/  LDSM.16.MT88.4 R100, [R197+0x2100] ;  /* 0x00210000c564783b */ /* 0x000fe20000004200 */
[--C-:B------:R-:W-:Y:S02]  /*a310*/  FFMA.FTZ R232, R154, c[0x0][0x2d0], -R145.reuse ;  /* 0x0000b4009ae87a23 */ /* 0x100fe40000010891 */
[----:B------:R-:W3:Y:S01]  /*a320*/  MUFU.EX2 R135, R135 ;  /* 0x0000008700877308 */ /* 0x000ee20000000800 */
[--C-:B------:R-:W-:Y:S02]  /*a330*/  FFMA.FTZ R233, R158, c[0x0][0x2d0], -R145.reuse ;  /* 0x0000b4009ee97a23 */ /* 0x100fe40000010891 */
[----:B------:R-:W-:Y:S01]  /*a340*/  FFMA.FTZ R234, R152, c[0x0][0x2d0], -R145 ;  /* 0x0000b40098ea7a23 */ /* 0x000fe20000010891 */
[----:B-1----:R-:W-:Y:S01]  /*a350*/  F2FP.BF16.PACK_AB R129, R169, R174 ;  /* 0x000000aea981723e */ /* 0x002fe200000010ff */
[----:B------:R-:W-:Y:S01]  /*a360*/  LDSM.16.MT88.4 R108, [R196+0x2100] ;  /* 0x00210000c46c783b */ /* 0x000fe20000004200 */
[--C-:B------:R-:W-:Y:S02]  /*a370*/  FFMA.FTZ R235, R150, c[0x0][0x2d0], -R151.reuse ;  /* 0x0000b40096eb7a23 */ /* 0x100fe40000010897 */
[--C-:B------:R-:W-:Y:S02]  /*a380*/  FFMA.FTZ R236, R149, c[0x0][0x2d0], -R151.reuse ;  /* 0x0000b40095ec7a23 */ /* 0x100fe40000010897 */
[----:B------:R-:W-:Y:S01]  /*a390*/  FFMA.FTZ R237, R148, c[0x0][0x2d0], -R151 ;  /* 0x0000b40094ed7a23 */ /* 0x000fe20000010897 */
[----:B------:R-:W-:Y:S01]  /*a3a0*/  MUFU.EX2 R179, R179 ;  /* 0x000000b300b37308 */ /* 0x000fe20000000800 */
[--C-:B------:R-:W-:Y:S01]  /*a3b0*/  FFMA.FTZ R239, R146, c[0x0][0x2d0], -R145.reuse ;  /* 0x0000b40092ef7a23 */ /* 0x100fe20000010891 */
[----:B------:R-:W-:Y:S01]  /*a3c0*/  LDSM.16.MT88.4 R116, [R198+0x900] ;  /* 0x00090000c674783b */ /* 0x000fe20000004200 */
[----:B------:R-:W-:Y:S02]  /*a3d0*/  FFMA.FTZ R240, R144, c[0x0][0x2d0], -R145 ;  /* 0x0000b40090f07a23 */ /* 0x000fe40000010891 */
[C---:B------:R-:W-:Y:S02]  /*a3e0*/  FMUL.FTZ R36, R3.reuse, R36 ;  /* 0x0000002403247220 */ /* 0x040fe40000410000 */
[----:B------:R-:W-:Y:S02]  /*a3f0*/  FMUL.FTZ R37, R3, R37 ;  /* 0x0000002503257220 */ /* 0x000fe40000410000 */
[C---:B------:R-:W-:Y:S01]  /*a400*/  FMUL.FTZ R38, R2.reuse, R38 ;  /* 0x0000002602267220 */ /* 0x040fe20000410000 */
[----:B------:R-:W-:Y:S01]  /*a410*/  LDSM.16.MT88.4 R124, [R203+0x2900] ;  /* 0x00290000cb7c783b */ /* 0x000fe20000004200 */
[C---:B------:R-:W-:Y:S01]  /*a420*/  FMUL.FTZ R39, R2.reuse, R39 ;  /* 0x0000002702277220 */ /* 0x040fe20000410000 */
[----:B------:R-:W-:Y:S01]  /*a430*/  MUFU.EX2 R181, R181 ;  /* 0x000000b500b57308 */ /* 0x000fe20000000800 */
[----:B---3--:R-:W-:Y:S01]  /*a440*/  F2FP.BF16.PACK_AB R131, R135, R168 ;  /* 0x000000a88783723e */ /* 0x008fe200000010ff */
[C---:B------:R-:W-:Y:S02]  /*a450*/  FMUL.FTZ R40, R3.reuse, R40 ;  /* 0x0000002803287220 */ /* 0x040fe40000410000 */
[C---:B------:R-:W-:Y:S02]  /*a460*/  FMUL.FTZ R41, R3.reuse, R41 ;  /* 0x0000002903297220 */ /* 0x040fe40000410000 */
[----:B------:R-:W-:Y:S01]  /*a470*/  LDSM.16.MT88.4 R152, [R198+0x3900] ;  /* 0x00390000c698783b */ /* 0x000fe20000004200 */
[C---:B------:R-:W-:Y:S01]  /*a480*/  FMUL.FTZ R42, R2.reuse, R42 ;  /* 0x0000002a022a7220 */ /* 0x040fe20000410000 */
[C---:B----4-:R-:W-:Y:S02]  /*a490*/  HMMA.16816.F32.BF16 R4, R128.reuse, R12, R4 ;  /* 0x0000000c8004723c */ /* 0x050fe40000041804 */
[----:B------:R-:W-:Y:S03]  /*a4a0*/  MUFU.EX2 R183, R183 ;  /* 0x000000b700b77308 */ /* 0x000fe60000000800 */
[C---:B------:R-:W-:Y:S01]  /*a4b0*/  FMUL.FTZ R43, R2.reuse, R43 ;  /* 0x0000002b022b7220 */ /* 0x040fe20000410000 */
[----:B------:R-:W-:Y:S01]  /*a4c0*/  LDSM.16.MT88.4 R156, [R197+0x3900] ;  /* 0x00390000c59c783b */ /* 0x000fe20000004200 */
[C---:B------:R-:W-:Y:S01]  /*a4d0*/  FMUL.FTZ R12, R3.reuse, R120 ;  /* 0x00000078030c7220 */ /* 0x040fe20000410000 */
[C---:B------:R-:W-:Y:S04]  /*a4e0*/  HMMA.16816.F32.BF16 R8, R128.reuse, R14, R8 ;  /* 0x0000000e8008723c */ /* 0x040fe80000041808 */
[C---:B------:R-:W-:Y:S01]  /*a4f0*/  FMUL.FTZ R13, R3.reuse, R121 ;  /* 0x00000079030d7220 */ /* 0x040fe20000410000 */
[----:B------:R-:W-:Y:S01]  /*a500*/  MUFU.EX2 R228, R228 ;  /* 0x000000e400e47308 */ /* 0x000fe20000000800 */
[----:B------:R-:W-:Y:S01]  /*a510*/  LDSM.16.MT88.4 R160, [R196+0x3900] ;  /* 0x00390000c4a0783b */ /* 0x000fe20000004200 */
[C---:B------:R-:W-:Y:S02]  /*a520*/  FMUL.FTZ R14, R2.reuse, R122 ;  /* 0x0000007a020e7220 */ /* 0x040fe40000410000 */
[C---:B------:R-:W-:Y:S03]  /*a530*/  FMUL.FTZ R15, R2.reuse, R123 ;  /* 0x0000007b020f7220 */ /* 0x040fe60000410000 */
[C---:B------:R-:W-:Y:S02]  /*a540*/  FMUL.FTZ R44, R3.reuse, R44 ;  /* 0x0000002c032c7220 */ /* 0x040fe40000410000 */
[----:B------:R-:W1:Y:S01]  /*a550*/  LDSM.16.MT88.4 R120, [R196+0x100] ;  /* 0x00010000c478783b */ /* 0x000e620000004200 */
[C---:B------:R-:W-:Y:S01]  /*a560*/  FMUL.FTZ R45, R3.reuse, R45 ;  /* 0x0000002d032d7220 */ /* 0x040fe20000410000 */
[C---:B-----5:R-:W-:Y:S01]  /*a570*/  HMMA.16816.F32.BF16 R12, R128.reuse, R20, R12 ;  /* 0x00000014800c723c */ /* 0x060fe2000004180c */
[----:B------:R-:W-:Y:S02]  /*a580*/  MUFU.EX2 R229, R229 ;  /* 0x000000e500e57308 */ /* 0x000fe40000000800 */
[C---:B------:R-:W-:Y:S02]  /*a590*/  FMUL.FTZ R46, R2.reuse, R46 ;  /* 0x0000002e022e7220 */ /* 0x040fe40000410000 */
[C---:B------:R-:W-:Y:S01]  /*a5a0*/  FMUL.FTZ R47, R2.reuse, R47 ;  /* 0x0000002f022f7220 */ /* 0x040fe20000410000 */
[----:B------:R-:W-:Y:S01]  /*a5b0*/  LDSM.16.MT88.4 R164, [R203+0x5900] ;  /* 0x00590000cba4783b */ /* 0x000fe20000004200 */
[C---:B------:R-:W-:Y:S01]  /*a5c0*/  FMUL.FTZ R20, R3.reuse, R112 ;  /* 0x0000007003147220 */ /* 0x040fe20000410000 */
[C---:B------:R-:W-:Y:S03]  /*a5d0*/  HMMA.16816.F32.BF16 R16, R128.reuse, R22, R16 ;  /* 0x000000168010723c */ /* 0x040fe60000041810 */
[----:B------:R-:W-:Y:S01]  /*a5e0*/  MUFU.EX2 R230, R230 ;  /* 0x000000e600e67308 */ /* 0x000fe20000000800 */
[C---:B------:R-:W-:Y:S02]  /*a5f0*/  FMUL.FTZ R21, R3.reuse, R113 ;  /* 0x0000007103157220 */ /* 0x040fe40000410000 */
[----:B------:R-:W0:Y:S01]  /*a600*/  LDGDEPBAR ;  /* 0x00000000000079af */ /* 0x000e220000000000 */
[C---:B------:R-:W-:Y:S02]  /*a610*/  FMUL.FTZ R22, R2.reuse, R114 ;  /* 0x0000007202167220 */ /* 0x040fe40000410000 */
[C---:B------:R-:W-:Y:S03]  /*a620*/  FMUL.FTZ R23, R2.reuse, R115 ;  /* 0x0000007302177220 */ /* 0x040fe60000410000 */
[C---:B------:R-:W-:Y:S01]  /*a630*/  FMUL.FTZ R48, R3.reuse, R48 ;  /* 0x0000003003307220 */ /* 0x040fe20000410000 */
[----:B------:R-:W-:Y:S01]  /*a640*/  MUFU.EX2 R231, R231 ;  /* 0x000000e700e77308 */ /* 0x000fe20000000800 */
[----:B------:R-:W3:Y:S01]  /*a650*/  LDSM.16.MT88.4 R112, [R203+0x2100] ;  /* 0x00210000cb70783b */ /* 0x000ee20000004200 */
[C---:B------:R-:W-:Y:S01]  /*a660*/  FMUL.FTZ R49, R3.reuse, R49 ;  /* 0x0000003103317220 */ /* 0x040fe20000410000 */
[C---:B--2---:R-:W-:Y:S03]  /*a670*/  HMMA.16816.F32.BF16 R20, R128.reuse, R28, R20 ;  /* 0x0000001c8014723c */ /* 0x044fe60000041814 */
[C---:B------:R-:W-:Y:S02]  /*a680*/  FMUL.FTZ R50, R2.reuse, R50 ;  /* 0x0000003202327220 */ /* 0x040fe40000410000 */
[C---:B------:R-:W-:Y:S02]  /*a690*/  FMUL.FTZ R51, R2.reuse, R51 ;  /* 0x0000003302337220 */ /* 0x040fe40000410000 */
[C---:B------:R-:W-:Y:S01]  /*a6a0*/  FMUL.FTZ R28, R3.reuse, R104 ;  /* 0x00000068031c7220 */ /* 0x040fe20000410000 */
[C---:B------:R-:W-:Y:S01]  /*a6b0*/  HMMA.16816.F32.BF16 R24, R128.reuse, R30, R24 ;  /* 0x0000001e8018723c */ /* 0x040fe20000041818 */
[----:B------:R-:W-:Y:S03]  /*a6c0*/  MUFU.EX2 R232, R232 ;  /* 0x000000e800e87308 */ /* 0x000fe60000000800 */
[C---:B------:R-:W-:Y:S02]  /*a6d0*/  FMUL.FTZ R29, R3.reuse, R105 ;  /* 0x00000069031d7220 */ /* 0x040fe40000410000 */
[C---:B------:R-:W-:Y:S02]  /*a6e0*/  FMUL.FTZ R52, R3.reuse, R52 ;  /* 0x0000003403347220 */ /* 0x040fe40000410000 */
[C---:B------:R-:W-:Y:S03]  /*a6f0*/  FMUL.FTZ R30, R2.reuse, R106 ;  /* 0x0000006a021e7220 */ /* 0x040fe60000410000 */
[----:B------:R-:W-:Y:S01]  /*a700*/  MUFU.EX2 R233, R233 ;  /* 0x000000e900e97308 */ /* 0x000fe20000000800 */
[C---:B------:R-:W-:Y:S02]  /*a710*/  FMUL.FTZ R31, R2.reuse, R107 ;  /* 0x0000006b021f7220 */ /* 0x040fe40000410000 */
[----:B------:R-:W2:Y:S01]  /*a720*/  LDSM.16.MT88.4 R104, [R198+0x2100] ;  /* 0x00210000c668783b */ /* 0x000ea20000004200 */
[C---:B------:R-:W-:Y:S02]  /*a730*/  FMUL.FTZ R53, R3.reuse, R53 ;  /* 0x0000003503357220 */ /* 0x040fe40000410000 */
[C---:B------:R-:W-:Y:S02]  /*a740*/  FMUL.FTZ R54, R2.reuse, R54 ;  /* 0x0000003602367220 */ /* 0x040fe40000410000 */
[C---:B-1----:R-:W-:Y:S02]  /*a750*/  HMMA.16816.F32.BF16 R28, R128.reuse, R120, R28 ;  /* 0x00000078801c723c */ /* 0x042fe4000004181c */
[----:B------:R-:W-:Y:S01]  /*a760*/  MUFU.EX2 R234, R234 ;  /* 0x000000ea00ea7308 */ /* 0x000fe20000000800 */
[C---:B------:R-:W-:Y:S02]  /*a770*/  FMUL.FTZ R55, R2.reuse, R55 ;  /* 0x0000003702377220 */ /* 0x040fe40000410000 */
[C---:B------:R-:W-:Y:S02]  /*a780*/  FMUL.FTZ R56, R3.reuse, R56 ;  /* 0x0000003803387220 */ /* 0x040fe40000410000 */
[C---:B------:R-:W-:Y:S01]  /*a790*/  FMUL.FTZ R57, R3.reuse, R57 ;  /* 0x0000003903397220 */ /* 0x040fe20000410000 */
[C---:B------:R-:W-:Y:S01]  /*a7a0*/  HMMA.16816.F32.BF16 R32, R128.reuse, R122, R32 ;  /* 0x0000007a8020723c */ /* 0x040fe20000041820 */
[----:B------:R-:W-:Y:S03]  /*a7b0*/  LDSM.16.MT88.4 R120, [R196+0x900] ;  /* 0x00090000c478783b */ /* 0x000fe60000004200 */
[C---:B------:R-:W-:Y:S01]  /*a7c0*/  FMUL.FTZ R58, R2.reuse, R58 ;  /* 0x0000003a023a7220 */ /* 0x040fe20000410000 */
[----:B------:R-:W-:Y:S01]  /*a7d0*/  MUFU.EX2 R235, R235 ;  /* 0x000000eb00eb7308 */ /* 0x000fe20000000800 */
[C---:B------:R-:W-:Y:S02]  /*a7e0*/  FMUL.FTZ R59, R2.reuse, R59 ;  /* 0x0000003b023b7220 */ /* 0x040fe40000410000 */
[C---:B---3--:R-:W-:Y:S04]  /*a7f0*/  HMMA.16816.F32.BF16 R36, R128.reuse, R112, R36 ;  /* 0x000000708024723c */ /* 0x048fe80000041824 */
[C---:B------:R-:W-:Y:S02]  /*a800*/  FMUL.FTZ R60, R3.reuse, R60 ;  /* 0x0000003c033c7220 */ /* 0x040fe40000410000 */
[C---:B------:R-:W-:Y:S01]  /*a810*/  FMUL.FTZ R61, R3.reuse, R61 ;  /* 0x0000003d033d7220 */ /* 0x040fe20000410000 */
[----:B------:R-:W-:Y:S01]  /*a820*/  MUFU.EX2 R236, R236 ;  /* 0x000000ec00ec7308 */ /* 0x000fe20000000800 */
[C---:B------:R-:W-:Y:S01]  /*a830*/  HMMA.16816.F32.BF16 R40, R128.reuse, R114, R40 ;  /* 0x000000728028723c */ /* 0x040fe20000041828 */
[----:B------:R-:W-:Y:S03]  /*a840*/  LDSM.16.MT88.4 R112, [R203+0x900] ;  /* 0x00090000cb70783b */ /* 0x000fe60000004200 */
[C---:B------:R-:W-:Y:S02]  /*a850*/  FMUL.FTZ R62, R2.reuse, R62 ;  /* 0x0000003e023e7220 */ /* 0x040fe40000410000 */
[C---:B------:R-:W-:Y:S02]  /*a860*/  FMUL.FTZ R63, R2.reuse, R63 ;  /* 0x0000003f023f7220 */ /* 0x040fe40000410000 */
[C---:B------:R-:W-:Y:S01]  /*a870*/  FMUL.FTZ R64, R3.reuse, R64 ;  /* 0x0000004003407220 */ /* 0x040fe20000410000 */
[----:B------:R-:W-:Y:S01]  /*a880*/  MUFU.EX2 R237, R237 ;  /* 0x000000ed00ed7308 */ /* 0x000fe20000000800 */
[C---:B--2---:R-:W-:Y:S03]  /*a890*/  HMMA.16816.F32.BF16 R44, R128.reuse, R104, R44 ;  /* 0x00000068802c723c */ /* 0x044fe6000004182c */
[C---:B------:R-:W-:Y:S02]  /*a8a0*/  FMUL.FTZ R65, R3.reuse, R65 ;  /* 0x0000004103417220 */ /* 0x040fe40000410000 */
[C---:B------:R-:W-:Y:S02]  /*a8b0*/  FMUL.FTZ R66, R2.reuse, R66 ;  /* 0x0000004202427220 */ /* 0x040fe40000410000 */
[C---:B------:R-:W-:Y:S01]  /*a8c0*/  FMUL.FTZ R67, R2.reuse, R67 ;  /* 0x0000004302437220 */ /* 0x040fe20000410000 */
[C---:B------:R-:W-:Y:S01]  /*a8d0*/  HMMA.16816.F32.BF16 R48, R128.reuse, R106, R48 ;  /* 0x0000006a8030723c */ /* 0x040fe20000041830 */
[----:B------:R-:W1:Y:S01]  /*a8e0*/  LDSM.16.MT88.4 R104, [R203+0x4100] ;  /* 0x00410000cb68783b */ /* 0x000e620000004200 */
[----:B------:R-:W-:Y:S02]  /*a8f0*/  MUFU.EX2 R239, R239 ;  /* 0x000000ef00ef7308 */ /* 0x000fe40000000800 */
[C---:B------:R-:W-:Y:S02]  /*a900*/  FMUL.FTZ R68, R3.reuse, R68 ;  /* 0x0000004403447220 */ /* 0x040fe40000410000 */
[C---:B------:R-:W-:Y:S02]  /*a910*/  FMUL.FTZ R69, R3.reuse, R69 ;  /* 0x0000004503457220 */ /* 0x040fe40000410000 */
[C---:B------:R-:W-:Y:S04]  /*a920*/  HMMA.16816.F32.BF16 R52, R128.reuse, R100, R52 ;  /* 0x000000648034723c */ /* 0x040fe80000041834 */
[C---:B------:R-:W-:Y:S01]  /*a930*/  FMUL.FTZ R70, R2.reuse, R70 ;  /* 0x0000004602467220 */ /* 0x040fe20000410000 */
[----:B------:R-:W-:Y:S01]  /*a940*/  MUFU.EX2 R240, R240 ;  /* 0x000000f000f07308 */ /* 0x000fe20000000800 */
[C---:B------:R-:W-:Y:S02]  /*a950*/  FMUL.FTZ R71, R2.reuse, R71 ;  /* 0x0000004702477220 */ /* 0x040fe40000410000 */
[C---:B------:R-:W-:Y:S01]  /*a960*/  HMMA.16816.F32.BF16 R56, R128.reuse, R102, R56 ;  /* 0x000000668038723c */ /* 0x040fe20000041838 */
[----:B------:R-:W2:Y:S03]  /*a970*/  LDSM.16.MT88.4 R100, [R198+0x4100] ;  /* 0x00410000c664783b */ /* 0x000ea60000004200 */
[C---:B------:R-:W-:Y:S02]  /*a980*/  FMUL.FTZ R72, R3.reuse, R72 ;  /* 0x0000004803487220 */ /* 0x040fe40000410000 */
[C---:B------:R-:W-:Y:S02]  /*a990*/  FMUL.FTZ R73, R3.reuse, R73 ;  /* 0x0000004903497220 */ /* 0x040fe40000410000 */
[C---:B------:R-:W-:Y:S04]  /*a9a0*/  HMMA.16816.F32.BF16 R60, R128.reuse, R108, R60 ;  /* 0x0000006c803c723c */ /* 0x040fe8000004183c */
[C---:B------:R-:W-:Y:S02]  /*a9b0*/  FMUL.FTZ R74, R2.reuse, R74 ;  /* 0x0000004a024a7220 */ /* 0x040fe40000410000 */
[C---:B------:R-:W-:Y:S02]  /*a9c0*/  FMUL.FTZ R75, R2.reuse, R75 ;  /* 0x0000004b024b7220 */ /* 0x040fe40000410000 */
[C---:B------:R-:W-:Y:S01]  /*a9d0*/  HMMA.16816.F32.BF16 R64, R128.reuse, R110, R64 ;  /* 0x0000006e8040723c */ /* 0x040fe20000041840 */
[----:B------:R-:W3:Y:S03]  /*a9e0*/  LDSM.16.MT88.4 R108, [R197+0x4100] ;  /* 0x00410000c56c783b */ /* 0x000ee60000004200 */
[C---:B------:R-:W-:Y:S02]  /*a9f0*/  FMUL.FTZ R76, R3.reuse, R76 ;  /* 0x0000004c034c7220 */ /* 0x040fe40000410000 */
[C---:B------:R-:W-:Y:S02]  /*aa00*/  FMUL.FTZ R77, R3.reuse, R77 ;  /* 0x0000004d034d7220 */ /* 0x040fe40000410000 */
[C---:B------:R-:W-:Y:S01]  /*aa10*/  FMUL.FTZ R78, R2.reuse, R78 ;  /* 0x0000004e024e7220 */ /* 0x040fe20000410000 */
[C---:B-1----:R-:W-:Y:S03]  /*aa20*/  HMMA.16816.F32.BF16 R68, R128.reuse, R104, R68 ;  /* 0x000000688044723c */ /* 0x042fe60000041844 */
[C---:B------:R-:W-:Y:S02]  /*aa30*/  FMUL.FTZ R79, R2.reuse, R79 ;  /* 0x0000004f024f7220 */ /* 0x040fe40000410000 */
[C---:B------:R-:W-:Y:S02]  /*aa40*/  FMUL.FTZ R80, R3.reuse, R80 ;  /* 0x0000005003507220 */ /* 0x040fe40000410000 */
[C---:B------:R-:W-:Y:S01]  /*aa50*/  FMUL.FTZ R81, R3.reuse, R81 ;  /* 0x0000005103517220 */ /* 0x040fe20000410000 */
[C---:B------:R-:W-:Y:S01]  /*aa60*/  HMMA.16816.F32.BF16 R72, R128.reuse, R106, R72 ;  /* 0x0000006a8048723c */ /* 0x040fe20000041848 */
[----:B------:R-:W1:Y:S03]  /*aa70*/  LDSM.16.MT88.4 R104, [R196+0x4100] ;  /* 0x00410000c468783b */ /* 0x000e660000004200 */
[C---:B------:R-:W-:Y:S02]  /*aa80*/  FMUL.FTZ R82, R2.reuse, R82 ;  /* 0x0000005202527220 */ /* 0x040fe40000410000 */
[C---:B------:R-:W-:Y:S02]  /*aa90*/  FMUL.FTZ R83, R2.reuse, R83 ;  /* 0x0000005302537220 */ /* 0x040fe40000410000 */
[C---:B--2---:R-:W-:Y:S04]  /*aaa0*/  HMMA.16816.F32.BF16 R76, R128.reuse, R100, R76 ;  /* 0x00000064804c723c */ /* 0x044fe8000004184c */
[C---:B------:R-:W-:Y:S02]  /*aab0*/  FMUL.FTZ R84, R3.reuse, R84 ;  /* 0x0000005403547220 */ /* 0x040fe40000410000 */
[C---:B------:R-:W-:Y:S02]  /*aac0*/  FMUL.FTZ R85, R3.reuse, R85 ;  /* 0x0000005503557220 */ /* 0x040fe40000410000 */
[C---:B------:R-:W-:Y:S04]  /*aad0*/  HMMA.16816.F32.BF16 R80, R128.reuse, R102, R80 ;  /* 0x000000668050723c */ /* 0x040fe80000041850 */
[C---:B------:R-:W-:Y:S02]  /*aae0*/  FMUL.FTZ R86, R2.reuse, R86 ;  /* 0x0000005602567220 */ /* 0x040fe40000410000 */
[----:B------:R-:W-:Y:S02]  /*aaf0*/  FMUL.FTZ R87, R2, R87 ;  /* 0x0000005702577220 */ /* 0x000fe40000410000 */
[----:B------:R-:W-:Y:S04]  /*ab00*/  FFMA.FTZ R175, R182, c[0x0][0x2d0], -R151 ;  /* 0x0000b400b6af7a23 */ /* 0x000fe80000010897 */
[----:B------:R-:W-:Y:S01]  /*ab10*/  FFMA.FTZ R182, R136, c[0x0][0x2d0], -R145 ;  /* 0x0000b40088b67a23 */ /* 0x000fe20000010891 */
[C---:B---3--:R-:W-:Y:S01]  /*ab20*/  HMMA.16816.F32.BF16 R84, R128.reuse, R108, R84 ;  /* 0x0000006c8054723c */ /* 0x048fe20000041854 */
[----:B------:R-:W-:Y:S01]  /*ab30*/  MUFU.EX2 R175, R175 ;  /* 0x000000af00af7308 */ /* 0x000fe20000000800 */
[----:B------:R-:W-:Y:S01]  /*ab40*/  LDSM.16.MT88.4 R136, [R198+0x2900] ;  /* 0x00290000c688783b */ /* 0x000fe20000004200 */
[--C-:B------:R-:W-:Y:S02]  /*ab50*/  FFMA.FTZ R176, R176, c[0x0][0x2d0], -R151.reuse ;  /* 0x0000b400b0b07a23 */ /* 0x100fe40000010897 */
[----:B------:R-:W-:Y:S02]  /*ab60*/  FFMA.FTZ R177, R180, c[0x0][0x2d0], -R151 ;  /* 0x0000b400b4b17a23 */ /* 0x000fe40000010897 */
[----:B------:R-:W-:Y:S02]  /*ab70*/  FFMA.FTZ R180, R140, c[0x0][0x2d0], -R145 ;  /* 0x0000b4008cb47a23 */ /* 0x000fe40000010891 */
[--C-:B------:R-:W-:Y:S01]  /*ab80*/  FFMA.FTZ R178, R178, c[0x0][0x2d0], -R151.reuse ;  /* 0x0000b400b2b27a23 */ /* 0x100fe20000010897 */
[----:B------:R-:W-:Y:S01]  /*ab90*/  LDSM.16.MT88.4 R140, [R197+0x2900] ;  /* 0x00290000c58c783b */ /* 0x000fe20000004200 */
[----:B------:R-:W2:Y:S01]  /*aba0*/  MUFU.EX2 R176, R176 ;  /* 0x000000b000b07308 */ /* 0x000ea20000000800 */
[C---:B------:R-:W-:Y:S02]  /*abb0*/  FMUL.FTZ R88, R3.reuse, R88 ;  /* 0x0000005803587220 */ /* 0x040fe40000410000 */
[----:B------:R-:W-:Y:S02]  /*abc0*/  FMUL.FTZ R89, R3, R89 ;  /* 0x0000005903597220 */ /* 0x000fe40000410000 */
[C---:B------:R-:W-:Y:S02]  /*abd0*/  FMUL.FTZ R90, R2.reuse, R90 ;  /* 0x0000005a025a7220 */ /* 0x040fe40000410000 */
[C---:B------:R-:W-:Y:S02]  /*abe0*/  FMUL.FTZ R91, R2.reuse, R91 ;  /* 0x0000005b025b7220 */ /* 0x040fe40000410000 */
[----:B------:R-:W-:Y:S01]  /*abf0*/  FFMA.FTZ R151, R147, c[0x0][0x2d0], -R151 ;  /* 0x0000b40093977a23 */ /* 0x000fe20000010897 */
[----:B------:R-:W-:Y:S01]  /*ac00*/  MUFU.EX2 R177, R177 ;  /* 0x000000b100b17308 */ /* 0x000fe20000000800 */
[C---:B------:R-:W-:Y:S02]  /*ac10*/  FMUL.FTZ R92, R3.reuse, R92 ;  /* 0x0000005c035c7220 */ /* 0x040fe40000410000 */
[C---:B------:R-:W-:Y:S01]  /*ac20*/  FMUL.FTZ R93, R3.reuse, R93 ;  /* 0x0000005d035d7220 */ /* 0x040fe20000410000 */
[C---:B------:R-:W-:Y:S01]  /*ac30*/  HMMA.16816.F32.BF16 R88, R128.reuse, R110, R88 ;  /* 0x0000006e8058723c */ /* 0x040fe20000041858 */
[----:B------:R-:W3:Y:S02]  /*ac40*/  LDSM.16.MT88.4 R108, [R197+0x900] ;  /* 0x00090000c56c783b */ /* 0x000ee40000004200 */
[C---:B------:R-:W-:Y:S02]  /*ac50*/  FMUL.FTZ R94, R2.reuse, R94 ;  /* 0x0000005e025e7220 */ /* 0x040fe40000410000 */
[C---:B------:R-:W-:Y:S01]  /*ac60*/  FMUL.FTZ R95, R2.reuse, R95 ;  /* 0x0000005f025f7220 */ /* 0x040fe20000410000 */
[----:B------:R-:W4:Y:S01]  /*ac70*/  MUFU.EX2 R178, R178 ;  /* 0x000000b200b27308 */ /* 0x000f220000000800 */
[C---:B------:R-:W-:Y:S02]  /*ac80*/  FMUL.FTZ R96, R3.reuse, R96 ;  /* 0x0000006003607220 */ /* 0x040fe40000410000 */
[----:B------:R-:W-:Y:S03]  /*ac90*/  FMUL.FTZ R97, R3, R97 ;  /* 0x0000006103617220 */ /* 0x000fe60000410000 */
[C---:B-1----:R-:W-:Y:S03]  /*aca0*/  HMMA.16816.F32.BF16 R92, R128.reuse, R104, R92 ;  /* 0x00000068805c723c */ /* 0x042fe6000004185c */
[C---:B------:R-:W-:Y:S01]  /*acb0*/  FMUL.FTZ R98, R2.reuse, R98 ;  /* 0x0000006202627220 */ /* 0x040fe20000410000 */
[----:B------:R-:W1:Y:S01]  /*acc0*/  MUFU.EX2 R180, R180 ;  /* 0x000000b400b47308 */ /* 0x000e620000000800 */
[----:B------:R-:W-:Y:S01]  /*acd0*/  FMUL.FTZ R99, R2, R99 ;  /* 0x0000006302637220 */ /* 0x000fe20000410000 */
[----:B--2---:R-:W-:Y:S01]  /*ace0*/  F2FP.BF16.PACK_AB R100, R176, R175 ;  /* 0x000000afb064723e */ /* 0x004fe200000010ff */
[--C-:B------:R-:W-:Y:S02]  /*acf0*/  FFMA.FTZ R134, R134, c[0x0][0x2d0], -R145.reuse ;  /* 0x0000b40086867a23 */ /* 0x100fe40000010891 */
[----:B------:R-:W-:Y:S03]  /*ad00*/  FFMA.FTZ R145, R133, c[0x0][0x2d0], -R145 ;  /* 0x0000b40085917a23 */ /* 0x000fe60000010891 */
[----:B------:R-:W-:Y:S01]  /*ad10*/  HMMA.16816.F32.BF16 R96, R128, R106, R96 ;  /* 0x0000006a8060723c */ /* 0x000fe20000041860 */
[----:B------:R-:W2:Y:S01]  /*ad20*/  LDSM.16.MT88.4 R104, [R196+0x2900] ;  /* 0x00290000c468783b */ /* 0x000ea20000004200 */
[----:B------:R-:W5:Y:S01]  /*ad30*/  MUFU.EX2 R182, R182 ;  /* 0x000000b600b67308 */ /* 0x000f620000000800 */
[----:B------:R-:W-:Y:S01]  /*ad40*/  FFMA.FTZ R173, R3, R218, R173 ;  /* 0x000000da03ad7223 */ /* 0x000fe200000100ad */
[----:B------:R-:W-:Y:S01]  /*ad50*/  MOV R3, R0 ;  /* 0x0000000000037202 */ /* 0x000fe20000000f00 */
[----:B------:R-:W-:Y:S01]  /*ad60*/  FFMA.FTZ R174, R2, R219, R174 ;  /* 0x000000db02ae7223 */ /* 0x000fe200000100ae */
[----:B----4-:R-:W-:Y:S01]  /*ad70*/  F2FP.BF16.PACK_AB R102, R178, R177 ;  /* 0x000000b1b266723e */ /* 0x010fe200000010ff */
[----:B------:R-:W-:Y:S02]  /*ad80*/  FADD.FTZ R172, R172, R173 ;  /* 0x000000adacac7221 */ /* 0x000fe40000010000 */
[----:B------:R-:W-:Y:S03]  /*ad90*/  LDSM.16.MT88.4 R128, [R198+0x3100] ;  /* 0x00310000c680783b */ /* 0x000fe60000004200 */
[----:B------:R4:W2:Y:S01]  /*ada0*/  MUFU.EX2 R238, R151 ;  /* 0x0000009700ee7308 */ /* 0x0008a20000000800 */
[----:B------:R-:W-:Y:S02]  /*adb0*/  FADD.FTZ R169, R169, R174 ;  /* 0x000000aea9a97221 */ /* 0x000fe40000010000 */
[----:B------:R-:W-:Y:S01]  /*adc0*/  FADD.FTZ R171, R171, R172 ;  /* 0x000000acabab7221 */ /* 0x000fe20000010000 */
[----:B-1----:R-:W-:Y:S01]  /*add0*/  F2FP.BF16.PACK_AB R101, R180, R179 ;  /* 0x000000b3b465723e */ /* 0x002fe200000010ff */
[----:B------:R-:W-:Y:S02]  /*ade0*/  FADD.FTZ R168, R168, R169 ;  /* 0x000000a9a8a87221 */ /* 0x000fe40000010000 */
[----:B------:R-:W-:Y:S02]  /*adf0*/  FADD.FTZ R170, R170, R171 ;  /* 0x000000abaaaa7221 */ /* 0x000fe40000010000 */
[----:B------:R-:W-:Y:S01]  /*ae00*/  FADD.FTZ R168, R135, R168 ;  /* 0x000000a887a87221 */ /* 0x000fe20000010000 */
[----:B------:R1:W-:Y:S01]  /*ae10*/  MUFU.EX2 R133, R145 ;  /* 0x0000009100857308 */ /* 0x0003e20000000800 */
[----:B------:R-:W-:Y:S01]  /*ae20*/  MOV R135, R132 ;  /* 0x0000008400877202 */ /* 0x000fe20000000f00 */
[----:B------:R-:W-:Y:S01]  /*ae30*/  FADD.FTZ R175, R175, R170 ;  /* 0x000000aaafaf7221 */ /* 0x000fe20000010000 */
[----:B-----5:R-:W-:Y:S01]  /*ae40*/  F2FP.BF16.PACK_AB R103, R182, R181 ;  /* 0x000000b5b667723e */ /* 0x020fe200000010ff */
[----:B------:R-:W-:Y:S02]  /*ae50*/  FADD.FTZ R179, R179, R168 ;  /* 0x000000a8b3b37221 */ /* 0x000fe40000010000 */
[----:B------:R-:W-:Y:S02]  /*ae60*/  FADD.FTZ R176, R176, R175 ;  /* 0x000000afb0b07221 */ /* 0x000fe40000010000 */
[----:B------:R-:W-:Y:S02]  /*ae70*/  FADD.FTZ R180, R180, R179 ;  /* 0x000000b3b4b47221 */ /* 0x000fe40000010000 */
[----:B------:R-:W5:Y:S01]  /*ae80*/  MUFU.EX2 R134, R134 ;  /* 0x0000008600867308 */ /* 0x000f620000000800 */
[C---:B------:R-:W-:Y:S01]  /*ae90*/  HMMA.16816.F32.BF16 R4, R100.reuse, R112, R4 ;  /* 0x000000706404723c */ /* 0x040fe20000041804 */
[----:B----4-:R-:W-:Y:S04]  /*aea0*/  LDSM.16.MT88.4 R148, [R203+0x3900] ;  /* 0x00390000cb94783b */ /* 0x010fe80000004200 */
[----:B------:R-:W-:Y:S02]  /*aeb0*/  FADD.FTZ R177, R177, R176 ;  /* 0x000000b0b1b17221 */ /* 0x000fe40000010000 */
[----:B------:R-:W-:Y:S01]  /*aec0*/  FADD.FTZ R181, R181, R180 ;  /* 0x000000b4b5b57221 */ /* 0x000fe20000010000 */
[C---:B------:R-:W-:Y:S01]  /*aed0*/  HMMA.16816.F32.BF16 R8, R100.reuse, R114, R8 ;  /* 0x000000726408723c */ /* 0x040fe20000041808 */
[----:B------:R-:W-:Y:S03]  /*aee0*/  LDSM.16.MT88.4 R112, [R198+0x4900] ;  /* 0x00490000c670783b */ /* 0x000fe60000004200 */
[----:B------:R-:W-:Y:S02]  /*aef0*/  FADD.FTZ R178, R178, R177 ;  /* 0x000000b1b2b27221 */ /* 0x000fe40000010000 */
[----:B------:R-:W-:Y:S02]  /*af00*/  FADD.FTZ R182, R182, R181 ;  /* 0x000000b5b6b67221 */ /* 0x000fe40000010000 */
[C---:B------:R-:W-:Y:S01]  /*af10*/  HMMA.16816.F32.BF16 R12, R100.reuse, R116, R12 ;  /* 0x00000074640c723c */ /* 0x040fe2000004180c */
[----:B-1----:R-:W-:Y:S07]  /*af20*/  LDSM.16.MT88.4 R144, [R196+0x1900] ;  /* 0x00190000c490783b */ /* 0x002fee0000004200 */
[C---:B------:R-:W-:Y:S01]  /*af30*/  HMMA.16816.F32.BF16 R16, R100.reuse, R118, R16 ;  /* 0x000000766410723c */ /* 0x040fe20000041810 */
[----:B------:R-:W-:Y:S07]  /*af40*/  LDSM.16.MT88.4 R116, [R197+0x4900] ;  /* 0x00490000c574783b */ /* 0x000fee0000004200 */
[C---:B---3--:R-:W-:Y:S08]  /*af50*/  HMMA.16816.F32.BF16 R20, R100.reuse, R108, R20 ;  /* 0x0000006c6414723c */ /* 0x048ff00000041814 */
[C---:B------:R-:W-:Y:S01]  /*af60*/  HMMA.16816.F32.BF16 R24, R100.reuse, R110, R24 ;  /* 0x0000006e6418723c */ /* 0x040fe20000041818 */
[----:B------:R-:W1:Y:S07]  /*af70*/  LDSM.16.MT88.4 R108, [R203+0x4900] ;  /* 0x00490000cb6c783b */ /* 0x000e6e0000004200 */
        /* <DEDUP_REMOVED lines=12> */
[C---:B--2---:R-:W-:Y:S08]  /*b040*/  HMMA.16816.F32.BF16 R60, R100.reuse, R104, R60 ;  /* 0x00000068643c723c */ /* 0x044ff0000004183c */
[C---:B------:R-:W-:Y:S01]  /*b050*/  HMMA.16816.F32.BF16 R64, R100.reuse, R106, R64 ;  /* 0x0000006a6440723c */ /* 0x040fe20000041840 */
[----:B------:R-:W2:Y:S07]  /*b060*/  LDSM.16.MT88.4 R104, [R196+0x4900] ;  /* 0x00490000c468783b */ /* 0x000eae0000004200 */
[C---:B-1----:R-:W-:Y:S08]  /*b070*/  HMMA.16816.F32.BF16 R68, R100.reuse, R108, R68 ;  /* 0x0000006c6444723c */ /* 0x042ff00000041844 */
[C---:B------:R-:W-:Y:S01]  /*b080*/  HMMA.16816.F32.BF16 R72, R100.reuse, R110, R72 ;  /* 0x0000006e6448723c */ /* 0x040fe20000041848 */
[----:B------:R-:W1:Y:S07]  /*b090*/  LDSM.16.MT88.4 R108, [R203+0x1100] ;  /* 0x00110000cb6c783b */ /* 0x000e6e0000004200 */
[C---:B------:R-:W-:Y:S08]  /*b0a0*/  HMMA.16816.F32.BF16 R76, R100.reuse, R112, R76 ;  /* 0x00000070644c723c */ /* 0x040ff0000004184c */
[C---:B------:R-:W-:Y:S01]  /*b0b0*/  HMMA.16816.F32.BF16 R80, R100.reuse, R114, R80 ;  /* 0x000000726450723c */ /* 0x040fe20000041850 */
[----:B------:R-:W3:Y:S07]  /*b0c0*/  LDSM.16.MT88.4 R112, [R197+0x1100] ;  /* 0x00110000c570783b */ /* 0x000eee0000004200 */
[C---:B------:R-:W-:Y:S08]  /*b0d0*/  HMMA.16816.F32.BF16 R84, R100.reuse, R116, R84 ;  /* 0x000000746454723c */ /* 0x040ff00000041854 */
[C---:B------:R-:W-:Y:S01]  /*b0e0*/  HMMA.16816.F32.BF16 R88, R100.reuse, R118, R88 ;  /* 0x000000766458723c */ /* 0x040fe20000041858 */
[----:B------:R-:W4:Y:S07]  /*b0f0*/  LDSM.16.MT88.4 R116, [R203+0x3100] ;  /* 0x00310000cb74783b */ /* 0x000f2e0000004200 */
[C---:B--2---:R-:W-:Y:S08]  /*b100*/  HMMA.16816.F32.BF16 R92, R100.reuse, R104, R92 ;  /* 0x00000068645c723c */ /* 0x044ff0000004185c */
[----:B------:R-:W-:Y:S01]  /*b110*/  HMMA.16816.F32.BF16 R96, R100, R106, R96 ;  /* 0x0000006a6460723c */ /* 0x000fe20000041860 */
[----:B------:R-:W2:Y:S06]  /*b120*/  LDSM.16.MT88.4 R104, [R196+0x3100] ;  /* 0x00310000c468783b */ /* 0x000eac0000004200 */
[----:B------:R-:W-:Y:S01]  /*b130*/  F2FP.BF16.PACK_AB R100, R228, R183 ;  /* 0x000000b7e464723e */ /* 0x000fe200000010ff */
[----:B------:R-:W-:Y:S01]  /*b140*/  FADD.FTZ R183, R183, R178 ;  /* 0x000000b2b7b77221 */ /* 0x000fe20000010000 */
[----:B------:R-:W-:Y:S03]  /*b150*/  F2FP.BF16.PACK_AB R102, R230, R229 ;  /* 0x000000e5e666723e */ /* 0x000fe600000010ff */
[----:B------:R-:W-:Y:S01]  /*b160*/  F2FP.BF16.PACK_AB R101, R232, R231 ;  /* 0x000000e7e865723e */ /* 0x000fe200000010ff */
[----:B------:R-:W-:Y:S01]  /*b170*/  FADD.FTZ R231, R231, R182 ;  /* 0x000000b6e7e77221 */ /* 0x000fe20000010000 */
[----:B------:R-:W-:Y:S01]  /*b180*/  F2FP.BF16.PACK_AB R103, R234, R233 ;  /* 0x000000e9ea67723e */ /* 0x000fe200000010ff */
[----:B------:R-:W-:Y:S02]  /*b190*/  FADD.FTZ R228, R228, R183 ;  /* 0x000000b7e4e47221 */ /* 0x000fe40000010000 */
[----:B------:R-:W-:Y:S02]  /*b1a0*/  FADD.FTZ R232, R232, R231 ;  /* 0x000000e7e8e87221 */ /* 0x000fe40000010000 */
[----:B------:R-:W-:Y:S02]  /*b1b0*/  FADD.FTZ R229, R229, R228 ;  /* 0x000000e4e5e57221 */ /* 0x000fe40000010000 */
[C---:B-1----:R-:W-:Y:S03]  /*b1c0*/  HMMA.16816.F32.BF16 R4, R100.reuse, R108, R4 ;  /* 0x0000006c6404723c */ /* 0x042fe60000041804 */
[----:B------:R-:W-:Y:S02]  /*b1d0*/  FADD.FTZ R233, R233, R232 ;  /* 0x000000e8e9e97221 */ /* 0x000fe40000010000 */
[----:B------:R-:W-:Y:S02]  /*b1e0*/  FADD.FTZ R230, R230, R229 ;  /* 0x000000e5e6e67221 */ /* 0x000fe40000010000 */
[----:B------:R-:W-:Y:S01]  /*b1f0*/  FADD.FTZ R234, R234, R233 ;  /* 0x000000e9eaea7221 */ /* 0x000fe20000010000 */
[C---:B------:R-:W-:Y:S01]  /*b200*/  HMMA.16816.F32.BF16 R8, R100.reuse, R110, R8 ;  /* 0x0000006e6408723c */ /* 0x040fe20000041808 */
[----:B------:R-:W1:Y:S07]  /*b210*/  LDSM.16.MT88.4 R108, [R203+0x5100] ;  /* 0x00510000cb6c783b */ /* 0x000e6e0000004200 */
[C---:B------:R-:W-:Y:S08]  /*b220*/  HMMA.16816.F32.BF16 R12, R100.reuse, R120, R12 ;  /* 0x00000078640c723c */ /* 0x040ff0000004180c */
[C---:B------:R-:W-:Y:S08]  /*b230*/  HMMA.16816.F32.BF16 R16, R100.reuse, R122, R16 ;  /* 0x0000007a6410723c */ /* 0x040ff00000041810 */
[C---:B---3--:R-:W-:Y:S08]  /*b240*/  HMMA.16816.F32.BF16 R20, R100.reuse, R112, R20 ;  /* 0x000000706414723c */ /* 0x048ff00000041814 */
[C---:B------:R-:W-:Y:S01]  /*b250*/  HMMA.16816.F32.BF16 R24, R100.reuse, R114, R24 ;  /* 0x000000726418723c */ /* 0x040fe20000041818 */
[----:B------:R-:W3:Y:S07]  /*b260*/  LDSM.16.MT88.4 R112, [R198+0x5100] ;  /* 0x00510000c670783b */ /* 0x000eee0000004200 */
[C---:B------:R-:W-:Y:S08]  /*b270*/  HMMA.16816.F32.BF16 R28, R100.reuse, R124, R28 ;  /* 0x0000007c641c723c */ /* 0x040ff0000004181c */
[C---:B------:R-:W-:Y:S01]  /*b280*/  HMMA.16816.F32.BF16 R32, R100.reuse, R126, R32 ;  /* 0x0000007e6420723c */ /* 0x040fe20000041820 */
[----:B------:R-:W-:Y:S07]  /*b290*/  LDSM.16.MT88.4 R124, [R203+0x1900] ;  /* 0x00190000cb7c783b */ /* 0x000fee0000004200 */
[C---:B----4-:R-:W-:Y:S08]  /*b2a0*/  HMMA.16816.F32.BF16 R36, R100.reuse, R116, R36 ;  /* 0x000000746424723c */ /* 0x050ff00000041824 */
[C---:B------:R-:W-:Y:S01]  /*b2b0*/  HMMA.16816.F32.BF16 R40, R100.reuse, R118, R40 ;  /* 0x000000766428723c */ /* 0x040fe20000041828 */
[----:B------:R-:W4:Y:S07]  /*b2c0*/  LDSM.16.MT88.4 R116, [R197+0x5100] ;  /* 0x00510000c574783b */ /* 0x000f2e0000004200 */
        /* <DEDUP_REMOVED lines=8> */
[C---:B--2---:R-:W-:Y:S04]  /*b350*/  HMMA.16816.F32.BF16 R60, R100.reuse, R104, R60 ;  /* 0x00000068643c723c */ /* 0x044fe8000004183c */
[----:B-----5:R-:W-:Y:S01]  /*b360*/  F2FP.BF16.PACK_AB R139, R133, R134 ;  /* 0x00000086858b723e */ /* 0x020fe200000010ff */
[----:B------:R-:W-:Y:S02]  /*b370*/  FADD.FTZ R239, R239, R234 ;  /* 0x000000eaefef7221 */ /* 0x000fe40000010000 */
[----:B------:R-:W-:Y:S01]  /*b380*/  FADD.FTZ R236, R236, R235 ;  /* 0x000000ebecec7221 */ /* 0x000fe20000010000 */
[C---:B------:R-:W-:Y:S01]  /*b390*/  HMMA.16816.F32.BF16 R64, R100.reuse, R106, R64 ;  /* 0x0000006a6440723c */ /* 0x040fe20000041840 */
[----:B------:R-:W2:Y:S03]  /*b3a0*/  LDSM.16.MT88.4 R104, [R196+0x5100] ;  /* 0x00510000c468783b */ /* 0x000ea60000004200 */
[----:B------:R-:W-:Y:S02]  /*b3b0*/  FADD.FTZ R239, R240, R239 ;  /* 0x000000eff0ef7221 */ /* 0x000fe40000010000 */
[----:B------:R-:W-:Y:S02]  /*b3c0*/  FADD.FTZ R237, R237, R236 ;  /* 0x000000eceded7221 */ /* 0x000fe40000010000 */
[C---:B-1----:R-:W-:Y:S04]  /*b3d0*/  HMMA.16816.F32.BF16 R68, R100.reuse, R108, R68 ;  /* 0x0000006c6444723c */ /* 0x042fe80000041844 */
[----:B------:R-:W-:Y:S02]  /*b3e0*/  FADD.FTZ R134, R134, R239 ;  /* 0x000000ef86867221 */ /* 0x000fe40000010000 */
[----:B------:R-:W-:Y:S02]  /*b3f0*/  FADD.FTZ R218, R238, R237 ;  /* 0x000000edeeda7221 */ /* 0x000fe40000010000 */
[C---:B------:R-:W-:Y:S01]  /*b400*/  HMMA.16816.F32.BF16 R72, R100.reuse, R110, R72 ;  /* 0x0000006e6448723c */ /* 0x040fe20000041848 */
[----:B------:R-:W1:Y:S03]  /*b410*/  LDSM.16.MT88.4 R108, [R198+0x1900] ;  /* 0x00190000c66c783b */ /* 0x000e660000004200 */
[----:B------:R-:W-:Y:S04]  /*b420*/  FADD.FTZ R219, R133, R134 ;  /* 0x0000008685db7221 */ /* 0x000fe80000010000 */
[C---:B---3--:R-:W-:Y:S08]  /*b430*/  HMMA.16816.F32.BF16 R76, R100.reuse, R112, R76 ;  /* 0x00000070644c723c */ /* 0x048ff0000004184c */
[C---:B------:R-:W-:Y:S08]  /*b440*/  HMMA.16816.F32.BF16 R80, R100.reuse, R114, R80 ;  /* 0x000000726450723c */ /* 0x040ff00000041850 */
[C---:B----4-:R-:W-:Y:S08]  /*b450*/  HMMA.16816.F32.BF16 R84, R100.reuse, R116, R84 ;  /* 0x000000746454723c */ /* 0x050ff00000041854 */
[C---:B------:R-:W-:Y:S08]  /*b460*/  HMMA.16816.F32.BF16 R88, R100.reuse, R118, R88 ;  /* 0x000000766458723c */ /* 0x040ff00000041858 */
[C---:B--2---:R-:W-:Y:S08]  /*b470*/  HMMA.16816.F32.BF16 R92, R100.reuse, R104, R92 ;  /* 0x00000068645c723c */ /* 0x044ff0000004185c */
        /* <DEDUP_REMOVED lines=22> */
[C---:B--2---:R-:W-:Y:S08]  /*b5e0*/  HMMA.16816.F32.BF16 R76, R136.reuse, R4, R76 ;  /* 0x00000004884c723c */ /* 0x044ff0000004184c */
[C---:B------:R-:W-:Y:S08]  /*b5f0*/  HMMA.16816.F32.BF16 R80, R136.reuse, R6, R80 ;  /* 0x000000068850723c */ /* 0x040ff00000041850 */
[C---:B---3--:R-:W-:Y:S08]  /*b600*/  HMMA.16816.F32.BF16 R84, R136.reuse, R8, R84 ;  /* 0x000000088854723c */ /* 0x048ff00000041854 */
[C---:B------:R-:W-:Y:S08]  /*b610*/  HMMA.16816.F32.BF16 R88, R136.reuse, R10, R88 ;  /* 0x0000000a8858723c */ /* 0x040ff00000041858 */
[C---:B-1----:R-:W-:Y:S08]  /*b620*/  HMMA.16816.F32.BF16 R92, R136.reuse, R12, R92 ;  /* 0x0000000c885c723c */ /* 0x042ff0000004185c */
[----:B------:R-:W-:Y:S01]  /*b630*/  HMMA.16816.F32.BF16 R96, R136, R14, R96 ;  /* 0x0000000e8860723c */ /* 0x000fe20000041860 */
[----:B------:R-:W-:-:S07]  /*b640*/  @P0 BRA `(.L_x_180) ;  /* 0xffffd32000000947 */ /* 0x000fce000383ffff */
.L_x_179:
[----:B------:R-:W-:-:S06]  /*b650*/  UISETP.GE.AND UP0, UPT, UR13, UR8, UPT ;  /* 0x000000080d00728c */ /* 0x000fcc000bf06270 */
[----:B------:R-:W-:-:S13]  /*b660*/  PLOP3.LUT P0, PT, PT, PT, UP0, 0x80, 0x0 ;  /* 0x000000000000781c */ /* 0x000fda0003f0f008 */
[----:B------:R-:W-:Y:S05]  /*b670*/  @!P0 BRA `(.L_x_181) ;  /* 0x000038f000008947 */ /* 0x000fea0003800000 */
[----:B------:R-:W-:Y:S01]  /*b680*/  IADD3 R220, P5, R208, 0x80, RZ ;  /* 0x00000080d0dc7810 */ /* 0x000fe20007fbe0ff */
[----:B------:R-:W-:Y:S01]  /*b690*/  ULDC.64 UR4, c[0x0][0x208] ;  /* 0x0000820000047ab9 */ /* 0x000fe20000000a00 */
[----:B------:R-:W-:Y:S01]  /*b6a0*/  IADD3 R181, P0, R210, 0x80, RZ ;  /* 0x00000080d2b57810 */ /* 0x000fe20007f1e0ff */
[----:B------:R-:W-:Y:S01]  /*b6b0*/  IMAD.MOV.U32 R2, RZ, RZ, R132 ;  /* 0x000000ffff027224 */ /* 0x000fe200078e0084 */
[----:B------:R-:W-:Y:S01]  /*b6c0*/  IADD3 R222, P6, R208, 0x40, RZ ;  /* 0x00000040d0de7810 */ /* 0x000fe20007fde0ff */
[----:B------:R-:W-:Y:S01]  /*b6d0*/  IMAD.MOV.U32 R3, RZ, RZ, R0 ;  /* 0x000000ffff037224 */ /* 0x000fe200078e0000 */
[----:B------:R-:W-:Y:S01]  /*b6e0*/  IADD3 R183, P4, R210, 0x40, RZ ;  /* 0x00000040d2b77810 */ /* 0x000fe20007f9e0ff */
[----:B------:R-:W-:Y:S01]  /*b6f0*/  IMAD.X R221, RZ, RZ, R215, P5 ;  /* 0x000000ffffdd7224 */ /* 0x000fe200028e06d7 */
[----:B------:R-:W-:Y:S01]  /*b700*/  IADD3.X R223, RZ, R215, RZ, P6, !PT ;  /* 0x000000d7ffdf7210 */ /* 0x000fe200037fe4ff */
[----:B------:R-:W-:Y:S01]  /*b710*/  IMAD.X R180, RZ, RZ, R217, P0 ;  /* 0x000000ffffb47224 */ /* 0x000fe200000e06d9 */
[----:B------:R-:W-:Y:S01]  /*b720*/  IADD3.X R182, RZ, R217, RZ, P4, !PT ;  /* 0x000000d9ffb67210 */ /* 0x000fe200027fe4ff */
[----:B------:R-:W-:Y:S01]  /*b730*/  USHF.L.U64.HI UR19, UR4, 0x5, UR5 ;  /* 0x0000000504137899 */ /* 0x000fe20008010205 */
[----:B------:R-:W-:Y:S01]  /*b740*/  MOV R214, R208 ;  /* 0x000000d000d67202 */ /* 0x000fe20000000f00 */
[----:B------:R-:W-:-:S03]  /*b750*/  USHF.L.U32 UR18, UR4, 0x5, URZ ;  /* 0x0000000504127899 */ /* 0x000fc6000800063f */
[----:B------:R-:W-:Y:S02]  /*b760*/  ULDC.64 UR4, c[0x0][0x1e0] ;  /* 0x0000780000047ab9 */ /* 0x000fe40000000a00 */
.L_x_190:
[----:B------:R-:W-:Y:S04]  /*b770*/  DEPBAR.LE SB0, 0x0 ;  /* 0x000080000000791a */ /* 0x000fe80000000000 */
[----:B------:R-:W-:Y:S01]  /*b780*/  BAR.SYNC.DEFER_BLOCKING 0x0 ;  /* 0x0000000000007b1d */ /* 0x000fe20000010000 */
[----:B------:R-:W-:Y:S01]  /*b790*/  USHF.R.S32.HI UR7, URZ, 0x1f, UR13 ;  /* 0x0000001f3f077899 */ /* 0x000fe2000801140d */
[----:B------:R-:W-:Y:S01]  /*b7a0*/  IMAD.U32 R13, RZ, RZ, UR13 ;  /* 0x0000000dff0d7e24 */ /* 0x000fe2000f8e00ff */
[----:B------:R-:W-:Y:S01]  /*b7b0*/  UIMAD UR6, UR9, UR13, URZ ;  /* 0x0000000d090672a4 */ /* 0x000fe2000f8e023f */
[----:B------:R-:W-:Y:S01]  /*b7c0*/  IMAD.U32 R7, RZ, RZ, UR13 ;  /* 0x0000000dff077e24 */ /* 0x000fe2000f8e00ff */
[----:B------:R-:W-:Y:S01]  /*b7d0*/  UIMAD.WIDE.U32 UR20, UR13, UR10, UR18 ;  /* 0x0000000a0d1472a5 */ /* 0x000fe2000f8e0012 */
[----:B------:R-:W-:Y:S01]  /*b7e0*/  IMAD.WIDE.U32 R12, R13, UR10, R214 ;  /* 0x0000000a0d0c7c25 */ /* 0x000fe2000f8e00d6 */
[----:B------:R-:W-:Y:S02]  /*b7f0*/  UIMAD UR6, UR7, UR10, UR6 ;  /* 0x0000000a070672a4 */ /* 0x000fe4000f8e0206 */
[----:B------:R-:W-:Y:S01]  /*b800*/  UISETP.GT.AND UP3, UPT, UR13, UR8, UPT ;  /* 0x000000080d00728c */ /* 0x000fe2000bf64270 */
[----:B------:R-:W-:Y:S01]  /*b810*/  IMAD.WIDE.U32 R6, R7, UR10, R222 ;  /* 0x0000000a07067c25 */ /* 0x000fe2000f8e00de */
[----:B------:R-:W-:Y:S01]  /*b820*/  LEA R22, P4, R12, c[0x0][0x1f8], 0x1 ;  /* 0x00007e000c167a11 */ /* 0x000fe200078808ff */
[----:B------:R-:W-:Y:S01]  /*b830*/  UIADD3 UR7, UR6, UR21, URZ ;  /* 0x0000001506077290 */ /* 0x000fe2000fffe03f */
[----:B------:R-:W-:Y:S01]  /*b840*/  IADD3 R0, R13, UR6, RZ ;  /* 0x000000060d007c10 */ /* 0x000fe2000fffe0ff */
[----:B------:R-:W-:Y:S01]  /*b850*/  IMAD.U32 R15, RZ, RZ, UR13 ;  /* 0x0000000dff0f7e24 */ /* 0x000fe2000f8e00ff */
[----:B------:R-:W-:Y:S02]  /*b860*/  LEA R20, P0, R6, c[0x0][0x1f8], 0x1 ;  /* 0x00007e0006147a11 */ /* 0x000fe400078008ff */
[----:B------:R-:W-:Y:S01]  /*b870*/  LEA.HI.X R23, R12, c[0x0][0x1fc], R0, 0x1, P4 ;  /* 0x00007f000c177a11 */ /* 0x000fe200020f0c00 */
[----:B------:R-:W-:Y:S01]  /*b880*/  IMAD.WIDE.U32 R14, R15, UR10, R220 ;  /* 0x0000000a0f0e7c25 */ /* 0x000fe2000f8e00dc */
[----:B------:R-:W-:Y:S02]  /*b890*/  IADD3 R4, R7, UR6, RZ ;  /* 0x0000000607047c10 */ /* 0x000fe4000fffe0ff */
[----:B------:R-:W-:Y:S02]  /*b8a0*/  IADD3 R5, P5, R208, UR20, RZ ;  /* 0x00000014d0057c10 */ /* 0x000fe4000ffbe0ff */
[----:B------:R-:W-:Y:S01]  /*b8b0*/  IADD3 R7, P4, R222, UR20, RZ ;  /* 0x00000014de077c10 */ /* 0x000fe2000ff9e0ff */
[----:B------:R-:W-:Y:S01]  /*b8c0*/  LDSM.16.M88.4 R32, [R206+0xc100] ;  /* 0x00c10000ce20783b */ /* 0x000fe20000000200 */
[----:B------:R-:W-:Y:S02]  /*b8d0*/  LEA.HI.X R21, R6, c[0x0][0x1fc], R4, 0x1, P0 ;  /* 0x00007f0006157a11 */ /* 0x000fe400000f0c04 */
[----:B------:R-:W-:Y:S02]  /*b8e0*/  IADD3.X R4, R215, UR7, RZ, P5, !PT ;  /* 0x00000007d7047c10 */ /* 0x000fe4000affe4ff */
[----:B------:R-:W-:Y:S02]  /*b8f0*/  LEA R168, P5, R5, c[0x0][0x1f8], 0x1 ;  /* 0x00007e0005a87a11 */ /* 0x000fe400078a08ff */
[----:B------:R-:W1:Y:S01]  /*b900*/  LDSM.16.M88.4 R8, [R205+0x6100] ;  /* 0x00610000cd08783b */ /* 0x000e620000000200 */
[----:B------:R-:W-:Y:S02]  /*b910*/  IADD3.X R6, R223, UR7, RZ, P4, !PT ;  /* 0x00000007df067c10 */ /* 0x000fe4000a7fe4ff */
[----:B------:R-:W-:Y:S02]  /*b920*/  LEA R166, P4, R7, c[0x0][0x1f8], 0x1 ;  /* 0x00007e0007a67a11 */ /* 0x000fe400078808ff */
[----:B------:R-:W-:Y:S02]  /*b930*/  LEA.HI.X R169, R5, c[0x0][0x1fc], R4, 0x1, P5 ;  /* 0x00007f0005a97a11 */ /* 0x000fe400028f0c04 */
[----:B------:R-:W2:Y:S01]  /*b940*/  LDSM.16.M88.4 R16, [R205+0x6900] ;  /* 0x00690000cd10783b */ /* 0x000ea20000000200 */
[----:B------:R-:W-:Y:S02]  /*b950*/  LEA.HI.X R167, R7, c[0x0][0x1fc], R6, 0x1, P4 ;  /* 0x00007f0007a77a11 */ /* 0x000fe400020f0c06 */
[----:B------:R-:W-:Y:S02]  /*b960*/  LEA R28, P6, R14, c[0x0][0x1f8], 0x1 ;  /* 0x00007e000e1c7a11 */ /* 0x000fe400078c08ff */
[----:B------:R-:W-:Y:S02]  /*b970*/  IADD3 R13, P0, R220, UR20, RZ ;  /* 0x00000014dc0d7c10 */ /* 0x000fe4000ff1e0ff */
[----:B------:R-:W3:Y:S01]  /*b980*/  LDSM.16.M88.4 R24, [R205+0x7100] ;  /* 0x00710000cd18783b */ /* 0x000ee20000000200 */
[----:B------:R-:W-:Y:S02]  /*b990*/  IADD3 R0, R15, UR6, RZ ;  /* 0x000000060f007c10 */ /* 0x000fe4000fffe0ff */
[----:B------:R-:W-:Y:S01]  /*b9a0*/  IADD3.X R12, R221, UR7, RZ, P0, !PT ;  /* 0x00000007dd0c7c10 */ /* 0x000fe200087fe4ff */
[----:B------:R-:W-:Y:S01]  /*b9b0*/  @UP3 UIADD3 UR7, UR13, -0x1, URZ ;  /* 0xffffffff0d073890 */ /* 0x000fe2000fffe03f */
[C---:B------:R-:W-:Y:S02]  /*b9c0*/  LEA R164, P0, R13.reuse, c[0x0][0x1f8], 0x1 ;  /* 0x00007e000da47a11 */ /* 0x040fe400078008ff */
[----:B------:R-:W4:Y:S01]  /*b9d0*/  LDSM.16.M88.4 R132, [R205+0x7900] ;  /* 0x00790000cd84783b */ /* 0x000f220000000200 */
[----:B------:R-:W-:Y:S01]  /*b9e0*/  LEA.HI.X R29, R14, c[0x0][0x1fc], R0, 0x1, P6 ;  /* 0x00007f000e1d7a11 */ /* 0x000fe200030f0c00 */
[----:B------:R-:W-:Y:S01]  /*b9f0*/  @UP3 USHF.R.S32.HI UR6, URZ, 0x1f, UR7 ;  /* 0x0000001f3f063899 */ /* 0x000fe20008011407 */
[----:B------:R-:W-:Y:S01]  /*ba00*/  LEA.HI.X R165, R13, c[0x0][0x1fc], R12, 0x1, P0 ;  /* 0x00007f000da57a11 */ /* 0x000fe200000f0c0c */
[----:B------:R-:W-:Y:S01]  /*ba10*/  @UP3 UIMAD.WIDE.U32 UR20, UR7, UR4, URZ ;  /* 0x00000004071432a5 */ /* 0x000fe2000f8e003f */
[----:B------:R-:W-:Y:S01]  /*ba20*/  PLOP3.LUT P0, PT, PT, PT, UP3, 0x80, 0x0 ;  /* 0x000000000000781c */ /* 0x000fe20003f0f038 */
[----:B------:R-:W-:Y:S01]  /*ba30*/  @UP3 UIMAD UR6, UR6, UR4, URZ ;  /* 0x00000004060632a4 */ /* 0x000fe2000f8e023f */
[----:B------:R-:W-:Y:S01]  /*ba40*/  LDSM.16.M88.4 R136, [R202+0xc100] ;  /* 0x00c10000ca88783b */ /* 0x000fe20000000200 */
[----:B------:R-:W-:Y:S02]  /*ba50*/  PLOP3.LUT P5, PT, PT, PT, UP2, 0x80, 0x0 ;  /* 0x000000000000781c */ /* 0x000fe40003faf028 */
[----:B------:R-:W-:Y:S01]  /*ba60*/  PLOP3.LUT P4, PT, PT, PT, UP2, 0x80, 0x0 ;  /* 0x000000000000781c */ /* 0x000fe20003f8f028 */
[----:B------:R-:W-:Y:S02]  /*ba70*/  @UP3 UIMAD UR6, UR7, UR5, UR6 ;  /* 0x00000005070632a4 */ /* 0x000fe4000f8e0206 */
[----:B------:R-:W-:Y:S01]  /*ba80*/  @UP3 USHF.L.U32 UR7, UR20, 0x6, URZ ;  /* 0x0000000614073899 */ /* 0x000fe2000800063f */
[----:B------:R-:W5:Y:S01]  /*ba90*/  LDSM.16.M88.4 R140, [R204] ;  /* 0x00000000cc8c783b */ /* 0x000f620000000200 */
[----:B------:R-:W-:Y:S01]  /*baa0*/  @UP3 UIADD3 UR6, UR21, UR6, URZ ;  /* 0x0000000615063290 */ /* 0x000fe2000fffe03f */
[C---:B-1----:R-:W-:Y:S03]  /*bab0*/  HMMA.16816.F32.BF16 R4, R32.reuse, R8, RZ ;  /* 0x000000082004723c */ /* 0x042fe600000418ff */
[----:B------:R-:W-:Y:S02]  /*bac0*/  @UP3 USHF.L.U64.HI UR6, UR20, 0x6, UR6 ;  /* 0x0000000614063899 */ /* 0x000fe40008010206 */
[----:B------:R-:W1:Y:S03]  /*bad0*/  LDSM.16.M88.4 R144, [R195] ;  /* 0x00000000c390783b */ /* 0x000e660000000200 */
[C---:B------:R-:W-:Y:S04]  /*bae0*/  HMMA.16816.F32.BF16 R8, R32.reuse, R10, RZ ;  /* 0x0000000a2008723c */ /* 0x040fe800000418ff */
[----:B------:R-:W1:Y:S04]  /*baf0*/  LDSM.16.M88.4 R148, [R194] ;  /* 0x00000000c294783b */ /* 0x000e680000000200 */
[C---:B--2---:R-:W-:Y:S03]  /*bb00*/  HMMA.16816.F32.BF16 R12, R32.reuse, R16, RZ ;  /* 0x00000010200c723c */ /* 0x044fe600000418ff */
[----:B------:R-:W2:Y:S05]  /*bb10*/  LDSM.16.M88.4 R152, [R193] ;  /* 0x00000000c198783b */ /* 0x000eaa0000000200 */
[C---:B------:R-:W-:Y:S02]  /*bb20*/  HMMA.16816.F32.BF16 R16, R32.reuse, R18, RZ ;  /* 0x000000122010723c */ /* 0x040fe400000418ff */
[----:B------:R-:W-:Y:S01]  /*bb30*/  @!PT LDS RZ, [RZ] ;  /* 0x00000000fffff984 */ /* 0x000fe20000000800 */
[----:B------:R-:W-:Y:S01]  /*bb40*/  @!PT LDS RZ, [RZ] ;  /* 0x00000000fffff984 */ /* 0x000fe20000000800 */
[----:B------:R-:W-:Y:S01]  /*bb50*/  @!PT LDS RZ, [RZ] ;  /* 0x00000000fffff984 */ /* 0x000fe20000000800 */
[----:B------:R3:W-:Y:S07]  /*bb60*/  LDGSTS.E.BYPASS.LTC128B.128 [R207+0x100], [R22.64], !P3 ;  /* 0x0010000016cf7fae */ /* 0x0007ee000d901d50 */
[----:B------:R3:W-:Y:S07]  /*bb70*/  LDGSTS.E.BYPASS.LTC128B.128 [R207+0x2100], [R20.64], !P2 ;  /* 0x0210000014cf7fae */ /* 0x0007ee000d101d50 */
[----:B------:R4:W-:Y:S07]  /*bb80*/  LDGSTS.E.BYPASS.LTC128B.128 [R207+0x4100], [R28.64], !P1 ;  /* 0x041000001ccf7fae */ /* 0x0009ee000c901d50 */
[----:B------:R1:W-:Y:S07]  /*bb90*/  LDGSTS.E.BYPASS.LTC128B.128 [R207+0x1100], [R168.64], !P3 ;  /* 0x01100000a8cf7fae */ /* 0x0003ee000d901d50 */
[----:B------:R1:W-:Y:S01]  /*bba0*/  LDGSTS.E.BYPASS.LTC128B.128 [R207+0x3100], [R166.64], !P2 ;  /* 0x03100000a6cf7fae */ /* 0x0003e2000d101d50 */
[C---:B---3--:R-:W-:Y:S06]  /*bbb0*/  HMMA.16816.F32.BF16 R20, R32.reuse, R24, RZ ;  /* 0x000000182014723c */ /* 0x048fec00000418ff */
[----:B------:R1:W-:Y:S02]  /*bbc0*/  LDGSTS.E.BYPASS.LTC128B.128 [R207+0x5100], [R164.64], !P1 ;  /* 0x05100000a4cf7fae */ /* 0x0003e4000c901d50 */
[C---:B------:R-:W-:Y:S05]  /*bbd0*/  HMMA.16816.F32.BF16 R24, R32.reuse, R26, RZ ;  /* 0x0000001a2018723c */ /* 0x040fea00000418ff */
[----:B------:R-:W-:Y:S03]  /*bbe0*/  LDSM.16.M88.4 R156, [R201+0xc100] ;  /* 0x00c10000c99c783b */ /* 0x000fe60000000200 */
[C---:B----4-:R-:W-:Y:S04]  /*bbf0*/  HMMA.16816.F32.BF16 R28, R32.reuse, R132, RZ ;  /* 0x00000084201c723c */ /* 0x050fe800000418ff */
[----:B------:R-:W0:Y:S04]  /*bc00*/  LDGDEPBAR ;  /* 0x00000000000079af */ /* 0x000e280000000000 */
[----:B------:R-:W-:Y:S03]  /*bc10*/  HMMA.16816.F32.BF16 R32, R32, R134, RZ ;  /* 0x000000862020723c */ /* 0x000fe600000418ff */
[----:B------:R-:W3:Y:S05]  /*bc20*/  LDSM.16.M88.4 R160, [R200+0x6100] ;  /* 0x00610000c8a0783b */ /* 0x000eea0000000200 */
[C---:B-----5:R-:W-:Y:S02]  /*bc30*/  HMMA.16816.F32.BF16 R4, R136.reuse, R140, R4 ;  /* 0x0000008c8804723c */ /* 0x060fe40000041804 */
[----:B------:R-:W4:Y:S06]  /*bc40*/  LDSM.16.M88.4 R132, [R200+0x6900] ;  /* 0x00690000c884783b */ /* 0x000f2c0000000200 */
[C---:B------:R-:W-:Y:S01]  /*bc50*/  HMMA.16816.F32.BF16 R8, R136.reuse, R142, R8 ;  /* 0x0000008e8808723c */ /* 0x040fe20000041808 */
[----:B-1----:R-:W1:Y:S07]  /*bc60*/  LDSM.16.M88.4 R164, [R200+0x7100] ;  /* 0x00710000c8a4783b */ /* 0x002e6e0000000200 */
[C---:B------:R-:W-:Y:S01]  /*bc70*/  HMMA.16816.F32.BF16 R12, R136.reuse, R144, R12 ;  /* 0x00000090880c723c */ /* 0x040fe2000004180c */
[----:B------:R-:W5:Y:S07]  /*bc80*/  LDSM.16.M88.4 R168, [R200+0x7900] ;  /* 0x00790000c8a8783b */ /* 0x000f6e0000000200 */
[C---:B------:R-:W-:Y:S01]  /*bc90*/  HMMA.16816.F32.BF16 R16, R136.reuse, R146, R16 ;  /* 0x000000928810723c */ /* 0x040fe20000041810 */
[----:B------:R-:W-:Y:S07]  /*bca0*/  LDSM.16.M88.4 R172, [R199+0xc100] ;  /* 0x00c10000c7ac783b */ /* 0x000fee0000000200 */
[C---:B------:R-:W-:Y:S01]  /*bcb0*/  HMMA.16816.F32.BF16 R20, R136.reuse, R148, R20 ;  /* 0x000000948814723c */ /* 0x040fe20000041814 */
[----:B------:R-:W1:Y:S07]  /*bcc0*/  LDSM.16.M88.4 R176, [R192] ;  /* 0x00000000c0b0783b */ /* 0x000e6e0000000200 */
[C---:B------:R-:W-:Y:S01]  /*bcd0*/  HMMA.16816.F32.BF16 R24, R136.reuse, R150, R24 ;  /* 0x000000968818723c */ /* 0x040fe20000041818 */
[----:B------:R-:W-:Y:S07]  /*bce0*/  LDSM.16.M88.4 R140, [R192+0x1000] ;  /* 0x00100000c08c783b */ /* 0x000fee0000000200 */
[C---:B--2---:R-:W-:Y:S01]  /*bcf0*/  HMMA.16816.F32.BF16 R28, R136.reuse, R152, R28 ;  /* 0x00000098881c723c */ /* 0x044fe2000004181c */
[----:B------:R-:W-:Y:S07]  /*bd00*/  LDSM.16.M88.4 R144, [R192+0x1800] ;  /* 0x00180000c090783b */ /* 0x000fee0000000200 */
[----:B------:R-:W-:Y:S01]  /*bd10*/  HMMA.16816.F32.BF16 R32, R136, R154, R32 ;  /* 0x0000009a8820723c */ /* 0x000fe20000041820 */
[----:B------:R-:W2:Y:S07]  /*bd20*/  LDSM.16.M88.4 R136, [R192+0x800] ;  /* 0x00080000c088783b */ /* 0x000eae0000000200 */
[C---:B---3--:R-:W-:Y:S01]  /*bd30*/  HMMA.16816.F32.BF16 R4, R156.reuse, R160, R4 ;  /* 0x000000a09c04723c */ /* 0x048fe20000041804 */
[----:B------:R-:W-:Y:S07]  /*bd40*/  LDSM.16.M88.4 R148, [R206+0x10100] ;  /* 0x01010000ce94783b */ /* 0x000fee0000000200 */
[C---:B------:R-:W-:Y:S01]  /*bd50*/  HMMA.16816.F32.BF16 R8, R156.reuse, R162, R8 ;  /* 0x000000a29c08723c */ /* 0x040fe20000041808 */
[----:B------:R-:W3:Y:S07]  /*bd60*/  LDSM.16.M88.4 R152, [R205+0x8100] ;  /* 0x00810000cd98783b */ /* 0x000eee0000000200 */
[C---:B----4-:R-:W-:Y:S01]  /*bd70*/  HMMA.16816.F32.BF16 R12, R156.reuse, R132, R12 ;  /* 0x000000849c0c723c */ /* 0x050fe2000004180c */
[----:B------:R-:W-:Y:S07]  /*bd80*/  LDSM.16.M88.4 R160, [R205+0x9900] ;  /* 0x00990000cda0783b */ /* 0x000fee0000000200 */
[C---:B------:R-:W-:Y:S01]  /*bd90*/  HMMA.16816.F32.BF16 R16, R156.reuse, R134, R16 ;  /* 0x000000869c10723c */ /* 0x040fe20000041810 */
[----:B------:R-:W4:Y:S07]  /*bda0*/  LDSM.16.M88.4 R132, [R205+0x8900] ;  /* 0x00890000cd84783b */ /* 0x000f2e0000000200 */
[C---:B-1----:R-:W-:Y:S08]  /*bdb0*/  HMMA.16816.F32.BF16 R20, R156.reuse, R164, R20 ;  /* 0x000000a49c14723c */ /* 0x042ff00000041814 */
[C---:B------:R-:W-:Y:S01]  /*bdc0*/  HMMA.16816.F32.BF16 R24, R156.reuse, R166, R24 ;  /* 0x000000a69c18723c */ /* 0x040fe20000041818 */
[----:B------:R-:W-:Y:S07]  /*bdd0*/  LDSM.16.M88.4 R164, [R202+0x10100] ;  /* 0x01010000caa4783b */ /* 0x000fee0000000200 */
[C---:B-----5:R-:W-:Y:S08]  /*bde0*/  HMMA.16816.F32.BF16 R28, R156.reuse, R168, R28 ;  /* 0x000000a89c1c723c */ /* 0x060ff0000004181c */
[----:B------:R-:W-:Y:S01]  /*bdf0*/  HMMA.16816.F32.BF16 R32, R156, R170, R32 ;  /* 0x000000aa9c20723c */ /* 0x000fe20000041820 */
[----:B------:R-:W1:Y:S07]  /*be00*/  LDSM.16.M88.4 R156, [R205+0x9100] ;  /* 0x00910000cd9c783b */ /* 0x000e6e0000000200 */
[C---:B------:R-:W-:Y:S01]  /*be10*/  HMMA.16816.F32.BF16 R4, R172.reuse, R176, R4 ;  /* 0x000000b0ac04723c */ /* 0x040fe20000041804 */
[----:B------:R-:W5:Y:S07]  /*be20*/  LDSM.16.M88.4 R168, [R191] ;  /* 0x00000000bfa8783b */ /* 0x000f6e0000000200 */
        /* <DEDUP_REMOVED lines=11> */
[C---:B---3--:R-:W-:Y:S01]  /*bee0*/  HMMA.16816.F32.BF16 R4, R148.reuse, R152, R4 ;  /* 0x000000989404723c */ /* 0x048fe20000041804 */
[----:B------:R-:W3:Y:S07]  /*bef0*/  LDSM.16.M88.4 R172, [R201+0x10100] ;  /* 0x01010000c9ac783b */ /* 0x000eee0000000200 */
[C---:B------:R-:W-:Y:S01]  /*bf00*/  HMMA.16816.F32.BF16 R8, R148.reuse, R154, R8 ;  /* 0x0000009a9408723c */ /* 0x040fe20000041808 */
[----:B------:R-:W-:Y:S07]  /*bf10*/  LDSM.16.M88.4 R152, [R200+0x9900] ;  /* 0x00990000c898783b */ /* 0x000fee0000000200 */
[C---:B----4-:R-:W-:Y:S08]  /*bf20*/  HMMA.16816.F32.BF16 R12, R148.reuse, R132, R12 ;  /* 0x00000084940c723c */ /* 0x050ff0000004180c */
[C---:B------:R-:W-:Y:S01]  /*bf30*/  HMMA.16816.F32.BF16 R16, R148.reuse, R134, R16 ;  /* 0x000000869410723c */ /* 0x040fe20000041810 */
[----:B------:R-:W4:Y:S07]  /*bf40*/  LDSM.16.M88.4 R132, [R200+0x8900] ;  /* 0x00890000c884783b */ /* 0x000f2e0000000200 */
[C---:B-1----:R-:W-:Y:S08]  /*bf50*/  HMMA.16816.F32.BF16 R20, R148.reuse, R156, R20 ;  /* 0x0000009c9414723c */ /* 0x042ff00000041814 */
[C---:B------:R-:W-:Y:S01]  /*bf60*/  HMMA.16816.F32.BF16 R24, R148.reuse, R158, R24 ;  /* 0x0000009e9418723c */ /* 0x040fe20000041818 */
[----:B------:R-:W-:Y:S07]  /*bf70*/  LDSM.16.M88.4 R156, [R199+0x10100] ;  /* 0x01010000c79c783b */ /* 0x000fee0000000200 */
[C---:B------:R-:W-:Y:S08]  /*bf80*/  HMMA.16816.F32.BF16 R28, R148.reuse, R160, R28 ;  /* 0x000000a0941c723c */ /* 0x040ff0000004181c */
[----:B------:R-:W-:Y:S01]  /*bf90*/  HMMA.16816.F32.BF16 R32, R148, R162, R32 ;  /* 0x000000a29420723c */ /* 0x000fe20000041820 */
[----:B------:R-:W1:Y:S07]  /*bfa0*/  LDSM.16.M88.4 R148, [R200+0x9100] ;  /* 0x00910000c894783b */ /* 0x000e6e0000000200 */
[C---:B-----5:R-:W-:Y:S01]  /*bfb0*/  HMMA.16816.F32.BF16 R4, R164.reuse, R168, R4 ;  /* 0x000000a8a404723c */ /* 0x060fe20000041804 */
[----:B------:R-:W5:Y:S07]  /*bfc0*/  LDSM.16.M88.4 R160, [R192+0x2000] ;  /* 0x00200000c0a0783b */ /* 0x000f6e0000000200 */
        /* <DEDUP_REMOVED lines=11> */
[C---:B---3--:R-:W-:Y:S01]  /*c080*/  HMMA.16816.F32.BF16 R4, R172.reuse, R176, R4 ;  /* 0x000000b0ac04723c */ /* 0x048fe20000041804 */
[----:B------:R-:W3:Y:S07]  /*c090*/  LDSM.16.M88.4 R164, [R206+0x14100] ;  /* 0x01410000cea4783b */ /* 0x000eee0000000200 */
[C---:B------:R-:W-:Y:S01]  /*c0a0*/  HMMA.16816.F32.BF16 R8, R172.reuse, R178, R8 ;  /* 0x000000b2ac08723c */ /* 0x040fe20000041808 */
[----:B------:R-:W-:Y:S07]  /*c0b0*/  LDSM.16.M88.4 R176, [R187] ;  /* 0x00000000bbb0783b */ /* 0x000fee0000000200 */
[C---:B----4-:R-:W-:Y:S08]  /*c0c0*/  HMMA.16816.F32.BF16 R12, R172.reuse, R132, R12 ;  /* 0x00000084ac0c723c */ /* 0x050ff0000004180c */
[C---:B------:R-:W-:Y:S01]  /*c0d0*/  HMMA.16816.F32.BF16 R16, R172.reuse, R134, R16 ;  /* 0x00000086ac10723c */ /* 0x040fe20000041810 */
[----:B------:R-:W4:Y:S07]  /*c0e0*/  LDSM.16.M88.4 R132, [R205+0xa900] ;  /* 0x00a90000cd84783b */ /* 0x000f2e0000000200 */
[C---:B-1----:R-:W-:Y:S08]  /*c0f0*/  HMMA.16816.F32.BF16 R20, R172.reuse, R148, R20 ;  /* 0x00000094ac14723c */ /* 0x042ff00000041814 */
[C---:B------:R-:W-:Y:S01]  /*c100*/  HMMA.16816.F32.BF16 R24, R172.reuse, R150, R24 ;  /* 0x00000096ac18723c */ /* 0x040fe20000041818 */
[----:B------:R-:W1:Y:S07]  /*c110*/  LDSM.16.M88.4 R148, [R205+0xb100] ;  /* 0x00b10000cd94783b */ /* 0x000e6e0000000200 */
        /* <DEDUP_REMOVED lines=29> */
[----:B------:R-:W1:Y:S01]  /*c2f0*/  LDSM.16.M88.4 R164, [R199+0x14100] ;  /* 0x01410000c7a4783b */ /* 0x000e620000000200 */
[C---:B-----5:R-:W-:Y:S08]  /*c300*/  HMMA.16816.F32.BF16 R4, R172.reuse, R176, R4 ;  /* 0x000000b0ac04723c */ /* 0x060ff00000041804 */
[C---:B------:R-:W-:Y:S08]  /*c310*/  HMMA.16816.F32.BF16 R8, R172.reuse, R178, R8 ;  /* 0x000000b2ac08723c */ /* 0x040ff00000041808 */
[C---:B--2---:R-:W-:Y:S08]  /*c320*/  HMMA.16816.F32.BF16 R12, R172.reuse, R136, R12 ;  /* 0x00000088ac0c723c */ /* 0x044ff0000004180c */
[C---:B------:R-:W-:Y:S08]  /*c330*/  HMMA.16816.F32.BF16 R16, R172.reuse, R138, R16 ;  /* 0x0000008aac10723c */ /* 0x040ff00000041810 */
[C---:B------:R-:W-:Y:S08]  /*c340*/  HMMA.16816.F32.BF16 R20, R172.reuse, R140, R20 ;  /* 0x0000008cac14723c */ /* 0x040ff00000041814 */
[C---:B------:R-:W-:Y:S08]  /*c350*/  HMMA.16816.F32.BF16 R24, R172.reuse, R142, R24 ;  /* 0x0000008eac18723c */ /* 0x040ff00000041818 */
[C---:B------:R-:W-:Y:S08]  /*c360*/  HMMA.16816.F32.BF16 R28, R172.reuse, R144, R28 ;  /* 0x00000090ac1c723c */ /* 0x040ff0000004181c */
[----:B------:R-:W-:Y:S08]  /*c370*/  HMMA.16816.F32.BF16 R32, R172, R146, R32 ;  /* 0x00000092ac20723c */ /* 0x000ff00000041820 */
[C---:B---3--:R-:W-:Y:S08]  /*c380*/  HMMA.16816.F32.BF16 R4, R156.reuse, R160, R4 ;  /* 0x000000a09c04723c */ /* 0x048ff00000041804 */
[C---:B------:R-:W-:Y:S08]  /*c390*/  HMMA.16816.F32.BF16 R8, R156.reuse, R162, R8 ;  /* 0x000000a29c08723c */ /* 0x040ff00000041808 */
[C---:B----4-:R-:W-:Y:S08]  /*c3a0*/  HMMA.16816.F32.BF16 R12, R156.reuse, R132, R12 ;  /* 0x000000849c0c723c */ /* 0x050ff0000004180c */
        /* <DEDUP_REMOVED lines=9> */
[----:B------:R-:W-:Y:S01]  /*c440*/  FMUL.FTZ R137, R4, c[0x0][0x320] ;  /* 0x0000c80004897a20 */ /* 0x000fe20000410000 */
[C---:B------:R-:W-:Y:S03]  /*c450*/  HMMA.16816.F32.BF16 R16, R164.reuse, R134, R16 ;  /* 0x00000086a410723c */ /* 0x040fe60000041810 */
[----:B------:R-:W-:Y:S02]  /*c460*/  FMUL.FTZ R138, R5, c[0x0][0x320] ;  /* 0x0000c800058a7a20 */ /* 0x000fe40000410000 */
[----:B------:R-:W1:Y:S01]  /*c470*/  MUFU.TANH R137, R137 ;  /* 0x0000008900897308 */ /* 0x000e620000002400 */
[----:B------:R-:W-:Y:S02]  /*c480*/  FMUL.FTZ R0, R6, c[0x0][0x320] ;  /* 0x0000c80006007a20 */ /* 0x000fe40000410000 */
[----:B------:R-:W-:Y:S02]  /*c490*/  FMUL.FTZ R136, R7, c[0x0][0x320] ;  /* 0x0000c80007887a20 */ /* 0x000fe40000410000 */
[----:B------:R-:W2:Y:S02]  /*c4a0*/  LDSM.16.M88.4 R4, [R192+0x5000] ;  /* 0x00500000c004783b */ /* 0x000ea40000000200 */
[----:B------:R-:W-:Y:S02]  /*c4b0*/  FMUL.FTZ R9, R9, c[0x0][0x320] ;  /* 0x0000c80009097a20 */ /* 0x000fe40000410000 */
[----:B------:R-:W-:Y:S01]  /*c4c0*/  FMUL.FTZ R10, R10, c[0x0][0x320] ;  /* 0x0000c8000a0a7a20 */ /* 0x000fe20000410000 */
[----:B------:R-:W3:Y:S01]  /*c4d0*/  MUFU.TANH R138, R138 ;  /* 0x0000008a008a7308 */ /* 0x000ee20000002400 */
[----:B------:R-:W-:Y:S02]  /*c4e0*/  FMUL.FTZ R11, R11, c[0x0][0x320] ;  /* 0x0000c8000b0b7a20 */ /* 0x000fe40000410000 */
[----:B------:R-:W-:Y:S02]  /*c4f0*/  FMUL.FTZ R139, R8, c[0x0][0x320] ;  /* 0x0000c800088b7a20 */ /* 0x000fe40000410000 */
[----:B------:R-:W-:Y:S02]  /*c500*/  FMUL.FTZ R8, R12, c[0x0][0x320] ;  /* 0x0000c8000c087a20 */ /* 0x000fe40000410000 */
[----:B------:R-:W-:Y:S02]  /*c510*/  FMUL.FTZ R14, R14, c[0x0][0x320] ;  /* 0x0000c8000e0e7a20 */ /* 0x000fe40000410000 */
[----:B------:R-:W-:Y:S01]  /*c520*/  FMUL.FTZ R15, R15, c[0x0][0x320] ;  /* 0x0000c8000f0f7a20 */ /* 0x000fe20000410000 */
[----:B------:R-:W4:Y:S01]  /*c530*/  MUFU.TANH R140, R9 ;  /* 0x00000009008c7308 */ /* 0x000f220000002400 */
[----:B------:R-:W-:Y:S02]  /*c540*/  FMUL.FTZ R142, R16, c[0x0][0x320] ;  /* 0x0000c800108e7a20 */ /* 0x000fe40000410000 */
[----:B------:R-:W-:Y:S02]  /*c550*/  FMUL.FTZ R18, R18, c[0x0][0x320] ;  /* 0x0000c80012127a20 */ /* 0x000fe40000410000 */
[----:B------:R-:W-:Y:S02]  /*c560*/  FMUL.FTZ R19, R19, c[0x0][0x320] ;  /* 0x0000c80013137a20 */ /* 0x000fe40000410000 */
[----:B------:R-:W-:Y:S02]  /*c570*/  FMUL.FTZ R162, R13, c[0x0][0x320] ;  /* 0x0000c8000da27a20 */ /* 0x000fe40000410000 */
[----:B------:R-:W-:Y:S01]  /*c580*/  FMUL.FTZ R13, R17, c[0x0][0x320] ;  /* 0x0000c800110d7a20 */ /* 0x000fe20000410000 */
[----:B------:R-:W1:Y:S10]  /*c590*/  MUFU.TANH R132, R10 ;  /* 0x0000000a00847308 */ /* 0x000e740000002400 */
[----:B------:R-:W1:Y:S01]  /*c5a0*/  MUFU.TANH R133, R11 ;  /* 0x0000000b00857308 */ /* 0x000e620000002400 */
[C---:B--2---:R-:W-:Y:S09]  /*c5b0*/  HMMA.16816.F32.BF16 R20, R164.reuse, R4, R20 ;  /* 0x00000004a414723c */ /* 0x044ff20000041814 */
[----:B------:R2:W1:Y:S03]  /*c5c0*/  MUFU.TANH R12, R8 ;  /* 0x00000008000c7308 */ /* 0x0004660000002400 */
[----:B------:R-:W-:Y:S01]  /*c5d0*/  @P5 IMAD.HI.U32 R4, R212, c[0x0][0x2c8], RZ ;  /* 0x0000b200d4045a27 */ /* 0x000fe200078e00ff */
[C---:B------:R-:W-:Y:S03]  /*c5e0*/  HMMA.16816.F32.BF16 R24, R164.reuse, R6, R24 ;  /* 0x00000006a418723c */ /* 0x040fe60000041818 */
[----:B------:R-:W-:Y:S01]  /*c5f0*/  IMAD.MOV.U32 R5, RZ, RZ, R212 ;  /* 0x000000ffff057224 */ /* 0x000fe200078e00d4 */
[----:B------:R-:W-:Y:S02]  /*c600*/  @P4 SHF.R.U32.HI R5, RZ, c[0x0][0x2cc], R4 ;  /* 0x0000b300ff054a19 */ /* 0x000fe40000011604 */
[----:B------:R5:W1:Y:S01]  /*c610*/  MUFU.TANH R163, R14 ;  /* 0x0000000e00a37308 */ /* 0x000a620000002400 */
[----:B------:R-:W-:Y:S05]  /*c620*/  @P0 IADD3 R4, P4, R210, UR7, RZ ;  /* 0x00000007d2040c10 */ /* 0x000fea000ff9e0ff */
[----:B------:R-:W-:Y:S02]  /*c630*/  @P0 LEA R16, P6, R4, c[0x0][0x1c8], 0x1 ;  /* 0x0000720004100a11 */ /* 0x000fe400078c08ff */
[----:B------:R-:W-:Y:S01]  /*c640*/  @P0 IADD3 R6, P5, R183, UR7, RZ ;  /* 0x00000007b7060c10 */ /* 0x000fe2000ffbe0ff */
[----:B------:R-:W-:Y:S01]  /*c650*/  FMUL.FTZ R22, R22, c[0x0][0x320] ;  /* 0x0000c80016167a20 */ /* 0x000fe20000410000 */
[----:B------:R1:W1:Y:S01]  /*c660*/  MUFU.TANH R161, R15 ;  /* 0x0000000f00a17308 */ /* 0x0002620000002400 */
[----:B------:R-:W-:Y:S01]  /*c670*/  FMUL.FTZ R23, R23, c[0x0][0x320] ;  /* 0x0000c80017177a20 */ /* 0x000fe20000410000 */
[----:B------:R-:W-:Y:S01]  /*c680*/  @P0 IADD3.X R7, R182, UR6, RZ, P5, !PT ;  /* 0x00000006b6070c10 */ /* 0x000fe2000affe4ff */
[----:B------:R-:W-:Y:S01]  /*c690*/  FMUL.FTZ R160, R20, c[0x0][0x320] ;  /* 0x0000c80014a07a20 */ /* 0x000fe20000410000 */
[----:B--2---:R-:W2:Y:S01]  /*c6a0*/  LDSM.16.M88.4 R8, [R192+0x5800] ;  /* 0x00580000c008783b */ /* 0x004ea20000000200 */
[----:B------:R-:W-:Y:S04]  /*c6b0*/  DEPBAR.LE SB0, 0x0 ;  /* 0x000080000000791a */ /* 0x000fe80000000000 */
[----:B------:R-:W-:Y:S01]  /*c6c0*/  FMUL.FTZ R25, R25, c[0x0][0x320] ;  /* 0x0000c80019197a20 */ /* 0x000fe20000410000 */
[----:B------:R1:W1:Y:S01]  /*c6d0*/  MUFU.TANH R159, R22 ;  /* 0x00000016009f7308 */ /* 0x0002620000002400 */
[----:B------:R-:W-:Y:S01]  /*c6e0*/  BAR.SYNC.DEFER_BLOCKING 0x0 ;  /* 0x0000000000007b1d */ /* 0x000fe20000010000 */
[----:B------:R-:W-:Y:S02]  /*c6f0*/  FMUL.FTZ R156, R24, c[0x0][0x320] ;  /* 0x0000c800189c7a20 */ /* 0x000fe40000410000 */
[----:B------:R-:W-:Y:S02]  /*c700*/  FMUL.FTZ R158, R21, c[0x0][0x320] ;  /* 0x0000c800159e7a20 */ /* 0x000fe40000410000 */
[----:B------:R-:W-:Y:S02]  /*c710*/  FMUL.FTZ R26, R26, c[0x0][0x320] ;  /* 0x0000c8001a1a7a20 */ /* 0x000fe40000410000 */
[----:B------:R-:W-:Y:S02]  /*c720*/  FMUL.FTZ R27, R27, c[0x0][0x320] ;  /* 0x0000c8001b1b7a20 */ /* 0x000fe40000410000 */
[----:B------:R1:W1:Y:S10]  /*c730*/  MUFU.TANH R157, R23 ;  /* 0x00000017009d7308 */ /* 0x0002740000002400 */
[----:B------:R1:W1:Y:S10]  /*c740*/  MUFU.TANH R154, R25 ;  /* 0x00000019009a7308 */ /* 0x0002740000002400 */
[----:B------:R1:W1:Y:S01]  /*c750*/  MUFU.TANH R143, R18 ;  /* 0x00000012008f7308 */ /* 0x0002620000002400 */
[C---:B--2---:R-:W-:Y:S09]  /*c760*/  HMMA.16816.F32.BF16 R28, R164.reuse, R8, R28 ;  /* 0x00000008a41c723c */ /* 0x044ff2000004181c */
[----:B------:R2:W2:Y:S03]  /*c770*/  MUFU.TANH R141, R19 ;  /* 0x00000013008d7308 */ /* 0x0004a60000002400 */
[----:B------:R-:W-:Y:S01]  /*c780*/  @P0 IADD3.X R9, R217, UR6, RZ, P4, !PT ;  /* 0x00000006d9090c10 */ /* 0x000fe2000a7fe4ff */
[----:B------:R-:W-:Y:S03]  /*c790*/  HMMA.16816.F32.BF16 R32, R164, R10, R32 ;  /* 0x0000000aa420723c */ /* 0x000fe60000041820 */
[----:B------:R-:W-:Y:S02]  /*c7a0*/  @P0 LEA.HI.X R17, R4, c[0x0][0x1cc], R9, 0x1, P6 ;  /* 0x0000730004110a11 */ /* 0x000fe400030f0c09 */
[C---:B-----5:R-:W-:Y:S01]  /*c7b0*/  @P0 LEA R14, P4, R6.reuse, c[0x0][0x1c8], 0x1 ;  /* 0x00007200060e0a11 */ /* 0x060fe200078808ff */
[----:B------:R-:W2:Y:S02]  /*c7c0*/  MUFU.TANH R0, R0 ;  /* 0x0000000000007308 */ /* 0x000ea40000002400 */
[----:B------:R-:W-:Y:S01]  /*c7d0*/  @!PT LDS RZ, [RZ] ;  /* 0x00000000fffff984 */ /* 0x000fe20000000800 */
[----:B------:R-:W-:Y:S01]  /*c7e0*/  @!PT LDS RZ, [RZ] ;  /* 0x00000000fffff984 */ /* 0x000fe20000000800 */
[----:B------:R-:W-:Y:S01]  /*c7f0*/  @!PT LDS RZ, [RZ] ;  /* 0x00000000fffff984 */ /* 0x000fe20000000800 */
[----:B------:R2:W-:Y:S01]  /*c800*/  @P0 LDGSTS.E.BYPASS.LTC128B.128 [R207+0x6100], [R16.64], !P3 ;  /* 0x0610000010cf0fae */ /* 0x0005e2000d901d50 */
[----:B-1----:R-:W-:Y:S03]  /*c810*/  @P0 LEA.HI.X R15, R6, c[0x0][0x1cc], R7, 0x1, P4 ;  /* 0x00007300060f0a11 */ /* 0x002fe600020f0c07 */
[----:B------:R-:W-:Y:S01]  /*c820*/  @P0 IADD3 R4, P5, R181, UR7, RZ ;  /* 0x00000007b5040c10 */ /* 0x000fe2000ffbe0ff */
[----:B------:R-:W-:Y:S01]  /*c830*/  @UP3 UIADD3 UR7, UP0, UR12, UR7, URZ ;  /* 0x000000070c073290 */ /* 0x000fe2000ff1e03f */
[----:B------:R-:W-:Y:S01]  /*c840*/  FMUL.FTZ R28, R28, c[0x0][0x320] ;  /* 0x0000c8001c1c7a20 */ /* 0x000fe20000410000 */
[----:B------:R1:W-:Y:S01]  /*c850*/  @P0 LDGSTS.E.BYPASS.LTC128B.128 [R207+0x8100], [R14.64], !P2 ;  /* 0x081000000ecf0fae */ /* 0x0003e2000d101d50 */
[----:B------:R-:W1:Y:S01]  /*c860*/  MUFU.TANH R136, R136 ;  /* 0x0000008800887308 */ /* 0x000e620000002400 */
[----:B------:R-:W-:Y:S01]  /*c870*/  @P0 LEA R22, P4, R4, c[0x0][0x1c8], 0x1 ;  /* 0x0000720004160a11 */ /* 0x000fe200078808ff */
[----:B------:R-:W-:Y:S01]  /*c880*/  FMUL.FTZ R29, R29, c[0x0][0x320] ;  /* 0x0000c8001d1d7a20 */ /* 0x000fe20000410000 */
[----:B------:R-:W-:Y:S01]  /*c890*/  @P0 IADD3.X R7, R180, UR6, RZ, P5, !PT ;  /* 0x00000006b4070c10 */ /* 0x000fe2000affe4ff */
[----:B------:R-:W-:Y:S01]  /*c8a0*/  @UP3 UIADD3.X UR6, UR11, UR6, URZ, UP0, !UPT ;  /* 0x000000060b063290 */ /* 0x000fe200087fe43f */
[----:B------:R-:W-:Y:S01]  /*c8b0*/  @P0 IADD3 R9, P6, R210, UR7, RZ ;  /* 0x00000007d2090c10 */ /* 0x000fe2000ffde0ff */
[----:B------:R-:W-:Y:S01]  /*c8c0*/  FMUL.FTZ R30, R30, c[0x0][0x320] ;  /* 0x0000c8001e1e7a20 */ /* 0x000fe20000410000 */
[----:B------:R-:W-:Y:S01]  /*c8d0*/  @P0 LEA.HI.X R23, R4, c[0x0][0x1cc], R7, 0x1, P4 ;  /* 0x0000730004170a11 */ /* 0x000fe200020f0c07 */
[----:B------:R-:W-:Y:S01]  /*c8e0*/  FMUL.FTZ R31, R31, c[0x0][0x320] ;  /* 0x0000c8001f1f7a20 */ /* 0x000fe20000410000 */
[----:B------:R-:W-:Y:S01]  /*c8f0*/  @P0 IADD3 R7, P5, R183, UR7, RZ ;  /* 0x00000007b7070c10 */ /* 0x000fe2000ffbe0ff */
[----:B------:R-:W1:Y:S01]  /*c900*/  MUFU.TANH R139, R139 ;  /* 0x0000008b008b7308 */ /* 0x000e620000002400 */
[----:B------:R-:W-:Y:S01]  /*c910*/  @P0 IADD3.X R8, R217, UR6, RZ, P6, !PT ;  /* 0x00000006d9080c10 */ /* 0x000fe2000b7fe4ff */
[----:B------:R1:W-:Y:S01]  /*c920*/  @P0 LDGSTS.E.BYPASS.LTC128B.128 [R207+0xa100], [R22.64], !P1 ;  /* 0x0a10000016cf0fae */ /* 0x0003e2000c901d50 */
[----:B------:R-:W-:Y:S01]  /*c930*/  @P0 LEA R24, P6, R9, c[0x0][0x1c8], 0x1 ;  /* 0x0000720009180a11 */ /* 0x000fe200078c08ff */
[----:B------:R-:W-:Y:S01]  /*c940*/  FMUL.FTZ R32, R32, c[0x0][0x320] ;  /* 0x0000c80020207a20 */ /* 0x000fe20000410000 */
[----:B------:R-:W-:Y:S01]  /*c950*/  @P0 IADD3.X R4, R182, UR6, RZ, P5, !PT ;  /* 0x00000006b6040c10 */ /* 0x000fe2000affe4ff */
[----:B------:R-:W-:Y:S01]  /*c960*/  FMUL.FTZ R33, R33, c[0x0][0x320] ;  /* 0x0000c80021217a20 */ /* 0x000fe20000410000 */
[----:B------:R-:W-:Y:S01]  /*c970*/  @P0 LEA.HI.X R25, R9, c[0x0][0x1cc], R8, 0x1, P6 ;  /* 0x0000730009190a11 */ /* 0x000fe200030f0c08 */
[----:B------:R-:W-:Y:S01]  /*c980*/  FMUL.FTZ R34, R34, c[0x0][0x320] ;  /* 0x0000c80022227a20 */ /* 0x000fe20000410000 */
[----:B------:R-:W-:Y:S01]  /*c990*/  @P0 LEA R18, P5, R7, c[0x0][0x1c8], 0x1 ;  /* 0x0000720007120a11 */ /* 0x000fe200078a08ff */
[----:B------:R-:W1:Y:S01]  /*c9a0*/  MUFU.TANH R162, R162 ;  /* 0x000000a200a27308 */ /* 0x000e620000002400 */
[----:B------:R-:W-:Y:S01]  /*c9b0*/  @P0 IADD3 R6, P4, R181, UR7, RZ ;  /* 0x00000007b5060c10 */ /* 0x000fe2000ff9e0ff */
[----:B------:R1:W-:Y:S01]  /*c9c0*/  @P0 LDGSTS.E.BYPASS.LTC128B.128 [R207+0x7100], [R24.64], !P3 ;  /* 0x0710000018cf0fae */ /* 0x0003e2000d901d50 */
[----:B--2---:R-:W-:Y:S01]  /*c9d0*/  @P0 LEA.HI.X R19, R7, c[0x0][0x1cc], R4, 0x1, P5 ;  /* 0x0000730007130a11 */ /* 0x004fe200028f0c04 */
[----:B------:R-:W-:Y:S01]  /*c9e0*/  FMUL.FTZ R35, R35, c[0x0][0x320] ;  /* 0x0000c80023237a20 */ /* 0x000fe20000410000 */
[----:B------:R-:W-:Y:S01]  /*c9f0*/  @P0 IADD3.X R11, R180, UR6, RZ, P4, !PT ;  /* 0x00000006b40b0c10 */ /* 0x000fe2000a7fe4ff */
[----:B------:R-:W-:Y:S01]  /*ca00*/  USHF.L.U32 UR6, UR13, 0x6, URZ ;  /* 0x000000060d067899 */ /* 0x000fe2000800063f */
[C---:B------:R-:W-:Y:S02]  /*ca10*/  @P0 LEA R20, P4, R6.reuse, c[0x0][0x1c8], 0x1 ;  /* 0x0000720006140a11 */ /* 0x040fe400078808ff */
[----:B------:R2:W-:Y:S01]  /*ca20*/  @P0 LDGSTS.E.BYPASS.LTC128B.128 [R207+0x9100], [R18.64], !P2 ;  /* 0x0910000012cf0fae */ /* 0x0005e2000d101d50 */
[----:B------:R-:W1:Y:S01]  /*ca30*/  MUFU.TANH R142, R142 ;  /* 0x0000008e008e7308 */ /* 0x000e620000002400 */
[----:B------:R-:W-:Y:S01]  /*ca40*/  @P0 LEA.HI.X R21, R6, c[0x0][0x1cc], R11, 0x1, P4 ;  /* 0x0000730006150a11 */ /* 0x000fe200020f0c0b */
[----:B------:R-:W-:Y:S04]  /*ca50*/  IMAD.U32 R4, RZ, RZ, UR6 ;  /* 0x00000006ff047e24 */ /* 0x000fe8000f8e00ff */
[----:B------:R2:W-:Y:S01]  /*ca60*/  @P0 LDGSTS.E.BYPASS.LTC128B.128 [R207+0xb100], [R20.64], !P1 ;  /* 0x0b10000014cf0fae */ /* 0x0005e2000c901d50 */
[----:B------:R-:W-:Y:S02]  /*ca70*/  IADD3 R7, -R213, 0x1, -R4 ;  /* 0x00000001d5077810 */ /* 0x000fe40007ffe904 */
[----:B------:R-:W-:Y:S01]  /*ca80*/  PLOP3.LUT P0, PT, PT, PT, UP1, 0x40, 0x0 ;  /* 0x000000000000781c */ /* 0x000fe20003f0e818 */
[----:B------:R-:W1:Y:S01]  /*ca90*/  MUFU.TANH R13, R13 ;  /* 0x0000000d000d7308 */ /* 0x000e620000002400 */
[----:B------:R-:W-:Y:S02]  /*caa0*/  IADD3 R7, R7, c[0x0][0x1d0], RZ ;  /* 0x0000740007077a10 */ /* 0x000fe40007ffe0ff */
[----:B------:R-:W0:Y:S02]  /*cab0*/  LDGDEPBAR ;  /* 0x00000000000079af */ /* 0x000e240000000000 */
[----:B------:R-:W-:Y:S04]  /*cac0*/  IADD3 R7, R7, -c[0x0][0x168], RZ ;  /* 0x80005a0007077a10 */ /* 0x000fe80007ffe0ff */
[C---:B------:R-:W-:Y:S01]  /*cad0*/  IADD3 R9, R7.reuse, c[0x0][0x328], RZ ;  /* 0x0000ca0007097a10 */ /* 0x040fe20007ffe0ff */
[----:B------:R-:W1:Y:S01]  /*cae0*/  MUFU.TANH R160, R160 ;  /* 0x000000a000a07308 */ /* 0x000e620000002400 */
[----:B------:R-:W1:Y:S01]  /*caf0*/  SHFL.IDX PT, R6, R5, RZ, 0x1c1f ;  /* 0x001c1fff05067589 */ /* 0x000e6200000e0000 */
[----:B------:R-:W-:Y:S08]  /*cb00*/  IADD3 R7, R7, UR14, RZ ;  /* 0x0000000e07077c10 */ /* 0x000ff0000fffe0ff */
[----:B------:R-:W2:Y:S10]  /*cb10*/  MUFU.TANH R158, R158 ;  /* 0x0000009e009e7308 */ /* 0x000eb40000002400 */
[----:B------:R-:W2:Y:S01]  /*cb20*/  MUFU.TANH R156, R156 ;  /* 0x0000009c009c7308 */ /* 0x000ea20000002400 */
[--C-:B-1----:R-:W-:Y:S02]  /*cb30*/  IMAD.IADD R14, R9, 0x1, R6.reuse ;  /* 0x00000001090e7824 */ /* 0x102fe400078e0206 */
[----:B------:R-:W-:Y:S07]  /*cb40*/  IMAD.IADD R11, R7, 0x1, R6 ;  /* 0x00000001070b7824 */ /* 0x000fee00078e0206 */
[----:B------:R1:W1:Y:S10]  /*cb50*/  MUFU.TANH R155, R26 ;  /* 0x0000001a009b7308 */ /* 0x0002740000002400 */
        /* <DEDUP_REMOVED lines=24> */
.L_x_184:
[----:B------:R-:W-:Y:S04]  /*cce0*/  MOV R6, c[0x0][0x32c] ;  /* 0x0000cb0000067a02 */ /* 0x000fe80000000f00 */
[----:B------:R-:W-:Y:S11]  /*ccf0*/  ISETP.NE.AND P0, PT, R6, 0x1, PT ;  /* 0x000000010600780c */ /* 0x000ff60003f05270 */
[----:B------:R-:W-:Y:S02]  /*cd00*/  @!UPT UIADD3 URZ, URZ, URZ, URZ ;  /* 0x0000003f3f3ff290 */ /* 0x000fe4000fffe03f */
[----:B------:R-:W-:Y:S05]  /*cd10*/  @P0 IMAD.HI.U32 R6, R15, c[0x0][0x330], RZ ;  /* 0x0000cc000f060a27 */ /* 0x000fea00078e00ff */
[----:B------:R-:W-:Y:S02]  /*cd20*/  @P0 SHF.R.U32.HI R15, RZ, c[0x0][0x334], R6 ;  /* 0x0000cd00ff0f0a19 */ /* 0x000fe40000011606 */
.L_x_185:
[----:B------:R-:W-:Y:S05]  /*cd30*/  BSYNC B0 ;  /* 0x0000000000007941 */ /* 0x000fea0003800000 */
.L_x_183:
[----:B------:R-:W-:Y:S04]  /*cd40*/  IMAD.MOV.U32 R6, RZ, RZ, c[0x0][0x32c] ;  /* 0x0000cb00ff067624 */ /* 0x000fe800078e00ff */
[----:B------:R-:W-:Y:S04]  /*cd50*/  IMAD R6, R15, R6, -UR6 ;  /* 0x800000060f067e24 */ /* 0x000fe8000f8e0206 */
[----:B------:R-:W-:Y:S05]  /*cd60*/  IMAD.IADD R6, R6, 0x1, -R213 ;  /* 0x0000000106067824 */ /* 0x000fea00078e0ad5 */
[----:B------:R-:W-:Y:S02]  /*cd70*/  IADD3 R15, R6, c[0x0][0x32c], RZ ;  /* 0x0000cb00060f7a10 */ /* 0x000fe40007ffe0ff */
[----:B------:R-:W-:Y:S02]  /*cd80*/  IMNMX R11, R11, R6, !PT ;  /* 0x000000060b0b7217 */ /* 0x000fe40007800200 */
[----:B------:R-:W-:Y:S02]  /*cd90*/  IMNMX R14, R14, R15, PT ;  /* 0x0000000f0e0e7217 */ /* 0x000fe40003800200 */
.L_x_182:
[----:B--234-:R-:W-:Y:S06]  /*cda0*/  UISETP.GT.AND UP0, UPT, UR13, -0x1, UPT ;  /* 0xffffffff0d00788c */ /* 0x01cfec000bf04270 */
[----:B------:R-:W-:Y:S04]  /*cdb0*/  PLOP3.LUT P0, PT, PT, PT, UP0, 0x80, 0x0 ;  /* 0x000000000000781c */ /* 0x000fe80003f0f008 */
[C---:B------:R-:W-:Y:S02]  /*cdc0*/  ISETP.GT.AND P4, PT, R11.reuse, 0x1, P0 ;  /* 0x000000010b00780c */ /* 0x040fe40000784270 */
[C---:B------:R-:W-:Y:S02]  /*cdd0*/  ISETP.GT.AND P5, PT, R11.reuse, RZ, P0 ;  /* 0x000000ff0b00720c */ /* 0x040fe400007a4270 */
[C---:B------:R-:W-:Y:S02]  /*cde0*/  ISETP.LT.OR P4, PT, R14.reuse, 0x2, P4 ;  /* 0x000000020e00780c */ /* 0x040fe40002781670 */
[----:B------:R-:W-:Y:S02]  /*cdf0*/  ISETP.LT.OR P5, PT, R14, 0x1, P5 ;  /* 0x000000010e00780c */ /* 0x000fe40002fa1670 */
[----:B------:R-:W-:Y:S02]  /*ce00*/  FSEL R138, R138, -INF , !P4 ;  /* 0xff8000008a8a7808 */ /* 0x000fe40006000000 */
[C---:B------:R-:W-:Y:S02]  /*ce10*/  ISETP.GT.AND P4, PT, R11.reuse, 0x10, P0 ;  /* 0x000000100b00780c */ /* 0x040fe40000784270 */
[----:B------:R-:W-:Y:S02]  /*ce20*/  ISETP.GT.AND P6, PT, R11, 0x8, P0 ;  /* 0x000000080b00780c */ /* 0x000fe400007c4270 */
[----:B------:R-:W-:Y:S02]  /*ce30*/  ISETP.LT.OR P4, PT, R14, 0x11, P4 ;  /* 0x000000110e00780c */ /* 0x000fe40002781670 */
[----:B------:R-:W-:Y:S02]  /*ce40*/  FSEL R10, R137, -INF , !P5 ;  /* 0xff800000890a7808 */ /* 0x000fe40006800000 */
[C---:B------:R-:W-:Y:S02]  /*ce50*/  ISETP.GT.AND P5, PT, R11.reuse, 0x9, P0 ;  /* 0x000000090b00780c */ /* 0x040fe400007a4270 */
[----:B------:R-:W-:Y:S02]  /*ce60*/  FSEL R164, R12, -INF , !P4 ;  /* 0xff8000000ca47808 */ /* 0x000fe40006000000 */
[----:B------:R-:W-:Y:S01]  /*ce70*/  ISETP.GT.AND P4, PT, R11, 0x19, P0 ;  /* 0x000000190b00780c */ /* 0x000fe20000784270 */
[----:B------:R-:W2:Y:S01]  /*ce80*/  SHFL.IDX PT, R12, R5, 0x1, 0x1c1f ;  /* 0x003c1f00050c7f89 */ /* 0x000ea200000e0000 */
        /* <DEDUP_REMOVED lines=11> */
[----:B------:R-:W-:Y:S01]  /*cf40*/  ISETP.LT.OR P4, PT, R14, 0x29, P4 ;  /* 0x000000290e00780c */ /* 0x000fe20002781670 */
[--C-:B--2---:R-:W-:Y:S01]  /*cf50*/  IMAD.IADD R5, R9, 0x1, R12.reuse ;  /* 0x0000000109057824 */ /* 0x104fe200078e020c */
[----:B------:R-:W-:Y:S01]  /*cf60*/  FSEL R162, R162, -INF , !P6 ;  /* 0xff800000a2a27808 */ /* 0x000fe20007000000 */
[----:B------:R-:W-:Y:S01]  /*cf70*/  IMAD.IADD R7, R7, 0x1, R12 ;  /* 0x0000000107077824 */ /* 0x000fe200078e020c */
[C---:B------:R-:W-:Y:S02]  /*cf80*/  ISETP.GT.AND P6, PT, R11.reuse, 0x20, P0 ;  /* 0x000000200b00780c */ /* 0x040fe400007c4270 */
[----:B------:R-:W-:Y:S02]  /*cf90*/  FSEL R142, R142, -INF , !P5 ;  /* 0xff8000008e8e7808 */ /* 0x000fe40006800000 */
[C---:B------:R-:W-:Y:S02]  /*cfa0*/  ISETP.GT.AND P5, PT, R11.reuse, 0x21, P0 ;  /* 0x000000210b00780c */ /* 0x040fe400007a4270 */
[----:B------:R-:W-:Y:S02]  /*cfb0*/  FSEL R156, R156, -INF , !P4 ;  /* 0xff8000009c9c7808 */ /* 0x000fe40006000000 */
[C---:B------:R-:W-:Y:S02]  /*cfc0*/  ISETP.GT.AND P4, PT, R11.reuse, 0x31, P0 ;  /* 0x000000310b00780c */ /* 0x040fe40000784270 */
[C---:B------:R-:W-:Y:S02]  /*cfd0*/  ISETP.LT.OR P6, PT, R14.reuse, 0x21, P6 ;  /* 0x000000210e00780c */ /* 0x040fe400037c1670 */
[C---:B------:R-:W-:Y:S02]  /*cfe0*/  ISETP.LT.OR P5, PT, R14.reuse, 0x22, P5 ;  /* 0x000000220e00780c */ /* 0x040fe40002fa1670 */
[----:B------:R-:W-:Y:S02]  /*cff0*/  ISETP.LT.OR P4, PT, R14, 0x32, P4 ;  /* 0x000000320e00780c */ /* 0x000fe40002781670 */
[----:B------:R-:W-:Y:S02]  /*d000*/  FSEL R160, R160, -INF , !P6 ;  /* 0xff800000a0a07808 */ /* 0x000fe40007000000 */
[C---:B------:R-:W-:Y:S02]  /*d010*/  ISETP.GT.AND P6, PT, R11.reuse, 0x29, P0 ;  /* 0x000000290b00780c */ /* 0x040fe400007c4270 */
[----:B------:R-:W-:Y:S02]  /*d020*/  FSEL R158, R158, -INF , !P5 ;  /* 0xff8000009e9e7808 */ /* 0x000fe40006800000 */
[C---:B------:R-:W-:Y:S02]  /*d030*/  ISETP.GT.AND P5, PT, R11.reuse, 0x30, P0 ;  /* 0x000000300b00780c */ /* 0x040fe400007a4270 */
[----:B-1----:R-:W-:Y:S02]  /*d040*/  FSEL R150, R150, -INF , !P4 ;  /* 0xff80000096967808 */ /* 0x002fe40006000000 */
[----:B------:R-:W-:Y:S02]  /*d050*/  PLOP3.LUT P4, PT, PT, PT, UP1, 0x40, 0x0 ;  /* 0x000000000000781c */ /* 0x000fe40003f8e818 */
[C---:B------:R-:W-:Y:S02]  /*d060*/  ISETP.LT.OR P6, PT, R14.reuse, 0x2a, P6 ;  /* 0x0000002a0e00780c */ /* 0x040fe400037c1670 */
[----:B------:R-:W-:Y:S02]  /*d070*/  ISETP.LT.OR P5, PT, R14, 0x31, P5 ;  /* 0x000000310e00780c */ /* 0x000fe40002fa1670 */
[----:B------:R-:W-:Y:S02]  /*d080*/  FSEL R154, R154, -INF , !P6 ;  /* 0xff8000009a9a7808 */ /* 0x000fe40007000000 */
[C---:B------:R-:W-:Y:S02]  /*d090*/  ISETP.GT.AND P6, PT, R11.reuse, 0x38, P0 ;  /* 0x000000380b00780c */ /* 0x040fe400007c4270 */
        /* <DEDUP_REMOVED lines=21> */
.L_x_188:
[----:B------:R-:W-:Y:S04]  /*d1f0*/  MOV R9, c[0x0][0x32c] ;  /* 0x0000cb0000097a02 */ /* 0x000fe80000000f00 */
[----:B------:R-:W-:Y:S11]  /*d200*/  ISETP.NE.AND P4, PT, R9, 0x1, PT ;  /* 0x000000010900780c */ /* 0x000ff60003f85270 */
[----:B------:R-:W-:Y:S02]  /*d210*/  @!UPT UIADD3 URZ, URZ, URZ, URZ ;  /* 0x0000003f3f3ff290 */ /* 0x000fe4000fffe03f */
[----:B------:R-:W-:Y:S05]  /*d220*/  @P4 IMAD.HI.U32 R9, R12, c[0x0][0x330], RZ ;  /* 0x0000cc000c094a27 */ /* 0x000fea00078e00ff */
[----:B------:R-:W-:Y:S02]  /*d230*/  @P4 SHF.R.U32.HI R12, RZ, c[0x0][0x334], R9 ;  /* 0x0000cd00ff0c4a19 */ /* 0x000fe40000011609 */
.L_x_189:
[----:B------:R-:W-:Y:S05]  /*d240*/  BSYNC B0 ;  /* 0x0000000000007941 */ /* 0x000fea0003800000 */
.L_x_187:
[----:B------:R-:W-:Y:S04]  /*d250*/  IMAD.MOV.U32 R9, RZ, RZ, c[0x0][0x32c] ;  /* 0x0000cb00ff097624 */ /* 0x000fe800078e00ff */
[----:B------:R-:W-:Y:S04]  /*d260*/  IMAD R14, R12, R9, -UR6 ;  /* 0x800000060c0e7e24 */ /* 0x000fe8000f8e0209 */
[----:B------:R-:W-:Y:S05]  /*d270*/  IMAD.IADD R14, R14, 0x1, -R213 ;  /* 0x000000010e0e7824 */ /* 0x000fea00078e0ad5 */
[----:B------:R-:W-:Y:S02]  /*d280*/  IADD3 R12, R14, c[0x0][0x32c], RZ ;  /* 0x0000cb000e0c7a10 */ /* 0x000fe40007ffe0ff */
[----:B------:R-:W-:Y:S02]  /*d290*/  IMNMX R7, R7, R14, !PT ;  /* 0x0000000e07077217 */ /* 0x000fe40007800200 */
[----:B------:R-:W-:Y:S02]  /*d2a0*/  IMNMX R5, R5, R12, PT ;  /* 0x0000000c05057217 */ /* 0x000fe40003800200 */
.L_x_186:
[----:B------:R-:W-:Y:S01]  /*d2b0*/  FMNMX.FTZ R17, R10, R3, !PT ;  /* 0x000000030a117209 */ /* 0x000fe20007810000 */
[----:B------:R-:W-:Y:S01]  /*d2c0*/  LDSM.16.MT88.4 R20, [R198+0x100] ;  /* 0x00010000c614783b */ /* 0x000fe20000004200 */
[----:B------:R-:W-:Y:S01]  /*d2d0*/  ISETP.GT.AND P6, PT, R7, RZ, P0 ;  /* 0x000000ff0700720c */ /* 0x000fe200007c4270 */
[----:B------:R-:W-:Y:S01]  /*d2e0*/  UISETP.GT.AND UP0, UPT, UR13, UR8, UPT ;  /* 0x000000080d00728c */ /* 0x000fe2000bf04270 */
[----:B------:R-:W-:Y:S01]  /*d2f0*/  FMNMX.FTZ R17, R138, R17, !PT ;  /* 0x000000118a117209 */ /* 0x000fe20007810000 */
[----:B------:R-:W-:Y:S01]  /*d300*/  UIADD3 UR13, UR13, -0x1, URZ ;  /* 0xffffffff0d0d7890 */ /* 0x000fe2000fffe03f */
[----:B------:R-:W-:Y:S02]  /*d310*/  ISETP.LT.OR P6, PT, R5, 0x1, P6 ;  /* 0x000000010500780c */ /* 0x000fe400037c1670 */
[----:B------:R-:W-:Y:S01]  /*d320*/  FMNMX.FTZ R17, R8, R17, !PT ;  /* 0x0000001108117209 */ /* 0x000fe20007810000 */
[----:B------:R-:W-:Y:S01]  /*d330*/  LDSM.16.MT88.4 R28, [R197+0x100] ;  /* 0x00010000c51c783b */ /* 0x000fe20000004200 */
[----:B------:R-:W-:Y:S02]  /*d340*/  ISETP.GT.AND P5, PT, R7, 0x1, P0 ;  /* 0x000000010700780c */ /* 0x000fe400007a4270 */
[----:B------:R-:W-:Y:S02]  /*d350*/  FMNMX.FTZ R17, R6, R17, !PT ;  /* 0x0000001106117209 */ /* 0x000fe40007810000 */
[----:B------:R-:W-:Y:S02]  /*d360*/  FSEL R15, R0, -INF , !P6 ;  /* 0xff800000000f7808 */ /* 0x000fe40007000000 */
[----:B------:R-:W-:Y:S02]  /*d370*/  FMNMX.FTZ R17, R164, R17, !PT ;  /* 0x00000011a4117209 */ /* 0x000fe40007810000 */
[----:B------:R-:W-:Y:S02]  /*d380*/  ISETP.LT.OR P5, PT, R5, 0x2, P5 ;  /* 0x000000020500780c */ /* 0x000fe40002fa1670 */
[----:B------:R-:W-:Y:S02]  /*d390*/  FMNMX.FTZ R17, R162, R17, !PT ;  /* 0x00000011a2117209 */ /* 0x000fe40007810000 */
[----:B------:R-:W-:Y:S02]  /*d3a0*/  ISETP.GT.AND P4, PT, R7, 0x8, P0 ;  /* 0x000000080700780c */ /* 0x000fe40000784270 */
[----:B------:R-:W-:Y:S02]  /*d3b0*/  FMNMX.FTZ R17, R142, R17, !PT ;  /* 0x000000118e117209 */ /* 0x000fe40007810000 */
[----:B------:R-:W-:Y:S02]  /*d3c0*/  FSEL R13, R136, -INF , !P5 ;  /* 0xff800000880d7808 */ /* 0x000fe40006800000 */
[----:B------:R-:W-:Y:S02]  /*d3d0*/  FMNMX.FTZ R17, R140, R17, !PT ;  /* 0x000000118c117209 */ /* 0x000fe40007810000 */
[----:B------:R-:W-:Y:S02]  /*d3e0*/  FMNMX.FTZ R0, R15, R2, !PT ;  /* 0x000000020f007209 */ /* 0x000fe40007810000 */
[----:B------:R-:W-:Y:S02]  /*d3f0*/  FMNMX.FTZ R17, R160, R17, !PT ;  /* 0x00000011a0117209 */ /* 0x000fe40007810000 */
[----:B------:R-:W-:Y:S02]  /*d400*/  ISETP.GT.AND P6, PT, R7, 0x9, P0 ;  /* 0x000000090700780c */ /* 0x000fe400007c4270 */
[----:B------:R-:W-:Y:S02]  /*d410*/  FMNMX.FTZ R17, R158, R17, !PT ;  /* 0x000000119e117209 */ /* 0x000fe40007810000 */
[----:B------:R-:W-:Y:S02]  /*d420*/  ISETP.LT.OR P4, PT, R5, 0x9, P4 ;  /* 0x000000090500780c */ /* 0x000fe40002781670 */
[----:B------:R-:W-:Y:S02]  /*d430*/  FMNMX.FTZ R17, R156, R17, !PT ;  /* 0x000000119c117209 */ /* 0x000fe40007810000 */
[----:B------:R-:W-:Y:S02]  /*d440*/  FMNMX.FTZ R0, R13, R0, !PT ;  /* 0x000000000d007209 */ /* 0x000fe40007810000 */
[----:B------:R-:W-:Y:S02]  /*d450*/  FSEL R11, R132, -INF , !P4 ;  /* 0xff800000840b7808 */ /* 0x000fe40006000000 */
        /* <DEDUP_REMOVED lines=30> */
[----:B------:R-:W-:Y:S02]  /*d640*/  ISETP.LT.OR P6, PT, R5, 0x22, P6 ;  /* 0x000000220500780c */ /* 0x000fe400037c1670 */
        /* <DEDUP_REMOVED lines=22> */
[----:B-1----:R-:W-:Y:S02]  /*d7b0*/  FMNMX.FTZ R17, R17, R0, !PT ;  /* 0x0000000011117209 */ /* 0x002fe40007810000 */
[----:B------:R-:W-:Y:S02]  /*d7c0*/  FMNMX.FTZ R0, R147, R12, !PT ;  /* 0x0000000c93007209 */ /* 0x000fe40007810000 */
[----:B------:R-:W-:Y:S01]  /*d7d0*/  ISETP.LT.OR P0, PT, R5, 0x3a, P0 ;  /* 0x0000003a0500780c */ /* 0x000fe20000701670 */
[----:B------:R-:W1:Y:S01]  /*d7e0*/  SHFL.BFLY PT, R12, R17, 0x1, 0x1f ;  /* 0x0c201f00110c7f89 */ /* 0x000e6200000e0000 */
[----:B------:R-:W-:Y:S02]  /*d7f0*/  FMNMX.FTZ R0, R145, R0, !PT ;  /* 0x0000000091007209 */ /* 0x000fe40007810000 */
[----:B------:R-:W-:Y:S04]  /*d800*/  FSEL R133, R4, -INF , !P0 ;  /* 0xff80000004857808 */ /* 0x000fe80004000000 */
[----:B------:R-:W-:Y:S05]  /*d810*/  FMNMX.FTZ R7, R133, R0, !PT ;  /* 0x0000000085077209 */ /* 0x000fea0007810000 */
[----:B------:R-:W2:Y:S01]  /*d820*/  SHFL.BFLY PT, R4, R7, 0x2, 0x1f ;  /* 0x0c401f0007047f89 */ /* 0x000ea200000e0000 */
[----:B-1----:R-:W-:Y:S04]  /*d830*/  FMNMX.FTZ R0, R17, R12, !PT ;  /* 0x0000000c11007209 */ /* 0x002fe80007810000 */
[C---:B------:R-:W-:Y:S01]  /*d840*/  FSETP.NEU.FTZ.AND P0, PT, R0.reuse, -INF , PT ;  /* 0xff8000000000780b */ /* 0x040fe20003f1d000 */
[C---:B------:R-:W-:Y:S05]  /*d850*/  FMUL.FTZ R151, R0.reuse, c[0x0][0x2d0] ;  /* 0x0000b40000977a20 */ /* 0x040fea0000410000 */
[----:B------:R-:W-:Y:S02]  /*d860*/  FSEL R151, R151, RZ, P0 ;  /* 0x000000ff97977208 */ /* 0x000fe40000000000 */
[----:B--2---:R-:W-:Y:S02]  /*d870*/  FMNMX.FTZ R5, R7, R4, !PT ;  /* 0x0000000407057209 */ /* 0x004fe40007810000 */
[----:B------:R-:W-:Y:S01]  /*d880*/  FSEL R4, R0, RZ, P0 ;  /* 0x000000ff00047208 */ /* 0x000fe20000000000 */
[--C-:B------:R-:W-:Y:S02]  /*d890*/  FFMA.FTZ R168, R10, c[0x0][0x2d0], -R151.reuse ;  /* 0x0000b4000aa87a23 */ /* 0x100fe40000010897 */
[----:B------:R-:W1:Y:S01]  /*d8a0*/  SHFL.BFLY PT, R132, R5, 0x1, 0x1f ;  /* 0x0c201f0005847f89 */ /* 0x000e6200000e0000 */
[----:B------:R-:W-:Y:S02]  /*d8b0*/  FFMA.FTZ R135, R138, c[0x0][0x2d0], -R151 ;  /* 0x0000b4008a877a23 */ /* 0x000fe40000010897 */
[----:B------:R-:W-:Y:S01]  /*d8c0*/  FADD.FTZ R3, -R4, R3 ;  /* 0x0000000304037221 */ /* 0x000fe20000010100 */
[----:B------:R-:W-:Y:S01]  /*d8d0*/  MUFU.EX2 R168, R168 ;  /* 0x000000a800a87308 */ /* 0x000fe20000000800 */
[--C-:B------:R-:W-:Y:S02]  /*d8e0*/  FFMA.FTZ R134, R8, c[0x0][0x2d0], -R151.reuse ;  /* 0x0000b40008867a23 */ /* 0x100fe40000010897 */
        /* <DEDUP_REMOVED lines=10> */
[----:B-1----:R-:W-:Y:S01]  /*d990*/  FMNMX.FTZ R132, R5, R132, !PT ;  /* 0x0000008405847209 */ /* 0x002fe20007810000 */
[----:B------:R-:W-:Y:S01]  /*d9a0*/  MUFU.EX2 R134, R134 ;  /* 0x0000008600867308 */ /* 0x000fe20000000800 */
[--C-:B------:R-:W-:Y:S02]  /*d9b0*/  FFMA.FTZ R228, R156, c[0x0][0x2d0], -R151.reuse ;  /* 0x0000b4009ce47a23 */ /* 0x100fe40000010897 */
[C---:B------:R-:W-:Y:S01]  /*d9c0*/  FSETP.NEU.FTZ.AND P0, PT, R132.reuse, -INF , PT ;  /* 0xff8000008400780b */ /* 0x040fe20003f1d000 */
[----:B------:R-:W-:Y:S02]  /*d9d0*/  FMUL.FTZ R144, R132, c[0x0][0x2d0] ;  /* 0x0000b40084907a20 */ /* 0x000fe40000410000 */
[--C-:B------:R-:W-:Y:S01]  /*d9e0*/  FFMA.FTZ R229, R154, c[0x0][0x2d0], -R151.reuse ;  /* 0x0000b4009ae57a23 */ /* 0x100fe20000010897 */
[----:B------:R-:W-:Y:S01]  /*d9f0*/  FSEL R5, R132, RZ, P0 ;  /* 0x000000ff84057208 */ /* 0x000fe20000000000 */
[--C-:B------:R-:W-:Y:S01]  /*da00*/  FFMA.FTZ R234, R152, c[0x0][0x2d0], -R151.reuse ;  /* 0x0000b40098ea7a23 */ /* 0x100fe20000010897 */
[----:B------:R-:W-:Y:S01]  /*da10*/  FSEL R144, R144, RZ, P0 ;  /* 0x000000ff90907208 */ /* 0x000fe20000000000 */
[----:B------:R-:W1:Y:S01]  /*da20*/  MUFU.EX2 R169, R169 ;  /* 0x000000a900a97308 */ /* 0x000e620000000800 */
[--C-:B------:R-:W-:Y:S01]  /*da30*/  FFMA.FTZ R235, R150, c[0x0][0x2d0], -R151.reuse ;  /* 0x0000b40096eb7a23 */ /* 0x100fe20000010897 */
[----:B------:R-:W-:Y:S01]  /*da40*/  PLOP3.LUT P0, PT, PT, PT, UP0, 0x80, 0x0 ;  /* 0x000000000000781c */ /* 0x000fe20003f0f008 */
[----:B------:R-:W-:Y:S01]  /*da50*/  FADD.FTZ R5, -R5, R2 ;  /* 0x0000000205057221 */ /* 0x000fe20000010100 */
[----:B--2---:R-:W-:Y:S01]  /*da60*/  F2FP.BF16.PACK_AB R136, R135, R168 ;  /* 0x000000a88788723e */ /* 0x004fe200000010ff */
[--C-:B------:R-:W-:Y:S02]  /*da70*/  FFMA.FTZ R173, R15, c[0x0][0x2d0], -R144.reuse ;  /* 0x0000b4000fad7a23 */ /* 0x100fe40000010890 */
[--C-:B------:R-:W-:Y:S02]  /*da80*/  FFMA.FTZ R172, R13, c[0x0][0x2d0], -R144.reuse ;  /* 0x0000b4000dac7a23 */ /* 0x100fe40000010890 */
[----:B------:R-:W2:Y:S01]  /*da90*/  LDSM.16.MT88.4 R12, [R203+0x100] ;  /* 0x00010000cb0c783b */ /* 0x000ea20000004200 */
[--C-:B------:R-:W-:Y:S01]  /*daa0*/  FFMA.FTZ R171, R11, c[0x0][0x2d0], -R144.reuse ;  /* 0x0000b4000bab7a23 */ /* 0x100fe20000010890 */
[----:B------:R-:W3:Y:S01]  /*dab0*/  MUFU.EX2 R3, R6 ;  /* 0x0000000600037308 */ /* 0x000ee20000000800 */
[--C-:B------:R-:W-:Y:S02]  /*dac0*/  FFMA.FTZ R170, R9, c[0x0][0x2d0], -R144.reuse ;  /* 0x0000b40009aa7a23 */ /* 0x100fe40000010890 */
[----:B------:R-:W-:Y:S02]  /*dad0*/  FMUL.FTZ R2, R5, c[0x0][0x2d0] ;  /* 0x0000b40005027a20 */ /* 0x000fe40000410000 */
[--C-:B------:R-:W-:Y:S02]  /*dae0*/  FFMA.FTZ R178, R163, c[0x0][0x2d0], -R144.reuse ;  /* 0x0000b400a3b27a23 */ /* 0x100fe40000010890 */
[--C-:B------:R-:W-:Y:S02]  /*daf0*/  FFMA.FTZ R179, R161, c[0x0][0x2d0], -R144.reuse ;  /* 0x0000b400a1b37a23 */ /* 0x100fe40000010890 */
[----:B------:R-:W-:Y:S01]  /*db00*/  LDSM.16.MT88.4 R160, [R196+0x3900] ;  /* 0x00390000c4a0783b */ /* 0x000fe20000004200 */
[----:B------:R-:W-:Y:S01]  /*db10*/  MUFU.EX2 R173, R173 ;  /* 0x000000ad00ad7308 */ /* 0x000fe20000000800 */
[--C-:B------:R-:W-:Y:S01]  /*db20*/  FFMA.FTZ R224, R143, c[0x0][0x2d0], -R144.reuse ;  /* 0x0000b4008fe07a23 */ /* 0x100fe20000010890 */
[----:B-1----:R-:W-:Y:S01]  /*db30*/  F2FP.BF16.PACK_AB R138, R169, R134 ;  /* 0x00000086a98a723e */ /* 0x002fe200000010ff */
[--C-:B------:R-:W-:Y:S02]  /*db40*/  FFMA.FTZ R225, R141, c[0x0][0x2d0], -R144.reuse ;  /* 0x0000b4008de17a23 */ /* 0x100fe40000010890 */
[--C-:B------:R-:W-:Y:S02]  /*db50*/  FFMA.FTZ R230, R159, c[0x0][0x2d0], -R144.reuse ;  /* 0x0000b4009fe67a23 */ /* 0x100fe40000010890 */
[----:B------:R-:W-:Y:S01]  /*db60*/  LDSM.16.MT88.4 R140, [R197+0x2900] ;  /* 0x00290000c58c783b */ /* 0x000fe20000004200 */
[--C-:B------:R-:W-:Y:S02]  /*db70*/  FFMA.FTZ R231, R157, c[0x0][0x2d0], -R144.reuse ;  /* 0x0000b4009de77a23 */ /* 0x100fe40000010890 */
[----:B------:R-:W1:Y:S01]  /*db80*/  MUFU.EX2 R172, R172 ;  /* 0x000000ac00ac7308 */ /* 0x000e620000000800 */
[--C-:B------:R-:W-:Y:S02]  /*db90*/  FFMA.FTZ R232, R155, c[0x0][0x2d0], -R144.reuse ;  /* 0x0000b4009be87a23 */ /* 0x100fe40000010890 */
[--C-:B------:R-:W-:Y:S02]  /*dba0*/  FFMA.FTZ R233, R153, c[0x0][0x2d0], -R144.reuse ;  /* 0x0000b40099e97a23 */ /* 0x100fe40000010890 */
[C---:B---3--:R-:W-:Y:S01]  /*dbb0*/  FMUL.FTZ R4, R3.reuse, R128 ;  /* 0x0000008003047220 */ /* 0x048fe20000410000 */
[----:B------:R-:W-:Y:S01]  /*dbc0*/  LDSM.16.MT88.4 R152, [R198+0x3900] ;  /* 0x00390000c698783b */ /* 0x000fe20000004200 */
[C---:B------:R-:W-:Y:S02]  /*dbd0*/  FMUL.FTZ R5, R3.reuse, R129 ;  /* 0x0000008103057220 */ /* 0x040fe40000410000 */
[C---:B------:R-:W-:Y:S01]  /*dbe0*/  FMUL.FTZ R8, R3.reuse, R124 ;  /* 0x0000007c03087220 */ /* 0x040fe20000410000 */
[----:B------:R-:W-:Y:S01]  /*dbf0*/  MUFU.EX2 R171, R171 ;  /* 0x000000ab00ab7308 */ /* 0x000fe20000000800 */
[C---:B------:R-:W-:Y:S02]  /*dc00*/  FMUL.FTZ R9, R3.reuse, R125 ;  /* 0x0000007d03097220 */ /* 0x040fe40000410000 */
[C---:B------:R-:W-:Y:S01]  /*dc10*/  FMUL.FTZ R16, R3.reuse, R116 ;  /* 0x0000007403107220 */ /* 0x040fe20000410000 */
[----:B------:R-:W-:Y:S01]  /*dc20*/  LDSM.16.MT88.4 R156, [R197+0x3900] ;  /* 0x00390000c59c783b */ /* 0x000fe20000004200 */
        /* <DEDUP_REMOVED lines=8> */
[--C-:B------:R-:W-:Y:S02]  /*dcb0*/  FFMA.FTZ R238, R149, c[0x0][0x2d0], -R144.reuse ;  /* 0x0000b40095ee7a23 */ /* 0x100fe40000010890 */
[--C-:B------:R-:W-:Y:S01]  /*dcc0*/  FFMA.FTZ R239, R147, c[0x0][0x2d0], -R144.reuse ;  /* 0x0000b40093ef7a23 */ /* 0x100fe20000010890 */
[----:B------:R-:W1:Y:S01]  /*dcd0*/  MUFU.EX2 R2, R2 ;  /* 0x0000000200027308 */ /* 0x000e620000000800 */
[--C-:B------:R-:W-:Y:S02]  /*dce0*/  FFMA.FTZ R240, R145, c[0x0][0x2d0], -R144.reuse ;  /* 0x0000b40091f07a23 */ /* 0x100fe40000010890 */
[----:B------:R-:W-:Y:S02]  /*dcf0*/  FFMA.FTZ R151, R146, c[0x0][0x2d0], -R151 ;  /* 0x0000b40092977a23 */ /* 0x000fe40000010897 */
[----:B------:R-:W-:Y:S02]  /*dd00*/  FFMA.FTZ R144, R133, c[0x0][0x2d0], -R144 ;  /* 0x0000b40085907a23 */ /* 0x000fe40000010890 */
[C---:B------:R-:W-:Y:S02]  /*dd10*/  FMUL.FTZ R36, R3.reuse, R36 ;  /* 0x0000002403247220 */ /* 0x040fe40000410000 */
        /* <DEDUP_REMOVED lines=123> */
[----:B------:R-:W3:Y:S01]  /*e4d0*/  MUFU.EX2 R235, R235 ;  /* 0x000000eb00eb7308 */ /* 0x000ee20000000800 */
[C---:B-1----:R-:W-:Y:S04]  /*e4e0*/  HMMA.16816.F32.BF16 R76, R136.reuse, R100, R76 ;  /* 0x00000064884c723c */ /* 0x042fe8000004184c */
[C---:B------:R-:W-:Y:S02]  /*e4f0*/  FMUL.FTZ R84, R3.reuse, R84 ;  /* 0x0000005403547220 */ /* 0x040fe40000410000 */
[----:B------:R-:W-:Y:S01]  /*e500*/  FMUL.FTZ R85, R3, R85 ;  /* 0x0000005503557220 */ /* 0x000fe20000410000 */
[----:B------:R-:W-:Y:S01]  /*e510*/  F2FP.BF16.PACK_AB R100, R175, R174 ;  /* 0x000000aeaf64723e */ /* 0x000fe200000010ff */
[C---:B------:R-:W-:Y:S01]  /*e520*/  HMMA.16816.F32.BF16 R80, R136.reuse, R102, R80 ;  /* 0x000000668850723c */ /* 0x040fe20000041850 */
[----:B------:R-:W-:Y:S03]  /*e530*/  MUFU.EX2 R236, R236 ;  /* 0x000000ec00ec7308 */ /* 0x000fe60000000800 */
[C---:B------:R-:W-:Y:S01]  /*e540*/  FMUL.FTZ R86, R2.reuse, R86 ;  /* 0x0000005602567220 */ /* 0x040fe20000410000 */
[----:B----4-:R-:W-:Y:S01]  /*e550*/  F2FP.BF16.PACK_AB R101, R179, R178 ;  /* 0x000000b2b365723e */ /* 0x010fe200000010ff */
[C---:B------:R-:W-:Y:S01]  /*e560*/  FMUL.FTZ R87, R2.reuse, R87 ;  /* 0x0000005702577220 */ /* 0x040fe20000410000 */
[----:B------:R-:W-:Y:S01]  /*e570*/  F2FP.BF16.PACK_AB R102, R177, R176 ;  /* 0x000000b0b166723e */ /* 0x000fe200000010ff */
[----:B------:R-:W-:Y:S01]  /*e580*/  FMUL.FTZ R88, R3, R88 ;  /* 0x0000005803587220 */ /* 0x000fe20000410000 */
[----:B-----5:R-:W-:Y:S02]  /*e590*/  F2FP.BF16.PACK_AB R103, R225, R224 ;  /* 0x000000e0e167723e */ /* 0x020fe400000010ff */
[----:B------:R-:W-:Y:S01]  /*e5a0*/  MUFU.EX2 R238, R238 ;  /* 0x000000ee00ee7308 */ /* 0x000fe20000000800 */
[C---:B------:R-:W-:Y:S01]  /*e5b0*/  FMUL.FTZ R89, R3.reuse, R89 ;  /* 0x0000005903597220 */ /* 0x040fe20000410000 */
[C---:B--2---:R-:W-:Y:S03]  /*e5c0*/  HMMA.16816.F32.BF16 R84, R136.reuse, R108, R84 ;  /* 0x0000006c8854723c */ /* 0x044fe60000041854 */
[C---:B------:R-:W-:Y:S02]  /*e5d0*/  FMUL.FTZ R90, R2.reuse, R90 ;  /* 0x0000005a025a7220 */ /* 0x040fe40000410000 */
        /* <DEDUP_REMOVED lines=19> */
[----:B------:R-:W-:Y:S01]  /*e710*/  FADD.FTZ R135, R135, R168 ;  /* 0x000000a887877221 */ /* 0x000fe20000010000 */
[----:B------:R-:W-:Y:S01]  /*e720*/  MOV R2, R132 ;  /* 0x0000008400027202 */ /* 0x000fe20000000f00 */
        /* <DEDUP_REMOVED lines=132> */
.L_x_181:
[----:B------:R-:W1:Y:S01]  /*ef70*/  SHFL.BFLY PT, R3, R218, 0x2, 0x1f ;  /* 0x0c401f00da037f89 */ /* 0x000e6200000e0000 */
[----:B------:R-:W-:Y:S01]  /*ef80*/  CS2R R4, SRZ ;  /* 0x0000000000047805 */ /* 0x000fe2000001ff00 */
[----:B------:R-:W-:-:S02]  /*ef90*/  MOV R8, 0xff800000 ;  /* 0xff80000000087802 */ /* 0x000fc40000000f00 */
[----:B------:R-:W2:Y:S01]  /*efa0*/  SHFL.BFLY PT, R2, R219, 0x2, 0x1f ;  /* 0x0c401f00db027f89 */ /* 0x000ea200000e0000 */
        /* <DEDUP_REMOVED lines=8> */
[----:B------:R-:W-:Y:S02]  /*f030*/  MOV R7, 0xff800000 ;  /* 0xff80000000077802 */ /* 0x000fe40000000f00 */
[----:B------:R-:W-:-:S09]  /*f040*/  FSETP.NE.FTZ.AND P0, PT, R2, RZ, PT ;  /* 0x000000ff0200720b */ /* 0x000fd20003f15000 */
[----:B------:R-:W1:Y:S01]  /*f050*/  @P1 MUFU.RCP R5, R3 ;  /* 0x0000000300051308 */ /* 0x000e620000001000 */
[----:B------:R-:W-:-:S03]  /*f060*/  @P1 MOV R10, 0x3f317218 ;  /* 0x3f317218000a1802 */ /* 0x000fc60000000f00 */
[----:B------:R-:W-:Y:S02]  /*f070*/  @P0 MOV R9, 0x3f317218 ;  /* 0x3f31721800090802 */ /* 0x000fe40000000f00 */
[----:B------:R-:W-:Y:S02]  /*f080*/  @P1 FMUL.FTZ R10, R10, c[0x0][0x2d0] ;  /* 0x0000b4000a0a1a20 */ /* 0x000fe40000410000 */
[----:B------:R-:W-:Y:S01]  /*f090*/  @P0 MUFU.RCP R4, R2 ;  /* 0x0000000200040308 */ /* 0x000fe20000001000 */
[----:B------:R-:W-:-:S07]  /*f0a0*/  @P0 FMUL.FTZ R9, R9, c[0x0][0x2d0] ;  /* 0x0000b40009090a20 */ /* 0x000fce0000410000 */
[----:B------:R-:W2:Y:S01]  /*f0b0*/  @P1 MUFU.LG2 R3, R3 ;  /* 0x0000000300031308 */ /* 0x000ea20000000c00 */
[C---:B-1----:R-:W-:Y:S02]  /*f0c0*/  FMUL.FTZ R128, R5.reuse, R128 ;  /* 0x0000008005807220 */ /* 0x042fe40000410000 */
[C---:B------:R-:W-:Y:S02]  /*f0d0*/  FMUL.FTZ R129, R5.reuse, R129 ;  /* 0x0000008105817220 */ /* 0x040fe40000410000 */
[C---:B------:R-:W-:Y:S02]  /*f0e0*/  FMUL.FTZ R124, R5.reuse, R124 ;  /* 0x0000007c057c7220 */ /* 0x040fe40000410000 */
[C---:B------:R-:W-:Y:S01]  /*f0f0*/  FMUL.FTZ R125, R5.reuse, R125 ;  /* 0x0000007d057d7220 */ /* 0x040fe20000410000 */
[----:B------:R-:W1:Y:S01]  /*f100*/  @P0 MUFU.LG2 R2, R2 ;  /* 0x0000000200020308 */ /* 0x000e620000000c00 */
[C---:B------:R-:W-:Y:S02]  /*f110*/  FMUL.FTZ R120, R5.reuse, R120 ;  /* 0x0000007805787220 */ /* 0x040fe40000410000 */
[----:B------:R-:W-:-:S02]  /*f120*/  FMUL.FTZ R121, R5, R121 ;  /* 0x0000007905797220 */ /* 0x000fc40000410000 */
[C---:B------:R-:W-:Y:S02]  /*f130*/  FMUL.FTZ R116, R5.reuse, R116 ;  /* 0x0000007405747220 */ /* 0x040fe40000410000 */
[----:B------:R-:W-:Y:S02]  /*f140*/  FMUL.FTZ R117, R5, R117 ;  /* 0x0000007505757220 */ /* 0x000fe40000410000 */
[----:B--2---:R-:W-:Y:S02]  /*f150*/  @P1 FMUL.FTZ R3, R3, 0.69314718246459960938 ;  /* 0x3f31721803031820 */ /* 0x004fe40000410000 */
[C---:B------:R-:W-:Y:S02]  /*f160*/  FMUL.FTZ R112, R5.reuse, R112 ;  /* 0x0000007005707220 */ /* 0x040fe40000410000 */
        /* <DEDUP_REMOVED lines=90> */
.L_x_154:
[----:B------:R-:W-:Y:S05]  /*f710*/  @P2 BRA `(.L_x_191) ;  /* 0x0000153000002947 */ /* 0x000fea0003800000 */
[----:B------:R-:W1:Y:S01]  /*f720*/  S2R R0, SR_CTAID.Y ;  /* 0x0000000000007919 */ /* 0x000e620000002600 */
[----:B------:R-:W-:Y:S01]  /*f730*/  F2FP.BF16.PACK_AB R128, R129, R128 ;  /* 0x000000808180723e */ /* 0x000fe200000010ff */
[----:B------:R-:W-:Y:S01]  /*f740*/  BSSY B0, `(.L_x_192) ;  /* 0x0000108000007945 */ /* 0x000fe20003800000 */
[----:B------:R-:W-:Y:S01]  /*f750*/  F2FP.BF16.PACK_AB R130, R131, R130 ;  /* 0x000000828382723e */ /* 0x000fe200000010ff */
[----:B------:R-:W2:Y:S01]  /*f760*/  S2R R2, SR_TID.X ;  /* 0x0000000000027919 */ /* 0x000ea20000002100 */
[----:B------:R-:W-:-:S02]  /*f770*/  F2FP.BF16.PACK_AB R124, R125, R124 ;  /* 0x0000007c7d7c723e */ /* 0x000fc400000010ff */
[----:B------:R-:W-:Y:S01]  /*f780*/  F2FP.BF16.PACK_AB R126, R127, R126 ;  /* 0x0000007e7f7e723e */ /* 0x000fe200000010ff */
[----:B------:R-:W3:Y:S01]  /*f790*/  S2R R22, SR_CTAID.Z ;  /* 0x0000000000167919 */ /* 0x000ee20000002700 */
[----:B------:R-:W-:Y:S02]  /*f7a0*/  F2FP.BF16.PACK_AB R120, R121, R120 ;  /* 0x000000787978723e */ /* 0x000fe400000010ff */
[----:B------:R-:W-:Y:S01]  /*f7b0*/  F2FP.BF16.PACK_AB R122, R123, R122 ;  /* 0x0000007a7b7a723e */ /* 0x000fe200000010ff */
[----:B------:R-:W-:Y:S01]  /*f7c0*/  BAR.SYNC.DEFER_BLOCKING 0x1, 0x100 ;  /* 0x0044000000007b1d */ /* 0x000fe20000010000 */
[----:B------:R-:W-:Y:S02]  /*f7d0*/  F2FP.BF16.PACK_AB R116, R117, R116 ;  /* 0x000000747574723e */ /* 0x000fe400000010ff */
[----:B------:R-:W-:Y:S02]  /*f7e0*/  F2FP.BF16.PACK_AB R118, R119, R118 ;  /* 0x000000767776723e */ /* 0x000fe400000010ff */
[----:B------:R-:W-:-:S02]  /*f7f0*/  F2FP.BF16.PACK_AB R112, R113, R112 ;  /* 0x000000707170723e */ /* 0x000fc400000010ff */
[----:B------:R-:W-:Y:S02]  /*f800*/  F2FP.BF16.PACK_AB R114, R115, R114 ;  /* 0x000000727372723e */ /* 0x000fe400000010ff */
[----:B------:R-:W-:Y:S02]  /*f810*/  F2FP.BF16.PACK_AB R108, R109, R108 ;  /* 0x0000006c6d6c723e */ /* 0x000fe400000010ff */
[----:B------:R-:W-:Y:S01]  /*f820*/  F2FP.BF16.PACK_AB R110, R111, R110 ;  /* 0x0000006e6f6e723e */ /* 0x000fe200000010ff */
[C---:B-1----:R-:W-:Y:S01]  /*f830*/  IMAD.WIDE.U32 R26, R0.reuse, c[0x0][0x490], RZ ;  /* 0x00012400001a7a25 */ /* 0x042fe200078e00ff */
[----:B------:R-:W-:Y:S02]  /*f840*/  SHF.R.S32.HI R3, RZ, 0x1f, R0 ;  /* 0x0000001fff037819 */ /* 0x000fe40000011400 */
[----:B------:R-:W-:Y:S01]  /*f850*/  F2FP.BF16.PACK_AB R104, R105, R104 ;  /* 0x000000686968723e */ /* 0x000fe200000010ff */
[----:B------:R-:W-:Y:S01]  /*f860*/  IMAD.WIDE.U32 R16, R0, c[0x0][0x3e8], RZ ;  /* 0x0000fa0000107a25 */ /* 0x000fe200078e00ff */
[----:B--2---:R-:W-:-:S02]  /*f870*/  SHF.R.S32.HI R11, RZ, 0x1f, R2 ;  /* 0x0000001fff0b7819 */ /* 0x004fc40000011402 */
[----:B------:R-:W-:Y:S01]  /*f880*/  F2FP.BF16.PACK_AB R106, R107, R106 ;  /* 0x0000006a6b6a723e */ /* 0x000fe200000010ff */
[----:B------:R-:W-:Y:S01]  /*f890*/  IMAD R9, R3, c[0x0][0x490], RZ ;  /* 0x0001240003097a24 */ /* 0x000fe200078e02ff */
[-C--:B------:R-:W-:Y:S01]  /*f8a0*/  LEA.HI R19, R11, R2.reuse, RZ, 0x5 ;  /* 0x000000020b137211 */ /* 0x080fe200078f28ff */
[----:B------:R-:W-:Y:S01]  /*f8b0*/  IMAD R3, R3, c[0x0][0x3e8], RZ ;  /* 0x0000fa0003037a24 */ /* 0x000fe200078e02ff */
[CC--:B------:R-:W-:Y:S01]  /*f8c0*/  LEA.HI R4, R11.reuse, R2.reuse, RZ, 0x3 ;  /* 0x000000020b047211 */ /* 0x0c0fe200078f18ff */
[C---:B------:R-:W-:Y:S01]  /*f8d0*/  IMAD R24, R0.reuse, c[0x0][0x494], R9 ;  /* 0x0001250000187a24 */ /* 0x040fe200078e0209 */
[-C--:B------:R-:W-:Y:S01]  /*f8e0*/  LEA.HI R9, R11, R2.reuse, RZ, 0x2 ;  /* 0x000000020b097211 */ /* 0x080fe200078f10ff */
[----:B------:R-:W-:Y:S01]  /*f8f0*/  IMAD R3, R0, c[0x0][0x3ec], R3 ;  /* 0x0000fb0000037a24 */ /* 0x000fe200078e0203 */
[----:B------:R-:W-:Y:S01]  /*f900*/  LOP3.LUT R13, R19, 0xffffffe0, RZ, 0xc0, !PT ;  /* 0xffffffe0130d7812 */ /* 0x000fe200078ec0ff */
[----:B------:R-:W-:Y:S01]  /*f910*/  IMAD.IADD R25, R27, 0x1, R24 ;  /* 0x000000011b197824 */ /* 0x000fe200078e0218 */
[----:B------:R-:W-:Y:S01]  /*f920*/  SHF.R.S32.HI R21, RZ, 0x2, R9 ;  /* 0x00000002ff157819 */ /* 0x000fe20000011409 */
[----:B------:R-:W-:Y:S01]  /*f930*/  IMAD.IADD R3, R17, 0x1, R3 ;  /* 0x0000000111037824 */ /* 0x000fe200078e0203 */
[----:B------:R-:W-:Y:S01]  /*f940*/  SHF.R.S32.HI R10, RZ, 0x1f, R9 ;  /* 0x0000001fff0a7819 */ /* 0x000fe20000011409 */
[----:B------:R-:W-:Y:S01]  /*f950*/  IMAD.MOV.U32 R24, RZ, RZ, R26 ;  /* 0x000000ffff187224 */ /* 0x000fe200078e001a */
[----:B------:R-:W-:-:S02]  /*f960*/  LEA.HI R0, R11, R2, RZ, 0x6 ;  /* 0x000000020b007211 */ /* 0x000fc400078f30ff */
[----:B------:R-:W-:Y:S01]  /*f970*/  LEA.HI R11, R10, R21, RZ, 0x3 ;  /* 0x000000150a0b7211 */ /* 0x000fe200078f18ff */
[----:B------:R-:W-:Y:S01]  /*f980*/  IMAD.IADD R10, R2, 0x1, -R13 ;  /* 0x00000001020a7824 */ /* 0x000fe200078e0a0d */
[----:B------:R-:W-:Y:S01]  /*f990*/  SHF.R.S32.HI R20, RZ, 0x5, R19 ;  /* 0x00000005ff147819 */ /* 0x000fe20000011413 */
[----:B---3--:R-:W-:Y:S01]  /*f9a0*/  IMAD.WIDE.U32 R24, R22, c[0x0][0x498], R24 ;  /* 0x0001260016187a25 */ /* 0x008fe200078e0018 */
[----:B------:R-:W-:Y:S02]  /*f9b0*/  LOP3.LUT R12, R11, 0xfffffff8, RZ, 0xc0, !PT ;  /* 0xfffffff80b0c7812 */ /* 0x000fe400078ec0ff */
[----:B------:R-:W-:Y:S02]  /*f9c0*/  SHF.R.S32.HI R11, RZ, 0x1f, R10 ;  /* 0x0000001fff0b7819 */ /* 0x000fe4000001140a */
[----:B------:R-:W-:Y:S01]  /*f9d0*/  LOP3.LUT P4, RZ, R10, 0x3, RZ, 0xc0, !PT ;  /* 0x000000030aff7812 */ /* 0x000fe2000788c0ff */
[----:B------:R-:W-:Y:S01]  /*f9e0*/  IMAD.IADD R21, R21, 0x1, -R12 ;  /* 0x0000000115157824 */ /* 0x000fe200078e0a0c */
[----:B------:R-:W-:Y:S01]  /*f9f0*/  LEA.HI R10, R11, R10, RZ, 0x2 ;  /* 0x0000000a0b0a7211 */ /* 0x000fe200078f10ff */
[----:B------:R-:W-:Y:S01]  /*fa00*/  IMAD.MOV.U32 R12, RZ, RZ, c[0x0][0x4e8] ;  /* 0x00013a00ff0c7624 */ /* 0x000fe200078e00ff */
[----:B------:R-:W1:Y:S01]  /*fa10*/  S2R R11, SR_CTAID.X ;  /* 0x00000000000b7919 */ /* 0x000e620000002500 */
[----:B------:R-:W-:-:S02]  /*fa20*/  LOP3.LUT R9, R9, 0xfffffffc, RZ, 0xc0, !PT ;  /* 0xfffffffc09097812 */ /* 0x000fc400078ec0ff */
[----:B------:R-:W-:Y:S02]  /*fa30*/  SHF.R.S32.HI R13, RZ, 0x1f, R22 ;  /* 0x0000001fff0d7819 */ /* 0x000fe40000011416 */
[----:B------:R-:W-:Y:S01]  /*fa40*/  SHF.R.S32.HI R19, RZ, 0x1f, R19 ;  /* 0x0000001fff137819 */ /* 0x000fe20000011413 */
[----:B------:R-:W-:Y:S01]  /*fa50*/  IMAD.IADD R9, R2, 0x1, -R9 ;  /* 0x0000000102097824 */ /* 0x000fe200078e0a09 */
[----:B------:R-:W-:Y:S01]  /*fa60*/  LOP3.LUT R15, R4, 0xfffffff8, RZ, 0xc0, !PT ;  /* 0xfffffff8040f7812 */ /* 0x000fe200078ec0ff */
[----:B------:R-:W-:Y:S01]  /*fa70*/  IMAD R17, R13, c[0x0][0x498], RZ ;  /* 0x000126000d117a24 */ /* 0x000fe200078e02ff */
[----:B------:R-:W-:Y:S01]  /*fa80*/  LEA.HI R19, R19, R20, RZ, 0x3 ;  /* 0x0000001413137211 */ /* 0x000fe200078f18ff */
[----:B------:R-:W-:Y:S01]  /*fa90*/  IMAD R13, R13, c[0x0][0x3f0], RZ ;  /* 0x0000fc000d0d7a24 */ /* 0x000fe200078e02ff */
[----:B------:R-:W-:Y:S01]  /*faa0*/  SHF.R.S32.HI R4, RZ, 0x3, R4 ;  /* 0x00000003ff047819 */ /* 0x000fe20000011404 */
[----:B------:R-:W-:Y:S01]  /*fab0*/  IMAD.IADD R15, R2, 0x1, -R15 ;  /* 0x00000001020f7824 */ /* 0x000fe200078e0a0f */
[----:B------:R-:W-:Y:S01]  /*fac0*/  ISETP.NE.AND P0, PT, R12, 0x1, PT ;  /* 0x000000010c00780c */ /* 0x000fe20003f05270 */
[----:B------:R-:W-:Y:S01]  /*fad0*/  IMAD.MOV.U32 R2, RZ, RZ, R16 ;  /* 0x000000ffff027224 */ /* 0x000fe200078e0010 */
[----:B------:R-:W-:Y:S01]  /*fae0*/  LOP3.LUT R19, R19, 0xffffff8, RZ, 0xc0, !PT ;  /* 0x0ffffff813137812 */ /* 0x000fe200078ec0ff */
[C---:B------:R-:W-:Y:S01]  /*faf0*/  IMAD R14, R22.reuse, c[0x0][0x49c], R17 ;  /* 0x00012700160e7a24 */ /* 0x040fe200078e0211 */
[----:B------:R-:W-:Y:S01]  /*fb00*/  LEA.HI R16, R9, R9, RZ, 0x1 ;  /* 0x0000000909107211 */ /* 0x000fe200078f08ff */
[----:B------:R-:W-:Y:S01]  /*fb10*/  IMAD R13, R22, c[0x0][0x3f4], R13 ;  /* 0x0000fd00160d7a24 */ /* 0x000fe200078e020d */
[----:B------:R-:W-:Y:S01]  /*fb20*/  R2P PR, R21, 0x6 ;  /* 0x0000000615007804 */ /* 0x000fe20000000000 */
[----:B------:R-:W-:Y:S01]  /*fb30*/  IMAD.SHL.U32 R26, R4, 0x40, RZ ;  /* 0x00000040041a7824 */ /* 0x000fe200078e00ff */
[----:B------:R-:W-:Y:S01]  /*fb40*/  LOP3.LUT R16, R16, 0x1ffffffe, RZ, 0xc0, !PT ;  /* 0x1ffffffe10107812 */ /* 0x000fe200078ec0ff */
[----:B------:R-:W-:Y:S01]  /*fb50*/  IMAD.WIDE.U32 R22, R22, c[0x0][0x3f0], R2 ;  /* 0x0000fc0016167a25 */ /* 0x000fe200078e0002 */
[----:B------:R-:W-:-:S02]  /*fb60*/  SHF.R.S32.HI R10, RZ, 0x2, R10 ;  /* 0x00000002ff0a7819 */ /* 0x000fc4000001140a */
[----:B------:R-:W-:Y:S01]  /*fb70*/  LOP3.LUT R26, R26, 0x1c0, RZ, 0xc0, !PT ;  /* 0x000001c01a1a7812 */ /* 0x000fe200078ec0ff */
[----:B------:R-:W-:Y:S01]  /*fb80*/  IMAD.SHL.U32 R3, R15, 0x8, RZ ;  /* 0x000000080f037824 */ /* 0x000fe200078e00ff */
[----:B------:R-:W-:Y:S01]  /*fb90*/  F2FP.BF16.PACK_AB R100, R101, R100 ;  /* 0x000000646564723e */ /* 0x000fe200000010ff */
[----:B------:R-:W-:Y:S01]  /*fba0*/  IMAD R18, R15, 0x20, R4 ;  /* 0x000000200f127824 */ /* 0x000fe200078e0204 */
[----:B------:R-:W-:Y:S01]  /*fbb0*/  SHF.R.U32.HI R2, RZ, 0x3, R26 ;  /* 0x00000003ff027819 */ /* 0x000fe2000001161a */
[----:B------:R-:W-:Y:S01]  /*fbc0*/  IMAD.IADD R19, R20, 0x1, -R19 ;  /* 0x0000000114137824 */ /* 0x000fe200078e0a13 */
[----:B------:R-:W-:Y:S01]  /*fbd0*/  LOP3.LUT R17, R26, 0x38, R3, 0xf8, !PT ;  /* 0x000000381a117812 */ /* 0x000fe200078ef803 */
[----:B------:R-:W-:Y:S01]  /*fbe0*/  IMAD R15, R20, 0x200, R9 ;  /* 0x00000200140f7824 */ /* 0x000fe200078e0209 */
[C---:B------:R-:W-:Y:S01]  /*fbf0*/  LOP3.LUT R20, R21.reuse, 0x1, RZ, 0xc0, !PT ;  /* 0x0000000115147812 */ /* 0x040fe200078ec0ff */
[----:B------:R-:W-:Y:S01]  /*fc00*/  IMAD.SHL.U32 R21, R21, 0x40, RZ ;  /* 0x0000004015157824 */ /* 0x000fe200078e00ff */
[----:B------:R-:W-:Y:S01]  /*fc10*/  LOP3.LUT R2, R17, R2, RZ, 0x3c, !PT ;  /* 0x0000000211027212 */ /* 0x000fe200078e3cff */
[----:B-1----:R-:W-:Y:S01]  /*fc20*/  IMAD R18, R11, 0x80, R18 ;  /* 0x000000800b127824 */ /* 0x002fe200078e0212 */
[----:B------:R-:W-:Y:S01]  /*fc30*/  ISETP.NE.U32.AND P3, PT, R20, 0x1, PT ;  /* 0x000000011400780c */ /* 0x000fe20003f65070 */
[----:B------:R-:W-:Y:S01]  /*fc40*/  IMAD.IADD R9, R9, 0x1, -R16 ;  /* 0x0000000109097824 */ /* 0x000fe200078e0a10 */
[----:B------:R-:W-:Y:S01]  /*fc50*/  LOP3.LUT R21, R21, 0x1c0, RZ, 0xc0, !PT ;  /* 0x000001c015157812 */ /* 0x000fe200078ec0ff */
[----:B------:R-:W-:Y:S01]  /*fc60*/  @P0 IMAD.HI.U32 R16, R18, c[0x0][0x4ec], RZ ;  /* 0x00013b0012100a27 */ /* 0x000fe200078e00ff */
[----:B------:R-:W-:-:S02]  /*fc70*/  F2FP.BF16.PACK_AB R102, R103, R102 ;  /* 0x000000666766723e */ /* 0x000fc400000010ff */
[----:B------:R-:W-:Y:S01]  /*fc80*/  F2FP.BF16.PACK_AB R36, R37, R36 ;  /* 0x000000242524723e */ /* 0x000fe200000010ff */
[----:B------:R-:W-:Y:S01]  /*fc90*/  IMAD.IADD R23, R23, 0x1, R13 ;  /* 0x0000000117177824 */ /* 0x000fe200078e020d */
[----:B------:R-:W-:Y:S01]  /*fca0*/  F2FP.BF16.PACK_AB R38, R39, R38 ;  /* 0x000000262726723e */ /* 0x000fe200000010ff */
[----:B------:R-:W-:Y:S01]  /*fcb0*/  IMAD R10, R19, 0x10, R10 ;  /* 0x00000010130a7824 */ /* 0x000fe200078e020a */
[----:B------:R-:W-:Y:S01]  /*fcc0*/  F2FP.BF16.PACK_AB R40, R41, R40 ;  /* 0x000000282928723e */ /* 0x000fe200000010ff */
[----:B------:R-:W-:Y:S01]  /*fcd0*/  IMAD.SHL.U32 R13, R0, 0x8, RZ ;  /* 0x00000008000d7824 */ /* 0x000fe200078e00ff */
[----:B------:R-:W-:Y:S01]  /*fce0*/  LEA.HI R0, R21, R21, RZ, 0x1d ;  /* 0x0000001515007211 */ /* 0x000fe200078fe8ff */
[----:B------:R-:W-:Y:S01]  /*fcf0*/  IMAD.MOV.U32 R17, RZ, RZ, R18 ;  /* 0x000000ffff117224 */ /* 0x000fe200078e0012 */
[----:B------:R-:W-:Y:S01]  /*fd00*/  @P0 SHF.R.U32.HI R17, RZ, c[0x0][0x4f0], R16 ;  /* 0x00013c00ff110a19 */ /* 0x000fe20000011610 */
[----:B------:R-:W-:Y:S01]  /*fd10*/  IMAD R16, R9, 0x8, R10 ;  /* 0x0000000809107824 */ /* 0x000fe200078e020a */
[----:B------:R-:W-:Y:S01]  /*fd20*/  LOP3.LUT R13, R2, 0x7ffffe00, R13, 0xf8, !PT ;  /* 0x7ffffe00020d7812 */ /* 0x000fe200078ef80d */
[----:B------:R-:W-:Y:S01]  /*fd30*/  IMAD.U32 R0, R15, 0x2, R0 ;  /* 0x000000020f007824 */ /* 0x000fe200078e0000 */
[----:B------:R-:W-:Y:S01]  /*fd40*/  SHF.R.S32.HI R2, RZ, 0x1f, R17 ;  /* 0x0000001fff027819 */ /* 0x000fe20000011411 */
[----:B------:R-:W-:Y:S01]  /*fd50*/  IMAD R16, R11, 0x80, R16 ;  /* 0x000000800b107824 */ /* 0x000fe200078e0210 */
[----:B------:R-:W-:Y:S01]  /*fd60*/  F2FP.BF16.PACK_AB R42, R43, R42 ;  /* 0x0000002a2b2a723e */ /* 0x000fe200000010ff */
[----:B------:R-:W-:Y:S01]  /*fd70*/  IMAD R12, R12, c[0x0][0x388], RZ ;  /* 0x0000e2000c0c7a24 */ /* 0x000fe200078e02ff */
[----:B------:R-:W-:Y:S01]  /*fd80*/  F2FP.BF16.PACK_AB R44, R45, R44 ;  /* 0x0000002c2d2c723e */ /* 0x000fe200000010ff */
[----:B------:R-:W-:Y:S01]  /*fd90*/  IMAD R9, R11, 0x80, R10 ;  /* 0x000000800b097824 */ /* 0x000fe200078e020a */
[----:B------:R-:W-:Y:S01]  /*fda0*/  F2FP.BF16.PACK_AB R46, R47, R46 ;  /* 0x0000002e2f2e723e */ /* 0x000fe200000010ff */
[----:B------:R-:W-:Y:S01]  /*fdb0*/  IMAD.SHL.U32 R21, R0, 0x2, RZ ;  /* 0x0000000200157824 */ /* 0x000fe200078e00ff */
[----:B------:R-:W-:Y:S01]  /*fdc0*/  F2FP.BF16.PACK_AB R48, R49, R48 ;  /* 0x000000303130723e */ /* 0x000fe200000010ff */
[----:B------:R-:W-:Y:S01]  /*fdd0*/  @P0 IMAD.HI.U32 R0, R16, c[0x0][0x4ec], RZ ;  /* 0x00013b0010000a27 */ /* 0x000fe200078e00ff */
[----:B------:R-:W-:-:S02]  /*fde0*/  ISETP.GE.OR P5, PT, R9, R12, P4 ;  /* 0x0000000c0900720c */ /* 0x000fc400027a6670 */
[----:B------:R-:W-:Y:S01]  /*fdf0*/  IADD3 R9, R9, 0x8, RZ ;  /* 0x0000000809097810 */ /* 0x000fe20007ffe0ff */
[----:B------:R-:W-:Y:S01]  /*fe00*/  IMAD R2, R2, c[0x0][0x3e0], RZ ;  /* 0x0000f80002027a24 */ /* 0x000fe200078e02ff */
[----:B------:R-:W-:Y:S01]  /*fe10*/  STS [R21+0x80], R128 ;  /* 0x0000808015007388 */ /* 0x000fe20000000800 */
[----:B------:R-:W-:Y:S01]  /*fe20*/  IMAD.MOV.U32 R15, RZ, RZ, R16 ;  /* 0x000000ffff0f7224 */ /* 0x000fe200078e0010 */
[----:B------:R-:W-:Y:S01]  /*fe30*/  @P0 SHF.R.U32.HI R15, RZ, c[0x0][0x4f0], R0 ;  /* 0x00013c00ff0f0a19 */ /* 0x000fe20000011600 */
[----:B------:R-:W-:Y:S01]  /*fe40*/  IMAD.MOV R19, RZ, RZ, -R17 ;  /* 0x000000ffff137224 */ /* 0x000fe200078e0a11 */
[----:B------:R-:W-:Y:S01]  /*fe50*/  ISETP.GE.OR P4, PT, R9, R12, P4 ;  /* 0x0000000c0900720c */ /* 0x000fe20002786670 */
[----:B------:R-:W-:Y:S01]  /*fe60*/  IMAD.WIDE.U32 R22, R17, c[0x0][0x3e0], R22 ;  /* 0x0000f80011167a25 */ /* 0x000fe200078e0016 */
[----:B------:R-:W-:Y:S01]  /*fe70*/  SHF.R.S32.HI R9, RZ, 0x1f, R15 ;  /* 0x0000001fff097819 */ /* 0x000fe2000001140f */
[----:B------:R-:W-:Y:S01]  /*fe80*/  STS [R21+0x480], R130 ;  /* 0x0004808215007388 */ /* 0x000fe20000000800 */
[----:B------:R-:W-:Y:S01]  /*fe90*/  IADD3 R24, P0, R15, R24, RZ ;  /* 0x000000180f187210 */ /* 0x000fe20007f1e0ff */
[----:B------:R-:W-:Y:S01]  /*fea0*/  IMAD R17, R17, c[0x0][0x3e4], R2 ;  /* 0x0000f90011117a24 */ /* 0x000fe200078e0202 */
[----:B------:R-:W-:Y:S01]  /*feb0*/  IADD3 R0, R21, 0x80, RZ ;  /* 0x0000008015007810 */ /* 0x000fe20007ffe0ff */
[----:B------:R-:W-:Y:S01]  /*fec0*/  IMAD R19, R19, c[0x0][0x4e8], R18 ;  /* 0x00013a0013137a24 */ /* 0x000fe200078e0212 */
[----:B------:R-:W-:Y:S01]  /*fed0*/  IADD3.X R25, R9, R25, R14, P0, !PT ;  /* 0x0000001909197210 */ /* 0x000fe200007fe40e */
[----:B------:R-:W-:Y:S01]  /*fee0*/  IMAD.IADD R23, R23, 0x1, R17 ;  /* 0x0000000117177824 */ /* 0x000fe200078e0211 */
[----:B------:R-:W-:Y:S01]  /*fef0*/  IADD3 R17, R21, 0x70, RZ ;  /* 0x0000007015117810 */ /* 0x000fe20007ffe0ff */
[----:B------:R-:W-:Y:S01]  /*ff00*/  IMAD.MOV R9, RZ, RZ, -R15 ;  /* 0x000000ffff097224 */ /* 0x000fe200078e0a0f */
[----:B------:R-:W-:Y:S01]  /*ff10*/  @P3 IADD3 R17, R0, 0x10, RZ ;  /* 0x0000001000113810 */ /* 0x000fe20007ffe0ff */
[----:B------:R-:W-:Y:S01]  /*ff20*/  IMAD.MOV.U32 R0, RZ, RZ, 0x20 ;  /* 0x00000020ff007424 */ /* 0x000fe200078e00ff */
[----:B------:R-:W-:Y:S01]  /*ff30*/  SHF.R.S32.HI R2, RZ, 0x1f, R19 ;  /* 0x0000001fff027819 */ /* 0x000fe20000011413 */
[----:B------:R-:W-:Y:S01]  /*ff40*/  IMAD R27, R9, c[0x0][0x4e8], R16 ;  /* 0x00013a00091b7a24 */ /* 0x000fe200078e0210 */
[----:B------:R-:W-:Y:S01]  /*ff50*/  F2FP.BF16.PACK_AB R50, R51, R50 ;  /* 0x000000323332723e */ /* 0x000fe200000010ff */
[----:B------:R-:W-:Y:S01]  /*ff60*/  IMAD.MOV.U32 R9, RZ, RZ, 0x40 ;  /* 0x00000040ff097424 */ /* 0x000fe200078e00ff */
[----:B------:R-:W-:Y:S01]  /*ff70*/  SEL R0, R0, 0xffffffe0, !P1 ;  /* 0xffffffe000007807 */ /* 0x000fe20004800000 */
[----:B------:R-:W-:Y:S01]  /*ff80*/  IMAD R2, R2, c[0x0][0x3d8], RZ ;  /* 0x0000f60002027a24 */ /* 0x000fe200078e02ff */
[----:B------:R-:W-:Y:S01]  /*ff90*/  STS [R17], R124 ;  /* 0x0000007c11007388 */ /* 0x000fe20000000800 */
[----:B------:R-:W-:Y:S01]  /*ffa0*/  IMAD.WIDE.U32 R24, R27, c[0x0][0x488], R24 ;  /* 0x000122001b187a25 */ /* 0x000fe200078e0018 */
[----:B------:R-:W-:-:S02]  /*ffb0*/  SEL R10, R9, 0xffffffc0, !P2 ;  /* 0xffffffc0090a7807 */ /* 0x000fc40005000000 */
[----:B------:R-:W-:Y:S01]  /*ffc0*/  STS [R17+0x400], R126 ;  /* 0x0004007e11007388 */ /* 0x000fe20000000800 */
[----:B------:R-:W-:Y:S01]  /*ffd0*/  IMAD.IADD R15, R21, 0x1, R0 ;  /* 0x00000001150f7824 */ /* 0x000fe200078e0200 */
[----:B------:R-:W-:Y:S01]  /*ffe0*/  F2FP.BF16.PACK_AB R52, R53, R52 ;  /* 0x000000343534723e */ /* 0x000fe200000010ff */
[----:B------:R-:W-:Y:S01]  /*fff0*/  IMAD.IADD R9, R0, 0x1, R17 ;  /* 0x0000000100097824 */ /* 0x000fe200078e0211 */
[----:B------:R-:W-:Y:S01]  /*10000*/  SHF.R.S32.HI R0, RZ, 0x1f, R27 ;  /* 0x0000001fff007819 */ /* 0x000fe2000001141b */
[C---:B------:R-:W-:Y:S01]  /*10010*/  IMAD R2, R19.reuse, c[0x0][0x3dc], R2 ;  /* 0x0000f70013027a24 */ /* 0x040fe200078e0202 */
[----:B------:R-:W-:Y:S01]  /*10020*/  STS [R15+0x80], R120 ;  /* 0x000080780f007388 */ /* 0x000fe20000000800 */
[----:B------:R-:W-:Y:S01]  /*10030*/  IMAD.WIDE.U32 R18, R19, c[0x0][0x3d8], R22 ;  /* 0x0000f60013127a25 */ /* 0x000fe200078e0016 */
[----:B------:R-:W-:Y:S02]  /*10040*/  F2FP.BF16.PACK_AB R54, R55, R54 ;  /* 0x000000363736723e */ /* 0x000fe400000010ff */
[----:B------:R-:W-:Y:S01]  /*10050*/  STS [R15+0x480], R122 ;  /* 0x0004807a0f007388 */ /* 0x000fe20000000800 */
[----:B------:R-:W-:Y:S01]  /*10060*/  IMAD R0, R0, c[0x0][0x488], RZ ;  /* 0x0001220000007a24 */ /* 0x000fe200078e02ff */
[----:B------:R-:W-:Y:S01]  /*10070*/  F2FP.BF16.PACK_AB R56, R57, R56 ;  /* 0x000000383938723e */ /* 0x000fe200000010ff */
[----:B------:R-:W-:Y:S01]  /*10080*/  IMAD.IADD R23, R21, 0x1, R10 ;  /* 0x0000000115177824 */ /* 0x000fe200078e020a */
[----:B------:R-:W-:Y:S01]  /*10090*/  STS [R9], R116 ;  /* 0x0000007409007388 */ /* 0x000fe20000000800 */
[----:B------:R-:W-:Y:S01]  /*100a0*/  IMAD R0, R27, c[0x0][0x48c], R0 ;  /* 0x000123001b007a24 */ /* 0x000fe200078e0200 */
[----:B------:R-:W-:Y:S01]  /*100b0*/  F2FP.BF16.PACK_AB R58, R59, R58 ;  /* 0x0000003a3b3a723e */ /* 0x000fe200000010ff */
[C---:B------:R-:W-:Y:S01]  /*100c0*/  IMAD.IADD R27, R10.reuse, 0x1, R17 ;  /* 0x000000010a1b7824 */ /* 0x040fe200078e0211 */
[----:B------:R-:W-:Y:S01]  /*100d0*/  STS [R9+0x400], R118 ;  /* 0x0004007609007388 */ /* 0x000fe20000000800 */
[----:B------:R-:W-:Y:S01]  /*100e0*/  IMAD.IADD R29, R10, 0x1, R15 ;  /* 0x000000010a1d7824 */ /* 0x000fe200078e020f */
[----:B------:R-:W-:Y:S01]  /*100f0*/  F2FP.BF16.PACK_AB R60, R61, R60 ;  /* 0x0000003c3d3c723e */ /* 0x000fe200000010ff */
[----:B------:R-:W-:Y:S01]  /*10100*/  IMAD.IADD R31, R9, 0x1, R10 ;  /* 0x00000001091f7824 */ /* 0x000fe200078e020a */
[----:B------:R-:W-:Y:S01]  /*10110*/  STS [R23+0x80], R112 ;  /* 0x0000807017007388 */ /* 0x000fe20000000800 */
[----:B------:R-:W-:Y:S01]  /*10120*/  F2FP.BF16.PACK_AB R62, R63, R62 ;  /* 0x0000003e3f3e723e */ /* 0x000fe200000010ff */
[----:B------:R-:W-:Y:S01]  /*10130*/  IMAD.IADD R25, R25, 0x1, R0 ;  /* 0x0000000119197824 */ /* 0x000fe200078e0200 */
[----:B------:R-:W-:Y:S01]  /*10140*/  F2FP.BF16.PACK_AB R64, R65, R64 ;  /* 0x000000404140723e */ /* 0x000fe200000010ff */
[----:B------:R-:W-:Y:S01]  /*10150*/  STS [R23+0x480], R114 ;  /* 0x0004807217007388 */ /* 0x000fe20000000800 */
[----:B------:R-:W-:Y:S01]  /*10160*/  F2FP.BF16.PACK_AB R66, R67, R66 ;  /* 0x000000424342723e */ /* 0x000fe200000010ff */
[----:B------:R-:W-:Y:S01]  /*10170*/  IMAD R57, R11, 0x80, R4 ;  /* 0x000000800b397824 */ /* 0x000fe200078e0204 */
[----:B------:R-:W-:Y:S01]  /*10180*/  F2FP.BF16.PACK_AB R68, R69, R68 ;  /* 0x000000444544723e */ /* 0x000fe200000010ff */
[----:B------:R-:W-:Y:S01]  /*10190*/  STS [R27], R108 ;  /* 0x0000006c1b007388 */ /* 0x000fe20000000800 */
        /* <DEDUP_REMOVED lines=11> */
[----:B------:R-:W-:Y:S01]  /*10250*/  STS [R31], R100 ;  /* 0x000000641f007388 */ /* 0x000fe20000000800 */
[----:B------:R-:W-:Y:S02]  /*10260*/  F2FP.BF16.PACK_AB R86, R87, R86 ;  /* 0x000000565756723e */ /* 0x000fe400000010ff */
[----:B------:R-:W-:Y:S01]  /*10270*/  LEA R14, P0, R24, c[0x0][0x450], 0x2 ;  /* 0x00011400180e7a11 */ /* 0x000fe200078010ff */
        /* <DEDUP_REMOVED lines=10> */
[----:B------:R-:W-:Y:S02]  /*10320*/  LEA.HI.X R25, R24, c[0x0][0x454], R25, 0x2, P0 ;  /* 0x0001150018197a11 */ /* 0x000fe400000f1419 */
[----:B------:R-:W-:Y:S01]  /*10330*/  LEA R0, P0, R18, c[0x0][0x380], 0x1 ;  /* 0x0000e00012007a11 */ /* 0x000fe200078008ff */
        /* <DEDUP_REMOVED lines=15> */
[----:B-1----:R-:W-:-:S03]  /*10430*/  IMAD.SHL.U32 R58, R13, 0x2, RZ ;  /* 0x000000020d3a7824 */ /* 0x002fc600078e00ff */
        /* <DEDUP_REMOVED lines=14> */
[----:B------:R-:W-:Y:S04]  /*10520*/  SHFL.IDX PT, R88, R14, RZ, 0x1c1f ;  /* 0x001c1fff0e587589 */ /* 0x000fe800000e0000 */
[----:B------:R-:W2:Y:S04]  /*10530*/  SHFL.IDX PT, R89, R25, RZ, 0x1c1f ;  /* 0x001c1fff19597589 */ /* 0x000ea800000e0000 */
[----:B------:R-:W-:Y:S06]  /*10540*/  BAR.SYNC.DEFER_BLOCKING 0x1, 0x100 ;  /* 0x0044000000007b1d */ /* 0x000fec0000010000 */
[----:B------:R-:W-:Y:S01]  /*10550*/  SHFL.IDX PT, R96, R14, 0x1, 0x1c1f ;  /* 0x003c1f000e607f89 */ /* 0x000fe200000e0000 */
[----:B-1----:R-:W-:-:S03]  /*10560*/  IMAD.IADD R5, R19, 0x1, R2 ;  /* 0x0000000113057824 */ /* 0x002fc600078e0202 */
[----:B------:R-:W1:Y:S02]  /*10570*/  SHFL.IDX PT, R97, R25, 0x1, 0x1c1f ;  /* 0x003c1f0019617f89 */ /* 0x000e6400000e0000 */
[----:B------:R-:W-:Y:S02]  /*10580*/  LEA.HI.X R2, R18, c[0x0][0x384], R5, 0x1, P0 ;  /* 0x0000e10012027a11 */ /* 0x000fe400000f0c05 */
[----:B------:R3:W4:Y:S01]  /*10590*/  SHFL.IDX PT, R60, R0, RZ, 0x181f ;  /* 0x00181fff003c7589 */ /* 0x00072200000e0000 */
[----:B------:R-:W-:-:S03]  /*105a0*/  ISETP.GE.AND P0, PT, R57, R12, PT ;  /* 0x0000000c3900720c */ /* 0x000fc60003f06270 */
[----:B------:R3:W3:Y:S04]  /*105b0*/  SHFL.IDX PT, R61, R2, RZ, 0x181f ;  /* 0x00181fff023d7589 */ /* 0x0006e800000e0000 */
[----:B--2---:R2:W-:Y:S04]  /*105c0*/  @!P5 ST.E [R88.64], R7 ;  /* 0x000000075800d985 */ /* 0x0045e8000c101910 */
[----:B-1----:R2:W-:Y:S04]  /*105d0*/  @!P4 ST.E [R96.64], R8 ;  /* 0x000000086000c985 */ /* 0x0025e8000c101910 */
[----:B------:R2:W1:Y:S04]  /*105e0*/  LDS.128 R52, [R58+0x1080] ;  /* 0x001080003a347984 */ /* 0x0004680000000c00 */
[----:B------:R2:W1:Y:S04]  /*105f0*/  LDS.128 R48, [R58+0x2080] ;  /* 0x002080003a307984 */ /* 0x0004680000000c00 */
[----:B------:R2:W1:Y:S04]  /*10600*/  LDS.128 R44, [R58+0x3080] ;  /* 0x003080003a2c7984 */ /* 0x0004680000000c00 */
[----:B------:R2:W1:Y:S04]  /*10610*/  LDS.128 R40, [R58+0x5080] ;  /* 0x005080003a287984 */ /* 0x0004680000000c00 */
[----:B------:R2:W1:Y:S04]  /*10620*/  LDS.128 R36, [R58+0x6080] ;  /* 0x006080003a247984 */ /* 0x0004680000000c00 */
[----:B------:R2:W1:Y:S04]  /*10630*/  LDS.128 R32, [R58+0x7080] ;  /* 0x007080003a207984 */ /* 0x0004680000000c00 */
[----:B------:R2:W1:Y:S04]  /*10640*/  LDS.128 R28, [R58+0x9080] ;  /* 0x009080003a1c7984 */ /* 0x0004680000000c00 */
[----:B------:R2:W1:Y:S04]  /*10650*/  LDS.128 R24, [R58+0xa080] ;  /* 0x00a080003a187984 */ /* 0x0004680000000c00 */
[----:B------:R2:W1:Y:S01]  /*10660*/  LDS.128 R20, [R58+0xb080] ;  /* 0x00b080003a147984 */ /* 0x0004620000000c00 */
[----:B------:R-:W-:Y:S05]  /*10670*/  @P0 BRA `(.L_x_193) ;  /* 0x0000014000000947 */ /* 0x000fea0003800000 */
[----:B---34-:R-:W3:Y:S01]  /*10680*/  LDS.128 R16, [R58+0x80] ;  /* 0x000080003a107984 */ /* 0x018ee20000000c00 */
[----:B------:R-:W-:-:S02]  /*10690*/  IADD3 R56, R3, 0x40, RZ ;  /* 0x0000004003387810 */ /* 0x000fc40007ffe0ff */
[C---:B------:R-:W-:Y:S01]  /*106a0*/  IADD3 R14, R3.reuse, 0x80, RZ ;  /* 0x00000080030e7810 */ /* 0x040fe20007ffe0ff */
[----:B--2---:R-:W2:Y:S01]  /*106b0*/  LDS.128 R8, [R58+0x4080] ;  /* 0x004080003a087984 */ /* 0x004ea20000000c00 */
[----:B------:R-:W-:Y:S02]  /*106c0*/  ISETP.GE.AND P1, PT, R56, c[0x0][0x3c8], PT ;  /* 0x0000f20038007a0c */ /* 0x000fe40003f26270 */
[----:B------:R-:W-:Y:S01]  /*106d0*/  ISETP.GE.AND P0, PT, R14, c[0x0][0x3c8], PT ;  /* 0x0000f2000e007a0c */ /* 0x000fe20003f06270 */
[----:B------:R4:W5:Y:S01]  /*106e0*/  LDS.128 R4, [R58+0x8080] ;  /* 0x008080003a047984 */ /* 0x0009620000000c00 */
[----:B------:R-:W-:-:S09]  /*106f0*/  ISETP.GE.AND P2, PT, R3, c[0x0][0x3c8], PT ;  /* 0x0000f20003007a0c */ /* 0x000fd20003f46270 */
[----:B------:R-:W-:Y:S02]  /*10700*/  @!P1 SHF.R.S32.HI R15, RZ, 0x1f, R56 ;  /* 0x0000001fff0f9819 */ /* 0x000fe40000011438 */
[----:B------:R-:W-:Y:S02]  /*10710*/  @!P0 SHF.R.S32.HI R13, RZ, 0x1f, R14 ;  /* 0x0000001fff0d8819 */ /* 0x000fe4000001140e */
[----:B------:R-:W-:Y:S02]  /*10720*/  @!P1 LEA.HI R15, R15, R56, RZ, 0x3 ;  /* 0x000000380f0f9211 */ /* 0x000fe400078f18ff */
[----:B------:R-:W-:Y:S02]  /*10730*/  @!P0 LEA.HI R13, R13, R14, RZ, 0x3 ;  /* 0x0000000e0d0d8211 */ /* 0x000fe400078f18ff */
[----:B------:R-:W-:Y:S02]  /*10740*/  @!P1 LOP3.LUT R15, R15, 0xfffffff8, RZ, 0xc0, !PT ;  /* 0xfffffff80f0f9812 */ /* 0x000fe400078ec0ff */
[----:B------:R-:W-:Y:S01]  /*10750*/  @!P0 LOP3.LUT R13, R13, 0xfffffff8, RZ, 0xc0, !PT ;  /* 0xfffffff80d0d8812 */ /* 0x000fe200078ec0ff */
[----:B----4-:R-:W-:-:S04]  /*10760*/  @!P2 IMAD.WIDE R58, R3, 0x2, R60 ;  /* 0x00000002033aa825 */ /* 0x010fc800078e023c */
[----:B------:R-:W-:-:S04]  /*10770*/  @!P1 IMAD.WIDE R14, R15, 0x2, R60 ;  /* 0x000000020f0e9825 */ /* 0x000fc800078e023c */
[----:B------:R-:W-:Y:S01]  /*10780*/  @!P0 IMAD.WIDE R60, R13, 0x2, R60 ;  /* 0x000000020d3c8825 */ /* 0x000fe200078e023c */
[----:B---3--:R3:W-:Y:S04]  /*10790*/  @!P2 ST.E.128 [R58.64], R16 ;  /* 0x000000103a00a985 */ /* 0x0087e8000c101d10 */
[----:B--2---:R3:W-:Y:S04]  /*107a0*/  @!P1 ST.E.128 [R14.64], R8 ;  /* 0x000000080e009985 */ /* 0x0047e8000c101d10 */
[----:B-----5:R3:W-:Y:S02]  /*107b0*/  @!P0 ST.E.128 [R60.64], R4 ;  /* 0x000000043c008985 */ /* 0x0207e4000c101d10 */
.L_x_193:
[----:B---34-:R-:W-:Y:S05]  /*107c0*/  BSYNC B0 ;  /* 0x0000000000007941 */ /* 0x018fea0003800000 */
.L_x_192:
[----:B------:R-:W-:Y:S01]  /*107d0*/  IADD3 R5, R57, 0x20, RZ ;  /* 0x0000002039057810 */ /* 0x000fe20007ffe0ff */
[----:B------:R3:W4:Y:S01]  /*107e0*/  SHFL.IDX PT, R9, R2, 0x1, 0x181f ;  /* 0x00381f0002097f89 */ /* 0x00072200000e0000 */
[----:B------:R-:W-:Y:S02]  /*107f0*/  BSSY B0, `(.L_x_194) ;  /* 0x0000015000007945 */ /* 0x000fe40003800000 */
[----:B------:R-:W-:Y:S01]  /*10800*/  ISETP.GE.AND P0, PT, R5, R12, PT ;  /* 0x0000000c0500720c */ /* 0x000fe20003f06270 */
[----:B--2---:R3:W2:-:S12]  /*10810*/  SHFL.IDX PT, R8, R0, 0x1, 0x181f ;  /* 0x00381f0000087f89 */ /* 0x00469800000e0000 */
        /* <DEDUP_REMOVED lines=13> */
[----:B-1----:R1:W-:Y:S02]  /*108f0*/  @!P2 ST.E.128 [R10.64], R52 ;  /* 0x000000340a00a985 */ /* 0x0023e4000c101d10 */
[----:B------:R-:W-:-:S04]  /*10900*/  @!P1 IMAD.WIDE R6, R6, 0x2, R8 ;  /* 0x0000000206069825 */ /* 0x000fc800078e0208 */
[----:B------:R-:W-:Y:S01]  /*10910*/  @!P0 IMAD.WIDE R4, R4, 0x2, R8 ;  /* 0x0000000204048825 */ /* 0x000fe200078e0208 */
[----:B------:R1:W-:Y:S04]  /*10920*/  @!P1 ST.E.128 [R6.64], R40 ;  /* 0x0000002806009985 */ /* 0x0003e8000c101d10 */
[----:B------:R1:W-:Y:S02]  /*10930*/  @!P0 ST.E.128 [R4.64], R28 ;  /* 0x0000001c04008985 */ /* 0x0003e4000c101d10 */
.L_x_195:
[----:B------:R-:W-:Y:S05]  /*10940*/  BSYNC B0 ;  /* 0x0000000000007941 */ /* 0x000fea0003800000 */
.L_x_194:
[----:B-1----:R-:W-:Y:S01]  /*10950*/  IADD3 R5, R57, 0x40, RZ ;  /* 0x0000004039057810 */ /* 0x002fe20007ffe0ff */
[----:B----4-:R1:W4:Y:S01]  /*10960*/  SHFL.IDX PT, R9, R2, 0x2, 0x181f ;  /* 0x00581f0002097f89 */ /* 0x01032200000e0000 */
        /* <DEDUP_REMOVED lines=21> */
.L_x_197:
[----:B------:R-:W-:Y:S05]  /*10ac0*/  BSYNC B0 ;  /* 0x0000000000007941 */ /* 0x000fea0003800000 */
.L_x_196:
[----:B------:R-:W-:Y:S01]  /*10ad0*/  IADD3 R57, R57, 0x60, RZ ;  /* 0x0000006039397810 */ /* 0x000fe20007ffe0ff */
[----:B--2---:R2:W1:Y:S03]  /*10ae0*/  SHFL.IDX PT, R7, R2, 0x3, 0x181f ;  /* 0x00781f0002077f89 */ /* 0x00446600000e0000 */
[----:B------:R-:W-:Y:S01]  /*10af0*/  ISETP.GE.AND P0, PT, R57, R12, PT ;  /* 0x0000000c3900720c */ /* 0x000fe20003f06270 */
[----:B------:R2:W3:-:S12]  /*10b00*/  SHFL.IDX PT, R6, R0, 0x3, 0x181f ;  /* 0x00781f0000067f89 */ /* 0x0004d800000e0000 */
[----:B------:R-:W-:Y:S05]  /*10b10*/  @P0 EXIT ;  /* 0x000000000000094d */ /* 0x000fea0003800000 */
[C---:B------:R-:W-:Y:S02]  /*10b20*/  IADD3 R5, R3.reuse, 0x40, RZ ;  /* 0x0000004003057810 */ /* 0x040fe40007ffe0ff */
[----:B------:R-:W-:Y:S02]  /*10b30*/  ISETP.GE.AND P1, PT, R3, c[0x0][0x3c8], PT ;  /* 0x0000f20003007a0c */ /* 0x000fe40003f26270 */
[----:B------:R-:W-:-:S13]  /*10b40*/  ISETP.GE.AND P0, PT, R5, c[0x0][0x3c8], PT ;  /* 0x0000f20005007a0c */ /* 0x000fda0003f06270 */
[----:B-123--:R-:W-:-:S04]  /*10b50*/  @!P0 SHF.R.S32.HI R0, RZ, 0x1f, R5 ;  /* 0x0000001fff008819 */ /* 0x00efc80000011405 */
[----:B------:R-:W-:Y:S01]  /*10b60*/  @!P0 LEA.HI R0, R0, R5, RZ, 0x3 ;  /* 0x0000000500008211 */ /* 0x000fe200078f18ff */
[C-C-:B------:R-:W-:Y:S01]  /*10b70*/  @!P1 IMAD.WIDE R4, R3.reuse, 0x2, R6.reuse ;  /* 0x0000000203049825 */ /* 0x140fe200078e0206 */
[----:B------:R-:W-:Y:S02]  /*10b80*/  IADD3 R3, R3, 0x80, RZ ;  /* 0x0000008003037810 */ /* 0x000fe40007ffe0ff */
[----:B------:R-:W-:Y:S02]  /*10b90*/  @!P0 LOP3.LUT R0, R0, 0xfffffff8, RZ, 0xc0, !PT ;  /* 0xfffffff800008812 */ /* 0x000fe400078ec0ff */
[----:B------:R1:W-:Y:S03]  /*10ba0*/  @!P1 ST.E.128 [R4.64], R44 ;  /* 0x0000002c04009985 */ /* 0x0003e6000c101d10 */
[----:B----4-:R-:W-:-:S05]  /*10bb0*/  @!P0 IMAD.WIDE R8, R0, 0x2, R6 ;  /* 0x0000000200088825 */ /* 0x010fca00078e0206 */
[----:B------:R1:W-:Y:S01]  /*10bc0*/  @!P0 ST.E.128 [R8.64], R32 ;  /* 0x0000002008008985 */ /* 0x0003e2000c101d10 */
[----:B------:R-:W-:-:S13]  /*10bd0*/  ISETP.GE.AND P0, PT, R3, c[0x0][0x3c8], PT ;  /* 0x0000f20003007a0c */ /* 0x000fda0003f06270 */
[----:B------:R-:W-:Y:S05]  /*10be0*/  @P0 EXIT ;  /* 0x000000000000094d */ /* 0x000fea0003800000 */
[----:B------:R-:W-:-:S04]  /*10bf0*/  SHF.R.S32.HI R0, RZ, 0x1f, R3 ;  /* 0x0000001fff007819 */ /* 0x000fc80000011403 */
[----:B------:R-:W-:-:S04]  /*10c00*/  LEA.HI R3, R0, R3, RZ, 0x3 ;  /* 0x0000000300037211 */ /* 0x000fc800078f18ff */
[----:B------:R-:W-:-:S05]  /*10c10*/  LOP3.LUT R3, R3, 0xfffffff8, RZ, 0xc0, !PT ;  /* 0xfffffff803037812 */ /* 0x000fca00078ec0ff */
[----:B------:R-:W-:-:S05]  /*10c20*/  IMAD.WIDE R6, R3, 0x2, R6 ;  /* 0x0000000203067825 */ /* 0x000fca00078e0206 */
[----:B------:R-:W-:Y:S01]  /*10c30*/  ST.E.128 [R6.64], R20 ;  /* 0x0000001406007985 */ /* 0x000fe2000c101d10 */
[----:B------:R-:W-:Y:S05]  /*10c40*/  EXIT ;  /* 0x000000000000794d */ /* 0x000fea0003800000 */
.L_x_191:
[----:B------:R-:W1:Y:S01]  /*10c50*/  S2R R7, SR_TID.X ;  /* 0x0000000000077919 */ /* 0x000e620000002100 */
[----:B------:R-:W-:Y:S03]  /*10c60*/  BSSY B0, `(.L_x_198) ;  /* 0x0000027000007945 */ /* 0x000fe60003800000 */
[----:B------:R-:W2:Y:S01]  /*10c70*/  S2R R8, SR_CTAID.Z ;  /* 0x0000000000087919 */ /* 0x000ea20000002700 */
[----:B-1----:R-:W-:Y:S02]  /*10c80*/  ISETP.GT.AND P0, PT, R7, 0x7f, PT ;  /* 0x0000007f0700780c */ /* 0x002fe40003f04270 */
[----:B--2---:R-:W-:-:S11]  /*10c90*/  SHF.R.S32.HI R11, RZ, 0x1f, R8 ;  /* 0x0000001fff0b7819 */ /* 0x004fd60000011408 */
[----:B------:R-:W-:Y:S05]  /*10ca0*/  @P0 BRA `(.L_x_199) ;  /* 0x0000022000000947 */ /* 0x000fea0003800000 */
[----:B------:R-:W1:Y:S01]  /*10cb0*/  S2R R0, SR_CTAID.X ;  /* 0x0000000000007919 */ /* 0x000e620000002500 */
[----:B------:R-:W-:-:S05]  /*10cc0*/  MOV R2, c[0x0][0x4e8] ;  /* 0x00013a0000027a02 */ /* 0x000fca0000000f00 */
[----:B------:R-:W-:Y:S01]  /*10cd0*/  IMAD R3, R2, c[0x0][0x388], RZ ;  /* 0x0000e20002037a24 */ /* 0x000fe200078e02ff */
[----:B-1----:R-:W-:-:S04]  /*10ce0*/  LEA R0, R0, R7, 0x7 ;  /* 0x0000000700007211 */ /* 0x002fc800078e38ff */
[----:B------:R-:W-:-:S13]  /*10cf0*/  ISETP.GE.AND P0, PT, R0, R3, PT ;  /* 0x000000030000720c */ /* 0x000fda0003f06270 */
[----:B------:R-:W-:Y:S05]  /*10d00*/  @P0 BRA `(.L_x_199) ;  /* 0x000001c000000947 */ /* 0x000fea0003800000 */
[----:B------:R-:W1:Y:S01]  /*10d10*/  S2R R9, SR_CTAID.Y ;  /* 0x0000000000097919 */ /* 0x000e620000002600 */
[----:B------:R-:W-:Y:S02]  /*10d20*/  ISETP.NE.AND P0, PT, R2, 0x1, PT ;  /* 0x000000010200780c */ /* 0x000fe40003f05270 */
[----:B------:R-:W-:-:S11]  /*10d30*/  MOV R5, R0 ;  /* 0x0000000000057202 */ /* 0x000fd60000000f00 */
[----:B------:R-:W-:-:S05]  /*10d40*/  @P0 IMAD.HI.U32 R6, R0, c[0x0][0x4ec], RZ ;  /* 0x00013b0000060a27 */ /* 0x000fca00078e00ff */
[----:B------:R-:W-:Y:S02]  /*10d50*/  @P0 SHF.R.U32.HI R5, RZ, c[0x0][0x4f0], R6 ;  /* 0x00013c00ff050a19 */ /* 0x000fe40000011606 */
[----:B-1----:R-:W-:Y:S01]  /*10d60*/  SHF.R.S32.HI R4, RZ, 0x1f, R9 ;  /* 0x0000001fff047819 */ /* 0x002fe20000011409 */
[----:B------:R-:W-:-:S04]  /*10d70*/  IMAD.WIDE.U32 R2, R9, c[0x0][0x490], RZ ;  /* 0x0001240009027a25 */ /* 0x000fc800078e00ff */
[----:B------:R-:W-:Y:S02]  /*10d80*/  IMAD R4, R4, c[0x0][0x490], RZ ;  /* 0x0001240004047a24 */ /* 0x000fe400078e02ff */
[----:B------:R-:W-:Y:S02]  /*10d90*/  IMAD.MOV.U32 R12, RZ, RZ, R2 ;  /* 0x000000ffff0c7224 */ /* 0x000fe400078e0002 */
[----:B------:R-:W-:Y:S01]  /*10da0*/  IMAD R13, R9, c[0x0][0x494], R4 ;  /* 0x00012500090d7a24 */ /* 0x000fe200078e0204 */
[----:B------:R-:W-:-:S04]  /*10db0*/  IADD3 R9, -R5, RZ, RZ ;  /* 0x000000ff05097210 */ /* 0x000fc80007ffe1ff */
[----:B------:R-:W-:Y:S01]  /*10dc0*/  IADD3 R13, R3, R13, RZ ;  /* 0x0000000d030d7210 */ /* 0x000fe20007ffe0ff */
[----:B------:R-:W-:Y:S02]  /*10dd0*/  IMAD R3, R11, c[0x0][0x498], RZ ;  /* 0x000126000b037a24 */ /* 0x000fe400078e02ff */
[----:B------:R-:W-:Y:S02]  /*10de0*/  IMAD R4, R9, c[0x0][0x4e8], R0 ;  /* 0x00013a0009047a24 */ /* 0x000fe400078e0200 */
[----:B------:R-:W-:-:S03]  /*10df0*/  IMAD.WIDE.U32 R12, R8, c[0x0][0x498], R12 ;  /* 0x00012600080c7a25 */ /* 0x000fc600078e000c */
[----:B------:R-:W-:Y:S01]  /*10e00*/  SHF.R.S32.HI R2, RZ, 0x1f, R4 ;  /* 0x0000001fff027819 */ /* 0x000fe20000011404 */
[----:B------:R-:W-:Y:S01]  /*10e10*/  IMAD R0, R8, c[0x0][0x49c], R3 ;  /* 0x0001270008007a24 */ /* 0x000fe200078e0203 */
[----:B------:R-:W-:Y:S02]  /*10e20*/  SHF.R.S32.HI R3, RZ, 0x1f, R5 ;  /* 0x0000001fff037819 */ /* 0x000fe40000011405 */
[----:B------:R-:W-:Y:S01]  /*10e30*/  IADD3 R12, P0, R5, R12, RZ ;  /* 0x0000000c050c7210 */ /* 0x000fe20007f1e0ff */
[----:B------:R-:W-:-:S03]  /*10e40*/  IMAD R5, R2, c[0x0][0x488], RZ ;  /* 0x0001220002057a24 */ /* 0x000fc600078e02ff */
[----:B------:R-:W-:Y:S01]  /*10e50*/  IADD3.X R13, R3, R13, R0, P0, !PT ;  /* 0x0000000d030d7210 */ /* 0x000fe200007fe400 */
[----:B------:R-:W-:-:S04]  /*10e60*/  IMAD R5, R4, c[0x0][0x48c], R5 ;  /* 0x0001230004057a24 */ /* 0x000fc800078e0205 */
[----:B------:R-:W-:-:S05]  /*10e70*/  IMAD.WIDE.U32 R12, R4, c[0x0][0x488], R12 ;  /* 0x00012200040c7a25 */ /* 0x000fca00078e000c */
[----:B------:R-:W-:Y:S02]  /*10e80*/  IADD3 R5, R13, R5, RZ ;  /* 0x000000050d057210 */ /* 0x000fe40007ffe0ff */
[----:B------:R-:W-:-:S04]  /*10e90*/  LEA R2, P0, R12, c[0x0][0x450], 0x2 ;  /* 0x000114000c027a11 */ /* 0x000fc800078010ff */
[----:B------:R-:W-:Y:S01]  /*10ea0*/  LEA.HI.X R3, R12, c[0x0][0x454], R5, 0x2, P0 ;  /* 0x000115000c037a11 */ /* 0x000fe200000f1405 */
[----:B------:R-:W-:-:S05]  /*10eb0*/  IMAD.MOV.U32 R5, RZ, RZ, -0x800000 ;  /* 0xff800000ff057424 */ /* 0x000fca00078e00ff */
[----:B------:R1:W-:Y:S03]  /*10ec0*/  STG.E [R2.64], R5 ;  /* 0x0000000502007986 */ /* 0x0003e6000c101910 */
.L_x_199:
[----:B------:R-:W-:Y:S05]  /*10ed0*/  BSYNC B0 ;  /* 0x0000000000007941 */ /* 0x000fea0003800000 */
.L_x_198:
[----:B------:R-:W2:Y:S01]  /*10ee0*/  S2R R12, SR_CTAID.Y ;  /* 0x00000000000c7919 */ /* 0x000ea20000002600 */
[----:B------:R-:W-:Y:S01]  /*10ef0*/  SHF.R.S32.HI R4, RZ, 0x1f, R7 ;  /* 0x0000001fff047819 */ /* 0x000fe20000011407 */
[----:B------:R-:W-:Y:S01]  /*10f00*/  IMAD R11, R11, c[0x0][0x3f0], RZ ;  /* 0x0000fc000b0b7a24 */ /* 0x000fe200078e02ff */
[----:B-1----:R-:W-:Y:S01]  /*10f10*/  MOV R3, c[0x0][0x4e8] ;  /* 0x00013a0000037a02 */ /* 0x002fe20000000f00 */
[----:B------:R-:W1:Y:S01]  /*10f20*/  S2R R5, SR_CTAID.X ;  /* 0x0000000000057919 */ /* 0x000e620000002500 */
[----:B------:R-:W-:Y:S01]  /*10f30*/  LEA.HI R4, R4, R7, RZ, 0x3 ;  /* 0x0000000704047211 */ /* 0x000fe200078f18ff */
[----:B------:R-:W-:Y:S01]  /*10f40*/  BSSY B0, `(.L_x_200) ;  /* 0x0000038000007945 */ /* 0x000fe20003800000 */
[C---:B------:R-:W-:Y:S01]  /*10f50*/  ISETP.NE.AND P0, PT, R3.reuse, 0x1, PT ;  /* 0x000000010300780c */ /* 0x040fe20003f05270 */
[----:B------:R-:W-:Y:S01]  /*10f60*/  IMAD R3, R3, c[0x0][0x388], RZ ;  /* 0x0000e20003037a24 */ /* 0x000fe200078e02ff */
[----:B------:R-:W-:Y:S02]  /*10f70*/  LOP3.LUT R2, R4, 0xfffffff8, RZ, 0xc0, !PT ;  /* 0xfffffff804027812 */ /* 0x000fe400078ec0ff */
[----:B------:R-:W-:-:S03]  /*10f80*/  SHF.R.S32.HI R4, RZ, 0x3, R4 ;  /* 0x00000003ff047819 */ /* 0x000fc60000011404 */
[----:B------:R-:W-:-:S05]  /*10f90*/  IMAD.IADD R7, R7, 0x1, -R2 ;  /* 0x0000000107077824 */ /* 0x000fca00078e0a02 */
[CC--:B------:R-:W-:Y:S02]  /*10fa0*/  LEA R6, R7.reuse, R4.reuse, 0x5 ;  /* 0x0000000407067211 */ /* 0x0c0fe400078e28ff */
[----:B------:R-:W-:Y:S02]  /*10fb0*/  SHF.L.U32 R7, R7, 0x3, RZ ;  /* 0x0000000307077819 */ /* 0x000fe400000006ff */
[----:B--2---:R-:W-:Y:S01]  /*10fc0*/  SHF.R.S32.HI R0, RZ, 0x1f, R12 ;  /* 0x0000001fff007819 */ /* 0x004fe2000001140c */
[C---:B-1----:R-:W-:Y:S01]  /*10fd0*/  IMAD R6, R5.reuse, 0x80, R6 ;  /* 0x0000008005067824 */ /* 0x042fe200078e0206 */
[----:B------:R-:W-:-:S03]  /*10fe0*/  LEA R4, R5, R4, 0x7 ;  /* 0x0000000405047211 */ /* 0x000fc600078e38ff */
[----:B------:R-:W-:Y:S01]  /*10ff0*/  IMAD R9, R0, c[0x0][0x3e8], RZ ;  /* 0x0000fa0000097a24 */ /* 0x000fe200078e02ff */
[----:B------:R-:W-:Y:S01]  /*11000*/  IADD3 R5, R7, 0x80, RZ ;  /* 0x0000008007057810 */ /* 0x000fe20007ffe0ff */
[----:B------:R-:W-:-:S04]  /*11010*/  @P0 IMAD.HI.U32 R2, R6, c[0x0][0x4ec], RZ ;  /* 0x00013b0006020a27 */ /* 0x000fc800078e00ff */
[C---:B------:R-:W-:Y:S02]  /*11020*/  IMAD R9, R12.reuse, c[0x0][0x3ec], R9 ;  /* 0x0000fb000c097a24 */ /* 0x040fe400078e0209 */
[----:B------:R-:W-:-:S04]  /*11030*/  IMAD.WIDE.U32 R12, R12, c[0x0][0x3e8], RZ ;  /* 0x0000fa000c0c7a25 */ /* 0x000fc800078e00ff */
[----:B------:R-:W-:Y:S01]  /*11040*/  IMAD R0, R8, c[0x0][0x3f4], R11 ;  /* 0x0000fd0008007a24 */ /* 0x000fe200078e020b */
[----:B------:R-:W-:Y:S01]  /*11050*/  IADD3 R13, R13, R9, RZ ;  /* 0x000000090d0d7210 */ /* 0x000fe20007ffe0ff */
[----:B------:R-:W-:Y:S01]  /*11060*/  IMAD.MOV.U32 R9, RZ, RZ, R6 ;  /* 0x000000ffff097224 */ /* 0x000fe200078e0006 */
[----:B------:R-:W-:-:S03]  /*11070*/  @P0 SHF.R.U32.HI R9, RZ, c[0x0][0x4f0], R2 ;  /* 0x00013c00ff090a19 */ /* 0x000fc60000011602 */
[----:B------:R-:W-:Y:S01]  /*11080*/  IMAD.WIDE.U32 R12, R8, c[0x0][0x3f0], R12 ;  /* 0x0000fc00080c7a25 */ /* 0x000fe200078e000c */
[----:B------:R-:W-:Y:S02]  /*11090*/  SHF.R.S32.HI R2, RZ, 0x1f, R9 ;  /* 0x0000001fff027819 */ /* 0x000fe40000011409 */
[----:B------:R-:W-:Y:S01]  /*110a0*/  IADD3 R11, -R9, RZ, RZ ;  /* 0x000000ff090b7210 */ /* 0x000fe20007ffe1ff */
[----:B------:R-:W-:Y:S02]  /*110b0*/  IMAD.IADD R13, R13, 0x1, R0 ;  /* 0x000000010d0d7824 */ /* 0x000fe400078e0200 */
[----:B------:R-:W-:Y:S02]  /*110c0*/  IMAD R2, R2, c[0x0][0x3e0], RZ ;  /* 0x0000f80002027a24 */ /* 0x000fe400078e02ff */
[----:B------:R-:W-:Y:S01]  /*110d0*/  IMAD R11, R11, c[0x0][0x4e8], R6 ;  /* 0x00013a000b0b7a24 */ /* 0x000fe200078e0206 */
[----:B------:R-:W-:Y:S01]  /*110e0*/  IADD3 R6, R7, 0x40, RZ ;  /* 0x0000004007067810 */ /* 0x000fe20007ffe0ff */
[----:B------:R-:W-:-:S03]  /*110f0*/  IMAD.WIDE.U32 R12, R9, c[0x0][0x3e0], R12 ;  /* 0x0000f800090c7a25 */ /* 0x000fc600078e000c */
[----:B------:R-:W-:Y:S01]  /*11100*/  SHF.R.S32.HI R0, RZ, 0x1f, R11 ;  /* 0x0000001fff007819 */ /* 0x000fe2000001140b */
[----:B------:R-:W-:-:S04]  /*11110*/  IMAD R9, R9, c[0x0][0x3e4], R2 ;  /* 0x0000f90009097a24 */ /* 0x000fc800078e0202 */
[----:B------:R-:W-:Y:S01]  /*11120*/  IMAD R0, R0, c[0x0][0x3d8], RZ ;  /* 0x0000f60000007a24 */ /* 0x000fe200078e02ff */
[----:B------:R-:W-:-:S03]  /*11130*/  IADD3 R13, R13, R9, RZ ;  /* 0x000000090d0d7210 */ /* 0x000fc60007ffe0ff */
[C---:B------:R-:W-:Y:S02]  /*11140*/  IMAD R0, R11.reuse, c[0x0][0x3dc], R0 ;  /* 0x0000f7000b007a24 */ /* 0x040fe400078e0200 */
[----:B------:R-:W-:-:S04]  /*11150*/  IMAD.WIDE.U32 R8, R11, c[0x0][0x3d8], R12 ;  /* 0x0000f6000b087a25 */ /* 0x000fc800078e000c */
[----:B------:R-:W-:Y:S01]  /*11160*/  IMAD.IADD R11, R9, 0x1, R0 ;  /* 0x00000001090b7824 */ /* 0x000fe200078e0200 */
[----:B------:R-:W-:-:S04]  /*11170*/  LEA R9, P0, R8, c[0x0][0x380], 0x1 ;  /* 0x0000e00008097a11 */ /* 0x000fc800078008ff */
[----:B------:R-:W-:Y:S01]  /*11180*/  LEA.HI.X R8, R8, c[0x0][0x384], R11, 0x1, P0 ;  /* 0x0000e10008087a11 */ /* 0x000fe200000f0c0b */
[----:B------:R1:W2:Y:S01]  /*11190*/  SHFL.IDX PT, R10, R9, RZ, 0x181f ;  /* 0x00181fff090a7589 */ /* 0x0002a200000e0000 */
[----:B------:R-:W-:-:S03]  /*111a0*/  ISETP.GE.AND P0, PT, R4, R3, PT ;  /* 0x000000030400720c */ /* 0x000fc60003f06270 */
[----:B------:R1:W3:Y:S10]  /*111b0*/  SHFL.IDX PT, R11, R8, RZ, 0x181f ;  /* 0x00181fff080b7589 */ /* 0x0002f400000e0000 */
        /* <DEDUP_REMOVED lines=16> */
.L_x_201:
[----:B------:R-:W-:Y:S05]  /*112c0*/  BSYNC B0 ;  /* 0x0000000000007941 */ /* 0x000fea0003800000 */
.L_x_200:
        /* <DEDUP_REMOVED lines=21> */
.L_x_203:
[----:B------:R-:W-:Y:S05]  /*11420*/  BSYNC B0 ;  /* 0x0000000000007941 */ /* 0x000fea0003800000 */
.L_x_202:
        /* <DEDUP_REMOVED lines=21> */
.L_x_205:
[----:B------:R-:W-:Y:S05]  /*11580*/  BSYNC B0 ;  /* 0x0000000000007941 */ /* 0x000fea0003800000 */
.L_x_204:
        /* <DEDUP_REMOVED lines=12> */
[----:B------:R-:W-:-:S05]  /*11650*/  @!P0 IMAD.WIDE R2, R3, 0x2, R10 ;  /* 0x0000000203028825 */ /* 0x000fca00078e020a */
        /* <DEDUP_REMOVED lines=9> */
.L_x_206:
        /* <DEDUP_REMOVED lines=9> */
.L_x_1334:


//--------------------- .text._ZN7cutlass13device_kernelIN5flash19enable_sm80_to_sm89INS1_16FlashAttnFwdSm80INS1_25CollectiveMainloopFwdSm80ILi8ELi1ELb0EN4cute5tupleIJNS5_1CILi128EEENS7_ILi64EEENS7_ILi192EEEEEELi192ENS_10bfloat16_tEfNS_4arch4Sm80ELb0ELb1ELb1ELb1ELb0ELb0ELb1ELb0EEENS1_21CollectiveEpilogueFwdINS6_IJS8_SA_S9_EEENS6_IJNS7_ILi1EEESI_SI_EEESC_SE_Li256ELb1ELb1ELb0ELb0EEENS1_19SingleTileSchedulerILb1ELb0ELb1ELi128EEEEEEEEEvNT_6ParamsE --------------------------
	.section	.text._ZN7cutlass13device_kernelIN5flash19enable_sm80_to_sm89INS1_16FlashAttnFwdSm80INS1_25CollectiveMainloopFwdSm80ILi8ELi1ELb0EN4cute5tupleIJNS5_1CILi128EEENS7_ILi64EEENS7_ILi192EEEEEELi192ENS_10bfloat16_tEfNS_4arch4Sm80ELb0ELb1ELb1ELb1ELb0ELb0ELb1ELb0EEENS1_21CollectiveEpilogueFwdINS6_IJS8_SA_S9_EEENS6_IJNS7_ILi1EEESI_SI_EEESC_SE_Li256ELb1ELb1ELb0ELb0EEENS1_19SingleTileSchedulerILb1ELb0ELb1ELi128EEEEEEEEEvNT_6ParamsE,"ax",@progbits
	.sectioninfo	@"SHI_REGISTERS=255"
	.align	128
.text._ZN7cutlass13device_kernelIN5flash19enable_sm80_to_sm89INS1_16FlashAttnFwdSm80INS1_25CollectiveMainloopFwdSm80ILi8ELi1ELb0EN4cute5tupleIJNS5_1CILi128EEENS7_ILi64EEENS7_ILi192EEEEEELi192ENS_10bfloat16_tEfNS_4arch4Sm80ELb0ELb1ELb1ELb1ELb0ELb0ELb1ELb0EEENS1_21CollectiveEpilogueFwdINS6_IJS8_SA_S9_EEENS6_IJNS7_ILi1EEESI_SI_EEESC_SE_Li256ELb1ELb1ELb0ELb0EEENS1_19SingleTileSchedulerILb1ELb0ELb1ELi128EEEEEEEEEvNT_6ParamsE:
        .type           _ZN7cutlass13device_kernelIN5flash19enable_sm80_to_sm89INS1_16FlashAttnFwdSm80INS1_25CollectiveMainloopFwdSm80ILi8ELi1ELb0EN4cute5tupleIJNS5_1CILi128EEENS7_ILi64EEENS7_ILi192EEEEEELi192ENS_10bfloat16_tEfNS_4arch4Sm80ELb0ELb1ELb1ELb1ELb0ELb0ELb1ELb0EEENS1_21CollectiveEpilogueFwdINS6_IJS8_SA_S9_EEENS6_IJNS7_ILi1EEESI_SI_EEESC_SE_Li256ELb1ELb1ELb0ELb0EEENS1_19SingleTileSchedulerILb1ELb0ELb1ELi128EEEEEEEEEvNT_6ParamsE,@function
        .size           _ZN7cutlass13device_kernelIN5flash19enable_sm80_to_sm89INS1_16FlashAttnFwdSm80INS1_25CollectiveMainloopFwdSm80ILi8ELi1ELb0EN4cute5tupleIJNS5_1CILi128EEENS7_ILi64EEENS7_ILi192EEEEEELi192ENS_10bfloat16_tEfNS_4arch4Sm80ELb0ELb1ELb1ELb1ELb0ELb0ELb1ELb0EEENS1_21CollectiveEpilogueFwdINS6_IJS8_SA_S9_EEENS6_IJNS7_ILi1EEESI_SI_EEESC_SE_Li256ELb1ELb1ELb0ELb0EEENS1_19SingleTileSchedulerILb1ELb0ELb1ELi128EEEEEEEEEvNT_6ParamsE,(.L_x_1335 - _ZN7cutlass13device_kernelIN5flash19enable_sm80_to_sm89INS1_16FlashAttnFwdSm80INS1_25CollectiveMainloopFwdSm80ILi8ELi1ELb0EN4cute5tupleIJNS5_1CILi128EEENS7_ILi64EEENS7_ILi192EEEEEELi192ENS_10bfloat16_tEfNS_4arch4Sm80ELb0ELb1ELb1ELb1ELb0ELb0ELb1ELb0EEENS1_21CollectiveEpilogueFwdINS6_IJS8_SA_S9_EEENS6_IJNS7_ILi1EEESI_SI_EEESC_SE_Li256ELb1ELb1ELb0ELb0EEENS1_19SingleTileSchedulerILb1ELb0ELb1ELi128EEEEEEEEEvNT_6ParamsE)
        .other          _ZN7cutlass13device_kernelIN5flash19enable_sm80_to_sm89INS1_16FlashAttnFwdSm80INS1_25CollectiveMainloopFwdSm80ILi8ELi1ELb0EN4cute5tupleIJNS5_1CILi128EEENS7_ILi64EEENS7_ILi192EEEEEELi192ENS_10bfloat16_tEfNS_4arch4Sm80ELb0ELb1ELb1ELb1ELb0ELb0ELb1ELb0EEENS1_21CollectiveEpilogueFwdINS6_IJS8_SA_S9_EEENS6_IJNS7_ILi1EEESI_SI_EEESC_SE_Li256ELb1ELb1ELb0ELb0EEENS1_19SingleTileSchedulerILb1ELb0ELb1ELi128EEEEEEEEEvNT_6ParamsE,@"STO_CUDA_ENTRY STV_DEFAULT"
_ZN7cutlass13device_kernelIN5flash19enable_sm80_to_sm89INS1_16FlashAttnFwdSm80INS1_25CollectiveMainloopFwdSm80ILi8ELi1ELb0EN4cute5tupleIJNS5_1CILi128EEENS7_ILi64EEENS7_ILi192EEEEEELi192ENS_10bfloat16_tEfNS_4arch4Sm80ELb0ELb1ELb1ELb1ELb0ELb0ELb1ELb0EEENS1_21CollectiveEpilogueFwdINS6_IJS8_SA_S9_EEENS6_IJNS7_ILi1EEESI_SI_EEESC_SE_Li256ELb1ELb1ELb0ELb0EEENS1_19SingleTileSchedulerILb1ELb0ELb1ELi128EEEEEEEEEvNT_6ParamsE:
[----:B------:R-:W-:Y:S02]  /*0000*/  MOV R1, c[0x0][0x28] ;  /* 0x00000a0000017a02 */ /* 0x000fe40000000f00 */
[----:B------:R-:W1:Y:S01]  /*0010*/  S2R R6, SR_TID.X ;  /* 0x0000000000067919 */ /* 0x000e620000002100 */
[----:B------:R-:W-:Y:S01]  /*0020*/  MOV R5, 0x4 ;  /* 0x0000000400057802 */ /* 0x000fe20000000f00 */
[----:B------:R-:W2:Y:S01]  /*0030*/  S2UR UR17, SR_CTAID.X ;  /* 0x00000000001179c3 */ /* 0x000ea20000002500 */
[----:B------:R-:W-:Y:S01]  /*0040*/  ULDC.64 UR18, c[0x0][0x118] ;  /* 0x0000460000127ab9 */ /* 0x000fe20000000a00 */
[----:B------:R-:W3:Y:S01]  /*0050*/  S2R R208, SR_CTAID.Z ;  /* 0x0000000000d07919 */ /* 0x000ee20000002700 */
[----:B-1----:R-:W-:Y:S01]  /*0060*/  SHF.R.U32.HI R0, RZ, 0x5, R6 ;  /* 0x00000005ff007819 */ /* 0x002fe20000011606 */
[----:B---3--:R-:W-:-:S05]  /*0070*/  IMAD.WIDE R2, R208, R5, c[0x0][0x568] ;  /* 0x00015a00d0027625 */ /* 0x008fca00078e0205 */
[----:B------:R-:W1:Y:S02]  /*0080*/  SHFL.IDX PT, R0, R0, RZ, 0x1f ;  /* 0x00001fff00007589 */ /* 0x000e6400000e0000 */
[----:B-1----:R-:W-:-:S13]  /*0090*/  ISETP.NE.AND P0, PT, R0, RZ, PT ;  /* 0x000000ff0000720c */ /* 0x002fda0003f05270 */
[----:B------:R-:W-:Y:S05]  /*00a0*/  @!P0 BRA `(.L_x_207) ;  /* 0x0000013000008947 */ /* 0x000fea0003800000 */
[----:B--2---:R-:W-:-:S04]  /*00b0*/  ISETP.NE.U32.AND P0, PT, RZ, c[0x0][0x568], PT ;  /* 0x00015a00ff007a0c */ /* 0x004fc80003f05070 */
[----:B------:R-:W-:-:S13]  /*00c0*/  ISETP.NE.AND.EX P0, PT, RZ, c[0x0][0x56c], PT, P0 ;  /* 0x00015b00ff007a0c */ /* 0x000fda0003f05300 */
[----:B------:R-:W-:Y:S05]  /*00d0*/  @!P0 BRA `(.L_x_208) ;  /* 0x0000002000008947 */ /* 0x000fea0003800000 */
[----:B------:R1:W5:Y:S01]  /*00e0*/  LDG.E R0, [R2.64] ;  /* 0x0000001202007981 */ /* 0x000362000c1e1900 */
[----:B------:R-:W-:Y:S05]  /*00f0*/  BRA `(.L_x_209) ;  /* 0x0000009000007947 */ /* 0x000fea0003800000 */
.L_x_208:
        /* <DEDUP_REMOVED lines=8> */
.L_x_210:
[----:B------:R-:W-:-:S04]  /*0180*/  MOV R0, c[0x0][0x54c] ;  /* 0x0001530000007a02 */ /* 0x000fc80000000f00 */
.L_x_209:
[----:B------:R-:W-:Y:S01]  /*0190*/  USHF.L.U32 UR7, UR17, 0x7, URZ ;  /* 0x0000000711077899 */ /* 0x000fe2000800063f */
[----:B-----5:R-:W-:-:S05]  /*01a0*/  IMAD R0, R0, c[0x0][0x548], RZ ;  /* 0x0001520000007a24 */ /* 0x020fca00078e02ff */
[----:B------:R-:W-:-:S04]  /*01b0*/  ISETP.LE.AND P0, PT, R0, UR7, PT ;  /* 0x0000000700007c0c */ /* 0x000fc8000bf03270 */
[----:B------:R-:W-:Y:S01]  /*01c0*/  SEL R208, R208, 0xffffffff, !P0 ;  /* 0xffffffffd0d07807 */ /* 0x000fe20004000000 */
[----:B------:R-:W-:Y:S05]  /*01d0*/  BRA `(.L_x_211) ;  /* 0x0000012000007947 */ /* 0x000fea0003800000 */
.L_x_207:
[----:B--2---:R-:W-:-:S04]  /*01e0*/  ISETP.NE.U32.AND P0, PT, RZ, c[0x0][0x568], PT ;  /* 0x00015a00ff007a0c */ /* 0x004fc80003f05070 */
[----:B------:R-:W-:-:S13]  /*01f0*/  ISETP.NE.AND.EX P0, PT, RZ, c[0x0][0x56c], PT, P0 ;  /* 0x00015b00ff007a0c */ /* 0x000fda0003f05300 */
[----:B------:R-:W-:Y:S05]  /*0200*/  @!P0 BRA `(.L_x_212) ;  /* 0x0000002000008947 */ /* 0x000fea0003800000 */
[----:B------:R1:W5:Y:S01]  /*0210*/  LDG.E R0, [R2.64] ;  /* 0x0000001202007981 */ /* 0x000362000c1e1900 */
[----:B------:R-:W-:Y:S05]  /*0220*/  BRA `(.L_x_213) ;  /* 0x0000009000007947 */ /* 0x000fea0003800000 */
.L_x_212:
        /* <DEDUP_REMOVED lines=8> */
.L_x_214:
[----:B------:R-:W-:-:S04]  /*02b0*/  MOV R0, c[0x0][0x54c] ;  /* 0x0001530000007a02 */ /* 0x000fc80000000f00 */
.L_x_213:
[----:B------:R-:W-:Y:S01]  /*02c0*/  USHF.L.U32 UR7, UR17, 0x7, URZ ;  /* 0x0000000711077899 */ /* 0x000fe2000800063f */
[----:B-----5:R-:W-:-:S05]  /*02d0*/  IMAD R0, R0, c[0x0][0x548], RZ ;  /* 0x0001520000007a24 */ /* 0x020fca00078e02ff */
[----:B------:R-:W-:-:S04]  /*02e0*/  ISETP.LE.AND P0, PT, R0, UR7, PT ;  /* 0x0000000700007c0c */ /* 0x000fc8000bf03270 */
[----:B------:R-:W-:-:S04]  /*02f0*/  SEL R208, R208, 0xffffffff, !P0 ;  /* 0xffffffffd0d07807 */ /* 0x000fc80004000000 */
.L_x_211:
[----:B------:R-:W-:-:S13]  /*0300*/  ISETP.GE.AND P0, PT, R208, RZ, PT ;  /* 0x000000ffd000720c */ /* 0x000fda0003f06270 */
[----:B------:R-:W-:Y:S05]  /*0310*/  @!P0 EXIT ;  /* 0x000000000000894d */ /* 0x000fea0003800000 */
[----:B------:R-:W-:Y:S02]  /*0320*/  ISETP.NE.U32.AND P1, PT, RZ, c[0x0][0x370], PT ;  /* 0x0000dc00ff007a0c */ /* 0x000fe40003f25070 */
[----:B------:R-:W-:Y:S02]  /*0330*/  ISETP.NE.U32.AND P0, PT, RZ, c[0x0][0x360], PT ;  /* 0x0000d800ff007a0c */ /* 0x000fe40003f05070 */
[----:B------:R-:W-:Y:S02]  /*0340*/  ISETP.NE.AND.EX P1, PT, RZ, c[0x0][0x374], PT, P1 ;  /* 0x0000dd00ff007a0c */ /* 0x000fe40003f25310 */
[----:B------:R-:W-:Y:S02]  /*0350*/  ISETP.NE.AND.EX P0, PT, RZ, c[0x0][0x364], PT, P0 ;  /* 0x0000d900ff007a0c */ /* 0x000fe40003f05300 */
[----:B------:R-:W-:Y:S02]  /*0360*/  ISETP.NE.U32.AND P5, PT, RZ, c[0x0][0x348], PT ;  /* 0x0000d200ff007a0c */ /* 0x000fe40003fa5070 */
[----:B------:R-:W-:-:S02]  /*0370*/  ISETP.NE.U32.AND P4, PT, RZ, c[0x0][0x350], PT ;  /* 0x0000d400ff007a0c */ /* 0x000fc40003f85070 */
[----:B------:R-:W-:Y:S02]  /*0380*/  ISETP.NE.AND.EX P5, PT, RZ, c[0x0][0x34c], PT, P5 ;  /* 0x0000d300ff007a0c */ /* 0x000fe40003fa5350 */
[----:B------:R-:W-:-:S03]  /*0390*/  ISETP.NE.AND.EX P4, PT, RZ, c[0x0][0x354], PT, P4 ;  /* 0x0000d500ff007a0c */ /* 0x000fc60003f85340 */
[----:B------:R-:W-:-:S04]  /*03a0*/  @P1 IMAD.WIDE R14, R208, R5, c[0x0][0x370] ;  /* 0x0000dc00d00e1625 */ /* 0x000fc800078e0205 */
[----:B------:R-:W-:Y:S01]  /*03b0*/  @P0 IMAD.WIDE R12, R208, R5, c[0x0][0x360] ;  /* 0x0000d800d00c0625 */ /* 0x000fe200078e0205 */
[----:B------:R-:W2:Y:S01]  /*03c0*/  @P1 LDG.E R4, [R14.64] ;  /* 0x000000120e041981 */ /* 0x000ea2000c1e1900 */
[----:B-1----:R-:W-:-:S03]  /*03d0*/  CS2R R2, SRZ ;  /* 0x0000000000027805 */ /* 0x002fc6000001ff00 */
[----:B------:R-:W3:Y:S01]  /*03e0*/  @P0 LDG.E R0, [R12.64] ;  /* 0x000000120c000981 */ /* 0x000ee2000c1e1900 */
[----:B------:R-:W-:-:S04]  /*03f0*/  IMAD.WIDE R10, R208, R5, c[0x0][0x348] ;  /* 0x0000d200d00a7625 */ /* 0x000fc800078e0205 */
[----:B------:R-:W-:Y:S01]  /*0400*/  IMAD.WIDE R8, R208, R5, c[0x0][0x350] ;  /* 0x0000d400d0087625 */ /* 0x000fe200078e0205 */
[----:B------:R1:W5:Y:S04]  /*0410*/  @P5 LDG.E R2, [R10.64] ;  /* 0x000000120a025981 */ /* 0x000368000c1e1900 */
[----:B------:R1:W5:Y:S01]  /*0420*/  @P4 LDG.E R3, [R8.64] ;  /* 0x0000001208034981 */ /* 0x000362000c1e1900 */
[----:B------:R-:W-:Y:S02]  /*0430*/  UMOV UR6, URZ ;  /* 0x0000003f00067c82 */ /* 0x000fe40008000000 */
[----:B------:R-:W-:Y:S02]  /*0440*/  ULDC UR16, c[0x0][0x168] ;  /* 0x00005a0000107ab9 */ /* 0x000fe40000000800 */
[----:B------:R-:W-:Y:S01]  /*0450*/  ULDC UR9, c[0x0][0x1d0] ;  /* 0x0000740000097ab9 */ /* 0x000fe20000000800 */
[----:B--2---:R1:W2:Y:S08]  /*0460*/  @P1 R2UR UR6, R4 ;  /* 0x00000000040613c2 */ /* 0x0042b000000e0000 */
[----:B---3--:R1:W3:Y:S02]  /*0470*/  @P0 R2UR UR16, R0 ;  /* 0x00000000001003c2 */ /* 0x0082e400000e0000 */
[----:B-12---:R-:W-:Y:S05]  /*0480*/  @P0 BRA `(.L_x_215) ;  /* 0x0000006000000947 */ /* 0x006fea0003800000 */
[----:B------:R-:W-:Y:S05]  /*0490*/  @!P5 BRA `(.L_x_215) ;  /* 0x000000500000d947 */ /* 0x000fea0003800000 */
[----:B------:R-:W2:Y:S04]  /*04a0*/  LDG.E R0, [R10.64] ;  /* 0x000000120a007981 */ /* 0x000ea8000c1e1900 */
[----:B------:R-:W4:Y:S01]  /*04b0*/  LDG.E R4, [R10.64+0x4] ;  /* 0x000004120a047981 */ /* 0x000f22000c1e1900 */
[----:B--23--:R-:W1:Y:S08]  /*04c0*/  R2UR UR16, R0 ;  /* 0x00000000001073c2 */ /* 0x00ce7000000e0000 */
[----:B----4-:R-:W1:Y:S02]  /*04d0*/  R2UR UR4, R4 ;  /* 0x00000000040473c2 */ /* 0x010e6400000e0000 */
[----:B-1----:R-:W-:-:S06]  /*04e0*/  UIADD3 UR16, -UR16, UR4, URZ ;  /* 0x0000000410107290 */ /* 0x002fcc000fffe13f */
.L_x_215:
[----:B------:R-:W-:-:S04]  /*04f0*/  ISETP.NE.U32.AND P0, PT, RZ, c[0x0][0x368], PT ;  /* 0x0000da00ff007a0c */ /* 0x000fc80003f05070 */
[----:B------:R-:W-:-:S13]  /*0500*/  ISETP.NE.AND.EX P0, PT, RZ, c[0x0][0x36c], PT, P0 ;  /* 0x0000db00ff007a0c */ /* 0x000fda0003f05300 */
[----:B------:R-:W-:Y:S05]  /*0510*/  @!P0 BRA `(.L_x_216) ;  /* 0x0000004000008947 */ /* 0x000fea0003800000 */
[----:B------:R-:W-:-:S05]  /*0520*/  IMAD.WIDE R8, R208, R5, c[0x0][0x368] ;  /* 0x0000da00d0087625 */ /* 0x000fca00078e0205 */
[----:B------:R-:W2:Y:S02]  /*0530*/  LDG.E R0, [R8.64] ;  /* 0x0000001208007981 */ /* 0x000ea4000c1e1900 */
[----:B--2---:R1:W2:Y:S02]  /*0540*/  R2UR UR9, R0 ;  /* 0x00000000000973c2 */ /* 0x0042a400000e0000 */
[----:B-12---:R-:W-:Y:S05]  /*0550*/  BRA `(.L_x_217) ;  /* 0x0000006000007947 */ /* 0x006fea0003800000 */
.L_x_216:
[----:B------:R-:W-:Y:S05]  /*0560*/  @!P4 BRA `(.L_x_217) ;  /* 0x000000500000c947 */ /* 0x000fea0003800000 */
[----:B------:R-:W2:Y:S04]  /*0570*/  LDG.E R0, [R8.64] ;  /* 0x0000001208007981 */ /* 0x000ea8000c1e1900 */
[----:B------:R-:W4:Y:S01]  /*0580*/  LDG.E R4, [R8.64+0x4] ;  /* 0x0000041208047981 */ /* 0x000f22000c1e1900 */
[----:B--2---:R-:W1:Y:S08]  /*0590*/  R2UR UR9, R0 ;  /* 0x00000000000973c2 */ /* 0x004e7000000e0000 */
[----:B----4-:R-:W1:Y:S02]  /*05a0*/  R2UR UR4, R4 ;  /* 0x00000000040473c2 */ /* 0x010e6400000e0000 */
[----:B-1----:R-:W-:-:S06]  /*05b0*/  UIADD3 UR9, -UR9, UR4, URZ ;  /* 0x0000000409097290 */ /* 0x002fcc000fffe13f */
.L_x_217:
[----:B------:R-:W-:Y:S01]  /*05c0*/  ULDC UR4, c[0x0][0x2c4] ;  /* 0x0000b10000047ab9 */ /* 0x000fe20000000800 */
[----:B-----5:R-:W-:Y:S01]  /*05d0*/  IADD3 R0, R3, UR6, RZ ;  /* 0x0000000603007c10 */ /* 0x020fe2000fffe0ff */
[----:B------:R-:W-:-:S02]  /*05e0*/  UISETP.NE.AND UP2, UPT, UR4, 0x1, UPT ;  /* 0x000000010400788c */ /* 0x000fc4000bf45270 */
[----:B------:R-:W-:Y:S02]  /*05f0*/  ULDC.64 UR10, c[0x0][0x2c8] ;  /* 0x0000b200000a7ab9 */ /* 0x000fe40000000a00 */
[----:B------:R-:W-:Y:S02]  /*0600*/  ULDC.64 UR4, c[0x0][0x328] ;  /* 0x0000ca0000047ab9 */ /* 0x000fe40000000a00 */
[----:B------:R-:W-:Y:S02]  /*0610*/  UISETP.GE.AND UP1, UPT, UR5, 0x1, UPT ;  /* 0x000000010500788c */ /* 0x000fe4000bf26270 */
[----:B------:R-:W-:-:S03]  /*0620*/  UIADD3 UR9, -UR6, UR9, URZ ;  /* 0x0000000906097290 */ /* 0x000fc6000fffe13f */
[----:B------:R-:W-:Y:S01]  /*0630*/  @UP2 UIADD3 UR12, UR7, 0x7f, URZ ;  /* 0x0000007f070c2890 */ /* 0x000fe2000fffe03f */
[----:B------:R-:W-:Y:S01]  /*0640*/  PLOP3.LUT P0, PT, PT, PT, UP1, 0x40, 0x0 ;  /* 0x000000000000781c */ /* 0x000fe20003f0e818 */
[----:B---3--:R-:W-:Y:S02]  /*0650*/  UIADD3 UR8, UR9, 0x1, -UR16 ;  /* 0x0000000109087890 */ /* 0x008fe4000fffe810 */
[----:B------:R-:W-:Y:S02]  /*0660*/  UIMAD.WIDE.U32 UR12, UR12, UR10, URZ ;  /* 0x0000000a0c0c72a5 */ /* 0x000fe4000f8e003f */
[----:B------:R-:W-:Y:S02]  /*0670*/  UIADD3 UR10, UR7, 0x7f, URZ ;  /* 0x0000007f070a7890 */ /* 0x000fe4000fffe03f */
[----:B------:R-:W-:-:S04]  /*0680*/  @UP2 USHF.R.U32.HI UR10, URZ, UR11, UR13 ;  /* 0x0000000b3f0a2299 */ /* 0x000fc8000801160d */
[----:B------:R-:W-:-:S04]  /*0690*/  UIADD3 UR8, UR8, UR10, URZ ;  /* 0x0000000a08087290 */ /* 0x000fc8000fffe03f */
[----:B------:R-:W-:Y:S01]  /*06a0*/  UIADD3 UR4, UR8, UR4, URZ ;  /* 0x0000000408047290 */ /* 0x000fe2000fffe03f */
[----:B------:R-:W-:Y:S05]  /*06b0*/  @P0 BRA `(.L_x_218) ;  /* 0x0000012000000947 */ /* 0x000fea0003800000 */
[----:B------:R-:W-:Y:S01]  /*06c0*/  ISETP.LT.AND P0, PT, RZ, UR8, PT ;  /* 0x00000008ff007c0c */ /* 0x000fe2000bf01270 */
[----:B------:R-:W-:-:S12]  /*06d0*/  UIADD3 UR6, UR8, -0x1, URZ ;  /* 0xffffffff08067890 */ /* 0x000fd8000fffe03f */
[----:B------:R-:W-:Y:S05]  /*06e0*/  @P0 BRA `(.L_x_219) ;  /* 0x0000007000000947 */ /* 0x000fea0003800000 */
[----:B------:R-:W-:Y:S02]  /*06f0*/  UISETP.NE.AND UP0, UPT, UR5, 0x1, UPT ;  /* 0x000000010500788c */ /* 0x000fe4000bf05270 */
[----:B------:R-:W-:Y:S02]  /*0700*/  UIADD3 UR6, -UR8, URZ, URZ ;  /* 0x0000003f08067290 */ /* 0x000fe4000fffe13f */
[----:B------:R-:W-:Y:S02]  /*0710*/  ULDC.64 UR10, c[0x0][0x330] ;  /* 0x0000cc00000a7ab9 */ /* 0x000fe40000000a00 */
[----:B------:R-:W-:-:S05]  /*0720*/  UIMAD.WIDE.U32 UR12, UR6, UR10, URZ ;  /* 0x0000000a060c72a5 */ /* 0x000fca000f8e003f */
[----:B------:R-:W-:-:S04]  /*0730*/  @UP0 USHF.R.U32.HI UR6, URZ, UR11, UR13 ;  /* 0x0000000b3f060299 */ /* 0x000fc8000801160d */
[----:B------:R-:W-:Y:S01]  /*0740*/  ULOP3.LUT UR6, URZ, UR6, URZ, 0x33, !UPT ;  /* 0x000000063f067292 */ /* 0x000fe2000f8e333f */
[----:B------:R-:W-:Y:S05]  /*0750*/  BRA `(.L_x_220) ;  /* 0x0000004000007947 */ /* 0x000fea0003800000 */
.L_x_219:
[----:B------:R-:W-:Y:S02]  /*0760*/  UISETP.NE.AND UP0, UPT, UR5, 0x1, UPT ;  /* 0x000000010500788c */ /* 0x000fe4000bf05270 */
[----:B------:R-:W-:Y:S02]  /*0770*/  ULDC.64 UR10, c[0x0][0x330] ;  /* 0x0000cc00000a7ab9 */ /* 0x000fe40000000a00 */
[----:B------:R-:W-:-:S07]  /*0780*/  UIMAD.WIDE.U32 UR12, UR6, UR10, URZ ;  /* 0x0000000a060c72a5 */ /* 0x000fce000f8e003f */
[----:B------:R-:W-:Y:S02]  /*0790*/  @UP0 USHF.R.U32.HI UR6, URZ, UR11, UR13 ;  /* 0x0000000b3f060299 */ /* 0x000fe4000801160d */
.L_x_220:
[----:B------:R-:W-:Y:S02]  /*07a0*/  ULDC UR8, c[0x0][0x32c] ;  /* 0x0000cb0000087ab9 */ /* 0x000fe40000000800 */
[----:B------:R-:W-:-:S04]  /*07b0*/  UIMAD UR8, UR6, UR5, UR8 ;  /* 0x00000005060872a4 */ /* 0x000fc8000f8e0208 */
[----:B------:R-:W-:-:S04]  /*07c0*/  UISETP.LT.AND UP0, UPT, UR4, UR8, UPT ;  /* 0x000000080400728c */ /* 0x000fc8000bf01270 */
[----:B------:R-:W-:Y:S02]  /*07d0*/  USEL UR4, UR4, UR8, UP0 ;  /* 0x0000000804047287 */ /* 0x000fe40008000000 */
.L_x_218:
[----:B------:R-:W-:Y:S01]  /*07e0*/  UIADD3 UR12, UR9, 0x3f, URZ ;  /* 0x0000003f090c7890 */ /* 0x000fe2000fffe03f */
[----:B------:R-:W-:Y:S01]  /*07f0*/  PLOP3.LUT P0, PT, PT, PT, UP1, 0x40, 0x0 ;  /* 0x000000000000781c */ /* 0x000fe20003f0e818 */
[----:B------:R-:W-:Y:S02]  /*0800*/  UIADD3 UR6, UR4, 0x3f, URZ ;  /* 0x0000003f04067890 */ /* 0x000fe4000fffe03f */
[----:B------:R-:W-:Y:S02]  /*0810*/  ULDC.64 UR10, c[0x0][0x2c8] ;  /* 0x0000b200000a7ab9 */ /* 0x000fe40000000a00 */
[----:B------:R-:W-:Y:S02]  /*0820*/  UIMAD.WIDE.U32 UR14, UR7, UR10, URZ ;  /* 0x0000000a070e72a5 */ /* 0x000fe4000f8e003f */
[----:B------:R-:W-:Y:S02]  /*0830*/  USHF.R.S32.HI UR8, URZ, 0x1f, UR12 ;  /* 0x0000001f3f087899 */ /* 0x000fe4000801140c */
[----:B------:R-:W-:-:S02]  /*0840*/  USHF.R.S32.HI UR10, URZ, 0x1f, UR6 ;  /* 0x0000001f3f0a7899 */ /* 0x000fc40008011406 */
[----:B------:R-:W-:Y:S02]  /*0850*/  ULEA.HI UR8, UR8, UR12, URZ, 0x6 ;  /* 0x0000000c08087291 */ /* 0x000fe4000f8f303f */
[----:B------:R-:W-:Y:S02]  /*0860*/  ULEA.HI UR10, UR10, UR6, URZ, 0x6 ;  /* 0x000000060a0a7291 */ /* 0x000fe4000f8f303f */
[----:B------:R-:W-:Y:S02]  /*0870*/  UMOV UR4, UR7 ;  /* 0x0000000700047c82 */ /* 0x000fe40008000000 */
[----:B------:R-:W-:Y:S02]  /*0880*/  @UP2 USHF.R.U32.HI UR4, URZ, UR11, UR15 ;  /* 0x0000000b3f042299 */ /* 0x000fe4000801160f */
[----:B------:R-:W-:Y:S02]  /*0890*/  USHF.R.S32.HI UR14, URZ, 0x6, UR8 ;  /* 0x000000063f0e7899 */ /* 0x000fe40008011408 */
[----:B------:R-:W-:-:S02]  /*08a0*/  USHF.R.S32.HI UR11, URZ, 0x6, UR10 ;  /* 0x000000063f0b7899 */ /* 0x000fc4000801140a */
[----:B------:R-:W-:Y:S02]  /*08b0*/  UIADD3 UR6, UR9, -UR16, URZ ;  /* 0x8000001009067290 */ /* 0x000fe4000fffe03f */
[----:B------:R-:W-:Y:S02]  /*08c0*/  UISETP.LT.AND UP0, UPT, UR14, UR11, UPT ;  /* 0x0000000b0e00728c */ /* 0x000fe4000bf01270 */
[----:B------:R-:W-:Y:S02]  /*08d0*/  UIADD3 UR10, UR6, UR4, URZ ;  /* 0x00000004060a7290 */ /* 0x000fe4000fffe03f */
[----:B------:R-:W-:Y:S02]  /*08e0*/  ULDC UR8, c[0x0][0x324] ;  /* 0x0000c90000087ab9 */ /* 0x000fe40000000800 */
[----:B------:R-:W-:Y:S02]  /*08f0*/  USEL UR14, UR14, UR11, UP0 ;  /* 0x0000000b0e0e7287 */ /* 0x000fe40008000000 */
[----:B------:R-:W-:Y:S01]  /*0900*/  UIADD3 UR8, UR10, -UR8, URZ ;  /* 0x800000080a087290 */ /* 0x000fe2000fffe03f */
[----:B------:R-:W-:Y:S05]  /*0910*/  @P0 BRA `(.L_x_221) ;  /* 0x0000014000000947 */ /* 0x000fea0003800000 */
[----:B------:R-:W-:-:S06]  /*0920*/  UISETP.GT.AND UP0, UPT, UR10, -0x1, UPT ;  /* 0xffffffff0a00788c */ /* 0x000fcc000bf04270 */
[----:B------:R-:W-:-:S13]  /*0930*/  PLOP3.LUT P0, PT, PT, PT, UP0, 0x80, 0x0 ;  /* 0x000000000000781c */ /* 0x000fda0003f0f008 */
[----:B------:R-:W-:Y:S05]  /*0940*/  @P0 BRA `(.L_x_222) ;  /* 0x0000008000000947 */ /* 0x000fea0003800000 */
        /* <DEDUP_REMOVED lines=8> */
.L_x_222:
[----:B------:R-:W-:-:S03]  /*09d0*/  UISETP.NE.AND UP0, UPT, UR5, 0x1, UPT ;  /* 0x000000010500788c */ /* 0x000fc6000bf05270 */
[----:B------:R-:W-:Y:S02]  /*09e0*/  ULDC.64 UR4, c[0x0][0x330] ;  /* 0x0000cc0000047ab9 */ /* 0x000fe40000000a00 */
[----:B------:R-:W-:-:S07]  /*09f0*/  UIMAD.WIDE.U32 UR12, UR10, UR4, URZ ;  /* 0x000000040a0c72a5 */ /* 0x000fce000f8e003f */
[----:B------:R-:W-:Y:S02]  /*0a00*/  @UP0 UMOV UR11, UR13 ;  /* 0x0000000d000b0c82 */ /* 0x000fe40008000000 */
[----:B------:R-:W-:Y:S02]  /*0a10*/  @UP0 USHF.R.U32.HI UR10, URZ, UR5, UR11 ;  /* 0x000000053f0a0299 */ /* 0x000fe4000801160b */
.L_x_223:
[----:B------:R-:W-:Y:S02]  /*0a20*/  ULDC UR4, c[0x0][0x32c] ;  /* 0x0000cb0000047ab9 */ /* 0x000fe40000000800 */
[----:B------:R-:W-:-:S04]  /*0a30*/  UIMAD UR4, UR10, UR4, URZ ;  /* 0x000000040a0472a4 */ /* 0x000fc8000f8e023f */
[----:B------:R-:W-:-:S04]  /*0a40*/  UISETP.LT.AND UP0, UPT, UR8, UR4, UPT ;  /* 0x000000040800728c */ /* 0x000fc8000bf01270 */
[----:B------:R-:W-:-:S04]  /*0a50*/  USEL UR8, UR8, UR4, !UP0 ;  /* 0x0000000408087287 */ /* 0x000fc8000c000000 */
.L_x_221:
[----:B------:R-:W-:Y:S01]  /*0a60*/  USHF.R.S32.HI UR4, URZ, 0x1f, UR8 ;  /* 0x0000001f3f047899 */ /* 0x000fe20008011408 */
[----:B------:R-:W-:Y:S01]  /*0a70*/  PLOP3.LUT P1, PT, PT, PT, PT, 0x80, 0x0 ;  /* 0x000000000000781c */ /* 0x000fe20003f2f070 */
[----:B------:R-:W-:Y:S01]  /*0a80*/  IMAD.MOV.U32 R3, RZ, RZ, RZ ;  /* 0x000000ffff037224 */ /* 0x000fe200078e00ff */
[----:B------:R-:W-:Y:S01]  /*0a90*/  CS2R R96, SRZ ;  /* 0x0000000000607805 */ /* 0x000fe2000001ff00 */
[----:B------:R-:W-:Y:S01]  /*0aa0*/  ULEA.HI UR8, UR4, UR8, URZ, 0x6 ;  /* 0x0000000804087291 */ /* 0x000fe2000f8f303f */
[----:B------:R-:W-:Y:S01]  /*0ab0*/  IMAD.MOV.U32 R98, RZ, RZ, RZ ;  /* 0x000000ffff627224 */ /* 0x000fe200078e00ff */
[----:B------:R-:W-:Y:S01]  /*0ac0*/  CS2R R94, SRZ ;  /* 0x00000000005e7805 */ /* 0x000fe2000001ff00 */
[----:B------:R-:W-:Y:S01]  /*0ad0*/  CS2R R92, SRZ ;  /* 0x00000000005c7805 */ /* 0x000fe2000001ff00 */
[----:B------:R-:W-:Y:S01]  /*0ae0*/  USHF.R.S32.HI UR8, URZ, 0x6, UR8 ;  /* 0x000000063f087899 */ /* 0x000fe20008011408 */
[----:B------:R-:W-:Y:S01]  /*0af0*/  CS2R R90, SRZ ;  /* 0x00000000005a7805 */ /* 0x000fe2000001ff00 */
[----:B------:R-:W-:Y:S01]  /*0b00*/  CS2R R88, SRZ ;  /* 0x0000000000587805 */ /* 0x000fe2000001ff00 */
[----:B------:R-:W-:Y:S01]  /*0b10*/  CS2R R86, SRZ ;  /* 0x0000000000567805 */ /* 0x000fe2000001ff00 */
        /* <DEDUP_REMOVED lines=45> */
[----:B------:R-:W-:Y:S01]  /*0df0*/  MOV R7, RZ ;  /* 0x000000ff00077202 */ /* 0x000fe20000000f00 */
[----:B------:R-:W-:Y:S01]  /*0e00*/  IMAD.MOV.U32 R4, RZ, RZ, RZ ;  /* 0x000000ffff047224 */ /* 0x000fe200078e00ff */
[----:B------:R-:W-:Y:S05]  /*0e10*/  @!P0 BRA `(.L_x_224) ;  /* 0x0000ef4000008947 */ /* 0x000fea0003800000 */
[----:B------:R-:W-:-:S04]  /*0e20*/  ISETP.NE.U32.AND P3, PT, RZ, c[0x0][0x340], PT ;  /* 0x0000d000ff007a0c */ /* 0x000fc80003f65070 */
[----:B------:R-:W-:-:S13]  /*0e30*/  ISETP.NE.AND.EX P3, PT, RZ, c[0x0][0x344], PT, P3 ;  /* 0x0000d100ff007a0c */ /* 0x000fda0003f65330 */
[----:B------:R-:W-:-:S06]  /*0e40*/  @P3 IMAD.WIDE R8, R208, R5, c[0x0][0x340] ;  /* 0x0000d000d0083625 */ /* 0x000fcc00078e0205 */
[----:B------:R1:W2:Y:S01]  /*0e50*/  @P3 LDG.E R8, [R8.64] ;  /* 0x0000001208083981 */ /* 0x0002a2000c1e1900 */
[----:B------:R-:W-:Y:S01]  /*0e60*/  SHF.R.S32.HI R7, RZ, 0x1f, R2 ;  /* 0x0000001fff077819 */ /* 0x000fe20000011402 */
[C---:B------:R-:W-:Y:S01]  /*0e70*/  IMAD.WIDE.U32 R26, R2.reuse, c[0x0][0x178], RZ ;  /* 0x00005e00021a7a25 */ /* 0x040fe200078e00ff */
[----:B------:R-:W-:Y:S01]  /*0e80*/  SHF.R.S32.HI R83, RZ, 0x1f, R6 ;  /* 0x0000001fff537819 */ /* 0x000fe20000011406 */
[----:B------:R-:W3:Y:S01]  /*0e90*/  S2R R4, SR_CTAID.Y ;  /* 0x0000000000047919 */ /* 0x000ee20000002600 */
[----:B------:R-:W-:Y:S01]  /*0ea0*/  PLOP3.LUT P2, PT, PT, PT, UP2, 0x80, 0x0 ;  /* 0x000000000000781c */ /* 0x000fe20003f4f028 */
[----:B------:R-:W-:Y:S01]  /*0eb0*/  IMAD R7, R7, c[0x0][0x178], RZ ;  /* 0x00005e0007077a24 */ /* 0x000fe200078e02ff */
[CC--:B------:R-:W-:Y:S01]  /*0ec0*/  LEA.HI R5, R83.reuse, R6.reuse, RZ, 0x3 ;  /* 0x0000000653057211 */ /* 0x0c0fe200078f18ff */
[----:B------:R-:W-:Y:S01]  /*0ed0*/  ULDC UR4, c[0x0][0x2c4] ;  /* 0x0000b10000047ab9 */ /* 0x000fe20000000800 */
[----:B------:R-:W-:Y:S01]  /*0ee0*/  LEA.HI R3, R83, R6, RZ, 0x4 ;  /* 0x0000000653037211 */ /* 0x000fe200078f20ff */
[----:B------:R-:W-:Y:S01]  /*0ef0*/  IMAD R7, R2, c[0x0][0x17c], R7 ;  /* 0x00005f0002077a24 */ /* 0x000fe200078e0207 */
[----:B------:R-:W-:Y:S01]  /*0f00*/  SHF.R.S32.HI R12, RZ, 0x3, R5 ;  /* 0x00000003ff0c7819 */ /* 0x000fe20000011405 */
[----:B------:R-:W-:Y:S01]  /*0f10*/  UIMAD UR4, UR16, UR4, URZ ;  /* 0x00000004100472a4 */ /* 0x000fe2000f8e023f */
[----:B------:R-:W-:Y:S01]  /*0f20*/  LOP3.LUT R5, R5, 0xfffffff8, RZ, 0xc0, !PT ;  /* 0xfffffff805057812 */ /* 0x000fe200078ec0ff */
[----:B------:R-:W-:Y:S01]  /*0f30*/  IMAD.IADD R27, R27, 0x1, R7 ;  /* 0x000000011b1b7824 */ /* 0x000fe200078e0207 */
[----:B------:R-:W-:Y:S01]  /*0f40*/  SHF.R.S32.HI R2, RZ, 0x4, R3 ;  /* 0x00000004ff027819 */ /* 0x000fe20000011403 */
[----:B------:R-:W-:Y:S01]  /*0f50*/  IMAD.SHL.U32 R207, R12, 0x40, RZ ;  /* 0x000000400ccf7824 */ /* 0x000fe200078e00ff */
[----:B------:R-:W-:Y:S01]  /*0f60*/  IADD3 R23, P0, R0, R12, RZ ;  /* 0x0000000c00177210 */ /* 0x000fe20007f1e0ff */
[----:B------:R-:W-:Y:S01]  /*0f70*/  IMAD.IADD R54, R6, 0x1, -R5 ;  /* 0x0000000106367824 */ /* 0x000fe200078e0a05 */
[----:B------:R-:W-:Y:S01]  /*0f80*/  LEA.HI R205, R3, R2, RZ, 0x1 ;  /* 0x0000000203cd7211 */ /* 0x000fe200078f08ff */
[----:B------:R-:W-:Y:S01]  /*0f90*/  BSSY B0, `(.L_x_225) ;  /* 0x000007f000007945 */ /* 0x000fe20003800000 */
[----:B------:R-:W-:Y:S01]  /*0fa0*/  SHF.R.S32.HI R5, RZ, 0x1f, R0 ;  /* 0x0000001fff057819 */ /* 0x000fe20000011400 */
[----:B------:R-:W-:Y:S01]  /*0fb0*/  IMAD.SHL.U32 R18, R54, 0x8, RZ ;  /* 0x0000000836127824 */ /* 0x000fe200078e00ff */
[----:B------:R-:W-:-:S02]  /*0fc0*/  LOP3.LUT R205, R205, 0xfffffffe, RZ, 0xc0, !PT ;  /* 0xfffffffecdcd7812 */ /* 0x000fc400078ec0ff */
[----:B------:R-:W-:Y:S02]  /*0fd0*/  LEA.HI.X.SX32 R0, R12, R5, 0x1, P0 ;  /* 0x000000050c007211 */ /* 0x000fe400000f0eff */
[----:B------:R-:W-:Y:S01]  /*0fe0*/  LOP3.LUT R207, R207, 0x1c0, RZ, 0xc0, !PT ;  /* 0x000001c0cfcf7812 */ /* 0x000fe200078ec0ff */
[----:B------:R-:W-:Y:S01]  /*0ff0*/  IMAD.IADD R205, R2, 0x1, -R205 ;  /* 0x0000000102cd7824 */ /* 0x000fe200078e0acd */
[----:B------:R-:W-:Y:S01]  /*1000*/  IADD3 R5, R18, 0x80, RZ ;  /* 0x0000008012057810 */ /* 0x000fe20007ffe0ff */
[C---:B------:R-:W-:Y:S01]  /*1010*/  IMAD R2, R0.reuse, c[0x0][0x1e0], RZ ;  /* 0x0000780000027a24 */ /* 0x040fe200078e02ff */
[----:B------:R-:W-:Y:S01]  /*1020*/  LOP3.LUT R10, R207, 0x38, R18, 0xf8, !PT ;  /* 0x00000038cf0a7812 */ /* 0x000fe200078ef812 */
[----:B------:R-:W-:Y:S01]  /*1030*/  IMAD R0, R0, c[0x0][0x208], RZ ;  /* 0x0000820000007a24 */ /* 0x000fe200078e02ff */
[----:B------:R-:W-:Y:S01]  /*1040*/  SHF.R.U32.HI R207, RZ, 0x3, R207 ;  /* 0x00000003ffcf7819 */ /* 0x000fe200000116cf */
[----:B-1----:R-:W-:Y:S01]  /*1050*/  IMAD R9, R23, c[0x0][0x1e4], R2 ;  /* 0x0000790017097a24 */ /* 0x002fe200078e0202 */
[----:B------:R-:W-:Y:S01]  /*1060*/  LOP3.LUT R3, R3, 0xfffffff0, RZ, 0xc0, !PT ;  /* 0xfffffff003037812 */ /* 0x000fe200078ec0ff */
[----:B------:R-:W-:Y:S01]  /*1070*/  IMAD R7, R23, c[0x0][0x20c], R0 ;  /* 0x0000830017077a24 */ /* 0x000fe200078e0200 */
[----:B------:R-:W-:Y:S01]  /*1080*/  LOP3.LUT R207, R10, R207, RZ, 0x3c, !PT ;  /* 0x000000cf0acf7212 */ /* 0x000fe200078e3cff */
[----:B------:R-:W-:Y:S01]  /*1090*/  IMAD R0, R54, 0x20, R12 ;  /* 0x0000002036007824 */ /* 0x000fe200078e020c */
[----:B---3--:R-:W-:Y:S01]  /*10a0*/  SHF.R.S32.HI R10, RZ, 0x1f, R4 ;  /* 0x0000001fff0a7819 */ /* 0x008fe20000011404 */
[----:B------:R-:W-:Y:S01]  /*10b0*/  IMAD.IADD R16, R6, 0x1, -R3 ;  /* 0x0000000106107824 */ /* 0x000fe200078e0a03 */
[----:B------:R-:W-:Y:S01]  /*10c0*/  PLOP3.LUT P0, PT, PT, PT, UP2, 0x80, 0x0 ;  /* 0x000000000000781c */ /* 0x000fe20003f0f028 */
[----:B------:R-:W-:Y:S01]  /*10d0*/  IMAD.WIDE.U32 R26, R4, c[0x0][0x1b8], R26 ;  /* 0x00006e00041a7a25 */ /* 0x000fe200078e001a */
[----:B------:R-:W-:-:S02]  /*10e0*/  IADD3 R0, R0, UR7, RZ ;  /* 0x0000000700007c10 */ /* 0x000fc4000fffe0ff */
[----:B------:R-:W-:Y:S01]  /*10f0*/  ISETP.GE.AND P1, PT, R5, c[0x0][0x1d4], PT ;  /* 0x0000750005007a0c */ /* 0x000fe20003f26270 */
[----:B------:R-:W-:Y:S01]  /*1100*/  IMAD R5, R10, c[0x0][0x1b8], RZ ;  /* 0x00006e000a057a24 */ /* 0x000fe200078e02ff */
[----:B------:R-:W-:Y:S01]  /*1110*/  SHF.R.S32.HI R19, RZ, 0x1f, R18 ;  /* 0x0000001fff137819 */ /* 0x000fe20000011412 */
[----:B------:R-:W-:Y:S01]  /*1120*/  @P2 IMAD.HI.U32 R13, R0, c[0x0][0x2c8], RZ ;  /* 0x0000b200000d2a27 */ /* 0x000fe200078e00ff */
[----:B------:R-:W-:Y:S02]  /*1130*/  SHF.R.S32.HI R3, RZ, 0x1f, R208 ;  /* 0x0000001fff037819 */ /* 0x000fe400000114d0 */
[----:B------:R-:W-:Y:S01]  /*1140*/  SEL R11, R208, RZ, !P5 ;  /* 0x000000ffd00b7207 */ /* 0x000fe20006800000 */
[----:B------:R-:W-:Y:S01]  /*1150*/  IMAD R20, R4, c[0x0][0x1bc], R5 ;  /* 0x00006f0004147a24 */ /* 0x000fe200078e0205 */
[----:B------:R-:W-:Y:S01]  /*1160*/  SEL R2, R3, RZ, !P5 ;  /* 0x000000ff03027207 */ /* 0x000fe20006800000 */
[----:B------:R-:W-:Y:S01]  /*1170*/  IMAD.WIDE.U32 R24, R23, c[0x0][0x1e0], R18 ;  /* 0x0000780017187a25 */ /* 0x000fe200078e0012 */
[----:B------:R-:W-:-:S02]  /*1180*/  SHF.R.S32.HI R5, RZ, 0x1f, R16 ;  /* 0x0000001fff057819 */ /* 0x000fc40000011410 */
[----:B------:R-:W-:Y:S01]  /*1190*/  IADD3 R21, R27, R20, RZ ;  /* 0x000000141b157210 */ /* 0x000fe20007ffe0ff */
[----:B------:R-:W-:Y:S01]  /*11a0*/  IMAD.WIDE.U32 R22, R23, c[0x0][0x208], R18 ;  /* 0x0000820017167a25 */ /* 0x000fe200078e0012 */
[----:B------:R-:W-:-:S03]  /*11b0*/  LEA.HI R5, R5, R16, RZ, 0x3 ;  /* 0x0000001005057211 */ /* 0x000fc600078f18ff */
[----:B------:R-:W-:Y:S01]  /*11c0*/  IMAD.MOV.U32 R14, RZ, RZ, R0 ;  /* 0x000000ffff0e7224 */ /* 0x000fe200078e0000 */
[----:B------:R-:W-:Y:S01]  /*11d0*/  @P0 SHF.R.U32.HI R14, RZ, c[0x0][0x2cc], R13 ;  /* 0x0000b300ff0e0a19 */ /* 0x000fe2000001160d */
[----:B------:R-:W-:Y:S01]  /*11e0*/  IMAD R2, R2, c[0x0][0x1c0], RZ ;  /* 0x0000700002027a24 */ /* 0x000fe200078e02ff */
[----:B------:R-:W-:Y:S01]  /*11f0*/  LOP3.LUT R15, R5, 0xfffffff8, RZ, 0xc0, !PT ;  /* 0xfffffff8050f7812 */ /* 0x000fe200078ec0ff */
[----:B------:R-:W-:Y:S02]  /*1200*/  IMAD.MOV.U32 R20, RZ, RZ, R26 ;  /* 0x000000ffff147224 */ /* 0x000fe400078e001a */
[----:B------:R-:W-:Y:S01]  /*1210*/  IMAD.IADD R23, R23, 0x1, R7 ;  /* 0x0000000117177824 */ /* 0x000fe200078e0207 */
[----:B------:R-:W-:Y:S01]  /*1220*/  IADD3 R7, -R14, RZ, RZ ;  /* 0x000000ff0e077210 */ /* 0x000fe20007ffe1ff */
[----:B------:R-:W-:Y:S01]  /*1230*/  IMAD.IADD R25, R25, 0x1, R9 ;  /* 0x0000000119197824 */ /* 0x000fe200078e0209 */
[----:B------:R-:W-:Y:S01]  /*1240*/  SHF.R.S32.HI R9, RZ, 0x1f, R14 ;  /* 0x0000001fff097819 */ /* 0x000fe2000001140e */
[----:B------:R-:W-:-:S02]  /*1250*/  IMAD R2, R11, c[0x0][0x1c4], R2 ;  /* 0x000071000b027a24 */ /* 0x000fc400078e0202 */
[----:B------:R-:W-:-:S04]  /*1260*/  IMAD.WIDE.U32 R20, R11, c[0x0][0x1c0], R20 ;  /* 0x000070000b147a25 */ /* 0x000fc800078e0014 */
[----:B------:R-:W-:Y:S02]  /*1270*/  IMAD R7, R7, c[0x0][0x2c4], R0 ;  /* 0x0000b10007077a24 */ /* 0x000fe400078e0200 */
[----:B------:R-:W-:Y:S02]  /*1280*/  IMAD.IADD R21, R21, 0x1, R2 ;  /* 0x0000000115157824 */ /* 0x000fe400078e0202 */
[----:B------:R-:W-:Y:S01]  /*1290*/  IMAD R9, R9, c[0x0][0x1b0], RZ ;  /* 0x00006c0009097a24 */ /* 0x000fe200078e02ff */
[----:B------:R-:W-:Y:S01]  /*12a0*/  SHF.R.S32.HI R0, RZ, 0x1f, R7 ;  /* 0x0000001fff007819 */ /* 0x000fe20000011407 */
[----:B------:R-:W-:Y:S02]  /*12b0*/  IMAD.IADD R15, R16, 0x1, -R15 ;  /* 0x00000001100f7824 */ /* 0x000fe400078e0a0f */
[----:B------:R-:W-:Y:S02]  /*12c0*/  IMAD R11, R10, c[0x0][0x1e8], RZ ;  /* 0x00007a000a0b7a24 */ /* 0x000fe400078e02ff */
[C---:B------:R-:W-:Y:S01]  /*12d0*/  IMAD R9, R14.reuse, c[0x0][0x1b4], R9 ;  /* 0x00006d000e097a24 */ /* 0x040fe200078e0209 */
[C---:B------:R-:W-:Y:S01]  /*12e0*/  LOP3.LUT P6, RZ, R15.reuse, 0x4, RZ, 0xc0, !PT ;  /* 0x000000040fff7812 */ /* 0x040fe200078cc0ff */
[----:B------:R-:W-:Y:S01]  /*12f0*/  IMAD.WIDE.U32 R16, R14, c[0x0][0x1b0], R20 ;  /* 0x00006c000e107a25 */ /* 0x000fe200078e0014 */
[----:B------:R-:W-:-:S03]  /*1300*/  LOP3.LUT P0, RZ, R15, 0x2, RZ, 0xc0, !PT ;  /* 0x000000020fff7812 */ /* 0x000fc6000780c0ff */
[----:B------:R-:W-:Y:S01]  /*1310*/  IMAD R13, R10, c[0x0][0x210], RZ ;  /* 0x000084000a0d7a24 */ /* 0x000fe200078e02ff */
[----:B------:R-:W-:Y:S01]  /*1320*/  LEA.HI R10, R83, R6, RZ, 0x6 ;  /* 0x00000006530a7211 */ /* 0x000fe200078f30ff */
[C---:B------:R-:W-:Y:S02]  /*1330*/  IMAD R11, R4.reuse, c[0x0][0x1ec], R11 ;  /* 0x00007b00040b7a24 */ /* 0x040fe400078e020b */
[----:B------:R-:W-:Y:S01]  /*1340*/  IMAD.WIDE.U32 R212, R4, c[0x0][0x1e8], R24 ;  /* 0x00007a0004d47a25 */ /* 0x000fe200078e0018 */
[----:B------:R-:W-:-:S03]  /*1350*/  SHF.L.U32 R10, R10, 0x3, RZ ;  /* 0x000000030a0a7819 */ /* 0x000fc600000006ff */
[----:B------:R-:W-:Y:S01]  /*1360*/  IMAD.IADD R17, R17, 0x1, R9 ;  /* 0x0000000111117824 */ /* 0x000fe200078e0209 */
[----:B------:R-:W-:Y:S01]  /*1370*/  LOP3.LUT R207, R207, 0xfffffe00, R10, 0xf8, !PT ;  /* 0xfffffe00cfcf7812 */ /* 0x000fe200078ef80a */
[----:B------:R-:W-:Y:S02]  /*1380*/  IMAD R0, R0, c[0x0][0x1a8], RZ ;  /* 0x00006a0000007a24 */ /* 0x000fe400078e02ff */
[C---:B------:R-:W-:Y:S02]  /*1390*/  IMAD R13, R4.reuse, c[0x0][0x214], R13 ;  /* 0x00008500040d7a24 */ /* 0x040fe400078e020d */
[----:B------:R-:W-:-:S04]  /*13a0*/  IMAD.WIDE.U32 R20, R4, c[0x0][0x210], R22 ;  /* 0x0000840004147a25 */ /* 0x000fc800078e0016 */
[----:B------:R-:W-:Y:S01]  /*13b0*/  IMAD.IADD R213, R213, 0x1, R11 ;  /* 0x00000001d5d57824 */ /* 0x000fe200078e020b */
[----:B------:R-:W-:Y:S01]  /*13c0*/  IADD3 R11, R12, UR7, RZ ;  /* 0x000000070c0b7c10 */ /* 0x000fe2000fffe0ff */
[----:B------:R-:W-:Y:S01]  /*13d0*/  IMAD.SHL.U32 R4, R15, 0x40, RZ ;  /* 0x000000400f047824 */ /* 0x000fe200078e00ff */
[----:B------:R-:W-:Y:S01]  /*13e0*/  IADD3 R21, R21, R13, RZ ;  /* 0x0000000d15157210 */ /* 0x000fe20007ffe0ff */
[C---:B------:R-:W-:Y:S02]  /*13f0*/  IMAD R0, R7.reuse, c[0x0][0x1ac], R0 ;  /* 0x00006b0007007a24 */ /* 0x040fe400078e0200 */
[----:B------:R-:W-:Y:S01]  /*1400*/  IMAD.WIDE.U32 R16, R7, c[0x0][0x1a8], R16 ;  /* 0x00006a0007107a25 */ /* 0x000fe200078e0010 */
[----:B------:R-:W-:-:S03]  /*1410*/  LOP3.LUT R4, R4, 0x1c0, RZ, 0xc0, !PT ;  /* 0x000001c004047812 */ /* 0x000fc600078ec0ff */
[----:B------:R-:W-:Y:S01]  /*1420*/  IMAD.SHL.U32 R15, R205, 0x8, RZ ;  /* 0x00000008cd0f7824 */ /* 0x000fe200078e00ff */
[----:B------:R-:W-:Y:S01]  /*1430*/  LEA R14, P2, R16, c[0x0][0x160], 0x1 ;  /* 0x00005800100e7a11 */ /* 0x000fe200078408ff */
[----:B------:R-:W-:Y:S02]  /*1440*/  IMAD.IADD R0, R17, 0x1, R0 ;  /* 0x0000000111007824 */ /* 0x000fe400078e0200 */
[----:B------:R-:W-:Y:S01]  /*1450*/  IMAD.MOV.U32 R2, RZ, RZ, 0x10 ;  /* 0x00000010ff027424 */ /* 0x000fe200078e00ff */
[----:B------:R-:W-:Y:S01]  /*1460*/  LOP3.LUT R7, R4, 0x8, R15, 0xf8, !PT ;  /* 0x0000000804077812 */ /* 0x000fe200078ef80f */
[----:B------:R-:W-:Y:S01]  /*1470*/  IMAD.SHL.U32 R5, R5, 0x40, RZ ;  /* 0x0000004005057824 */ /* 0x000fe200078e00ff */
[----:B------:R-:W-:Y:S02]  /*1480*/  SHF.R.U32.HI R4, RZ, 0x3, R4 ;  /* 0x00000003ff047819 */ /* 0x000fe40000011604 */
[----:B------:R-:W-:Y:S02]  /*1490*/  LEA.HI.X R13, R16, c[0x0][0x164], R0, 0x1, P2 ;  /* 0x00005900100d7a11 */ /* 0x000fe400010f0c00 */
[----:B------:R-:W-:Y:S01]  /*14a0*/  LOP3.LUT R4, R7, R4, RZ, 0x3c, !PT ;  /* 0x0000000407047212 */ /* 0x000fe200078e3cff */
[----:B------:R1:W3:Y:S01]  /*14b0*/  SHFL.IDX PT, R16, R14, RZ, 0x181f ;  /* 0x00181fff0e107589 */ /* 0x0002e200000e0000 */
[----:B------:R-:W-:-:S02]  /*14c0*/  IADD3 R7, R18, 0x40, RZ ;  /* 0x0000004012077810 */ /* 0x000fc40007ffe0ff */
[----:B------:R-:W-:Y:S01]  /*14d0*/  SEL R2, R2, 0xfffffff0, !P0 ;  /* 0xfffffff002027807 */ /* 0x000fe20004000000 */
[----:B------:R1:W4:Y:S01]  /*14e0*/  SHFL.IDX PT, R17, R13, RZ, 0x181f ;  /* 0x00181fff0d117589 */ /* 0x00032200000e0000 */
[C---:B------:R-:W-:Y:S02]  /*14f0*/  ISETP.GE.AND P2, PT, R7.reuse, c[0x0][0x1d4], PT ;  /* 0x0000750007007a0c */ /* 0x040fe40003f46270 */
[----:B------:R-:W-:Y:S02]  /*1500*/  ISETP.GE.AND P0, PT, R7, c[0x0][0x198], PT ;  /* 0x0000660007007a0c */ /* 0x000fe40003f06270 */
[----:B------:R-:W-:Y:S02]  /*1510*/  LOP3.LUT R4, R4, 0xfffffe00, R5, 0xf8, !PT ;  /* 0xfffffe0004047812 */ /* 0x000fe400078ef805 */
[----:B--2---:R-:W-:Y:S01]  /*1520*/  @P3 SHF.R.S32.HI R9, RZ, 0x1f, R8 ;  /* 0x0000001fff093819 */ /* 0x004fe20000011408 */
[----:B------:R-:W-:Y:S02]  /*1530*/  @!P3 IMAD.MOV.U32 R8, RZ, RZ, R208 ;  /* 0x000000ffff08b224 */ /* 0x000fe400078e00d0 */
[----:B------:R-:W-:Y:S01]  /*1540*/  @!P3 IMAD.MOV.U32 R9, RZ, RZ, R3 ;  /* 0x000000ffff09b224 */ /* 0x000fe200078e0003 */
[----:B------:R-:W-:Y:S01]  /*1550*/  ISETP.GE.AND P3, PT, R18, c[0x0][0x1d4], PT ;  /* 0x0000750012007a0c */ /* 0x000fe20003f66270 */
[----:B------:R-:W-:Y:S01]  /*1560*/  IMAD.MOV.U32 R3, RZ, RZ, 0x20 ;  /* 0x00000020ff037424 */ /* 0x000fe200078e00ff */
[----:B------:R-:W-:Y:S01]  /*1570*/  SEL R210, R8, RZ, !P4 ;  /* 0x000000ff08d27207 */ /* 0x000fe20006000000 */
[----:B------:R-:W-:Y:S01]  /*1580*/  IMAD.SHL.U32 R8, R54, 0x8, RZ ;  /* 0x0000000836087824 */ /* 0x000fe200078e00ff */
[----:B------:R-:W-:-:S02]  /*1590*/  SEL R215, R9, RZ, !P4 ;  /* 0x000000ff09d77207 */ /* 0x000fc40006000000 */
[----:B------:R-:W-:Y:S01]  /*15a0*/  ISETP.GE.AND P4, PT, R11, UR4, PT ;  /* 0x000000040b007c0c */ /* 0x000fe2000bf86270 */
[----:B------:R-:W-:Y:S01]  /*15b0*/  IMAD.WIDE.U32 R212, R210, c[0x0][0x1f0], R212 ;  /* 0x00007c00d2d47a25 */ /* 0x000fe200078e00d4 */
[----:B------:R-:W-:Y:S02]  /*15c0*/  IADD3 R0, R8, 0x80, RZ ;  /* 0x0000008008007810 */ /* 0x000fe40007ffe0ff */
[----:B------:R-:W-:Y:S01]  /*15d0*/  SEL R3, R3, 0xffffffe0, !P6 ;  /* 0xffffffe003037807 */ /* 0x000fe20007000000 */
[C---:B------:R-:W-:Y:S01]  /*15e0*/  IMAD R219, R215.reuse, c[0x0][0x1f0], RZ ;  /* 0x00007c00d7db7a24 */ /* 0x040fe200078e02ff */
[----:B------:R-:W-:Y:S01]  /*15f0*/  ISETP.GE.AND P6, PT, R0, c[0x0][0x198], PT ;  /* 0x0000660000007a0c */ /* 0x000fe20003fc6270 */
[----:B------:R-:W-:Y:S01]  /*1600*/  IMAD R215, R215, c[0x0][0x218], RZ ;  /* 0x00008600d7d77a24 */ /* 0x000fe200078e02ff */
[----:B------:R-:W-:Y:S01]  /*1610*/  ISETP.GE.AND P5, PT, R8, c[0x0][0x198], PT ;  /* 0x0000660008007a0c */ /* 0x000fe20003fa6270 */
[C---:B------:R-:W-:Y:S01]  /*1620*/  IMAD R219, R210.reuse, c[0x0][0x1f4], R219 ;  /* 0x00007d00d2db7a24 */ /* 0x040fe200078e02db */
[----:B------:R-:W-:Y:S01]  /*1630*/  P2R R9, PR, RZ, 0x40 ;  /* 0x00000040ff097803 */ /* 0x000fe20000000000 */
[----:B------:R-:W-:-:S02]  /*1640*/  IMAD R215, R210, c[0x0][0x21c], R215 ;  /* 0x00008700d2d77a24 */ /* 0x000fc400078e02d7 */
[----:B------:R-:W-:-:S04]  /*1650*/  IMAD.WIDE.U32 R210, R210, c[0x0][0x218], R20 ;  /* 0x00008600d2d27a25 */ /* 0x000fc800078e0014 */
[----:B------:R-:W-:Y:S02]  /*1660*/  IMAD.IADD R219, R213, 0x1, R219 ;  /* 0x00000001d5db7824 */ /* 0x000fe400078e02db */
[----:B------:R-:W-:Y:S01]  /*1670*/  IMAD.IADD R215, R211, 0x1, R215 ;  /* 0x00000001d3d77824 */ /* 0x000fe200078e02d7 */
[----:B------:R-:W-:Y:S05]  /*1680*/  @P4 BRA `(.L_x_226) ;  /* 0x000000f000004947 */ /* 0x000fea0003800000 */
[----:B-1-34-:R-:W-:Y:S02]  /*1690*/  SHF.R.S32.HI R10, RZ, 0x1f, R7 ;  /* 0x0000001fff0a7819 */ /* 0x01afe40000011407 */
[----:B------:R-:W-:Y:S02]  /*16a0*/  SHF.R.S32.HI R5, RZ, 0x1f, R0 ;  /* 0x0000001fff057819 */ /* 0x000fe40000011400 */
[----:B------:R-:W-:Y:S01]  /*16b0*/  LEA.HI R9, R10, R7, RZ, 0x3 ;  /* 0x000000070a097211 */ /* 0x000fe200078f18ff */
[----:B------:R-:W-:Y:S01]  /*16c0*/  IMAD.SHL.U32 R10, R207, 0x2, RZ ;  /* 0x00000002cf0a7824 */ /* 0x000fe200078e00ff */
[----:B------:R-:W-:Y:S02]  /*16d0*/  LEA.HI R5, R5, R0, RZ, 0x3 ;  /* 0x0000000005057211 */ /* 0x000fe400078f18ff */
        /* <DEDUP_REMOVED lines=10> */
.L_x_226:
[----:B-1-34-:R-:W-:Y:S05]  /*1780*/  BSYNC B0 ;  /* 0x0000000000007941 */ /* 0x01afea0003800000 */
.L_x_225:
[----:B------:R-:W-:Y:S01]  /*1790*/  IADD3 R5, R11, 0x20, RZ ;  /* 0x000000200b057810 */ /* 0x000fe20007ffe0ff */
[----:B------:R1:W2:Y:S01]  /*17a0*/  SHFL.IDX PT, R21, R13, 0x1, 0x181f ;  /* 0x00381f000d157f89 */ /* 0x0002a200000e0000 */
[----:B------:R-:W-:Y:S02]  /*17b0*/  BSSY B0, `(.L_x_227) ;  /* 0x0000014000007945 */ /* 0x000fe40003800000 */
[----:B------:R-:W-:Y:S01]  /*17c0*/  ISETP.GE.AND P4, PT, R5, UR4, PT ;  /* 0x0000000405007c0c */ /* 0x000fe2000bf86270 */
[----:B------:R1:W3:-:S12]  /*17d0*/  SHFL.IDX PT, R20, R14, 0x1, 0x181f ;  /* 0x00381f000e147f89 */ /* 0x0002d800000e0000 */
[----:B------:R-:W-:Y:S05]  /*17e0*/  @P4 BRA `(.L_x_228) ;  /* 0x0000010000004947 */ /* 0x000fea0003800000 */
[----:B------:R-:W-:Y:S02]  /*17f0*/  IADD3 R10, R8, 0x80, RZ ;  /* 0x00000080080a7810 */ /* 0x000fe40007ffe0ff */
        /* <DEDUP_REMOVED lines=15> */
.L_x_228:
[----:B------:R-:W-:Y:S05]  /*18f0*/  BSYNC B0 ;  /* 0x0000000000007941 */ /* 0x000fea0003800000 */
.L_x_227:
[----:B------:R-:W-:Y:S01]  /*1900*/  IADD3 R5, R11, 0x40, RZ ;  /* 0x000000400b057810 */ /* 0x000fe20007ffe0ff */
[----:B--2---:R2:W4:Y:S01]  /*1910*/  SHFL.IDX PT, R21, R13, 0x2, 0x181f ;  /* 0x00581f000d157f89 */ /* 0x00452200000e0000 */
[----:B------:R-:W-:Y:S02]  /*1920*/  BSSY B0, `(.L_x_229) ;  /* 0x0000014000007945 */ /* 0x000fe40003800000 */
[----:B------:R-:W-:Y:S01]  /*1930*/  ISETP.GE.AND P4, PT, R5, UR4, PT ;  /* 0x0000000405007c0c */ /* 0x000fe2000bf86270 */
[----:B---3--:R2:W3:-:S12]  /*1940*/  SHFL.IDX PT, R20, R14, 0x2, 0x181f ;  /* 0x00581f000e147f89 */ /* 0x0084d800000e0000 */
        /* <DEDUP_REMOVED lines=17> */
.L_x_230:
[----:B------:R-:W-:Y:S05]  /*1a60*/  BSYNC B0 ;  /* 0x0000000000007941 */ /* 0x000fea0003800000 */
.L_x_229:
[----:B---3--:R-:W3:Y:S01]  /*1a70*/  SHFL.IDX PT, R16, R14, 0x3, 0x181f ;  /* 0x00781f000e107f89 */ /* 0x008ee200000e0000 */
[----:B------:R-:W-:Y:S01]  /*1a80*/  IADD3 R11, R11, 0x60, RZ ;  /* 0x000000600b0b7810 */ /* 0x000fe20007ffe0ff */
[----:B------:R-:W-:Y:S01]  /*1a90*/  UIADD3 UR20, UR14, -0x1, URZ ;  /* 0xffffffff0e147890 */ /* 0x000fe2000fffe03f */
[----:B------:R-:W-:Y:S01]  /*1aa0*/  IMAD.SHL.U32 R207, R207, 0x2, RZ ;  /* 0x00000002cfcf7824 */ /* 0x000fe200078e00ff */
[----:B------:R-:W5:Y:S01]  /*1ab0*/  SHFL.IDX PT, R17, R13, 0x3, 0x181f ;  /* 0x00781f000d117f89 */ /* 0x000f6200000e0000 */
[----:B------:R-:W-:Y:S01]  /*1ac0*/  ISETP.GE.AND P6, PT, R11, UR4, PT ;  /* 0x000000040b007c0c */ /* 0x000fe2000bfc6270 */
[----:B------:R-:W-:Y:S01]  /*1ad0*/  USHF.L.U32 UR15, UR20, 0x6, URZ ;  /* 0x00000006140f7899 */ /* 0x000fe2000800063f */
[----:B------:R-:W-:Y:S01]  /*1ae0*/  IMAD.MOV.U32 R218, RZ, RZ, R212 ;  /* 0x000000ffffda7224 */ /* 0x000fe200078e00d4 */
[----:B------:R-:W-:Y:S01]  /*1af0*/  ULDC.64 UR4, c[0x0][0x1e0] ;  /* 0x0000780000047ab9 */ /* 0x000fe20000000a00 */
[CC--:B------:R-:W-:Y:S01]  /*1b00*/  LEA.HI R80, R83.reuse, R6.reuse, RZ, 0x5 ;  /* 0x0000000653507211 */ /* 0x0c0fe200078f28ff */
[----:B------:R-:W-:Y:S01]  /*1b10*/  UMOV UR10, 0x6 ;  /* 0x00000006000a7882 */ /* 0x000fe20000000000 */
[----:B------:R-:W-:Y:S01]  /*1b20*/  LEA.HI R83, R83, R6, RZ, 0x2 ;  /* 0x0000000653537211 */ /* 0x000fe200078f10ff */
[----:B------:R-:W-:Y:S01]  /*1b30*/  IMAD.U32 R5, RZ, RZ, UR15 ;  /* 0x0000000fff057e24 */ /* 0x000fe2000f8e00ff */
[----:B------:R-:W-:Y:S01]  /*1b40*/  USHF.L.U32 UR22, UR4, 0x6, URZ ;  /* 0x0000000604167899 */ /* 0x000fe2000800063f */
[----:B------:R-:W-:Y:S01]  /*1b50*/  SHF.R.S32.HI R81, RZ, 0x5, R80 ;  /* 0x00000005ff517819 */ /* 0x000fe20000011450 */
[----:B------:R-:W-:Y:S01]  /*1b60*/  USHF.L.U64.HI UR21, UR4, UR10, UR5 ;  /* 0x0000000a04157299 */ /* 0x000fe20008010205 */
[----:B------:R-:W-:Y:S01]  /*1b70*/  LOP3.LUT R83, R83, 0xfffffffc, RZ, 0xc0, !PT ;  /* 0xfffffffc53537812 */ /* 0x000fe200078ec0ff */
[----:B------:R-:W-:Y:S01]  /*1b80*/  USHF.R.S32.HI UR11, URZ, 0x1f, UR20 ;  /* 0x0000001f3f0b7899 */ /* 0x000fe20008011414 */
[----:B------:R-:W-:Y:S01]  /*1b90*/  @!P6 SHF.R.S32.HI R10, RZ, 0x1f, R7 ;  /* 0x0000001fff0ae819 */ /* 0x000fe20000011407 */
[----:B------:R-:W-:Y:S01]  /*1ba0*/  UIMAD UR12, UR21, UR20, URZ ;  /* 0x00000014150c72a4 */ /* 0x000fe2000f8e023f */
[----:B------:R-:W-:Y:S01]  /*1bb0*/  IMAD R206, R81, 0x400, R4 ;  /* 0x0000040051ce7824 */ /* 0x000fe200078e0204 */
[----:B------:R-:W-:Y:S01]  /*1bc0*/  USHF.L.U32 UR13, UR4, 0x5, URZ ;  /* 0x00000005040d7899 */ /* 0x000fe2000800063f */
[----:B------:R-:W-:Y:S01]  /*1bd0*/  @!P6 LEA.HI R9, R10, R7, RZ, 0x3 ;  /* 0x000000070a09e211 */ /* 0x000fe200078f18ff */
[----:B------:R-:W-:Y:S01]  /*1be0*/  IMAD.U32 R7, RZ, RZ, UR22 ;  /* 0x00000016ff077e24 */ /* 0x000fe2000f8e00ff */
[----:B---3--:R-:W-:Y:S01]  /*1bf0*/  @!P6 LEA R20, P4, R8, R16, 0x1 ;  /* 0x000000100814e211 */ /* 0x008fe200078808ff */
[----:B------:R-:W-:Y:S01]  /*1c00*/  UIMAD UR12, UR11, UR22, UR12 ;  /* 0x000000160b0c72a4 */ /* 0x000fe2000f8e020c */
[----:B------:R-:W-:Y:S01]  /*1c10*/  IADD3 R10, -R5, UR9, -R12 ;  /* 0x00000009050a7c10 */ /* 0x000fe2000fffe90c */
[----:B------:R-:W-:Y:S01]  /*1c20*/  IMAD.SHL.U32 R206, R206, 0x2, RZ ;  /* 0x00000002cece7824 */ /* 0x000fe200078e00ff */
[----:B----45:R-:W-:Y:S01]  /*1c30*/  @!P6 LEA.HI.X R21, R8, R17, R19, 0x1, P4 ;  /* 0x000000110815e211 */ /* 0x030fe200020f0c13 */
[----:B------:R-:W-:Y:S01]  /*1c40*/  IMAD.WIDE.U32 R18, R7, UR20, R218 ;  /* 0x0000001407127c25 */ /* 0x000fe2000f8e00da */
[----:B------:R-:W-:Y:S01]  /*1c50*/  @!P6 LOP3.LUT R9, R9, 0xfffffff8, RZ, 0xc0, !PT ;  /* 0xfffffff80909e812 */ /* 0x000fe200078ec0ff */
[----:B------:R-:W-:Y:S01]  /*1c60*/  UISETP.GT.AND UP0, UPT, UR20, UR8, UPT ;  /* 0x000000081400728c */ /* 0x000fe2000bf04270 */
[C---:B------:R-:W-:Y:S01]  /*1c70*/  ISETP.GE.AND P4, PT, R10.reuse, 0x21, PT ;  /* 0x000000210a00780c */ /* 0x040fe20003f86270 */
[----:B------:R-:W-:Y:S01]  /*1c80*/  @!PT LDS RZ, [RZ] ;  /* 0x00000000fffff984 */ /* 0x000fe20000000800 */
[----:B------:R3:W-:Y:S01]  /*1c90*/  @!P6 LDGSTS.E.BYPASS.LTC128B.128 [R207+0xf100], [R20.64], !P5 ;  /* 0x0f10000014cfefae */ /* 0x0007e2000e901d52 */
[----:B------:R-:W-:Y:S01]  /*1ca0*/  ISETP.GE.AND P5, PT, R10, 0x1, PT ;  /* 0x000000010a00780c */ /* 0x000fe20003fa6270 */
[----:B------:R-:W-:Y:S01]  /*1cb0*/  @!P6 IMAD.WIDE R22, R9, 0x2, R16 ;  /* 0x000000020916e825 */ /* 0x000fe200078e0210 */
[----:B------:R-:W-:Y:S01]  /*1cc0*/  IADD3 R9, R19, UR12, RZ ;  /* 0x0000000c13097c10 */ /* 0x000fe2000fffe0ff */
[----:B------:R-:W-:-:S02]  /*1cd0*/  UMOV UR12, 0x5 ;  /* 0x00000005000c7882 */ /* 0x000fc40000000000 */
[----:B------:R-:W-:Y:S01]  /*1ce0*/  USHF.L.U64.HI UR12, UR4, UR12, UR5 ;  /* 0x0000000c040c7299 */ /* 0x000fe20008010205 */
[----:B------:R3:W-:Y:S01]  /*1cf0*/  @!P6 LDGSTS.E.BYPASS.LTC128B.128 [R207+0x13100], [R22.64], !P0 ;  /* 0x1310000016cfefae */ /* 0x0007e2000c101d52 */
[--C-:B------:R-:W-:Y:S01]  /*1d00*/  IMAD R202, R2, 0x2, R206.reuse ;  /* 0x0000000202ca7824 */ /* 0x100fe200078e02ce */
[----:B------:R-:W-:Y:S01]  /*1d10*/  ULDC.64 UR4, c[0x0][0x208] ;  /* 0x0000820000047ab9 */ /* 0x000fe20000000a00 */
[C---:B------:R-:W-:Y:S01]  /*1d20*/  IMAD R201, R3.reuse, 0x2, R206 ;  /* 0x0000000203c97824 */ /* 0x040fe200078e02ce */
[----:B------:R-:W-:Y:S01]  /*1d30*/  UIMAD UR11, UR11, UR4, URZ ;  /* 0x000000040b0b72a4 */ /* 0x000fe2000f8e023f */
[----:B------:R-:W-:Y:S01]  /*1d40*/  IMAD R199, R3, 0x2, R202 ;  /* 0x0000000203c77824 */ /* 0x000fe200078e02ca */
[----:B------:R-:W-:Y:S01]  /*1d50*/  UIMAD.WIDE.U32 UR24, UR20, UR4, URZ ;  /* 0x00000004141872a5 */ /* 0x000fe2000f8e003f */
[C---:B-12---:R-:W-:Y:S01]  /*1d60*/  @P5 LEA R14, P0, R18.reuse, c[0x0][0x1c8], 0x1 ;  /* 0x00007200120e5a11 */ /* 0x046fe200078008ff */
[----:B------:R-:W-:Y:S02]  /*1d70*/  UIMAD UR11, UR20, UR5, UR11 ;  /* 0x00000005140b72a4 */ /* 0x000fe4000f8e020b */
[----:B------:R-:W-:Y:S01]  /*1d80*/  USHF.L.U64.HI UR10, UR4, UR10, UR5 ;  /* 0x0000000a040a7299 */ /* 0x000fe20008010205 */
[C---:B------:R-:W-:Y:S01]  /*1d90*/  @P5 LEA.HI.X R15, R18.reuse, c[0x0][0x1cc], R9, 0x1, P0 ;  /* 0x00007300120f5a11 */ /* 0x040fe200000f0c09 */
[----:B------:R-:W-:Y:S01]  /*1da0*/  UIADD3 UR11, UR25, UR11, URZ ;  /* 0x0000000b190b7290 */ /* 0x000fe2000fffe03f */
[----:B------:R-:W-:Y:S01]  /*1db0*/  @P4 IADD3 R10, P0, R18, UR13, RZ ;  /* 0x0000000d120a4c10 */ /* 0x000fe2000ff1e0ff */
[----:B------:R-:W-:-:S03]  /*1dc0*/  @UP0 UIADD3 UR5, UR14, -0x2, URZ ;  /* 0xfffffffe0e050890 */ /* 0x000fc6000fffe03f */
[----:B------:R-:W-:Y:S01]  /*1dd0*/  @P4 IADD3.X R9, R9, UR12, RZ, P0, !PT ;  /* 0x0000000c09094c10 */ /* 0x000fe200087fe4ff */
[----:B------:R-:W-:Y:S01]  /*1de0*/  IMAD.U32 R13, RZ, RZ, UR11 ;  /* 0x0000000bff0d7e24 */ /* 0x000fe2000f8e00ff */
[C---:B------:R-:W-:Y:S01]  /*1df0*/  @P4 LEA R18, P0, R10.reuse, c[0x0][0x1c8], 0x1 ;  /* 0x000072000a124a11 */ /* 0x040fe200078008ff */
[----:B------:R-:W-:Y:S02]  /*1e00*/  USHF.L.U32 UR11, UR4, 0x6, URZ ;  /* 0x00000006040b7899 */ /* 0x000fe4000800063f */
[----:B------:R-:W-:Y:S01]  /*1e10*/  @UP0 USHF.R.S32.HI UR4, URZ, 0x1f, UR5 ;  /* 0x0000001f3f040899 */ /* 0x000fe20008011405 */
[----:B------:R-:W-:Y:S02]  /*1e20*/  @P4 LEA.HI.X R19, R10, c[0x0][0x1cc], R9, 0x1, P0 ;  /* 0x000073000a134a11 */ /* 0x000fe400000f0c09 */
[----:B------:R-:W-:Y:S02]  /*1e30*/  @!P6 IADD3 R9, R8, 0x80, RZ ;  /* 0x000000800809e810 */ /* 0x000fe40007ffe0ff */
[----:B------:R-:W-:Y:S01]  /*1e40*/  ISETP.GE.AND P0, PT, R0, c[0x0][0x198], PT ;  /* 0x0000660000007a0c */ /* 0x000fe20003f06270 */
[----:B------:R-:W-:Y:S01]  /*1e50*/  IMAD.SHL.U32 R0, R54, 0x40, RZ ;  /* 0x0000004036007824 */ /* 0x000fe200078e00ff */
[----:B------:R-:W-:-:S04]  /*1e60*/  @!P6 SHF.R.S32.HI R8, RZ, 0x1f, R9 ;  /* 0x0000001fff08e819 */ /* 0x000fc80000011409 */
[----:B------:R-:W-:Y:S01]  /*1e70*/  @!P6 LEA.HI R9, R8, R9, RZ, 0x3 ;  /* 0x000000090809e211 */ /* 0x000fe200078f18ff */
[----:B------:R-:W-:-:S03]  /*1e80*/  IMAD.SHL.U32 R8, R12, 0x8, RZ ;  /* 0x000000080c087824 */ /* 0x000fc600078e00ff */
[----:B------:R-:W-:-:S05]  /*1e90*/  @!P6 LOP3.LUT R9, R9, 0xfffffff8, RZ, 0xc0, !PT ;  /* 0xfffffff80909e812 */ /* 0x000fca00078ec0ff */
[----:B------:R-:W-:Y:S01]  /*1ea0*/  @!P6 IMAD.WIDE R16, R9, 0x2, R16 ;  /* 0x000000020910e825 */ /* 0x000fe200078e0210 */
[----:B------:R-:W-:-:S04]  /*1eb0*/  LOP3.LUT R9, R0, 0x1c0, RZ, 0xc0, !PT ;  /* 0x000001c000097812 */ /* 0x000fc800078ec0ff */
[----:B------:R1:W-:Y:S01]  /*1ec0*/  @!P6 LDGSTS.E.BYPASS.LTC128B.128 [R207+0x17100], [R16.64], !P0 ;  /* 0x1710000010cfefae */ /* 0x0003e2000c101d52 */
[----:B------:R-:W-:Y:S02]  /*1ed0*/  LOP3.LUT R0, R9, 0x8, R8, 0xf8, !PT ;  /* 0x0000000809007812 */ /* 0x000fe400078ef808 */
[----:B------:R-:W-:Y:S01]  /*1ee0*/  SHF.R.U32.HI R9, RZ, 0x3, R9 ;  /* 0x00000003ff097819 */ /* 0x000fe20000011609 */
[----:B------:R-:W0:Y:S03]  /*1ef0*/  LDGDEPBAR ;  /* 0x00000000000079af */ /* 0x000e260000000000 */
[----:B------:R-:W-:Y:S01]  /*1f00*/  LOP3.LUT R0, R0, R9, RZ, 0x3c, !PT ;  /* 0x0000000900007212 */ /* 0x000fe200078e3cff */
[----:B------:R-:W-:Y:S04]  /*1f10*/  BAR.SYNC.DEFER_BLOCKING 0x0 ;  /* 0x0000000000007b1d */ /* 0x000fe80000010000 */
[----:B------:R-:W-:-:S04]  /*1f20*/  IMAD R205, R205, 0x200, R0 ;  /* 0x00000200cdcd7824 */ /* 0x000fc800078e0200 */
[----:B------:R-:W-:-:S05]  /*1f30*/  IMAD.SHL.U32 R205, R205, 0x2, RZ ;  /* 0x00000002cdcd7824 */ /* 0x000fca00078e00ff */
[----:B------:R-:W-:Y:S02]  /*1f40*/  IADD3 R204, R205, 0x6120, RZ ;  /* 0x00006120cdcc7810 */ /* 0x000fe40007ffe0ff */
[----:B-1----:R-:W-:Y:S02]  /*1f50*/  SEL R17, RZ, 0x2, P2 ;  /* 0x00000002ff117807 */ /* 0x002fe40001000000 */
[----:B------:R-:W-:Y:S01]  /*1f60*/  SEL R16, RZ, 0x4, P1 ;  /* 0x00000004ff107807 */ /* 0x000fe20000800000 */
        /* <DEDUP_REMOVED lines=8> */
[----:B------:R2:W-:Y:S01]  /*1ff0*/  @P4 LDGSTS.E.BYPASS.LTC128B.128 [R207+0xb100], [R18.64+0x100], !P1 ;  /* 0x0b10010012cf4fae */ /* 0x0005e2000c901d52 */
[----:B------:R-:W-:-:S03]  /*2000*/  LOP3.LUT P4, RZ, R54, 0x2, RZ, 0xc0, !PT ;  /* 0x0000000236ff7812 */ /* 0x000fc6000788c0ff */
[----:B------:R-:W0:Y:S01]  /*2010*/  LDGDEPBAR ;  /* 0x00000000000079af */ /* 0x000e220000000000 */
[----:B-1----:R-:W-:Y:S02]  /*2020*/  IMAD.U32 R14, RZ, RZ, UR24 ;  /* 0x00000018ff0e7e24 */ /* 0x002fe4000f8e00ff */
[----:B------:R-:W-:-:S03]  /*2030*/  IMAD.U32 R15, RZ, RZ, UR25 ;  /* 0x00000019ff0f7e24 */ /* 0x000fc6000f8e00ff */
[----:B------:R-:W-:-:S04]  /*2040*/  LEA R15, P0, R14, R210, 0x6 ;  /* 0x000000d20e0f7211 */ /* 0x000fc800078030ff */
[----:B------:R-:W-:Y:S02]  /*2050*/  LEA.HI.X R0, R14, R215, R13, 0x6, P0 ;  /* 0x000000d70e007211 */ /* 0x000fe400000f340d */
[----:B------:R-:W-:Y:S01]  /*2060*/  LEA R56, P0, R15, c[0x0][0x1f8], 0x1 ;  /* 0x00007e000f387a11 */ /* 0x000fe200078008ff */
[----:B------:R-:W-:-:S04]  /*2070*/  DEPBAR.LE SB0, 0x1 ;  /* 0x000080400000791a */ /* 0x000fc80000000000 */
[----:B------:R-:W-:-:S04]  /*2080*/  DEPBAR.LE SB0, 0x0 ;  /* 0x000080000000791a */ /* 0x000fc80000000000 */
[----:B------:R-:W-:Y:S01]  /*2090*/  BAR.SYNC.DEFER_BLOCKING 0x0 ;  /* 0x0000000000007b1d */ /* 0x000fe20000010000 */
[----:B------:R-:W-:Y:S02]  /*20a0*/  LEA.HI.X R57, R15, c[0x0][0x1fc], R0, 0x1, P0 ;  /* 0x00007f000f397a11 */ /* 0x000fe400000f0c00 */
[----:B------:R-:W-:Y:S02]  /*20b0*/  IADD3 R0, -R12, UR9, -R5 ;  /* 0x000000090c007c10 */ /* 0x000fe4000fffe905 */
[----:B------:R-:W-:Y:S02]  /*20c0*/  SEL R13, RZ, 0x1, P3 ;  /* 0x00000001ff0d7807 */ /* 0x000fe40001800000 */
[----:B------:R-:W-:Y:S02]  /*20d0*/  ISETP.LT.OR P6, PT, R0, 0x1, P3 ;  /* 0x000000010000780c */ /* 0x000fe40001fc1670 */
[----:B------:R-:W-:Y:S02]  /*20e0*/  IADD3 R14, R205, 0x6100, RZ ;  /* 0x00006100cd0e7810 */ /* 0x000fe40007ffe0ff */
[----:B------:R-:W-:-:S02]  /*20f0*/  IADD3 R13, R16, R17, R13 ;  /* 0x00000011100d7210 */ /* 0x000fc40007ffe00d */
[----:B------:R-:W-:Y:S02]  /*2100*/  @P4 IADD3 R204, R14, -0x20, RZ ;  /* 0xffffffe00ecc4810 */ /* 0x000fe40007ffe0ff */
[----:B------:R-:W-:Y:S02]  /*2110*/  IADD3 R52, P0, R56, UR11, RZ ;  /* 0x0000000b38347c10 */ /* 0x000fe4000ff1e0ff */
[C---:B------:R-:W-:Y:S02]  /*2120*/  LOP3.LUT P5, RZ, R13.reuse, 0x2, RZ, 0xc0, !PT ;  /* 0x000000020dff7812 */ /* 0x040fe400078ac0ff */
[----:B------:R-:W-:Y:S02]  /*2130*/  LOP3.LUT P4, RZ, R13, 0x4, RZ, 0xc0, !PT ;  /* 0x000000040dff7812 */ /* 0x000fe4000788c0ff */
[----:B------:R-:W-:Y:S02]  /*2140*/  IADD3.X R53, R57, UR10, RZ, P0, !PT ;  /* 0x0000000a39357c10 */ /* 0x000fe400087fe4ff */
[C---:B------:R-:W-:Y:S01]  /*2150*/  ISETP.LT.OR P0, PT, R0.reuse, 0x1, !P5 ;  /* 0x000000010000780c */ /* 0x040fe20006f01670 */
[----:B------:R-:W-:Y:S01]  /*2160*/  LDSM.16.M88.4 R8, [R206+0xc100] ;  /* 0x00c10000ce08783b */ /* 0x000fe20000000200 */
[----:B------:R-:W-:-:S02]  /*2170*/  ISETP.LT.OR P5, PT, R0, 0x21, !P5 ;  /* 0x000000210000780c */ /* 0x000fc40006fa1670 */
[C---:B------:R-:W-:Y:S01]  /*2180*/  IADD3 R195, R204.reuse, 0x800, RZ ;  /* 0x00000800ccc37810 */ /* 0x040fe20007ffe0ff */
[----:B------:R-:W1:Y:S01]  /*2190*/  LDSM.16.M88.4 R28, [R205+0x6100] ;  /* 0x00610000cd1c783b */ /* 0x000e620000000200 */
[C---:B------:R-:W-:Y:S02]  /*21a0*/  IADD3 R194, R204.reuse, 0x1000, RZ ;  /* 0x00001000ccc27810 */ /* 0x040fe40007ffe0ff */
[C---:B------:R-:W-:Y:S01]  /*21b0*/  IADD3 R193, R204.reuse, 0x1800, RZ ;  /* 0x00001800ccc17810 */ /* 0x040fe20007ffe0ff */
[----:B---3--:R-:W3:Y:S01]  /*21c0*/  LDSM.16.M88.4 R20, [R205+0x6900] ;  /* 0x00690000cd14783b */ /* 0x008ee20000000200 */
[C---:B------:R-:W-:Y:S02]  /*21d0*/  IADD3 R191, R204.reuse, 0x2000, RZ ;  /* 0x00002000ccbf7810 */ /* 0x040fe40007ffe0ff */
[C---:B------:R-:W-:Y:S01]  /*21e0*/  IADD3 R190, R204.reuse, 0x2800, RZ ;  /* 0x00002800ccbe7810 */ /* 0x040fe20007ffe0ff */
[----:B------:R-:W2:Y:S01]  /*21f0*/  LDSM.16.M88.4 R64, [R205+0x7100] ;  /* 0x00710000cd40783b */ /* 0x000ea20000000200 */
[----:B------:R-:W-:-:S02]  /*2200*/  IADD3 R189, R204, 0x3000, RZ ;  /* 0x00003000ccbd7810 */ /* 0x000fc40007ffe0ff */
[C---:B------:R-:W-:Y:S01]  /*2210*/  IADD3 R188, R204.reuse, 0x3800, RZ ;  /* 0x00003800ccbc7810 */ /* 0x040fe20007ffe0ff */
[----:B------:R-:W4:Y:S01]  /*2220*/  LDSM.16.M88.4 R40, [R205+0x7900] ;  /* 0x00790000cd28783b */ /* 0x000f220000000200 */
[C---:B------:R-:W-:Y:S02]  /*2230*/  IADD3 R187, R204.reuse, 0x4000, RZ ;  /* 0x00004000ccbb7810 */ /* 0x040fe40007ffe0ff */
[C---:B------:R-:W-:Y:S01]  /*2240*/  IADD3 R186, R204.reuse, 0x4800, RZ ;  /* 0x00004800ccba7810 */ /* 0x040fe20007ffe0ff */
[----:B------:R-:W-:Y:S01]  /*2250*/  LDSM.16.M88.4 R44, [R202+0xc100] ;  /* 0x00c10000ca2c783b */ /* 0x000fe20000000200 */
[C---:B------:R-:W-:Y:S02]  /*2260*/  IADD3 R185, R204.reuse, 0x5000, RZ ;  /* 0x00005000ccb97810 */ /* 0x040fe40007ffe0ff */
[----:B------:R-:W-:Y:S01]  /*2270*/  IADD3 R184, R204, 0x5800, RZ ;  /* 0x00005800ccb87810 */ /* 0x000fe20007ffe0ff */
[----:B------:R-:W5:Y:S04]  /*2280*/  LDSM.16.M88.4 R12, [R204] ;  /* 0x00000000cc0c783b */ /* 0x000f680000000200 */
[----:B------:R-:W2:Y:S04]  /*2290*/  LDSM.16.M88.4 R36, [R204+0x800] ;  /* 0x00080000cc24783b */ /* 0x000ea80000000200 */
[----:B------:R-:W4:Y:S04]  /*22a0*/  LDSM.16.M88.4 R76, [R204+0x1000] ;  /* 0x00100000cc4c783b */ /* 0x000f280000000200 */
[----:B------:R-:W4:Y:S04]  /*22b0*/  LDSM.16.M88.4 R48, [R204+0x1800] ;  /* 0x00180000cc30783b */ /* 0x000f280000000200 */
[----:B------:R-:W-:Y:S01]  /*22c0*/  @!PT LDS RZ, [RZ] ;  /* 0x00000000fffff984 */ /* 0x000fe20000000800 */
[----:B------:R-:W-:Y:S01]  /*22d0*/  @!PT LDS RZ, [RZ] ;  /* 0x00000000fffff984 */ /* 0x000fe20000000800 */
[----:B------:R-:W-:Y:S01]  /*22e0*/  @!PT LDS RZ, [RZ] ;  /* 0x00000000fffff984 */ /* 0x000fe20000000800 */
[----:B------:R2:W-:Y:S01]  /*22f0*/  LDGSTS.E.BYPASS.LTC128B.128 [R207+0x100], [R56.64], !P6 ;  /* 0x0010000038cf7fae */ /* 0x0005e2000f101d52 */
[----:B------:R-:W-:-:S02]  /*2300*/  ISETP.LT.OR P6, PT, R0, 0x1, !P4 ;  /* 0x000000010000780c */ /* 0x000fc400067c1670 */
[----:B------:R-:W-:Y:S01]  /*2310*/  ISETP.LT.OR P4, PT, R0, 0x21, !P4 ;  /* 0x000000210000780c */ /* 0x000fe20006781670 */
[----:B------:R4:W-:Y:S01]  /*2320*/  LDGSTS.E.BYPASS.LTC128B.128 [R207+0x2100], [R56.64+0x80], !P0 ;  /* 0x0210008038cf7fae */ /* 0x0009e2000c101d52 */
[----:B-1----:R-:W-:Y:S01]  /*2330*/  HMMA.16816.F32.BF16 R32, R8, R28, RZ ;  /* 0x0000001c0820723c */ /* 0x002fe200000418ff */
[----:B------:R-:W-:-:S07]  /*2340*/  LOP3.LUT P0, RZ, R54, 0x4, RZ, 0xc0, !PT ;  /* 0x0000000436ff7812 */ /* 0x000fce000780c0ff */
[----:B------:R-:W-:Y:S01]  /*2350*/  HMMA.16816.F32.BF16 R28, R8, R30, RZ ;  /* 0x0000001e081c723c */ /* 0x000fe200000418ff */
[----:B------:R4:W-:Y:S01]  /*2360*/  LDGSTS.E.BYPASS.LTC128B.128 [R207+0x4100], [R56.64+0x100], !P6 ;  /* 0x0410010038cf7fae */ /* 0x0009e2000f101d52 */
[----:B------:R-:W-:Y:S01]  /*2370*/  ISETP.LT.OR P6, PT, R0, 0x21, P3 ;  /* 0x000000210000780c */ /* 0x000fe20001fc1670 */
[----:B------:R-:W-:-:S05]  /*2380*/  IMAD.MOV.U32 R0, RZ, RZ, 0x40 ;  /* 0x00000040ff007424 */ /* 0x000fca00078e00ff */
[----:B------:R-:W-:Y:S01]  /*2390*/  SEL R0, R0, 0xffffffc0, !P0 ;  /* 0xffffffc000007807 */ /* 0x000fe20004000000 */
[C---:B---3--:R-:W-:Y:S04]  /*23a0*/  HMMA.16816.F32.BF16 R24, R8.reuse, R20, RZ ;  /* 0x000000140818723c */ /* 0x048fe800000418ff */
[----:B------:R-:W-:Y:S02]  /*23b0*/  IMAD.IADD R200, R205, 0x1, R0 ;  /* 0x00000001cdc87824 */ /* 0x000fe400078e0200 */
[----:B------:R1:W-:Y:S01]  /*23c0*/  LDGSTS.E.BYPASS.LTC128B.128 [R207+0x1100], [R52.64], !P6 ;  /* 0x0110000034cf7fae */ /* 0x0003e2000f101d52 */
[----:B------:R-:W-:Y:S01]  /*23d0*/  IMAD.IADD R192, R0, 0x1, R204 ;  /* 0x0000000100c07824 */ /* 0x000fe200078e02cc */
[----:B--2---:R-:W-:Y:S02]  /*23e0*/  HMMA.16816.F32.BF16 R16, R8, R64, RZ ;  /* 0x000000400810723c */ /* 0x004fe400000418ff */
[----:B------:R1:W-:Y:S01]  /*23f0*/  LDGSTS.E.BYPASS.LTC128B.128 [R207+0x3100], [R52.64+0x80], !P5 ;  /* 0x0310008034cf7fae */ /* 0x0003e2000e901d52 */
[----:B------:R-:W-:-:S03]  /*2400*/  PLOP3.LUT P5, PT, PT, PT, UP0, 0x80, 0x0 ;  /* 0x000000000000781c */ /* 0x000fc60003faf008 */
[----:B------:R1:W-:Y:S01]  /*2410*/  LDGSTS.E.BYPASS.LTC128B.128 [R207+0x5100], [R52.64+0x100], !P4 ;  /* 0x0510010034cf7fae */ /* 0x0003e2000e101d52 */
[----:B------:R-:W-:Y:S01]  /*2420*/  PLOP3.LUT P4, PT, PT, PT, UP2, 0x80, 0x0 ;  /* 0x000000000000781c */ /* 0x000fe20003f8f028 */
[C---:B------:R-:W-:Y:S02]  /*2430*/  HMMA.16816.F32.BF16 R20, R8.reuse, R22, RZ ;  /* 0x000000160814723c */ /* 0x040fe400000418ff */
[----:B------:R-:W-:Y:S04]  /*2440*/  LDSM.16.M88.4 R72, [R200+0x6900] ;  /* 0x00690000c848783b */ /* 0x000fe80000000200 */
[----:B----4-:R-:W-:Y:S02]  /*2450*/  LDSM.16.M88.4 R56, [R201+0xc100] ;  /* 0x00c10000c938783b */ /* 0x010fe40000000200 */
[C---:B------:R-:W-:Y:S02]  /*2460*/  HMMA.16816.F32.BF16 R64, R8.reuse, R66, RZ ;  /* 0x000000420840723c */ /* 0x040fe400000418ff */
[----:B------:R-:W-:Y:S04]  /*2470*/  LDSM.16.M88.4 R68, [R200+0x7900] ;  /* 0x00790000c844783b */ /* 0x000fe80000000200 */
[----:B------:R-:W0:Y:S02]  /*2480*/  LDGDEPBAR ;  /* 0x00000000000079af */ /* 0x000e240000000000 */
[C---:B------:R-:W-:Y:S08]  /*2490*/  HMMA.16816.F32.BF16 R60, R8.reuse, R40, RZ ;  /* 0x00000028083c723c */ /* 0x040ff000000418ff */
[----:B------:R-:W-:Y:S01]  /*24a0*/  HMMA.16816.F32.BF16 R8, R8, R42, RZ ;  /* 0x0000002a0808723c */ /* 0x000fe200000418ff */
[----:B------:R-:W2:Y:S04]  /*24b0*/  LDSM.16.M88.4 R40, [R200+0x6100] ;  /* 0x00610000c828783b */ /* 0x000ea80000000200 */
[----:B-1----:R-:W-:Y:S03]  /*24c0*/  LDSM.16.M88.4 R52, [R192] ;  /* 0x00000000c034783b */ /* 0x002fe60000000200 */
[C---:B-----5:R-:W-:Y:S08]  /*24d0*/  HMMA.16816.F32.BF16 R32, R44.reuse, R12, R32 ;  /* 0x0000000c2c20723c */ /* 0x060ff00000041820 */
[C---:B------:R-:W-:Y:S01]  /*24e0*/  HMMA.16816.F32.BF16 R28, R44.reuse, R14, R28 ;  /* 0x0000000e2c1c723c */ /* 0x040fe2000004181c */
[----:B------:R-:W1:Y:S07]  /*24f0*/  LDSM.16.M88.4 R12, [R200+0x7100] ;  /* 0x00710000c80c783b */ /* 0x000e6e0000000200 */
[C---:B------:R-:W-:Y:S08]  /*2500*/  HMMA.16816.F32.BF16 R24, R44.reuse, R36, R24 ;  /* 0x000000242c18723c */ /* 0x040ff00000041818 */
[C---:B------:R-:W-:Y:S01]  /*2510*/  HMMA.16816.F32.BF16 R20, R44.reuse, R38, R20 ;  /* 0x000000262c14723c */ /* 0x040fe20000041814 */
[----:B------:R-:W3:Y:S07]  /*2520*/  LDSM.16.M88.4 R36, [R199+0xc100] ;  /* 0x00c10000c724783b */ /* 0x000eee0000000200 */
[C---:B------:R-:W-:Y:S08]  /*2530*/  HMMA.16816.F32.BF16 R16, R44.reuse, R76, R16 ;  /* 0x0000004c2c10723c */ /* 0x040ff00000041810 */
[C---:B------:R-:W-:Y:S01]  /*2540*/  HMMA.16816.F32.BF16 R64, R44.reuse, R78, R64 ;  /* 0x0000004e2c40723c */ /* 0x040fe20000041840 */
[----:B------:R-:W-:Y:S07]  /*2550*/  LDSM.16.M88.4 R76, [R205+0x9100] ;  /* 0x00910000cd4c783b */ /* 0x000fee0000000200 */
[C---:B------:R-:W-:Y:S08]  /*2560*/  HMMA.16816.F32.BF16 R60, R44.reuse, R48, R60 ;  /* 0x000000302c3c723c */ /* 0x040ff0000004183c */
[----:B------:R-:W-:Y:S01]  /*2570*/  HMMA.16816.F32.BF16 R8, R44, R50, R8 ;  /* 0x000000322c08723c */ /* 0x000fe20000041808 */
[----:B------:R-:W4:Y:S04]  /*2580*/  LDSM.16.M88.4 R48, [R192+0x800] ;  /* 0x00080000c030783b */ /* 0x000f280000000200 */
[----:B------:R-:W5:Y:S03]  /*2590*/  LDSM.16.M88.4 R44, [R192+0x1000] ;  /* 0x00100000c02c783b */ /* 0x000f660000000200 */
[C---:B--2---:R-:W-:Y:S08]  /*25a0*/  HMMA.16816.F32.BF16 R32, R56.reuse, R40, R32 ;  /* 0x000000283820723c */ /* 0x044ff00000041820 */
[C---:B------:R-:W-:Y:S01]  /*25b0*/  HMMA.16816.F32.BF16 R28, R56.reuse, R42, R28 ;  /* 0x0000002a381c723c */ /* 0x040fe2000004181c */
[----:B------:R-:W2:Y:S07]  /*25c0*/  LDSM.16.M88.4 R40, [R192+0x1800] ;  /* 0x00180000c028783b */ /* 0x000eae0000000200 */
[C---:B------:R-:W-:Y:S08]  /*25d0*/  HMMA.16816.F32.BF16 R24, R56.reuse, R72, R24 ;  /* 0x000000483818723c */ /* 0x040ff00000041818 */
[C---:B------:R-:W-:Y:S01]  /*25e0*/  HMMA.16816.F32.BF16 R20, R56.reuse, R74, R20 ;  /* 0x0000004a3814723c */ /* 0x040fe20000041814 */
[----:B------:R-:W-:Y:S07]  /*25f0*/  LDSM.16.M88.4 R72, [R206+0x10100] ;  /* 0x01010000ce48783b */ /* 0x000fee0000000200 */
[C---:B-1----:R-:W-:Y:S08]  /*2600*/  HMMA.16816.F32.BF16 R16, R56.reuse, R12, R16 ;  /* 0x0000000c3810723c */ /* 0x042ff00000041810 */
[C---:B------:R-:W-:Y:S01]  /*2610*/  HMMA.16816.F32.BF16 R64, R56.reuse, R14, R64 ;  /* 0x0000000e3840723c */ /* 0x040fe20000041840 */
[----:B------:R-:W1:Y:S07]  /*2620*/  LDSM.16.M88.4 R12, [R205+0x8100] ;  /* 0x00810000cd0c783b */ /* 0x000e6e0000000200 */
[C---:B------:R-:W-:Y:S08]  /*2630*/  HMMA.16816.F32.BF16 R60, R56.reuse, R68, R60 ;  /* 0x00000044383c723c */ /* 0x040ff0000004183c */
[----:B------:R-:W-:Y:S01]  /*2640*/  HMMA.16816.F32.BF16 R56, R56, R70, R8 ;  /* 0x000000463838723c */ /* 0x000fe20000041808 */
[----:B------:R-:W1:Y:S04]  /*2650*/  LDSM.16.M88.4 R8, [R205+0x8900] ;  /* 0x00890000cd08783b */ /* 0x000e680000000200 */
[----:B------:R-:W1:Y:S03]  /*2660*/  LDSM.16.M88.4 R68, [R205+0x9900] ;  /* 0x00990000cd44783b */ /* 0x000e660000000200 */
[C---:B---3--:R-:W-:Y:S08]  /*2670*/  HMMA.16816.F32.BF16 R32, R36.reuse, R52, R32 ;  /* 0x000000342420723c */ /* 0x048ff00000041820 */
[C---:B------:R-:W-:Y:S01]  /*2680*/  HMMA.16816.F32.BF16 R28, R36.reuse, R54, R28 ;  /* 0x00000036241c723c */ /* 0x040fe2000004181c */
[----:B------:R-:W-:Y:S07]  /*2690*/  LDSM.16.M88.4 R52, [R202+0x10100] ;  /* 0x01010000ca34783b */ /* 0x000fee0000000200 */
[C---:B----4-:R-:W-:Y:S08]  /*26a0*/  HMMA.16816.F32.BF16 R24, R36.reuse, R48, R24 ;  /* 0x000000302418723c */ /* 0x050ff00000041818 */
[C---:B------:R-:W-:Y:S01]  /*26b0*/  HMMA.16816.F32.BF16 R20, R36.reuse, R50, R20 ;  /* 0x000000322414723c */ /* 0x040fe20000041814 */
[----:B------:R-:W3:Y:S07]  /*26c0*/  LDSM.16.M88.4 R48, [R204+0x2000] ;  /* 0x00200000cc30783b */ /* 0x000eee0000000200 */
[C---:B-----5:R-:W-:Y:S08]  /*26d0*/  HMMA.16816.F32.BF16 R16, R36.reuse, R44, R16 ;  /* 0x0000002c2410723c */ /* 0x060ff00000041810 */
[C---:B------:R-:W-:Y:S01]  /*26e0*/  HMMA.16816.F32.BF16 R64, R36.reuse, R46, R64 ;  /* 0x0000002e2440723c */ /* 0x040fe20000041840 */
[----:B------:R-:W4:Y:S07]  /*26f0*/  LDSM.16.M88.4 R44, [R204+0x2800] ;  /* 0x00280000cc2c783b */ /* 0x000f2e0000000200 */
[C---:B--2---:R-:W-:Y:S08]  /*2700*/  HMMA.16816.F32.BF16 R60, R36.reuse, R40, R60 ;  /* 0x00000028243c723c */ /* 0x044ff0000004183c */
[----:B------:R-:W-:Y:S01]  /*2710*/  HMMA.16816.F32.BF16 R56, R36, R42, R56 ;  /* 0x0000002a2438723c */ /* 0x000fe20000041838 */
[----:B------:R-:W2:Y:S04]  /*2720*/  LDSM.16.M88.4 R40, [R204+0x3000] ;  /* 0x00300000cc28783b */ /* 0x000ea80000000200 */
[----:B------:R-:W5:Y:S03]  /*2730*/  LDSM.16.M88.4 R36, [R204+0x3800] ;  /* 0x00380000cc24783b */ /* 0x000f660000000200 */
[C---:B-1----:R-:W-:Y:S08]  /*2740*/  HMMA.16816.F32.BF16 R32, R72.reuse, R12, R32 ;  /* 0x0000000c4820723c */ /* 0x042ff00000041820 */
[C---:B------:R-:W-:Y:S01]  /*2750*/  HMMA.16816.F32.BF16 R28, R72.reuse, R14, R28 ;  /* 0x0000000e481c723c */ /* 0x040fe2000004181c */
[----:B------:R-:W-:Y:S07]  /*2760*/  LDSM.16.M88.4 R12, [R201+0x10100] ;  /* 0x01010000c90c783b */ /* 0x000fee0000000200 */
[C---:B------:R-:W-:Y:S08]  /*2770*/  HMMA.16816.F32.BF16 R24, R72.reuse, R8, R24 ;  /* 0x000000084818723c */ /* 0x040ff00000041818 */
[C---:B------:R-:W-:Y:S01]  /*2780*/  HMMA.16816.F32.BF16 R20, R72.reuse, R10, R20 ;  /* 0x0000000a4814723c */ /* 0x040fe20000041814 */
[----:B------:R-:W1:Y:S07]  /*2790*/  LDSM.16.M88.4 R8, [R200+0x8100] ;  /* 0x00810000c808783b */ /* 0x000e6e0000000200 */
[C---:B------:R-:W-:Y:S08]  /*27a0*/  HMMA.16816.F32.BF16 R16, R72.reuse, R76, R16 ;  /* 0x0000004c4810723c */ /* 0x040ff00000041810 */
[C---:B------:R-:W-:Y:S08]  /*27b0*/  HMMA.16816.F32.BF16 R64, R72.reuse, R78, R64 ;  /* 0x0000004e4840723c */ /* 0x040ff00000041840 */
[C---:B------:R-:W-:Y:S08]  /*27c0*/  HMMA.16816.F32.BF16 R60, R72.reuse, R68, R60 ;  /* 0x00000044483c723c */ /* 0x040ff0000004183c */
[----:B------:R-:W-:Y:S01]  /*27d0*/  HMMA.16816.F32.BF16 R56, R72, R70, R56 ;  /* 0x000000464838723c */ /* 0x000fe20000041838 */
[----:B------:R-:W-:Y:S07]  /*27e0*/  LDSM.16.M88.4 R68, [R192+0x3000] ;  /* 0x00300000c044783b */ /* 0x000fee0000000200 */
        /* <DEDUP_REMOVED lines=9> */
[C---:B-----5:R-:W-:Y:S08]  /*2880*/  HMMA.16816.F32.BF16 R60, R52.reuse, R36, R60 ;  /* 0x00000024343c723c */ /* 0x060ff0000004183c */
[----:B------:R-:W-:Y:S01]  /*2890*/  HMMA.16816.F32.BF16 R56, R52, R38, R56 ;  /* 0x000000263438723c */ /* 0x000fe20000041838 */
[----:B------:R-:W-:Y:S04]  /*28a0*/  LDSM.16.M88.4 R52, [R199+0x10100] ;  /* 0x01010000c734783b */ /* 0x000fe80000000200 */
[----:B------:R-:W5:Y:S03]  /*28b0*/  LDSM.16.M88.4 R36, [R192+0x2000] ;  /* 0x00200000c024783b */ /* 0x000f660000000200 */
        /* <DEDUP_REMOVED lines=8> */
[----:B------:R-:W-:Y:S07]  /*2940*/  LDSM.16.M88.4 R44, [R205+0xa100] ;  /* 0x00a10000cd2c783b */ /* 0x000fee0000000200 */
[----:B--2---:R-:W-:Y:S01]  /*2950*/  HMMA.16816.F32.BF16 R72, R12, R40, R60 ;  /* 0x000000280c48723c */ /* 0x004fe2000004183c */
[----:B------:R-:W2:Y:S07]  /*2960*/  LDSM.16.M88.4 R60, [R206+0x14100] ;  /* 0x01410000ce3c783b */ /* 0x000eae0000000200 */
[C---:B-----5:R-:W-:Y:S08]  /*2970*/  HMMA.16816.F32.BF16 R32, R52.reuse, R36, R32 ;  /* 0x000000243420723c */ /* 0x060ff00000041820 */
[----:B------:R-:W-:Y:S01]  /*2980*/  HMMA.16816.F32.BF16 R28, R52, R38, R28 ;  /* 0x00000026341c723c */ /* 0x000fe2000004181c */
[----:B------:R-:W4:Y:S07]  /*2990*/  LDSM.16.M88.4 R36, [R205+0xb100] ;  /* 0x00b10000cd24783b */ /* 0x000f2e0000000200 */
[----:B------:R-:W-:Y:S01]  /*29a0*/  HMMA.16816.F32.BF16 R56, R12, R42, R56 ;  /* 0x0000002a0c38723c */ /* 0x000fe20000041838 */
[----:B------:R-:W5:Y:S04]  /*29b0*/  LDSM.16.M88.4 R12, [R205+0xa900] ;  /* 0x00a90000cd0c783b */ /* 0x000f680000000200 */
[----:B------:R-:W-:Y:S03]  /*29c0*/  LDSM.16.M88.4 R40, [R202+0x14100] ;  /* 0x01410000ca28783b */ /* 0x000fe60000000200 */
[C---:B------:R-:W-:Y:S08]  /*29d0*/  HMMA.16816.F32.BF16 R16, R52.reuse, R68, R16 ;  /* 0x000000443410723c */ /* 0x040ff00000041810 */
[C---:B------:R-:W-:Y:S01]  /*29e0*/  HMMA.16816.F32.BF16 R64, R52.reuse, R70, R64 ;  /* 0x000000463440723c */ /* 0x040fe20000041840 */
[----:B------:R-:W4:Y:S07]  /*29f0*/  LDSM.16.M88.4 R68, [R205+0xb900] ;  /* 0x00b90000cd44783b */ /* 0x000f2e0000000200 */
[C---:B-1----:R-:W-:Y:S08]  /*2a00*/  HMMA.16816.F32.BF16 R24, R52.reuse, R8, R24 ;  /* 0x000000083418723c */ /* 0x042ff00000041818 */
[C---:B------:R-:W-:Y:S01]  /*2a10*/  HMMA.16816.F32.BF16 R20, R52.reuse, R10, R20 ;  /* 0x0000000a3414723c */ /* 0x040fe20000041814 */
[----:B------:R-:W1:Y:S07]  /*2a20*/  LDSM.16.M88.4 R8, [R204+0x4000] ;  /* 0x00400000cc08783b */ /* 0x000e6e0000000200 */
[C---:B---3--:R-:W-:Y:S08]  /*2a30*/  HMMA.16816.F32.BF16 R72, R52.reuse, R48, R72 ;  /* 0x000000303448723c */ /* 0x048ff00000041848 */
[----:B------:R-:W-:Y:S01]  /*2a40*/  HMMA.16816.F32.BF16 R56, R52, R50, R56 ;  /* 0x000000323438723c */ /* 0x000fe20000041838 */
[----:B------:R-:W-:Y:S07]  /*2a50*/  LDSM.16.M88.4 R52, [R204+0x5000] ;  /* 0x00500000cc34783b */ /* 0x000fee0000000200 */
[C---:B--2---:R-:W-:Y:S08]  /*2a60*/  HMMA.16816.F32.BF16 R32, R60.reuse, R44, R32 ;  /* 0x0000002c3c20723c */ /* 0x044ff00000041820 */
[C---:B------:R-:W-:Y:S01]  /*2a70*/  HMMA.16816.F32.BF16 R28, R60.reuse, R46, R28 ;  /* 0x0000002e3c1c723c */ /* 0x040fe2000004181c */
[----:B------:R-:W2:Y:S07]  /*2a80*/  LDSM.16.M88.4 R44, [R204+0x4800] ;  /* 0x00480000cc2c783b */ /* 0x000eae0000000200 */
[C---:B----4-:R-:W-:Y:S01]  /*2a90*/  HMMA.16816.F32.BF16 R48, R60.reuse, R36, R16 ;  /* 0x000000243c30723c */ /* 0x050fe20000041810 */
[----:B------:R-:W-:Y:S07]  /*2aa0*/  LDSM.16.M88.4 R16, [R201+0x14100] ;  /* 0x01410000c910783b */ /* 0x000fee0000000200 */
[C---:B------:R-:W-:Y:S01]  /*2ab0*/  HMMA.16816.F32.BF16 R64, R60.reuse, R38, R64 ;  /* 0x000000263c40723c */ /* 0x040fe20000041840 */
[----:B------:R-:W3:Y:S07]  /*2ac0*/  LDSM.16.M88.4 R36, [R204+0x5800] ;  /* 0x00580000cc24783b */ /* 0x000eee0000000200 */
[C---:B-----5:R-:W-:Y:S08]  /*2ad0*/  HMMA.16816.F32.BF16 R24, R60.reuse, R12, R24 ;  /* 0x0000000c3c18723c */ /* 0x060ff00000041818 */
[C---:B------:R-:W-:Y:S01]  /*2ae0*/  HMMA.16816.F32.BF16 R20, R60.reuse, R14, R20 ;  /* 0x0000000e3c14723c */ /* 0x040fe20000041814 */
[----:B------:R-:W4:Y:S07]  /*2af0*/  LDSM.16.M88.4 R12, [R200+0xa100] ;  /* 0x00a10000c80c783b */ /* 0x000f2e0000000200 */
[C---:B------:R-:W-:Y:S08]  /*2b00*/  HMMA.16816.F32.BF16 R72, R60.reuse, R68, R72 ;  /* 0x000000443c48723c */ /* 0x040ff00000041848 */
[----:B------:R-:W-:Y:S01]  /*2b10*/  HMMA.16816.F32.BF16 R56, R60, R70, R56 ;  /* 0x000000463c38723c */ /* 0x000fe20000041838 */
[----:B------:R-:W5:Y:S07]  /*2b20*/  LDSM.16.M88.4 R68, [R200+0xa900] ;  /* 0x00a90000c844783b */ /* 0x000f6e0000000200 */
[C---:B-1----:R-:W-:Y:S08]  /*2b30*/  HMMA.16816.F32.BF16 R32, R40.reuse, R8, R32 ;  /* 0x000000082820723c */ /* 0x042ff00000041820 */
[C---:B------:R-:W-:Y:S01]  /*2b40*/  HMMA.16816.F32.BF16 R60, R40.reuse, R10, R28 ;  /* 0x0000000a283c723c */ /* 0x040fe2000004181c */
[----:B------:R-:W-:Y:S04]  /*2b50*/  LDSM.16.M88.4 R8, [R199+0x14100] ;  /* 0x01410000c708783b */ /* 0x000fe80000000200 */
[----:B------:R-:W1:Y:S03]  /*2b60*/  LDSM.16.M88.4 R28, [R192+0x4000] ;  /* 0x00400000c01c783b */ /* 0x000e660000000200 */
[C---:B--2---:R-:W-:Y:S08]  /*2b70*/  HMMA.16816.F32.BF16 R24, R40.reuse, R44, R24 ;  /* 0x0000002c2818723c */ /* 0x044ff00000041818 */
[C---:B------:R-:W-:Y:S01]  /*2b80*/  HMMA.16816.F32.BF16 R20, R40.reuse, R46, R20 ;  /* 0x0000002e2814723c */ /* 0x040fe20000041814 */
[----:B------:R-:W2:Y:S07]  /*2b90*/  LDSM.16.M88.4 R44, [R200+0xb100] ;  /* 0x00b10000c82c783b */ /* 0x000eae0000000200 */
[C---:B---3--:R-:W-:Y:S08]  /*2ba0*/  HMMA.16816.F32.BF16 R72, R40.reuse, R36, R72 ;  /* 0x000000242848723c */ /* 0x048ff00000041848 */
[----:B------:R-:W-:Y:S01]  /*2bb0*/  HMMA.16816.F32.BF16 R56, R40, R38, R56 ;  /* 0x000000262838723c */ /* 0x000fe20000041838 */
[----:B------:R-:W3:Y:S07]  /*2bc0*/  LDSM.16.M88.4 R36, [R192+0x4800] ;  /* 0x00480000c024783b */ /* 0x000eee0000000200 */
[----:B----4-:R-:W-:Y:S08]  /*2bd0*/  HMMA.16816.F32.BF16 R32, R16, R12, R32 ;  /* 0x0000000c1020723c */ /* 0x010ff00000041820 */
[----:B------:R-:W-:Y:S08]  /*2be0*/  HMMA.16816.F32.BF16 R48, R40, R52, R48 ;  /* 0x000000342830723c */ /* 0x000ff00000041830 */
[----:B-----5:R-:W-:Y:S08]  /*2bf0*/  HMMA.16816.F32.BF16 R24, R16, R68, R24 ;  /* 0x000000441018723c */ /* 0x020ff00000041818 */
[----:B------:R-:W-:Y:S01]  /*2c00*/  HMMA.16816.F32.BF16 R64, R40, R54, R64 ;  /* 0x000000362840723c */ /* 0x000fe20000041840 */
[----:B------:R-:W4:Y:S07]  /*2c10*/  LDSM.16.M88.4 R40, [R192+0x5000] ;  /* 0x00500000c028783b */ /* 0x000f2e0000000200 */
[C---:B------:R-:W-:Y:S01]  /*2c20*/  HMMA.16816.F32.BF16 R60, R16.reuse, R14, R60 ;  /* 0x0000000e103c723c */ /* 0x040fe2000004183c */
[----:B------:R-:W5:Y:S07]  /*2c30*/  LDSM.16.M88.4 R12, [R200+0xb900] ;  /* 0x00b90000c80c783b */ /* 0x000f6e0000000200 */
[----:B------:R-:W-:Y:S08]  /*2c40*/  HMMA.16816.F32.BF16 R20, R16, R70, R20 ;  /* 0x000000461014723c */ /* 0x000ff00000041814 */
[----:B-1----:R-:W-:Y:S08]  /*2c50*/  HMMA.16816.F32.BF16 R32, R8, R28, R32 ;  /* 0x0000001c0820723c */ /* 0x002ff00000041820 */
[----:B--2---:R-:W-:Y:S08]  /*2c60*/  HMMA.16816.F32.BF16 R48, R16, R44, R48 ;  /* 0x0000002c1030723c */ /* 0x004ff00000041830 */
[C---:B---3--:R-:W-:Y:S07]  /*2c70*/  HMMA.16816.F32.BF16 R24, R8.reuse, R36, R24 ;  /* 0x000000240818723c */ /* 0x048fee0000041818 */
[----:B------:R-:W-:Y:S01]  /*2c80*/  LOP3.LUT R37, R80, 0xffffffe0, RZ, 0xc0, !PT ;  /* 0xffffffe050257812 */ /* 0x000fe200078ec0ff */
[----:B------:R-:W-:Y:S01]  /*2c90*/  HMMA.16816.F32.BF16 R60, R8, R30, R60 ;  /* 0x0000001e083c723c */ /* 0x000fe2000004183c */
[----:B------:R-:W1:Y:S01]  /*2ca0*/  LDSM.16.M88.4 R28, [R192+0x5800] ;  /* 0x00580000c01c783b */ /* 0x000e620000000200 */
[----:B------:R-:W-:Y:S01]  /*2cb0*/  FMUL.FTZ R0, R32, c[0x0][0x320] ;  /* 0x0000c80020007a20 */ /* 0x000fe20000410000 */
[----:B------:R-:W-:-:S04]  /*2cc0*/  DEPBAR.LE SB0, 0x0 ;  /* 0x000080000000791a */ /* 0x000fc80000000000 */
[----:B------:R-:W-:Y:S01]  /*2cd0*/  FMUL.FTZ R32, R34, c[0x0][0x320] ;  /* 0x0000c80022207a20 */ /* 0x000fe20000410000 */
[----:B------:R-:W-:Y:S01]  /*2ce0*/  HMMA.16816.F32.BF16 R20, R8, R38, R20 ;  /* 0x000000260814723c */ /* 0x000fe20000041814 */
[----:B------:R-:W-:Y:S01]  /*2cf0*/  SHF.R.S32.HI R34, RZ, 0x1f, R81 ;  /* 0x0000001fff227819 */ /* 0x000fe20000011451 */
[----:B------:R-:W-:Y:S01]  /*2d00*/  IMAD.IADD R36, R6, 0x1, -R83 ;  /* 0x0000000106247824 */ /* 0x000fe200078e0a53 */
[----:B------:R-:W2:Y:S01]  /*2d10*/  MUFU.TANH R0, R0 ;  /* 0x0000000000007308 */ /* 0x000ea20000002400 */
[----:B------:R-:W-:-:S03]  /*2d20*/  FMUL.FTZ R33, R33, c[0x0][0x320] ;  /* 0x0000c80021217a20 */ /* 0x000fc60000410000 */
[----:B------:R-:W-:Y:S01]  /*2d30*/  @P5 IMAD.WIDE.U32 R38, R7, UR5, R218 ;  /* 0x0000000507265c25 */ /* 0x000fe2000f8e00da */
[----:B----4-:R-:W-:Y:S01]  /*2d40*/  HMMA.16816.F32.BF16 R48, R8, R40, R48 ;  /* 0x000000280830723c */ /* 0x010fe20000041830 */
[----:B------:R-:W-:Y:S01]  /*2d50*/  LEA.HI R209, R36, R36, RZ, 0x1 ;  /* 0x0000002424d17211 */ /* 0x000fe200078f08ff */
[----:B------:R-:W-:Y:S01]  /*2d60*/  @UP0 UIMAD UR5, UR21, UR5, URZ ;  /* 0x00000005150502a4 */ /* 0x000fe2000f8e023f */
[----:B------:R-:W-:Y:S01]  /*2d70*/  FMUL.FTZ R24, R24, c[0x0][0x320] ;  /* 0x0000c80018187a20 */ /* 0x000fe20000410000 */
[----:B------:R-:W3:Y:S01]  /*2d80*/  MUFU.TANH R33, R33 ;  /* 0x0000002100217308 */ /* 0x000ee20000002400 */
[----:B------:R-:W-:Y:S01]  /*2d90*/  LOP3.LUT R209, R209, 0x1ffffffe, RZ, 0xc0, !PT ;  /* 0x1ffffffed1d17812 */ /* 0x000fe200078ec0ff */
[----:B------:R-:W-:Y:S01]  /*2da0*/  @UP0 UIMAD UR4, UR4, UR22, UR5 ;  /* 0x00000016040402a4 */ /* 0x000fe2000f8e0205 */
[----:B------:R-:W-:Y:S01]  /*2db0*/  LEA.HI R40, R34, R81, RZ, 0x3 ;  /* 0x0000005122287211 */ /* 0x000fe200078f18ff */
[----:B------:R-:W-:Y:S01]  /*2dc0*/  IMAD.IADD R34, R6, 0x1, -R37 ;  /* 0x0000000106227824 */ /* 0x000fe200078e0a25 */
[C---:B------:R-:W-:Y:S01]  /*2dd0*/  HMMA.16816.F32.BF16 R64, R16.reuse, R46, R64 ;  /* 0x0000002e1040723c */ /* 0x040fe20000041840 */
[----:B------:R-:W-:Y:S01]  /*2de0*/  FMUL.FTZ R37, R25, c[0x0][0x320] ;  /* 0x0000c80019257a20 */ /* 0x000fe20000410000 */
[----:B------:R-:W-:Y:S01]  /*2df0*/  LOP3.LUT R40, R40, 0xffffff8, RZ, 0xc0, !PT ;  /* 0x0ffffff828287812 */ /* 0x000fe200078ec0ff */
[----:B------:R-:W-:Y:S01]  /*2e00*/  IMAD.IADD R209, R36, 0x1, -R209 ;  /* 0x0000000124d17824 */ /* 0x000fe200078e0ad1 */
[----:B------:R-:W-:Y:S01]  /*2e10*/  SHF.R.S32.HI R25, RZ, 0x1f, R34 ;  /* 0x0000001fff197819 */ /* 0x000fe20000011422 */
[----:B------:R4:W1:Y:S02]  /*2e20*/  MUFU.TANH R7, R37 ;  /* 0x0000002500077308 */ /* 0x0008640000002400 */
[----:B------:R-:W-:Y:S01]  /*2e30*/  FMUL.FTZ R6, R20, c[0x0][0x320] ;  /* 0x0000c80014067a20 */ /* 0x000fe20000410000 */
[----:B-----5:R-:W-:Y:S01]  /*2e40*/  HMMA.16816.F32.BF16 R72, R16, R12, R72 ;  /* 0x0000000c1048723c */ /* 0x020fe20000041848 */
[----:B------:R-:W-:Y:S01]  /*2e50*/  LEA.HI R25, R25, R34, RZ, 0x2 ;  /* 0x0000002219197211 */ /* 0x000fe200078f10ff */
[----:B------:R-:W-:Y:S01]  /*2e60*/  IMAD.IADD R81, R81, 0x1, -R40 ;  /* 0x0000000151517824 */ /* 0x000fe200078e0a28 */
[----:B------:R-:W-:-:S02]  /*2e70*/  @P5 LEA R20, P0, R38, c[0x0][0x1c8], 0x1 ;  /* 0x0000720026145a11 */ /* 0x000fc400078008ff */
[C---:B------:R-:W-:Y:S01]  /*2e80*/  LEA.HI.SX32 R36, R25.reuse, UR7, 0x1e ;  /* 0x0000000719247c11 */ /* 0x040fe2000f8ff2ff */
[----:B------:R-:W1:Y:S01]  /*2e90*/  MUFU.TANH R32, R32 ;  /* 0x0000002000207308 */ /* 0x000e620000002400 */
[----:B------:R-:W-:Y:S01]  /*2ea0*/  LOP3.LUT R25, R25, 0x7ffffffc, RZ, 0xc0, !PT ;  /* 0x7ffffffc19197812 */ /* 0x000fe200078ec0ff */
[----:B------:R-:W-:Y:S01]  /*2eb0*/  HMMA.16816.F32.BF16 R56, R16, R14, R56 ;  /* 0x0000000e1038723c */ /* 0x000fe20000041838 */
[----:B------:R-:W-:Y:S02]  /*2ec0*/  FMUL.FTZ R12, R60, c[0x0][0x320] ;  /* 0x0000c8003c0c7a20 */ /* 0x000fe40000410000 */
[----:B------:R-:W-:Y:S02]  /*2ed0*/  IMAD R36, R81, 0x10, R36 ;  /* 0x0000001051247824 */ /* 0x000fe400078e0224 */
[----:B----4-:R-:W-:Y:S01]  /*2ee0*/  FMUL.FTZ R37, R21, c[0x0][0x320] ;  /* 0x0000c80015257a20 */ /* 0x010fe20000410000 */
[----:B------:R-:W-:Y:S01]  /*2ef0*/  @P5 IADD3 R21, R39, UR4, RZ ;  /* 0x0000000427155c10 */ /* 0x000fe2000fffe0ff */
[----:B------:R-:W-:Y:S01]  /*2f00*/  IMAD R209, R209, 0x8, R36 ;  /* 0x00000008d1d17824 */ /* 0x000fe200078e0224 */
[C---:B------:R-:W-:Y:S01]  /*2f10*/  HMMA.16816.F32.BF16 R64, R8.reuse, R42, R64 ;  /* 0x0000002a0840723c */ /* 0x040fe20000041840 */
[----:B------:R-:W-:Y:S01]  /*2f20*/  IMAD.U32 R15, RZ, RZ, UR13 ;  /* 0x0000000dff0f7e24 */ /* 0x000fe2000f8e00ff */
[----:B------:R-:W-:Y:S01]  /*2f30*/  @P5 LEA.HI.X R21, R38, c[0x0][0x1cc], R21, 0x1, P0 ;  /* 0x0000730026155a11 */ /* 0x000fe200000f0c15 */
[----:B------:R-:W-:Y:S01]  /*2f40*/  @P4 IMAD.HI.U32 R19, R209, c[0x0][0x2c8], RZ ;  /* 0x0000b200d1134a27 */ /* 0x000fe200078e00ff */
[----:B------:R-:W-:Y:S01]  /*2f50*/  PLOP3.LUT P0, PT, PT, PT, UP2, 0x80, 0x0 ;  /* 0x000000000000781c */ /* 0x000fe20003f0f028 */
[----:B------:R-:W-:Y:S01]  /*2f60*/  BAR.SYNC.DEFER_BLOCKING 0x0 ;  /* 0x0000000000007b1d */ /* 0x000fe20000010000 */
[----:B------:R-:W-:Y:S01]  /*2f70*/  @P5 LEA R16, P6, R15, R20, 0x1 ;  /* 0x000000140f105211 */ /* 0x000fe200078c08ff */
[----:B------:R-:W-:Y:S01]  /*2f80*/  IMAD.MOV.U32 R15, RZ, RZ, R209 ;  /* 0x000000ffff0f7224 */ /* 0x000fe200078e00d1 */
[C---:B-1----:R-:W-:Y:S01]  /*2f90*/  HMMA.16816.F32.BF16 R72, R8.reuse, R28, R72 ;  /* 0x0000001c0848723c */ /* 0x042fe20000041848 */
[----:B------:R-:W-:Y:S01]  /*2fa0*/  UIADD3 UR4, UR9, 0x1, -UR15 ;  /* 0x0000000109047890 */ /* 0x000fe2000fffe80f */
[----:B------:R-:W-:Y:S01]  /*2fb0*/  IMAD.IADD R216, R34, 0x1, -R25 ;  /* 0x0000000122d87824 */ /* 0x000fe200078e0a19 */
[----:B------:R-:W1:Y:S01]  /*2fc0*/  MUFU.TANH R12, R12 ;  /* 0x0000000c000c7308 */ /* 0x000e620000002400 */
[----:B------:R-:W-:Y:S01]  /*2fd0*/  FMUL.FTZ R13, R61, c[0x0][0x320] ;  /* 0x0000c8003d0d7a20 */ /* 0x000fe20000410000 */
[----:B------:R-:W-:Y:S01]  /*2fe0*/  ULDC UR15, c[0x0][0x324] ;  /* 0x0000c900000f7ab9 */ /* 0x000fe20000000800 */
[----:B------:R-:W-:Y:S01]  /*2ff0*/  IMAD.SHL.U32 R216, R216, 0x2, RZ ;  /* 0x00000002d8d87824 */ /* 0x000fe200078e00ff */
[----:B------:R-:W-:Y:S01]  /*3000*/  ULOP3.LUT UR15, URZ, UR15, URZ, 0x33, !UPT ;  /* 0x0000000f3f0f7292 */ /* 0x000fe2000f8e333f */
[----:B------:R-:W-:Y:S01]  /*3010*/  HMMA.16816.F32.BF16 R56, R8, R30, R56 ;  /* 0x0000001e0838723c */ /* 0x000fe20000041838 */
[----:B------:R-:W-:Y:S01]  /*3020*/  @P0 SHF.R.U32.HI R15, RZ, c[0x0][0x2cc], R19 ;  /* 0x0000b300ff0f0a19 */ /* 0x000fe20000011613 */
[----:B------:R-:W-:Y:S01]  /*3030*/  IMAD.U32 R19, RZ, RZ, UR4 ;  /* 0x00000004ff137e24 */ /* 0x000fe2000f8e00ff */
[----:B------:R-:W-:Y:S01]  /*3040*/  PLOP3.LUT P0, PT, PT, PT, UP1, 0x40, 0x0 ;  /* 0x000000000000781c */ /* 0x000fe20003f0e818 */
[----:B------:R-:W-:Y:S01]  /*3050*/  IMAD.U32 R17, RZ, RZ, UR13 ;  /* 0x0000000dff117e24 */ /* 0x000fe2000f8e00ff */
[----:B------:R-:W4:Y:S01]  /*3060*/  MUFU.TANH R13, R13 ;  /* 0x0000000d000d7308 */ /* 0x000f220000002400 */
[----:B------:R-:W5:Y:S01]  /*3070*/  SHFL.IDX PT, R8, R15, RZ, 0x1c1f ;  /* 0x001c1fff0f087589 */ /* 0x000f6200000e0000 */
[----:B------:R-:W-:Y:S01]  /*3080*/  IMAD.U32 R18, RZ, RZ, UR12 ;  /* 0x0000000cff127e24 */ /* 0x000fe2000f8e00ff */
[----:B------:R-:W-:Y:S01]  /*3090*/  IADD3 R19, R19, -UR16, -R216 ;  /* 0x8000001013137c10 */ /* 0x000fe2000fffe8d8 */
[----:B------:R-:W-:-:S02]  /*30a0*/  FMUL.FTZ R48, R48, c[0x0][0x320] ;  /* 0x0000c80030307a20 */ /* 0x000fc40000410000 */
[----:B------:R-:W-:Y:S01]  /*30b0*/  FMUL.FTZ R64, R64, c[0x0][0x320] ;  /* 0x0000c80040407a20 */ /* 0x000fe20000410000 */
[----:B------:R-:W-:Y:S01]  /*30c0*/  @P5 LEA.HI.X R17, R17, R21, R18, 0x1, P6 ;  /* 0x0000001511115211 */ /* 0x000fe200030f0c12 */
[----:B------:R-:W-:Y:S01]  /*30d0*/  FMUL.FTZ R65, R65, c[0x0][0x320] ;  /* 0x0000c80041417a20 */ /* 0x000fe20000410000 */
[----:B------:R-:W-:Y:S01]  /*30e0*/  @!PT LDS RZ, [RZ] ;  /* 0x00000000fffff984 */ /* 0x000fe20000000800 */
[----:B------:R-:W-:Y:S01]  /*30f0*/  @!PT LDS RZ, [RZ] ;  /* 0x00000000fffff984 */ /* 0x000fe20000000800 */
[----:B------:R1:W-:Y:S01]  /*3100*/  @P5 LDGSTS.E.BYPASS.LTC128B.128 [R207+0x6100], [R20.64], !P3 ;  /* 0x0610000014cf5fae */ /* 0x0003e2000d901d52 */
[----:B------:R-:W-:Y:S01]  /*3110*/  FMUL.FTZ R49, R49, c[0x0][0x320] ;  /* 0x0000c80031317a20 */ /* 0x000fe20000410000 */
[----:B------:R-:W1:Y:S01]  /*3120*/  MUFU.TANH R24, R24 ;  /* 0x0000001800187308 */ /* 0x000e620000002400 */
[----:B------:R-:W-:Y:S01]  /*3130*/  FMUL.FTZ R72, R72, c[0x0][0x320] ;  /* 0x0000c80048487a20 */ /* 0x000fe20000410000 */
[----:B------:R1:W-:Y:S01]  /*3140*/  @P5 LDGSTS.E.BYPASS.LTC128B.128 [R207+0x8100], [R20.64+0x80], !P2 ;  /* 0x0810008014cf5fae */ /* 0x0003e2000d101d52 */
[----:B------:R-:W-:-:S03]  /*3150*/  FMUL.FTZ R73, R73, c[0x0][0x320] ;  /* 0x0000c80049497a20 */ /* 0x000fc60000410000 */
[----:B------:R1:W-:Y:S02]  /*3160*/  @P5 LDGSTS.E.BYPASS.LTC128B.128 [R207+0xa100], [R20.64+0x100], !P1 ;  /* 0x0a10010014cf5fae */ /* 0x0003e4000c901d52 */
[----:B------:R-:W-:Y:S01]  /*3170*/  FMUL.FTZ R56, R56, c[0x0][0x320] ;  /* 0x0000c80038387a20 */ /* 0x000fe20000410000 */
[----:B------:R-:W1:Y:S01]  /*3180*/  MUFU.TANH R6, R6 ;  /* 0x0000000600067308 */ /* 0x000e620000002400 */
[----:B------:R-:W-:Y:S01]  /*3190*/  FMUL.FTZ R57, R57, c[0x0][0x320] ;  /* 0x0000c80039397a20 */ /* 0x000fe20000410000 */
[----:B------:R2:W-:Y:S04]  /*31a0*/  @P5 LDGSTS.E.BYPASS.LTC128B.128 [R207+0x7100], [R16.64], !P3 ;  /* 0x0710000010cf5fae */ /* 0x0005e8000d901d52 */
[----:B------:R2:W-:Y:S02]  /*31b0*/  @P5 LDGSTS.E.BYPASS.LTC128B.128 [R207+0x9100], [R16.64+0x80], !P2 ;  /* 0x0910008010cf5fae */ /* 0x0005e4000d101d52 */
[----:B------:R1:W1:Y:S02]  /*31c0*/  MUFU.TANH R14, R37 ;  /* 0x00000025000e7308 */ /* 0x0002640000002400 */
[----:B------:R2:W-:Y:S04]  /*31d0*/  @P5 LDGSTS.E.BYPASS.LTC128B.128 [R207+0xb100], [R16.64+0x100], !P1 ;  /* 0x0b10010010cf5fae */ /* 0x0005e8000c901d52 */
[----:B------:R-:W0:Y:S02]  /*31e0*/  LDGDEPBAR ;  /* 0x00000000000079af */ /* 0x000e240000000000 */
[----:B------:R2:W2:Y:S08]  /*31f0*/  MUFU.TANH R155, R48 ;  /* 0x00000030009b7308 */ /* 0x0004b00000002400 */
[----:B------:R3:W3:Y:S01]  /*3200*/  MUFU.TANH R161, R64 ;  /* 0x0000004000a17308 */ /* 0x0006e20000002400 */
[----:B-1----:R-:W-:-:S02]  /*3210*/  IADD3 R20, R19, c[0x0][0x328], RZ ;  /* 0x0000ca0013147a10 */ /* 0x002fc40007ffe0ff */
[----:B------:R-:W-:-:S03]  /*3220*/  IADD3 R19, R19, UR15, RZ ;  /* 0x0000000f13137c10 */ /* 0x000fc6000fffe0ff */
[--C-:B-----5:R-:W-:Y:S02]  /*3230*/  IMAD.IADD R25, R20, 0x1, R8.reuse ;  /* 0x0000000114197824 */ /* 0x120fe400078e0208 */
[----:B------:R1:W1:Y:S01]  /*3240*/  MUFU.TANH R157, R65 ;  /* 0x00000041009d7308 */ /* 0x0002620000002400 */
[----:B------:R-:W-:Y:S01]  /*3250*/  IMAD.IADD R21, R19, 0x1, R8 ;  /* 0x0000000113157824 */ /* 0x000fe200078e0208 */
[----:B--2---:R-:W-:-:S06]  /*3260*/  IADD3 R16, -R216, UR9, -R5 ;  /* 0x00000009d8107c10 */ /* 0x004fcc000fffe905 */
[----:B------:R2:W1:Y:S01]  /*3270*/  MUFU.TANH R163, R49 ;  /* 0x0000003100a37308 */ /* 0x0004620000002400 */
[----:B------:R-:W-:-:S07]  /*3280*/  IMNMX R25, R25, R16, PT ;  /* 0x0000001019197217 */ /* 0x000fce0003800200 */
[----:B------:R2:W1:Y:S08]  /*3290*/  MUFU.TANH R167, R72 ;  /* 0x0000004800a77308 */ /* 0x0004700000002400 */
[----:B------:R2:W1:Y:S08]  /*32a0*/  MUFU.TANH R165, R73 ;  /* 0x0000004900a57308 */ /* 0x0004700000002400 */
[----:B------:R2:W1:Y:S08]  /*32b0*/  MUFU.TANH R143, R56 ;  /* 0x00000038008f7308 */ /* 0x0004700000002400 */
[----:B------:R2:W1:Y:S01]  /*32c0*/  MUFU.TANH R141, R57 ;  /* 0x00000039008d7308 */ /* 0x0004620000002400 */
[----:B------:R-:W-:Y:S05]  /*32d0*/  @P0 BRA `(.L_x_231) ;  /* 0x0000016000000947 */ /* 0x000fea0003800000 */
[----:B---34-:R-:W-:Y:S01]  /*32e0*/  IMAD.U32 R9, RZ, RZ, UR16 ;  /* 0x00000010ff097e24 */ /* 0x018fe2000f8e00ff */
[----:B------:R-:W-:Y:S04]  /*32f0*/  BSSY B0, `(.L_x_232) ;  /* 0x000000f000007945 */ /* 0x000fe80003800000 */
[----:B------:R-:W-:-:S04]  /*3300*/  IADD3 R10, -R9, UR9, R8 ;  /* 0x00000009090a7c10 */ /* 0x000fc8000fffe108 */
[----:B------:R-:W-:-:S13]  /*3310*/  ISETP.GT.AND P0, PT, R10, -0x1, PT ;  /* 0xffffffff0a00780c */ /* 0x000fda0003f04270 */
[----:B------:R-:W-:Y:S05]  /*3320*/  @P0 BRA `(.L_x_233) ;  /* 0x0000007000000947 */ /* 0x000fea0003800000 */
[----:B------:R-:W-:Y:S01]  /*3330*/  IMAD.MOV.U32 R8, RZ, RZ, c[0x0][0x32c] ;  /* 0x0000cb00ff087624 */ /* 0x000fe200078e00ff */
[----:B------:R-:W-:-:S04]  /*3340*/  LOP3.LUT R10, RZ, R10, RZ, 0x33, !PT ;  /* 0x0000000aff0a7212 */ /* 0x000fc800078e33ff */
[----:B------:R-:W-:-:S13]  /*3350*/  ISETP.NE.AND P0, PT, R8, 0x1, PT ;  /* 0x000000010800780c */ /* 0x000fda0003f05270 */
[----:B------:R-:W-:-:S05]  /*3360*/  @P0 IMAD.HI.U32 R8, R10, c[0x0][0x330], RZ ;  /* 0x0000cc000a080a27 */ /* 0x000fca00078e00ff */
[----:B------:R-:W-:-:S04]  /*3370*/  @P0 SHF.R.U32.HI R10, RZ, c[0x0][0x334], R8 ;  /* 0x0000cd00ff0a0a19 */ /* 0x000fc80000011608 */
[----:B------:R-:W-:Y:S01]  /*3380*/  LOP3.LUT R10, RZ, R10, RZ, 0x33, !PT ;  /* 0x0000000aff0a7212 */ /* 0x000fe200078e33ff */
[----:B------:R-:W-:Y:S05]  /*3390*/  BRA `(.L_x_234) ;  /* 0x0000004000007947 */ /* 0x000fea0003800000 */
.L_x_233:
[----:B------:R-:W-:-:S04]  /*33a0*/  MOV R8, c[0x0][0x32c] ;  /* 0x0000cb0000087a02 */ /* 0x000fc80000000f00 */
[----:B------:R-:W-:-:S13]  /*33b0*/  ISETP.NE.AND P0, PT, R8, 0x1, PT ;  /* 0x000000010800780c */ /* 0x000fda0003f05270 */
[----:B------:R-:W-:-:S05]  /*33c0*/  @P0 IMAD.HI.U32 R8, R10, c[0x0][0x330], RZ ;  /* 0x0000cc000a080a27 */ /* 0x000fca00078e00ff */
[----:B------:R-:W-:Y:S02]  /*33d0*/  @P0 SHF.R.U32.HI R10, RZ, c[0x0][0x334], R8 ;  /* 0x0000cd00ff0a0a19 */ /* 0x000fe40000011608 */
.L_x_234:
[----:B------:R-:W-:Y:S05]  /*33e0*/  BSYNC B0 ;  /* 0x0000000000007941 */ /* 0x000fea0003800000 */
.L_x_232:
[----:B------:R-:W-:-:S04]  /*33f0*/  IMAD R9, R10, c[0x0][0x32c], -R5 ;  /* 0x0000cb000a097a24 */ /* 0x000fc800078e0a05 */
[----:B------:R-:W-:-:S05]  /*3400*/  IMAD.IADD R10, R9, 0x1, -R216 ;  /* 0x00000001090a7824 */ /* 0x000fca00078e0ad8 */
[----:B------:R-:W-:Y:S02]  /*3410*/  IADD3 R8, R10, c[0x0][0x32c], RZ ;  /* 0x0000cb000a087a10 */ /* 0x000fe40007ffe0ff */
[----:B------:R-:W-:Y:S02]  /*3420*/  IMNMX R21, R21, R10, !PT ;  /* 0x0000000a15157217 */ /* 0x000fe40007800200 */
[----:B------:R-:W-:Y:S02]  /*3430*/  IMNMX R25, R25, R8, PT ;  /* 0x0000000819197217 */ /* 0x000fe40003800200 */
.L_x_231:
[----:B---34-:R-:W-:Y:S01]  /*3440*/  ISETP.LT.AND P0, PT, RZ, UR14, PT ;  /* 0x0000000eff007c0c */ /* 0x018fe2000bf01270 */
[----:B------:R-:W-:Y:S02]  /*3450*/  FMUL.FTZ R9, R22, c[0x0][0x320] ;  /* 0x0000c80016097a20 */ /* 0x000fe40000410000 */
[----:B------:R-:W-:Y:S01]  /*3460*/  FMUL.FTZ R22, R23, c[0x0][0x320] ;  /* 0x0000c80017167a20 */ /* 0x000fe20000410000 */
[C---:B------:R-:W-:Y:S01]  /*3470*/  ISETP.GT.AND P5, PT, R21.reuse, RZ, P0 ;  /* 0x000000ff1500720c */ /* 0x040fe200007a4270 */
[----:B------:R3:W4:Y:S01]  /*3480*/  SHFL.IDX PT, R23, R15, 0x1, 0x1c1f ;  /* 0x003c1f000f177f89 */ /* 0x00072200000e0000 */
[----:B------:R-:W-:Y:S01]  /*3490*/  ISETP.GT.AND P4, PT, R21, 0x1, P0 ;  /* 0x000000011500780c */ /* 0x000fe20000784270 */
[----:B------:R-:W-:Y:S01]  /*34a0*/  FMUL.FTZ R10, R26, c[0x0][0x320] ;  /* 0x0000c8001a0a7a20 */ /* 0x000fe20000410000 */
[----:B------:R-:W-:Y:S01]  /*34b0*/  ISETP.LT.OR P5, PT, R25, 0x1, P5 ;  /* 0x000000011900780c */ /* 0x000fe20002fa1670 */
[----:B------:R-:W-:Y:S01]  /*34c0*/  FMUL.FTZ R8, R27, c[0x0][0x320] ;  /* 0x0000c8001b087a20 */ /* 0x000fe20000410000 */
[----:B------:R-:W-:Y:S01]  /*34d0*/  ISETP.LT.OR P4, PT, R25, 0x2, P4 ;  /* 0x000000021900780c */ /* 0x000fe20002781670 */
[----:B------:R-:W-:Y:S01]  /*34e0*/  FMUL.FTZ R26, R63, c[0x0][0x320] ;  /* 0x0000c8003f1a7a20 */ /* 0x000fe20000410000 */
[----:B------:R-:W-:Y:S01]  /*34f0*/  FSEL R18, R0, -INF , !P5 ;  /* 0xff80000000127808 */ /* 0x000fe20006800000 */
[----:B------:R-:W-:Y:S01]  /*3500*/  FMUL.FTZ R27, R35, c[0x0][0x320] ;  /* 0x0000c800231b7a20 */ /* 0x000fe20000410000 */
[C---:B------:R-:W-:Y:S01]  /*3510*/  ISETP.GT.AND P6, PT, R21.reuse, 0x8, P0 ;  /* 0x000000081500780c */ /* 0x040fe200007c4270 */
[----:B------:R5:W2:Y:S01]  /*3520*/  MUFU.TANH R0, R9 ;  /* 0x0000000900007308 */ /* 0x000aa20000002400 */
        /* <DEDUP_REMOVED lines=9> */
[----:B------:R-:W-:Y:S01]  /*35c0*/  FMUL.FTZ R74, R74, c[0x0][0x320] ;  /* 0x0000c8004a4a7a20 */ /* 0x000fe20000410000 */
[----:B------:R-:W-:Y:S01]  /*35d0*/  ISETP.LT.OR P4, PT, R25, 0x11, P4 ;  /* 0x000000111900780c */ /* 0x000fe20002781670 */
[----:B------:R-:W-:Y:S01]  /*35e0*/  FMUL.FTZ R75, R75, c[0x0][0x320] ;  /* 0x0000c8004b4b7a20 */ /* 0x000fe20000410000 */
[----:B------:R-:W-:Y:S01]  /*35f0*/  FSEL R17, R12, -INF , !P6 ;  /* 0xff8000000c117808 */ /* 0x000fe20007000000 */
[----:B------:R-:W-:Y:S01]  /*3600*/  FMUL.FTZ R58, R58, c[0x0][0x320] ;  /* 0x0000c8003a3a7a20 */ /* 0x000fe20000410000 */
[----:B---3--:R-:W-:Y:S01]  /*3610*/  FSEL R15, R13, -INF , !P5 ;  /* 0xff8000000d0f7808 */ /* 0x008fe20006800000 */
[----:B------:R-:W-:Y:S01]  /*3620*/  FMUL.FTZ R59, R59, c[0x0][0x320] ;  /* 0x0000c8003b3b7a20 */ /* 0x000fe20000410000 */
[----:B------:R-:W-:Y:S01]  /*3630*/  ISETP.GT.AND P6, PT, R21, 0x11, P0 ;  /* 0x000000111500780c */ /* 0x000fe200007c4270 */
[----:B------:R3:W1:Y:S01]  /*3640*/  MUFU.TANH R162, R51 ;  /* 0x0000003300a27308 */ /* 0x0006620000002400 */
[----:B------:R-:W-:Y:S01]  /*3650*/  FSEL R13, R24, -INF , !P4 ;  /* 0xff800000180d7808 */ /* 0x000fe20006000000 */
[----:B----4-:R-:W-:Y:S01]  /*3660*/  IMAD.IADD R19, R19, 0x1, R23 ;  /* 0x0000000113137824 */ /* 0x010fe200078e0217 */
[----:B------:R-:W-:-:S02]  /*3670*/  ISETP.GT.AND P4, PT, R21, 0x19, P0 ;  /* 0x000000191500780c */ /* 0x000fc40000784270 */
[C---:B------:R-:W-:Y:S02]  /*3680*/  ISETP.LT.OR P6, PT, R25.reuse, 0x12, P6 ;  /* 0x000000121900780c */ /* 0x040fe400037c1670 */
[----:B------:R-:W-:Y:S01]  /*3690*/  ISETP.LT.OR P4, PT, R25, 0x1a, P4 ;  /* 0x0000001a1900780c */ /* 0x000fe20002781670 */
[----:B------:R3:W4:Y:S01]  /*36a0*/  MUFU.TANH R172, R50 ;  /* 0x0000003200ac7308 */ /* 0x0007220000002400 */
[----:B------:R-:W-:Y:S02]  /*36b0*/  ISETP.GT.AND P5, PT, R21, 0x18, P0 ;  /* 0x000000181500780c */ /* 0x000fe400007a4270 */
[----:B------:R-:W-:Y:S02]  /*36c0*/  FSEL R11, R7, -INF , !P6 ;  /* 0xff800000070b7808 */ /* 0x000fe40007000000 */
[----:B------:R-:W-:Y:S02]  /*36d0*/  FSEL R7, R14, -INF , !P4 ;  /* 0xff8000000e077808 */ /* 0x000fe40006000000 */
[----:B------:R-:W-:Y:S01]  /*36e0*/  ISETP.GT.AND P4, PT, R21, 0x28, P0 ;  /* 0x000000281500780c */ /* 0x000fe20000784270 */
[----:B------:R-:W1:Y:S01]  /*36f0*/  MUFU.TANH R10, R10 ;  /* 0x0000000a000a7308 */ /* 0x000e620000002400 */
[----:B------:R-:W-:-:S02]  /*3700*/  ISETP.LT.OR P5, PT, R25, 0x19, P5 ;  /* 0x000000191900780c */ /* 0x000fc40002fa1670 */
[----:B------:R-:W-:Y:S02]  /*3710*/  ISETP.LT.OR P4, PT, R25, 0x29, P4 ;  /* 0x000000291900780c */ /* 0x000fe40002781670 */
[----:B-----5:R-:W-:Y:S01]  /*3720*/  FSEL R9, R6, -INF , !P5 ;  /* 0xff80000006097808 */ /* 0x020fe20006800000 */
[----:B------:R-:W-:Y:S01]  /*3730*/  FMUL.FTZ R6, R62, c[0x0][0x320] ;  /* 0x0000c8003e067a20 */ /* 0x000fe20000410000 */
[C---:B------:R-:W-:Y:S01]  /*3740*/  ISETP.GT.AND P6, PT, R21.reuse, 0x20, P0 ;  /* 0x000000201500780c */ /* 0x040fe200007c4270 */
[----:B------:R-:W1:Y:S01]  /*3750*/  MUFU.TANH R8, R8 ;  /* 0x0000000800087308 */ /* 0x000e620000002400 */
[----:B------:R-:W-:Y:S02]  /*3760*/  ISETP.GT.AND P5, PT, R21, 0x21, P0 ;  /* 0x000000211500780c */ /* 0x000fe400007a4270 */
[----:B------:R-:W-:Y:S02]  /*3770*/  FSEL R161, R161, -INF , !P4 ;  /* 0xff800000a1a17808 */ /* 0x000fe40006000000 */
[----:B------:R-:W-:-:S02]  /*3780*/  ISETP.GT.AND P4, PT, R21, 0x31, P0 ;  /* 0x000000311500780c */ /* 0x000fc40000784270 */
[C---:B------:R-:W-:Y:S01]  /*3790*/  ISETP.LT.OR P6, PT, R25.reuse, 0x21, P6 ;  /* 0x000000211900780c */ /* 0x040fe200037c1670 */
[----:B------:R3:W1:Y:S01]  /*37a0*/  MUFU.TANH R170, R66 ;  /* 0x0000004200aa7308 */ /* 0x0006620000002400 */
[C---:B------:R-:W-:Y:S02]  /*37b0*/  ISETP.LT.OR P5, PT, R25.reuse, 0x22, P5 ;  /* 0x000000221900780c */ /* 0x040fe40002fa1670 */
[----:B------:R-:W-:Y:S02]  /*37c0*/  ISETP.LT.OR P4, PT, R25, 0x32, P4 ;  /* 0x000000321900780c */ /* 0x000fe40002781670 */
[----:B------:R-:W-:Y:S02]  /*37d0*/  FSEL R155, R155, -INF , !P6 ;  /* 0xff8000009b9b7808 */ /* 0x000fe40007000000 */
[----:B-1----:R-:W-:Y:S01]  /*37e0*/  FSEL R163, R163, -INF , !P5 ;  /* 0xff800000a3a37808 */ /* 0x002fe20006800000 */
[----:B------:R3:W1:Y:S01]  /*37f0*/  MUFU.TANH R164, R67 ;  /* 0x0000004300a47308 */ /* 0x0006620000002400 */
[----:B------:R-:W-:-:S02]  /*3800*/  ISETP.GT.AND P6, PT, R21, 0x29, P0 ;  /* 0x000000291500780c */ /* 0x000fc400007c4270 */
[----:B------:R-:W-:Y:S02]  /*3810*/  ISETP.GT.AND P5, PT, R21, 0x30, P0 ;  /* 0x000000301500780c */ /* 0x000fe400007a4270 */
[----:B------:R-:W-:Y:S02]  /*3820*/  FSEL R165, R165, -INF , !P4 ;  /* 0xff800000a5a57808 */ /* 0x000fe40006000000 */
[----:B------:R-:W-:Y:S01]  /*3830*/  PLOP3.LUT P4, PT, PT, PT, UP1, 0x40, 0x0 ;  /* 0x000000000000781c */ /* 0x000fe20003f8e818 */
[----:B------:R-:W1:Y:S01]  /*3840*/  MUFU.TANH R26, R26 ;  /* 0x0000001a001a7308 */ /* 0x000e620000002400 */
[C---:B------:R-:W-:Y:S02]  /*3850*/  ISETP.LT.OR P6, PT, R25.reuse, 0x2a, P6 ;  /* 0x0000002a1900780c */ /* 0x040fe400037c1670 */
[----:B------:R-:W-:Y:S02]  /*3860*/  ISETP.LT.OR P5, PT, R25, 0x31, P5 ;  /* 0x000000311900780c */ /* 0x000fe40002fa1670 */
[----:B------:R-:W-:-:S02]  /*3870*/  FSEL R157, R157, -INF , !P6 ;  /* 0xff8000009d9d7808 */ /* 0x000fc40007000000 */
[----:B------:R-:W-:Y:S01]  /*3880*/  FSEL R167, R167, -INF , !P5 ;  /* 0xff800000a7a77808 */ /* 0x000fe20006800000 */
[----:B------:R-:W1:Y:S01]  /*3890*/  MUFU.TANH R27, R27 ;  /* 0x0000001b001b7308 */ /* 0x000e620000002400 */
[C---:B------:R-:W-:Y:S02]  /*38a0*/  ISETP.GT.AND P6, PT, R21.reuse, 0x38, P0 ;  /* 0x000000381500780c */ /* 0x040fe400007c4270 */
[----:B------:R-:W-:Y:S01]  /*38b0*/  ISETP.GT.AND P5, PT, R21, 0x39, P0 ;  /* 0x000000391500780c */ /* 0x000fe200007a4270 */
[----:B------:R-:W-:Y:S01]  /*38c0*/  IMAD.IADD R21, R20, 0x1, R23 ;  /* 0x0000000114157824 */ /* 0x000fe200078e0217 */
[C---:B------:R-:W-:Y:S02]  /*38d0*/  ISETP.LT.OR P6, PT, R25.reuse, 0x39, P6 ;  /* 0x000000391900780c */ /* 0x040fe400037c1670 */
[----:B------:R-:W-:Y:S01]  /*38e0*/  ISETP.LT.OR P5, PT, R25, 0x3a, P5 ;  /* 0x0000003a1900780c */ /* 0x000fe20002fa1670 */
[----:B------:R3:W1:Y:S01]  /*38f0*/  MUFU.TANH R166, R74 ;  /* 0x0000004a00a67308 */ /* 0x0006620000002400 */
[----:B------:R-:W-:-:S02]  /*3900*/  IMNMX R21, R21, R16, PT ;  /* 0x0000001015157217 */ /* 0x000fc40003800200 */
[----:B------:R-:W-:Y:S02]  /*3910*/  FSEL R143, R143, -INF , !P6 ;  /* 0xff8000008f8f7808 */ /* 0x000fe40007000000 */
[----:B------:R-:W-:-:S03]  /*3920*/  FSEL R141, R141, -INF , !P5 ;  /* 0xff8000008d8d7808 */ /* 0x000fc60006800000 */
[----:B------:R3:W1:Y:S08]  /*3930*/  MUFU.TANH R142, R75 ;  /* 0x0000004b008e7308 */ /* 0x0006700000002400 */
[----:B------:R-:W1:Y:S08]  /*3940*/  MUFU.TANH R22, R22 ;  /* 0x0000001600167308 */ /* 0x000e700000002400 */
[----:B------:R3:W1:Y:S08]  /*3950*/  MUFU.TANH R140, R58 ;  /* 0x0000003a008c7308 */ /* 0x0006700000002400 */
[----:B------:R3:W1:Y:S08]  /*3960*/  MUFU.TANH R160, R59 ;  /* 0x0000003b00a07308 */ /* 0x0006700000002400 */
[----:B------:R-:W1:Y:S01]  /*3970*/  MUFU.TANH R6, R6 ;  /* 0x0000000600067308 */ /* 0x000e620000002400 */
[----:B------:R-:W-:Y:S05]  /*3980*/  @P4 BRA `(.L_x_235) ;  /* 0x0000016000004947 */ /* 0x000fea0003800000 */
[----:B--2-4-:R-:W-:Y:S01]  /*3990*/  IMAD.U32 R12, RZ, RZ, UR16 ;  /* 0x00000010ff0c7e24 */ /* 0x014fe2000f8e00ff */
        /* <DEDUP_REMOVED lines=11> */
.L_x_237:
[----:B------:R-:W-:-:S04]  /*3a50*/  MOV R12, c[0x0][0x32c] ;  /* 0x0000cb00000c7a02 */ /* 0x000fc80000000f00 */
[----:B------:R-:W-:-:S13]  /*3a60*/  ISETP.NE.AND P4, PT, R12, 0x1, PT ;  /* 0x000000010c00780c */ /* 0x000fda0003f85270 */
[----:B------:R-:W-:-:S05]  /*3a70*/  @P4 IMAD.HI.U32 R12, R14, c[0x0][0x330], RZ ;  /* 0x0000cc000e0c4a27 */ /* 0x000fca00078e00ff */
[----:B------:R-:W-:Y:S02]  /*3a80*/  @P4 SHF.R.U32.HI R14, RZ, c[0x0][0x334], R12 ;  /* 0x0000cd00ff0e4a19 */ /* 0x000fe4000001160c */
.L_x_238:
[----:B------:R-:W-:Y:S05]  /*3a90*/  BSYNC B0 ;  /* 0x0000000000007941 */ /* 0x000fea0003800000 */
.L_x_236:
[----:B------:R-:W-:-:S04]  /*3aa0*/  IMAD R5, R14, c[0x0][0x32c], -R5 ;  /* 0x0000cb000e057a24 */ /* 0x000fc800078e0a05 */
[----:B------:R-:W-:-:S05]  /*3ab0*/  IMAD.IADD R14, R5, 0x1, -R216 ;  /* 0x00000001050e7824 */ /* 0x000fca00078e0ad8 */
[----:B------:R-:W-:Y:S02]  /*3ac0*/  IADD3 R12, R14, c[0x0][0x32c], RZ ;  /* 0x0000cb000e0c7a10 */ /* 0x000fe40007ffe0ff */
[----:B------:R-:W-:Y:S02]  /*3ad0*/  IMNMX R19, R19, R14, !PT ;  /* 0x0000000e13137217 */ /* 0x000fe40007800200 */
[----:B------:R-:W-:Y:S02]  /*3ae0*/  IMNMX R21, R21, R12, PT ;  /* 0x0000000c15157217 */ /* 0x000fe40003800200 */
.L_x_235:
[C---:B--2-4-:R-:W-:Y:S01]  /*3af0*/  ISETP.GT.AND P4, PT, R19.reuse, 0x8, P0 ;  /* 0x000000081300780c */ /* 0x054fe20000784270 */
[----:B------:R-:W-:Y:S01]  /*3b00*/  IMAD.SHL.U32 R203, R4, 0x2, RZ ;  /* 0x0000000204cb7824 */ /* 0x000fe200078e00ff */
[----:B------:R-:W-:Y:S01]  /*3b10*/  ISETP.GT.AND P5, PT, R19, 0x9, P0 ;  /* 0x000000091300780c */ /* 0x000fe200007a4270 */
[----:B------:R-:W-:Y:S01]  /*3b20*/  @UP2 USHF.L.U32 UR17, UR17, 0x7, URZ ;  /* 0x0000000711112899 */ /* 0x000fe2000800063f */
[----:B------:R-:W-:Y:S01]  /*3b30*/  ISETP.LT.OR P4, PT, R21, 0x9, P4 ;  /* 0x000000091500780c */ /* 0x000fe20002781670 */
[--C-:B------:R-:W-:Y:S01]  /*3b40*/  IMAD R197, R3, 0x2, R203.reuse ;  /* 0x0000000203c57824 */ /* 0x100fe200078e02cb */
[----:B------:R-:W-:Y:S01]  /*3b50*/  ISETP.LT.OR P5, PT, R21, 0xa, P5 ;  /* 0x0000000a1500780c */ /* 0x000fe20002fa1670 */
[----:B------:R-:W-:Y:S01]  /*3b60*/  LDSM.16.MT88.4 R40, [R203+0x2100] ;  /* 0x00210000cb28783b */ /* 0x000fe20000004200 */
[----:B-1----:R-:W-:Y:S01]  /*3b70*/  FSEL R16, R6, -INF , !P4 ;  /* 0xff80000006107808 */ /* 0x002fe20006000000 */
[----:B------:R-:W-:Y:S01]  /*3b80*/  IMAD R198, R2, 0x2, R203 ;  /* 0x0000000202c67824 */ /* 0x000fe200078e02cb */
[----:B------:R-:W-:Y:S01]  /*3b90*/  FMNMX.FTZ R12, R18, R33, !PT ;  /* 0x00000021120c7209 */ /* 0x000fe20007810000 */
[----:B---3--:R-:W-:Y:S01]  /*3ba0*/  LDSM.16.MT88.4 R56, [R197+0x2100] ;  /* 0x00210000c538783b */ /* 0x008fe20000004200 */
[----:B------:R-:W-:Y:S01]  /*3bb0*/  FSEL R6, R26, -INF , !P5 ;  /* 0xff8000001a067808 */ /* 0x000fe20006800000 */
[----:B------:R-:W-:Y:S01]  /*3bc0*/  IMAD R196, R3, 0x2, R198 ;  /* 0x0000000203c47824 */ /* 0x000fe200078e02c6 */
[C---:B------:R-:W-:Y:S01]  /*3bd0*/  ISETP.GT.AND P6, PT, R19.reuse, 0x1, P0 ;  /* 0x000000011300780c */ /* 0x040fe200007c4270 */
[----:B------:R-:W-:Y:S01]  /*3be0*/  LDSM.16.MT88.4 R124, [R203+0x100] ;  /* 0x00010000cb7c783b */ /* 0x000fe20000004200 */
[----:B------:R-:W-:Y:S01]  /*3bf0*/  ISETP.GT.AND P5, PT, R19, RZ, P0 ;  /* 0x000000ff1300720c */ /* 0x000fe200007a4270 */
[----:B------:R-:W-:Y:S01]  /*3c00*/  ULDC.64 UR4, c[0x0][0x2c8] ;  /* 0x0000b20000047ab9 */ /* 0x000fe20000000a00 */
[----:B------:R-:W-:Y:S01]  /*3c10*/  FMNMX.FTZ R12, R17, R12, !PT ;  /* 0x0000000c110c7209 */ /* 0x000fe20007810000 */
[----:B------:R-:W-:Y:S01]  /*3c20*/  LDSM.16.MT88.4 R116, [R198+0x100] ;  /* 0x00010000c674783b */ /* 0x000fe20000004200 */
[C---:B------:R-:W-:Y:S01]  /*3c30*/  ISETP.LT.OR P6, PT, R21.reuse, 0x2, P6 ;  /* 0x000000021500780c */ /* 0x040fe200037c1670 */
[----:B------:R-:W-:Y:S01]  /*3c40*/  UIMAD.WIDE.U32 UR20, UR17, UR4, URZ ;  /* 0x00000004111472a5 */ /* 0x000fe2000f8e003f */
[----:B------:R-:W-:Y:S01]  /*3c50*/  ISETP.LT.OR P5, PT, R21, 0x1, P5 ;  /* 0x000000011500780c */ /* 0x000fe20002fa1670 */
[----:B------:R-:W-:Y:S01]  /*3c60*/  LDSM.16.MT88.4 R108, [R197+0x100] ;  /* 0x00010000c56c783b */ /* 0x000fe20000004200 */
[----:B------:R-:W-:Y:S01]  /*3c70*/  FMNMX.FTZ R12, R15, R12, !PT ;  /* 0x0000000c0f0c7209 */ /* 0x000fe20007810000 */
[----:B------:R-:W-:Y:S01]  /*3c80*/  UIADD3 UR14, UR14, -0x2, URZ ;  /* 0xfffffffe0e0e7890 */ /* 0x000fe2000fffe03f */
[----:B------:R-:W-:Y:S01]  /*3c90*/  FSEL R20, R27, -INF , !P6 ;  /* 0xff8000001b147808 */ /* 0x000fe20007000000 */
[----:B------:R-:W-:Y:S01]  /*3ca0*/  LDSM.16.MT88.4 R100, [R196+0x100] ;  /* 0x00010000c464783b */ /* 0x000fe20000004200 */
[----:B------:R-:W-:Y:S01]  /*3cb0*/  FSEL R32, R32, -INF , !P5 ;  /* 0xff80000020207808 */ /* 0x000fe20006800000 */
[----:B------:R-:W-:Y:S01]  /*3cc0*/  @UP2 UMOV UR17, UR21 ;  /* 0x0000001500112c82 */ /* 0x000fe20008000000 */
[----:B------:R-:W-:Y:S01]  /*3cd0*/  ISETP.GT.AND P6, PT, R19, 0x10, P0 ;  /* 0x000000101300780c */ /* 0x000fe200007c4270 */
[----:B------:R-:W-:Y:S01]  /*3ce0*/  LDSM.16.MT88.4 R48, [R198+0x2100] ;  /* 0x00210000c630783b */ /* 0x000fe20000004200 */
[----:B------:R-:W-:Y:S01]  /*3cf0*/  FMNMX.FTZ R12, R13, R12, !PT ;  /* 0x0000000c0d0c7209 */ /* 0x000fe20007810000 */
[----:B------:R-:W-:Y:S01]  /*3d00*/  @UP2 USHF.R.U32.HI UR7, URZ, UR5, UR17 ;  /* 0x000000053f072299 */ /* 0x000fe20008011611 */
[----:B------:R-:W-:Y:S01]  /*3d10*/  FMNMX.FTZ R5, R32, R20, !PT ;  /* 0x0000001420057209 */ /* 0x000fe20007810000 */
[----:B------:R-:W-:Y:S01]  /*3d20*/  LDSM.16.MT88.4 R64, [R196+0x2100] ;  /* 0x00210000c440783b */ /* 0x000fe20000004200 */
[----:B------:R-:W-:Y:S01]  /*3d30*/  ISETP.GT.AND P4, PT, R19, 0x11, P0 ;  /* 0x000000111300780c */ /* 0x000fe20000784270 */
[----:B------:R-:W-:Y:S01]  /*3d40*/  UIADD3 UR4, UR6, UR7, URZ ;  /* 0x0000000706047290 */ /* 0x000fe2000fffe03f */
[----:B------:R-:W-:Y:S01]  /*3d50*/  ISETP.LT.OR P6, PT, R21, 0x11, P6 ;  /* 0x000000111500780c */ /* 0x000fe200037c1670 */
[----:B------:R-:W-:Y:S01]  /*3d60*/  LDSM.16.MT88.4 R72, [R203+0x4100] ;  /* 0x00410000cb48783b */ /* 0x000fe20000004200 */
[----:B------:R-:W-:Y:S01]  /*3d70*/  FMNMX.FTZ R12, R11, R12, !PT ;  /* 0x0000000c0b0c7209 */ /* 0x000fe20007810000 */
[----:B------:R-:W-:Y:S01]  /*3d80*/  ULDC UR7, c[0x0][0x328] ;  /* 0x0000ca0000077ab9 */ /* 0x000fe20000000800 */
[----:B------:R-:W-:Y:S01]  /*3d90*/  FMNMX.FTZ R5, R16, R5, !PT ;  /* 0x0000000510057209 */ /* 0x000fe20007810000 */
[----:B------:R-:W-:Y:S01]  /*3da0*/  LDSM.16.MT88.4 R80, [R198+0x4100] ;  /* 0x00410000c650783b */ /* 0x000fe20000004200 */
[----:B------:R-:W-:Y:S01]  /*3db0*/  ISETP.LT.OR P4, PT, R21, 0x12, P4 ;  /* 0x000000121500780c */ /* 0x000fe20002781670 */
[----:B------:R-:W-:Y:S01]  /*3dc0*/  UIADD3 UR7, UR4, UR7, URZ ;  /* 0x0000000704077290 */ /* 0x000fe2000fffe03f */
[----:B------:R-:W-:Y:S01]  /*3dd0*/  FSEL R14, R10, -INF , !P6 ;  /* 0xff8000000a0e7808 */ /* 0x000fe20007000000 */
[----:B------:R-:W-:Y:S01]  /*3de0*/  LDSM.16.MT88.4 R88, [R197+0x4100] ;  /* 0x00410000c558783b */ /* 0x000fe20000004200 */
[----:B------:R-:W-:-:S02]  /*3df0*/  FMNMX.FTZ R10, R9, R12, !PT ;  /* 0x0000000c090a7209 */ /* 0x000fc40007810000 */
[----:B------:R-:W-:Y:S01]  /*3e00*/  ISETP.GT.AND P6, PT, R19, 0x18, P0 ;  /* 0x000000181300780c */ /* 0x000fe200007c4270 */
[----:B------:R-:W-:Y:S01]  /*3e10*/  LDSM.16.MT88.4 R136, [R198+0x900] ;  /* 0x00090000c688783b */ /* 0x000fe20000004200 */
[----:B------:R-:W-:Y:S02]  /*3e20*/  FMNMX.FTZ R5, R6, R5, !PT ;  /* 0x0000000506057209 */ /* 0x000fe40007810000 */
[----:B------:R-:W-:Y:S01]  /*3e30*/  FSEL R12, R8, -INF , !P4 ;  /* 0xff800000080c7808 */ /* 0x000fe20006000000 */
[----:B------:R-:W-:Y:S01]  /*3e40*/  LDSM.16.MT88.4 R28, [R196+0x900] ;  /* 0x00090000c41c783b */ /* 0x000fe20000004200 */
[----:B------:R-:W-:Y:S02]  /*3e50*/  FMNMX.FTZ R8, R7, R10, !PT ;  /* 0x0000000a07087209 */ /* 0x000fe40007810000 */
[----:B------:R-:W-:Y:S01]  /*3e60*/  ISETP.GT.AND P5, PT, R19, 0x19, P0 ;  /* 0x000000191300780c */ /* 0x000fe200007a4270 */
[----:B------:R-:W-:Y:S01]  /*3e70*/  LDSM.16.MT88.4 R24, [R198+0x2900] ;  /* 0x00290000c618783b */ /* 0x000fe20000004200 */
        /* <DEDUP_REMOVED lines=27> */
[----:B------:R-:W-:Y:S02]  /*4030*/  ISETP.LT.OR P6, PT, R21, 0x31, P6 ;  /* 0x000000311500780c */ /* 0x000fe400037c1670 */
[----:B------:R-:W-:Y:S02]  /*4040*/  FSEL R164, R164, -INF , !P4 ;  /* 0xff800000a4a47808 */ /* 0x000fe40006000000 */
        /* <DEDUP_REMOVED lines=12> */
[----:B------:R-:W-:Y:S02]  /*4110*/  ISETP.LT.OR P0, PT, R21, 0x3a, P0 ;  /* 0x0000003a1500780c */ /* 0x000fe40000701670 */
[----:B------:R-:W-:-:S02]  /*4120*/  FSEL R140, R140, -INF , !P4 ;  /* 0xff8000008c8c7808 */ /* 0x000fc40006000000 */
[----:B------:R-:W-:Y:S02]  /*4130*/  FMNMX.FTZ R23, R142, R23, !PT ;  /* 0x000000178e177209 */ /* 0x000fe40007810000 */
[----:B------:R-:W-:Y:S02]  /*4140*/  FMNMX.FTZ R0, R141, R0, !PT ;  /* 0x000000008d007209 */ /* 0x000fe40007810000 */
        /* <DEDUP_REMOVED lines=9> */
[----:B-1----:R-:W-:-:S04]  /*41e0*/  FMNMX.FTZ R0, R21, R0, !PT ;  /* 0x0000000015007209 */ /* 0x002fc80007810000 */
        /* <DEDUP_REMOVED lines=24> */
[--C-:B------:R-:W-:Y:S01]  /*4370*/  FFMA.FTZ R3, R10, c[0x0][0x2d0], -R159.reuse ;  /* 0x0000b4000a037a23 */ /* 0x100fe2000001089f */
[----:B------:R-:W-:Y:S01]  /*4380*/  MUFU.EX2 R152, R152 ;  /* 0x0000009800987308 */ /* 0x000fe20000000800 */
[----:B------:R-:W-:Y:S01]  /*4390*/  FFMA.FTZ R2, R8, c[0x0][0x2d0], -R159 ;  /* 0x0000b40008027a23 */ /* 0x000fe2000001089f */
[----:B------:R-:W-:Y:S01]  /*43a0*/  LDSM.16.MT88.4 R20, [R203+0x900] ;  /* 0x00090000cb14783b */ /* 0x000fe20000004200 */
[----:B------:R-:W-:-:S02]  /*43b0*/  FFMA.FTZ R151, R13, c[0x0][0x2d0], -R168 ;  /* 0x0000b4000d977a23 */ /* 0x000fc400000108a8 */
[--C-:B------:R-:W-:Y:S01]  /*43c0*/  FFMA.FTZ R144, R14, c[0x0][0x2d0], -R159.reuse ;  /* 0x0000b4000e907a23 */ /* 0x100fe2000001089f */
[----:B------:R-:W3:Y:S01]  /*43d0*/  LDSM.16.MT88.4 R8, [R203+0x2900] ;  /* 0x00290000cb08783b */ /* 0x000ee20000004200 */
[----:B------:R-:W-:Y:S01]  /*43e0*/  FFMA.FTZ R133, R12, c[0x0][0x2d0], -R159 ;  /* 0x0000b4000c857a23 */ /* 0x000fe2000001089f */
[----:B------:R-:W4:Y:S01]  /*43f0*/  MUFU.EX2 R147, R147 ;  /* 0x0000009300937308 */ /* 0x000f220000000800 */
[----:B-1----:R-:W-:Y:S01]  /*4400*/  F2FP.BF16.PACK_AB R96, R153, R154 ;  /* 0x0000009a9960723e */ /* 0x002fe200000010ff */
[----:B------:R-:W1:Y:S01]  /*4410*/  LDSM.16.MT88.4 R12, [R196+0x2900] ;  /* 0x00290000c40c783b */ /* 0x000e620000004200 */
[--C-:B------:R-:W-:Y:S02]  /*4420*/  FFMA.FTZ R158, R163, c[0x0][0x2d0], -R168.reuse ;  /* 0x0000b400a39e7a23 */ /* 0x100fe400000108a8 */
[--C-:B------:R-:W-:Y:S02]  /*4430*/  FFMA.FTZ R156, R161, c[0x0][0x2d0], -R168.reuse ;  /* 0x0000b400a19c7a23 */ /* 0x100fe400000108a8 */
[--C-:B------:R-:W-:Y:S01]  /*4440*/  FFMA.FTZ R155, R155, c[0x0][0x2d0], -R168.reuse ;  /* 0x0000b4009b9b7a23 */ /* 0x100fe200000108a8 */
[----:B------:R-:W-:Y:S01]  /*4450*/  MUFU.EX2 R148, R148 ;  /* 0x0000009400947308 */ /* 0x000fe20000000800 */
[----:B------:R-:W-:-:S02]  /*4460*/  FFMA.FTZ R157, R157, c[0x0][0x2d0], -R168 ;  /* 0x0000b4009d9d7a23 */ /* 0x000fc400000108a8 */
[--C-:B------:R-:W-:Y:S02]  /*4470*/  FFMA.FTZ R161, R172, c[0x0][0x2d0], -R159.reuse ;  /* 0x0000b400aca17a23 */ /* 0x100fe4000001089f */
[--C-:B------:R-:W-:Y:S02]  /*4480*/  FFMA.FTZ R162, R162, c[0x0][0x2d0], -R159.reuse ;  /* 0x0000b400a2a27a23 */ /* 0x100fe4000001089f */
[--C-:B------:R-:W-:Y:S01]  /*4490*/  FFMA.FTZ R163, R170, c[0x0][0x2d0], -R159.reuse ;  /* 0x0000b400aaa37a23 */ /* 0x100fe2000001089f */
[----:B------:R-:W5:Y:S01]  /*44a0*/  MUFU.EX2 R149, R149 ;  /* 0x0000009500957308 */ /* 0x000f620000000800 */
[----:B----4-:R-:W-:Y:S01]  /*44b0*/  F2FP.BF16.PACK_AB R98, R147, R152 ;  /* 0x000000989362723e */ /* 0x010fe200000010ff */
[----:B------:R-:W-:Y:S02]  /*44c0*/  FFMA.FTZ R164, R164, c[0x0][0x2d0], -R159 ;  /* 0x0000b400a4a47a23 */ /* 0x000fe4000001089f */
[--C-:B------:R-:W-:Y:S02]  /*44d0*/  FFMA.FTZ R170, R165, c[0x0][0x2d0], -R168.reuse ;  /* 0x0000b400a5aa7a23 */ /* 0x100fe400000108a8 */
[----:B------:R-:W-:-:S02]  /*44e0*/  FFMA.FTZ R167, R167, c[0x0][0x2d0], -R168 ;  /* 0x0000b400a7a77a23 */ /* 0x000fc400000108a8 */
[----:B------:R-:W-:Y:S01]  /*44f0*/  MUFU.EX2 R150, R150 ;  /* 0x0000009600967308 */ /* 0x000fe20000000800 */
[--C-:B------:R-:W-:Y:S02]  /*4500*/  FFMA.FTZ R165, R143, c[0x0][0x2d0], -R168.reuse ;  /* 0x0000b4008fa57a23 */ /* 0x100fe400000108a8 */
[----:B------:R-:W-:Y:S02]  /*4510*/  FFMA.FTZ R220, R141, c[0x0][0x2d0], -R168 ;  /* 0x0000b4008ddc7a23 */ /* 0x000fe400000108a8 */
[--C-:B------:R-:W-:Y:S02]  /*4520*/  FFMA.FTZ R166, R166, c[0x0][0x2d0], -R159.reuse ;  /* 0x0000b400a6a67a23 */ /* 0x100fe4000001089f */
[--C-:B------:R-:W-:Y:S01]  /*4530*/  FFMA.FTZ R169, R142, c[0x0][0x2d0], -R159.reuse ;  /* 0x0000b4008ea97a23 */ /* 0x100fe2000001089f */
[----:B------:R-:W4:Y:S01]  /*4540*/  MUFU.EX2 R135, R135 ;  /* 0x0000008700877308 */ /* 0x000f220000000800 */
[----:B-----5:R-:W-:Y:S01]  /*4550*/  F2FP.BF16.PACK_AB R97, R149, R148 ;  /* 0x000000949561723e */ /* 0x020fe200000010ff */
[----:B------:R-:W-:-:S02]  /*4560*/  FFMA.FTZ R168, R140, c[0x0][0x2d0], -R159 ;  /* 0x0000b4008ca87a23 */ /* 0x000fc4000001089f */
[----:B------:R-:W-:Y:S01]  /*4570*/  FFMA.FTZ R217, R160, c[0x0][0x2d0], -R159 ;  /* 0x0000b400a0d97a23 */ /* 0x000fe2000001089f */
[----:B------:R-:W-:Y:S01]  /*4580*/  LDSM.16.MT88.4 R140, [R198+0x1900] ;  /* 0x00190000c68c783b */ /* 0x000fe20000004200 */
[----:B------:R-:W-:Y:S02]  /*4590*/  FADD.FTZ R153, R154, R153 ;  /* 0x000000999a997221 */ /* 0x000fe40000010000 */
[----:B------:R-:W-:Y:S01]  /*45a0*/  MUFU.EX2 R151, R151 ;  /* 0x0000009700977308 */ /* 0x000fe20000000800 */
[----:B------:R-:W-:Y:S02]  /*45b0*/  FADD.FTZ R149, R148, R149 ;  /* 0x0000009594957221 */ /* 0x000fe40000010000 */
[----:B------:R-:W-:-:S04]  /*45c0*/  FADD.FTZ R152, R152, R153 ;  /* 0x0000009998987221 */ /* 0x000fc80000010000 */
[----:B------:R-:W-:Y:S01]  /*45d0*/  FADD.FTZ R152, R147, R152 ;  /* 0x0000009893987221 */ /* 0x000fe20000010000 */
[----:B----4-:R-:W-:Y:S01]  /*45e0*/  F2FP.BF16.PACK_AB R99, R135, R150 ;  /* 0x000000968763723e */ /* 0x010fe200000010ff */
[----:B------:R-:W4:Y:S01]  /*45f0*/  MUFU.EX2 R146, R146 ;  /* 0x0000009200927308 */ /* 0x000f220000000800 */
[----:B------:R-:W-:-:S04]  /*4600*/  FADD.FTZ R150, R150, R149 ;  /* 0x0000009596967221 */ /* 0x000fc80000010000 */
        /* <DEDUP_REMOVED lines=184> */
[----:B------:R-:W-:-:S02]  /*5190*/  UIADD3 UR17, UR4, -0x1, URZ ;  /* 0xffffffff04117890 */ /* 0x000fc4000fffe03f */
[----:B------:R-:W-:-:S10]  /*51a0*/  ULDC UR6, c[0x0][0x32c] ;  /* 0x0000cb0000067ab9 */ /* 0x000fd40000000800 */
[----:B------:R-:W-:Y:S05]  /*51b0*/  @P0 BRA `(.L_x_240) ;  /* 0x0000007000000947 */ /* 0x000fea0003800000 */
[----:B------:R-:W-:Y:S02]  /*51c0*/  UISETP.NE.AND UP0, UPT, UR6, 0x1, UPT ;  /* 0x000000010600788c */ /* 0x000fe4000bf05270 */
[----:B------:R-:W-:-:S03]  /*51d0*/  UIADD3 UR17, -UR4, URZ, URZ ;  /* 0x0000003f04117290 */ /* 0x000fc6000fffe13f */
[----:B------:R-:W-:Y:S02]  /*51e0*/  ULDC.64 UR4, c[0x0][0x330] ;  /* 0x0000cc0000047ab9 */ /* 0x000fe40000000a00 */
[----:B------:R-:W-:-:S04]  /*51f0*/  UIMAD.WIDE.U32 UR20, UR17, UR4, URZ ;  /* 0x00000004111472a5 */ /* 0x000fc8000f8e003f */
[----:B------:R-:W-:-:S04]  /*5200*/  @UP0 USHF.R.U32.HI UR17, URZ, UR5, UR21 ;  /* 0x000000053f110299 */ /* 0x000fc80008011615 */
[----:B------:R-:W-:Y:S01]  /*5210*/  ULOP3.LUT UR17, URZ, UR17, URZ, 0x33, !UPT ;  /* 0x000000113f117292 */ /* 0x000fe2000f8e333f */
[----:B------:R-:W-:Y:S05]  /*5220*/  BRA `(.L_x_241) ;  /* 0x0000004000007947 */ /* 0x000fea0003800000 */
.L_x_240:
[----:B------:R-:W-:Y:S02]  /*5230*/  UISETP.NE.AND UP0, UPT, UR6, 0x1, UPT ;  /* 0x000000010600788c */ /* 0x000fe4000bf05270 */
[----:B------:R-:W-:Y:S02]  /*5240*/  ULDC.64 UR4, c[0x0][0x330] ;  /* 0x0000cc0000047ab9 */ /* 0x000fe40000000a00 */
[----:B------:R-:W-:-:S07]  /*5250*/  UIMAD.WIDE.U32 UR20, UR17, UR4, URZ ;  /* 0x00000004111472a5 */ /* 0x000fce000f8e003f */
[----:B------:R-:W-:Y:S02]  /*5260*/  @UP0 USHF.R.U32.HI UR17, URZ, UR5, UR21 ;  /* 0x000000053f110299 */ /* 0x000fe40008011615 */
.L_x_241:
[----:B------:R-:W-:Y:S02]  /*5270*/  ULDC UR4, c[0x0][0x32c] ;  /* 0x0000cb0000047ab9 */ /* 0x000fe40000000800 */
[----:B------:R-:W-:-:S04]  /*5280*/  UIMAD UR4, UR17, UR6, UR4 ;  /* 0x00000006110472a4 */ /* 0x000fc8000f8e0204 */
[----:B------:R-:W-:-:S04]  /*5290*/  UISETP.LT.AND UP0, UPT, UR7, UR4, UPT ;  /* 0x000000040700728c */ /* 0x000fc8000bf01270 */
[----:B------:R-:W-:-:S04]  /*52a0*/  USEL UR7, UR7, UR4, UP0 ;  /* 0x0000000407077287 */ /* 0x000fc80008000000 */
.L_x_239:
        /* <DEDUP_REMOVED lines=24> */
.L_x_251:
        /* <DEDUP_REMOVED lines=18> */
[C---:B------:R-:W-:Y:S01]  /*5550*/  @!P0 LEA R236, P6, R227.reuse, c[0x0][0x1f8], 0x1 ;  /* 0x00007e00e3ec8a11 */ /* 0x040fe200078c08ff */
[----:B------:R-:W2:Y:S01]  /*5560*/  LDSM.16.M88.4 R140, [R205+0x6900] ;  /* 0x00690000cd8c783b */ /* 0x000ea20000000200 */
[----:B------:R-:W-:Y:S02]  /*5570*/  @!P0 IADD3.X R226, R224, UR20, RZ, P5, !PT ;  /* 0x00000014e0e28c10 */ /* 0x000fe4000affe4ff */
[----:B------:R-:W-:Y:S02]  /*5580*/  @!P0 LEA.HI.X R237, R227, c[0x0][0x1fc], R0, 0x1, P6 ;  /* 0x00007f00e3ed8a11 */ /* 0x000fe400030f0c00 */
[C---:B------:R-:W-:Y:S02]  /*5590*/  @!P0 LEA R234, P5, R229.reuse, c[0x0][0x1f8], 0x1 ;  /* 0x00007e00e5ea8a11 */ /* 0x040fe400078a08ff */
        /* <DEDUP_REMOVED lines=11> */
[----:B------:R-:W-:Y:S02]  /*5650*/  @!P0 LEA R230, P6, R227, c[0x0][0x1f8], 0x1 ;  /* 0x00007e00e3e68a11 */ /* 0x000fe400078c08ff */
        /* <DEDUP_REMOVED lines=30> */
[----:B------:R-:W-:Y:S02]  /*5840*/  @UP3 USHF.L.U64.HI UR20, UR22, 0x6, UR20 ;  /* 0x0000000616143899 */ /* 0x000fe40008010214 */
[----:B------:R-:W-:Y:S04]  /*5850*/  @UP3 UIADD3 UR22, UP0, UR13, UR21, URZ ;  /* 0x000000150d163290 */ /* 0x000fe8000ff1e03f */
        /* <DEDUP_REMOVED lines=14> */
[----:B------:R-:W-:Y:S02]  /*5940*/  @P0 LEA R250, P4, R249, c[0x0][0x1c8], 0x1 ;  /* 0x00007200f9fa0a11 */ /* 0x000fe400078808ff */
[----:B------:R-:W-:Y:S02]  /*5950*/  @P0 IADD3.X R248, R219, UR20, RZ, P5, !PT ;  /* 0x00000014dbf80c10 */ /* 0x000fe4000affe4ff */
[C---:B------:R-:W-:Y:S01]  /*5960*/  HMMA.16816.F32.BF16 R16, R152.reuse, R162, R16 ;  /* 0x000000a29810723c */ /* 0x040fe20000041810 */
[----:B------:R-:W1:Y:S03]  /*5970*/  LDSM.16.M88.4 R176, [R200+0x6100] ;  /* 0x00610000c8b0783b */ /* 0x000e660000000200 */
[----:B------:R-:W-:Y:S02]  /*5980*/  @P0 LEA.HI.X R251, R249, c[0x0][0x1cc], R248, 0x1, P4 ;  /* 0x00007300f9fb0a11 */ /* 0x000fe400020f0cf8 */
[----:B------:R-:W-:Y:S02]  /*5990*/  @P0 IADD3 R248, P4, R221, UR21, RZ ;  /* 0x00000015ddf80c10 */ /* 0x000fe4000ff9e0ff */
        /* <DEDUP_REMOVED lines=112> */
[----:B------:R-:W-:Y:S07]  /*60a0*/  HMMA.16816.F32.BF16 R32, R156, R154, R32 ;  /* 0x0000009a9c20723c */ /* 0x000fee0000041820 */
[----:B------:R-:W-:Y:S01]  /*60b0*/  @P0 LEA R158, P6, R248, c[0x0][0x1c8], 0x1 ;  /* 0x00007200f89e0a11 */ /* 0x000fe200078c08ff */
        /* <DEDUP_REMOVED lines=16> */
[----:B------:R-:W-:Y:S02]  /*61c0*/  FMUL.FTZ R228, R4, c[0x0][0x320] ;  /* 0x0000c80004e47a20 */ /* 0x000fe40000410000 */
[C---:B--2---:R-:W-:Y:S04]  /*61d0*/  HMMA.16816.F32.BF16 R20, R172.reuse, R136, R20 ;  /* 0x00000088ac14723c */ /* 0x044fe80000041814 */
[----:B------:R-:W2:Y:S01]  /*61e0*/  MUFU.TANH R228, R228 ;  /* 0x000000e400e47308 */ /* 0x000ea20000002400 */
[----:B------:R-:W-:Y:S01]  /*61f0*/  BAR.SYNC.DEFER_BLOCKING 0x0 ;  /* 0x0000000000007b1d */ /* 0x000fe20000010000 */
[----:B------:R-:W-:Y:S01]  /*6200*/  FMUL.FTZ R229, R11, c[0x0][0x320] ;  /* 0x0000c8000be57a20 */ /* 0x000fe20000410000 */
[----:B------:R-:W-:Y:S01]  /*6210*/  @P0 IADD3 R11, P5, R182, UR21, RZ ;  /* 0x00000015b60b0c10 */ /* 0x000fe2000ffbe0ff */
[C---:B------:R-:W-:Y:S04]  /*6220*/  HMMA.16816.F32.BF16 R24, R172.reuse, R138, R24 ;  /* 0x0000008aac18723c */ /* 0x040fe80000041818 */
[----:B------:R-:W-:Y:S01]  /*6230*/  FMUL.FTZ R237, R13, c[0x0][0x320] ;  /* 0x0000c8000ded7a20 */ /* 0x000fe20000410000 */
[----:B------:R-:W-:Y:S01]  /*6240*/  @P0 IADD3.X R13, R183, UR20, RZ, P4, !PT ;  /* 0x00000014b70d0c10 */ /* 0x000fe2000a7fe4ff */
[----:B------:R-:W3:Y:S01]  /*6250*/  MUFU.TANH R229, R229 ;  /* 0x000000e500e57308 */ /* 0x000ee20000002400 */
[----:B------:R-:W-:Y:S01]  /*6260*/  FMUL.FTZ R233, R14, c[0x0][0x320] ;  /* 0x0000c8000ee97a20 */ /* 0x000fe20000410000 */
[----:B------:R-:W-:Y:S01]  /*6270*/  @P0 IADD3.X R14, R181, UR20, RZ, P5, !PT ;  /* 0x00000014b50e0c10 */ /* 0x000fe2000affe4ff */
[----:B------:R-:W-:Y:S03]  /*6280*/  @UP3 UIADD3.X UR20, UR12, UR20, URZ, UP0, !UPT ;  /* 0x000000140c143290 */ /* 0x000fe600087fe43f */
[----:B------:R-:W-:Y:S01]  /*6290*/  @P0 LEA.HI.X R159, R248, c[0x0][0x1cc], R13, 0x1, P6 ;  /* 0x00007300f89f0a11 */ /* 0x000fe200030f0c0d */
[----:B------:R-:W-:Y:S01]  /*62a0*/  FMUL.FTZ R236, R18, c[0x0][0x320] ;  /* 0x0000c80012ec7a20 */ /* 0x000fe20000410000 */
[----:B------:R-:W-:Y:S01]  /*62b0*/  @P0 IADD3 R18, P5, R221, UR22, RZ ;  /* 0x00000016dd120c10 */ /* 0x000fe2000ffbe0ff */
[----:B------:R-:W-:Y:S01]  /*62c0*/  FMUL.FTZ R232, R15, c[0x0][0x320] ;  /* 0x0000c8000fe87a20 */ /* 0x000fe20000410000 */
[----:B------:R-:W2:Y:S01]  /*62d0*/  MUFU.TANH R237, R237 ;  /* 0x000000ed00ed7308 */ /* 0x000ea20000002400 */
[----:B------:R-:W-:Y:S01]  /*62e0*/  FMUL.FTZ R241, R22, c[0x0][0x320] ;  /* 0x0000c80016f17a20 */ /* 0x000fe20000410000 */
[----:B------:R-:W-:Y:S01]  /*62f0*/  @P0 IADD3.X R13, R183, UR20, RZ, P5, !PT ;  /* 0x00000014b70d0c10 */ /* 0x000fe2000affe4ff */
[----:B------:R-:W-:Y:S01]  /*6300*/  FMUL.FTZ R235, R19, c[0x0][0x320] ;  /* 0x0000c80013eb7a20 */ /* 0x000fe20000410000 */
[C---:B------:R-:W-:Y:S01]  /*6310*/  @P0 LEA R162, P5, R18.reuse, c[0x0][0x1c8], 0x1 ;  /* 0x0000720012a20a11 */ /* 0x040fe200078a08ff */
[----:B------:R-:W-:Y:S01]  /*6320*/  @!PT LDS RZ, [RZ] ;  /* 0x00000000fffff984 */ /* 0x000fe20000000800 */
[----:B------:R-:W-:Y:S01]  /*6330*/  @!PT LDS RZ, [RZ] ;  /* 0x00000000fffff984 */ /* 0x000fe20000000800 */
[----:B------:R-:W-:Y:S01]  /*6340*/  @!PT LDS RZ, [RZ] ;  /* 0x00000000fffff984 */ /* 0x000fe20000000800 */
[----:B------:R2:W-:Y:S01]  /*6350*/  @P0 LDGSTS.E.BYPASS.LTC128B.128 [R207+0x6100], [R250.64], !P3 ;  /* 0x06100000facf0fae */ /* 0x0005e2000d901d52 */
[----:B------:R-:W-:Y:S02]  /*6360*/  IMAD.MOV.U32 R19, RZ, RZ, R209 ;  /* 0x000000ffff137224 */ /* 0x000fe400078e00d1 */
[----:B------:R-:W-:Y:S01]  /*6370*/  @P0 LEA.HI.X R163, R18, c[0x0][0x1cc], R13, 0x1, P5 ;  /* 0x0000730012a30a11 */ /* 0x000fe200028f0c0d */
[C---:B-1----:R-:W-:Y:S01]  /*6380*/  HMMA.16816.F32.BF16 R28, R172.reuse, R132, R28 ;  /* 0x00000084ac1c723c */ /* 0x042fe2000004181c */
[----:B------:R-:W1:Y:S02]  /*6390*/  MUFU.TANH R233, R233 ;  /* 0x000000e900e97308 */ /* 0x000e640000002400 */
[----:B------:R1:W-:Y:S01]  /*63a0*/  @P0 LDGSTS.E.BYPASS.LTC128B.128 [R207+0x8100], [R158.64], !P2 ;  /* 0x081000009ecf0fae */ /* 0x0003e2000d101d52 */
[----:B------:R-:W-:Y:S01]  /*63b0*/  FMUL.FTZ R244, R26, c[0x0][0x320] ;  /* 0x0000c8001af47a20 */ /* 0x000fe20000410000 */
[----:B------:R-:W-:Y:S01]  /*63c0*/  @P0 LEA R26, P4, R11, c[0x0][0x1c8], 0x1 ;  /* 0x000072000b1a0a11 */ /* 0x000fe200078808ff */
[----:B------:R-:W-:Y:S02]  /*63d0*/  FMUL.FTZ R243, R27, c[0x0][0x320] ;  /* 0x0000c8001bf37a20 */ /* 0x000fe40000410000 */
[----:B------:R-:W-:Y:S03]  /*63e0*/  HMMA.16816.F32.BF16 R32, R172, R134, R32 ;  /* 0x00000086ac20723c */ /* 0x000fe60000041820 */
[----:B------:R-:W1:Y:S01]  /*63f0*/  MUFU.TANH R232, R232 ;  /* 0x000000e800e87308 */ /* 0x000e620000002400 */
[----:B------:R-:W-:Y:S01]  /*6400*/  @P0 LEA.HI.X R27, R11, c[0x0][0x1cc], R14, 0x1, P4 ;  /* 0x000073000b1b0a11 */ /* 0x000fe200020f0c0e */
[----:B------:R-:W-:Y:S01]  /*6410*/  FMUL.FTZ R242, R17, c[0x0][0x320] ;  /* 0x0000c80011f27a20 */ /* 0x000fe20000410000 */
[----:B------:R-:W-:Y:S01]  /*6420*/  @P0 IADD3 R11, P6, R212, UR22, RZ ;  /* 0x00000016d40b0c10 */ /* 0x000fe2000ffde0ff */
[----:B----4-:R-:W-:Y:S01]  /*6430*/  FMUL.FTZ R230, R5, c[0x0][0x320] ;  /* 0x0000c80005e67a20 */ /* 0x010fe20000410000 */
        /* <DEDUP_REMOVED lines=8> */
[C---:B------:R-:W-:Y:S01]  /*64c0*/  @P0 LEA R30, P4, R22.reuse, c[0x0][0x1c8], 0x1 ;  /* 0x00007200161e0a11 */ /* 0x040fe200078808ff */
[----:B------:R-:W-:Y:S01]  /*64d0*/  FMUL.FTZ R248, R31, c[0x0][0x320] ;  /* 0x0000c8001ff87a20 */ /* 0x000fe20000410000 */
[----:B------:R-:W-:Y:S01]  /*64e0*/  @P0 LEA.HI.X R167, R11, c[0x0][0x1cc], R14, 0x1, P6 ;  /* 0x000073000ba70a11 */ /* 0x000fe200030f0c0e */
[----:B-----5:R-:W-:Y:S01]  /*64f0*/  FMUL.FTZ R226, R7, c[0x0][0x320] ;  /* 0x0000c80007e27a20 */ /* 0x020fe20000410000 */
[----:B------:R-:W-:Y:S01]  /*6500*/  @P0 LEA.HI.X R31, R22, c[0x0][0x1cc], R15, 0x1, P4 ;  /* 0x00007300161f0a11 */ /* 0x000fe200020f0c0f */
[----:B------:R-:W1:Y:S01]  /*6510*/  MUFU.TANH R0, R0 ;  /* 0x0000000000007308 */ /* 0x000e620000002400 */
[----:B------:R-:W-:Y:S01]  /*6520*/  PLOP3.LUT P4, PT, PT, PT, UP2, 0x80, 0x0 ;  /* 0x000000000000781c */ /* 0x000fe20003f8f028 */
[----:B------:R4:W-:Y:S01]  /*6530*/  @P0 LDGSTS.E.BYPASS.LTC128B.128 [R207+0x7100], [R166.64], !P3 ;  /* 0x07100000a6cf0fae */ /* 0x0009e2000d901d52 */
[----:B------:R-:W-:Y:S01]  /*6540*/  FMUL.FTZ R17, R32, c[0x0][0x320] ;  /* 0x0000c80020117a20 */ /* 0x000fe20000410000 */
[----:B------:R-:W-:Y:S01]  /*6550*/  USHF.L.U32 UR20, UR14, 0x6, URZ ;  /* 0x000000060e147899 */ /* 0x000fe2000800063f */
[----:B------:R-:W-:Y:S02]  /*6560*/  FMUL.FTZ R231, R8, c[0x0][0x320] ;  /* 0x0000c80008e77a20 */ /* 0x000fe40000410000 */
[----:B------:R-:W-:Y:S02]  /*6570*/  FMUL.FTZ R234, R9, c[0x0][0x320] ;  /* 0x0000c80009ea7a20 */ /* 0x000fe40000410000 */
[----:B------:R4:W-:Y:S01]  /*6580*/  @P0 LDGSTS.E.BYPASS.LTC128B.128 [R207+0x9100], [R162.64], !P2 ;  /* 0x09100000a2cf0fae */ /* 0x0009e2000d101d52 */
[----:B------:R5:W1:Y:S01]  /*6590*/  MUFU.TANH R13, R17 ;  /* 0x00000011000d7308 */ /* 0x000a620000002400 */
[----:B------:R-:W-:Y:S02]  /*65a0*/  FMUL.FTZ R227, R10, c[0x0][0x320] ;  /* 0x0000c8000ae37a20 */ /* 0x000fe40000410000 */
[----:B------:R-:W-:Y:S02]  /*65b0*/  FMUL.FTZ R238, R12, c[0x0][0x320] ;  /* 0x0000c8000cee7a20 */ /* 0x000fe40000410000 */
[----:B------:R-:W-:Y:S01]  /*65c0*/  @P4 IMAD.MOV.U32 R19, RZ, RZ, R180 ;  /* 0x000000ffff134224 */ /* 0x000fe200078e00b4 */
[----:B------:R4:W-:Y:S01]  /*65d0*/  @P0 LDGSTS.E.BYPASS.LTC128B.128 [R207+0xb100], [R30.64], !P1 ;  /* 0x0b1000001ecf0fae */ /* 0x0009e2000c901d52 */
[----:B------:R-:W-:Y:S01]  /*65e0*/  FMUL.FTZ R239, R16, c[0x0][0x320] ;  /* 0x0000c80010ef7a20 */ /* 0x000fe20000410000 */
[----:B------:R-:W-:Y:S01]  /*65f0*/  PLOP3.LUT P0, PT, PT, PT, UP1, 0x40, 0x0 ;  /* 0x000000000000781c */ /* 0x000fe20003f0e818 */
[----:B------:R-:W-:Y:S01]  /*6600*/  FMUL.FTZ R246, R20, c[0x0][0x320] ;  /* 0x0000c80014f67a20 */ /* 0x000fe20000410000 */
[----:B------:R-:W1:Y:S01]  /*6610*/  MUFU.TANH R226, R226 ;  /* 0x000000e200e27308 */ /* 0x000e620000002400 */
[----:B------:R-:W-:Y:S02]  /*6620*/  FMUL.FTZ R245, R21, c[0x0][0x320] ;  /* 0x0000c80015f57a20 */ /* 0x000fe40000410000 */
[----:B------:R-:W0:Y:S01]  /*6630*/  LDGDEPBAR ;  /* 0x00000000000079af */ /* 0x000e220000000000 */
[----:B------:R-:W-:Y:S02]  /*6640*/  FMUL.FTZ R240, R23, c[0x0][0x320] ;  /* 0x0000c80017f07a20 */ /* 0x000fe40000410000 */
[----:B------:R-:W-:Y:S02]  /*6650*/  FMUL.FTZ R247, R24, c[0x0][0x320] ;  /* 0x0000c80018f77a20 */ /* 0x000fe40000410000 */
[----:B------:R-:W-:Y:S02]  /*6660*/  FMUL.FTZ R252, R25, c[0x0][0x320] ;  /* 0x0000c80019fc7a20 */ /* 0x000fe40000410000 */
[----:B------:R-:W1:Y:S01]  /*6670*/  MUFU.TANH R231, R231 ;  /* 0x000000e700e77308 */ /* 0x000e620000002400 */
[----:B------:R-:W-:Y:S01]  /*6680*/  FMUL.FTZ R10, R28, c[0x0][0x320] ;  /* 0x0000c8001c0a7a20 */ /* 0x000fe20000410000 */
[----:B------:R-:W1:Y:S01]  /*6690*/  SHFL.IDX PT, R21, R19, RZ, 0x1c1f ;  /* 0x001c1fff13157589 */ /* 0x000e6200000e0000 */
[----:B------:R-:W-:Y:S02]  /*66a0*/  FMUL.FTZ R9, R29, c[0x0][0x320] ;  /* 0x0000c8001d097a20 */ /* 0x000fe40000410000 */
[----:B------:R-:W-:Y:S02]  /*66b0*/  FMUL.FTZ R11, R33, c[0x0][0x320] ;  /* 0x0000c800210b7a20 */ /* 0x000fe40000410000 */
[----:B--2---:R-:W-:Y:S02]  /*66c0*/  FMUL.FTZ R250, R35, c[0x0][0x320] ;  /* 0x0000c80023fa7a20 */ /* 0x004fe40000410000 */
[----:B------:R-:W-:Y:S01]  /*66d0*/  FMUL.FTZ R34, R34, c[0x0][0x320] ;  /* 0x0000c80022227a20 */ /* 0x000fe20000410000 */
[----:B------:R-:W2:Y:S01]  /*66e0*/  MUFU.TANH R234, R234 ;  /* 0x000000ea00ea7308 */ /* 0x000ea20000002400 */
[----:B------:R-:W-:Y:S02]  /*66f0*/  IMAD.U32 R15, RZ, RZ, UR20 ;  /* 0x00000014ff0f7e24 */ /* 0x000fe4000f8e00ff */
[----:B------:R-:W-:Y:S03]  /*6700*/  IMAD.U32 R14, RZ, RZ, UR16 ;  /* 0x00000010ff0e7e24 */ /* 0x000fe6000f8e00ff */
[----:B------:R-:W-:Y:S04]  /*6710*/  IADD3 R15, -R216, 0x1, -R15 ;  /* 0x00000001d80f7810 */ /* 0x000fe80007ffe90f */
[----:B------:R-:W2:Y:S01]  /*6720*/  MUFU.TANH R227, R227 ;  /* 0x000000e300e37308 */ /* 0x000ea20000002400 */
[----:B------:R-:W-:Y:S04]  /*6730*/  IADD3 R14, -R14, UR9, R15 ;  /* 0x000000090e0e7c10 */ /* 0x000fe8000fffe10f */
[C---:B------:R-:W-:Y:S02]  /*6740*/  IADD3 R15, R14.reuse, c[0x0][0x328], RZ ;  /* 0x0000ca000e0f7a10 */ /* 0x040fe40007ffe0ff */
[----:B------:R-:W-:Y:S03]  /*6750*/  IADD3 R14, R14, UR15, RZ ;  /* 0x0000000f0e0e7c10 */ /* 0x000fe6000fffe0ff */
[----:B------:R-:W2:Y:S01]  /*6760*/  MUFU.TANH R238, R238 ;  /* 0x000000ee00ee7308 */ /* 0x000ea20000002400 */
[--C-:B-1----:R-:W-:Y:S02]  /*6770*/  IMAD.IADD R18, R15, 0x1, R21.reuse ;  /* 0x000000010f127824 */ /* 0x102fe400078e0215 */
[----:B-----5:R-:W-:Y:S07]  /*6780*/  IMAD.IADD R17, R14, 0x1, R21 ;  /* 0x000000010e117824 */ /* 0x020fee00078e0215 */
        /* <DEDUP_REMOVED lines=17> */
[----:B------:R4:W1:Y:S10]  /*68a0*/  MUFU.TANH R251, R34 ;  /* 0x0000002200fb7308 */ /* 0x0008740000002400 */
[----:B------:R-:W1:Y:S01]  /*68b0*/  MUFU.TANH R250, R250 ;  /* 0x000000fa00fa7308 */ /* 0x000e620000002400 */
[----:B------:R-:W-:-:S05]  /*68c0*/  @P0 BRA `(.L_x_243) ;  /* 0x000001a000000947 */ /* 0x000fca0003800000 */
[----:B--23--:R-:W-:Y:S01]  /*68d0*/  IMAD.U32 R4, RZ, RZ, UR16 ;  /* 0x00000010ff047e24 */ /* 0x00cfe2000f8e00ff */
[----:B------:R-:W-:Y:S04]  /*68e0*/  BSSY B0, `(.L_x_244) ;  /* 0x0000012000007945 */ /* 0x000fe80003800000 */
[----:B------:R-:W-:Y:S04]  /*68f0*/  IADD3 R21, -R4, UR9, R21 ;  /* 0x0000000904157c10 */ /* 0x000fe8000fffe115 */
        /* <DEDUP_REMOVED lines=11> */
.L_x_245:
[----:B------:R-:W-:Y:S04]  /*69b0*/  MOV R4, c[0x0][0x32c] ;  /* 0x0000cb0000047a02 */ /* 0x000fe80000000f00 */
[----:B------:R-:W-:Y:S11]  /*69c0*/  ISETP.NE.AND P0, PT, R4, 0x1, PT ;  /* 0x000000010400780c */ /* 0x000ff60003f05270 */
[----:B------:R-:W-:Y:S02]  /*69d0*/  @!UPT UIADD3 URZ, URZ, URZ, URZ ;  /* 0x0000003f3f3ff290 */ /* 0x000fe4000fffe03f */
[----:B------:R-:W-:Y:S05]  /*69e0*/  @P0 IMAD.HI.U32 R4, R21, c[0x0][0x330], RZ ;  /* 0x0000cc0015040a27 */ /* 0x000fea00078e00ff */
[----:B------:R-:W-:Y:S02]  /*69f0*/  @P0 SHF.R.U32.HI R21, RZ, c[0x0][0x334], R4 ;  /* 0x0000cd00ff150a19 */ /* 0x000fe40000011604 */
.L_x_246:
[----:B------:R-:W-:Y:S05]  /*6a00*/  BSYNC B0 ;  /* 0x0000000000007941 */ /* 0x000fea0003800000 */
.L_x_244:
[----:B------:R-:W-:Y:S04]  /*6a10*/  IMAD.MOV.U32 R4, RZ, RZ, c[0x0][0x32c] ;  /* 0x0000cb00ff047624 */ /* 0x000fe800078e00ff */
[----:B------:R-:W-:Y:S04]  /*6a20*/  IMAD R21, R21, R4, -UR20 ;  /* 0x8000001415157e24 */ /* 0x000fe8000f8e0204 */
[----:B------:R-:W-:Y:S05]  /*6a30*/  IMAD.IADD R4, R21, 0x1, -R216 ;  /* 0x0000000115047824 */ /* 0x000fea00078e0ad8 */
[----:B------:R-:W-:Y:S02]  /*6a40*/  IADD3 R5, R4, c[0x0][0x32c], RZ ;  /* 0x0000cb0004057a10 */ /* 0x000fe40007ffe0ff */
[----:B------:R-:W-:Y:S02]  /*6a50*/  IMNMX R17, R17, R4, !PT ;  /* 0x0000000411117217 */ /* 0x000fe40007800200 */
[----:B------:R-:W-:Y:S02]  /*6a60*/  IMNMX R18, R18, R5, PT ;  /* 0x0000000512127217 */ /* 0x000fe40003800200 */
.L_x_243:
[----:B--23--:R-:W-:Y:S01]  /*6a70*/  UISETP.GT.AND UP0, UPT, UR14, -0x1, UPT ;  /* 0xffffffff0e00788c */ /* 0x00cfe2000bf04270 */
[----:B------:R-:W2:Y:S05]  /*6a80*/  SHFL.IDX PT, R7, R19, 0x1, 0x1c1f ;  /* 0x003c1f0013077f89 */ /* 0x000eaa00000e0000 */
        /* <DEDUP_REMOVED lines=8> */
[----:B------:R-:W-:Y:S01]  /*6b10*/  ISETP.LT.OR P4, PT, R18, 0x11, P4 ;  /* 0x000000111200780c */ /* 0x000fe20002781670 */
[--C-:B--2---:R-:W-:Y:S01]  /*6b20*/  IMAD.IADD R4, R15, 0x1, R7.reuse ;  /* 0x000000010f047824 */ /* 0x104fe200078e0207 */
[----:B------:R-:W-:Y:S01]  /*6b30*/  FSEL R228, R228, -INF , !P5 ;  /* 0xff800000e4e47808 */ /* 0x000fe20006800000 */
[----:B------:R-:W-:Y:S01]  /*6b40*/  IMAD.IADD R5, R14, 0x1, R7 ;  /* 0x000000010e057824 */ /* 0x000fe200078e0207 */
[C---:B------:R-:W-:Y:S02]  /*6b50*/  ISETP.GT.AND P5, PT, R17.reuse, 0x9, P0 ;  /* 0x000000091100780c */ /* 0x040fe400007a4270 */
        /* <DEDUP_REMOVED lines=10> */
[----:B------:R-:W-:Y:S02]  /*6c00*/  ISETP.GT.AND P4, PT, R17, 0x28, P0 ;  /* 0x000000281100780c */ /* 0x000fe40000784270 */
[C---:B------:R-:W-:Y:S02]  /*6c10*/  ISETP.LT.OR P6, PT, R18.reuse, 0x12, P6 ;  /* 0x000000121200780c */ /* 0x040fe400037c1670 */
[C---:B------:R-:W-:Y:S02]  /*6c20*/  ISETP.LT.OR P5, PT, R18.reuse, 0x19, P5 ;  /* 0x000000191200780c */ /* 0x040fe40002fa1670 */
[C---:B------:R-:W-:Y:S02]  /*6c30*/  ISETP.LT.OR P4, PT, R18.reuse, 0x29, P4 ;  /* 0x000000291200780c */ /* 0x040fe40002781670 */
[----:B----4-:R-:W-:Y:S02]  /*6c40*/  FSEL R162, R237, -INF , !P6 ;  /* 0xff800000eda27808 */ /* 0x010fe40007000000 */
[----:B------:R-:W-:Y:S02]  /*6c50*/  ISETP.GT.AND P6, PT, R17, 0x20, P0 ;  /* 0x000000201100780c */ /* 0x000fe400007c4270 */
[----:B------:R-:W-:Y:S02]  /*6c60*/  FSEL R142, R239, -INF , !P5 ;  /* 0xff800000ef8e7808 */ /* 0x000fe40006800000 */
        /* <DEDUP_REMOVED lines=10> */
[----:B------:R-:W-:Y:S02]  /*6d10*/  FSEL R150, R9, -INF , !P4 ;  /* 0xff80000009967808 */ /* 0x000fe40006000000 */
        /* <DEDUP_REMOVED lines=12> */
[----:B------:R-:W-:Y:S01]  /*6de0*/  IMAD.U32 R8, RZ, RZ, UR16 ;  /* 0x00000010ff087e24 */ /* 0x000fe2000f8e00ff */
        /* <DEDUP_REMOVED lines=13> */
.L_x_249:
[----:B------:R-:W-:Y:S04]  /*6ec0*/  MOV R7, c[0x0][0x32c] ;  /* 0x0000cb0000077a02 */ /* 0x000fe80000000f00 */
[----:B------:R-:W-:Y:S11]  /*6ed0*/  ISETP.NE.AND P4, PT, R7, 0x1, PT ;  /* 0x000000010700780c */ /* 0x000ff60003f85270 */
[----:B------:R-:W-:Y:S02]  /*6ee0*/  @!UPT UIADD3 URZ, URZ, URZ, URZ ;  /* 0x0000003f3f3ff290 */ /* 0x000fe4000fffe03f */
[----:B------:R-:W-:Y:S05]  /*6ef0*/  @P4 IMAD.HI.U32 R7, R8, c[0x0][0x330], RZ ;  /* 0x0000cc0008074a27 */ /* 0x000fea00078e00ff */
[----:B------:R-:W-:Y:S02]  /*6f00*/  @P4 SHF.R.U32.HI R8, RZ, c[0x0][0x334], R7 ;  /* 0x0000cd00ff084a19 */ /* 0x000fe40000011607 */
.L_x_250:
[----:B------:R-:W-:Y:S05]  /*6f10*/  BSYNC B0 ;  /* 0x0000000000007941 */ /* 0x000fea0003800000 */
.L_x_248:
[----:B------:R-:W-:Y:S04]  /*6f20*/  IMAD.MOV.U32 R7, RZ, RZ, c[0x0][0x32c] ;  /* 0x0000cb00ff077624 */ /* 0x000fe800078e00ff */
[----:B------:R-:W-:Y:S04]  /*6f30*/  IMAD R7, R8, R7, -UR20 ;  /* 0x8000001408077e24 */ /* 0x000fe8000f8e0207 */
[----:B------:R-:W-:Y:S05]  /*6f40*/  IMAD.IADD R8, R7, 0x1, -R216 ;  /* 0x0000000107087824 */ /* 0x000fea00078e0ad8 */
[----:B------:R-:W-:Y:S02]  /*6f50*/  IADD3 R7, R8, c[0x0][0x32c], RZ ;  /* 0x0000cb0008077a10 */ /* 0x000fe40007ffe0ff */
[----:B------:R-:W-:Y:S02]  /*6f60*/  IMNMX R5, R5, R8, !PT ;  /* 0x0000000805057217 */ /* 0x000fe40007800200 */
[----:B------:R-:W-:Y:S02]  /*6f70*/  IMNMX R4, R4, R7, PT ;  /* 0x0000000704047217 */ /* 0x000fe40003800200 */
.L_x_247:
[----:B------:R-:W-:Y:S01]  /*6f80*/  FMNMX.FTZ R7, R228, R3, !PT ;  /* 0x00000003e4077209 */ /* 0x000fe20007810000 */
[----:B------:R-:W-:Y:S01]  /*6f90*/  LDSM.16.MT88.4 R20, [R198+0x100] ;  /* 0x00010000c614783b */ /* 0x000fe20000004200 */
[C---:B------:R-:W-:Y:S01]  /*6fa0*/  ISETP.GT.AND P6, PT, R5.reuse, RZ, P0 ;  /* 0x000000ff0500720c */ /* 0x040fe200007c4270 */
[----:B------:R-:W-:Y:S01]  /*6fb0*/  UISETP.GT.AND UP0, UPT, UR14, UR17, UPT ;  /* 0x000000110e00728c */ /* 0x000fe2000bf04270 */
[----:B------:R-:W-:Y:S01]  /*6fc0*/  FMNMX.FTZ R7, R230, R7, !PT ;  /* 0x00000007e6077209 */ /* 0x000fe20007810000 */
[----:B------:R-:W-:Y:S01]  /*6fd0*/  UIADD3 UR14, UR14, -0x1, URZ ;  /* 0xffffffff0e0e7890 */ /* 0x000fe2000fffe03f */
[C---:B------:R-:W-:Y:S02]  /*6fe0*/  ISETP.GT.AND P5, PT, R5.reuse, 0x1, P0 ;  /* 0x000000010500780c */ /* 0x040fe400007a4270 */
[----:B------:R-:W-:Y:S01]  /*6ff0*/  FMNMX.FTZ R7, R6, R7, !PT ;  /* 0x0000000706077209 */ /* 0x000fe20007810000 */
[----:B------:R-:W-:Y:S01]  /*7000*/  LDSM.16.MT88.4 R28, [R197+0x100] ;  /* 0x00010000c51c783b */ /* 0x000fe20000004200 */
[----:B------:R-:W-:Y:S02]  /*7010*/  ISETP.LT.OR P6, PT, R4, 0x1, P6 ;  /* 0x000000010400780c */ /* 0x000fe400037c1670 */
        /* <DEDUP_REMOVED lines=42> */
[C---:B------:R-:W-:Y:S01]  /*72c0*/  ISETP.LT.OR P4, PT, R4.reuse, 0x21, P4 ;  /* 0x000000210400780c */ /* 0x040fe20002781670 */
        /* <DEDUP_REMOVED lines=35> */
[----:B-1----:R-:W-:Y:S07]  /*7500*/  FMNMX.FTZ R0, R8, R13, !PT ;  /* 0x0000000d08007209 */ /* 0x002fee0007810000 */
[----:B------:R-:W-:Y:S01]  /*7510*/  LDSM.16.MT88.4 R12, [R203+0x100] ;  /* 0x00010000cb0c783b */ /* 0x000fe20000004200 */
        /* <DEDUP_REMOVED lines=37> */
[--C-:B------:R-:W-:Y:S01]  /*7770*/  FFMA.FTZ R171, R227, c[0x0][0x2d0], -R144.reuse ;  /* 0x0000b400e3ab7a23 */ /* 0x100fe20000010890 */
[----:B------:R-:W2:Y:S01]  /*7780*/  MUFU.EX2 R3, R6 ;  /* 0x0000000600037308 */ /* 0x000ea20000000800 */
[--C-:B------:R-:W-:Y:S02]  /*7790*/  FFMA.FTZ R170, R229, c[0x0][0x2d0], -R144.reuse ;  /* 0x0000b400e5aa7a23 */ /* 0x100fe40000010890 */
[----:B------:R-:W-:Y:S02]  /*77a0*/  FMUL.FTZ R2, R5, c[0x0][0x2d0] ;  /* 0x0000b40005027a20 */ /* 0x000fe40000410000 */
[--C-:B------:R-:W-:Y:S02]  /*77b0*/  FFMA.FTZ R178, R163, c[0x0][0x2d0], -R144.reuse ;  /* 0x0000b400a3b27a23 */ /* 0x100fe40000010890 */
[--C-:B------:R-:W-:Y:S02]  /*77c0*/  FFMA.FTZ R179, R161, c[0x0][0x2d0], -R144.reuse ;  /* 0x0000b400a1b37a23 */ /* 0x100fe40000010890 */
[----:B------:R-:W-:Y:S01]  /*77d0*/  LDSM.16.MT88.4 R160, [R196+0x3900] ;  /* 0x00390000c4a0783b */ /* 0x000fe20000004200 */
[----:B------:R-:W-:Y:S01]  /*77e0*/  MUFU.EX2 R173, R173 ;  /* 0x000000ad00ad7308 */ /* 0x000fe20000000800 */
[--C-:B------:R-:W-:Y:S02]  /*77f0*/  FFMA.FTZ R226, R143, c[0x0][0x2d0], -R144.reuse ;  /* 0x0000b4008fe27a23 */ /* 0x100fe40000010890 */
[--C-:B------:R-:W-:Y:S01]  /*7800*/  FFMA.FTZ R227, R141, c[0x0][0x2d0], -R144.reuse ;  /* 0x0000b4008de37a23 */ /* 0x100fe20000010890 */
[----:B-1----:R-:W-:Y:S01]  /*7810*/  F2FP.BF16.PACK_AB R138, R169, R134 ;  /* 0x00000086a98a723e */ /* 0x002fe200000010ff */
[--C-:B------:R-:W-:Y:S02]  /*7820*/  FFMA.FTZ R229, R158, c[0x0][0x2d0], -R151.reuse ;  /* 0x0000b4009ee57a23 */ /* 0x100fe40000010897 */
[----:B------:R-:W-:Y:S01]  /*7830*/  LDSM.16.MT88.4 R140, [R197+0x2900] ;  /* 0x00290000c58c783b */ /* 0x000fe20000004200 */
[--C-:B------:R-:W-:Y:S02]  /*7840*/  FFMA.FTZ R232, R159, c[0x0][0x2d0], -R144.reuse ;  /* 0x0000b4009fe87a23 */ /* 0x100fe40000010890 */
[----:B------:R-:W1:Y:S01]  /*7850*/  MUFU.EX2 R172, R172 ;  /* 0x000000ac00ac7308 */ /* 0x000e620000000800 */
[--C-:B------:R-:W-:Y:S02]  /*7860*/  FFMA.FTZ R233, R157, c[0x0][0x2d0], -R144.reuse ;  /* 0x0000b4009de97a23 */ /* 0x100fe40000010890 */
[--C-:B------:R-:W-:Y:S02]  /*7870*/  FFMA.FTZ R234, R155, c[0x0][0x2d0], -R144.reuse ;  /* 0x0000b4009bea7a23 */ /* 0x100fe40000010890 */
[C---:B--2---:R-:W-:Y:S01]  /*7880*/  FMUL.FTZ R4, R3.reuse, R128 ;  /* 0x0000008003047220 */ /* 0x044fe20000410000 */
[----:B------:R-:W-:Y:S01]  /*7890*/  LDSM.16.MT88.4 R156, [R197+0x3900] ;  /* 0x00390000c59c783b */ /* 0x000fe20000004200 */
[C---:B------:R-:W-:Y:S02]  /*78a0*/  FMUL.FTZ R5, R3.reuse, R129 ;  /* 0x0000008103057220 */ /* 0x040fe40000410000 */
[C---:B------:R-:W-:Y:S01]  /*78b0*/  FMUL.FTZ R8, R3.reuse, R124 ;  /* 0x0000007c03087220 */ /* 0x040fe20000410000 */
[----:B------:R-:W-:Y:S01]  /*78c0*/  MUFU.EX2 R171, R171 ;  /* 0x000000ab00ab7308 */ /* 0x000fe20000000800 */
[C---:B------:R-:W-:Y:S02]  /*78d0*/  FMUL.FTZ R9, R3.reuse, R125 ;  /* 0x0000007d03097220 */ /* 0x040fe40000410000 */
[C---:B------:R-:W-:Y:S02]  /*78e0*/  FMUL.FTZ R16, R3.reuse, R116 ;  /* 0x0000007403107220 */ /* 0x040fe40000410000 */
[C---:B------:R-:W-:Y:S02]  /*78f0*/  FMUL.FTZ R17, R3.reuse, R117 ;  /* 0x0000007503117220 */ /* 0x040fe40000410000 */
[C---:B------:R-:W-:Y:S02]  /*7900*/  FMUL.FTZ R24, R3.reuse, R108 ;  /* 0x0000006c03187220 */ /* 0x040fe40000410000 */
[C---:B------:R-:W-:Y:S01]  /*7910*/  FMUL.FTZ R25, R3.reuse, R109 ;  /* 0x0000006d03197220 */ /* 0x040fe20000410000 */
[----:B------:R-:W2:Y:S01]  /*7920*/  MUFU.EX2 R170, R170 ;  /* 0x000000aa00aa7308 */ /* 0x000ea20000000800 */
        /* <DEDUP_REMOVED lines=15> */
[----:B--2---:R-:W-:Y:S01]  /*7a20*/  F2FP.BF16.PACK_AB R139, R170, R171 ;  /* 0x000000abaa8b723e */ /* 0x004fe200000010ff */
        /* <DEDUP_REMOVED lines=12> */
[C---:B------:R-:W-:Y:S03]  /*7af0*/  HMMA.16816.F32.BF16 R4, R136.reuse, R12, R4 ;  /* 0x0000000c8804723c */ /* 0x040fe60000041804 */
[----:B------:R-:W-:Y:S02]  /*7b00*/  LDSM.16.MT88.4 R124, [R203+0x2900] ;  /* 0x00290000cb7c783b */ /* 0x000fe40000004200 */
[C---:B------:R-:W-:Y:S02]  /*7b10*/  FMUL.FTZ R18, R2.reuse, R118 ;  /* 0x0000007602127220 */ /* 0x040fe40000410000 */
[C---:B------:R-:W-:Y:S01]  /*7b20*/  FMUL.FTZ R12, R3.reuse, R120 ;  /* 0x00000078030c7220 */ /* 0x040fe20000410000 */
[C---:B------:R-:W-:Y:S01]  /*7b30*/  HMMA.16816.F32.BF16 R8, R136.reuse, R14, R8 ;  /* 0x0000000e8808723c */ /* 0x040fe20000041808 */
[----:B------:R-:W1:Y:S02]  /*7b40*/  MUFU.EX2 R175, R175 ;  /* 0x000000af00af7308 */ /* 0x000e640000000800 */
[----:B--2---:R-:W-:Y:S01]  /*7b50*/  LDSM.16.MT88.4 R144, [R196+0x1900] ;  /* 0x00190000c490783b */ /* 0x004fe20000004200 */
        /* <DEDUP_REMOVED lines=112> */
[----:B------:R-:W-:Y:S01]  /*8260*/  FMUL.FTZ R89, R3, R89 ;  /* 0x0000005903597220 */ /* 0x000fe20000410000 */
[----:B------:R-:W-:Y:S02]  /*8270*/  MUFU.EX2 R240, R240 ;  /* 0x000000f000f07308 */ /* 0x000fe40000000800 */
[C---:B--2---:R-:W-:Y:S03]  /*8280*/  HMMA.16816.F32.BF16 R84, R136.reuse, R108, R84 ;  /* 0x0000006c8854723c */ /* 0x044fe60000041854 */
[C---:B------:R-:W-:Y:S01]  /*8290*/  FMUL.FTZ R90, R2.reuse, R90 ;  /* 0x0000005a025a7220 */ /* 0x040fe20000410000 */
        /* <DEDUP_REMOVED lines=154> */
.L_x_242:
[----:B------:R-:W1:Y:S01]  /*8c40*/  S2UR UR6, SR_CTAID.X ;  /* 0x00000000000679c3 */ /* 0x000e620000002500 */
[----:B------:R-:W-:Y:S01]  /*8c50*/  ULDC.64 UR4, c[0x0][0x2c8] ;  /* 0x0000b20000047ab9 */ /* 0x000fe20000000a00 */
[----:B------:R-:W-:Y:S01]  /*8c60*/  PLOP3.LUT P0, PT, PT, PT, UP1, 0x40, 0x0 ;  /* 0x000000000000781c */ /* 0x000fe20003f0e818 */
[----:B-1----:R-:W-:-:S04]  /*8c70*/  ULEA UR6, UR6, 0x7f, 0x7 ;  /* 0x0000007f06067891 */ /* 0x002fc8000f8e383f */
[----:B------:R-:W-:Y:S02]  /*8c80*/  UIMAD.WIDE.U32 UR20, UR6, UR4, URZ ;  /* 0x00000004061472a5 */ /* 0x000fe4000f8e003f */
[----:B------:R-:W-:Y:S02]  /*8c90*/  UIADD3 UR4, UR9, 0x1, -UR16 ;  /* 0x0000000109047890 */ /* 0x000fe4000fffe810 */
[----:B------:R-:W-:-:S04]  /*8ca0*/  @UP2 USHF.R.U32.HI UR6, URZ, UR5, UR21 ;  /* 0x000000053f062299 */ /* 0x000fc80008011615 */
[----:B------:R-:W-:-:S03]  /*8cb0*/  UIADD3 UR7, UR4, UR6, URZ ;  /* 0x0000000604077290 */ /* 0x000fc6000fffe03f */
[----:B------:R-:W-:Y:S02]  /*8cc0*/  ULDC UR6, c[0x0][0x324] ;  /* 0x0000c90000067ab9 */ /* 0x000fe40000000800 */
        /* <DEDUP_REMOVED lines=14> */
.L_x_253:
[----:B------:R-:W-:Y:S02]  /*8db0*/  ULDC UR4, c[0x0][0x32c] ;  /* 0x0000cb0000047ab9 */ /* 0x000fe40000000800 */
[----:B------:R-:W-:-:S03]  /*8dc0*/  UISETP.NE.AND UP0, UPT, UR4, 0x1, UPT ;  /* 0x000000010400788c */ /* 0x000fc6000bf05270 */
[----:B------:R-:W-:Y:S02]  /*8dd0*/  ULDC.64 UR4, c[0x0][0x330] ;  /* 0x0000cc0000047ab9 */ /* 0x000fe40000000a00 */
[----:B------:R-:W-:-:S07]  /*8de0*/  UIMAD.WIDE.U32 UR20, UR7, UR4, URZ ;  /* 0x00000004071472a5 */ /* 0x000fce000f8e003f */
[----:B------:R-:W-:Y:S02]  /*8df0*/  @UP0 UMOV UR17, UR21 ;  /* 0x0000001500110c82 */ /* 0x000fe40008000000 */
[----:B------:R-:W-:Y:S02]  /*8e00*/  @UP0 USHF.R.U32.HI UR7, URZ, UR5, UR17 ;  /* 0x000000053f070299 */ /* 0x000fe40008011611 */
.L_x_254:
[----:B------:R-:W-:Y:S02]  /*8e10*/  ULDC UR4, c[0x0][0x32c] ;  /* 0x0000cb0000047ab9 */ /* 0x000fe40000000800 */
[----:B------:R-:W-:-:S04]  /*8e20*/  UIMAD UR4, UR7, UR4, URZ ;  /* 0x00000004070472a4 */ /* 0x000fc8000f8e023f */
[----:B------:R-:W-:-:S04]  /*8e30*/  UISETP.LT.AND UP0, UPT, UR6, UR4, UPT ;  /* 0x000000040600728c */ /* 0x000fc8000bf01270 */
[----:B------:R-:W-:-:S04]  /*8e40*/  USEL UR6, UR6, UR4, !UP0 ;  /* 0x0000000406067287 */ /* 0x000fc8000c000000 */
.L_x_252:
        /* <DEDUP_REMOVED lines=22> */
.L_x_256:
        /* <DEDUP_REMOVED lines=327> */
[C---:B------:R-:W-:Y:S01]  /*a420*/  FADD.FTZ R4, -R132.reuse, R135 ;  /* 0x0000008784047221 */ /* 0x040fe20000010100 */
        /* <DEDUP_REMOVED lines=20> */
[C---:B------:R-:W-:Y:S01]  /*a570*/  @P0 LEA R16, P4, R4.reuse, c[0x0][0x1c8], 0x1 ;  /* 0x0000720004100a11 */ /* 0x040fe200078808ff */
[----:B-1----:R-:W-:Y:S01]  /*a580*/  FMUL.FTZ R32, R3, R100 ;  /* 0x0000006403207220 */ /* 0x002fe20000410000 */
        /* <DEDUP_REMOVED lines=18> */
[C---:B------:R-:W-:Y:S01]  /*a6b0*/  @P0 LEA R26, P5, R5.reuse, c[0x0][0x1c8], 0x1 ;  /* 0x00007200051a0a11 */ /* 0x040fe200078a08ff */
        /* <DEDUP_REMOVED lines=349> */
.L_x_255:
        /* <DEDUP_REMOVED lines=18> */
.L_x_266:
        /* <DEDUP_REMOVED lines=210> */
[----:B------:R-:W-:Y:S04]  /*cad0*/  FMUL.FTZ R9, R9, c[0x0][0x320] ;  /* 0x0000c80009097a20 */ /* 0x000fe80000410000 */
[----:B------:R-:W-:Y:S02]  /*cae0*/  FMUL.FTZ R10, R10, c[0x0][0x320] ;  /* 0x0000c8000a0a7a20 */ /* 0x000fe40000410000 */
[----:B------:R-:W-:Y:S01]  /*caf0*/  FMUL.FTZ R11, R11, c[0x0][0x320] ;  /* 0x0000c8000b0b7a20 */ /* 0x000fe20000410000 */
[----:B------:R-:W2:Y:S01]  /*cb00*/  MUFU.TANH R140, R9 ;  /* 0x00000009008c7308 */ /* 0x000ea20000002400 */
[----:B------:R-:W-:Y:S02]  /*cb10*/  FMUL.FTZ R136, R7, c[0x0][0x320] ;  /* 0x0000c80007887a20 */ /* 0x000fe40000410000 */
[----:B------:R-:W3:Y:S01]  /*cb20*/  LDSM.16.M88.4 R4, [R192+0x5000] ;  /* 0x00500000c004783b */ /* 0x000ee20000000200 */
[----:B------:R-:W-:Y:S02]  /*cb30*/  FMUL.FTZ R139, R8, c[0x0][0x320] ;  /* 0x0000c800088b7a20 */ /* 0x000fe40000410000 */
[----:B------:R-:W-:Y:S02]  /*cb40*/  FMUL.FTZ R8, R12, c[0x0][0x320] ;  /* 0x0000c8000c087a20 */ /* 0x000fe40000410000 */
[----:B------:R-:W-:Y:S02]  /*cb50*/  FMUL.FTZ R14, R14, c[0x0][0x320] ;  /* 0x0000c8000e0e7a20 */ /* 0x000fe40000410000 */
[----:B------:R-:W4:Y:S01]  /*cb60*/  MUFU.TANH R132, R10 ;  /* 0x0000000a00847308 */ /* 0x000f220000002400 */
[----:B------:R-:W-:Y:S02]  /*cb70*/  FMUL.FTZ R15, R15, c[0x0][0x320] ;  /* 0x0000c8000f0f7a20 */ /* 0x000fe40000410000 */
[----:B------:R-:W-:Y:S02]  /*cb80*/  FMUL.FTZ R142, R16, c[0x0][0x320] ;  /* 0x0000c800108e7a20 */ /* 0x000fe40000410000 */
[----:B------:R-:W-:Y:S02]  /*cb90*/  FMUL.FTZ R18, R18, c[0x0][0x320] ;  /* 0x0000c80012127a20 */ /* 0x000fe40000410000 */
[----:B------:R-:W-:Y:S02]  /*cba0*/  FMUL.FTZ R19, R19, c[0x0][0x320] ;  /* 0x0000c80013137a20 */ /* 0x000fe40000410000 */
[----:B------:R-:W-:Y:S01]  /*cbb0*/  FMUL.FTZ R162, R13, c[0x0][0x320] ;  /* 0x0000c8000da27a20 */ /* 0x000fe20000410000 */
[----:B------:R-:W1:Y:S01]  /*cbc0*/  MUFU.TANH R133, R11 ;  /* 0x0000000b00857308 */ /* 0x000e620000002400 */
[----:B------:R-:W-:Y:S09]  /*cbd0*/  FMUL.FTZ R13, R17, c[0x0][0x320] ;  /* 0x0000c800110d7a20 */ /* 0x000ff20000410000 */
[----:B------:R5:W1:Y:S10]  /*cbe0*/  MUFU.TANH R12, R8 ;  /* 0x00000008000c7308 */ /* 0x000a740000002400 */
[----:B------:R1:W1:Y:S01]  /*cbf0*/  MUFU.TANH R163, R14 ;  /* 0x0000000e00a37308 */ /* 0x0002620000002400 */
[C---:B---3--:R-:W-:Y:S09]  /*cc00*/  HMMA.16816.F32.BF16 R20, R164.reuse, R4, R20 ;  /* 0x00000004a414723c */ /* 0x048ff20000041814 */
[----:B------:R3:W1:Y:S01]  /*cc10*/  MUFU.TANH R161, R15 ;  /* 0x0000000f00a17308 */ /* 0x0006620000002400 */
[C---:B------:R-:W-:Y:S01]  /*cc20*/  HMMA.16816.F32.BF16 R24, R164.reuse, R6, R24 ;  /* 0x00000006a418723c */ /* 0x040fe20000041818 */
[----:B-----5:R-:W5:Y:S01]  /*cc30*/  LDSM.16.M88.4 R8, [R192+0x5800] ;  /* 0x00580000c008783b */ /* 0x020f620000000200 */
[----:B------:R-:W-:Y:S04]  /*cc40*/  DEPBAR.LE SB0, 0x0 ;  /* 0x000080000000791a */ /* 0x000fe80000000000 */
[----:B------:R-:W-:Y:S03]  /*cc50*/  @P5 IMAD.HI.U32 R4, R209, c[0x0][0x2c8], RZ ;  /* 0x0000b200d1045a27 */ /* 0x000fe600078e00ff */
[----:B------:R1:W1:Y:S01]  /*cc60*/  MUFU.TANH R143, R18 ;  /* 0x00000012008f7308 */ /* 0x0002620000002400 */
[----:B------:R-:W-:Y:S02]  /*cc70*/  BAR.SYNC.DEFER_BLOCKING 0x0 ;  /* 0x0000000000007b1d */ /* 0x000fe40000010000 */
[----:B------:R-:W-:Y:S01]  /*cc80*/  IMAD.MOV.U32 R5, RZ, RZ, R209 ;  /* 0x000000ffff057224 */ /* 0x000fe200078e00d1 */
[----:B------:R-:W-:Y:S02]  /*cc90*/  @P4 SHF.R.U32.HI R5, RZ, c[0x0][0x2cc], R4 ;  /* 0x0000b300ff054a19 */ /* 0x000fe40000011604 */
[----:B------:R-:W-:Y:S01]  /*cca0*/  @P0 IADD3 R6, P4, R212, UR7, RZ ;  /* 0x00000007d4060c10 */ /* 0x000fe2000ff9e0ff */
[----:B------:R-:W-:Y:S01]  /*ccb0*/  FMUL.FTZ R22, R22, c[0x0][0x320] ;  /* 0x0000c80016167a20 */ /* 0x000fe20000410000 */
[----:B------:R-:W-:Y:S01]  /*ccc0*/  @P0 IADD3 R4, P5, R183, UR7, RZ ;  /* 0x00000007b7040c10 */ /* 0x000fe2000ffbe0ff */
[----:B------:R-:W-:Y:S01]  /*ccd0*/  FMUL.FTZ R23, R23, c[0x0][0x320] ;  /* 0x0000c80017177a20 */ /* 0x000fe20000410000 */
[----:B------:R-:W1:Y:S01]  /*cce0*/  MUFU.TANH R141, R19 ;  /* 0x00000013008d7308 */ /* 0x000e620000002400 */
[----:B------:R-:W-:Y:S01]  /*ccf0*/  @P0 LEA R16, P6, R6, c[0x0][0x1c8], 0x1 ;  /* 0x0000720006100a11 */ /* 0x000fe200078c08ff */
[----:B------:R-:W-:Y:S01]  /*cd00*/  FMUL.FTZ R160, R20, c[0x0][0x320] ;  /* 0x0000c80014a07a20 */ /* 0x000fe20000410000 */
[----:B------:R-:W-:Y:S01]  /*cd10*/  @P0 IADD3.X R7, R182, UR6, RZ, P5, !PT ;  /* 0x00000006b6070c10 */ /* 0x000fe2000affe4ff */
[----:B------:R-:W-:Y:S02]  /*cd20*/  FMUL.FTZ R158, R21, c[0x0][0x320] ;  /* 0x0000c800159e7a20 */ /* 0x000fe40000410000 */
[----:B------:R-:W-:Y:S02]  /*cd30*/  FMUL.FTZ R156, R24, c[0x0][0x320] ;  /* 0x0000c800189c7a20 */ /* 0x000fe40000410000 */
[----:B------:R-:W-:Y:S02]  /*cd40*/  FMUL.FTZ R25, R25, c[0x0][0x320] ;  /* 0x0000c80019197a20 */ /* 0x000fe40000410000 */
[----:B------:R1:W1:Y:S01]  /*cd50*/  MUFU.TANH R159, R22 ;  /* 0x00000016009f7308 */ /* 0x0002620000002400 */
[----:B------:R-:W-:Y:S02]  /*cd60*/  FMUL.FTZ R26, R26, c[0x0][0x320] ;  /* 0x0000c8001a1a7a20 */ /* 0x000fe40000410000 */
[----:B------:R-:W-:Y:S07]  /*cd70*/  FMUL.FTZ R27, R27, c[0x0][0x320] ;  /* 0x0000c8001b1b7a20 */ /* 0x000fee0000410000 */
[----:B------:R2:W2:Y:S01]  /*cd80*/  MUFU.TANH R157, R23 ;  /* 0x00000017009d7308 */ /* 0x0004a20000002400 */
[C---:B-----5:R-:W-:Y:S09]  /*cd90*/  HMMA.16816.F32.BF16 R28, R164.reuse, R8, R28 ;  /* 0x00000008a41c723c */ /* 0x060ff2000004181c */
[----:B------:R-:W2:Y:S03]  /*cda0*/  MUFU.TANH R138, R138 ;  /* 0x0000008a008a7308 */ /* 0x000ea60000002400 */
[----:B------:R-:W-:Y:S01]  /*cdb0*/  @P0 IADD3.X R9, R219, UR6, RZ, P4, !PT ;  /* 0x00000006db090c10 */ /* 0x000fe2000a7fe4ff */
[----:B------:R-:W-:Y:S03]  /*cdc0*/  HMMA.16816.F32.BF16 R32, R164, R10, R32 ;  /* 0x0000000aa420723c */ /* 0x000fe60000041820 */
[----:B------:R-:W-:Y:S02]  /*cdd0*/  @P0 LEA.HI.X R17, R6, c[0x0][0x1cc], R9, 0x1, P6 ;  /* 0x0000730006110a11 */ /* 0x000fe400030f0c09 */
[C---:B-1----:R-:W-:Y:S01]  /*cde0*/  @P0 LEA R14, P4, R4.reuse, c[0x0][0x1c8], 0x1 ;  /* 0x00007200040e0a11 */ /* 0x042fe200078808ff */
[----:B------:R-:W1:Y:S02]  /*cdf0*/  MUFU.TANH R0, R0 ;  /* 0x0000000000007308 */ /* 0x000e640000002400 */
[----:B------:R-:W-:Y:S01]  /*ce00*/  @!PT LDS RZ, [RZ] ;  /* 0x00000000fffff984 */ /* 0x000fe20000000800 */
[----:B------:R-:W-:Y:S01]  /*ce10*/  @!PT LDS RZ, [RZ] ;  /* 0x00000000fffff984 */ /* 0x000fe20000000800 */
[----:B------:R-:W-:Y:S01]  /*ce20*/  @!PT LDS RZ, [RZ] ;  /* 0x00000000fffff984 */ /* 0x000fe20000000800 */
[----:B------:R1:W-:Y:S01]  /*ce30*/  @P0 LDGSTS.E.BYPASS.LTC128B.128 [R207+0x6100], [R16.64], !P3 ;  /* 0x0610000010cf0fae */ /* 0x0003e2000d901d52 */
[----:B---3--:R-:W-:Y:S03]  /*ce40*/  @P0 LEA.HI.X R15, R4, c[0x0][0x1cc], R7, 0x1, P4 ;  /* 0x00007300040f0a11 */ /* 0x008fe600020f0c07 */
        /* <DEDUP_REMOVED lines=21> */
[----:B------:R-:W-:Y:S01]  /*cfa0*/  @P0 LEA R22, P6, R7, c[0x0][0x1c8], 0x1 ;  /* 0x0000720007160a11 */ /* 0x000fe200078c08ff */
[----:B------:R-:W-:Y:S01]  /*cfb0*/  FMUL.FTZ R34, R34, c[0x0][0x320] ;  /* 0x0000c80022227a20 */ /* 0x000fe20000410000 */
[----:B------:R-:W-:Y:S01]  /*cfc0*/  @P0 LEA.HI.X R19, R9, c[0x0][0x1cc], R6, 0x1, P5 ;  /* 0x0000730009130a11 */ /* 0x000fe200028f0c06 */
[----:B------:R-:W1:Y:S01]  /*cfd0*/  MUFU.TANH R162, R162 ;  /* 0x000000a200a27308 */ /* 0x000e620000002400 */
[----:B--2---:R-:W-:Y:S01]  /*cfe0*/  @P0 LEA.HI.X R23, R7, c[0x0][0x1cc], R4, 0x1, P6 ;  /* 0x0000730007170a11 */ /* 0x004fe200030f0c04 */
[----:B------:R-:W-:Y:S01]  /*cff0*/  FMUL.FTZ R4, R35, c[0x0][0x320] ;  /* 0x0000c80023047a20 */ /* 0x000fe20000410000 */
[----:B------:R-:W-:Y:S01]  /*d000*/  @P0 IADD3 R8, P4, R181, UR7, RZ ;  /* 0x00000007b5080c10 */ /* 0x000fe2000ff9e0ff */
[----:B------:R-:W3:Y:S03]  /*d010*/  SHFL.IDX PT, R6, R5, RZ, 0x1c1f ;  /* 0x001c1fff05067589 */ /* 0x000ee600000e0000 */
[----:B------:R-:W-:Y:S01]  /*d020*/  @P0 IADD3.X R11, R180, UR6, RZ, P4, !PT ;  /* 0x00000006b40b0c10 */ /* 0x000fe2000a7fe4ff */
[----:B------:R-:W-:Y:S01]  /*d030*/  USHF.L.U32 UR6, UR14, 0x6, URZ ;  /* 0x000000060e067899 */ /* 0x000fe2000800063f */
[C---:B------:R-:W-:Y:S01]  /*d040*/  @P0 LEA R10, P4, R8.reuse, c[0x0][0x1c8], 0x1 ;  /* 0x00007200080a0a11 */ /* 0x040fe200078808ff */
[----:B------:R-:W2:Y:S01]  /*d050*/  MUFU.TANH R142, R142 ;  /* 0x0000008e008e7308 */ /* 0x000ea20000002400 */
[----:B------:R1:W-:Y:S02]  /*d060*/  @P0 LDGSTS.E.BYPASS.LTC128B.128 [R207+0x7100], [R22.64], !P3 ;  /* 0x0710000016cf0fae */ /* 0x0003e4000d901d52 */
[----:B------:R-:W-:Y:S01]  /*d070*/  @P0 LEA.HI.X R11, R8, c[0x0][0x1cc], R11, 0x1, P4 ;  /* 0x00007300080b0a11 */ /* 0x000fe200020f0c0b */
[----:B------:R-:W-:Y:S02]  /*d080*/  IMAD.U32 R7, RZ, RZ, UR6 ;  /* 0x00000006ff077e24 */ /* 0x000fe4000f8e00ff */
[----:B------:R-:W-:Y:S02]  /*d090*/  IMAD.U32 R8, RZ, RZ, UR16 ;  /* 0x00000010ff087e24 */ /* 0x000fe4000f8e00ff */
[----:B------:R1:W-:Y:S01]  /*d0a0*/  @P0 LDGSTS.E.BYPASS.LTC128B.128 [R207+0x9100], [R18.64], !P2 ;  /* 0x0910000012cf0fae */ /* 0x0003e2000d101d52 */
[----:B------:R-:W-:Y:S01]  /*d0b0*/  IADD3 R7, -R216, 0x1, -R7 ;  /* 0x00000001d8077810 */ /* 0x000fe20007ffe907 */
[----:B------:R-:W1:Y:S03]  /*d0c0*/  MUFU.TANH R13, R13 ;  /* 0x0000000d000d7308 */ /* 0x000e660000002400 */
[----:B------:R-:W-:Y:S02]  /*d0d0*/  IADD3 R8, -R8, UR9, R7 ;  /* 0x0000000908087c10 */ /* 0x000fe4000fffe107 */
[----:B------:R5:W-:Y:S01]  /*d0e0*/  @P0 LDGSTS.E.BYPASS.LTC128B.128 [R207+0xb100], [R10.64], !P1 ;  /* 0x0b1000000acf0fae */ /* 0x000be2000c901d52 */
[----:B------:R-:W-:Y:S02]  /*d0f0*/  PLOP3.LUT P0, PT, PT, PT, UP1, 0x40, 0x0 ;  /* 0x000000000000781c */ /* 0x000fe40003f0e818 */
[C---:B------:R-:W-:Y:S02]  /*d100*/  IADD3 R9, R8.reuse, c[0x0][0x328], RZ ;  /* 0x0000ca0008097a10 */ /* 0x040fe40007ffe0ff */
[----:B------:R-:W1:Y:S01]  /*d110*/  MUFU.TANH R160, R160 ;  /* 0x000000a000a07308 */ /* 0x000e620000002400 */
[----:B------:R-:W-:Y:S01]  /*d120*/  IADD3 R7, R8, UR15, RZ ;  /* 0x0000000f08077c10 */ /* 0x000fe2000fffe0ff */
[----:B------:R-:W0:Y:S01]  /*d130*/  LDGDEPBAR ;  /* 0x00000000000079af */ /* 0x000e220000000000 */
[--C-:B---3--:R-:W-:Y:S07]  /*d140*/  IMAD.IADD R14, R9, 0x1, R6.reuse ;  /* 0x00000001090e7824 */ /* 0x108fee00078e0206 */
[----:B------:R-:W3:Y:S10]  /*d150*/  MUFU.TANH R158, R158 ;  /* 0x0000009e009e7308 */ /* 0x000ef40000002400 */
[----:B------:R-:W1:Y:S01]  /*d160*/  MUFU.TANH R156, R156 ;  /* 0x0000009c009c7308 */ /* 0x000e620000002400 */
[----:B-----5:R-:W-:Y:S09]  /*d170*/  IMAD.IADD R11, R7, 0x1, R6 ;  /* 0x00000001070b7824 */ /* 0x020ff200078e0206 */
        /* <DEDUP_REMOVED lines=10> */
[----:B------:R-:W1:Y:S01]  /*d220*/  MUFU.TANH R4, R4 ;  /* 0x0000000400047308 */ /* 0x000e620000002400 */
[----:B------:R-:W-:-:S05]  /*d230*/  @P0 BRA `(.L_x_258) ;  /* 0x000001a000000947 */ /* 0x000fca0003800000 */
[----:B--234-:R-:W-:Y:S01]  /*d240*/  IMAD.U32 R15, RZ, RZ, UR16 ;  /* 0x00000010ff0f7e24 */ /* 0x01cfe2000f8e00ff */
        /* <DEDUP_REMOVED lines=13> */
.L_x_260:
[----:B------:R-:W-:Y:S04]  /*d320*/  MOV R6, c[0x0][0x32c] ;  /* 0x0000cb0000067a02 */ /* 0x000fe80000000f00 */
[----:B------:R-:W-:Y:S11]  /*d330*/  ISETP.NE.AND P0, PT, R6, 0x1, PT ;  /* 0x000000010600780c */ /* 0x000ff60003f05270 */
[----:B------:R-:W-:Y:S02]  /*d340*/  @!UPT UIADD3 URZ, URZ, URZ, URZ ;  /* 0x0000003f3f3ff290 */ /* 0x000fe4000fffe03f */
[----:B------:R-:W-:Y:S05]  /*d350*/  @P0 IMAD.HI.U32 R6, R15, c[0x0][0x330], RZ ;  /* 0x0000cc000f060a27 */ /* 0x000fea00078e00ff */
[----:B------:R-:W-:Y:S02]  /*d360*/  @P0 SHF.R.U32.HI R15, RZ, c[0x0][0x334], R6 ;  /* 0x0000cd00ff0f0a19 */ /* 0x000fe40000011606 */
.L_x_261:
[----:B------:R-:W-:Y:S05]  /*d370*/  BSYNC B0 ;  /* 0x0000000000007941 */ /* 0x000fea0003800000 */
.L_x_259:
[----:B------:R-:W-:Y:S04]  /*d380*/  IMAD.MOV.U32 R6, RZ, RZ, c[0x0][0x32c] ;  /* 0x0000cb00ff067624 */ /* 0x000fe800078e00ff */
[----:B------:R-:W-:Y:S04]  /*d390*/  IMAD R15, R15, R6, -UR6 ;  /* 0x800000060f0f7e24 */ /* 0x000fe8000f8e0206 */
[----:B------:R-:W-:Y:S05]  /*d3a0*/  IMAD.IADD R6, R15, 0x1, -R216 ;  /* 0x000000010f067824 */ /* 0x000fea00078e0ad8 */
[----:B------:R-:W-:Y:S02]  /*d3b0*/  IADD3 R15, R6, c[0x0][0x32c], RZ ;  /* 0x0000cb00060f7a10 */ /* 0x000fe40007ffe0ff */
[----:B------:R-:W-:Y:S02]  /*d3c0*/  IMNMX R11, R11, R6, !PT ;  /* 0x000000060b0b7217 */ /* 0x000fe40007800200 */
[----:B------:R-:W-:Y:S02]  /*d3d0*/  IMNMX R14, R14, R15, PT ;  /* 0x0000000f0e0e7217 */ /* 0x000fe40003800200 */
.L_x_258:
        /* <DEDUP_REMOVED lines=18> */
[----:B-1----:R-:W-:Y:S02]  /*d500*/  FSEL R8, R139, -INF , !P6 ;  /* 0xff8000008b087808 */ /* 0x002fe40007000000 */
        /* <DEDUP_REMOVED lines=50> */
.L_x_264:
[----:B------:R-:W-:Y:S04]  /*d830*/  MOV R9, c[0x0][0x32c] ;  /* 0x0000cb0000097a02 */ /* 0x000fe80000000f00 */
[----:B------:R-:W-:Y:S11]  /*d840*/  ISETP.NE.AND P4, PT, R9, 0x1, PT ;  /* 0x000000010900780c */ /* 0x000ff60003f85270 */
[----:B------:R-:W-:Y:S02]  /*d850*/  @!UPT UIADD3 URZ, URZ, URZ, URZ ;  /* 0x0000003f3f3ff290 */ /* 0x000fe4000fffe03f */
[----:B------:R-:W-:Y:S05]  /*d860*/  @P4 IMAD.HI.U32 R9, R12, c[0x0][0x330], RZ ;  /* 0x0000cc000c094a27 */ /* 0x000fea00078e00ff */
[----:B------:R-:W-:Y:S02]  /*d870*/  @P4 SHF.R.U32.HI R12, RZ, c[0x0][0x334], R9 ;  /* 0x0000cd00ff0c4a19 */ /* 0x000fe40000011609 */
.L_x_265:
[----:B------:R-:W-:Y:S05]  /*d880*/  BSYNC B0 ;  /* 0x0000000000007941 */ /* 0x000fea0003800000 */
.L_x_263:
[----:B------:R-:W-:Y:S04]  /*d890*/  IMAD.MOV.U32 R9, RZ, RZ, c[0x0][0x32c] ;  /* 0x0000cb00ff097624 */ /* 0x000fe800078e00ff */
[----:B------:R-:W-:Y:S04]  /*d8a0*/  IMAD R9, R12, R9, -UR6 ;  /* 0x800000060c097e24 */ /* 0x000fe8000f8e0209 */
[----:B------:R-:W-:Y:S05]  /*d8b0*/  IMAD.IADD R14, R9, 0x1, -R216 ;  /* 0x00000001090e7824 */ /* 0x000fea00078e0ad8 */
[----:B------:R-:W-:Y:S02]  /*d8c0*/  IADD3 R12, R14, c[0x0][0x32c], RZ ;  /* 0x0000cb000e0c7a10 */ /* 0x000fe40007ffe0ff */
[----:B------:R-:W-:Y:S02]  /*d8d0*/  IMNMX R7, R7, R14, !PT ;  /* 0x0000000e07077217 */ /* 0x000fe40007800200 */
[----:B------:R-:W-:Y:S02]  /*d8e0*/  IMNMX R5, R5, R12, PT ;  /* 0x0000000c05057217 */ /* 0x000fe40003800200 */
.L_x_262:
        /* <DEDUP_REMOVED lines=299> */
[----:B------:R-:W-:Y:S01]  /*eba0*/  FMUL.FTZ R87, R2, R87 ;  /* 0x0000005702577220 */ /* 0x000fe20000410000 */
[----:B------:R-:W-:Y:S01]  /*ebb0*/  F2FP.BF16.PACK_AB R102, R177, R176 ;  /* 0x000000b0b166723e */ /* 0x000fe200000010ff */
[C---:B------:R-:W-:Y:S01]  /*ebc0*/  FMUL.FTZ R88, R3.reuse, R88 ;  /* 0x0000005803587220 */ /* 0x040fe20000410000 */
        /* <DEDUP_REMOVED lines=158> */
.L_x_257:
[----:B------:R-:W1:Y:S01]  /*f5b0*/  SHFL.BFLY PT, R3, R220, 0x2, 0x1f ;  /* 0x0c401f00dc037f89 */ /* 0x000e6200000e0000 */
[----:B------:R-:W-:-:S02]  /*f5c0*/  MOV R4, RZ ;  /* 0x000000ff00047202 */ /* 0x000fc40000000f00 */
[----:B------:R-:W-:Y:S01]  /*f5d0*/  PLOP3.LUT P1, PT, PT, PT, PT, 0x8, 0x0 ;  /* 0x000000000000781c */ /* 0x000fe20003f2e170 */
[----:B------:R-:W2:Y:S01]  /*f5e0*/  SHFL.BFLY PT, R2, R217, 0x2, 0x1f ;  /* 0x0c401f00d9027f89 */ /* 0x000ea200000e0000 */
[----:B-1----:R-:W-:Y:S01]  /*f5f0*/  FADD.FTZ R6, R3, R220 ;  /* 0x000000dc03067221 */ /* 0x002fe20000010000 */
[----:B------:R-:W-:Y:S01]  /*f600*/  MOV R3, RZ ;  /* 0x000000ff00037202 */ /* 0x000fe20000000f00 */
        /* <DEDUP_REMOVED lines=23> */
[C---:B------:R-:W-:Y:S02]  /*f780*/  FMUL.FTZ R117, R4.reuse, R117 ;  /* 0x0000007504757220 */ /* 0x040fe40000410000 */
        /* <DEDUP_REMOVED lines=41> */
[----:B------:R-:W-:Y:S01]  /*fa20*/  FMUL.FTZ R97, R4, R97 ;  /* 0x0000006104617220 */ /* 0x000fe20000410000 */
[----:B------:R-:W-:Y:S01]  /*fa30*/  MOV R4, 0xff800000 ;  /* 0xff80000000047802 */ /* 0x000fe20000000f00 */
        /* <DEDUP_REMOVED lines=50> */
.L_x_224:
[----:B------:R-:W-:Y:S05]  /*fd60*/  @P1 BRA `(.L_x_267) ;  /* 0x000016a000001947 */ /* 0x000fea0003800000 */
[----:B------:R-:W1:Y:S01]  /*fd70*/  S2R R0, SR_TID.X ;  /* 0x0000000000007919 */ /* 0x000e620000002100 */
[----:B------:R-:W-:Y:S02]  /*fd80*/  F2FP.BF16.PACK_AB R128, R129, R128 ;  /* 0x000000808180723e */ /* 0x000fe400000010ff */
[----:B------:R-:W-:Y:S01]  /*fd90*/  F2FP.BF16.PACK_AB R130, R131, R130 ;  /* 0x000000828382723e */ /* 0x000fe200000010ff */
[----:B------:R-:W-:Y:S01]  /*fda0*/  BAR.SYNC.DEFER_BLOCKING 0x1, 0x100 ;  /* 0x0044000000007b1d */ /* 0x000fe20000010000 */
        /* <DEDUP_REMOVED lines=10> */
[----:B-1----:R-:W-:Y:S02]  /*fe50*/  SHF.R.S32.HI R5, RZ, 0x1f, R0 ;  /* 0x0000001fff057819 */ /* 0x002fe40000011400 */
[----:B------:R-:W-:Y:S02]  /*fe60*/  F2FP.BF16.PACK_AB R104, R105, R104 ;  /* 0x000000686968723e */ /* 0x000fe400000010ff */
[----:B------:R-:W-:-:S02]  /*fe70*/  LEA.HI R2, R5, R0, RZ, 0x2 ;  /* 0x0000000005027211 */ /* 0x000fc400078f10ff */
[----:B------:R-:W-:Y:S02]  /*fe80*/  F2FP.BF16.PACK_AB R106, R107, R106 ;  /* 0x0000006a6b6a723e */ /* 0x000fe400000010ff */
[--C-:B------:R-:W-:Y:S02]  /*fe90*/  SHF.R.S32.HI R9, RZ, 0x2, R2.reuse ;  /* 0x00000002ff097819 */ /* 0x100fe40000011402 */
[----:B------:R-:W-:Y:S02]  /*fea0*/  SHF.R.S32.HI R6, RZ, 0x1f, R2 ;  /* 0x0000001fff067819 */ /* 0x000fe40000011402 */
[----:B------:R-:W-:Y:S02]  /*feb0*/  LOP3.LUT R11, R2, 0xfffffffc, RZ, 0xc0, !PT ;  /* 0xfffffffc020b7812 */ /* 0x000fe400078ec0ff */
[----:B------:R-:W-:Y:S02]  /*fec0*/  LEA.HI R6, R6, R9, RZ, 0x3 ;  /* 0x0000000906067211 */ /* 0x000fe400078f18ff */
[----:B------:R-:W-:Y:S01]  /*fed0*/  F2FP.BF16.PACK_AB R100, R101, R100 ;  /* 0x000000646564723e */ /* 0x000fe200000010ff */
[----:B------:R-:W-:Y:S01]  /*fee0*/  IMAD.IADD R11, R0, 0x1, -R11 ;  /* 0x00000001000b7824 */ /* 0x000fe200078e0a0b */
[----:B------:R-:W-:-:S02]  /*fef0*/  LOP3.LUT R6, R6, 0xfffffff8, RZ, 0xc0, !PT ;  /* 0xfffffff806067812 */ /* 0x000fc400078ec0ff */
[----:B------:R-:W-:Y:S02]  /*ff00*/  F2FP.BF16.PACK_AB R102, R103, R102 ;  /* 0x000000666766723e */ /* 0x000fe400000010ff */
[----:B------:R-:W-:Y:S01]  /*ff10*/  F2FP.BF16.PACK_AB R36, R37, R36 ;  /* 0x000000242524723e */ /* 0x000fe200000010ff */
[----:B------:R-:W-:Y:S01]  /*ff20*/  IMAD.IADD R9, R9, 0x1, -R6 ;  /* 0x0000000109097824 */ /* 0x000fe200078e0a06 */
[----:B------:R-:W-:Y:S02]  /*ff30*/  LEA.HI R6, R5, R0, RZ, 0x5 ;  /* 0x0000000005067211 */ /* 0x000fe400078f28ff */
[----:B------:R-:W-:Y:S01]  /*ff40*/  F2FP.BF16.PACK_AB R38, R39, R38 ;  /* 0x000000262726723e */ /* 0x000fe200000010ff */
[C---:B------:R-:W-:Y:S01]  /*ff50*/  IMAD.SHL.U32 R8, R9.reuse, 0x40, RZ ;  /* 0x0000004009087824 */ /* 0x040fe200078e00ff */
[----:B------:R-:W-:Y:S02]  /*ff60*/  SHF.R.S32.HI R2, RZ, 0x5, R6 ;  /* 0x00000005ff027819 */ /* 0x000fe40000011406 */
[----:B------:R-:W-:-:S02]  /*ff70*/  LOP3.LUT R12, R9, 0x1, RZ, 0xc0, !PT ;  /* 0x00000001090c7812 */ /* 0x000fc400078ec0ff */
[----:B------:R-:W-:Y:S01]  /*ff80*/  LOP3.LUT R8, R8, 0x1c0, RZ, 0xc0, !PT ;  /* 0x000001c008087812 */ /* 0x000fe200078ec0ff */
[----:B------:R-:W-:Y:S01]  /*ff90*/  IMAD R10, R2, 0x200, R11 ;  /* 0x00000200020a7824 */ /* 0x000fe200078e020b */
[----:B------:R-:W-:Y:S02]  /*ffa0*/  ISETP.NE.U32.AND P0, PT, R12, 0x1, PT ;  /* 0x000000010c00780c */ /* 0x000fe40003f05070 */
[----:B------:R-:W-:Y:S02]  /*ffb0*/  LEA.HI R13, R8, R8, RZ, 0x1d ;  /* 0x00000008080d7211 */ /* 0x000fe400078fe8ff */
[----:B------:R-:W-:Y:S01]  /*ffc0*/  R2P PR, R9, 0x6 ;  /* 0x0000000609007804 */ /* 0x000fe20000000000 */
[----:B------:R-:W-:Y:S01]  /*ffd0*/  IMAD.MOV.U32 R9, RZ, RZ, 0x20 ;  /* 0x00000020ff097424 */ /* 0x000fe200078e00ff */
[----:B------:R-:W-:Y:S01]  /*ffe0*/  F2FP.BF16.PACK_AB R40, R41, R40 ;  /* 0x000000282928723e */ /* 0x000fe200000010ff */
[----:B------:R-:W-:Y:S01]  /*fff0*/  IMAD.U32 R10, R10, 0x2, R13 ;  /* 0x000000020a0a7824 */ /* 0x000fe200078e000d */
[----:B------:R-:W-:-:S02]  /*10000*/  F2FP.BF16.PACK_AB R42, R43, R42 ;  /* 0x0000002a2b2a723e */ /* 0x000fc400000010ff */
[----:B------:R-:W-:Y:S01]  /*10010*/  F2FP.BF16.PACK_AB R44, R45, R44 ;  /* 0x0000002c2d2c723e */ /* 0x000fe200000010ff */
[----:B------:R-:W-:Y:S01]  /*10020*/  IMAD.SHL.U32 R13, R10, 0x2, RZ ;  /* 0x000000020a0d7824 */ /* 0x000fe200078e00ff */
[----:B------:R-:W-:Y:S02]  /*10030*/  F2FP.BF16.PACK_AB R46, R47, R46 ;  /* 0x0000002e2f2e723e */ /* 0x000fe400000010ff */
[----:B------:R-:W-:Y:S02]  /*10040*/  F2FP.BF16.PACK_AB R48, R49, R48 ;  /* 0x000000303130723e */ /* 0x000fe400000010ff */
[C---:B------:R-:W-:Y:S01]  /*10050*/  IADD3 R8, R13.reuse, 0x80, RZ ;  /* 0x000000800d087810 */ /* 0x040fe20007ffe0ff */
[----:B------:R-:W-:Y:S01]  /*10060*/  STS [R13+0x80], R128 ;  /* 0x000080800d007388 */ /* 0x000fe20000000800 */
[----:B------:R-:W-:Y:S02]  /*10070*/  IADD3 R15, R13, 0x70, RZ ;  /* 0x000000700d0f7810 */ /* 0x000fe40007ffe0ff */
[----:B------:R-:W-:Y:S01]  /*10080*/  @P0 IADD3 R15, R8, 0x10, RZ ;  /* 0x00000010080f0810 */ /* 0x000fe20007ffe0ff */
[----:B------:R-:W-:Y:S01]  /*10090*/  STS [R13+0x480], R130 ;  /* 0x000480820d007388 */ /* 0x000fe20000000800 */
[----:B------:R-:W-:Y:S01]  /*100a0*/  SEL R8, R9, 0xffffffe0, !P1 ;  /* 0xffffffe009087807 */ /* 0x000fe20004800000 */
[----:B------:R-:W-:Y:S01]  /*100b0*/  IMAD.MOV.U32 R9, RZ, RZ, 0x40 ;  /* 0x00000040ff097424 */ /* 0x000fe200078e00ff */
[----:B------:R-:W-:Y:S01]  /*100c0*/  F2FP.BF16.PACK_AB R50, R51, R50 ;  /* 0x000000323332723e */ /* 0x000fe200000010ff */
[----:B------:R-:W-:Y:S01]  /*100d0*/  STS [R15], R124 ;  /* 0x0000007c0f007388 */ /* 0x000fe20000000800 */
[----:B------:R-:W-:Y:S01]  /*100e0*/  F2FP.BF16.PACK_AB R52, R53, R52 ;  /* 0x000000343534723e */ /* 0x000fe200000010ff */
[----:B------:R-:W-:Y:S01]  /*100f0*/  IMAD.IADD R17, R13, 0x1, R8 ;  /* 0x000000010d117824 */ /* 0x000fe200078e0208 */
[----:B------:R-:W-:Y:S01]  /*10100*/  SEL R10, R9, 0xffffffc0, !P2 ;  /* 0xffffffc0090a7807 */ /* 0x000fe20005000000 */
[----:B------:R-:W-:Y:S01]  /*10110*/  IMAD.IADD R9, R8, 0x1, R15 ;  /* 0x0000000108097824 */ /* 0x000fe200078e020f */
[----:B------:R-:W-:Y:S01]  /*10120*/  STS [R15+0x400], R126 ;  /* 0x0004007e0f007388 */ /* 0x000fe20000000800 */
[----:B------:R-:W-:-:S02]  /*10130*/  F2FP.BF16.PACK_AB R54, R55, R54 ;  /* 0x000000363736723e */ /* 0x000fc400000010ff */
[--C-:B------:R-:W-:Y:S01]  /*10140*/  IMAD.IADD R19, R13, 0x1, R10.reuse ;  /* 0x000000010d137824 */ /* 0x100fe200078e020a */
[----:B------:R-:W-:Y:S01]  /*10150*/  STS [R17+0x80], R120 ;  /* 0x0000807811007388 */ /* 0x000fe20000000800 */
[C---:B------:R-:W-:Y:S01]  /*10160*/  IMAD.IADD R21, R10.reuse, 0x1, R15 ;  /* 0x000000010a157824 */ /* 0x040fe200078e020f */
[----:B------:R-:W-:Y:S01]  /*10170*/  F2FP.BF16.PACK_AB R56, R57, R56 ;  /* 0x000000383938723e */ /* 0x000fe200000010ff */
[----:B------:R-:W-:Y:S01]  /*10180*/  IMAD.IADD R23, R10, 0x1, R17 ;  /* 0x000000010a177824 */ /* 0x000fe200078e0211 */
[----:B------:R-:W-:Y:S01]  /*10190*/  STS [R17+0x480], R122 ;  /* 0x0004807a11007388 */ /* 0x000fe20000000800 */
[----:B------:R-:W-:Y:S01]  /*101a0*/  IMAD.IADD R25, R9, 0x1, R10 ;  /* 0x0000000109197824 */ /* 0x000fe200078e020a */
[----:B------:R-:W-:Y:S02]  /*101b0*/  F2FP.BF16.PACK_AB R58, R59, R58 ;  /* 0x0000003a3b3a723e */ /* 0x000fe400000010ff */
        /* <DEDUP_REMOVED lines=53> */
[----:B------:R2:W-:Y:S04]  /*10510*/  STS [R15+0x8400], R74 ;  /* 0x0084004a0f007388 */ /* 0x0005e80000000800 */
[----:B------:R-:W-:Y:S04]  /*10520*/  STS [R17+0x8080], R76 ;  /* 0x0080804c11007388 */ /* 0x000fe80000000800 */
[----:B------:R-:W-:Y:S04]  /*10530*/  STS [R17+0x8480], R78 ;  /* 0x0084804e11007388 */ /* 0x000fe80000000800 */
[----:B------:R-:W-:Y:S04]  /*10540*/  STS [R9+0x8000], R80 ;  /* 0x0080005009007388 */ /* 0x000fe80000000800 */
[----:B------:R3:W-:Y:S01]  /*10550*/  STS [R9+0x8400], R82 ;  /* 0x0084005209007388 */ /* 0x0007e20000000800 */
[----:B-1----:R-:W-:-:S03]  /*10560*/  IMAD.MOV.U32 R13, RZ, RZ, 0x4 ;  /* 0x00000004ff0d7424 */ /* 0x002fc600078e00ff */
[----:B------:R-:W-:Y:S04]  /*10570*/  STS [R19+0x8080], R84 ;  /* 0x0080805413007388 */ /* 0x000fe80000000800 */
[----:B------:R1:W-:Y:S01]  /*10580*/  STS [R19+0x8480], R86 ;  /* 0x0084805613007388 */ /* 0x0003e20000000800 */
[----:B--2---:R-:W-:-:S03]  /*10590*/  IMAD.WIDE R14, R208, R13, c[0x0][0x500] ;  /* 0x00014000d00e7625 */ /* 0x004fc600078e020d */
[----:B------:R2:W-:Y:S04]  /*105a0*/  STS [R21+0x8000], R88 ;  /* 0x0080005815007388 */ /* 0x0005e80000000800 */
[----:B------:R2:W-:Y:S04]  /*105b0*/  STS [R21+0x8400], R90 ;  /* 0x0084005a15007388 */ /* 0x0005e80000000800 */
[----:B------:R2:W-:Y:S04]  /*105c0*/  STS [R23+0x8080], R92 ;  /* 0x0080805c17007388 */ /* 0x0005e80000000800 */
[----:B------:R2:W-:Y:S04]  /*105d0*/  STS [R23+0x8480], R94 ;  /* 0x0084805e17007388 */ /* 0x0005e80000000800 */
[----:B------:R2:W-:Y:S04]  /*105e0*/  STS [R25+0x8000], R96 ;  /* 0x0080006019007388 */ /* 0x0005e80000000800 */
[----:B------:R2:W-:Y:S04]  /*105f0*/  STS [R25+0x8400], R3 ;  /* 0x0084000319007388 */ /* 0x0005e80000000800 */
[----:B------:R-:W-:Y:S01]  /*10600*/  BAR.SYNC.DEFER_BLOCKING 0x1, 0x100 ;  /* 0x0044000000007b1d */ /* 0x000fe20000010000 */
[----:B------:R-:W-:-:S02]  /*10610*/  IMAD.MOV.U32 R8, RZ, RZ, c[0x0][0x388] ;  /* 0x0000e200ff087624 */ /* 0x000fc400078e00ff */
[----:B------:R-:W-:-:S03]  /*10620*/  @P1 IMAD.WIDE R12, R208, R13, c[0x0][0x508] ;  /* 0x00014200d00c1625 */ /* 0x000fc600078e020d */
[----:B---3--:R-:W3:Y:S04]  /*10630*/  @P0 LDG.E R9, [R14.64] ;  /* 0x000000120e090981 */ /* 0x008ee8000c1e1900 */
[----:B------:R2:W5:Y:S01]  /*10640*/  @P1 LDG.E R8, [R12.64] ;  /* 0x000000120c081981 */ /* 0x000562000c1e1900 */
[----:B-1----:R-:W-:Y:S02]  /*10650*/  CS2R R18, SRZ ;  /* 0x0000000000127805 */ /* 0x002fe4000001ff00 */
[--C-:B---3--:R-:W-:Y:S01]  /*10660*/  @P0 SHF.R.S32.HI R19, RZ, 0x1f, R9.reuse ;  /* 0x0000001fff130819 */ /* 0x108fe20000011409 */
[----:B------:R-:W-:Y:S01]  /*10670*/  @P0 IMAD.MOV.U32 R18, RZ, RZ, R9 ;  /* 0x000000ffff120224 */ /* 0x000fe200078e0009 */
[----:B------:R-:W-:Y:S05]  /*10680*/  @P1 BRA `(.L_x_268) ;  /* 0x0000004000001947 */ /* 0x000fea0003800000 */
[----:B--2---:R-:W-:Y:S05]  /*10690*/  @!P0 BRA `(.L_x_268) ;  /* 0x0000003000008947 */ /* 0x004fea0003800000 */
[----:B-----5:R-:W2:Y:S04]  /*106a0*/  LDG.E R8, [R14.64] ;  /* 0x000000120e087981 */ /* 0x020ea8000c1e1900 */
[----:B------:R-:W2:Y:S02]  /*106b0*/  LDG.E R3, [R14.64+0x4] ;  /* 0x000004120e037981 */ /* 0x000ea4000c1e1900 */
[----:B--2---:R-:W-:-:S02]  /*106c0*/  IADD3 R8, -R8, R3, RZ ;  /* 0x0000000308087210 */ /* 0x004fc40007ffe1ff */
.L_x_268:
[----:B--2---:R-:W-:Y:S01]  /*106d0*/  LOP3.LUT R9, R6, 0xffffffe0, RZ, 0xc0, !PT ;  /* 0xffffffe006097812 */ /* 0x004fe200078ec0ff */
[----:B------:R-:W1:Y:S01]  /*106e0*/  S2R R57, SR_CTAID.X ;  /* 0x0000000000397919 */ /* 0x000e620000002500 */
[----:B------:R-:W-:Y:S01]  /*106f0*/  SHF.R.S32.HI R13, RZ, 0x1f, R2 ;  /* 0x0000001fff0d7819 */ /* 0x000fe20000011402 */
[----:B------:R-:W-:Y:S01]  /*10700*/  IMAD.MOV.U32 R3, RZ, RZ, c[0x0][0x4e8] ;  /* 0x00013a00ff037624 */ /* 0x000fe200078e00ff */
[----:B------:R-:W-:Y:S01]  /*10710*/  LEA.HI R10, R11, R11, RZ, 0x1 ;  /* 0x0000000b0b0a7211 */ /* 0x000fe200078f08ff */
[----:B------:R-:W-:Y:S01]  /*10720*/  IMAD.IADD R9, R0, 0x1, -R9 ;  /* 0x0000000100097824 */ /* 0x000fe200078e0a09 */
[----:B------:R-:W2:Y:S01]  /*10730*/  S2R R14, SR_CTAID.Y ;  /* 0x00000000000e7919 */ /* 0x000ea20000002600 */
[----:B------:R-:W-:Y:S01]  /*10740*/  LEA.HI R13, R13, R2, RZ, 0x3 ;  /* 0x000000020d0d7211 */ /* 0x000fe200078f18ff */
[----:B------:R-:W-:Y:S01]  /*10750*/  IMAD.WIDE.U32 R16, R18, c[0x0][0x3a0], RZ ;  /* 0x0000e80012107a25 */ /* 0x000fe200078e00ff */
[----:B------:R-:W-:Y:S01]  /*10760*/  ISETP.NE.AND P1, PT, R3, 0x1, PT ;  /* 0x000000010300780c */ /* 0x000fe20003f25270 */
[----:B------:R-:W-:Y:S01]  /*10770*/  BSSY B0, `(.L_x_269) ;  /* 0x0000081000007945 */ /* 0x000fe20003800000 */
[----:B------:R-:W-:Y:S01]  /*10780*/  SHF.R.S32.HI R6, RZ, 0x1f, R9 ;  /* 0x0000001fff067819 */ /* 0x000fe20000011409 */
[----:B------:R-:W-:Y:S01]  /*10790*/  IMAD.MOV.U32 R23, RZ, RZ, R19 ;  /* 0x000000ffff177224 */ /* 0x000fe200078e0013 */
[----:B------:R-:W-:-:S02]  /*107a0*/  LOP3.LUT R13, R13, 0xffffff8, RZ, 0xc0, !PT ;  /* 0x0ffffff80d0d7812 */ /* 0x000fc400078ec0ff */
[----:B------:R-:W-:Y:S02]  /*107b0*/  LEA.HI R3, R6, R9, RZ, 0x2 ;  /* 0x0000000906037211 */ /* 0x000fe400078f10ff */
[----:B------:R-:W-:Y:S02]  /*107c0*/  LOP3.LUT R10, R10, 0x1ffffffe, RZ, 0xc0, !PT ;  /* 0x1ffffffe0a0a7812 */ /* 0x000fe400078ec0ff */
[----:B------:R-:W-:Y:S02]  /*107d0*/  IADD3 R2, -R13, R2, RZ ;  /* 0x000000020d027210 */ /* 0x000fe40007ffe1ff */
[-C--:B------:R-:W-:Y:S02]  /*107e0*/  LEA.HI R6, R5, R0.reuse, RZ, 0x3 ;  /* 0x0000000005067211 */ /* 0x080fe400078f18ff */
[----:B------:R-:W-:Y:S02]  /*107f0*/  SHF.R.S32.HI R3, RZ, 0x2, R3 ;  /* 0x00000002ff037819 */ /* 0x000fe40000011403 */
[----:B------:R-:W-:Y:S01]  /*10800*/  LOP3.LUT P2, RZ, R9, 0x3, RZ, 0xc0, !PT ;  /* 0x0000000309ff7812 */ /* 0x000fe2000784c0ff */
[----:B------:R-:W-:Y:S01]  /*10810*/  IMAD.IADD R9, R11, 0x1, -R10 ;  /* 0x000000010b097824 */ /* 0x000fe200078e0a0a */
[----:B------:R-:W-:Y:S01]  /*10820*/  LOP3.LUT R11, R6, 0xfffffff8, RZ, 0xc0, !PT ;  /* 0xfffffff8060b7812 */ /* 0x000fe200078ec0ff */
[----:B------:R-:W-:Y:S01]  /*10830*/  IMAD R2, R2, 0x10, R3 ;  /* 0x0000001002027824 */ /* 0x000fe200078e0203 */
[-C--:B------:R-:W-:Y:S01]  /*10840*/  LEA.HI R5, R5, R0.reuse, RZ, 0x6 ;  /* 0x0000000005057211 */ /* 0x080fe200078f30ff */
[----:B------:R-:W-:Y:S01]  /*10850*/  IMAD R3, R19, c[0x0][0x3a0], RZ ;  /* 0x0000e80013037a24 */ /* 0x000fe200078e02ff */
[----:B------:R-:W-:Y:S01]  /*10860*/  IADD3 R11, -R11, R0, RZ ;  /* 0x000000000b0b7210 */ /* 0x000fe20007ffe1ff */
[----:B------:R-:W-:Y:S01]  /*10870*/  IMAD R0, R9, 0x8, R2 ;  /* 0x0000000809007824 */ /* 0x000fe200078e0202 */
[----:B--2---:R-:W-:Y:S01]  /*10880*/  SHF.R.S32.HI R9, RZ, 0x1f, R14 ;  /* 0x0000001fff097819 */ /* 0x004fe2000001140e */
[----:B------:R-:W-:Y:S01]  /*10890*/  IMAD R3, R18, c[0x0][0x3a4], R3 ;  /* 0x0000e90012037a24 */ /* 0x000fe200078e0203 */
[----:B------:R-:W-:Y:S01]  /*108a0*/  MOV R22, R18 ;  /* 0x0000001200167202 */ /* 0x000fe20000000f00 */
[----:B-1----:R-:W-:Y:S01]  /*108b0*/  IMAD R13, R57, 0x80, R0 ;  /* 0x00000080390d7824 */ /* 0x002fe200078e0200 */
[----:B------:R-:W-:Y:S01]  /*108c0*/  SHF.R.S32.HI R6, RZ, 0x3, R6 ;  /* 0x00000003ff067819 */ /* 0x000fe20000011406 */
[----:B------:R-:W-:-:S02]  /*108d0*/  IMAD R15, R9, c[0x0][0x490], RZ ;  /* 0x00012400090f7a24 */ /* 0x000fc400078e02ff */
[----:B------:R-:W-:Y:S01]  /*108e0*/  @P1 IMAD.HI.U32 R0, R13, c[0x0][0x4ec], RZ ;  /* 0x00013b000d001a27 */ /* 0x000fe200078e00ff */
[----:B------:R-:W-:Y:S02]  /*108f0*/  MOV R20, R13 ;  /* 0x0000000d00147202 */ /* 0x000fe40000000f00 */
[----:B------:R-:W-:Y:S01]  /*10900*/  LEA R10, R11, R6, 0x5 ;  /* 0x000000060b0a7211 */ /* 0x000fe200078e28ff */
[----:B------:R-:W-:Y:S01]  /*10910*/  IMAD.IADD R17, R17, 0x1, R3 ;  /* 0x0000000111117824 */ /* 0x000fe200078e0203 */
[----:B------:R-:W-:Y:S01]  /*10920*/  @P1 SHF.R.U32.HI R20, RZ, c[0x0][0x4f0], R0 ;  /* 0x00013c00ff141a19 */ /* 0x000fe20000011600 */
[----:B------:R-:W-:Y:S01]  /*10930*/  IMAD.WIDE.U32 R22, R14, c[0x0][0x490], R22 ;  /* 0x000124000e167a25 */ /* 0x000fe200078e0016 */
[----:B------:R-:W-:Y:S02]  /*10940*/  SHF.R.S32.HI R3, RZ, 0x1f, R208 ;  /* 0x0000001fff037819 */ /* 0x000fe400000114d0 */
[----:B------:R-:W-:Y:S01]  /*10950*/  SEL R208, R208, RZ, !P0 ;  /* 0x000000ffd0d07207 */ /* 0x000fe20004000000 */
[----:B------:R-:W-:Y:S01]  /*10960*/  IMAD R15, R14, c[0x0][0x494], R15 ;  /* 0x000125000e0f7a24 */ /* 0x000fe200078e020f */
[----:B------:R-:W-:Y:S01]  /*10970*/  SEL R3, R3, RZ, !P0 ;  /* 0x000000ff03037207 */ /* 0x000fe20004000000 */
[----:B------:R-:W-:-:S02]  /*10980*/  IMAD.MOV R12, RZ, RZ, -R20 ;  /* 0x000000ffff0c7224 */ /* 0x000fc400078e0a14 */
[----:B------:R-:W-:Y:S02]  /*10990*/  IMAD.IADD R23, R23, 0x1, R15 ;  /* 0x0000000117177824 */ /* 0x000fe400078e020f */
[----:B------:R-:W-:Y:S02]  /*109a0*/  IMAD R9, R9, c[0x0][0x3e8], RZ ;  /* 0x0000fa0009097a24 */ /* 0x000fe400078e02ff */
[----:B------:R-:W-:Y:S02]  /*109b0*/  IMAD R12, R12, c[0x0][0x4e8], R13 ;  /* 0x00013a000c0c7a24 */ /* 0x000fe400078e020d */
[----:B------:R-:W-:Y:S02]  /*109c0*/  IMAD R13, R3, c[0x0][0x498], RZ ;  /* 0x00012600030d7a24 */ /* 0x000fe400078e02ff */
[----:B------:R-:W-:-:S04]  /*109d0*/  IMAD.WIDE.U32 R22, R208, c[0x0][0x498], R22 ;  /* 0x00012600d0167a25 */ /* 0x000fc800078e0016 */
[C---:B------:R-:W-:Y:S02]  /*109e0*/  IMAD R9, R14.reuse, c[0x0][0x3ec], R9 ;  /* 0x0000fb000e097a24 */ /* 0x040fe400078e0209 */
[----:B------:R-:W-:Y:S01]  /*109f0*/  IMAD.WIDE.U32 R14, R14, c[0x0][0x3e8], R16 ;  /* 0x0000fa000e0e7a25 */ /* 0x000fe200078e0010 */
[----:B------:R-:W-:Y:S02]  /*10a00*/  SHF.R.S32.HI R16, RZ, 0x1f, R20 ;  /* 0x0000001fff107819 */ /* 0x000fe40000011414 */
[----:B------:R-:W-:Y:S01]  /*10a10*/  IADD3 R20, P0, R20, R22, RZ ;  /* 0x0000001614147210 */ /* 0x000fe20007f1e0ff */
[----:B------:R-:W-:Y:S01]  /*10a20*/  IMAD R13, R208, c[0x0][0x49c], R13 ;  /* 0x00012700d00d7a24 */ /* 0x000fe200078e020d */
[----:B------:R-:W-:Y:S01]  /*10a30*/  SHF.R.S32.HI R17, RZ, 0x1f, R12 ;  /* 0x0000001fff117819 */ /* 0x000fe2000001140c */
[----:B------:R-:W-:Y:S01]  /*10a40*/  IMAD.SHL.U32 R0, R6, 0x40, RZ ;  /* 0x0000004006007824 */ /* 0x000fe200078e00ff */
[----:B------:R-:W-:Y:S01]  /*10a50*/  IADD3 R15, R15, R9, RZ ;  /* 0x000000090f0f7210 */ /* 0x000fe20007ffe0ff */
[----:B------:R-:W-:Y:S01]  /*10a60*/  IMAD R10, R57, 0x80, R10 ;  /* 0x00000080390a7824 */ /* 0x000fe200078e020a */
[----:B------:R-:W-:Y:S01]  /*10a70*/  IADD3.X R21, R16, R23, R13, P0, !PT ;  /* 0x0000001710157210 */ /* 0x000fe200007fe40d */
[----:B------:R-:W-:Y:S01]  /*10a80*/  IMAD R17, R17, c[0x0][0x488], RZ ;  /* 0x0001220011117a24 */ /* 0x000fe200078e02ff */
[----:B------:R-:W-:Y:S01]  /*10a90*/  LOP3.LUT R13, R0, 0x1c0, RZ, 0xc0, !PT ;  /* 0x000001c0000d7812 */ /* 0x000fe200078ec0ff */
[----:B------:R-:W-:-:S02]  /*10aa0*/  IMAD.SHL.U32 R0, R11, 0x8, RZ ;  /* 0x000000080b007824 */ /* 0x000fc400078e00ff */
[----:B------:R-:W-:-:S04]  /*10ab0*/  IMAD.WIDE.U32 R20, R12, c[0x0][0x488], R20 ;  /* 0x000122000c147a25 */ /* 0x000fc800078e0014 */
[----:B------:R-:W-:Y:S01]  /*10ac0*/  IMAD R17, R12, c[0x0][0x48c], R17 ;  /* 0x000123000c117a24 */ /* 0x000fe200078e0211 */
[----:B------:R-:W-:Y:S01]  /*10ad0*/  LOP3.LUT R12, R13, 0x38, R0, 0xf8, !PT ;  /* 0x000000380d0c7812 */ /* 0x000fe200078ef800 */
[----:B------:R-:W-:Y:S01]  /*10ae0*/  IMAD R11, R3, c[0x0][0x3f0], RZ ;  /* 0x0000fc00030b7a24 */ /* 0x000fe200078e02ff */
[----:B------:R-:W-:Y:S01]  /*10af0*/  SHF.R.U32.HI R3, RZ, 0x3, R13 ;  /* 0x00000003ff037819 */ /* 0x000fe2000001160d */
[----:B------:R-:W-:Y:S01]  /*10b00*/  @P1 IMAD.HI.U32 R18, R10, c[0x0][0x4ec], RZ ;  /* 0x00013b000a121a27 */ /* 0x000fe200078e00ff */
[----:B------:R-:W-:Y:S02]  /*10b10*/  LEA R13, P0, R20, c[0x0][0x450], 0x2 ;  /* 0x00011400140d7a11 */ /* 0x000fe400078010ff */
[----:B------:R-:W-:Y:S01]  /*10b20*/  IADD3 R17, R21, R17, RZ ;  /* 0x0000001115117210 */ /* 0x000fe20007ffe0ff */
[----:B------:R-:W-:Y:S01]  /*10b30*/  IMAD R11, R208, c[0x0][0x3f4], R11 ;  /* 0x0000fd00d00b7a24 */ /* 0x000fe200078e020b */
[----:B------:R-:W-:Y:S01]  /*10b40*/  LOP3.LUT R3, R12, R3, RZ, 0x3c, !PT ;  /* 0x000000030c037212 */ /* 0x000fe200078e3cff */
[----:B------:R-:W-:Y:S01]  /*10b50*/  IMAD.WIDE.U32 R14, R208, c[0x0][0x3f0], R14 ;  /* 0x0000fc00d00e7a25 */ /* 0x000fe200078e000e */
[----:B------:R-:W-:Y:S01]  /*10b60*/  LEA.HI.X R17, R20, c[0x0][0x454], R17, 0x2, P0 ;  /* 0x0001150014117a11 */ /* 0x000fe200000f1411 */
[----:B------:R-:W-:Y:S02]  /*10b70*/  SHFL.IDX PT, R34, R13, RZ, 0x1c1f ;  /* 0x001c1fff0d227589 */ /* 0x000fe400000e0000 */
[----:B------:R-:W-:Y:S01]  /*10b80*/  IMAD.MOV.U32 R9, RZ, RZ, R10 ;  /* 0x000000ffff097224 */ /* 0x000fe200078e000a */
[----:B------:R-:W-:Y:S01]  /*10b90*/  @P1 SHF.R.U32.HI R9, RZ, c[0x0][0x4f0], R18 ;  /* 0x00013c00ff091a19 */ /* 0x000fe20000011612 */
[----:B------:R-:W1:Y:S01]  /*10ba0*/  SHFL.IDX PT, R35, R17, RZ, 0x1c1f ;  /* 0x001c1fff11237589 */ /* 0x000e6200000e0000 */
[----:B------:R-:W-:Y:S01]  /*10bb0*/  IMAD.IADD R15, R15, 0x1, R11 ;  /* 0x000000010f0f7824 */ /* 0x000fe200078e020b */
[----:B------:R-:W-:Y:S01]  /*10bc0*/  LEA R11, R57, R2, 0x7 ;  /* 0x00000002390b7211 */ /* 0x000fe200078e38ff */
[----:B-----5:R-:W-:Y:S01]  /*10bd0*/  IMAD R2, R8, c[0x0][0x4e8], RZ ;  /* 0x00013a0008027a24 */ /* 0x020fe200078e02ff */
[----:B------:R-:W-:Y:S01]  /*10be0*/  SHFL.IDX PT, R48, R13, 0x1, 0x1c1f ;  /* 0x003c1f000d307f89 */ /* 0x000fe200000e0000 */
[--C-:B------:R-:W-:Y:S01]  /*10bf0*/  IMAD.MOV R19, RZ, RZ, -R9.reuse ;  /* 0x000000ffff137224 */ /* 0x100fe200078e0a09 */
[----:B------:R-:W-:Y:S01]  /*10c00*/  SHF.R.S32.HI R12, RZ, 0x1f, R9 ;  /* 0x0000001fff0c7819 */ /* 0x000fe20000011409 */
[----:B------:R-:W-:Y:S01]  /*10c10*/  IMAD.WIDE.U32 R14, R9, c[0x0][0x3e0], R14 ;  /* 0x0000f800090e7a25 */ /* 0x000fe200078e000e */
[----:B------:R-:W2:Y:S01]  /*10c20*/  SHFL.IDX PT, R49, R17, 0x1, 0x1c1f ;  /* 0x003c1f0011317f89 */ /* 0x000ea200000e0000 */
[----:B------:R-:W-:-:S02]  /*10c30*/  IADD3 R21, R11, 0x8, RZ ;  /* 0x000000080b157810 */ /* 0x000fc40007ffe0ff */
[----:B------:R-:W-:Y:S01]  /*10c40*/  IMAD R19, R19, c[0x0][0x4e8], R10 ;  /* 0x00013a0013137a24 */ /* 0x000fe200078e020a */
[-C--:B------:R-:W-:Y:S01]  /*10c50*/  ISETP.GE.OR P0, PT, R11, R2.reuse, P2 ;  /* 0x000000020b00720c */ /* 0x080fe20001706670 */
[----:B------:R-:W-:Y:S01]  /*10c60*/  IMAD R12, R12, c[0x0][0x3e0], RZ ;  /* 0x0000f8000c0c7a24 */ /* 0x000fe200078e02ff */
[----:B------:R-:W-:Y:S01]  /*10c70*/  ISETP.GE.OR P2, PT, R21, R2, P2 ;  /* 0x000000021500720c */ /* 0x000fe20001746670 */
[----:B------:R-:W-:Y:S01]  /*10c80*/  IMAD.SHL.U32 R10, R5, 0x8, RZ ;  /* 0x00000008050a7824 */ /* 0x000fe200078e00ff */
[----:B------:R-:W-:Y:S01]  /*10c90*/  SHF.R.S32.HI R8, RZ, 0x1f, R19 ;  /* 0x0000001fff087819 */ /* 0x000fe20000011413 */
[----:B------:R-:W-:Y:S01]  /*10ca0*/  IMAD R12, R9, c[0x0][0x3e4], R12 ;  /* 0x0000f900090c7a24 */ /* 0x000fe200078e020c */
[----:B------:R-:W-:Y:S02]  /*10cb0*/  LEA R57, R57, R6, 0x7 ;  /* 0x0000000639397211 */ /* 0x000fe400078e38ff */
[----:B------:R-:W-:Y:S01]  /*10cc0*/  LOP3.LUT R10, R3, 0x7ffffe00, R10, 0xf8, !PT ;  /* 0x7ffffe00030a7812 */ /* 0x000fe200078ef80a */
[----:B------:R-:W-:-:S02]  /*10cd0*/  IMAD.IADD R15, R15, 0x1, R12 ;  /* 0x000000010f0f7824 */ /* 0x000fc400078e020c */
[----:B------:R-:W-:Y:S01]  /*10ce0*/  IMAD R8, R8, c[0x0][0x3d8], RZ ;  /* 0x0000f60008087a24 */ /* 0x000fe200078e02ff */
[----:B------:R-:W-:Y:S01]  /*10cf0*/  SHF.L.U32 R58, R10, 0x1, RZ ;  /* 0x000000010a3a7819 */ /* 0x000fe200000006ff */
[----:B-1----:R1:W-:Y:S01]  /*10d00*/  @!P0 ST.E [R34.64], R4 ;  /* 0x0000000422008985 */ /* 0x0023e2000c101912 */
[----:B------:R-:W-:-:S04]  /*10d10*/  IMAD.WIDE.U32 R32, R19, c[0x0][0x3d8], R14 ;  /* 0x0000f60013207a25 */ /* 0x000fc800078e000e */
[----:B------:R-:W-:Y:S01]  /*10d20*/  IMAD R3, R19, c[0x0][0x3dc], R8 ;  /* 0x0000f70013037a24 */ /* 0x000fe200078e0208 */
[C---:B------:R-:W-:Y:S01]  /*10d30*/  LEA R56, P0, R32.reuse, c[0x0][0x380], 0x1 ;  /* 0x0000e00020387a11 */ /* 0x040fe200078008ff */
[----:B--2---:R1:W-:Y:S02]  /*10d40*/  @!P2 ST.E [R48.64], R7 ;  /* 0x000000073000a985 */ /* 0x0043e4000c101912 */
[----:B------:R-:W-:Y:S02]  /*10d50*/  IMAD.IADD R3, R33, 0x1, R3 ;  /* 0x0000000121037824 */ /* 0x000fe400078e0203 */
        /* <DEDUP_REMOVED lines=34> */
.L_x_270:
[----:B--2---:R-:W-:Y:S05]  /*10f80*/  BSYNC B0 ;  /* 0x0000000000007941 */ /* 0x004fea0003800000 */
.L_x_269:
        /* <DEDUP_REMOVED lines=23> */
.L_x_272:
[----:B------:R-:W-:Y:S05]  /*11100*/  BSYNC B0 ;  /* 0x0000000000007941 */ /* 0x000fea0003800000 */
.L_x_271:
[----:B------:R-:W-:Y:S01]  /*11110*/  IADD3 R3, R57, 0x40, RZ ;  /* 0x0000004039037810 */ /* 0x000fe20007ffe0ff */
[----:B--2---:R2:W1:Y:S01]  /*11120*/  SHFL.IDX PT, R17, R55, 0x2, 0x181f ;  /* 0x00581f0037117f89 */ /* 0x00446200000e0000 */
        /* <DEDUP_REMOVED lines=21> */
.L_x_274:
[----:B------:R-:W-:Y:S05]  /*11280*/  BSYNC B0 ;  /* 0x0000000000007941 */ /* 0x000fea0003800000 */
.L_x_273:
        /* <DEDUP_REMOVED lines=24> */
.L_x_267:
        /* <DEDUP_REMOVED lines=18> */
.L_x_275:
[----:B-1----:R-:W1:Y:S01]  /*11530*/  S2R R0, SR_TID.X ;  /* 0x0000000000007919 */ /* 0x002e620000002100 */
[----:B------:R-:W-:Y:S01]  /*11540*/  SHF.R.S32.HI R9, RZ, 0x1f, R208 ;  /* 0x0000001fff097819 */ /* 0x000fe200000114d0 */
[----:B------:R-:W-:Y:S01]  /*11550*/  BSSY B0, `(.L_x_276) ;  /* 0x0000028000007945 */ /* 0x000fe20003800000 */
[----:B------:R-:W-:-:S02]  /*11560*/  SEL R208, R208, RZ, !P1 ;  /* 0x000000ffd0d07207 */ /* 0x000fc40004800000 */
[----:B------:R-:W-:Y:S02]  /*11570*/  SEL R9, R9, RZ, !P1 ;  /* 0x000000ff09097207 */ /* 0x000fe40004800000 */
[----:B-1----:R-:W-:-:S13]  /*11580*/  ISETP.GT.AND P0, PT, R0, 0x7f, PT ;  /* 0x0000007f0000780c */ /* 0x002fda0003f04270 */
        /* <DEDUP_REMOVED lines=9> */
[----:B------:R-:W-:Y:S01]  /*11620*/  MOV R10, R12 ;  /* 0x0000000c000a7202 */ /* 0x000fe20000000f00 */
[----:B------:R-:W-:Y:S01]  /*11630*/  IMAD.MOV.U32 R6, RZ, RZ, R7 ;  /* 0x000000ffff067224 */ /* 0x000fe200078e0007 */
[----:B------:R-:W-:-:S13]  /*11640*/  ISETP.NE.AND P0, PT, R3, 0x1, PT ;  /* 0x000000010300780c */ /* 0x000fda0003f05270 */
[----:B------:R-:W-:-:S05]  /*11650*/  @P0 IMAD.HI.U32 R5, R7, c[0x0][0x4ec], RZ ;  /* 0x00013b0007050a27 */ /* 0x000fca00078e00ff */
[----:B------:R-:W-:Y:S01]  /*11660*/  @P0 SHF.R.U32.HI R6, RZ, c[0x0][0x4f0], R5 ;  /* 0x00013c00ff060a19 */ /* 0x000fe20000011605 */
[----:B-1----:R-:W-:Y:S01]  /*11670*/  IMAD.WIDE.U32 R10, R4, c[0x0][0x490], R10 ;  /* 0x00012400040a7a25 */ /* 0x002fe200078e000a */
[----:B------:R-:W-:Y:S02]  /*11680*/  SHF.R.S32.HI R3, RZ, 0x1f, R4 ;  /* 0x0000001fff037819 */ /* 0x000fe40000011404 */
[----:B------:R-:W-:-:S03]  /*11690*/  SHF.R.S32.HI R8, RZ, 0x1f, R6 ;  /* 0x0000001fff087819 */ /* 0x000fc60000011406 */
[----:B------:R-:W-:-:S04]  /*116a0*/  IMAD R3, R3, c[0x0][0x490], RZ ;  /* 0x0001240003037a24 */ /* 0x000fc800078e02ff */
[----:B------:R-:W-:Y:S01]  /*116b0*/  IMAD R3, R4, c[0x0][0x494], R3 ;  /* 0x0001250004037a24 */ /* 0x000fe200078e0203 */
[----:B------:R-:W-:-:S03]  /*116c0*/  IADD3 R4, -R6, RZ, RZ ;  /* 0x000000ff06047210 */ /* 0x000fc60007ffe1ff */
[----:B------:R-:W-:Y:S02]  /*116d0*/  IMAD.IADD R11, R3, 0x1, R11 ;  /* 0x00000001030b7824 */ /* 0x000fe400078e020b */
[----:B------:R-:W-:Y:S02]  /*116e0*/  IMAD R3, R9, c[0x0][0x498], RZ ;  /* 0x0001260009037a24 */ /* 0x000fe400078e02ff */
[----:B------:R-:W-:Y:S02]  /*116f0*/  IMAD R4, R4, c[0x0][0x4e8], R7 ;  /* 0x00013a0004047a24 */ /* 0x000fe400078e0207 */
[----:B------:R-:W-:-:S03]  /*11700*/  IMAD.WIDE.U32 R10, R208, c[0x0][0x498], R10 ;  /* 0x00012600d00a7a25 */ /* 0x000fc600078e000a */
[----:B------:R-:W-:Y:S01]  /*11710*/  SHF.R.S32.HI R5, RZ, 0x1f, R4 ;  /* 0x0000001fff057819 */ /* 0x000fe20000011404 */
[----:B------:R-:W-:Y:S01]  /*11720*/  IMAD R3, R208, c[0x0][0x49c], R3 ;  /* 0x00012700d0037a24 */ /* 0x000fe200078e0203 */
[----:B------:R-:W-:-:S03]  /*11730*/  IADD3 R6, P0, R6, R10, RZ ;  /* 0x0000000a06067210 */ /* 0x000fc60007f1e0ff */
[----:B------:R-:W-:Y:S01]  /*11740*/  IMAD R5, R5, c[0x0][0x488], RZ ;  /* 0x0001220005057a24 */ /* 0x000fe200078e02ff */
[----:B------:R-:W-:Y:S02]  /*11750*/  IADD3.X R7, R8, R11, R3, P0, !PT ;  /* 0x0000000b08077210 */ /* 0x000fe400007fe403 */
[----:B------:R-:W-:Y:S01]  /*11760*/  MOV R3, 0xff800000 ;  /* 0xff80000000037802 */ /* 0x000fe20000000f00 */
[C---:B------:R-:W-:Y:S02]  /*11770*/  IMAD R5, R4.reuse, c[0x0][0x48c], R5 ;  /* 0x0001230004057a24 */ /* 0x040fe400078e0205 */
[----:B------:R-:W-:-:S05]  /*11780*/  IMAD.WIDE.U32 R6, R4, c[0x0][0x488], R6 ;  /* 0x0001220004067a25 */ /* 0x000fca00078e0006 */
[----:B------:R-:W-:Y:S02]  /*11790*/  IADD3 R5, R7, R5, RZ ;  /* 0x0000000507057210 */ /* 0x000fe40007ffe0ff */
[----:B------:R-:W-:-:S04]  /*117a0*/  LEA R4, P0, R6, c[0x0][0x450], 0x2 ;  /* 0x0001140006047a11 */ /* 0x000fc800078010ff */
[----:B------:R-:W-:-:S05]  /*117b0*/  LEA.HI.X R5, R6, c[0x0][0x454], R5, 0x2, P0 ;  /* 0x0001150006057a11 */ /* 0x000fca00000f1405 */
[----:B------:R1:W-:Y:S04]  /*117c0*/  STG.E [R4.64], R3 ;  /* 0x0000000304007986 */ /* 0x0003e8000c101912 */
.L_x_277:
[----:B------:R-:W-:Y:S05]  /*117d0*/  BSYNC B0 ;  /* 0x0000000000007941 */ /* 0x000fea0003800000 */
.L_x_276:
[----:B------:R-:W2:Y:S01]  /*117e0*/  S2R R7, SR_CTAID.Y ;  /* 0x0000000000077919 */ /* 0x000ea20000002600 */
[----:B-1----:R-:W-:Y:S01]  /*117f0*/  SHF.R.S32.HI R3, RZ, 0x1f, R0 ;  /* 0x0000001fff037819 */ /* 0x002fe20000011400 */
[----:B------:R-:W-:Y:S01]  /*11800*/  IMAD R5, R13, c[0x0][0x3a0], RZ ;  /* 0x0000e8000d057a24 */ /* 0x000fe200078e02ff */
[----:B------:R-:W-:Y:S01]  /*11810*/  BSSY B0, `(.L_x_278) ;  /* 0x000003f000007945 */ /* 0x000fe20003800000 */
[----:B------:R-:W1:Y:S01]  /*11820*/  S2R R8, SR_CTAID.X ;  /* 0x0000000000087919 */ /* 0x000e620000002500 */
[----:B------:R-:W-:Y:S01]  /*11830*/  LEA.HI R4, R3, R0, RZ, 0x3 ;  /* 0x0000000003047211 */ /* 0x000fe200078f18ff */
[C---:B------:R-:W-:Y:S01]  /*11840*/  IMAD R10, R12.reuse, c[0x0][0x3a4], R5 ;  /* 0x0000e9000c0a7a24 */ /* 0x040fe200078e0205 */
[----:B------:R-:W-:Y:S01]  /*11850*/  MOV R3, c[0x0][0x4e8] ;  /* 0x00013a0000037a02 */ /* 0x000fe20000000f00 */
[----:B------:R-:W-:Y:S01]  /*11860*/  IMAD.WIDE.U32 R12, R12, c[0x0][0x3a0], RZ ;  /* 0x0000e8000c0c7a25 */ /* 0x000fe200078e00ff */
[----:B------:R-:W-:Y:S02]  /*11870*/  LOP3.LUT R5, R4, 0xfffffff8, RZ, 0xc0, !PT ;  /* 0xfffffff804057812 */ /* 0x000fe400078ec0ff */
[----:B------:R-:W-:Y:S01]  /*11880*/  ISETP.NE.AND P0, PT, R3, 0x1, PT ;  /* 0x000000010300780c */ /* 0x000fe20003f05270 */
[----:B------:R-:W-:Y:S01]  /*11890*/  IMAD R9, R9, c[0x0][0x3f0], RZ ;  /* 0x0000fc0009097a24 */ /* 0x000fe200078e02ff */
[----:B------:R-:W-:Y:S01]  /*118a0*/  SHF.R.S32.HI R4, RZ, 0x3, R4 ;  /* 0x00000003ff047819 */ /* 0x000fe20000011404 */
[----:B------:R-:W-:Y:S01]  /*118b0*/  IMAD.IADD R5, R0, 0x1, -R5 ;  /* 0x0000000100057824 */ /* 0x000fe200078e0a05 */
[----:B------:R-:W-:Y:S01]  /*118c0*/  IADD3 R13, R13, R10, RZ ;  /* 0x0000000a0d0d7210 */ /* 0x000fe20007ffe0ff */
[----:B------:R-:W-:-:S02]  /*118d0*/  IMAD R9, R208, c[0x0][0x3f4], R9 ;  /* 0x0000fd00d0097a24 */ /* 0x000fc400078e0209 */
[----:B-----5:R-:W-:Y:S01]  /*118e0*/  IMAD R2, R2, c[0x0][0x4e8], RZ ;  /* 0x00013a0002027a24 */ /* 0x020fe200078e02ff */
[C---:B------:R-:W-:Y:S02]  /*118f0*/  LEA R3, R5.reuse, R4, 0x5 ;  /* 0x0000000405037211 */ /* 0x040fe400078e28ff */
[----:B------:R-:W-:Y:S02]  /*11900*/  SHF.L.U32 R11, R5, 0x3, RZ ;  /* 0x00000003050b7819 */ /* 0x000fe400000006ff */
[----:B--2---:R-:W-:Y:S01]  /*11910*/  SHF.R.S32.HI R6, RZ, 0x1f, R7 ;  /* 0x0000001fff067819 */ /* 0x004fe20000011407 */
[----:B------:R-:W-:Y:S01]  /*11920*/  IMAD.WIDE.U32 R12, R7, c[0x0][0x3e8], R12 ;  /* 0x0000fa00070c7a25 */ /* 0x000fe200078e000c */
[----:B------:R-:W-:-:S03]  /*11930*/  IADD3 R5, R11, 0x40, RZ ;  /* 0x000000400b057810 */ /* 0x000fc60007ffe0ff */
[----:B------:R-:W-:Y:S02]  /*11940*/  IMAD R6, R6, c[0x0][0x3e8], RZ ;  /* 0x0000fa0006067a24 */ /* 0x000fe400078e02ff */
[----:B-1----:R-:W-:Y:S02]  /*11950*/  IMAD R3, R8, 0x80, R3 ;  /* 0x0000008008037824 */ /* 0x002fe400078e0203 */
[----:B------:R-:W-:Y:S02]  /*11960*/  IMAD R6, R7, c[0x0][0x3ec], R6 ;  /* 0x0000fb0007067a24 */ /* 0x000fe400078e0206 */
[----:B------:R-:W-:-:S03]  /*11970*/  @P0 IMAD.HI.U32 R0, R3, c[0x0][0x4ec], RZ ;  /* 0x00013b0003000a27 */ /* 0x000fc600078e00ff */
[----:B------:R-:W-:Y:S02]  /*11980*/  IADD3 R13, R6, R13, RZ ;  /* 0x0000000d060d7210 */ /* 0x000fe40007ffe0ff */
[----:B------:R-:W-:Y:S02]  /*11990*/  MOV R6, R3 ;  /* 0x0000000300067202 */ /* 0x000fe40000000f00 */
[----:B------:R-:W-:Y:S01]  /*119a0*/  @P0 SHF.R.U32.HI R6, RZ, c[0x0][0x4f0], R0 ;  /* 0x00013c00ff060a19 */ /* 0x000fe20000011600 */
[----:B------:R-:W-:-:S03]  /*119b0*/  IMAD.WIDE.U32 R12, R208, c[0x0][0x3f0], R12 ;  /* 0x0000fc00d00c7a25 */ /* 0x000fc600078e000c */
[--C-:B------:R-:W-:Y:S01]  /*119c0*/  SHF.R.S32.HI R7, RZ, 0x1f, R6.reuse ;  /* 0x0000001fff077819 */ /* 0x100fe20000011406 */
[----:B------:R-:W-:Y:S01]  /*119d0*/  IMAD.MOV R0, RZ, RZ, -R6 ;  /* 0x000000ffff007224 */ /* 0x000fe200078e0a06 */
[----:B------:R-:W-:Y:S02]  /*119e0*/  IADD3 R13, R13, R9, RZ ;  /* 0x000000090d0d7210 */ /* 0x000fe40007ffe0ff */
[----:B------:R-:W-:Y:S01]  /*119f0*/  LEA R9, R8, R4, 0x7 ;  /* 0x0000000408097211 */ /* 0x000fe200078e38ff */
[----:B------:R-:W-:Y:S01]  /*11a00*/  IMAD R7, R7, c[0x0][0x3e0], RZ ;  /* 0x0000f80007077a24 */ /* 0x000fe200078e02ff */
[----:B------:R-:W-:Y:S01]  /*11a10*/  IADD3 R4, R11, 0x80, RZ ;  /* 0x000000800b047810 */ /* 0x000fe20007ffe0ff */
[----:B------:R-:W-:Y:S02]  /*11a20*/  IMAD R0, R0, c[0x0][0x4e8], R3 ;  /* 0x00013a0000007a24 */ /* 0x000fe400078e0203 */
        /* <DEDUP_REMOVED lines=29> */
.L_x_279:
[----:B------:R-:W-:Y:S05]  /*11c00*/  BSYNC B0 ;  /* 0x0000000000007941 */ /* 0x000fea0003800000 */
.L_x_278:
[----:B--23--:R-:W-:Y:S01]  /*11c10*/  IADD3 R7, R9, 0x20, RZ ;  /* 0x0000002009077810 */ /* 0x00cfe20007ffe0ff */
[----:B------:R2:W3:Y:S01]  /*11c20*/  SHFL.IDX PT, R13, R0, 0x1, 0x181f ;  /* 0x00381f00000d7f89 */ /* 0x0004e200000e0000 */
        /* <DEDUP_REMOVED lines=19> */
.L_x_281:
[----:B------:R-:W-:Y:S05]  /*11d60*/  BSYNC B0 ;  /* 0x0000000000007941 */ /* 0x000fea0003800000 */
.L_x_280:
        /* <DEDUP_REMOVED lines=21> */
.L_x_283:
[----:B------:R-:W-:Y:S05]  /*11ec0*/  BSYNC B0 ;  /* 0x0000000000007941 */ /* 0x000fea0003800000 */
.L_x_282:
[----:B------:R-:W-:Y:S01]  /*11ed0*/  IADD3 R9, R9, 0x60, RZ ;  /* 0x0000006009097810 */ /* 0x000fe20007ffe0ff */
[----:B-1----:R1:W2:Y:S03]  /*11ee0*/  SHFL.IDX PT, R7, R0, 0x3, 0x181f ;  /* 0x00781f0000077f89 */ /* 0x0022a600000e0000 */
[----:B------:R-:W-:Y:S01]  /*11ef0*/  ISETP.GE.AND P0, PT, R9, R2, PT ;  /* 0x000000020900720c */ /* 0x000fe20003f06270 */
[----:B------:R1:W3:-:S12]  /*11f00*/  SHFL.IDX PT, R6, R3, 0x3, 0x181f ;  /* 0x00781f0003067f89 */ /* 0x0002d800000e0000 */
[----:B------:R-:W-:Y:S05]  /*11f10*/  @P0 EXIT ;  /* 0x000000000000094d */ /* 0x000fea0003800000 */
[----:B------:R-:W-:Y:S02]  /*11f20*/  ISETP.GE.AND P0, PT, R5, c[0x0][0x3c8], PT ;  /* 0x0000f20005007a0c */ /* 0x000fe40003f06270 */
[----:B------:R-:W-:-:S11]  /*11f30*/  ISETP.GE.AND P1, PT, R11, c[0x0][0x3c8], PT ;  /* 0x0000f2000b007a0c */ /* 0x000fd60003f26270 */
[----:B-123--:R-:W-:Y:S02]  /*11f40*/  @!P0 SHF.R.S32.HI R0, RZ, 0x1f, R5 ;  /* 0x0000001fff008819 */ /* 0x00efe40000011405 */
[----:B------:R-:W-:Y:S02]  /*11f50*/  @!P1 IMAD.WIDE R8, R11, 0x2, R6 ;  /* 0x000000020b089825 */ /* 0x000fe400078e0206 */
[----:B------:R-:W-:-:S03]  /*11f60*/  @!P0 LEA.HI R0, R0, R5, RZ, 0x3 ;  /* 0x0000000500008211 */ /* 0x000fc600078f18ff */
[----:B------:R1:W-:Y:S01]  /*11f70*/  @!P1 ST.E.128 [R8.64], RZ ;  /* 0x000000ff08009985 */ /* 0x0003e2000c101d12 */
[----:B------:R-:W-:-:S05]  /*11f80*/  @!P0 LOP3.LUT R3, R0, 0xfffffff8, RZ, 0xc0, !PT ;  /* 0xfffffff800038812 */ /* 0x000fca00078ec0ff */
[----:B------:R-:W-:-:S05]  /*11f90*/  @!P0 IMAD.WIDE R2, R3, 0x2, R6 ;  /* 0x0000000203028825 */ /* 0x000fca00078e0206 */
[----:B------:R1:W-:Y:S01]  /*11fa0*/  @!P0 ST.E.128 [R2.64], RZ ;  /* 0x000000ff02008985 */ /* 0x0003e2000c101d12 */
[----:B------:R-:W-:-:S13]  /*11fb0*/  ISETP.GE.AND P0, PT, R4, c[0x0][0x3c8], PT ;  /* 0x0000f20004007a0c */ /* 0x000fda0003f06270 */
[----:B------:R-:W-:Y:S05]  /*11fc0*/  @P0 EXIT ;  /* 0x000000000000094d */ /* 0x000fea0003800000 */
[----:B-1----:R-:W-:-:S04]  /*11fd0*/  SHF.R.S32.HI R3, RZ, 0x1f, R4 ;  /* 0x0000001fff037819 */ /* 0x002fc80000011404 */
[----:B------:R-:W-:-:S04]  /*11fe0*/  LEA.HI R3, R3, R4, RZ, 0x3 ;  /* 0x0000000403037211 */ /* 0x000fc800078f18ff */
[----:B------:R-:W-:-:S05]  /*11ff0*/  LOP3.LUT R3, R3, 0xfffffff8, RZ, 0xc0, !PT ;  /* 0xfffffff803037812 */ /* 0x000fca00078ec0ff */
[----:B------:R-:W-:-:S05]  /*12000*/  IMAD.WIDE R6, R3, 0x2, R6 ;  /* 0x0000000203067825 */ /* 0x000fca00078e0206 */
[----:B------:R-:W-:Y:S01]  /*12010*/  ST.E.128 [R6.64], RZ ;  /* 0x000000ff06007985 */ /* 0x000fe2000c101d12 */
[----:B------:R-:W-:Y:S05]  /*12020*/  EXIT ;  /* 0x000000000000794d */ /* 0x000fea0003800000 */
.L_x_284:
        /* <DEDUP_REMOVED lines=13> */
.L_x_1335:


//--------------------- .text._ZN7cutlass13device_kernelIN5flash19enable_sm80_to_sm89INS1_16FlashAttnFwdSm80INS1_25CollectiveMainloopFwdSm80ILi8ELi1ELb0EN4cute5tupleIJNS5_1CILi128EEENS7_ILi64EEENS7_ILi192EEEEEELi192ENS_10bfloat16_tEfNS_4arch4Sm80ELb0ELb1ELb1ELb1ELb0ELb1ELb1ELb0EEENS1_21CollectiveEpilogueFwdINS6_IJS8_SA_S9_EEENS6_IJNS7_ILi1EEESI_SI_EEESC_SE_Li256ELb1ELb1ELb0ELb0EEENS1_19SingleTileSchedulerILb1ELb0ELb1ELi128EEEEEEEEEvNT_6ParamsE --------------------------
	.section	.text._ZN7cutlass13device_kernelIN5flash19enable_sm80_to_sm89INS1_16FlashAttnFwdSm80INS1_25CollectiveMainloopFwdSm80ILi8ELi1ELb0EN4cute5tupleIJNS5_1CILi128EEENS7_ILi64EEENS7_ILi192EEEEEELi192ENS_10bfloat16_tEfNS_4arch4Sm80ELb0ELb1ELb1ELb1ELb0ELb1ELb1ELb0EEENS1_21CollectiveEpilogueFwdINS6_IJS8_SA_S9_EEENS6_IJNS7_ILi1EEESI_SI_EEESC_SE_Li256ELb1ELb1ELb0ELb0EEENS1_19SingleTileSchedulerILb1ELb0ELb1ELi128EEEEEEEEEvNT_6ParamsE,"ax",@progbits
	.sectioninfo	@"SHI_REGISTERS=250"
	.align	128
.text._ZN7cutlass13device_kernelIN5flash19enable_sm80_to_sm89INS1_16FlashAttnFwdSm80INS1_25CollectiveMainloopFwdSm80ILi8ELi1ELb0EN4cute5tupleIJNS5_1CILi128EEENS7_ILi64EEENS7_ILi192EEEEEELi192ENS_10bfloat16_tEfNS_4arch4Sm80ELb0ELb1ELb1ELb1ELb0ELb1ELb1ELb0EEENS1_21CollectiveEpilogueFwdINS6_IJS8_SA_S9_EEENS6_IJNS7_ILi1EEESI_SI_EEESC_SE_Li256ELb1ELb1ELb0ELb0EEENS1_19SingleTileSchedulerILb1ELb0ELb1ELi128EEEEEEEEEvNT_6ParamsE:
        .type           _ZN7cutlass13device_kernelIN5flash19enable_sm80_to_sm89INS1_16FlashAttnFwdSm80INS1_25CollectiveMainloopFwdSm80ILi8ELi1ELb0EN4cute5tupleIJNS5_1CILi128EEENS7_ILi64EEENS7_ILi192EEEEEELi192ENS_10bfloat16_tEfNS_4arch4Sm80ELb0ELb1ELb1ELb1ELb0ELb1ELb1ELb0EEENS1_21CollectiveEpilogueFwdINS6_IJS8_SA_S9_EEENS6_IJNS7_ILi1EEESI_SI_EEESC_SE_Li256ELb1ELb1ELb0ELb0EEENS1_19SingleTileSchedulerILb1ELb0ELb1ELi128EEEEEEEEEvNT_6ParamsE,@function
        .size           _ZN7cutlass13device_kernelIN5flash19enable_sm80_to_sm89INS1_16FlashAttnFwdSm80INS1_25CollectiveMainloopFwdSm80ILi8ELi1ELb0EN4cute5tupleIJNS5_1CILi128EEENS7_ILi64EEENS7_ILi192EEEEEELi192ENS_10bfloat16_tEfNS_4arch4Sm80ELb0ELb1ELb1ELb1ELb0ELb1ELb1ELb0EEENS1_21CollectiveEpilogueFwdINS6_IJS8_SA_S9_EEENS6_IJNS7_ILi1EEESI_SI_EEESC_SE_Li256ELb1ELb1ELb0ELb0EEENS1_19SingleTileSchedulerILb1ELb0ELb1ELi128EEEEEEEEEvNT_6ParamsE,(.L_x_1336 - _ZN7cutlass13device_kernelIN5flash19enable_sm80_to_sm89INS1_16FlashAttnFwdSm80INS1_25CollectiveMainloopFwdSm80ILi8ELi1ELb0EN4cute5tupleIJNS5_1CILi128EEENS7_ILi64EEENS7_ILi192EEEEEELi192ENS_10bfloat16_tEfNS_4arch4Sm80ELb0ELb1ELb1ELb1ELb0ELb1ELb1ELb0EEENS1_21CollectiveEpilogueFwdINS6_IJS8_SA_S9_EEENS6_IJNS7_ILi1EEESI_SI_EEESC_SE_Li256ELb1ELb1ELb0ELb0EEENS1_19SingleTileSchedulerILb1ELb0ELb1ELi128EEEEEEEEEvNT_6ParamsE)
        .other          _ZN7cutlass13device_kernelIN5flash19enable_sm80_to_sm89INS1_16FlashAttnFwdSm80INS1_25CollectiveMainloopFwdSm80ILi8ELi1ELb0EN4cute5tupleIJNS5_1CILi128EEENS7_ILi64EEENS7_ILi192EEEEEELi192ENS_10bfloat16_tEfNS_4arch4Sm80ELb0ELb1ELb1ELb1ELb0ELb1ELb1ELb0EEENS1_21CollectiveEpilogueFwdINS6_IJS8_SA_S9_EEENS6_IJNS7_ILi1EEESI_SI_EEESC_SE_Li256ELb1ELb1ELb0ELb0EEENS1_19SingleTileSchedulerILb1ELb0ELb1ELi128EEEEEEEEEvNT_6ParamsE,@"STO_CUDA_ENTRY STV_DEFAULT"
_ZN7cutlass13device_kernelIN5flash19enable_sm80_to_sm89INS1_16FlashAttnFwdSm80INS1_25CollectiveMainloopFwdSm80ILi8ELi1ELb0EN4cute5tupleIJNS5_1CILi128EEENS7_ILi64EEENS7_ILi192EEEEEELi192ENS_10bfloat16_tEfNS_4arch4Sm80ELb0ELb1ELb1ELb1ELb0ELb1ELb1ELb0EEENS1_21CollectiveEpilogueFwdINS6_IJS8_SA_S9_EEENS6_IJNS7_ILi1EEESI_SI_EEESC_SE_Li256ELb1ELb1ELb0ELb0EEENS1_19SingleTileSchedulerILb1ELb0ELb1ELi128EEEEEEEEEvNT_6ParamsE:
[----:B------:R-:W-:Y:S02]  /*0000*/  MOV R1, c[0x0][0x28] ;  /* 0x00000a0000017a02 */ /* 0x000fe40000000f00 */
[----:B------:R-:W1:Y:S01]  /*0010*/  S2R R83, SR_TID.X ;  /* 0x0000000000537919 */ /* 0x000e620000002100 */
[----:B------:R-:W2:Y:S01]  /*0020*/  S2UR UR24, SR_CTAID.Z ;  /* 0x00000000001879c3 */ /* 0x000ea20000002700 */
[----:B------:R-:W-:Y:S02]  /*0030*/  UMOV UR13, 0x4 ;  /* 0x00000004000d7882 */ /* 0x000fe40000000000 */
[----:B------:R-:W-:Y:S02]  /*0040*/  ULDC.64 UR4, c[0x0][0x568] ;  /* 0x00015a0000047ab9 */ /* 0x000fe40000000a00 */
[----:B------:R-:W-:-:S03]  /*0050*/  ULDC.64 UR28, c[0x0][0x118] ;  /* 0x00004600001c7ab9 */ /* 0x000fc60000000a00 */
[----:B------:R-:W3:Y:S01]  /*0060*/  S2UR UR16, SR_CTAID.X ;  /* 0x00000000001079c3 */ /* 0x000ee20000002500 */
[----:B-1----:R-:W-:Y:S01]  /*0070*/  SHF.R.U32.HI R0, RZ, 0x5, R83 ;  /* 0x00000005ff007819 */ /* 0x002fe20000011653 */
[----:B--2---:R-:W-:-:S05]  /*0080*/  UIMAD.WIDE UR4, UR24, UR13, UR4 ;  /* 0x0000000d180472a5 */ /* 0x004fca000f8e0204 */
[----:B------:R-:W1:Y:S02]  /*0090*/  SHFL.IDX PT, R0, R0, RZ, 0x1f ;  /* 0x00001fff00007589 */ /* 0x000e6400000e0000 */
[----:B-1----:R-:W-:-:S13]  /*00a0*/  ISETP.NE.AND P0, PT, R0, RZ, PT ;  /* 0x000000ff0000720c */ /* 0x002fda0003f05270 */
[----:B------:R-:W-:Y:S05]  /*00b0*/  @!P0 BRA `(.L_x_285) ;  /* 0x000001c000008947 */ /* 0x000fea0003800000 */
[----:B---3--:R-:W-:-:S04]  /*00c0*/  ISETP.NE.U32.AND P0, PT, RZ, c[0x0][0x568], PT ;  /* 0x00015a00ff007a0c */ /* 0x008fc80003f05070 */
[----:B------:R-:W-:-:S13]  /*00d0*/  ISETP.NE.AND.EX P0, PT, RZ, c[0x0][0x56c], PT, P0 ;  /* 0x00015b00ff007a0c */ /* 0x000fda0003f05300 */
[----:B------:R-:W-:Y:S05]  /*00e0*/  @!P0 BRA `(.L_x_286) ;  /* 0x0000005000008947 */ /* 0x000fea0003800000 */
[----:B------:R-:W-:Y:S02]  /*00f0*/  MOV R2, UR4 ;  /* 0x0000000400027c02 */ /* 0x000fe40008000f00 */
[----:B------:R-:W-:-:S05]  /*0100*/  MOV R3, UR5 ;  /* 0x0000000500037c02 */ /* 0x000fca0008000f00 */
[----:B------:R-:W2:Y:S02]  /*0110*/  LDG.E R2, [R2.64] ;  /* 0x0000001c02027981 */ /* 0x000ea4000c1e1900 */
[----:B--2---:R1:W2:Y:S02]  /*0120*/  R2UR UR5, R2 ;  /* 0x00000000020573c2 */ /* 0x0042a400000e0000 */
[----:B-12---:R-:W-:Y:S05]  /*0130*/  BRA `(.L_x_287) ;  /* 0x000000e000007947 */ /* 0x006fea0003800000 */
.L_x_286:
[----:B------:R-:W-:-:S04]  /*0140*/  ISETP.NE.U32.AND P0, PT, RZ, c[0x0][0x560], PT ;  /* 0x00015800ff007a0c */ /* 0x000fc80003f05070 */
[----:B------:R-:W-:-:S13]  /*0150*/  ISETP.NE.AND.EX P0, PT, RZ, c[0x0][0x564], PT, P0 ;  /* 0x00015900ff007a0c */ /* 0x000fda0003f05300 */
[----:B------:R-:W-:Y:S05]  /*0160*/  @!P0 BRA `(.L_x_288) ;  /* 0x000000a000008947 */ /* 0x000fea0003800000 */
[----:B------:R-:W-:Y:S02]  /*0170*/  ULDC.64 UR4, c[0x0][0x560] ;  /* 0x0001580000047ab9 */ /* 0x000fe40000000a00 */
[----:B------:R-:W-:-:S06]  /*0180*/  UIMAD.WIDE UR4, UR24, UR13, UR4 ;  /* 0x0000000d180472a5 */ /* 0x000fcc000f8e0204 */
[----:B------:R-:W-:Y:S02]  /*0190*/  MOV R4, UR4 ;  /* 0x0000000400047c02 */ /* 0x000fe40008000f00 */
[----:B------:R-:W-:-:S05]  /*01a0*/  MOV R5, UR5 ;  /* 0x0000000500057c02 */ /* 0x000fca0008000f00 */
[----:B------:R-:W2:Y:S04]  /*01b0*/  LDG.E R2, [R4.64] ;  /* 0x0000001c04027981 */ /* 0x000ea8000c1e1900 */
[----:B------:R-:W3:Y:S01]  /*01c0*/  LDG.E R0, [R4.64+0x4] ;  /* 0x0000041c04007981 */ /* 0x000ee2000c1e1900 */
[----:B--2---:R-:W1:Y:S08]  /*01d0*/  R2UR UR4, R2 ;  /* 0x00000000020473c2 */ /* 0x004e7000000e0000 */
[----:B---3--:R-:W1:Y:S02]  /*01e0*/  R2UR UR5, R0 ;  /* 0x00000000000573c2 */ /* 0x008e6400000e0000 */
[----:B-1----:R-:W-:Y:S01]  /*01f0*/  UIADD3 UR5, -UR4, UR5, URZ ;  /* 0x0000000504057290 */ /* 0x002fe2000fffe13f */
[----:B------:R-:W-:Y:S05]  /*0200*/  BRA `(.L_x_287) ;  /* 0x0000001000007947 */ /* 0x000fea0003800000 */
.L_x_288:
[----:B------:R-:W-:Y:S02]  /*0210*/  ULDC UR5, c[0x0][0x54c] ;  /* 0x0001530000057ab9 */ /* 0x000fe40000000800 */
.L_x_287:
[----:B------:R-:W-:Y:S02]  /*0220*/  ULDC UR4, c[0x0][0x548] ;  /* 0x0001520000047ab9 */ /* 0x000fe40000000800 */
[----:B------:R-:W-:-:S02]  /*0230*/  USHF.L.U32 UR18, UR16, 0x7, URZ ;  /* 0x0000000710127899 */ /* 0x000fc4000800063f */
[----:B------:R-:W-:-:S04]  /*0240*/  UIMAD UR4, UR5, UR4, URZ ;  /* 0x00000004050472a4 */ /* 0x000fc8000f8e023f */
[----:B------:R-:W-:-:S04]  /*0250*/  UISETP.GE.AND UP0, UPT, UR18, UR4, UPT ;  /* 0x000000041200728c */ /* 0x000fc8000bf06270 */
[----:B------:R-:W-:Y:S01]  /*0260*/  USEL UR24, UR24, 0xffffffff, !UP0 ;  /* 0xffffffff18187887 */ /* 0x000fe2000c000000 */
[----:B------:R-:W-:Y:S05]  /*0270*/  BRA `(.L_x_289) ;  /* 0x000001b000007947 */ /* 0x000fea0003800000 */
.L_x_285:
        /* <DEDUP_REMOVED lines=8> */
.L_x_290:
        /* <DEDUP_REMOVED lines=13> */
.L_x_292:
[----:B------:R-:W-:Y:S02]  /*03d0*/  ULDC UR5, c[0x0][0x54c] ;  /* 0x0001530000057ab9 */ /* 0x000fe40000000800 */
.L_x_291:
[----:B------:R-:W-:Y:S02]  /*03e0*/  ULDC UR4, c[0x0][0x548] ;  /* 0x0001520000047ab9 */ /* 0x000fe40000000800 */
[----:B------:R-:W-:-:S02]  /*03f0*/  USHF.L.U32 UR18, UR16, 0x7, URZ ;  /* 0x0000000710127899 */ /* 0x000fc4000800063f */
[----:B------:R-:W-:-:S04]  /*0400*/  UIMAD UR4, UR5, UR4, URZ ;  /* 0x00000004050472a4 */ /* 0x000fc8000f8e023f */
[----:B------:R-:W-:-:S04]  /*0410*/  UISETP.GE.AND UP0, UPT, UR18, UR4, UPT ;  /* 0x000000041200728c */ /* 0x000fc8000bf06270 */
[----:B------:R-:W-:-:S06]  /*0420*/  USEL UR24, UR24, 0xffffffff, !UP0 ;  /* 0xffffffff18187887 */ /* 0x000fcc000c000000 */
.L_x_289:
[----:B------:R-:W-:-:S13]  /*0430*/  ISETP.LE.AND P0, PT, RZ, UR24, PT ;  /* 0x00000018ff007c0c */ /* 0x000fda000bf03270 */
[----:B------:R-:W-:Y:S05]  /*0440*/  @!P0 EXIT ;  /* 0x000000000000894d */ /* 0x000fea0003800000 */
[----:B------:R-:W-:Y:S01]  /*0450*/  ULDC.64 UR4, c[0x0][0x360] ;  /* 0x0000d80000047ab9 */ /* 0x000fe20000000a00 */
[----:B------:R-:W-:Y:S01]  /*0460*/  ISETP.NE.U32.AND P4, PT, RZ, c[0x0][0x348], PT ;  /* 0x0000d200ff007a0c */ /* 0x000fe20003f85070 */
[----:B------:R-:W-:Y:S02]  /*0470*/  UISETP.NE.U32.AND UP0, UPT, URZ, UR4, UPT ;  /* 0x000000043f00728c */ /* 0x000fe4000bf05070 */
[----:B------:R-:W-:Y:S01]  /*0480*/  ULDC.64 UR8, c[0x0][0x370] ;  /* 0x0000dc0000087ab9 */ /* 0x000fe20000000a00 */
[----:B------:R-:W-:Y:S01]  /*0490*/  ISETP.NE.AND.EX P4, PT, RZ, c[0x0][0x34c], PT, P4 ;  /* 0x0000d300ff007a0c */ /* 0x000fe20003f85340 */
[----:B------:R-:W-:Y:S02]  /*04a0*/  UISETP.NE.AND.EX UP0, UPT, URZ, UR5, UPT, UP0 ;  /* 0x000000053f00728c */ /* 0x000fe4000bf05300 */
[----:B------:R-:W-:Y:S02]  /*04b0*/  UISETP.NE.U32.AND UP1, UPT, URZ, UR8, UPT ;  /* 0x000000083f00728c */ /* 0x000fe4000bf25070 */
[----:B------:R-:W-:-:S02]  /*04c0*/  ULDC.64 UR4, c[0x0][0x360] ;  /* 0x0000d80000047ab9 */ /* 0x000fc40000000a00 */
[----:B------:R-:W-:Y:S01]  /*04d0*/  ULDC.64 UR6, c[0x0][0x350] ;  /* 0x0000d40000067ab9 */ /* 0x000fe20000000a00 */
[----:B------:R-:W-:Y:S01]  /*04e0*/  PLOP3.LUT P0, PT, PT, PT, UP0, 0x80, 0x0 ;  /* 0x000000000000781c */ /* 0x000fe20003f0f008 */
[----:B------:R-:W-:Y:S02]  /*04f0*/  UISETP.NE.U32.AND UP5, UPT, URZ, UR6, UPT ;  /* 0x000000063f00728c */ /* 0x000fe4000bfa5070 */
[----:B------:R-:W-:Y:S02]  /*0500*/  UISETP.NE.AND.EX UP1, UPT, URZ, UR9, UPT, UP1 ;  /* 0x000000093f00728c */ /* 0x000fe4000bf25310 */
[----:B------:R-:W-:Y:S02]  /*0510*/  @UP0 UIMAD.WIDE UR4, UR24, UR13, UR4 ;  /* 0x0000000d180402a5 */ /* 0x000fe4000f8e0204 */
[----:B------:R-:W-:Y:S02]  /*0520*/  UISETP.NE.AND.EX UP5, UPT, URZ, UR7, UPT, UP5 ;  /* 0x000000073f00728c */ /* 0x000fe4000bfa5350 */
[----:B------:R-:W-:Y:S01]  /*0530*/  ULDC.64 UR10, c[0x0][0x370] ;  /* 0x0000dc00000a7ab9 */ /* 0x000fe20000000a00 */
[----:B------:R-:W-:Y:S01]  /*0540*/  PLOP3.LUT P3, PT, PT, PT, UP1, 0x80, 0x0 ;  /* 0x000000000000781c */ /* 0x000fe20003f6f018 */
[----:B------:R-:W-:Y:S01]  /*0550*/  IMAD.U32 R13, RZ, RZ, UR5 ;  /* 0x00000005ff0d7e24 */ /* 0x000fe2000f8e00ff */
[----:B------:R-:W-:Y:S01]  /*0560*/  MOV R12, UR4 ;  /* 0x00000004000c7c02 */ /* 0x000fe20008000f00 */
[----:B------:R-:W-:Y:S01]  /*0570*/  ULDC.64 UR4, c[0x0][0x358] ;  /* 0x0000d60000047ab9 */ /* 0x000fe20000000a00 */
[----:B------:R-:W-:Y:S01]  /*0580*/  PLOP3.LUT P2, PT, PT, PT, UP5, 0x80, 0x0 ;  /* 0x000000000000781c */ /* 0x000fe20003f4f058 */
[----:B------:R-:W-:-:S02]  /*0590*/  UISETP.NE.U32.AND UP4, UPT, URZ, UR4, UPT ;  /* 0x000000043f00728c */ /* 0x000fc4000bf85070 */
[----:B------:R-:W-:Y:S01]  /*05a0*/  ULDC.64 UR8, c[0x0][0x348] ;  /* 0x0000d20000087ab9 */ /* 0x000fe20000000a00 */
[----:B------:R-:W2:Y:S01]  /*05b0*/  @P0 LDG.E R0, [R12.64] ;  /* 0x0000001c0c000981 */ /* 0x000ea2000c1e1900 */
[----:B------:R-:W-:Y:S02]  /*05c0*/  ULDC.64 UR6, c[0x0][0x350] ;  /* 0x0000d40000067ab9 */ /* 0x000fe40000000a00 */
[----:B------:R-:W-:Y:S02]  /*05d0*/  @UP1 UIMAD.WIDE UR10, UR24, UR13, UR10 ;  /* 0x0000000d180a12a5 */ /* 0x000fe4000f8e020a */
[----:B------:R-:W-:Y:S02]  /*05e0*/  UISETP.NE.AND.EX UP4, UPT, URZ, UR5, UPT, UP4 ;  /* 0x000000053f00728c */ /* 0x000fe4000bf85340 */
[----:B------:R-:W-:Y:S02]  /*05f0*/  UIMAD.WIDE UR8, UR24, UR13, UR8 ;  /* 0x0000000d180872a5 */ /* 0x000fe4000f8e0208 */
[----:B------:R-:W-:Y:S01]  /*0600*/  UIMAD.WIDE UR6, UR24, UR13, UR6 ;  /* 0x0000000d180672a5 */ /* 0x000fe2000f8e0206 */
[----:B------:R-:W-:Y:S01]  /*0610*/  IMAD.U32 R4, RZ, RZ, UR10 ;  /* 0x0000000aff047e24 */ /* 0x000fe2000f8e00ff */
[----:B------:R-:W-:Y:S01]  /*0620*/  ULDC.64 UR4, c[0x0][0x358] ;  /* 0x0000d60000047ab9 */ /* 0x000fe20000000a00 */
[----:B------:R-:W-:Y:S01]  /*0630*/  PLOP3.LUT P1, PT, PT, PT, UP4, 0x80, 0x0 ;  /* 0x000000000000781c */ /* 0x000fe20003f2f048 */
[----:B------:R-:W-:Y:S01]  /*0640*/  IMAD.U32 R5, RZ, RZ, UR11 ;  /* 0x0000000bff057e24 */ /* 0x000fe2000f8e00ff */
[----:B------:R-:W-:Y:S01]  /*0650*/  MOV R11, UR9 ;  /* 0x00000009000b7c02 */ /* 0x000fe20008000f00 */
[----:B------:R-:W-:Y:S01]  /*0660*/  IMAD.U32 R10, RZ, RZ, UR8 ;  /* 0x00000008ff0a7e24 */ /* 0x000fe2000f8e00ff */
[----:B------:R-:W-:Y:S01]  /*0670*/  UIMAD.WIDE UR4, UR24, UR13, UR4 ;  /* 0x0000000d180472a5 */ /* 0x000fe2000f8e0204 */
[----:B------:R-:W-:Y:S01]  /*0680*/  IMAD.U32 R8, RZ, RZ, UR6 ;  /* 0x00000006ff087e24 */ /* 0x000fe2000f8e00ff */
[----:B------:R-:W3:Y:S01]  /*0690*/  @P3 LDG.E R4, [R4.64] ;  /* 0x0000001c04043981 */ /* 0x000ee2000c1e1900 */
[----:B------:R-:W-:Y:S01]  /*06a0*/  IMAD.U32 R9, RZ, RZ, UR7 ;  /* 0x00000007ff097e24 */ /* 0x000fe2000f8e00ff */
[----:B------:R-:W-:-:S02]  /*06b0*/  MOV R100, RZ ;  /* 0x000000ff00647202 */ /* 0x000fc40000000f00 */
[----:B------:R-:W4:Y:S01]  /*06c0*/  @P4 LDG.E R3, [R10.64] ;  /* 0x0000001c0a034981 */ /* 0x000f22000c1e1900 */
[----:B------:R-:W-:Y:S01]  /*06d0*/  IMAD.U32 R6, RZ, RZ, UR4 ;  /* 0x00000004ff067e24 */ /* 0x000fe2000f8e00ff */
[----:B------:R-:W-:Y:S02]  /*06e0*/  MOV R7, UR5 ;  /* 0x0000000500077c02 */ /* 0x000fe40008000f00 */
[----:B------:R-:W4:Y:S04]  /*06f0*/  @P2 LDG.E R2, [R8.64] ;  /* 0x0000001c08022981 */ /* 0x000f28000c1e1900 */
[----:B------:R1:W5:Y:S01]  /*0700*/  @P1 LDG.E R100, [R6.64] ;  /* 0x0000001c06641981 */ /* 0x000362000c1e1900 */
[----:B------:R-:W1:Y:S01]  /*0710*/  S2UR UR15, SR_CTAID.Y ;  /* 0x00000000000f79c3 */ /* 0x000e620000002600 */
[----:B------:R-:W-:-:S02]  /*0720*/  UMOV UR20, URZ ;  /* 0x0000003f00147c82 */ /* 0x000fc40008000000 */
[----:B------:R-:W-:Y:S02]  /*0730*/  ULDC UR23, c[0x0][0x168] ;  /* 0x00005a0000177ab9 */ /* 0x000fe40000000800 */
[----:B------:R-:W-:Y:S02]  /*0740*/  UMOV UR21, URZ ;  /* 0x0000003f00157c82 */ /* 0x000fe40008000000 */
[----:B------:R-:W-:Y:S02]  /*0750*/  UMOV UR19, URZ ;  /* 0x0000003f00137c82 */ /* 0x000fe40008000000 */
[----:B------:R-:W-:Y:S02]  /*0760*/  ULDC UR37, c[0x0][0x1d0] ;  /* 0x0000740000257ab9 */ /* 0x000fe40000000800 */
[----:B------:R-:W-:Y:S02]  /*0770*/  ULDC UR22, c[0x0][0x228] ;  /* 0x00008a0000167ab9 */ /* 0x000fe40000000800 */
[----:B-1----:R-:W-:Y:S01]  /*0780*/  USHF.R.S32.HI UR14, URZ, 0x1f, UR15 ;  /* 0x0000001f3f0e7899 */ /* 0x002fe2000801140f */
[----:B--2---:R1:W2:Y:S08]  /*0790*/  @P0 R2UR UR23, R0 ;  /* 0x00000000001703c2 */ /* 0x0042b000000e0000 */
[----:B---3--:R1:W3:Y:S08]  /*07a0*/  @P3 R2UR UR20, R4 ;  /* 0x00000000041433c2 */ /* 0x0082f000000e0000 */
[----:B----4-:R1:W4:Y:S08]  /*07b0*/  @P4 R2UR UR21, R3 ;  /* 0x00000000031543c2 */ /* 0x01033000000e0000 */
[----:B------:R1:W1:Y:S01]  /*07c0*/  @P2 R2UR UR19, R2 ;  /* 0x00000000021323c2 */ /* 0x00026200000e0000 */
[----:B------:R-:W-:Y:S05]  /*07d0*/  @P0 BRA `(.L_x_293) ;  /* 0x0000006000000947 */ /* 0x000fea0003800000 */
[----:B--2---:R-:W-:Y:S05]  /*07e0*/  @!P4 BRA `(.L_x_293) ;  /* 0x000000500000c947 */ /* 0x004fea0003800000 */
[----:B-1----:R-:W2:Y:S04]  /*07f0*/  LDG.E R0, [R10.64] ;  /* 0x0000001c0a007981 */ /* 0x002ea8000c1e1900 */
[----:B----4-:R-:W4:Y:S01]  /*0800*/  LDG.E R2, [R10.64+0x4] ;  /* 0x0000041c0a027981 */ /* 0x010f22000c1e1900 */
[----:B--2---:R-:W1:Y:S08]  /*0810*/  R2UR UR23, R0 ;  /* 0x00000000001773c2 */ /* 0x004e7000000e0000 */
[----:B----4-:R-:W1:Y:S02]  /*0820*/  R2UR UR4, R2 ;  /* 0x00000000020473c2 */ /* 0x010e6400000e0000 */
[----:B-1----:R-:W-:-:S06]  /*0830*/  UIADD3 UR23, -UR23, UR4, URZ ;  /* 0x0000000417177290 */ /* 0x002fcc000fffe13f */
.L_x_293:
[----:B--2---:R-:W-:-:S04]  /*0840*/  ISETP.NE.U32.AND P0, PT, RZ, c[0x0][0x368], PT ;  /* 0x0000da00ff007a0c */ /* 0x004fc80003f05070 */
[----:B------:R-:W-:-:S13]  /*0850*/  ISETP.NE.AND.EX P0, PT, RZ, c[0x0][0x36c], PT, P0 ;  /* 0x0000db00ff007a0c */ /* 0x000fda0003f05300 */
[----:B------:R-:W-:Y:S05]  /*0860*/  @!P0 BRA `(.L_x_294) ;  /* 0x0000007000008947 */ /* 0x000fea0003800000 */
[----:B------:R-:W-:Y:S02]  /*0870*/  ULDC.64 UR4, c[0x0][0x368] ;  /* 0x0000da0000047ab9 */ /* 0x000fe40000000a00 */
[----:B------:R-:W-:-:S06]  /*0880*/  UIMAD.WIDE UR4, UR24, UR13, UR4 ;  /* 0x0000000d180472a5 */ /* 0x000fcc000f8e0204 */
[----:B-1----:R-:W-:Y:S02]  /*0890*/  MOV R2, UR4 ;  /* 0x0000000400027c02 */ /* 0x002fe40008000f00 */
[----:B------:R-:W-:-:S05]  /*08a0*/  MOV R3, UR5 ;  /* 0x0000000500037c02 */ /* 0x000fca0008000f00 */
[----:B------:R-:W2:Y:S02]  /*08b0*/  LDG.E R0, [R2.64] ;  /* 0x0000001c02007981 */ /* 0x000ea4000c1e1900 */
[----:B--2---:R1:W2:Y:S02]  /*08c0*/  R2UR UR37, R0 ;  /* 0x00000000002573c2 */ /* 0x0042a400000e0000 */
[----:B-12---:R-:W-:Y:S05]  /*08d0*/  BRA `(.L_x_295) ;  /* 0x0000006000007947 */ /* 0x006fea0003800000 */
.L_x_294:
[----:B------:R-:W-:Y:S05]  /*08e0*/  @!P2 BRA `(.L_x_295) ;  /* 0x000000500000a947 */ /* 0x000fea0003800000 */
[----:B-1----:R-:W2:Y:S04]  /*08f0*/  LDG.E R0, [R8.64] ;  /* 0x0000001c08007981 */ /* 0x002ea8000c1e1900 */
[----:B----4-:R-:W4:Y:S01]  /*0900*/  LDG.E R2, [R8.64+0x4] ;  /* 0x0000041c08027981 */ /* 0x010f22000c1e1900 */
[----:B--2---:R-:W1:Y:S08]  /*0910*/  R2UR UR37, R0 ;  /* 0x00000000002573c2 */ /* 0x004e7000000e0000 */
[----:B----4-:R-:W1:Y:S02]  /*0920*/  R2UR UR4, R2 ;  /* 0x00000000020473c2 */ /* 0x010e6400000e0000 */
[----:B-1----:R-:W-:-:S06]  /*0930*/  UIADD3 UR37, -UR37, UR4, URZ ;  /* 0x0000000425257290 */ /* 0x002fcc000fffe13f */
.L_x_295:
[----:B-1----:R-:W2:Y:S01]  /*0940*/  @P1 LDG.E R0, [R6.64] ;  /* 0x0000001c06001981 */ /* 0x002ea2000c1e1900 */
[----:B------:R-:W-:-:S03]  /*0950*/  ULDC.64 UR4, c[0x0][0x378] ;  /* 0x0000de0000047ab9 */ /* 0x000fc60000000a00 */
[----:B----4-:R-:W4:Y:S01]  /*0960*/  @P1 LDG.E R2, [R6.64+0x4] ;  /* 0x0000041c06021981 */ /* 0x010f22000c1e1900 */
[----:B------:R-:W-:Y:S01]  /*0970*/  UISETP.NE.U32.AND UP0, UPT, URZ, UR4, UPT ;  /* 0x000000043f00728c */ /* 0x000fe2000bf05070 */
[----:B------:R-:W-:-:S03]  /*0980*/  IMAD.U32 R84, RZ, RZ, UR37 ;  /* 0x00000025ff547e24 */ /* 0x000fc6000f8e00ff */
[----:B------:R-:W-:-:S03]  /*0990*/  UISETP.NE.AND.EX UP0, UPT, URZ, UR5, UPT, UP0 ;  /* 0x000000053f00728c */ /* 0x000fc6000bf05300 */
[----:B------:R-:W-:-:S03]  /*09a0*/  ULDC.64 UR4, c[0x0][0x378] ;  /* 0x0000de0000047ab9 */ /* 0x000fc60000000a00 */
[----:B------:R-:W-:-:S05]  /*09b0*/  PLOP3.LUT P0, PT, PT, PT, UP0, 0x80, 0x0 ;  /* 0x000000000000781c */ /* 0x000fca0003f0f008 */
[----:B------:R-:W-:-:S06]  /*09c0*/  @UP0 UIMAD.WIDE UR4, UR24, UR13, UR4 ;  /* 0x0000000d180402a5 */ /* 0x000fcc000f8e0204 */
[----:B------:R-:W-:Y:S01]  /*09d0*/  MOV R4, UR4 ;  /* 0x0000000400047c02 */ /* 0x000fe20008000f00 */
[----:B------:R-:W-:Y:S01]  /*09e0*/  ULDC UR4, c[0x0][0x2c4] ;  /* 0x0000b10000047ab9 */ /* 0x000fe20000000800 */
[----:B------:R-:W-:Y:S01]  /*09f0*/  IMAD.U32 R5, RZ, RZ, UR5 ;  /* 0x00000005ff057e24 */ /* 0x000fe2000f8e00ff */
[----:B------:R-:W-:-:S03]  /*0a00*/  UISETP.NE.AND UP3, UPT, UR4, 0x1, UPT ;  /* 0x000000010400788c */ /* 0x000fc6000bf65270 */
[----:B------:R-:W-:Y:S01]  /*0a10*/  ULDC.64 UR4, c[0x0][0x2c8] ;  /* 0x0000b20000047ab9 */ /* 0x000fe20000000a00 */
[----:B------:R1:W5:Y:S01]  /*0a20*/  @P0 LDG.E R84, [R4.64] ;  /* 0x0000001c04540981 */ /* 0x000362000c1e1900 */
[----:B---3--:R-:W-:-:S06]  /*0a30*/  UIADD3 UR8, -UR20, UR37, URZ ;  /* 0x0000002514087290 */ /* 0x008fcc000fffe13f */
[----:B------:R-:W-:-:S04]  /*0a40*/  @UP3 UIADD3 UR10, UR18, 0x7f, URZ ;  /* 0x0000007f120a3890 */ /* 0x000fc8000fffe03f */
[----:B------:R-:W-:Y:S01]  /*0a50*/  UIMAD.WIDE.U32 UR10, UR10, UR4, URZ ;  /* 0x000000040a0a72a5 */ /* 0x000fe2000f8e003f */
[----:B--2---:R-:W2:Y:S08]  /*0a60*/  @P1 R2UR UR6, R0 ;  /* 0x00000000000613c2 */ /* 0x004eb000000e0000 */
[----:B----4-:R-:W2:Y:S02]  /*0a70*/  @P1 R2UR UR7, R2 ;  /* 0x00000000020713c2 */ /* 0x010ea400000e0000 */
[----:B--2---:R-:W-:-:S02]  /*0a80*/  @UP4 UIADD3 UR22, -UR6, UR7, URZ ;  /* 0x0000000706164290 */ /* 0x004fc4000fffe13f */
[----:B------:R-:W-:Y:S02]  /*0a90*/  UIADD3 UR6, UR18, 0x7f, URZ ;  /* 0x0000007f12067890 */ /* 0x000fe4000fffe03f */
[----:B------:R-:W-:Y:S02]  /*0aa0*/  @UP3 USHF.R.U32.HI UR6, URZ, UR5, UR11 ;  /* 0x000000053f063299 */ /* 0x000fe4000801160b */
[----:B------:R-:W-:Y:S02]  /*0ab0*/  UIADD3 UR12, UR8, UR22, URZ ;  /* 0x00000016080c7290 */ /* 0x000fe4000fffe03f */
[----:B------:R-:W-:Y:S02]  /*0ac0*/  ULDC.64 UR4, c[0x0][0x328] ;  /* 0x0000ca0000047ab9 */ /* 0x000fe40000000a00 */
[----:B------:R-:W-:Y:S02]  /*0ad0*/  UISETP.GE.AND UP2, UPT, UR5, 0x1, UPT ;  /* 0x000000010500788c */ /* 0x000fe4000bf46270 */
[----:B------:R-:W-:-:S04]  /*0ae0*/  UIADD3 UR11, UR12, 0x1, -UR23 ;  /* 0x000000010c0b7890 */ /* 0x000fc8000fffe817 */
[----:B------:R-:W-:Y:S01]  /*0af0*/  PLOP3.LUT P0, PT, PT, PT, UP2, 0x40, 0x0 ;  /* 0x000000000000781c */ /* 0x000fe20003f0e828 */
[----:B------:R-:W-:-:S04]  /*0b00*/  UIADD3 UR6, UR11, UR6, URZ ;  /* 0x000000060b067290 */ /* 0x000fc8000fffe03f */
[----:B------:R-:W-:-:S08]  /*0b10*/  UIADD3 UR17, UR6, UR4, URZ ;  /* 0x0000000406117290 */ /* 0x000fd0000fffe03f */
[----:B------:R-:W-:Y:S05]  /*0b20*/  @P0 BRA `(.L_x_296) ;  /* 0x0000014000000947 */ /* 0x000fea0003800000 */
[----:B-1----:R-:W-:Y:S01]  /*0b30*/  ISETP.LT.AND P0, PT, RZ, UR6, PT ;  /* 0x00000006ff007c0c */ /* 0x002fe2000bf01270 */
[----:B------:R-:W-:-:S12]  /*0b40*/  UIADD3 UR4, UR6, -0x1, URZ ;  /* 0xffffffff06047890 */ /* 0x000fd8000fffe03f */
[----:B------:R-:W-:Y:S05]  /*0b50*/  @P0 BRA `(.L_x_297) ;  /* 0x0000008000000947 */ /* 0x000fea0003800000 */
[----:B------:R-:W-:Y:S02]  /*0b60*/  UISETP.NE.AND UP0, UPT, UR5, 0x1, UPT ;  /* 0x000000010500788c */ /* 0x000fe4000bf05270 */
[----:B------:R-:W-:-:S03]  /*0b70*/  UIADD3 UR4, -UR6, URZ, URZ ;  /* 0x0000003f06047290 */ /* 0x000fc6000fffe13f */
[----:B------:R-:W-:Y:S02]  /*0b80*/  ULDC.64 UR6, c[0x0][0x330] ;  /* 0x0000cc0000067ab9 */ /* 0x000fe40000000a00 */
[----:B------:R-:W-:-:S07]  /*0b90*/  UIMAD.WIDE.U32 UR26, UR4, UR6, URZ ;  /* 0x00000006041a72a5 */ /* 0x000fce000f8e003f */
[----:B------:R-:W-:Y:S02]  /*0ba0*/  @UP0 UMOV UR9, UR27 ;  /* 0x0000001b00090c82 */ /* 0x000fe40008000000 */
[----:B------:R-:W-:-:S04]  /*0bb0*/  @UP0 USHF.R.U32.HI UR4, URZ, UR7, UR9 ;  /* 0x000000073f040299 */ /* 0x000fc80008011609 */
[----:B------:R-:W-:Y:S01]  /*0bc0*/  ULOP3.LUT UR4, URZ, UR4, URZ, 0x33, !UPT ;  /* 0x000000043f047292 */ /* 0x000fe2000f8e333f */
[----:B------:R-:W-:Y:S05]  /*0bd0*/  BRA `(.L_x_298) ;  /* 0x0000005000007947 */ /* 0x000fea0003800000 */
.L_x_297:
[----:B------:R-:W-:Y:S02]  /*0be0*/  UISETP.NE.AND UP0, UPT, UR5, 0x1, UPT ;  /* 0x000000010500788c */ /* 0x000fe4000bf05270 */
[----:B------:R-:W-:Y:S02]  /*0bf0*/  ULDC.64 UR6, c[0x0][0x330] ;  /* 0x0000cc0000067ab9 */ /* 0x000fe40000000a00 */
[----:B------:R-:W-:-:S07]  /*0c00*/  UIMAD.WIDE.U32 UR26, UR4, UR6, URZ ;  /* 0x00000006041a72a5 */ /* 0x000fce000f8e003f */
[----:B------:R-:W-:Y:S02]  /*0c10*/  @UP0 UMOV UR9, UR27 ;  /* 0x0000001b00090c82 */ /* 0x000fe40008000000 */
[----:B------:R-:W-:Y:S02]  /*0c20*/  @UP0 USHF.R.U32.HI UR4, URZ, UR7, UR9 ;  /* 0x000000073f040299 */ /* 0x000fe40008011609 */
.L_x_298:
[----:B------:R-:W-:Y:S02]  /*0c30*/  ULDC UR6, c[0x0][0x32c] ;  /* 0x0000cb0000067ab9 */ /* 0x000fe40000000800 */
[----:B------:R-:W-:-:S04]  /*0c40*/  UIMAD UR6, UR4, UR5, UR6 ;  /* 0x00000005040672a4 */ /* 0x000fc8000f8e0206 */
[----:B------:R-:W-:-:S04]  /*0c50*/  UISETP.LT.AND UP0, UPT, UR17, UR6, UPT ;  /* 0x000000061100728c */ /* 0x000fc8000bf01270 */
[----:B------:R-:W-:-:S03]  /*0c60*/  USEL UR17, UR17, UR6, UP0 ;  /* 0x0000000611117287 */ /* 0x000fc60008000000 */
.L_x_296:
[----:B-1----:R-:W-:Y:S01]  /*0c70*/  ULDC.64 UR6, c[0x0][0x2c8] ;  /* 0x0000b20000067ab9 */ /* 0x002fe20000000a00 */
[----:B------:R-:W-:Y:S01]  /*0c80*/  PLOP3.LUT P0, PT, PT, PT, UP2, 0x40, 0x0 ;  /* 0x000000000000781c */ /* 0x000fe20003f0e828 */
[----:B------:R-:W-:Y:S02]  /*0c90*/  UIMAD.WIDE.U32 UR26, UR18, UR6, URZ ;  /* 0x00000006121a72a5 */ /* 0x000fe4000f8e003f */
[----:B------:R-:W-:Y:S02]  /*0ca0*/  UIADD3 UR9, UR12, 0x3f, URZ ;  /* 0x0000003f0c097890 */ /* 0x000fe4000fffe03f */
[----:B------:R-:W-:Y:S02]  /*0cb0*/  UMOV UR25, UR18 ;  /* 0x0000001200197c82 */ /* 0x000fe40008000000 */
[----:B------:R-:W-:Y:S02]  /*0cc0*/  UIADD3 UR10, UR12, -UR23, URZ ;  /* 0x800000170c0a7290 */ /* 0x000fe4000fffe03f */
[----:B------:R-:W-:-:S02]  /*0cd0*/  USHF.R.S32.HI UR4, URZ, 0x1f, UR9 ;  /* 0x0000001f3f047899 */ /* 0x000fc40008011409 */
[----:B------:R-:W-:Y:S02]  /*0ce0*/  @UP3 USHF.R.U32.HI UR25, URZ, UR7, UR27 ;  /* 0x000000073f193299 */ /* 0x000fe4000801161b */
[----:B------:R-:W-:Y:S02]  /*0cf0*/  ULEA.HI UR9, UR4, UR9, URZ, 0x6 ;  /* 0x0000000904097291 */ /* 0x000fe4000f8f303f */
[----:B------:R-:W-:Y:S02]  /*0d00*/  UIADD3 UR7, UR10, UR25, URZ ;  /* 0x000000190a077290 */ /* 0x000fe4000fffe03f */
[----:B------:R-:W-:Y:S02]  /*0d10*/  ULDC UR6, c[0x0][0x324] ;  /* 0x0000c90000067ab9 */ /* 0x000fe40000000800 */
[----:B------:R-:W-:Y:S02]  /*0d20*/  USHF.R.S32.HI UR9, URZ, 0x6, UR9 ;  /* 0x000000063f097899 */ /* 0x000fe40008011409 */
        /* <DEDUP_REMOVED lines=13> */
.L_x_300:
[----:B------:R-:W-:-:S03]  /*0e00*/  UISETP.NE.AND UP0, UPT, UR5, 0x1, UPT ;  /* 0x000000010500788c */ /* 0x000fc6000bf05270 */
[----:B------:R-:W-:Y:S02]  /*0e10*/  ULDC.64 UR4, c[0x0][0x330] ;  /* 0x0000cc0000047ab9 */ /* 0x000fe40000000a00 */
[----:B------:R-:W-:-:S07]  /*0e20*/  UIMAD.WIDE.U32 UR26, UR7, UR4, URZ ;  /* 0x00000004071a72a5 */ /* 0x000fce000f8e003f */
[----:B------:R-:W-:Y:S02]  /*0e30*/  @UP0 UMOV UR25, UR27 ;  /* 0x0000001b00190c82 */ /* 0x000fe40008000000 */
[----:B------:R-:W-:Y:S02]  /*0e40*/  @UP0 USHF.R.U32.HI UR7, URZ, UR5, UR25 ;  /* 0x000000053f070299 */ /* 0x000fe40008011619 */
.L_x_301:
[----:B------:R-:W-:Y:S02]  /*0e50*/  ULDC UR4, c[0x0][0x32c] ;  /* 0x0000cb0000047ab9 */ /* 0x000fe40000000800 */
[----:B------:R-:W-:-:S04]  /*0e60*/  UIMAD UR4, UR7, UR4, URZ ;  /* 0x00000004070472a4 */ /* 0x000fc8000f8e023f */
[----:B------:R-:W-:-:S04]  /*0e70*/  UISETP.LT.AND UP0, UPT, UR6, UR4, UPT ;  /* 0x000000040600728c */ /* 0x000fc8000bf01270 */
[----:B------:R-:W-:Y:S02]  /*0e80*/  USEL UR6, UR6, UR4, !UP0 ;  /* 0x0000000406067287 */ /* 0x000fe4000c000000 */
.L_x_299:
[----:B------:R-:W-:Y:S02]  /*0e90*/  UIADD3 UR17, UR17, 0x3f, URZ ;  /* 0x0000003f11117890 */ /* 0x000fe4000fffe03f */
[----:B------:R-:W-:Y:S02]  /*0ea0*/  USHF.R.S32.HI UR4, URZ, 0x1f, UR6 ;  /* 0x0000001f3f047899 */ /* 0x000fe40008011406 */
[----:B------:R-:W-:Y:S02]  /*0eb0*/  USHF.R.S32.HI UR5, URZ, 0x1f, UR17 ;  /* 0x0000001f3f057899 */ /* 0x000fe40008011411 */
[----:B------:R-:W-:Y:S02]  /*0ec0*/  ULEA.HI UR4, UR4, UR6, URZ, 0x6 ;  /* 0x0000000604047291 */ /* 0x000fe4000f8f303f */
[----:B------:R-:W-:Y:S02]  /*0ed0*/  ULEA.HI UR5, UR5, UR17, URZ, 0x6 ;  /* 0x0000001105057291 */ /* 0x000fe4000f8f303f */
[----:B------:R-:W-:-:S02]  /*0ee0*/  USHF.R.S32.HI UR4, URZ, 0x6, UR4 ;  /* 0x000000063f047899 */ /* 0x000fc40008011404 */
[----:B------:R-:W-:Y:S02]  /*0ef0*/  USHF.R.S32.HI UR5, URZ, 0x6, UR5 ;  /* 0x000000063f057899 */ /* 0x000fe40008011405 */
[----:B------:R-:W-:Y:S02]  /*0f00*/  UISETP.LT.AND UP1, UPT, URZ, UR4, UPT ;  /* 0x000000043f00728c */ /* 0x000fe4000bf21270 */
[----:B------:R-:W-:Y:S02]  /*0f10*/  UISETP.LT.AND UP0, UPT, UR5, UR9, UPT ;  /* 0x000000090500728c */ /* 0x000fe4000bf01270 */
[----:B------:R-:W-:Y:S02]  /*0f20*/  USEL UR4, URZ, UR4, !UP1 ;  /* 0x000000043f047287 */ /* 0x000fe4000c800000 */
[----:B------:R-:W-:Y:S02]  /*0f30*/  USEL UR5, UR5, UR9, UP0 ;  /* 0x0000000905057287 */ /* 0x000fe40008000000 */
[----:B------:R-:W-:-:S02]  /*0f40*/  ULEA UR4, UR4, -UR8, 0x6 ;  /* 0x8000000804047291 */ /* 0x000fc4000f8e303f */
[----:B------:R-:W-:Y:S02]  /*0f50*/  ULEA UR5, UR5, -UR8, 0x6 ;  /* 0x8000000805057291 */ /* 0x000fe4000f8e303f */
[----:B------:R-:W-:Y:S02]  /*0f60*/  UISETP.LT.AND UP1, UPT, URZ, UR4, UPT ;  /* 0x000000043f00728c */ /* 0x000fe4000bf21270 */
[----:B------:R-:W-:Y:S02]  /*0f70*/  UISETP.LT.AND UP0, UPT, UR5, UR22, UPT ;  /* 0x000000160500728c */ /* 0x000fe4000bf01270 */
[----:B------:R-:W-:Y:S02]  /*0f80*/  USEL UR4, URZ, UR4, !UP1 ;  /* 0x000000043f047287 */ /* 0x000fe4000c800000 */
[----:B------:R-:W-:Y:S02]  /*0f90*/  USEL UR5, UR5, UR22, UP0 ;  /* 0x0000001605057287 */ /* 0x000fe40008000000 */
[----:B------:R-:W-:-:S02]  /*0fa0*/  USHF.R.U32.HI UR8, URZ, 0x6, UR4 ;  /* 0x000000063f087899 */ /* 0x000fc40008011604 */
[----:B------:R-:W-:-:S05]  /*0fb0*/  UISETP.GT.AND UP0, UPT, UR5, UR4, UPT ;  /* 0x000000040500728c */ /* 0x000fca000bf04270 */
[----:B------:R-:W-:-:S06]  /*0fc0*/  UMOV UR6, UR8 ;  /* 0x0000000800067c82 */ /* 0x000fcc0008000000 */
[----:B------:R-:W-:-:S04]  /*0fd0*/  @UP0 UIADD3 UR5, UR5, 0x3f, URZ ;  /* 0x0000003f05050890 */ /* 0x000fc8000fffe03f */
[----:B------:R-:W-:-:S04]  /*0fe0*/  @UP0 USHF.R.S32.HI UR4, URZ, 0x1f, UR5 ;  /* 0x0000001f3f040899 */ /* 0x000fc80008011405 */
[----:B------:R-:W-:-:S04]  /*0ff0*/  @UP0 ULEA.HI UR4, UR4, UR5, URZ, 0x6 ;  /* 0x0000000504040291 */ /* 0x000fc8000f8f303f */
[----:B------:R-:W-:-:S04]  /*1000*/  @UP0 USHF.R.S32.HI UR6, URZ, 0x6, UR4 ;  /* 0x000000063f060899 */ /* 0x000fc80008011404 */
[----:B------:R-:W-:-:S06]  /*1010*/  UISETP.GT.AND UP0, UPT, UR6, UR8, UPT ;  /* 0x000000080600728c */ /* 0x000fcc000bf04270 */
[----:B------:R-:W-:-:S13]  /*1020*/  PLOP3.LUT P0, PT, PT, PT, UP0, 0x80, 0x0 ;  /* 0x000000000000781c */ /* 0x000fda0003f0f008 */
[----:B------:R-:W-:Y:S05]  /*1030*/  @!P0 BRA `(.L_x_302) ;  /* 0x0000556000008947 */ /* 0x000fea0003800000 */
[----:B------:R-:W-:Y:S02]  /*1040*/  ULDC.64 UR4, c[0x0][0x340] ;  /* 0x0000d00000047ab9 */ /* 0x000fe40000000a00 */
[----:B------:R-:W-:-:S04]  /*1050*/  UISETP.NE.U32.AND UP0, UPT, URZ, UR4, UPT ;  /* 0x000000043f00728c */ /* 0x000fc8000bf05070 */
[----:B------:R-:W-:-:S03]  /*1060*/  UISETP.NE.AND.EX UP0, UPT, URZ, UR5, UPT, UP0 ;  /* 0x000000053f00728c */ /* 0x000fc6000bf05300 */
[----:B------:R-:W-:-:S03]  /*1070*/  ULDC.64 UR4, c[0x0][0x340] ;  /* 0x0000d00000047ab9 */ /* 0x000fc60000000a00 */
[----:B------:R-:W-:-:S05]  /*1080*/  PLOP3.LUT P2, PT, PT, PT, UP0, 0x80, 0x0 ;  /* 0x000000000000781c */ /* 0x000fca0003f4f008 */
[----:B------:R-:W-:-:S06]  /*1090*/  @UP0 UIMAD.WIDE UR4, UR24, UR13, UR4 ;  /* 0x0000000d180402a5 */ /* 0x000fcc000f8e0204 */
[----:B------:R-:W-:Y:S02]  /*10a0*/  IMAD.U32 R4, RZ, RZ, UR4 ;  /* 0x00000004ff047e24 */ /* 0x000fe4000f8e00ff */
[----:B------:R-:W-:Y:S01]  /*10b0*/  IMAD.U32 R5, RZ, RZ, UR5 ;  /* 0x00000005ff057e24 */ /* 0x000fe2000f8e00ff */
[----:B------:R-:W-:Y:S01]  /*10c0*/  SHF.R.S32.HI R20, RZ, 0x1f, R83 ;  /* 0x0000001fff147819 */ /* 0x000fe20000011453 */
[----:B------:R-:W-:Y:S01]  /*10d0*/  UIADD3 UR17, UR6, -0x1, URZ ;  /* 0xffffffff06117890 */ /* 0x000fe2000fffe03f */
[----:B-----5:R-:W-:Y:S01]  /*10e0*/  SHF.R.S32.HI R2, RZ, 0x1f, R100 ;  /* 0x0000001fff027819 */ /* 0x020fe20000011464 */
[----:B------:R-:W-:Y:S01]  /*10f0*/  ULDC.64 UR4, c[0x0][0x240] ;  /* 0x0000900000047ab9 */ /* 0x000fe20000000a00 */
[-C--:B------:R-:W-:Y:S01]  /*1100*/  LEA.HI R26, R20, R83.reuse, RZ, 0x3 ;  /* 0x00000053141a7211 */ /* 0x080fe200078f18ff */
[----:B------:R1:W2:Y:S01]  /*1110*/  @P2 LDG.E R0, [R4.64] ;  /* 0x0000001c04002981 */ /* 0x0002a2000c1e1900 */
[----:B------:R-:W-:Y:S01]  /*1120*/  UIMAD UR4, UR14, UR4, URZ ;  /* 0x000000040e0472a4 */ /* 0x000fe2000f8e023f */
[----:B------:R-:W-:Y:S01]  /*1130*/  IMAD.U32 R3, RZ, RZ, UR17 ;  /* 0x00000011ff037e24 */ /* 0x000fe2000f8e00ff */
[----:B------:R-:W-:Y:S01]  /*1140*/  SHF.R.S32.HI R17, RZ, 0x3, R26 ;  /* 0x00000003ff117819 */ /* 0x000fe2000001141a */
[----:B------:R-:W-:Y:S01]  /*1150*/  USHF.R.S32.HI UR13, URZ, 0x1f, UR24 ;  /* 0x0000001f3f0d7899 */ /* 0x000fe20008011418 */
[----:B------:R-:W-:Y:S01]  /*1160*/  LOP3.LUT R26, R26, 0x1ffffff8, RZ, 0xc0, !PT ;  /* 0x1ffffff81a1a7812 */ /* 0x000fe200078ec0ff */
[----:B------:R-:W-:Y:S01]  /*1170*/  UIMAD UR6, UR15, UR5, UR4 ;  /* 0x000000050f0672a4 */ /* 0x000fe2000f8e0204 */
[C---:B------:R-:W-:Y:S01]  /*1180*/  IADD3 R98, -R17.reuse, UR22, RZ ;  /* 0x0000001611627c10 */ /* 0x040fe2000fffe1ff */
[----:B------:R-:W-:Y:S01]  /*1190*/  USEL UR31, UR24, URZ, !UP4 ;  /* 0x0000003f181f7287 */ /* 0x000fe2000e000000 */
[----:B------:R-:W-:Y:S01]  /*11a0*/  IADD3 R100, P3, R17, R100, RZ ;  /* 0x0000006411647210 */ /* 0x000fe20007f7e0ff */
[----:B------:R-:W-:Y:S01]  /*11b0*/  IMAD.IADD R26, R83, 0x1, -R26 ;  /* 0x00000001531a7824 */ /* 0x000fe200078e0a1a */
[----:B------:R-:W-:Y:S01]  /*11c0*/  USEL UR27, UR13, URZ, !UP4 ;  /* 0x0000003f0d1b7287 */ /* 0x000fe2000e000000 */
[----:B------:R-:W-:Y:S01]  /*11d0*/  IMAD R3, R3, -0x40, R98 ;  /* 0xffffffc003037824 */ /* 0x000fe200078e0262 */
[----:B------:R-:W-:Y:S01]  /*11e0*/  LEA.HI.X.SX32 R99, R17, R2, 0x1, P3 ;  /* 0x0000000211637211 */ /* 0x000fe200018f0eff */
[----:B------:R-:W-:Y:S01]  /*11f0*/  IMAD.SHL.U32 R26, R26, 0x8, RZ ;  /* 0x000000081a1a7824 */ /* 0x000fe200078e00ff */
[----:B------:R-:W-:Y:S01]  /*1200*/  ULDC.64 UR4, c[0x0][0x248] ;  /* 0x0000920000047ab9 */ /* 0x000fe20000000a00 */
[----:B------:R-:W-:Y:S01]  /*1210*/  IMAD.U32 R138, RZ, RZ, UR31 ;  /* 0x0000001fff8a7e24 */ /* 0x000fe2000f8e00ff */
[C---:B------:R-:W-:Y:S01]  /*1220*/  ISETP.GE.AND P0, PT, R3.reuse, 0x1, PT ;  /* 0x000000010300780c */ /* 0x040fe20003f06270 */
[----:B------:R-:W-:Y:S01]  /*1230*/  UIMAD UR4, UR27, UR4, URZ ;  /* 0x000000041b0472a4 */ /* 0x000fe2000f8e023f */
[----:B------:R-:W-:Y:S01]  /*1240*/  ISETP.GT.AND P1, PT, R3, 0x20, PT ;  /* 0x000000200300780c */ /* 0x000fe20003f24270 */
[----:B------:R-:W-:Y:S01]  /*1250*/  IMAD R3, R99, c[0x0][0x238], RZ ;  /* 0x00008e0063037a24 */ /* 0x000fe200078e02ff */
[--C-:B------:R-:W-:Y:S01]  /*1260*/  SHF.R.S32.HI R27, RZ, 0x1f, R26.reuse ;  /* 0x0000001fff1b7819 */ /* 0x100fe2000001141a */
[----:B------:R-:W-:Y:S01]  /*1270*/  UIMAD UR5, UR31, UR5, UR4 ;  /* 0x000000051f0572a4 */ /* 0x000fe2000f8e0204 */
[----:B------:R-:W-:Y:S01]  /*1280*/  LEA.HI R24, R20, R83, RZ, 0x2 ;  /* 0x0000005314187211 */ /* 0x000fe200078f10ff */
[C---:B------:R-:W-:Y:S01]  /*1290*/  IMAD R2, R100.reuse, c[0x0][0x23c], R3 ;  /* 0x00008f0064027a24 */ /* 0x040fe200078e0203 */
[----:B------:R-:W-:Y:S01]  /*12a0*/  UMOV UR38, 0x6 ;  /* 0x0000000600267882 */ /* 0x000fe20000000000 */
[----:B------:R-:W-:Y:S01]  /*12b0*/  IMAD.WIDE.U32 R6, R100, c[0x0][0x238], R26 ;  /* 0x00008e0064067a25 */ /* 0x000fe200078e001a */
[----:B------:R-:W-:Y:S01]  /*12c0*/  LOP3.LUT R18, R24, 0xfffffffc, RZ, 0xc0, !PT ;  /* 0xfffffffc18127812 */ /* 0x000fe200078ec0ff */
[----:B------:R-:W-:Y:S01]  /*12d0*/  USHF.R.S32.HI UR4, URZ, 0x1f, UR17 ;  /* 0x0000001f3f047899 */ /* 0x000fe20008011411 */
[C---:B------:R-:W-:Y:S01]  /*12e0*/  IADD3 R3, R26.reuse, 0x40, RZ ;  /* 0x000000401a037810 */ /* 0x040fe20007ffe0ff */
[----:B------:R-:W-:Y:S01]  /*12f0*/  IMAD.IADD R7, R7, 0x1, R2 ;  /* 0x0000000107077824 */ /* 0x000fe200078e0202 */
[----:B------:R-:W-:Y:S01]  /*1300*/  ISETP.GE.AND P5, PT, R26, c[0x0][0x1d4], PT ;  /* 0x000075001a007a0c */ /* 0x000fe20003fa6270 */
[----:B------:R-:W-:Y:S01]  /*1310*/  IMAD.U32 R2, RZ, RZ, UR15 ;  /* 0x0000000fff027e24 */ /* 0x000fe2000f8e00ff */
[----:B------:R-:W-:Y:S01]  /*1320*/  ISETP.GE.AND P4, PT, R3, c[0x0][0x1d4], PT ;  /* 0x0000750003007a0c */ /* 0x000fe20003f86270 */
[----:B------:R-:W-:Y:S01]  /*1330*/  IMAD.SHL.U32 R17, R17, 0x40, RZ ;  /* 0x0000004011117824 */ /* 0x000fe200078e00ff */
[----:B------:R-:W-:Y:S01]  /*1340*/  SHF.R.S32.HI R127, RZ, 0x2, R24 ;  /* 0x00000002ff7f7819 */ /* 0x000fe20000011418 */
[----:B------:R-:W-:Y:S01]  /*1350*/  IMAD.WIDE.U32 R140, R2, c[0x0][0x240], R6 ;  /* 0x00009000028c7a25 */ /* 0x000fe200078e0006 */
[----:B------:R-:W-:Y:S01]  /*1360*/  SHF.R.S32.HI R24, RZ, 0x1f, R24 ;  /* 0x0000001fff187819 */ /* 0x000fe20000011418 */
[----:B------:R-:W-:Y:S01]  /*1370*/  ULDC UR32, c[0x0][0x23c] ;  /* 0x00008f0000207ab9 */ /* 0x000fe20000000800 */
[----:B------:R-:W-:Y:S01]  /*1380*/  LOP3.LUT R17, R17, 0x1c0, RZ, 0xc0, !PT ;  /* 0x000001c011117812 */ /* 0x000fe200078ec0ff */
[----:B------:R-:W-:Y:S01]  /*1390*/  IMAD.IADD R18, R83, 0x1, -R18 ;  /* 0x0000000153127824 */ /* 0x000fe200078e0a12 */
[----:B------:R-:W-:Y:S01]  /*13a0*/  IADD3 R141, R141, UR6, RZ ;  /* 0x000000068d8d7c10 */ /* 0x000fe2000fffe0ff */
[----:B------:R-:W-:Y:S01]  /*13b0*/  ULDC.64 UR6, c[0x0][0x238] ;  /* 0x00008e0000067ab9 */ /* 0x000fe20000000a00 */
[----:B------:R-:W-:Y:S01]  /*13c0*/  IMAD.MOV.U32 R2, RZ, RZ, c[0x0][0x27c] ;  /* 0x00009f00ff027624 */ /* 0x000fe200078e00ff */
[----:B------:R-:W-:Y:S01]  /*13d0*/  USHF.L.U32 UR26, UR6, 0x6, URZ ;  /* 0x00000006061a7899 */ /* 0x000fe2000800063f */
[----:B------:R-:W-:Y:S01]  /*13e0*/  IMAD.SHL.U32 R16, R18, 0x4, RZ ;  /* 0x0000000412107824 */ /* 0x000fe200078e00ff */
[----:B------:R-:W-:Y:S01]  /*13f0*/  USHF.L.U64.HI UR25, UR6, UR38, UR7 ;  /* 0x0000002606197299 */ /* 0x000fe20008010207 */
[----:B------:R-:W-:Y:S01]  /*1400*/  IMAD.WIDE.U32 R140, R138, c[0x0][0x248], R140 ;  /* 0x000092008a8c7a25 */ /* 0x000fe200078e008c */
[----:B-1----:R-:W-:Y:S01]  /*1410*/  LOP3.LUT R4, R17, 0x38, R26, 0xf8, !PT ;  /* 0x0000003811047812 */ /* 0x002fe200078ef81a */
[----:B------:R-:W-:Y:S01]  /*1420*/  UIADD3 UR37, UR19, UR37, URZ ;  /* 0x0000002513257290 */ /* 0x000fe2000fffe03f */
[----:B------:R-:W-:Y:S01]  /*1430*/  SHF.R.U32.HI R17, RZ, 0x3, R17 ;  /* 0x00000003ff117819 */ /* 0x000fe20000011611 */
[----:B------:R-:W-:Y:S01]  /*1440*/  UIMAD UR7, UR25, UR17, URZ ;  /* 0x00000011190772a4 */ /* 0x000fe2000f8e023f */
[----:B------:R-:W-:Y:S01]  /*1450*/  IADD3 R145, R141, UR5, RZ ;  /* 0x000000058d917c10 */ /* 0x000fe2000fffe0ff */
[----:B------:R-:W-:Y:S01]  /*1460*/  IMAD.U32 R85, RZ, RZ, UR26 ;  /* 0x0000001aff557e24 */ /* 0x000fe2000f8e00ff */
[----:B------:R-:W-:Y:S01]  /*1470*/  IADD3 R15, R16, 0x20, RZ ;  /* 0x00000020100f7810 */ /* 0x000fe20007ffe0ff */
[----:B------:R-:W-:Y:S01]  /*1480*/  IMAD.MOV.U32 R144, RZ, RZ, R140 ;  /* 0x000000ffff907224 */ /* 0x000fe200078e008c */
[----:B------:R-:W-:Y:S01]  /*1490*/  UIMAD UR7, UR4, UR26, UR7 ;  /* 0x0000001a040772a4 */ /* 0x000fe2000f8e0207 */
[----:B------:R-:W-:Y:S01]  /*14a0*/  IMAD.U32 R3, RZ, RZ, UR15 ;  /* 0x0000000fff037e24 */ /* 0x000fe2000f8e00ff */
[----:B------:R-:W-:Y:S01]  /*14b0*/  LOP3.LUT R17, R4, R17, RZ, 0x3c, !PT ;  /* 0x0000001104117212 */ /* 0x000fe200078e3cff */
[----:B------:R-:W-:Y:S01]  /*14c0*/  IMAD.WIDE.U32 R8, R85, UR17, R144 ;  /* 0x0000001155087c25 */ /* 0x000fe2000f8e0090 */
[----:B------:R-:W-:Y:S01]  /*14d0*/  IADD3 R4, R26, 0x80, RZ ;  /* 0x000000801a047810 */ /* 0x000fe20007ffe0ff */
[----:B------:R-:W-:Y:S01]  /*14e0*/  ULDC.64 UR4, c[0x0][0x260] ;  /* 0x0000980000047ab9 */ /* 0x000fe20000000a00 */
[----:B------:R-:W-:Y:S01]  /*14f0*/  IADD3 R14, R16, 0x40, RZ ;  /* 0x00000040100e7810 */ /* 0x000fe20007ffe0ff */
[----:B------:R-:W-:Y:S01]  /*1500*/  IMAD.SHL.U32 R18, R18, 0x8, RZ ;  /* 0x0000000812127824 */ /* 0x000fe200078e00ff */
[----:B------:R-:W-:Y:S01]  /*1510*/  @P0 LEA R10, P6, R8, c[0x0][0x220], 0x1 ;  /* 0x00008800080a0a11 */ /* 0x000fe200078c08ff */
[----:B------:R-:W-:Y:S01]  /*1520*/  IMAD.WIDE.U32 R26, R3, c[0x0][0x260], R26 ;  /* 0x00009800031a7a25 */ /* 0x000fe200078e001a */
[----:B------:R-:W-:Y:S01]  /*1530*/  LEA.HI R24, R24, R127, RZ, 0x3 ;  /* 0x0000007f18187211 */ /* 0x000fe200078f18ff */
[----:B------:R-:W-:Y:S01]  /*1540*/  UIMAD UR4, UR14, UR4, URZ ;  /* 0x000000040e0472a4 */ /* 0x000fe2000f8e023f */
[----:B------:R-:W-:Y:S01]  /*1550*/  SHF.R.S32.HI R19, RZ, 0x1f, R18 ;  /* 0x0000001fff137819 */ /* 0x000fe20000011412 */
[----:B------:R-:W-:Y:S01]  /*1560*/  IMAD.IADD R13, R16, 0x1, R15 ;  /* 0x00000001100d7824 */ /* 0x000fe200078e020f */
[----:B------:R-:W-:Y:S01]  /*1570*/  LOP3.LUT R24, R24, 0xfffffff8, RZ, 0xc0, !PT ;  /* 0xfffffff818187812 */ /* 0x000fe200078ec0ff */
[----:B------:R-:W-:Y:S01]  /*1580*/  IMAD.IADD R12, R16, 0x1, R14 ;  /* 0x00000001100c7824 */ /* 0x000fe200078e020e */
[----:B------:R-:W-:Y:S01]  /*1590*/  ISETP.GE.AND P3, PT, R4, c[0x0][0x1d4], PT ;  /* 0x0000750004007a0c */ /* 0x000fe20003f66270 */
[----:B------:R-:W-:Y:S01]  /*15a0*/  UIMAD UR4, UR15, UR5, UR4 ;  /* 0x000000050f0472a4 */ /* 0x000fe2000f8e0204 */
[----:B------:R-:W-:Y:S01]  /*15b0*/  LEA.HI R122, R20, R83, RZ, 0x6 ;  /* 0x00000053147a7211 */ /* 0x000fe200078f30ff */
[----:B------:R-:W-:Y:S01]  /*15c0*/  USHF.L.U32 UR33, UR6, 0x5, URZ ;  /* 0x0000000506217899 */ /* 0x000fe2000800063f */
[----:B------:R-:W-:Y:S01]  /*15d0*/  SHF.R.S32.HI R94, RZ, 0x1f, R127 ;  /* 0x0000001fff5e7819 */ /* 0x000fe2000001147f */
[----:B------:R-:W-:Y:S01]  /*15e0*/  USHF.R.S32.HI UR40, URZ, 0x1f, UR37 ;  /* 0x0000001f3f287899 */ /* 0x000fe20008011425 */
[----:B------:R-:W-:Y:S01]  /*15f0*/  IMAD.WIDE.U32 R30, R127, c[0x0][0x280], R18 ;  /* 0x0000a0007f1e7a25 */ /* 0x000fe200078e0012 */
[----:B------:R-:W-:Y:S01]  /*1600*/  IADD3 R27, R27, UR4, RZ ;  /* 0x000000041b1b7c10 */ /* 0x000fe2000fffe0ff */
[----:B------:R-:W-:Y:S01]  /*1610*/  ULDC.64 UR4, c[0x0][0x210] ;  /* 0x0000840000047ab9 */ /* 0x000fe20000000a00 */
[----:B------:R-:W-:Y:S01]  /*1620*/  IADD3 R125, R18, 0x60, RZ ;  /* 0x00000060127d7810 */ /* 0x000fe20007ffe0ff */
[----:B------:R-:W-:Y:S01]  /*1630*/  UIMAD UR4, UR14, UR4, URZ ;  /* 0x000000040e0472a4 */ /* 0x000fe2000f8e023f */
[----:B------:R-:W-:Y:S01]  /*1640*/  IMAD.SHL.U32 R122, R122, 0x8, RZ ;  /* 0x000000087a7a7824 */ /* 0x000fe200078e00ff */
[----:B------:R-:W-:Y:S01]  /*1650*/  IADD3 R124, R18, 0x80, RZ ;  /* 0x00000080127c7810 */ /* 0x000fe20007ffe0ff */
[C---:B------:R-:W-:Y:S01]  /*1660*/  IMAD R130, R94.reuse, c[0x0][0x280], RZ ;  /* 0x0000a0005e827a24 */ /* 0x040fe200078e02ff */
[----:B------:R-:W-:Y:S01]  /*1670*/  UIMAD UR4, UR15, UR5, UR4 ;  /* 0x000000050f0472a4 */ /* 0x000fe2000f8e0204 */
[----:B------:R-:W-:Y:S01]  /*1680*/  IMAD R128, R94, c[0x0][0x290], RZ ;  /* 0x0000a4005e807a24 */ /* 0x000fe200078e02ff */
[----:B------:R-:W-:Y:S01]  /*1690*/  LOP3.LUT R122, R17, 0xfffffe00, R122, 0xf8, !PT ;  /* 0xfffffe00117a7812 */ /* 0x000fe200078ef87a */
[C---:B------:R-:W-:Y:S01]  /*16a0*/  IMAD R130, R127.reuse, c[0x0][0x284], R130 ;  /* 0x0000a1007f827a24 */ /* 0x040fe200078e0282 */
[----:B------:R-:W-:Y:S01]  /*16b0*/  SHF.R.S32.HI R17, RZ, 0x1f, R16 ;  /* 0x0000001fff117819 */ /* 0x000fe20000011410 */
[----:B------:R-:W-:Y:S01]  /*16c0*/  IMAD R128, R127, c[0x0][0x294], R128 ;  /* 0x0000a5007f807a24 */ /* 0x000fe200078e0280 */
[----:B------:R-:W-:Y:S01]  /*16d0*/  IADD3 R123, R18, 0xa0, RZ ;  /* 0x000000a0127b7810 */ /* 0x000fe20007ffe0ff */
[----:B------:R-:W-:-:S02]  /*16e0*/  IMAD.SHL.U32 R122, R122, 0x2, RZ ;  /* 0x000000027a7a7824 */ /* 0x000fc400078e00ff */
[----:B------:R-:W-:-:S04]  /*16f0*/  IMAD.WIDE.U32 R134, R127, c[0x0][0x280], R16 ;  /* 0x0000a0007f867a25 */ /* 0x000fc800078e0010 */
[----:B------:R-:W-:-:S04]  /*1700*/  IMAD.WIDE.U32 R132, R127, c[0x0][0x290], R16 ;  /* 0x0000a4007f847a25 */ /* 0x000fc800078e0010 */
[----:B------:R-:W-:-:S04]  /*1710*/  IMAD.WIDE.U32 R28, R127, c[0x0][0x290], R18 ;  /* 0x0000a4007f1c7a25 */ /* 0x000fc800078e0012 */
[----:B------:R-:W-:-:S04]  /*1720*/  IMAD.WIDE.U32 R138, R138, c[0x0][0x268], R26 ;  /* 0x00009a008a8a7a25 */ /* 0x000fc800078e001a */
[----:B------:R-:W-:Y:S02]  /*1730*/  IMAD.IADD R135, R135, 0x1, R130 ;  /* 0x0000000187877824 */ /* 0x000fe400078e0282 */
[----:B------:R-:W-:Y:S02]  /*1740*/  IMAD.IADD R133, R133, 0x1, R128 ;  /* 0x0000000185857824 */ /* 0x000fe400078e0280 */
[----:B------:R-:W-:Y:S02]  /*1750*/  IMAD.IADD R131, R130, 0x1, R31 ;  /* 0x0000000182837824 */ /* 0x000fe400078e021f */
[----:B------:R-:W-:Y:S02]  /*1760*/  IMAD.IADD R129, R128, 0x1, R29 ;  /* 0x0000000180817824 */ /* 0x000fe400078e021d */
[----:B------:R-:W-:-:S04]  /*1770*/  IMAD.WIDE.U32 R142, R127, c[0x0][0x1e0], RZ ;  /* 0x000078007f8e7a25 */ /* 0x000fc800078e00ff */
[----:B------:R-:W-:Y:S02]  /*1780*/  IMAD.MOV.U32 R130, RZ, RZ, R30 ;  /* 0x000000ffff827224 */ /* 0x000fe400078e001e */
[----:B------:R-:W-:Y:S02]  /*1790*/  IMAD.MOV.U32 R128, RZ, RZ, R28 ;  /* 0x000000ffff807224 */ /* 0x000fe400078e001c */
[----:B------:R-:W-:-:S04]  /*17a0*/  IMAD.WIDE.U32 R134, R84, c[0x0][0x280], R134 ;  /* 0x0000a00054867a25 */ /* 0x000fc800078e0086 */
[----:B------:R-:W-:-:S04]  /*17b0*/  IMAD.WIDE.U32 R130, R84, c[0x0][0x280], R130 ;  /* 0x0000a00054827a25 */ /* 0x000fc800078e0082 */
[----:B------:R-:W-:-:S04]  /*17c0*/  IMAD.WIDE.U32 R132, R84, c[0x0][0x290], R132 ;  /* 0x0000a40054847a25 */ /* 0x000fc800078e0084 */
[----:B------:R-:W-:Y:S01]  /*17d0*/  IMAD.WIDE.U32 R128, R84, c[0x0][0x290], R128 ;  /* 0x0000a40054807a25 */ /* 0x000fe200078e0080 */
[----:B--2---:R1:W2:Y:S01]  /*17e0*/  @P2 R2UR UR30, R0 ;  /* 0x00000000001e23c2 */ /* 0x0042a200000e0000 */
[C---:B------:R-:W-:Y:S02]  /*17f0*/  ISETP.GE.AND P2, PT, R2.reuse, 0x1, PT ;  /* 0x000000010200780c */ /* 0x040fe40003f46270 */
[----:B------:R-:W-:-:S05]  /*1800*/  IMAD.SHL.U32 R2, R2, 0x2, RZ ;  /* 0x0000000202027824 */ /* 0x000fca00078e00ff */
[----:B------:R-:W-:Y:S02]  /*1810*/  IADD3 R3, -R2, c[0x0][0x1d4], RZ ;  /* 0x0000750002037a10 */ /* 0x000fe40007ffe1ff */
[----:B-1----:R-:W-:-:S04]  /*1820*/  IADD3 R0, R9, UR7, RZ ;  /* 0x0000000709007c10 */ /* 0x002fc8000fffe0ff */
[----:B------:R-:W-:Y:S02]  /*1830*/  @P0 LEA.HI.X R11, R8, c[0x0][0x224], R0, 0x1, P6 ;  /* 0x00008900080b0a11 */ /* 0x000fe400030f0c00 */
[----:B------:R-:W-:-:S03]  /*1840*/  ISETP.GE.AND P6, PT, R18, c[0x0][0x27c], PT ;  /* 0x00009f0012007a0c */ /* 0x000fc60003fc6270 */
[----:B------:R-:W-:Y:S01]  /*1850*/  @!PT LDS RZ, [RZ] ;  /* 0x00000000fffff984 */ /* 0x000fe20000000800 */
[----:B------:R-:W-:Y:S01]  /*1860*/  @!PT LDS RZ, [RZ] ;  /* 0x00000000fffff984 */ /* 0x000fe20000000800 */
[----:B------:R-:W-:Y:S01]  /*1870*/  @!PT LDS RZ, [RZ] ;  /* 0x00000000fffff984 */ /* 0x000fe20000000800 */
[----:B------:R1:W-:Y:S01]  /*1880*/  @P0 LDGSTS.E.BYPASS.LTC128B.128 [R122+0x6100], [R10.64], !P5 ;  /* 0x061000000a7a0fae */ /* 0x0003e2000e901d5c */
[----:B------:R-:W-:Y:S02]  /*1890*/  SEL R7, RZ, c[0x0][0x27c], !P6 ;  /* 0x00009f00ff077a07 */ /* 0x000fe40007000000 */
[CC--:B------:R-:W-:Y:S01]  /*18a0*/  SEL R9, R2.reuse, R3.reuse, !P6 ;  /* 0x0000000302097207 */ /* 0x0c0fe20007000000 */
[----:B------:R1:W-:Y:S01]  /*18b0*/  @P0 LDGSTS.E.BYPASS.LTC128B.128 [R122+0x8100], [R10.64+0x80], !P4 ;  /* 0x081000800a7a0fae */ /* 0x0003e2000e101d5c */
[----:B------:R-:W-:Y:S02]  /*18c0*/  ISETP.GE.AND P6, PT, R13, c[0x0][0x27c], PT ;  /* 0x00009f000d007a0c */ /* 0x000fe40003fc6270 */
[----:B------:R-:W-:Y:S01]  /*18d0*/  SHF.R.S32.HI R6, RZ, 0x1f, R9 ;  /* 0x0000001fff067819 */ /* 0x000fe20000011409 */
[----:B------:R1:W-:Y:S01]  /*18e0*/  @P0 LDGSTS.E.BYPASS.LTC128B.128 [R122+0xa100], [R10.64+0x100], !P3 ;  /* 0x0a1001000a7a0fae */ /* 0x0003e2000d901d5c */
[----:B------:R-:W-:Y:S02]  /*18f0*/  SEL R22, RZ, c[0x0][0x27c], !P6 ;  /* 0x00009f00ff167a07 */ /* 0x000fe40007000000 */
[----:B------:R-:W-:-:S02]  /*1900*/  SEL R5, R2, R3, !P6 ;  /* 0x0000000302057207 */ /* 0x000fc40007000000 */
[----:B------:R-:W-:Y:S01]  /*1910*/  ISETP.GE.AND P6, PT, R12, c[0x0][0x27c], PT ;  /* 0x00009f000c007a0c */ /* 0x000fe20003fc6270 */
[----:B------:R-:W-:Y:S01]  /*1920*/  IMAD.IADD R22, R22, 0x1, R13 ;  /* 0x0000000116167824 */ /* 0x000fe200078e020d */
[----:B------:R-:W-:Y:S02]  /*1930*/  SHF.R.S32.HI R4, RZ, 0x1f, R5 ;  /* 0x0000001fff047819 */ /* 0x000fe40000011405 */
[----:B------:R-:W-:Y:S01]  /*1940*/  SEL R3, R2, R3, !P6 ;  /* 0x0000000302037207 */ /* 0x000fe20007000000 */
[----:B------:R-:W-:Y:S01]  /*1950*/  IMAD.IADD R2, R18, 0x1, R7 ;  /* 0x0000000112027824 */ /* 0x000fe200078e0207 */
[----:B------:R-:W-:Y:S01]  /*1960*/  LEA.HI R6, R6, R9, RZ, 0x4 ;  /* 0x0000000906067211 */ /* 0x000fe200078f20ff */
[----:B------:R-:W-:Y:S01]  /*1970*/  IMAD.U32 R7, RZ, RZ, UR15 ;  /* 0x0000000fff077e24 */ /* 0x000fe2000f8e00ff */
[----:B------:R-:W-:Y:S02]  /*1980*/  LEA.HI R4, R4, R5, RZ, 0x4 ;  /* 0x0000000504047211 */ /* 0x000fe400078f20ff */
[----:B------:R-:W-:Y:S01]  /*1990*/  SHF.R.S32.HI R113, RZ, 0x1f, R2 ;  /* 0x0000001fff717819 */ /* 0x000fe20000011402 */
[----:B------:R-:W-:Y:S01]  /*19a0*/  IMAD.WIDE.U32 R136, R7, c[0x0][0x210], R18 ;  /* 0x0000840007887a25 */ /* 0x000fe200078e0012 */
[----:B------:R-:W-:-:S02]  /*19b0*/  SHF.R.S32.HI R9, RZ, 0x1f, R22 ;  /* 0x0000001fff097819 */ /* 0x000fc40000011416 */
[-C--:B------:R-:W-:Y:S01]  /*19c0*/  LEA.HI R121, R113, R2.reuse, RZ, 0x3 ;  /* 0x0000000271797211 */ /* 0x080fe200078f18ff */
[----:B------:R-:W-:Y:S01]  /*19d0*/  IMAD.IADD R7, R127, 0x1, -R24 ;  /* 0x000000017f077824 */ /* 0x000fe200078e0a18 */
[----:B------:R-:W-:Y:S02]  /*19e0*/  LEA.HI R113, R113, R2, RZ, 0x6 ;  /* 0x0000000271717211 */ /* 0x000fe400078f30ff */
[----:B------:R-:W-:Y:S02]  /*19f0*/  SEL R5, RZ, c[0x0][0x27c], !P6 ;  /* 0x00009f00ff057a07 */ /* 0x000fe40007000000 */
[----:B------:R-:W-:Y:S01]  /*1a00*/  SHF.R.S32.HI R2, RZ, 0x1f, R3 ;  /* 0x0000001fff027819 */ /* 0x000fe20000011403 */
[----:B------:R-:W-:Y:S01]  /*1a10*/  IMAD.SHL.U32 R113, R113, 0x40, RZ ;  /* 0x0000004071717824 */ /* 0x000fe200078e00ff */
[C---:B------:R-:W-:Y:S01]  /*1a20*/  LOP3.LUT P6, RZ, R7.reuse, 0x4, RZ, 0xc0, !PT ;  /* 0x0000000407ff7812 */ /* 0x040fe200078cc0ff */
[----:B------:R-:W-:Y:S01]  /*1a30*/  IMAD.SHL.U32 R7, R7, 0x40, RZ ;  /* 0x0000004007077824 */ /* 0x000fe200078e00ff */
[----:B------:R-:W-:-:S02]  /*1a40*/  LEA.HI R120, R9, R22, RZ, 0x3 ;  /* 0x0000001609787211 */ /* 0x000fc400078f18ff */
[----:B------:R-:W-:Y:S01]  /*1a50*/  LEA.HI R9, R9, R22, RZ, 0x6 ;  /* 0x0000001609097211 */ /* 0x000fe200078f30ff */
[----:B------:R-:W-:Y:S01]  /*1a60*/  IMAD.IADD R22, R5, 0x1, R12 ;  /* 0x0000000105167824 */ /* 0x000fe200078e020c */
[----:B------:R-:W-:Y:S02]  /*1a70*/  LEA.HI R2, R2, R3, RZ, 0x4 ;  /* 0x0000000302027211 */ /* 0x000fe400078f20ff */
[----:B------:R-:W-:Y:S01]  /*1a80*/  LEA.HI R3, R20, R83, RZ, 0x5 ;  /* 0x0000005314037211 */ /* 0x000fe200078f28ff */
[----:B------:R-:W-:Y:S01]  /*1a90*/  IMAD.SHL.U32 R9, R9, 0x40, RZ ;  /* 0x0000004009097824 */ /* 0x000fe200078e00ff */
[----:B------:R-:W-:Y:S02]  /*1aa0*/  LOP3.LUT R7, R7, 0x1c0, RZ, 0xc0, !PT ;  /* 0x000001c007077812 */ /* 0x000fe400078ec0ff */
[----:B------:R-:W-:Y:S01]  /*1ab0*/  SHF.R.S32.HI R118, RZ, 0x4, R6 ;  /* 0x00000004ff767819 */ /* 0x000fe20000011406 */
[----:B------:R-:W-:Y:S01]  /*1ac0*/  IMAD.SHL.U32 R3, R3, 0x10, RZ ;  /* 0x0000001003037824 */ /* 0x000fe200078e00ff */
[----:B------:R-:W-:-:S02]  /*1ad0*/  SHF.R.S32.HI R109, RZ, 0x1f, R22 ;  /* 0x0000001fff6d7819 */ /* 0x000fc40000011416 */
[----:B------:R-:W-:Y:S02]  /*1ae0*/  SHF.R.U32.HI R5, RZ, 0x3, R7 ;  /* 0x00000003ff057819 */ /* 0x000fe40000011607 */
[----:B------:R-:W-:Y:S02]  /*1af0*/  LOP3.LUT R6, R7, 0x38, R120, 0xf8, !PT ;  /* 0x0000003807067812 */ /* 0x000fe400078ef878 */
[----:B------:R-:W-:Y:S02]  /*1b00*/  LEA.HI.SX32 R118, R121, R118, 0x1d ;  /* 0x0000007679767211 */ /* 0x000fe400078feaff */
[----:B------:R-:W-:Y:S02]  /*1b10*/  LEA.HI R119, R109, R22, RZ, 0x3 ;  /* 0x000000166d777211 */ /* 0x000fe400078f18ff */
[----:B------:R-:W-:Y:S02]  /*1b20*/  SHF.R.S32.HI R115, RZ, 0x4, R4 ;  /* 0x00000004ff737819 */ /* 0x000fe40000011404 */
[----:B------:R-:W-:-:S02]  /*1b30*/  SHF.R.S32.HI R2, RZ, 0x4, R2 ;  /* 0x00000004ff027819 */ /* 0x000fc40000011402 */
[----:B------:R-:W-:Y:S02]  /*1b40*/  LOP3.LUT R3, R3, 0xfffffe00, RZ, 0xc0, !PT ;  /* 0xfffffe0003037812 */ /* 0x000fe400078ec0ff */
[----:B------:R-:W-:Y:S02]  /*1b50*/  LOP3.LUT R111, R9, 0x7ffff000, RZ, 0xc0, !PT ;  /* 0x7ffff000096f7812 */ /* 0x000fe400078ec0ff */
[----:B------:R-:W-:Y:S02]  /*1b60*/  LOP3.LUT R6, R6, R5, RZ, 0x3c, !PT ;  /* 0x0000000506067212 */ /* 0x000fe400078e3cff */
[----:B------:R-:W-:Y:S02]  /*1b70*/  SHF.R.S32.HI R9, RZ, 0x1f, R118 ;  /* 0x0000001fff097819 */ /* 0x000fe40000011476 */
[----:B------:R-:W-:Y:S02]  /*1b80*/  LEA.HI.SX32 R115, R120, R115, 0x1d ;  /* 0x0000007378737211 */ /* 0x000fe400078feaff */
[----:B------:R-:W-:-:S02]  /*1b90*/  LEA.HI.SX32 R114, R119, R2, 0x1d ;  /* 0x0000000277727211 */ /* 0x000fc400078feaff */
[----:B------:R-:W-:Y:S02]  /*1ba0*/  IADD3 R111, R6, R111, R3 ;  /* 0x0000006f066f7210 */ /* 0x000fe40007ffe003 */
[----:B------:R-:W-:Y:S01]  /*1bb0*/  IADD3 R137, R137, UR4, RZ ;  /* 0x0000000489897c10 */ /* 0x000fe2000fffe0ff */
[----:B------:R-:W-:Y:S01]  /*1bc0*/  UMOV UR4, 0x5 ;  /* 0x0000000500047882 */ /* 0x000fe20000000000 */
[----:B------:R-:W-:Y:S01]  /*1bd0*/  LEA.HI R6, R9, R118, RZ, 0x3 ;  /* 0x0000007609067211 */ /* 0x000fe200078f18ff */
[----:B------:R-:W-:Y:S01]  /*1be0*/  IMAD.SHL.U32 R118, R118, 0x8, RZ ;  /* 0x0000000876767824 */ /* 0x000fe200078e00ff */
[----:B------:R-:W-:Y:S01]  /*1bf0*/  SHF.R.S32.HI R4, RZ, 0x1f, R115 ;  /* 0x0000001fff047819 */ /* 0x000fe20000011473 */
[----:B------:R-:W-:Y:S01]  /*1c00*/  USHF.L.U64.HI UR32, UR6, UR4, UR32 ;  /* 0x0000000406207299 */ /* 0x000fe20008010220 */
[----:B------:R-:W-:Y:S01]  /*1c10*/  SHF.R.S32.HI R9, RZ, 0x1f, R114 ;  /* 0x0000001fff097819 */ /* 0x000fe20000011472 */
[----:B------:R-:W-:Y:S01]  /*1c20*/  IMAD.SHL.U32 R6, R6, 0x200, RZ ;  /* 0x0000020006067824 */ /* 0x000fe200078e00ff */
[----:B------:R-:W-:Y:S01]  /*1c30*/  LOP3.LUT R20, R7, 0x38, R121, 0xf8, !PT ;  /* 0x0000003807147812 */ /* 0x000fe200078ef879 */
[----:B------:R-:W-:Y:S01]  /*1c40*/  ULDC.64 UR4, c[0x0][0x1e0] ;  /* 0x0000780000047ab9 */ /* 0x000fe20000000a00 */
[----:B------:R-:W-:Y:S01]  /*1c50*/  LEA.HI R109, R109, R22, RZ, 0x6 ;  /* 0x000000166d6d7211 */ /* 0x000fe200078f30ff */
[----:B------:R-:W-:Y:S01]  /*1c60*/  USHF.L.U64.HI UR34, UR4, UR38, UR5 ;  /* 0x0000002604227299 */ /* 0x000fe20008010205 */
[----:B------:R-:W-:Y:S01]  /*1c70*/  LEA.HI R4, R4, R115, RZ, 0x3 ;  /* 0x0000007304047211 */ /* 0x000fe200078f18ff */
[----:B------:R-:W-:Y:S01]  /*1c80*/  USHF.L.U32 UR35, UR4, 0x6, URZ ;  /* 0x0000000604237899 */ /* 0x000fe2000800063f */
[----:B------:R-:W-:Y:S01]  /*1c90*/  LEA.HI R2, R9, R114, RZ, 0x3 ;  /* 0x0000007209027211 */ /* 0x000fe200078f18ff */
[----:B------:R-:W-:Y:S01]  /*1ca0*/  IMAD.SHL.U32 R115, R115, 0x8, RZ ;  /* 0x0000000873737824 */ /* 0x000fe200078e00ff */
[----:B------:R-:W-:Y:S01]  /*1cb0*/  LOP3.LUT R113, R113, 0x7ffff000, RZ, 0xc0, !PT ;  /* 0x7ffff00071717812 */ /* 0x000fe200078ec0ff */
[----:B------:R-:W-:Y:S01]  /*1cc0*/  IMAD.SHL.U32 R114, R114, 0x8, RZ ;  /* 0x0000000872727824 */ /* 0x000fe200078e00ff */
[----:B------:R-:W-:Y:S01]  /*1cd0*/  LOP3.LUT R20, R20, R5, RZ, 0x3c, !PT ;  /* 0x0000000514147212 */ /* 0x000fe200078e3cff */
[----:B------:R-:W-:Y:S01]  /*1ce0*/  ULDC.64 UR4, c[0x0][0x280] ;  /* 0x0000a00000047ab9 */ /* 0x000fe20000000a00 */
[----:B------:R-:W-:Y:S01]  /*1cf0*/  LOP3.LUT R112, R7, 0x38, R118, 0xf8, !PT ;  /* 0x0000003807707812 */ /* 0x000fe200078ef876 */
[----:B------:R-:W-:Y:S01]  /*1d00*/  USHF.L.U64.HI UR36, UR4, UR38, UR5 ;  /* 0x0000002604247299 */ /* 0x000fe20008010205 */
[----:B------:R-:W-:Y:S01]  /*1d10*/  IADD3 R113, R20, R113, R3 ;  /* 0x0000007114717210 */ /* 0x000fe20007ffe003 */
[----:B------:R-:W-:Y:S01]  /*1d20*/  USHF.L.U32 UR39, UR4, 0x6, URZ ;  /* 0x0000000604277899 */ /* 0x000fe2000800063f */
[----:B------:R-:W-:Y:S01]  /*1d30*/  IMAD.SHL.U32 R109, R109, 0x40, RZ ;  /* 0x000000406d6d7824 */ /* 0x000fe200078e00ff */
[-C--:B------:R-:W-:Y:S01]  /*1d40*/  LOP3.LUT R112, R112, R5.reuse, RZ, 0x3c, !PT ;  /* 0x0000000570707212 */ /* 0x080fe200078e3cff */
[----:B------:R-:W-:Y:S01]  /*1d50*/  ULDC.64 UR4, c[0x0][0x290] ;  /* 0x0000a40000047ab9 */ /* 0x000fe20000000a00 */
[----:B------:R-:W-:Y:S01]  /*1d60*/  LOP3.LUT R6, R6, 0x7ffff000, RZ, 0xc0, !PT ;  /* 0x7ffff00006067812 */ /* 0x000fe200078ec0ff */
[----:B------:R-:W-:Y:S01]  /*1d70*/  IMAD.SHL.U32 R4, R4, 0x200, RZ ;  /* 0x0000020004047824 */ /* 0x000fe200078e00ff */
[C---:B------:R-:W-:Y:S01]  /*1d80*/  LOP3.LUT R20, R7.reuse, 0x38, R119, 0xf8, !PT ;  /* 0x0000003807147812 */ /* 0x040fe200078ef877 */
[----:B------:R-:W-:Y:S01]  /*1d90*/  IMAD.SHL.U32 R2, R2, 0x200, RZ ;  /* 0x0000020002027824 */ /* 0x000fe200078e00ff */
[C---:B------:R-:W-:Y:S01]  /*1da0*/  LOP3.LUT R110, R7.reuse, 0x38, R115, 0xf8, !PT ;  /* 0x00000038076e7812 */ /* 0x040fe200078ef873 */
[----:B------:R-:W-:Y:S01]  /*1db0*/  USHF.L.U64.HI UR38, UR4, UR38, UR5 ;  /* 0x0000002604267299 */ /* 0x000fe20008010205 */
[----:B------:R-:W-:Y:S01]  /*1dc0*/  LOP3.LUT R108, R7, 0x38, R114, 0xf8, !PT ;  /* 0x00000038076c7812 */ /* 0x000fe200078ef872 */
[----:B------:R-:W-:Y:S01]  /*1dd0*/  USHF.L.U32 UR41, UR4, 0x6, URZ ;  /* 0x0000000604297899 */ /* 0x000fe2000800063f */
[--C-:B------:R-:W-:Y:S01]  /*1de0*/  IADD3 R112, R112, R6, R3.reuse ;  /* 0x0000000670707210 */ /* 0x100fe20007ffe003 */
[----:B------:R-:W-:Y:S01]  /*1df0*/  ULDC.64 UR6, c[0x0][0x1e8] ;  /* 0x00007a0000067ab9 */ /* 0x000fe20000000a00 */
[----:B------:R-:W-:Y:S01]  /*1e00*/  LOP3.LUT R109, R109, 0x7ffff000, RZ, 0xc0, !PT ;  /* 0x7ffff0006d6d7812 */ /* 0x000fe200078ec0ff */
[----:B------:R-:W-:Y:S01]  /*1e10*/  ULDC.64 UR4, c[0x0][0x1e0] ;  /* 0x0000780000047ab9 */ /* 0x000fe20000000a00 */
[-C--:B------:R-:W-:Y:S01]  /*1e20*/  LOP3.LUT R20, R20, R5.reuse, RZ, 0x3c, !PT ;  /* 0x0000000514147212 */ /* 0x080fe200078e3cff */
[----:B------:R-:W-:Y:S01]  /*1e30*/  UIMAD UR43, UR40, UR4, URZ ;  /* 0x00000004282b72a4 */ /* 0x000fe2000f8e023f */
[----:B------:R-:W-:Y:S01]  /*1e40*/  LOP3.LUT R6, R7, 0x18, R18, 0xf8, !PT ;  /* 0x0000001807067812 */ /* 0x000fe200078ef812 */
[----:B------:R-:W-:Y:S01]  /*1e50*/  UIMAD.WIDE.U32 UR44, UR37, UR4, URZ ;  /* 0x00000004252c72a5 */ /* 0x000fe2000f8e003f */
[-C--:B------:R-:W-:Y:S01]  /*1e60*/  LOP3.LUT R110, R110, R5.reuse, RZ, 0x3c, !PT ;  /* 0x000000056e6e7212 */ /* 0x080fe200078e3cff */
[----:B------:R-:W-:Y:S01]  /*1e70*/  UIMAD UR43, UR37, UR5, UR43 ;  /* 0x00000005252b72a4 */ /* 0x000fe2000f8e022b */
[----:B------:R-:W-:Y:S01]  /*1e80*/  LOP3.LUT R4, R4, 0x7ffff000, RZ, 0xc0, !PT ;  /* 0x7ffff00004047812 */ /* 0x000fe200078ec0ff */
[----:B------:R-:W-:Y:S01]  /*1e90*/  UIMAD UR42, UR14, UR6, URZ ;  /* 0x000000060e2a72a4 */ /* 0x000fe2000f8e023f */
[----:B------:R-:W-:Y:S01]  /*1ea0*/  LOP3.LUT R108, R108, R5, RZ, 0x3c, !PT ;  /* 0x000000056c6c7212 */ /* 0x000fe200078e3cff */
[----:B------:R-:W-:Y:S01]  /*1eb0*/  ULDC.64 UR4, c[0x0][0x268] ;  /* 0x00009a0000047ab9 */ /* 0x000fe20000000a00 */
[----:B------:R-:W-:Y:S01]  /*1ec0*/  LOP3.LUT R2, R2, 0x7ffff000, RZ, 0xc0, !PT ;  /* 0x7ffff00002027812 */ /* 0x000fe200078ec0ff */
[----:B------:R-:W-:Y:S01]  /*1ed0*/  UIMAD UR27, UR27, UR4, URZ ;  /* 0x000000041b1b72a4 */ /* 0x000fe2000f8e023f */
[----:B------:R-:W-:Y:S01]  /*1ee0*/  @P1 IADD3 R8, P0, R8, UR33, RZ ;  /* 0x0000002108081c10 */ /* 0x000fe2000ff1e0ff */
[----:B------:R-:W-:Y:S01]  /*1ef0*/  UIADD3 UR45, UR45, UR43, URZ ;  /* 0x0000002b2d2d7290 */ /* 0x000fe2000fffe03f */
[----:B------:R-:W-:Y:S01]  /*1f00*/  IADD3 R109, R20, R109, R3 ;  /* 0x0000006d146d7210 */ /* 0x000fe20007ffe003 */
[----:B------:R-:W-:Y:S01]  /*1f10*/  UIMAD UR27, UR31, UR5, UR27 ;  /* 0x000000051f1b72a4 */ /* 0x000fe2000f8e021b */
[----:B------:R-:W-:Y:S01]  /*1f20*/  LOP3.LUT R117, R3, R6, R5, 0xf6, !PT ;  /* 0x0000000603757212 */ /* 0x000fe200078ef605 */
[----:B--2---:R-:W-:Y:S01]  /*1f30*/  @UP0 USHF.R.S32.HI UR31, URZ, 0x1f, UR30 ;  /* 0x0000001f3f1f0899 */ /* 0x004fe2000801141e */
[--C-:B------:R-:W-:Y:S01]  /*1f40*/  IADD3 R110, R110, R4, R3.reuse ;  /* 0x000000046e6e7210 */ /* 0x100fe20007ffe003 */
[----:B------:R-:W-:Y:S01]  /*1f50*/  UIMAD UR42, UR15, UR7, UR42 ;  /* 0x000000070f2a72a4 */ /* 0x000fe2000f8e022a */
[----:B------:R-:W-:Y:S01]  /*1f60*/  IADD3 R108, R108, R2, R3 ;  /* 0x000000026c6c7210 */ /* 0x000fe20007ffe003 */
[----:B------:R-:W-:Y:S01]  /*1f70*/  UIMAD.WIDE.U32 UR44, UR15, UR6, UR44 ;  /* 0x000000060f2c72a5 */ /* 0x000fe2000f8e002c */
[----:B------:R-:W-:Y:S01]  /*1f80*/  @P1 IADD3.X R3, R0, UR32, RZ, P0, !PT ;  /* 0x0000002000031c10 */ /* 0x000fe200087fe4ff */
[----:B------:R-:W-:Y:S01]  /*1f90*/  @!UP0 UMOV UR30, UR24 ;  /* 0x00000018001e8c82 */ /* 0x000fe20008000000 */
[----:B------:R-:W-:Y:S01]  /*1fa0*/  @P1 LEA R6, P0, R8, c[0x0][0x220], 0x1 ;  /* 0x0000880008061a11 */ /* 0x000fe200078008ff */
[----:B------:R-:W-:Y:S01]  /*1fb0*/  UIADD3 UR45, UR45, UR42, URZ ;  /* 0x0000002a2d2d7290 */ /* 0x000fe2000fffe03f */
[----:B------:R-:W-:Y:S01]  /*1fc0*/  IMAD R0, R94, c[0x0][0x1e0], RZ ;  /* 0x000078005e007a24 */ /* 0x000fe200078e02ff */
[----:B------:R-:W-:Y:S01]  /*1fd0*/  @!UP0 UMOV UR31, UR13 ;  /* 0x0000000d001f8c82 */ /* 0x000fe20008000000 */
[----:B------:R-:W-:Y:S01]  /*1fe0*/  @P1 LEA.HI.X R7, R8, c[0x0][0x224], R3, 0x1, P0 ;  /* 0x0000890008071a11 */ /* 0x000fe200000f0c03 */
[----:B------:R-:W-:Y:S01]  /*1ff0*/  USEL UR42, UR30, URZ, !UP5 ;  /* 0x0000003f1e2a7287 */ /* 0x000fe2000e800000 */
[----:B------:R-:W-:Y:S01]  /*2000*/  SHF.R.S32.HI R3, RZ, 0x1f, R84 ;  /* 0x0000001fff037819 */ /* 0x000fe20000011454 */
[----:B------:R-:W-:Y:S01]  /*2010*/  USEL UR13, UR31, URZ, !UP5 ;  /* 0x0000003f1f0d7287 */ /* 0x000fe2000e800000 */
[----:B------:R-:W-:Y:S01]  /*2020*/  LEA R117, R117, 0x100, 0x1 ;  /* 0x0000010075757811 */ /* 0x000fe200078e08ff */
[----:B------:R2:W-:Y:S01]  /*2030*/  @P1 LDGSTS.E.BYPASS.LTC128B.128 [R122+0x7100], [R6.64], !P5 ;  /* 0x07100000067a1fae */ /* 0x0005e2000e901d5c */
[----:B------:R-:W-:Y:S01]  /*2040*/  ULDC.64 UR6, c[0x0][0x1f0] ;  /* 0x00007c0000067ab9 */ /* 0x000fe20000000a00 */
[----:B------:R-:W-:Y:S01]  /*2050*/  IMAD.U32 R5, RZ, RZ, UR42 ;  /* 0x0000002aff057e24 */ /* 0x000fe2000f8e00ff */
[----:B------:R-:W-:Y:S01]  /*2060*/  UIMAD.WIDE.U32 UR30, UR42, UR6, UR44 ;  /* 0x000000062a1e72a5 */ /* 0x000fe2000f8e002c */
[----:B------:R2:W-:Y:S01]  /*2070*/  @P1 LDGSTS.E.BYPASS.LTC128B.128 [R122+0x9100], [R6.64+0x80], !P4 ;  /* 0x09100080067a1fae */ /* 0x0005e2000e101d5c */
[----:B------:R-:W-:Y:S01]  /*2080*/  UIMAD UR6, UR13, UR6, URZ ;  /* 0x000000060d0672a4 */ /* 0x000fe2000f8e023f */
[----:B------:R-:W-:Y:S01]  /*2090*/  IMAD R89, R3, c[0x0][0x280], RZ ;  /* 0x0000a00003597a24 */ /* 0x000fe200078e02ff */
[----:B------:R-:W-:Y:S01]  /*20a0*/  ULDC.64 UR4, c[0x0][0x218] ;  /* 0x0000860000047ab9 */ /* 0x000fe20000000a00 */
[----:B------:R2:W-:Y:S01]  /*20b0*/  @P1 LDGSTS.E.BYPASS.LTC128B.128 [R122+0xb100], [R6.64+0x100], !P3 ;  /* 0x0b100100067a1fae */ /* 0x0005e2000d901d5c */
[----:B------:R-:W-:Y:S01]  /*20c0*/  UIMAD UR4, UR13, UR4, URZ ;  /* 0x000000040d0472a4 */ /* 0x000fe2000f8e023f */
[C---:B------:R-:W-:Y:S01]  /*20d0*/  IADD3 R95, P0, R127.reuse, UR37, RZ ;  /* 0x000000257f5f7c10 */ /* 0x040fe2000ff1e0ff */
[----:B------:R-:W-:Y:S01]  /*20e0*/  UIMAD UR6, UR42, UR7, UR6 ;  /* 0x000000072a0672a4 */ /* 0x000fe2000f8e0206 */
[----:B------:R-:W0:Y:S01]  /*20f0*/  LDGDEPBAR ;  /* 0x00000000000079af */ /* 0x000e220000000000 */
[----:B------:R-:W-:Y:S01]  /*2100*/  IMAD R101, R127, c[0x0][0x1e4], R0 ;  /* 0x000079007f657a24 */ /* 0x000fe200078e0200 */
[----:B------:R-:W-:Y:S01]  /*2110*/  IADD3 R97, R139, UR27, RZ ;  /* 0x0000001b8b617c10 */ /* 0x000fe2000fffe0ff */
[----:B------:R-:W-:Y:S01]  /*2120*/  IMAD R3, R3, c[0x0][0x290], RZ ;  /* 0x0000a40003037a24 */ /* 0x000fe200078e02ff */
[----:B------:R-:W-:Y:S01]  /*2130*/  UIMAD UR4, UR42, UR5, UR4 ;  /* 0x000000052a0472a4 */ /* 0x000fe2000f8e0204 */
[----:B------:R-:W-:Y:S01]  /*2140*/  IADD3 R116, R117, 0x40, RZ ;  /* 0x0000004075747810 */ /* 0x000fe20007ffe0ff */
[----:B------:R-:W-:Y:S01]  /*2150*/  UIADD3 UR27, UR31, UR6, URZ ;  /* 0x000000061f1b7290 */ /* 0x000fe2000fffe03f */
[----:B------:R-:W-:Y:S01]  /*2160*/  IMAD.WIDE.U32 R136, R5, c[0x0][0x218], R136 ;  /* 0x0000860005887a25 */ /* 0x000fe200078e0088 */
[----:B------:R-:W-:Y:S01]  /*2170*/  IADD3.X R94, R94, UR40, RZ, P0, !PT ;  /* 0x000000285e5e7c10 */ /* 0x000fe200087fe4ff */
[----:B------:R-:W-:Y:S01]  /*2180*/  ULDC.U8 UR5, c[0x0][0x298] ;  /* 0x0000a60000057ab9 */ /* 0x000fe20000000000 */
[----:B------:R-:W-:Y:S01]  /*2190*/  @P6 IADD3 R116, R117, -0x40, RZ ;  /* 0xffffffc075746810 */ /* 0x000fe20007ffe0ff */
[----:B------:R-:W-:Y:S01]  /*21a0*/  IMAD R89, R84, c[0x0][0x284], R89 ;  /* 0x0000a10054597a24 */ /* 0x000fe200078e0259 */
[----:B------:R-:W-:Y:S01]  /*21b0*/  LOP3.LUT R121, R121, 0xfffffff8, RZ, 0xc0, !PT ;  /* 0xfffffff879797812 */ /* 0x000fe200078ec0ff */
[----:B------:R-:W-:Y:S01]  /*21c0*/  IMAD.IADD R101, R143, 0x1, R101 ;  /* 0x000000018f657824 */ /* 0x000fe200078e0265 */
[----:B------:R-:W-:Y:S01]  /*21d0*/  LOP3.LUT R120, R120, 0xfffffff8, RZ, 0xc0, !PT ;  /* 0xfffffff878787812 */ /* 0x000fe200078ec0ff */
[----:B------:R-:W-:Y:S01]  /*21e0*/  IMAD R3, R84, c[0x0][0x294], R3 ;  /* 0x0000a50054037a24 */ /* 0x000fe200078e0203 */
[----:B------:R-:W-:Y:S01]  /*21f0*/  LOP3.LUT R119, R119, 0xfffffff8, RZ, 0xc0, !PT ;  /* 0xfffffff877777812 */ /* 0x000fe200078ec0ff */
[----:B------:R-:W-:Y:S01]  /*2200*/  IMAD.IADD R91, R135, 0x1, R89 ;  /* 0x00000001875b7824 */ /* 0x000fe200078e0259 */
[----:B------:R-:W-:Y:S01]  /*2210*/  IADD3 R87, P6, P0, R142, UR30, R18 ;  /* 0x0000001e8e577c10 */ /* 0x000fe2000f8de012 */
[----:B------:R-:W-:Y:S01]  /*2220*/  IMAD.IADD R89, R89, 0x1, R131 ;  /* 0x0000000159597824 */ /* 0x000fe200078e0283 */
[----:B------:R-:W-:Y:S01]  /*2230*/  ISETP.NE.AND P1, PT, RZ, UR5, PT ;  /* 0x00000005ff007c0c */ /* 0x000fe2000bf25270 */
[----:B------:R-:W-:Y:S01]  /*2240*/  IMAD.IADD R90, R133, 0x1, R3 ;  /* 0x00000001855a7824 */ /* 0x000fe200078e0203 */
[C---:B-1----:R-:W-:Y:S01]  /*2250*/  IADD3 R11, R16.reuse, 0x50, RZ ;  /* 0x00000050100b7810 */ /* 0x042fe20007ffe0ff */
[----:B------:R-:W-:Y:S01]  /*2260*/  IMAD.IADD R88, R3, 0x1, R129 ;  /* 0x0000000103587824 */ /* 0x000fe200078e0281 */
[C---:B------:R-:W-:Y:S01]  /*2270*/  IADD3 R10, R16.reuse, 0x30, RZ ;  /* 0x00000030100a7810 */ /* 0x040fe20007ffe0ff */
[----:B------:R-:W-:Y:S01]  /*2280*/  IMAD.SHL.U32 R113, R113, 0x2, RZ ;  /* 0x0000000271717824 */ /* 0x000fe200078e00ff */
[----:B------:R-:W-:Y:S01]  /*2290*/  IADD3 R9, R16, 0x10, RZ ;  /* 0x0000001010097810 */ /* 0x000fe20007ffe0ff */
[----:B------:R-:W-:Y:S01]  /*22a0*/  IMAD.SHL.U32 R111, R111, 0x2, RZ ;  /* 0x000000026f6f7824 */ /* 0x000fe200078e00ff */
[----:B------:R-:W-:Y:S01]  /*22b0*/  SHF.R.S32.HI R107, RZ, 0x1f, R121 ;  /* 0x0000001fff6b7819 */ /* 0x000fe20000011479 */
[----:B------:R-:W-:Y:S01]  /*22c0*/  IMAD.SHL.U32 R109, R109, 0x2, RZ ;  /* 0x000000026d6d7824 */ /* 0x000fe200078e00ff */
[----:B------:R-:W-:Y:S01]  /*22d0*/  SHF.R.S32.HI R104, RZ, 0x1f, R118 ;  /* 0x0000001fff687819 */ /* 0x000fe20000011476 */
[----:B------:R-:W-:Y:S01]  /*22e0*/  IMAD.SHL.U32 R112, R112, 0x2, RZ ;  /* 0x0000000270707824 */ /* 0x000fe200078e00ff */
[----:B------:R-:W-:Y:S01]  /*22f0*/  SHF.R.S32.HI R106, RZ, 0x1f, R120 ;  /* 0x0000001fff6a7819 */ /* 0x000fe20000011478 */
[----:B------:R-:W-:Y:S01]  /*2300*/  IMAD.SHL.U32 R110, R110, 0x2, RZ ;  /* 0x000000026e6e7824 */ /* 0x000fe200078e00ff */
[----:B------:R-:W-:Y:S01]  /*2310*/  SHF.R.S32.HI R105, RZ, 0x1f, R119 ;  /* 0x0000001fff697819 */ /* 0x000fe20000011477 */
[----:B------:R-:W-:Y:S01]  /*2320*/  IMAD.SHL.U32 R108, R108, 0x2, RZ ;  /* 0x000000026c6c7824 */ /* 0x000fe200078e00ff */
[----:B------:R-:W-:-:S02]  /*2330*/  IADD3 R93, R137, UR4, RZ ;  /* 0x00000004895d7c10 */ /* 0x000fc4000fffe0ff */
[----:B------:R-:W-:Y:S02]  /*2340*/  SHF.R.S32.HI R103, RZ, 0x1f, R115 ;  /* 0x0000001fff677819 */ /* 0x000fe40000011473 */
[----:B------:R-:W-:Y:S02]  /*2350*/  SHF.R.S32.HI R102, RZ, 0x1f, R114 ;  /* 0x0000001fff667819 */ /* 0x000fe40000011472 */
[----:B------:R-:W-:Y:S01]  /*2360*/  IADD3.X R86, R101, UR27, R19, P6, P0 ;  /* 0x0000001b65567c10 */ /* 0x000fe2000b7e0413 */
[----:B--2---:R-:W-:Y:S06]  /*2370*/  BAR.SYNC.DEFER_BLOCKING 0x0 ;  /* 0x0000000000007b1d */ /* 0x004fec0000010000 */
.L_x_327:
[----:B------:R-:W-:Y:S01]  /*2380*/  USHF.R.S32.HI UR13, URZ, 0x1f, UR17 ;  /* 0x0000001f3f0d7899 */ /* 0x000fe20008011411 */
[----:B------:R-:W-:Y:S04]  /*2390*/  DEPBAR.LE SB0, 0x0 ;  /* 0x000080000000791a */ /* 0x000fe80000000000 */
[----:B------:R-:W-:Y:S01]  /*23a0*/  UIMAD UR7, UR34, UR17, URZ ;  /* 0x00000011220772a4 */ /* 0x000fe2000f8e023f */
[----:B------:R-:W-:Y:S01]  /*23b0*/  BAR.SYNC.DEFER_BLOCKING 0x0 ;  /* 0x0000000000007b1d */ /* 0x000fe20000010000 */
[----:B------:R-:W-:Y:S02]  /*23c0*/  UIMAD.WIDE.U32 UR46, UR35, UR17, URZ ;  /* 0x00000011232e72a5 */ /* 0x000fe4000f8e003f */
[----:B------:R-:W-:Y:S04]  /*23d0*/  UIMAD UR7, UR13, UR35, UR7 ;  /* 0x000000230d0772a4 */ /* 0x000fe8000f8e0207 */
[----:B-1----:R-:W-:Y:S01]  /*23e0*/  IADD3 R3, P6, R87, UR46, RZ ;  /* 0x0000002e57037c10 */ /* 0x002fe2000ffde0ff */
[----:B------:R-:W-:Y:S03]  /*23f0*/  UIADD3 UR7, UR47, UR7, URZ ;  /* 0x000000072f077290 */ /* 0x000fe6000fffe03f */
[C---:B------:R-:W-:Y:S03]  /*2400*/  LEA R72, P0, R3.reuse, c[0x0][0x1c8], 0x1 ;  /* 0x0000720003487a11 */ /* 0x040fe600078008ff */
[----:B------:R-:W-:Y:S04]  /*2410*/  IADD3.X R0, R86, UR7, RZ, P6, !PT ;  /* 0x0000000756007c10 */ /* 0x000fe8000b7fe4ff */
[----:B------:R-:W-:Y:S01]  /*2420*/  LEA.HI.X R73, R3, c[0x0][0x1cc], R0, 0x1, P0 ;  /* 0x0000730003497a11 */ /* 0x000fe200000f0c00 */
[----:B------:R-:W-:Y:S01]  /*2430*/  BSSY B1, `(.L_x_303) ;  /* 0x000039b000017945 */ /* 0x000fe20003800000 */
[----:B------:R-:W-:-:S05]  /*2440*/  @!P2 BRA `(.L_x_304) ;  /* 0x000038100000a947 */ /* 0x000fca0003800000 */
[----:B------:R-:W-:Y:S02]  /*2450*/  UIMAD UR6, UR36, UR17, URZ ;  /* 0x00000011240672a4 */ /* 0x000fe4000f8e023f */
[----:B------:R-:W-:Y:S02]  /*2460*/  UIMAD UR5, UR38, UR17, URZ ;  /* 0x00000011260572a4 */ /* 0x000fe4000f8e023f */
[----:B------:R-:W-:Y:S02]  /*2470*/  UIMAD UR4, UR17, -0x40, UR22 ;  /* 0xffffffc0110478a4 */ /* 0x000fe4000f8e0216 */
[----:B------:R-:W-:Y:S02]  /*2480*/  UIMAD.WIDE.U32 UR44, UR39, UR17, URZ ;  /* 0x00000011272c72a5 */ /* 0x000fe4000f8e003f */
[----:B------:R-:W-:Y:S02]  /*2490*/  UIMAD.WIDE.U32 UR42, UR41, UR17, URZ ;  /* 0x00000011292a72a5 */ /* 0x000fe4000f8e003f */
[----:B------:R-:W-:Y:S02]  /*24a0*/  UIMAD UR6, UR13, UR39, UR6 ;  /* 0x000000270d0672a4 */ /* 0x000fe4000f8e0206 */
[----:B------:R-:W-:Y:S02]  /*24b0*/  UIMAD UR5, UR13, UR41, UR5 ;  /* 0x000000290d0572a4 */ /* 0x000fe4000f8e0205 */
[----:B------:R-:W-:Y:S02]  /*24c0*/  UISETP.LT.AND UP0, UPT, UR4, 0x40, UPT ;  /* 0x000000400400788c */ /* 0x000fe4000bf01270 */
[----:B------:R-:W-:Y:S02]  /*24d0*/  UIADD3 UR6, UR45, UR6, URZ ;  /* 0x000000062d067290 */ /* 0x000fe4000fffe03f */
[----:B------:R-:W-:Y:S02]  /*24e0*/  UIADD3 UR5, UR43, UR5, URZ ;  /* 0x000000052b057290 */ /* 0x000fe4000fffe03f */
[----:B------:R-:W-:Y:S01]  /*24f0*/  USEL UR4, UR4, 0x40, UP0 ;  /* 0x0000004004047887 */ /* 0x000fe20008000000 */
[----:B------:R-:W-:-:S05]  /*2500*/  @!P1 BRA `(.L_x_305) ;  /* 0x00001bc000009947 */ /* 0x000fca0003800000 */
[----:B------:R-:W-:Y:S01]  /*2510*/  ISETP.GE.AND P0, PT, R127, UR4, PT ;  /* 0x000000047f007c0c */ /* 0x000fe2000bf06270 */
        /* <DEDUP_REMOVED lines=14> */
[----:B------:R-:W-:Y:S01]  /*2600*/  IADD3 R3, P6, R134, UR44, RZ ;  /* 0x0000002c86037c10 */ /* 0x000fe2000ffde0ff */
[----:B------:R-:W-:Y:S01]  /*2610*/  CS2R R42, SRZ ;  /* 0x00000000002a7805 */ /* 0x000fe2000001ff00 */
[----:B------:R-:W-:Y:S01]  /*2620*/  CS2R R46, SRZ ;  /* 0x00000000002e7805 */ /* 0x000fe2000001ff00 */
[----:B------:R-:W-:Y:S01]  /*2630*/  CS2R R44, SRZ ;  /* 0x00000000002c7805 */ /* 0x000fe2000001ff00 */
[----:B------:R-:W-:Y:S01]  /*2640*/  IADD3.X R0, R91, UR6, RZ, P6, !PT ;  /* 0x000000065b007c10 */ /* 0x000fe2000b7fe4ff */
[----:B------:R-:W-:Y:S01]  /*2650*/  CS2R R70, SRZ ;  /* 0x0000000000467805 */ /* 0x000fe2000001ff00 */
[----:B------:R-:W-:Y:S01]  /*2660*/  IADD3 R5, P6, R132, UR42, RZ ;  /* 0x0000002a84057c10 */ /* 0x000fe2000ffde0ff */
[----:B------:R-:W-:Y:S01]  /*2670*/  CS2R R36, SRZ ;  /* 0x0000000000247805 */ /* 0x000fe2000001ff00 */
[----:B------:R-:W-:Y:S01]  /*2680*/  CS2R R66, SRZ ;  /* 0x0000000000427805 */ /* 0x000fe2000001ff00 */
[----:B------:R-:W-:Y:S01]  /*2690*/  CS2R R32, SRZ ;  /* 0x0000000000207805 */ /* 0x000fe2000001ff00 */
[----:B------:R-:W-:Y:S01]  /*26a0*/  IADD3.X R2, R90, UR5, RZ, P6, !PT ;  /* 0x000000055a027c10 */ /* 0x000fe2000b7fe4ff */
[----:B------:R-:W-:Y:S01]  /*26b0*/  CS2R R62, SRZ ;  /* 0x00000000003e7805 */ /* 0x000fe2000001ff00 */
        /* <DEDUP_REMOVED lines=32> */
.L_x_307:
[----:B------:R-:W-:Y:S05]  /*28c0*/  BSYNC B0 ;  /* 0x0000000000007941 */ /* 0x000fea0003800000 */
.L_x_306:
        /* <DEDUP_REMOVED lines=99> */
.L_x_310:
[----:B------:R-:W-:Y:S05]  /*2f00*/  BSYNC B0 ;  /* 0x0000000000007941 */ /* 0x000fea0003800000 */
.L_x_309:
        /* <DEDUP_REMOVED lines=56> */
.L_x_312:
[----:B------:R-:W-:Y:S05]  /*3290*/  BSYNC B0 ;  /* 0x0000000000007941 */ /* 0x000fea0003800000 */
.L_x_311:
        /* <DEDUP_REMOVED lines=56> */
.L_x_314:
[----:B------:R-:W-:Y:S05]  /*3620*/  BSYNC B0 ;  /* 0x0000000000007941 */ /* 0x000fea0003800000 */
.L_x_313:
        /* <DEDUP_REMOVED lines=56> */
.L_x_316:
[----:B------:R-:W-:Y:S05]  /*39b0*/  BSYNC B0 ;  /* 0x0000000000007941 */ /* 0x000fea0003800000 */
.L_x_315:
        /* <DEDUP_REMOVED lines=56> */
.L_x_318:
[----:B------:R-:W-:Y:S05]  /*3d40*/  BSYNC B0 ;  /* 0x0000000000007941 */ /* 0x000fea0003800000 */
.L_x_317:
        /* <DEDUP_REMOVED lines=56> */
.L_x_305:
        /* <DEDUP_REMOVED lines=47> */
.L_x_320:
[----:B------:R-:W-:Y:S05]  /*43c0*/  BSYNC B0 ;  /* 0x0000000000007941 */ /* 0x000fea0003800000 */
.L_x_319:
[----:B------:R-:W-:Y:S04]  /*43d0*/  IADD3 R96, P6, R142, UR46, RZ ;  /* 0x0000002e8e607c10 */ /* 0x000fe8000ffde0ff */
[----:B------:R-:W-:Y:S01]  /*43e0*/  IADD3.X R92, R101, UR7, RZ, P6, !PT ;  /* 0x00000007655c7c10 */ /* 0x000fe2000b7fe4ff */
        /* <DEDUP_REMOVED lines=36> */
[----:B------:R-:W-:Y:S01]  /*4630*/  IADD3 R149, P6, P0, R96, UR30, R121 ;  /* 0x0000001e60957c10 */ /* 0x000fe2000f8de079 */
[----:B------:R-:W-:Y:S01]  /*4640*/  LDS.128 R24, [R112+0x6100] ;  /* 0x0061000070187984 */ /* 0x000fe20000000c00 */
[----:B------:R-:W-:Y:S01]  /*4650*/  P2R R148, PR, RZ, 0x2 ;  /* 0x00000002ff947803 */ /* 0x000fe20000000000 */
[----:B------:R-:W-:Y:S01]  /*4660*/  IMAD.MOV.U32 R48, RZ, RZ, R53 ;  /* 0x000000ffff307224 */ /* 0x000fe200078e0035 */
[----:B------:R-:W-:Y:S01]  /*4670*/  IADD3.X R146, R92, UR27, R107, P6, P0 ;  /* 0x0000001b5c927c10 */ /* 0x000fe2000b7e046b */
[----:B------:R-:W-:Y:S01]  /*4680*/  IMAD.MOV.U32 R46, RZ, RZ, R42 ;  /* 0x000000ffff2e7224 */ /* 0x000fe200078e002a */
[----:B------:R-:W-:Y:S01]  /*4690*/  ISETP.GE.AND P6, PT, R118, c[0x0][0x1d4], PT ;  /* 0x0000750076007a0c */ /* 0x000fe20003fc6270 */
[----:B------:R-:W-:Y:S01]  /*46a0*/  IMAD.MOV.U32 R63, RZ, RZ, R55 ;  /* 0x000000ffff3f7224 */ /* 0x000fe200078e0037 */
[----:B------:R-:W-:Y:S01]  /*46b0*/  MOV R59, R54 ;  /* 0x00000036003b7202 */ /* 0x000fe20000000f00 */
[----:B------:R-:W1:Y:S01]  /*46c0*/  LDS.128 R72, [R113+0x6100] ;  /* 0x0061000071487984 */ /* 0x000e620000000c00 */
[----:B------:R-:W-:Y:S02]  /*46d0*/  IMAD.MOV.U32 R50, RZ, RZ, R52 ;  /* 0x000000ffff327224 */ /* 0x000fe400078e0034 */
[--C-:B------:R-:W-:Y:S02]  /*46e0*/  IMAD.MOV.U32 R44, RZ, RZ, R41.reuse ;  /* 0x000000ffff2c7224 */ /* 0x100fe400078e0029 */
[----:B------:R-:W-:Y:S05]  /*46f0*/  IMAD.MOV.U32 R45, RZ, RZ, R40 ;  /* 0x000000ffff2d7224 */ /* 0x000fea00078e0028 */
[----:B------:R-:W-:Y:S04]  /*4700*/  @!P6 IADD3 R147, P1, P0, R96, UR30, R118 ;  /* 0x0000001e6093ec10 */ /* 0x000fe8000f83e076 */
[----:B------:R-:W-:Y:S02]  /*4710*/  @!P6 IADD3.X R126, R92, UR27, R104, P1, P0 ;  /* 0x0000001b5c7eec10 */ /* 0x000fe40008fe0468 */
[----:B------:R-:W-:Y:S02]  /*4720*/  ISETP.NE.AND P1, PT, R148, RZ, PT ;  /* 0x000000ff9400720c */ /* 0x000fe40003f25270 */
[C---:B------:R-:W-:Y:S04]  /*4730*/  LEA R148, P0, R149.reuse, c[0x0][0x1c8], 0x1 ;  /* 0x0000720095947a11 */ /* 0x040fe800078008ff */
[----:B------:R-:W-:Y:S02]  /*4740*/  LEA.HI.X R149, R149, c[0x0][0x1cc], R146, 0x1, P0 ;  /* 0x0000730095957a11 */ /* 0x000fe400000f0c92 */
[C---:B------:R-:W-:Y:S04]  /*4750*/  @!P6 LEA R146, P0, R147.reuse, c[0x0][0x1c8], 0x1 ;  /* 0x000072009392ea11 */ /* 0x040fe800078008ff */
[----:B------:R-:W-:Y:S02]  /*4760*/  @!P6 LEA.HI.X R147, R147, c[0x0][0x1cc], R126, 0x1, P0 ;  /* 0x000073009393ea11 */ /* 0x000fe400000f0c7e */
[----:B------:R-:W-:Y:S11]  /*4770*/  ISETP.GE.AND P0, PT, R18, c[0x0][0x27c], PT ;  /* 0x00009f0012007a0c */ /* 0x000ff60003f06270 */
[----:B------:R-:W-:Y:S02]  /*4780*/  @!UPT UIADD3 URZ, URZ, URZ, URZ ;  /* 0x0000003f3f3ff290 */ /* 0x000fe4000fffe03f */
[----:B-1----:R-:W-:Y:S01]  /*4790*/  @!P0 IMAD.U32 R57, R74, 0x10000, RZ ;  /* 0x000100004a398824 */ /* 0x002fe200078e00ff */
[C---:B------:R-:W-:Y:S01]  /*47a0*/  @!P0 LOP3.LUT R60, R75.reuse, 0xffff0000, RZ, 0xc0, !PT ;  /* 0xffff00004b3c8812 */ /* 0x040fe200078ec0ff */
[----:B------:R-:W-:Y:S01]  /*47b0*/  @!P0 IMAD.U32 R61, R75, 0x10000, RZ ;  /* 0x000100004b3d8824 */ /* 0x000fe200078e00ff */
[----:B------:R-:W-:Y:S02]  /*47c0*/  @!P0 SHF.R.U32.HI R47, RZ, 0x10, R41 ;  /* 0x00000010ff2f8819 */ /* 0x000fe40000011629 */
[----:B------:R-:W-:Y:S02]  /*47d0*/  @!P0 SHF.R.U64 R56, R54, 0x10, R55 ;  /* 0x0000001036388819 */ /* 0x000fe40000001237 */
[----:B------:R-:W-:Y:S01]  /*47e0*/  @!P0 PRMT R44, R44, 0x5410, R47 ;  /* 0x000054102c2c8816 */ /* 0x000fe2000000002f */
[----:B------:R-:W-:Y:S01]  /*47f0*/  @!P0 IMAD.U32 R47, R25, 0x10000, RZ ;  /* 0x00010000192f8824 */ /* 0x000fe200078e00ff */
        /* <DEDUP_REMOVED lines=9> */
[----:B------:R-:W-:Y:S01]  /*4890*/  @!P0 SHF.R.U32.HI R42, RZ, 0x10, R43 ;  /* 0x00000010ff2a8819 */ /* 0x000fe2000001162b */
[----:B------:R-:W-:Y:S01]  /*48a0*/  @!P0 IMAD.U32 R53, R73, 0x10000, RZ ;  /* 0x0001000049358824 */ /* 0x000fe200078e00ff */
[----:B------:R-:W-:Y:S01]  /*48b0*/  @!P0 SHF.R.U64 R40, R40, 0x10, R41 ;  /* 0x0000001028288819 */ /* 0x000fe20000001229 */
[----:B------:R-:W-:Y:S01]  /*48c0*/  IMAD.MOV.U32 R41, RZ, RZ, R43 ;  /* 0x000000ffff297224 */ /* 0x000fe200078e002b */
[----:B------:R-:W-:Y:S02]  /*48d0*/  @!P0 PRMT R43, R46, 0x5410, R49 ;  /* 0x000054102e2b8816 */ /* 0x000fe40000000031 */
[----:B------:R-:W-:Y:S02]  /*48e0*/  @!P0 SHF.L.U32 R46, R24, 0x10, RZ ;  /* 0x00000010182e8819 */ /* 0x000fe400000006ff */
[----:B------:R-:W-:Y:S02]  /*48f0*/  @!P0 PRMT R40, R45, 0x5410, R40 ;  /* 0x000054102d288816 */ /* 0x000fe40000000028 */
[----:B------:R-:W-:Y:S01]  /*4900*/  @!P0 PRMT R41, R41, 0x5410, R42 ;  /* 0x0000541029298816 */ /* 0x000fe2000000002a */
[C---:B------:R-:W-:Y:S01]  /*4910*/  @!P0 IMAD.U32 R42, R44.reuse, 0x10000, RZ ;  /* 0x000100002c2a8824 */ /* 0x040fe200078e00ff */
[----:B------:R-:W-:Y:S01]  /*4920*/  @!P0 LOP3.LUT R44, R44, 0xffff0000, RZ, 0xc0, !PT ;  /* 0xffff00002c2c8812 */ /* 0x000fe200078ec0ff */
[----:B------:R-:W-:Y:S01]  /*4930*/  @!P0 IMAD.U32 R45, R40, 0x10000, RZ ;  /* 0x00010000282d8824 */ /* 0x000fe200078e00ff */
[----:B------:R-:W-:Y:S01]  /*4940*/  @!P0 PRMT R54, R50, 0x5410, R51 ;  /* 0x0000541032368816 */ /* 0x000fe20000000033 */
[----:B------:R-:W-:Y:S01]  /*4950*/  @!P0 FMUL.FTZ R3, R47, R42 ;  /* 0x0000002a2f038220 */ /* 0x000fe20000410000 */
[----:B------:R-:W-:Y:S01]  /*4960*/  @!P0 SHF.L.U32 R50, R52, 0x10, RZ ;  /* 0x0000001034328819 */ /* 0x000fe200000006ff */
[----:B------:R-:W-:Y:S01]  /*4970*/  @!P0 FMUL.FTZ R0, R46, R45 ;  /* 0x0000002d2e008220 */ /* 0x000fe20000410000 */
[----:B------:R-:W-:Y:S01]  /*4980*/  @!P0 LOP3.LUT R52, R52, 0xffff0000, RZ, 0xc0, !PT ;  /* 0xffff000034348812 */ /* 0x000fe200078ec0ff */
[----:B------:R-:W-:Y:S01]  /*4990*/  @!P0 IMAD.U32 R51, R54, 0x10000, RZ ;  /* 0x0001000036338824 */ /* 0x000fe200078e00ff */
[----:B------:R-:W-:Y:S01]  /*49a0*/  @!P0 PRMT R63, R63, 0x5410, R58 ;  /* 0x000054103f3f8816 */ /* 0x000fe2000000003a */
[----:B------:R-:W-:Y:S01]  /*49b0*/  @!P0 FMUL.FTZ R150, R47, R50 ;  /* 0x000000322f968220 */ /* 0x000fe20000410000 */
[----:B------:R-:W-:Y:S01]  /*49c0*/  @!P0 LOP3.LUT R47, R25, 0xffff0000, RZ, 0xc0, !PT ;  /* 0xffff0000192f8812 */ /* 0x000fe200078ec0ff */
[----:B------:R-:W-:Y:S02]  /*49d0*/  @!P0 FMUL.FTZ R126, R46, R51 ;  /* 0x000000332e7e8220 */ /* 0x000fe40000410000 */
[----:B------:R-:W-:Y:S01]  /*49e0*/  @!P0 FFMA.FTZ R0, R51, R48, R0 ;  /* 0x0000003033008223 */ /* 0x000fe20000010000 */
[----:B------:R-:W-:Y:S01]  /*49f0*/  @!P0 LOP3.LUT R51, R54, 0xffff0000, RZ, 0xc0, !PT ;  /* 0xffff000036338812 */ /* 0x000fe200078ec0ff */
[----:B------:R-:W-:Y:S01]  /*4a00*/  @!P0 FFMA.FTZ R126, R48, R45, -R126 ;  /* 0x0000002d307e8223 */ /* 0x000fe2000001087e */
        /* <DEDUP_REMOVED lines=11> */
[----:B------:R-:W-:Y:S01]  /*4ac0*/  @!P0 FFMA.FTZ R153, R48, R45, -R153 ;  /* 0x0000002d30998223 */ /* 0x000fe20000010899 */
[----:B------:R-:W-:Y:S01]  /*4ad0*/  @!P0 SHF.L.U32 R45, R26, 0x10, RZ ;  /* 0x000000101a2d8819 */ /* 0x000fe200000006ff */
[C---:B------:R-:W-:Y:S01]  /*4ae0*/  @!P0 IMAD.U32 R58, R63.reuse, 0x10000, RZ ;  /* 0x000100003f3a8824 */ /* 0x040fe200078e00ff */
[----:B------:R-:W-:Y:S01]  /*4af0*/  @!P0 LOP3.LUT R63, R63, 0xffff0000, RZ, 0xc0, !PT ;  /* 0xffff00003f3f8812 */ /* 0x000fe200078ec0ff */
[C---:B------:R-:W-:Y:S01]  /*4b00*/  @!P0 FMUL.FTZ R155, R42.reuse, R59 ;  /* 0x0000003b2a9b8220 */ /* 0x040fe20000410000 */
[----:B------:R-:W-:Y:S01]  /*4b10*/  @!P0 F2FP.BF16.PACK_AB R153, R153, R126 ;  /* 0x0000007e9999823e */ /* 0x000fe200000010ff */
[----:B------:R-:W-:Y:S02]  /*4b20*/  @!P0 FMUL.FTZ R152, R45, R54 ;  /* 0x000000362d988220 */ /* 0x000fe40000410000 */
[-C--:B------:R-:W-:Y:S01]  /*4b30*/  @!P0 FMUL.FTZ R6, R42, R43.reuse ;  /* 0x0000002b2a068220 */ /* 0x080fe20000410000 */
[C---:B------:R-:W-:Y:S01]  /*4b40*/  @!P0 LOP3.LUT R42, R27.reuse, 0xffff0000, RZ, 0xc0, !PT ;  /* 0xffff00001b2a8812 */ /* 0x040fe200078ec0ff */
[----:B------:R-:W-:Y:S01]  /*4b50*/  @!P0 FFMA.FTZ R155, R56, R43, -R155 ;  /* 0x0000002b389b8223 */ /* 0x000fe2000001089b */
[----:B------:R-:W-:Y:S01]  /*4b60*/  @!P0 SHF.L.U32 R43, R27, 0x10, RZ ;  /* 0x000000101b2b8819 */ /* 0x000fe200000006ff */
[-C--:B------:R-:W-:Y:S02]  /*4b70*/  @!P0 FMUL.FTZ R5, R45, R40.reuse ;  /* 0x000000282d058220 */ /* 0x080fe40000410000 */
[----:B------:R-:W-:Y:S02]  /*4b80*/  @!P0 FFMA.FTZ R152, R57, R40, -R152 ;  /* 0x0000002839988223 */ /* 0x000fe40000010898 */
[C---:B------:R-:W-:Y:S01]  /*4b90*/  @!P0 IMAD.U32 R40, R41.reuse, 0x10000, RZ ;  /* 0x0001000029288824 */ /* 0x040fe200078e00ff */
[----:B------:R-:W-:Y:S01]  /*4ba0*/  @!P0 LOP3.LUT R41, R41, 0xffff0000, RZ, 0xc0, !PT ;  /* 0xffff000029298812 */ /* 0x000fe200078ec0ff */
[----:B------:R-:W-:Y:S01]  /*4bb0*/  @!P0 FMUL.FTZ R4, R47, R44 ;  /* 0x0000002c2f048220 */ /* 0x000fe20000410000 */
[----:B------:R-:W-:Y:S01]  /*4bc0*/  @!P0 F2FP.BF16.PACK_AB R152, R155, R152 ;  /* 0x000000989b98823e */ /* 0x000fe200000010ff */
[----:B------:R-:W-:Y:S02]  /*4bd0*/  @!P0 FMUL.FTZ R157, R43, R58 ;  /* 0x0000003a2b9d8220 */ /* 0x000fe40000410000 */
[----:B------:R-:W-:Y:S02]  /*4be0*/  @!P0 FMUL.FTZ R154, R42, R63 ;  /* 0x0000003f2a9a8220 */ /* 0x000fe40000410000 */
[----:B------:R-:W-:Y:S02]  /*4bf0*/  @!P0 FFMA.FTZ R2, R51, R48, R2 ;  /* 0x0000003033028223 */ /* 0x000fe40000010002 */
[----:B------:R-:W-:Y:S02]  /*4c00*/  @!P0 FMUL.FTZ R151, R47, R52 ;  /* 0x000000342f978220 */ /* 0x000fe40000410000 */
[----:B------:R-:W-:Y:S01]  /*4c10*/  @!P0 FFMA.FTZ R3, R50, R53, R3 ;  /* 0x0000003532038223 */ /* 0x000fe20000010003 */
[----:B------:R-:W-:Y:S01]  /*4c20*/  @!P0 F2FP.BF16.PACK_AB R126, R2, R0 ;  /* 0x00000000027e823e */ /* 0x000fe200000010ff */
[----:B------:R-:W-:Y:S02]  /*4c30*/  @!P0 FFMA.FTZ R157, R61, R40, -R157 ;  /* 0x000000283d9d8223 */ /* 0x000fe4000001089d */
[----:B------:R-:W-:Y:S02]  /*4c40*/  @!P0 FFMA.FTZ R154, R60, R41, -R154 ;  /* 0x000000293c9a8223 */ /* 0x000fe4000001089a */
[----:B------:R-:W-:Y:S02]  /*4c50*/  @!P0 FFMA.FTZ R4, R52, R55, R4 ;  /* 0x0000003734048223 */ /* 0x000fe40000010004 */
[----:B------:R-:W-:Y:S01]  /*4c60*/  @!P0 FFMA.FTZ R151, R55, R44, -R151 ;  /* 0x0000002c37978223 */ /* 0x000fe20000010897 */
[----:B------:R-:W-:Y:S01]  /*4c70*/  @!P0 F2FP.BF16.PACK_AB R157, R154, R157 ;  /* 0x0000009d9a9d823e */ /* 0x000fe200000010ff */
[----:B------:R-:W-:Y:S02]  /*4c80*/  @!P0 FMUL.FTZ R7, R43, R40 ;  /* 0x000000282b078220 */ /* 0x000fe40000410000 */
[----:B------:R-:W-:Y:S01]  /*4c90*/  @!P0 FFMA.FTZ R5, R54, R57, R5 ;  /* 0x0000003936058223 */ /* 0x000fe20000010005 */
[----:B------:R-:W-:Y:S01]  /*4ca0*/  @!P0 F2FP.BF16.PACK_AB R150, R151, R150 ;  /* 0x000000969796823e */ /* 0x000fe200000010ff */
[----:B------:R-:W-:Y:S01]  /*4cb0*/  @!P0 FMUL.FTZ R8, R42, R41 ;  /* 0x000000292a088220 */ /* 0x000fe20000410000 */
[----:B------:R-:W-:Y:S01]  /*4cc0*/  @!P0 F2FP.BF16.PACK_AB R151, R4, R3 ;  /* 0x000000030497823e */ /* 0x000fe200000010ff */
[----:B------:R-:W-:Y:S01]  /*4cd0*/  @!P0 FFMA.FTZ R6, R59, R56, R6 ;  /* 0x000000383b068223 */ /* 0x000fe20000010006 */
[----:B------:R-:W-:Y:S01]  /*4ce0*/  @!P0 MOV R73, R150 ;  /* 0x0000009600498202 */ /* 0x000fe20000000f00 */
[----:B------:R-:W-:Y:S01]  /*4cf0*/  @!P0 FFMA.FTZ R7, R58, R61, R7 ;  /* 0x0000003d3a078223 */ /* 0x000fe20000010007 */
[----:B------:R-:W-:Y:S01]  /*4d00*/  @!P0 MOV R25, R151 ;  /* 0x0000009700198202 */ /* 0x000fe20000000f00 */
[----:B------:R-:W-:Y:S01]  /*4d10*/  @!P0 FFMA.FTZ R8, R63, R60, R8 ;  /* 0x0000003c3f088223 */ /* 0x000fe20000010008 */
[----:B------:R-:W-:Y:S01]  /*4d20*/  @!P0 F2FP.BF16.PACK_AB R150, R6, R5 ;  /* 0x000000050696823e */ /* 0x000fe200000010ff */
[----:B------:R-:W-:Y:S02]  /*4d30*/  @!P0 IMAD.MOV.U32 R72, RZ, RZ, R153 ;  /* 0x000000ffff488224 */ /* 0x000fe400078e0099 */
        /* <DEDUP_REMOVED lines=8> */
.L_x_322:
[----:B------:R-:W-:Y:S05]  /*4dc0*/  BSYNC B0 ;  /* 0x0000000000007941 */ /* 0x000fea0003800000 */
.L_x_321:
[----:B------:R-:W-:Y:S01]  /*4dd0*/  ISETP.GE.AND P0, PT, R13, c[0x0][0x1d4], PT ;  /* 0x000075000d007a0c */ /* 0x000fe20003f06270 */
[----:B------:R-:W-:Y:S01]  /*4de0*/  @!UPT UIADD3 URZ, URZ, URZ, URZ ;  /* 0x0000003f3f3ff290 */ /* 0x000fe2000fffe03f */
[----:B------:R-:W-:Y:S11]  /*4df0*/  BSSY B0, `(.L_x_323) ;  /* 0x0000073000007945 */ /* 0x000ff60003800000 */
[----:B------:R-:W-:-:S05]  /*4e00*/  @P0 BRA `(.L_x_324) ;  /* 0x0000071000000947 */ /* 0x000fca0003800000 */
[----:B------:R-:W-:Y:S01]  /*4e10*/  IADD3 R63, P6, P0, R96, UR30, R120 ;  /* 0x0000001e603f7c10 */ /* 0x000fe2000f8de078 */
[----:B-1----:R-:W-:Y:S01]  /*4e20*/  LDS.128 R24, [R110+0x6100] ;  /* 0x006100006e187984 */ /* 0x002fe20000000c00 */
[----:B------:R-:W-:Y:S02]  /*4e30*/  P2R R72, PR, RZ, 0x2 ;  /* 0x00000002ff487803 */ /* 0x000fe40000000000 */
[----:B------:R-:W-:Y:S02]  /*4e40*/  IADD3.X R60, R92, UR27, R106, P6, P0 ;  /* 0x0000001b5c3c7c10 */ /* 0x000fe4000b7e046a */
[----:B------:R-:W-:Y:S03]  /*4e50*/  ISETP.GE.AND P6, PT, R115, c[0x0][0x1d4], PT ;  /* 0x0000750073007a0c */ /* 0x000fe60003fc6270 */
[----:B------:R-:W1:Y:S10]  /*4e60*/  LDS.128 R56, [R111+0x6100] ;  /* 0x006100006f387984 */ /* 0x000e740000000c00 */
        /* <DEDUP_REMOVED lines=12> */
[C---:B------:R-:W-:Y:S01]  /*4f30*/  @!P0 SHF.L.U32 R52, R59.reuse, 0x10, RZ ;  /* 0x000000103b348819 */ /* 0x040fe200000006ff */
[C---:B------:R-:W-:Y:S01]  /*4f40*/  @!P0 IMAD.U32 R48, R58.reuse, 0x10000, RZ ;  /* 0x000100003a308824 */ /* 0x040fe200078e00ff */
[----:B------:R-:W-:Y:S02]  /*4f50*/  @!P0 LOP3.LUT R55, R59, 0xffff0000, RZ, 0xc0, !PT ;  /* 0xffff00003b378812 */ /* 0x000fe400078ec0ff */
[----:B------:R-:W-:Y:S02]  /*4f60*/  @!P0 LOP3.LUT R51, R58, 0xffff0000, RZ, 0xc0, !PT ;  /* 0xffff00003a338812 */ /* 0x000fe400078ec0ff */
[----:B------:R-:W-:Y:S02]  /*4f70*/  @!P0 SHF.R.U64 R30, R30, 0x10, R31 ;  /* 0x000000101e1e8819 */ /* 0x000fe4000000121f */
[----:B------:R-:W-:Y:S02]  /*4f80*/  @!P0 SHF.R.U32.HI R45, RZ, 0x10, R71 ;  /* 0x00000010ff2d8819 */ /* 0x000fe40000011647 */
[----:B------:R-:W-:Y:S01]  /*4f90*/  @!P0 PRMT R39, R39, 0x5410, R30 ;  /* 0x0000541027278816 */ /* 0x000fe2000000001e */
[C---:B------:R-:W-:Y:S01]  /*4fa0*/  @!P0 IMAD.U32 R30, R24.reuse, 0x10000, RZ ;  /* 0x00010000181e8824 */ /* 0x040fe200078e00ff */
[----:B------:R-:W-:Y:S02]  /*4fb0*/  @!P0 SHF.R.U32.HI R41, RZ, 0x10, R31 ;  /* 0x00000010ff298819 */ /* 0x000fe4000001161f */
        /* <DEDUP_REMOVED lines=30> */
[----:B------:R-:W-:Y:S01]  /*51a0*/  @!P0 IMAD.U32 R40, R81, 0x10000, RZ ;  /* 0x0001000051288824 */ /* 0x000fe200078e00ff */
[----:B------:R-:W-:Y:S01]  /*51b0*/  @!P0 LOP3.LUT R49, R79, 0xffff0000, RZ, 0xc0, !PT ;  /* 0xffff00004f318812 */ /* 0x000fe200078ec0ff */
[----:B------:R-:W-:Y:S01]  /*51c0*/  @!P0 FFMA.FTZ R63, R45, R28, -R63 ;  /* 0x0000001c2d3f8223 */ /* 0x000fe2000001083f */
[C---:B------:R-:W-:Y:S01]  /*51d0*/  @!P0 LOP3.LUT R28, R36.reuse, 0xffff0000, RZ, 0xc0, !PT ;  /* 0xffff0000241c8812 */ /* 0x040fe200078ec0ff */
[----:B------:R-:W-:Y:S02]  /*51e0*/  @!P0 IMAD.U32 R29, R36, 0x10000, RZ ;  /* 0x00010000241d8824 */ /* 0x000fe400078e00ff */
[----:B------:R-:W-:Y:S01]  /*51f0*/  @!P0 FMUL.FTZ R75, R31, R43 ;  /* 0x0000002b1f4b8220 */ /* 0x000fe20000410000 */
[----:B------:R-:W-:Y:S01]  /*5200*/  @!P0 F2FP.BF16.PACK_AB R54, R63, R54 ;  /* 0x000000363f36823e */ /* 0x000fe200000010ff */
[C---:B------:R-:W-:Y:S02]  /*5210*/  @!P0 FMUL.FTZ R74, R30.reuse, R40 ;  /* 0x000000281e4a8220 */ /* 0x040fe40000410000 */
[-C--:B------:R-:W-:Y:S02]  /*5220*/  @!P0 FMUL.FTZ R3, R30, R29.reuse ;  /* 0x0000001d1e038220 */ /* 0x080fe40000410000 */
[-C--:B------:R-:W-:Y:S01]  /*5230*/  @!P0 FMUL.FTZ R4, R31, R28.reuse ;  /* 0x0000001c1f048220 */ /* 0x080fe20000410000 */
[----:B------:R-:W-:Y:S01]  /*5240*/  @!P0 LOP3.LUT R31, R27, 0xffff0000, RZ, 0xc0, !PT ;  /* 0xffff00001b1f8812 */ /* 0x000fe200078ec0ff */
[----:B------:R-:W-:Y:S01]  /*5250*/  @!P0 FFMA.FTZ R75, R47, R28, -R75 ;  /* 0x0000001c2f4b8223 */ /* 0x000fe2000001084b */
[----:B------:R-:W-:Y:S01]  /*5260*/  @!P0 LOP3.LUT R28, R38, 0xffff0000, RZ, 0xc0, !PT ;  /* 0xffff0000261c8812 */ /* 0x000fe200078ec0ff */
[----:B------:R-:W-:Y:S02]  /*5270*/  @!P0 IMAD.U32 R30, R27, 0x10000, RZ ;  /* 0x000100001b1e8824 */ /* 0x000fe400078e00ff */
[----:B------:R-:W-:Y:S02]  /*5280*/  @!P0 FFMA.FTZ R74, R44, R29, -R74 ;  /* 0x0000001d2c4a8223 */ /* 0x000fe4000001084a */
[----:B------:R-:W-:Y:S02]  /*5290*/  @!P0 IMAD.U32 R29, R38, 0x10000, RZ ;  /* 0x00010000261d8824 */ /* 0x000fe400078e00ff */
[----:B------:R-:W-:Y:S01]  /*52a0*/  @!P0 FMUL.FTZ R126, R30, R50 ;  /* 0x000000321e7e8220 */ /* 0x000fe20000410000 */
[----:B------:R-:W-:Y:S01]  /*52b0*/  @!P0 F2FP.BF16.PACK_AB R75, R75, R74 ;  /* 0x0000004a4b4b823e */ /* 0x000fe200000010ff */
[C---:B------:R-:W-:Y:S02]  /*52c0*/  @!P0 FMUL.FTZ R147, R31.reuse, R53 ;  /* 0x000000351f938220 */ /* 0x040fe40000410000 */
[-C--:B------:R-:W-:Y:S01]  /*52d0*/  @!P0 FMUL.FTZ R8, R31, R28.reuse ;  /* 0x0000001c1f088220 */ /* 0x080fe20000410000 */
[----:B------:R-:W-:Y:S01]  /*52e0*/  @!P0 LOP3.LUT R31, R26, 0xffff0000, RZ, 0xc0, !PT ;  /* 0xffff00001a1f8812 */ /* 0x000fe200078ec0ff */
[-C--:B------:R-:W-:Y:S02]  /*52f0*/  @!P0 FMUL.FTZ R7, R30, R29.reuse ;  /* 0x0000001d1e078220 */ /* 0x080fe40000410000 */
        /* <DEDUP_REMOVED lines=10> */
[----:B------:R-:W-:Y:S02]  /*53a0*/  @!P0 FFMA.FTZ R3, R40, R44, R3 ;  /* 0x0000002c28038223 */ /* 0x000fe40000010003 */
        /* <DEDUP_REMOVED lines=17> */
[----:B------:R-:W-:Y:S02]  /*54c0*/  @!P0 IMAD.MOV.U32 R59, RZ, RZ, R126 ;  /* 0x000000ffff3b8224 */ /* 0x000fe400078e007e */
[----:B------:R-:W-:Y:S02]  /*54d0*/  @!P0 IMAD.MOV.U32 R25, RZ, RZ, R63 ;  /* 0x000000ffff198224 */ /* 0x000fe400078e003f */
[----:B------:R-:W-:Y:S01]  /*54e0*/  @!P0 IMAD.MOV.U32 R26, RZ, RZ, R74 ;  /* 0x000000ffff1a8224 */ /* 0x000fe200078e004a */
[----:B------:R1:W-:Y:S01]  /*54f0*/  STG.E.128 [R72.64], R56 ;  /* 0x0000003848007986 */ /* 0x0003e2000c101d1c */
[----:B------:R-:W-:Y:S07]  /*5500*/  @!P0 IMAD.MOV.U32 R27, RZ, RZ, R75 ;  /* 0x000000ffff1b8224 */ /* 0x000fee00078e004b */
[----:B------:R1:W-:Y:S02]  /*5510*/  @!P6 STG.E.128 [R60.64], R24 ;  /* 0x000000183c00e986 */ /* 0x0003e4000c101d1c */
.L_x_324:
[----:B------:R-:W-:Y:S05]  /*5520*/  BSYNC B0 ;  /* 0x0000000000007941 */ /* 0x000fea0003800000 */
.L_x_323:
[----:B------:R-:W-:Y:S11]  /*5530*/  ISETP.GE.AND P0, PT, R12, c[0x0][0x1d4], PT ;  /* 0x000075000c007a0c */ /* 0x000ff60003f06270 */
[----:B------:R-:W-:Y:S02]  /*5540*/  @!UPT UIADD3 URZ, URZ, URZ, URZ ;  /* 0x0000003f3f3ff290 */ /* 0x000fe4000fffe03f */
[----:B------:R-:W-:-:S05]  /*5550*/  @P0 BRA `(.L_x_308) ;  /* 0x0000088000000947 */ /* 0x000fca0003800000 */
[----:B-1----:R-:W-:Y:S01]  /*5560*/  IADD3 R58, P6, P0, R96, UR30, R119 ;  /* 0x0000001e603a7c10 */ /* 0x002fe2000f8de077 */
[----:B------:R-:W1:Y:S03]  /*5570*/  LDS.128 R24, [R108+0x6100] ;  /* 0x006100006c187984 */ /* 0x000e660000000c00 */
[----:B------:R-:W-:Y:S02]  /*5580*/  IADD3.X R57, R92, UR27, R105, P6, P0 ;  /* 0x0000001b5c397c10 */ /* 0x000fe4000b7e0469 */
        /* <DEDUP_REMOVED lines=9> */
[C---:B------:R-:W-:Y:S02]  /*5620*/  @!P0 SHF.L.U32 R48, R62.reuse, 0x10, RZ ;  /* 0x000000103e308819 */ /* 0x040fe400000006ff */
[----:B------:R-:W-:Y:S02]  /*5630*/  @!P0 LOP3.LUT R50, R62, 0xffff0000, RZ, 0xc0, !PT ;  /* 0xffff00003e328812 */ /* 0x000fe400078ec0ff */
[----:B------:R-:W-:Y:S02]  /*5640*/  @!P0 SHF.R.U32.HI R37, RZ, 0x10, R65 ;  /* 0x00000010ff258819 */ /* 0x000fe40000011641 */
[----:B------:R-:W-:Y:S02]  /*5650*/  @!P0 SHF.R.U32.HI R29, RZ, 0x10, R21 ;  /* 0x00000010ff1d8819 */ /* 0x000fe40000011615 */
[----:B------:R-:W-:Y:S02]  /*5660*/  @!P0 SHF.R.U32.HI R21, RZ, 0x10, R23 ;  /* 0x00000010ff158819 */ /* 0x000fe40000011617 */
[----:B------:R-:W-:Y:S02]  /*5670*/  @!P0 PRMT R32, R32, 0x5410, R29 ;  /* 0x0000541020208816 */ /* 0x000fe4000000001d */
[----:B------:R-:W-:Y:S01]  /*5680*/  @!P0 PRMT R34, R34, 0x5410, R21 ;  /* 0x0000541022228816 */ /* 0x000fe20000000015 */
[----:B-1----:R-:W-:Y:S01]  /*5690*/  @!P0 IMAD.U32 R31, R26, 0x10000, RZ ;  /* 0x000100001a1f8824 */ /* 0x002fe200078e00ff */
[C---:B------:R-:W-:Y:S01]  /*56a0*/  @!P0 LOP3.LUT R20, R32.reuse, 0xffff0000, RZ, 0xc0, !PT ;  /* 0xffff000020148812 */ /* 0x040fe200078ec0ff */
[----:B------:R-:W-:Y:S01]  /*56b0*/  @!P0 IMAD.U32 R21, R32, 0x10000, RZ ;  /* 0x0001000020158824 */ /* 0x000fe200078e00ff */
[----:B------:R-:W-:Y:S02]  /*56c0*/  @!P0 LOP3.LUT R29, R26, 0xffff0000, RZ, 0xc0, !PT ;  /* 0xffff00001a1d8812 */ /* 0x000fe400078ec0ff */
[----:B------:R-:W-:Y:S02]  /*56d0*/  @!P0 PRMT R78, R78, 0x5410, R37 ;  /* 0x000054104e4e8816 */ /* 0x000fe40000000025 */
[----:B------:R-:W-:Y:S01]  /*56e0*/  @!P0 SHF.R.U64 R22, R22, 0x10, R23 ;  /* 0x0000001016168819 */ /* 0x000fe20000001217 */
[C---:B--2---:R-:W-:Y:S01]  /*56f0*/  @!P0 IMAD.U32 R42, R53.reuse, 0x10000, RZ ;  /* 0x00010000352a8824 */ /* 0x044fe200078e00ff */
[----:B------:R-:W-:Y:S01]  /*5700*/  @!P0 LOP3.LUT R43, R53, 0xffff0000, RZ, 0xc0, !PT ;  /* 0xffff0000352b8812 */ /* 0x000fe200078ec0ff */
[----:B------:R-:W-:Y:S01]  /*5710*/  @!P0 IMAD.U32 R40, R78, 0x10000, RZ ;  /* 0x000100004e288824 */ /* 0x000fe200078e00ff */
[----:B------:R-:W-:Y:S01]  /*5720*/  @!P0 SHF.L.U32 R36, R52, 0x10, RZ ;  /* 0x0000001034248819 */ /* 0x000fe200000006ff */
[----:B------:R-:W-:Y:S01]  /*5730*/  @!P0 IMAD.U32 R45, R54, 0x10000, RZ ;  /* 0x00010000362d8824 */ /* 0x000fe200078e00ff */
[----:B------:R-:W-:Y:S02]  /*5740*/  @!P0 LOP3.LUT R39, R52, 0xffff0000, RZ, 0xc0, !PT ;  /* 0xffff000034278812 */ /* 0x000fe400078ec0ff */
[----:B------:R-:W-:Y:S02]  /*5750*/  @!P0 LOP3.LUT R47, R54, 0xffff0000, RZ, 0xc0, !PT ;  /* 0xffff0000362f8812 */ /* 0x000fe400078ec0ff */
[C---:B------:R-:W-:Y:S02]  /*5760*/  @!P0 SHF.L.U32 R49, R55.reuse, 0x10, RZ ;  /* 0x0000001037318819 */ /* 0x040fe400000006ff */
[----:B------:R-:W-:Y:S02]  /*5770*/  @!P0 LOP3.LUT R51, R55, 0xffff0000, RZ, 0xc0, !PT ;  /* 0xffff000037338812 */ /* 0x000fe400078ec0ff */
[----:B------:R-:W-:Y:S02]  /*5780*/  @!P0 LOP3.LUT R23, R25, 0xffff0000, RZ, 0xc0, !PT ;  /* 0xffff000019178812 */ /* 0x000fe400078ec0ff */
[----:B------:R-:W-:Y:S02]  /*5790*/  @!P0 LOP3.LUT R41, R78, 0xffff0000, RZ, 0xc0, !PT ;  /* 0xffff00004e298812 */ /* 0x000fe400078ec0ff */
[----:B------:R-:W-:Y:S01]  /*57a0*/  @!P0 PRMT R35, R35, 0x5410, R22 ;  /* 0x0000541023238816 */ /* 0x000fe20000000016 */
[----:B------:R-:W-:Y:S01]  /*57b0*/  @!P0 IMAD.U32 R22, R25, 0x10000, RZ ;  /* 0x0001000019168824 */ /* 0x000fe200078e00ff */
[----:B------:R-:W-:Y:S01]  /*57c0*/  @!P0 SHF.R.U64 R64, R64, 0x10, R65 ;  /* 0x0000001040408819 */ /* 0x000fe20000001241 */
[----:B------:R-:W-:Y:S01]  /*57d0*/  @!P0 FMUL.FTZ R59, R23, R41 ;  /* 0x00000029173b8220 */ /* 0x000fe20000410000 */
[----:B------:R-:W-:Y:S01]  /*57e0*/  @!P0 LOP3.LUT R28, R35, 0xffff0000, RZ, 0xc0, !PT ;  /* 0xffff0000231c8812 */ /* 0x000fe200078ec0ff */
[C---:B------:R-:W-:Y:S01]  /*57f0*/  @!P0 FMUL.FTZ R58, R22.reuse, R40 ;  /* 0x00000028163a8220 */ /* 0x040fe20000410000 */
[----:B------:R-:W-:Y:S01]  /*5800*/  @!P0 PRMT R77, R77, 0x5410, R64 ;  /* 0x000054104d4d8816 */ /* 0x000fe20000000040 */
[-C--:B------:R-:W-:Y:S01]  /*5810*/  @!P0 FMUL.FTZ R3, R22, R21.reuse ;  /* 0x0000001516038220 */ /* 0x080fe20000410000 */
[----:B------:R-:W-:Y:S01]  /*5820*/  @!P0 SHF.R.U64 R67, R66, 0x10, R67 ;  /* 0x0000001042438819 */ /* 0x000fe20000001243 */
[----:B------:R-:W-:Y:S01]  /*5830*/  @!P0 IMAD.U32 R22, R24, 0x10000, RZ ;  /* 0x0001000018168824 */ /* 0x000fe200078e00ff */
[C---:B------:R-:W-:Y:S01]  /*5840*/  @!P0 LOP3.LUT R38, R77.reuse, 0xffff0000, RZ, 0xc0, !PT ;  /* 0xffff00004d268812 */ /* 0x040fe200078ec0ff */
[----:B------:R-:W-:Y:S01]  /*5850*/  @!P0 IMAD.U32 R37, R77, 0x10000, RZ ;  /* 0x000100004d258824 */ /* 0x000fe200078e00ff */
[----:B------:R-:W-:Y:S01]  /*5860*/  @!P0 PRMT R76, R76, 0x5410, R67 ;  /* 0x000054104c4c8816 */ /* 0x000fe20000000043 */
[-C--:B------:R-:W-:Y:S01]  /*5870*/  @!P0 FMUL.FTZ R4, R23, R20.reuse ;  /* 0x0000001417048220 */ /* 0x080fe20000410000 */
[----:B------:R-:W-:Y:S01]  /*5880*/  @!P0 LOP3.LUT R23, R24, 0xffff0000, RZ, 0xc0, !PT ;  /* 0xffff000018178812 */ /* 0x000fe200078ec0ff */
[----:B------:R-:W-:Y:S01]  /*5890*/  @!P0 FFMA.FTZ R58, R42, R21, -R58 ;  /* 0x000000152a3a8223 */ /* 0x000fe2000001083a */
[----:B------:R-:W-:Y:S01]  /*58a0*/  @!P0 LOP3.LUT R46, R76, 0xffff0000, RZ, 0xc0, !PT ;  /* 0xffff00004c2e8812 */ /* 0x000fe200078ec0ff */
[----:B------:R-:W-:Y:S01]  /*58b0*/  @!P0 FFMA.FTZ R59, R43, R20, -R59 ;  /* 0x000000142b3b8223 */ /* 0x000fe2000001083b */
[C---:B------:R-:W-:Y:S01]  /*58c0*/  @!P0 LOP3.LUT R20, R33.reuse, 0xffff0000, RZ, 0xc0, !PT ;  /* 0xffff000021148812 */ /* 0x040fe200078ec0ff */
[----:B------:R-:W-:Y:S02]  /*58d0*/  @!P0 IMAD.U32 R21, R33, 0x10000, RZ ;  /* 0x0001000021158824 */ /* 0x000fe400078e00ff */
[C---:B------:R-:W-:Y:S01]  /*58e0*/  @!P0 FMUL.FTZ R60, R22.reuse, R37 ;  /* 0x00000025163c8220 */ /* 0x040fe20000410000 */
[----:B------:R-:W-:Y:S01]  /*58f0*/  @!P0 F2FP.BF16.PACK_AB R58, R59, R58 ;  /* 0x0000003a3b3a823e */ /* 0x000fe200000010ff */
[----:B------:R-:W-:Y:S02]  /*5900*/  @!P0 FMUL.FTZ R61, R23, R38 ;  /* 0x00000026173d8220 */ /* 0x000fe40000410000 */
[-C--:B------:R-:W-:Y:S02]  /*5910*/  @!P0 FMUL.FTZ R0, R22, R21.reuse ;  /* 0x0000001516008220 */ /* 0x080fe40000410000 */
[----:B------:R-:W-:Y:S01]  /*5920*/  @!P0 FFMA.FTZ R60, R36, R21, -R60 ;  /* 0x00000015243c8223 */ /* 0x000fe2000001083c */
[----:B------:R-:W-:Y:S01]  /*5930*/  @!P0 LOP3.LUT R21, R27, 0xffff0000, RZ, 0xc0, !PT ;  /* 0xffff00001b158812 */ /* 0x000fe200078ec0ff */
[----:B------:R-:W-:Y:S02]  /*5940*/  @!P0 IMAD.U32 R44, R76, 0x10000, RZ ;  /* 0x000100004c2c8824 */ /* 0x000fe400078e00ff */
[-C--:B------:R-:W-:Y:S02]  /*5950*/  @!P0 FMUL.FTZ R2, R23, R20.reuse ;  /* 0x0000001417028220 */ /* 0x080fe40000410000 */
[----:B------:R-:W-:Y:S02]  /*5960*/  @!P0 IMAD.U32 R23, R27, 0x10000, RZ ;  /* 0x000100001b178824 */ /* 0x000fe400078e00ff */
[----:B------:R-:W-:Y:S01]  /*5970*/  @!P0 FFMA.FTZ R61, R39, R20, -R61 ;  /* 0x00000014273d8223 */ /* 0x000fe2000001083d */
[C---:B------:R-:W-:Y:S01]  /*5980*/  @!P0 LOP3.LUT R20, R34.reuse, 0xffff0000, RZ, 0xc0, !PT ;  /* 0xffff000022148812 */ /* 0x040fe200078ec0ff */
[----:B------:R-:W-:Y:S02]  /*5990*/  @!P0 IMAD.U32 R30, R35, 0x10000, RZ ;  /* 0x00010000231e8824 */ /* 0x000fe400078e00ff */
[----:B------:R-:W-:Y:S01]  /*59a0*/  @!P0 FMUL.FTZ R70, R31, R44 ;  /* 0x0000002c1f468220 */ /* 0x000fe20000410000 */
[----:B------:R-:W-:Y:S01]  /*59b0*/  @!P0 F2FP.BF16.PACK_AB R61, R61, R60 ;  /* 0x0000003c3d3d823e */ /* 0x000fe200000010ff */
[----:B------:R-:W-:Y:S02]  /*59c0*/  @!P0 FMUL.FTZ R69, R29, R46 ;  /* 0x0000002e1d458220 */ /* 0x000fe40000410000 */
[----:B------:R-:W-:Y:S01]  /*59d0*/  @!P0 IMAD.U32 R22, R34, 0x10000, RZ ;  /* 0x0001000022168824 */ /* 0x000fe200078e00ff */
[----:B------:R-:W-:Y:S01]  /*59e0*/  @!P0 MOV R52, R61 ;  /* 0x0000003d00348202 */ /* 0x000fe20000000f00 */
[----:B------:R-:W-:Y:S02]  /*59f0*/  @!P0 FMUL.FTZ R68, R23, R48 ;  /* 0x0000003017448220 */ /* 0x000fe40000410000 */
[----:B------:R-:W-:Y:S02]  /*5a00*/  @!P0 FMUL.FTZ R63, R21, R50 ;  /* 0x00000032153f8220 */ /* 0x000fe40000410000 */
[----:B------:R-:W-:Y:S02]  /*5a10*/  @!P0 FFMA.FTZ R70, R45, R30, -R70 ;  /* 0x0000001e2d468223 */ /* 0x000fe40000010846 */
[----:B------:R-:W-:Y:S02]  /*5a20*/  @!P0 FFMA.FTZ R69, R47, R28, -R69 ;  /* 0x0000001c2f458223 */ /* 0x000fe40000010845 */
[----:B------:R-:W-:Y:S02]  /*5a30*/  @!P0 FFMA.FTZ R68, R49, R22, -R68 ;  /* 0x0000001631448223 */ /* 0x000fe40000010844 */
[----:B------:R-:W-:Y:S01]  /*5a40*/  @!P0 FFMA.FTZ R63, R51, R20, -R63 ;  /* 0x00000014333f8223 */ /* 0x000fe2000001083f */
[----:B------:R-:W-:Y:S01]  /*5a50*/  @!P0 F2FP.BF16.PACK_AB R70, R69, R70 ;  /* 0x000000464546823e */ /* 0x000fe200000010ff */
[----:B------:R-:W-:Y:S02]  /*5a60*/  @!P0 IMAD.MOV.U32 R53, RZ, RZ, R58 ;  /* 0x000000ffff358224 */ /* 0x000fe400078e003a */
[----:B------:R-:W-:Y:S01]  /*5a70*/  @!P0 FFMA.FTZ R0, R37, R36, R0 ;  /* 0x0000002425008223 */ /* 0x000fe20000010000 */
[----:B------:R-:W-:Y:S01]  /*5a80*/  @!P0 F2FP.BF16.PACK_AB R63, R63, R68 ;  /* 0x000000443f3f823e */ /* 0x000fe200000010ff */
[----:B------:R-:W-:Y:S02]  /*5a90*/  @!P0 IMAD.MOV.U32 R54, RZ, RZ, R70 ;  /* 0x000000ffff368224 */ /* 0x000fe400078e0046 */
[----:B------:R-:W-:Y:S01]  /*5aa0*/  @!P0 FFMA.FTZ R2, R38, R39, R2 ;  /* 0x0000002726028223 */ /* 0x000fe20000010002 */
[----:B------:R-:W-:Y:S01]  /*5ab0*/  @!P0 MOV R55, R63 ;  /* 0x0000003f00378202 */ /* 0x000fe20000000f00 */
[----:B------:R-:W-:Y:S02]  /*5ac0*/  @!P0 FMUL.FTZ R5, R31, R30 ;  /* 0x0000001e1f058220 */ /* 0x000fe40000410000 */
[----:B------:R-:W-:Y:S01]  /*5ad0*/  @!P0 FFMA.FTZ R3, R40, R42, R3 ;  /* 0x0000002a28038223 */ /* 0x000fe20000010003 */
[----:B------:R-:W-:Y:S01]  /*5ae0*/  @!P0 F2FP.BF16.PACK_AB R58, R2, R0 ;  /* 0x00000000023a823e */ /* 0x000fe200000010ff */
[----:B------:R-:W-:Y:S01]  /*5af0*/  @!P0 FMUL.FTZ R6, R29, R28 ;  /* 0x0000001c1d068220 */ /* 0x000fe20000410000 */
[----:B------:R1:W-:Y:S01]  /*5b00*/  STG.E.128 [R56.64], R52 ;  /* 0x0000003438007986 */ /* 0x0003e2000c101d1c */
[----:B------:R-:W-:Y:S02]  /*5b10*/  @!P0 FFMA.FTZ R4, R41, R43, R4 ;  /* 0x0000002b29048223 */ /* 0x000fe40000010004 */
[----:B------:R-:W-:Y:S02]  /*5b20*/  @!P0 FMUL.FTZ R7, R23, R22 ;  /* 0x0000001617078220 */ /* 0x000fe40000410000 */
[----:B------:R-:W-:Y:S01]  /*5b30*/  @!P0 FFMA.FTZ R5, R44, R45, R5 ;  /* 0x0000002d2c058223 */ /* 0x000fe20000010005 */
[----:B------:R-:W-:Y:S01]  /*5b40*/  @!P0 F2FP.BF16.PACK_AB R59, R4, R3 ;  /* 0x00000003043b823e */ /* 0x000fe200000010ff */
[----:B------:R-:W-:Y:S02]  /*5b50*/  @!P0 FMUL.FTZ R8, R21, R20 ;  /* 0x0000001415088220 */ /* 0x000fe40000410000 */
[----:B------:R-:W-:Y:S02]  /*5b60*/  @!P0 FFMA.FTZ R6, R46, R47, R6 ;  /* 0x0000002f2e068223 */ /* 0x000fe40000010006 */
[----:B------:R-:W-:Y:S02]  /*5b70*/  @!P0 FFMA.FTZ R7, R48, R49, R7 ;  /* 0x0000003130078223 */ /* 0x000fe40000010007 */
[----:B------:R-:W-:Y:S02]  /*5b80*/  @!P0 FFMA.FTZ R8, R50, R51, R8 ;  /* 0x0000003332088223 */ /* 0x000fe40000010008 */
[----:B------:R-:W-:Y:S02]  /*5b90*/  @!P0 IMAD.MOV.U32 R24, RZ, RZ, R58 ;  /* 0x000000ffff188224 */ /* 0x000fe400078e003a */
[----:B------:R-:W-:Y:S01]  /*5ba0*/  @!P0 IMAD.MOV.U32 R25, RZ, RZ, R59 ;  /* 0x000000ffff198224 */ /* 0x000fe200078e003b */
[----:B-1----:R-:W-:Y:S02]  /*5bb0*/  @!P0 F2FP.BF16.PACK_AB R57, R8, R7 ;  /* 0x000000070839823e */ /* 0x002fe400000010ff */
[----:B------:R-:W-:Y:S03]  /*5bc0*/  @!P0 F2FP.BF16.PACK_AB R56, R6, R5 ;  /* 0x000000050638823e */ /* 0x000fe600000010ff */
[----:B------:R-:W-:Y:S01]  /*5bd0*/  @!P0 IMAD.MOV.U32 R27, RZ, RZ, R57 ;  /* 0x000000ffff1b8224 */ /* 0x000fe200078e0039 */
[----:B------:R-:W-:Y:S01]  /*5be0*/  @!P0 MOV R26, R56 ;  /* 0x00000038001a8202 */ /* 0x000fe20000000f00 */
[----:B------:R-:W-:-:S05]  /*5bf0*/  @P6 BRA `(.L_x_308) ;  /* 0x000001e000006947 */ /* 0x000fca0003800000 */
[----:B------:R-:W-:Y:S04]  /*5c00*/  IADD3 R96, P6, P0, R96, UR30, R114 ;  /* 0x0000001e60607c10 */ /* 0x000fe8000f8de072 */
[----:B------:R-:W-:Y:S02]  /*5c10*/  IADD3.X R3, R92, UR27, R102, P6, P0 ;  /* 0x0000001b5c037c10 */ /* 0x000fe4000b7e0466 */
[C---:B------:R-:W-:Y:S04]  /*5c20*/  LEA R4, P0, R96.reuse, c[0x0][0x1c8], 0x1 ;  /* 0x0000720060047a11 */ /* 0x040fe800078008ff */
[----:B------:R-:W-:Y:S05]  /*5c30*/  LEA.HI.X R5, R96, c[0x0][0x1cc], R3, 0x1, P0 ;  /* 0x0000730060057a11 */ /* 0x000fea00000f0c03 */
[----:B------:R1:W-:Y:S01]  /*5c40*/  STG.E.128 [R4.64], R24 ;  /* 0x0000001804007986 */ /* 0x0003e2000c101d1c */
[----:B------:R-:W-:-:S05]  /*5c50*/  BRA `(.L_x_308) ;  /* 0x0000018000007947 */ /* 0x000fca0003800000 */
.L_x_304:
[----:B------:R-:W-:Y:S04]  /*5c60*/  UIMAD UR4, UR17, -0x40, UR22 ;  /* 0xffffffc0110478a4 */ /* 0x000fe8000f8e0216 */
[----:B------:R-:W-:Y:S04]  /*5c70*/  UISETP.LT.AND UP0, UPT, UR4, 0x40, UPT ;  /* 0x000000400400788c */ /* 0x000fe8000bf01270 */
[----:B------:R-:W-:Y:S06]  /*5c80*/  USEL UR4, UR4, 0x40, UP0 ;  /* 0x0000004004047887 */ /* 0x000fec0008000000 */
[----:B------:R-:W-:Y:S11]  /*5c90*/  ISETP.GE.AND P0, PT, R127, UR4, PT ;  /* 0x000000047f007c0c */ /* 0x000ff6000bf06270 */
[----:B------:R-:W-:Y:S02]  /*5ca0*/  @!UPT UIADD3 URZ, URZ, URZ, URZ ;  /* 0x0000003f3f3ff290 */ /* 0x000fe4000fffe03f */
[----:B------:R-:W-:-:S05]  /*5cb0*/  @P0 BRA `(.L_x_308) ;  /* 0x0000012000000947 */ /* 0x000fca0003800000 */
[----:B------:R-:W-:Y:S02]  /*5cc0*/  ISETP.GE.AND P6, PT, R18, c[0x0][0x1d4], PT ;  /* 0x0000750012007a0c */ /* 0x000fe40003fc6270 */
[----:B------:R-:W-:Y:S11]  /*5cd0*/  ISETP.GE.AND P0, PT, R13, c[0x0][0x1d4], PT ;  /* 0x000075000d007a0c */ /* 0x000ff60003f06270 */
[----:B------:R-:W1:Y:S04]  /*5ce0*/  @!P6 LDS.128 R4, [R117+0x6000] ;  /* 0x006000007504e984 */ /* 0x000e680000000c00 */
[----:B------:R-:W2:Y:S04]  /*5cf0*/  @!P0 LDS.128 R32, [R116+0x6000] ;  /* 0x0060000074208984 */ /* 0x000ea80000000c00 */
[----:B-1----:R-:W-:Y:S01]  /*5d00*/  @!P6 STG.E.128 [R72.64], R4 ;  /* 0x000000044800e986 */ /* 0x002fe2000c101d1c */
[----:B------:R-:W-:Y:S03]  /*5d10*/  ISETP.GE.AND P6, PT, R12, c[0x0][0x1d4], PT ;  /* 0x000075000c007a0c */ /* 0x000fe60003fc6270 */
[----:B--2---:R-:W-:Y:S01]  /*5d20*/  @!P0 STG.E.128 [R72.64+0x40], R32 ;  /* 0x0000402048008986 */ /* 0x004fe2000c101d1c */
[----:B------:R-:W-:Y:S09]  /*5d30*/  ISETP.GE.AND P0, PT, R125, c[0x0][0x1d4], PT ;  /* 0x000075007d007a0c */ /* 0x000ff20003f06270 */
[----:B------:R-:W1:Y:S04]  /*5d40*/  @!P6 LDS.128 R28, [R117+0x8000] ;  /* 0x00800000751ce984 */ /* 0x000e680000000c00 */
[----:B------:R-:W2:Y:S04]  /*5d50*/  @!P0 LDS.128 R24, [R116+0x8000] ;  /* 0x0080000074188984 */ /* 0x000ea80000000c00 */
[----:B-1----:R-:W-:Y:S01]  /*5d60*/  @!P6 STG.E.128 [R72.64+0x80], R28 ;  /* 0x0000801c4800e986 */ /* 0x002fe2000c101d1c */
[----:B------:R-:W-:Y:S03]  /*5d70*/  ISETP.GE.AND P6, PT, R124, c[0x0][0x1d4], PT ;  /* 0x000075007c007a0c */ /* 0x000fe60003fc6270 */
[----:B--2---:R-:W-:Y:S01]  /*5d80*/  @!P0 STG.E.128 [R72.64+0xc0], R24 ;  /* 0x0000c01848008986 */ /* 0x004fe2000c101d1c */
[----:B------:R-:W-:Y:S09]  /*5d90*/  ISETP.GE.AND P0, PT, R123, c[0x0][0x1d4], PT ;  /* 0x000075007b007a0c */ /* 0x000ff20003f06270 */
[----:B------:R-:W1:Y:S04]  /*5da0*/  @!P6 LDS.128 R20, [R117+0xa000] ;  /* 0x00a000007514e984 */ /* 0x000e680000000c00 */
[----:B------:R-:W2:Y:S04]  /*5db0*/  @!P0 LDS.128 R4, [R116+0xa000] ;  /* 0x00a0000074048984 */ /* 0x000ea80000000c00 */
[----:B-1----:R1:W-:Y:S04]  /*5dc0*/  @!P6 STG.E.128 [R72.64+0x100], R20 ;  /* 0x000100144800e986 */ /* 0x0023e8000c101d1c */
[----:B--2---:R1:W-:Y:S02]  /*5dd0*/  @!P0 STG.E.128 [R72.64+0x140], R4 ;  /* 0x0001400448008986 */ /* 0x0043e4000c101d1c */
.L_x_308:
[----:B------:R-:W-:Y:S05]  /*5de0*/  BSYNC B1 ;  /* 0x0000000000017941 */ /* 0x000fea0003800000 */
.L_x_303:
[----:B------:R-:W-:Y:S01]  /*5df0*/  USHF.L.U32 UR4, UR17, 0x6, URZ ;  /* 0x0000000611047899 */ /* 0x000fe2000800063f */
[----:B-1----:R-:W-:Y:S01]  /*5e00*/  P2R R6, PR, RZ, 0x2 ;  /* 0x00000002ff067803 */ /* 0x002fe20000000000 */
[----:B------:R-:W-:Y:S01]  /*5e10*/  USHF.L.U64.HI UR13, UR17, 0x6, UR13 ;  /* 0x00000006110d7899 */ /* 0x000fe2000801020d */
[----:B------:R-:W-:Y:S01]  /*5e20*/  BSSY B0, `(.L_x_325) ;  /* 0x000004a000007945 */ /* 0x000fe20003800000 */
[----:B------:R-:W-:Y:S02]  /*5e30*/  UIADD3 UR5, -UR4, UR22, URZ ;  /* 0x0000001604057290 */ /* 0x000fe4000fffe13f */
[----:B------:R-:W-:Y:S02]  /*5e40*/  IADD3 R2, R98, -UR4, RZ ;  /* 0x8000000462027c10 */ /* 0x000fe4000fffe0ff */
[----:B------:R-:W-:Y:S01]  /*5e50*/  IADD3 R3, P0, R100, UR4, RZ ;  /* 0x0000000464037c10 */ /* 0x000fe2000ff1e0ff */
[----:B------:R-:W-:Y:S01]  /*5e60*/  UISETP.LT.AND UP0, UPT, UR5, 0x40, UPT ;  /* 0x000000400500788c */ /* 0x000fe2000bf01270 */
[C---:B------:R-:W-:Y:S02]  /*5e70*/  ISETP.GE.AND P6, PT, R2.reuse, 0x21, PT ;  /* 0x000000210200780c */ /* 0x040fe40003fc6270 */
[----:B------:R-:W-:Y:S01]  /*5e80*/  ISETP.GE.AND P1, PT, R2, 0x1, PT ;  /* 0x000000010200780c */ /* 0x000fe20003f26270 */
[----:B------:R-:W-:Y:S01]  /*5e90*/  USEL UR5, UR5, 0x40, UP0 ;  /* 0x0000004005057887 */ /* 0x000fe20008000000 */
[----:B------:R-:W-:Y:S09]  /*5ea0*/  IADD3.X R0, R99, UR13, RZ, P0, !PT ;  /* 0x0000000d63007c10 */ /* 0x000ff200087fe4ff */
[C---:B------:R-:W-:Y:S02]  /*5eb0*/  @P6 IADD3 R5, P0, R3.reuse, 0x20, RZ ;  /* 0x0000002003056810 */ /* 0x040fe40007f1e0ff */
[----:B------:R-:W-:Y:S03]  /*5ec0*/  @P1 IMAD.MOV.U32 R96, RZ, RZ, R138 ;  /* 0x000000ffff601224 */ /* 0x000fe600078e008a */
[----:B------:R-:W-:Y:S02]  /*5ed0*/  @P6 IMAD.X R4, RZ, RZ, R0, P0 ;  /* 0x000000ffff046224 */ /* 0x000fe400000e0600 */
[----:B------:R-:W-:Y:S02]  /*5ee0*/  @P1 IMAD R0, R0, c[0x0][0x258], RZ ;  /* 0x0000960000001a24 */ /* 0x000fe400078e02ff */
[C---:B-----5:R-:W-:Y:S04]  /*5ef0*/  @P1 IMAD.WIDE.U32 R20, R3.reuse, c[0x0][0x258], R96 ;  /* 0x0000960003141a25 */ /* 0x060fe800078e0060 */
[----:B------:R-:W-:Y:S01]  /*5f00*/  @P1 IMAD R0, R3, c[0x0][0x25c], R0 ;  /* 0x0000970003001a24 */ /* 0x000fe200078e0200 */
[----:B------:R-:W-:Y:S01]  /*5f10*/  @P1 LEA R22, P0, R20, c[0x0][0x250], 0x1 ;  /* 0x0000940014161a11 */ /* 0x000fe200078008ff */
[----:B------:R-:W-:Y:S02]  /*5f20*/  @P6 IMAD.MOV.U32 R96, RZ, RZ, R138 ;  /* 0x000000ffff606224 */ /* 0x000fe400078e008a */
[----:B------:R-:W-:Y:S02]  /*5f30*/  @P1 IMAD.IADD R0, R21, 0x1, R0 ;  /* 0x0000000115001824 */ /* 0x000fe400078e0200 */
[----:B------:R-:W-:Y:S03]  /*5f40*/  @P6 IMAD R4, R4, c[0x0][0x258], RZ ;  /* 0x0000960004046a24 */ /* 0x000fe600078e02ff */
[----:B------:R-:W-:Y:S01]  /*5f50*/  @P1 LEA.HI.X R23, R20, c[0x0][0x254], R0, 0x1, P0 ;  /* 0x0000950014171a11 */ /* 0x000fe200000f0c00 */
[C---:B------:R-:W-:Y:S01]  /*5f60*/  @P6 IMAD R4, R5.reuse, c[0x0][0x25c], R4 ;  /* 0x0000970005046a24 */ /* 0x040fe200078e0204 */
[----:B------:R-:W-:Y:S01]  /*5f70*/  ISETP.NE.AND P1, PT, R6, RZ, PT ;  /* 0x000000ff0600720c */ /* 0x000fe20003f25270 */
[----:B------:R-:W-:Y:S04]  /*5f80*/  @P6 IMAD.WIDE.U32 R6, R5, c[0x0][0x258], R96 ;  /* 0x0000960005066a25 */ /* 0x000fe800078e0060 */
[----:B------:R-:W-:Y:S01]  /*5f90*/  @P6 IMAD.IADD R4, R7, 0x1, R4 ;  /* 0x0000000107046824 */ /* 0x000fe200078e0204 */
[C---:B------:R-:W-:Y:S04]  /*5fa0*/  @P6 LEA R20, P0, R6.reuse, c[0x0][0x250], 0x1 ;  /* 0x0000940006146a11 */ /* 0x040fe800078008ff */
[----:B------:R-:W-:Y:S02]  /*5fb0*/  @P6 LEA.HI.X R21, R6, c[0x0][0x254], R4, 0x1, P0 ;  /* 0x0000950006156a11 */ /* 0x000fe400000f0c04 */
[----:B------:R-:W-:Y:S11]  /*5fc0*/  ISETP.GE.AND P0, PT, R2, 0x1, PT ;  /* 0x000000010200780c */ /* 0x000ff60003f06270 */
[----:B------:R-:W-:Y:S02]  /*5fd0*/  @!UPT UIADD3 URZ, URZ, URZ, URZ ;  /* 0x0000003f3f3ff290 */ /* 0x000fe4000fffe03f */
[----:B------:R-:W-:Y:S01]  /*5fe0*/  @!PT LDS RZ, [RZ] ;  /* 0x00000000fffff984 */ /* 0x000fe20000000800 */
[----:B------:R-:W-:Y:S01]  /*5ff0*/  @!PT LDS RZ, [RZ] ;  /* 0x00000000fffff984 */ /* 0x000fe20000000800 */
[----:B------:R-:W-:Y:S01]  /*6000*/  @!PT LDS RZ, [RZ] ;  /* 0x00000000fffff984 */ /* 0x000fe20000000800 */
[----:B------:R1:W-:Y:S04]  /*6010*/  @P0 LDGSTS.E.BYPASS.LTC128B.128 [R122+0x100], [R22.64], !P5 ;  /* 0x00100000167a0fae */ /* 0x0003e8000e901d5c */
[----:B------:R1:W-:Y:S04]  /*6020*/  @P0 LDGSTS.E.BYPASS.LTC128B.128 [R122+0x2100], [R22.64+0x80], !P4 ;  /* 0x02100080167a0fae */ /* 0x0003e8000e101d5c */
[----:B------:R1:W-:Y:S01]  /*6030*/  @P0 LDGSTS.E.BYPASS.LTC128B.128 [R122+0x4100], [R22.64+0x100], !P3 ;  /* 0x04100100167a0fae */ /* 0x0003e2000d901d5c */
[----:B------:R-:W-:Y:S03]  /*6040*/  ISETP.GE.AND P0, PT, R127, UR5, PT ;  /* 0x000000057f007c0c */ /* 0x000fe6000bf06270 */
[----:B------:R1:W-:Y:S04]  /*6050*/  @P6 LDGSTS.E.BYPASS.LTC128B.128 [R122+0x1100], [R20.64], !P5 ;  /* 0x01100000147a6fae */ /* 0x0003e8000e901d5c */
[----:B------:R1:W-:Y:S04]  /*6060*/  @P6 LDGSTS.E.BYPASS.LTC128B.128 [R122+0x3100], [R20.64+0x80], !P4 ;  /* 0x03100080147a6fae */ /* 0x0003e8000e101d5c */
[----:B------:R1:W-:Y:S04]  /*6070*/  @P6 LDGSTS.E.BYPASS.LTC128B.128 [R122+0x5100], [R20.64+0x100], !P3 ;  /* 0x05100100147a6fae */ /* 0x0003e8000d901d5c */
[----:B------:R-:W0:Y:S01]  /*6080*/  LDGDEPBAR ;  /* 0x00000000000079af */ /* 0x000e220000000000 */
[----:B------:R-:W-:Y:S04]  /*6090*/  DEPBAR.LE SB0, 0x0 ;  /* 0x000080000000791a */ /* 0x000fe80000000000 */
[----:B------:R-:W-:Y:S06]  /*60a0*/  BAR.SYNC.DEFER_BLOCKING 0x0 ;  /* 0x0000000000007b1d */ /* 0x000fec0000010000 */
[----:B------:R-:W-:-:S05]  /*60b0*/  @P0 BRA `(.L_x_326) ;  /* 0x0000020000000947 */ /* 0x000fca0003800000 */
[----:B-1----:R-:W-:Y:S01]  /*60c0*/  IADD3 R3, P0, R95, UR4, RZ ;  /* 0x000000045f037c10 */ /* 0x002fe2000ff1e0ff */
[----:B------:R-:W-:Y:S01]  /*60d0*/  IMAD.MOV.U32 R92, RZ, RZ, R136 ;  /* 0x000000ffff5c7224 */ /* 0x000fe200078e0088 */
[----:B------:R-:W-:Y:S02]  /*60e0*/  ISETP.GE.AND P6, PT, R18, c[0x0][0x1d4], PT ;  /* 0x0000750012007a0c */ /* 0x000fe40003fc6270 */
[----:B------:R-:W-:Y:S01]  /*60f0*/  IADD3.X R0, R94, UR13, RZ, P0, !PT ;  /* 0x0000000d5e007c10 */ /* 0x000fe200087fe4ff */
[C---:B------:R-:W-:Y:S04]  /*6100*/  IMAD.WIDE.U32 R20, R3.reuse, c[0x0][0x208], R92 ;  /* 0x0000820003147a25 */ /* 0x040fe800078e005c */
[----:B------:R-:W-:Y:S01]  /*6110*/  IMAD R0, R0, c[0x0][0x208], RZ ;  /* 0x0000820000007a24 */ /* 0x000fe200078e02ff */
[C---:B------:R-:W-:Y:S03]  /*6120*/  LEA R2, P0, R20.reuse, c[0x0][0x1f8], 0x1 ;  /* 0x00007e0014027a11 */ /* 0x040fe600078008ff */
[----:B------:R-:W-:Y:S02]  /*6130*/  IMAD R0, R3, c[0x0][0x20c], R0 ;  /* 0x0000830003007a24 */ /* 0x000fe400078e0200 */
[----:B------:R-:W1:Y:S02]  /*6140*/  @!P6 LDS.128 R4, [R117] ;  /* 0x000000007504e984 */ /* 0x000e640000000c00 */
        /* <DEDUP_REMOVED lines=23> */
.L_x_326:
[----:B-1----:R-:W-:Y:S05]  /*62c0*/  BSYNC B0 ;  /* 0x0000000000007941 */ /* 0x002fea0003800000 */
.L_x_325:
[----:B------:R-:W-:Y:S01]  /*62d0*/  UISETP.GT.AND UP0, UPT, UR17, UR8, UPT ;  /* 0x000000081100728c */ /* 0x000fe2000bf04270 */
[----:B------:R-:W-:Y:S01]  /*62e0*/  IMAD.U32 R0, RZ, RZ, UR32 ;  /* 0x00000020ff007e24 */ /* 0x000fe2000f8e00ff */
[----:B------:R-:W-:Y:S04]  /*62f0*/  UIADD3 UR17, UR17, -0x1, URZ ;  /* 0xffffffff11117890 */ /* 0x000fe8000fffe03f */
[----:B------:R-:W-:Y:S02]  /*6300*/  PLOP3.LUT P0, PT, PT, PT, UP0, 0x80, 0x0 ;  /* 0x000000000000781c */ /* 0x000fe40003f0f008 */
[----:B------:R-:W-:Y:S03]  /*6310*/  PLOP3.LUT P6, PT, PT, PT, UP0, 0x80, 0x0 ;  /* 0x000000000000781c */ /* 0x000fe60003fcf008 */
[----:B------:R-:W-:Y:S02]  /*6320*/  @UP0 USHF.R.S32.HI UR5, URZ, 0x1f, UR17 ;  /* 0x0000001f3f050899 */ /* 0x000fe40008011411 */
[----:B------:R-:W-:Y:S04]  /*6330*/  @UP0 UIMAD UR4, UR25, UR17, URZ ;  /* 0x00000011190402a4 */ /* 0x000fe8000f8e023f */
[----:B------:R-:W-:Y:S02]  /*6340*/  @UP0 UIMAD UR4, UR5, UR26, UR4 ;  /* 0x0000001a050402a4 */ /* 0x000fe4000f8e0204 */
[----:B------:R-:W-:Y:S02]  /*6350*/  @P0 IMAD.MOV.U32 R2, RZ, RZ, R140 ;  /* 0x000000ffff020224 */ /* 0x000fe400078e008c */
[----:B------:R-:W-:Y:S01]  /*6360*/  @P0 IMAD.MOV.U32 R3, RZ, RZ, R145 ;  /* 0x000000ffff030224 */ /* 0x000fe200078e0091 */
[----:B------:R-:W-:Y:S03]  /*6370*/  PLOP3.LUT P0, PT, PT, PT, UP0, 0x80, 0x0 ;  /* 0x000000000000781c */ /* 0x000fe60003f0f008 */
[----:B------:R-:W-:Y:S01]  /*6380*/  @P6 IMAD.WIDE.U32 R2, R85, UR17, R2 ;  /* 0x0000001155026c25 */ /* 0x000fe2000f8e0002 */
[----:B------:R-:W-:Y:S09]  /*6390*/  PLOP3.LUT P6, PT, PT, PT, UP0, 0x80, 0x0 ;  /* 0x000000000000781c */ /* 0x000ff20003fcf008 */
[----:B------:R-:W-:Y:S01]  /*63a0*/  @P0 IADD3 R5, R3, UR4, RZ ;  /* 0x0000000403050c10 */ /* 0x000fe2000fffe0ff */
[----:B------:R-:W-:Y:S01]  /*63b0*/  IMAD.U32 R3, RZ, RZ, UR33 ;  /* 0x00000021ff037e24 */ /* 0x000fe2000f8e00ff */
[----:B------:R-:W-:Y:S02]  /*63c0*/  PLOP3.LUT P0, PT, PT, PT, UP0, 0x80, 0x0 ;  /* 0x000000000000781c */ /* 0x000fe40003f0f008 */
[C---:B------:R-:W-:Y:S11]  /*63d0*/  @P6 LEA R4, P6, R2.reuse, c[0x0][0x220], 0x1 ;  /* 0x0000880002046a11 */ /* 0x040ff600078c08ff */
[----:B------:R-:W-:Y:S02]  /*63e0*/  @!UPT UIADD3 URZ, URZ, URZ, URZ ;  /* 0x0000003f3f3ff290 */ /* 0x000fe4000fffe03f */
[----:B------:R-:W-:Y:S02]  /*63f0*/  @P0 LEA.HI.X R5, R2, c[0x0][0x224], R5, 0x1, P6 ;  /* 0x0000890002050a11 */ /* 0x000fe400030f0c05 */
[----:B------:R-:W-:Y:S02]  /*6400*/  PLOP3.LUT P6, PT, PT, PT, UP0, 0x80, 0x0 ;  /* 0x000000000000781c */ /* 0x000fe40003fcf008 */
[----:B------:R-:W-:Y:S11]  /*6410*/  PLOP3.LUT P0, PT, PT, PT, UP0, 0x80, 0x0 ;  /* 0x000000000000781c */ /* 0x000ff60003f0f008 */
[C---:B------:R-:W-:Y:S11]  /*6420*/  @P6 LEA R2, P6, R3.reuse, R4, 0x1 ;  /* 0x0000000403026211 */ /* 0x040ff600078c08ff */
[----:B------:R-:W-:Y:S02]  /*6430*/  @!UPT UIADD3 URZ, URZ, URZ, URZ ;  /* 0x0000003f3f3ff290 */ /* 0x000fe4000fffe03f */
[----:B------:R-:W-:Y:S02]  /*6440*/  @P0 LEA.HI.X R3, R3, R5, R0, 0x1, P6 ;  /* 0x0000000503030211 */ /* 0x000fe400030f0c00 */
[----:B------:R-:W-:Y:S02]  /*6450*/  PLOP3.LUT P6, PT, PT, PT, UP0, 0x80, 0x0 ;  /* 0x000000000000781c */ /* 0x000fe40003fcf008 */
[----:B------:R-:W-:Y:S02]  /*6460*/  PLOP3.LUT P6, PT, PT, PT, UP0, 0x80, 0x0 ;  /* 0x000000000000781c */ /* 0x000fe40003fcf008 */
[----:B------:R-:W-:Y:S02]  /*6470*/  PLOP3.LUT P0, PT, PT, PT, UP0, 0x80, 0x0 ;  /* 0x000000000000781c */ /* 0x000fe40003f0f008 */
[----:B------:R-:W-:Y:S09]  /*6480*/  PLOP3.LUT P0, PT, PT, PT, UP0, 0x80, 0x0 ;  /* 0x000000000000781c */ /* 0x000ff20003f0f008 */
[----:B------:R-:W-:Y:S01]  /*6490*/  @!PT LDS RZ, [RZ] ;  /* 0x00000000fffff984 */ /* 0x000fe20000000800 */
[----:B------:R-:W-:Y:S01]  /*64a0*/  @!PT LDS RZ, [RZ] ;  /* 0x00000000fffff984 */ /* 0x000fe20000000800 */
[----:B------:R-:W-:Y:S01]  /*64b0*/  @!PT LDS RZ, [RZ] ;  /* 0x00000000fffff984 */ /* 0x000fe20000000800 */
[----:B------:R1:W-:Y:S01]  /*64c0*/  @P6 LDGSTS.E.BYPASS.LTC128B.128 [R122+0x6100], [R4.64], !P5 ;  /* 0x06100000047a6fae */ /* 0x0003e2000e901d5c */
[----:B------:R-:W-:Y:S03]  /*64d0*/  PLOP3.LUT P6, PT, PT, PT, UP0, 0x80, 0x0 ;  /* 0x000000000000781c */ /* 0x000fe60003fcf008 */
[----:B------:R1:W-:Y:S01]  /*64e0*/  @P0 LDGSTS.E.BYPASS.LTC128B.128 [R122+0x8100], [R4.64+0x80], !P4 ;  /* 0x08100080047a0fae */ /* 0x0003e2000e101d5c */
[----:B------:R-:W-:Y:S09]  /*64f0*/  PLOP3.LUT P0, PT, PT, PT, UP0, 0x80, 0x0 ;  /* 0x000000000000781c */ /* 0x000ff20003f0f008 */
[----:B------:R1:W-:Y:S01]  /*6500*/  @P6 LDGSTS.E.BYPASS.LTC128B.128 [R122+0xa100], [R4.64+0x100], !P3 ;  /* 0x0a100100047a6fae */ /* 0x0003e2000d901d5c */
[----:B------:R-:W-:Y:S03]  /*6510*/  PLOP3.LUT P6, PT, PT, PT, UP0, 0x80, 0x0 ;  /* 0x000000000000781c */ /* 0x000fe60003fcf008 */
[----:B------:R1:W-:Y:S01]  /*6520*/  @P0 LDGSTS.E.BYPASS.LTC128B.128 [R122+0x7100], [R2.64], !P5 ;  /* 0x07100000027a0fae */ /* 0x0003e2000e901d5c */
[----:B------:R-:W-:Y:S09]  /*6530*/  PLOP3.LUT P0, PT, PT, PT, UP0, 0x80, 0x0 ;  /* 0x000000000000781c */ /* 0x000ff20003f0f008 */
[----:B------:R1:W-:Y:S04]  /*6540*/  @P6 LDGSTS.E.BYPASS.LTC128B.128 [R122+0x9100], [R2.64+0x80], !P4 ;  /* 0x09100080027a6fae */ /* 0x0003e8000e101d5c */
[----:B------:R1:W-:Y:S01]  /*6550*/  @P0 LDGSTS.E.BYPASS.LTC128B.128 [R122+0xb100], [R2.64+0x100], !P3 ;  /* 0x0b100100027a0fae */ /* 0x0003e2000d901d5c */
[----:B------:R-:W-:Y:S03]  /*6560*/  PLOP3.LUT P0, PT, PT, PT, UP0, 0x80, 0x0 ;  /* 0x000000000000781c */ /* 0x000fe60003f0f008 */
[----:B------:R-:W0:Y:S10]  /*6570*/  LDGDEPBAR ;  /* 0x00000000000079af */ /* 0x000e340000000000 */
[----:B------:R-:W-:-:S05]  /*6580*/  @P0 BRA `(.L_x_327) ;  /* 0xffffbdf000000947 */ /* 0x000fca000383ffff */
[----:B------:R-:W-:Y:S06]  /*6590*/  BAR.SYNC.DEFER_BLOCKING 0x0 ;  /* 0x0000000000007b1d */ /* 0x000fec0000010000 */
.L_x_302:
[----:B------:R-:W-:Y:S01]  /*65a0*/  UIADD3 UR6, UR18, 0x7f, URZ ;  /* 0x0000007f12067890 */ /* 0x000fe2000fffe03f */
[----:B------:R-:W-:Y:S01]  /*65b0*/  PLOP3.LUT P0, PT, PT, PT, UP2, 0x40, 0x0 ;  /* 0x000000000000781c */ /* 0x000fe20003f0e828 */
[----:B------:R-:W-:-:S02]  /*65c0*/  ULDC.64 UR4, c[0x0][0x2c8] ;  /* 0x0000b20000047ab9 */ /* 0x000fc40000000a00 */
[----:B------:R-:W-:Y:S02]  /*65d0*/  UIMAD.WIDE.U32 UR26, UR6, UR4, URZ ;  /* 0x00000004061a72a5 */ /* 0x000fe4000f8e003f */
[----:B------:R-:W-:Y:S02]  /*65e0*/  ULDC UR7, c[0x0][0x328] ;  /* 0x0000ca0000077ab9 */ /* 0x000fe40000000800 */
[----:B------:R-:W-:Y:S02]  /*65f0*/  @UP3 USHF.R.U32.HI UR6, URZ, UR5, UR27 ;  /* 0x000000053f063299 */ /* 0x000fe4000801161b */
[----:B------:R-:W-:Y:S02]  /*6600*/  UIADD3 UR19, UR19, UR20, URZ ;  /* 0x0000001413137290 */ /* 0x000fe4000fffe03f */
[----:B------:R-:W-:-:S04]  /*6610*/  UIADD3 UR11, UR11, UR6, URZ ;  /* 0x000000060b0b7290 */ /* 0x000fc8000fffe03f */
[----:B------:R-:W-:Y:S01]  /*6620*/  UIADD3 UR7, UR11, UR7, URZ ;  /* 0x000000070b077290 */ /* 0x000fe2000fffe03f */
[----:B------:R-:W-:Y:S05]  /*6630*/  @P0 BRA `(.L_x_328) ;  /* 0x0000015000000947 */ /* 0x000fea0003800000 */
[----:B------:R-:W-:Y:S01]  /*6640*/  ISETP.LT.AND P0, PT, RZ, UR11, PT ;  /* 0x0000000bff007c0c */ /* 0x000fe2000bf01270 */
[----:B------:R-:W-:Y:S02]  /*6650*/  UIADD3 UR8, UR11, -0x1, URZ ;  /* 0xffffffff0b087890 */ /* 0x000fe4000fffe03f */
[----:B------:R-:W-:-:S10]  /*6660*/  ULDC UR6, c[0x0][0x32c] ;  /* 0x0000cb0000067ab9 */ /* 0x000fd40000000800 */
[----:B------:R-:W-:Y:S05]  /*6670*/  @P0 BRA `(.L_x_329) ;  /* 0x0000008000000947 */ /* 0x000fea0003800000 */
[----:B------:R-:W-:Y:S02]  /*6680*/  UISETP.NE.AND UP0, UPT, UR6, 0x1, UPT ;  /* 0x000000010600788c */ /* 0x000fe4000bf05270 */
[----:B------:R-:W-:Y:S02]  /*6690*/  UIADD3 UR8, -UR11, URZ, URZ ;  /* 0x0000003f0b087290 */ /* 0x000fe4000fffe13f */
[----:B------:R-:W-:Y:S02]  /*66a0*/  ULDC.64 UR4, c[0x0][0x330] ;  /* 0x0000cc0000047ab9 */ /* 0x000fe40000000a00 */
[----:B------:R-:W-:-:S07]  /*66b0*/  UIMAD.WIDE.U32 UR26, UR8, UR4, URZ ;  /* 0x00000004081a72a5 */ /* 0x000fce000f8e003f */
[----:B------:R-:W-:Y:S02]  /*66c0*/  @UP0 UMOV UR11, UR27 ;  /* 0x0000001b000b0c82 */ /* 0x000fe40008000000 */
[----:B------:R-:W-:-:S04]  /*66d0*/  @UP0 USHF.R.U32.HI UR8, URZ, UR5, UR11 ;  /* 0x000000053f080299 */ /* 0x000fc8000801160b */
[----:B------:R-:W-:Y:S01]  /*66e0*/  ULOP3.LUT UR8, URZ, UR8, URZ, 0x33, !UPT ;  /* 0x000000083f087292 */ /* 0x000fe2000f8e333f */
[----:B------:R-:W-:Y:S05]  /*66f0*/  BRA `(.L_x_330) ;  /* 0x0000005000007947 */ /* 0x000fea0003800000 */
.L_x_329:
[----:B------:R-:W-:Y:S02]  /*6700*/  UISETP.NE.AND UP0, UPT, UR6, 0x1, UPT ;  /* 0x000000010600788c */ /* 0x000fe4000bf05270 */
[----:B------:R-:W-:Y:S02]  /*6710*/  ULDC.64 UR4, c[0x0][0x330] ;  /* 0x0000cc0000047ab9 */ /* 0x000fe40000000a00 */
[----:B------:R-:W-:-:S07]  /*6720*/  UIMAD.WIDE.U32 UR26, UR8, UR4, URZ ;  /* 0x00000004081a72a5 */ /* 0x000fce000f8e003f */
[----:B------:R-:W-:Y:S02]  /*6730*/  @UP0 UMOV UR11, UR27 ;  /* 0x0000001b000b0c82 */ /* 0x000fe40008000000 */
[----:B------:R-:W-:Y:S02]  /*6740*/  @UP0 USHF.R.U32.HI UR8, URZ, UR5, UR11 ;  /* 0x000000053f080299 */ /* 0x000fe4000801160b */
.L_x_330:
[----:B------:R-:W-:Y:S02]  /*6750*/  ULDC UR4, c[0x0][0x32c] ;  /* 0x0000cb0000047ab9 */ /* 0x000fe40000000800 */
[----:B------:R-:W-:-:S04]  /*6760*/  UIMAD UR4, UR8, UR6, UR4 ;  /* 0x00000006080472a4 */ /* 0x000fc8000f8e0204 */
[----:B------:R-:W-:-:S04]  /*6770*/  UISETP.LT.AND UP0, UPT, UR7, UR4, UPT ;  /* 0x000000040700728c */ /* 0x000fc8000bf01270 */
[----:B------:R-:W-:-:S04]  /*6780*/  USEL UR7, UR7, UR4, UP0 ;  /* 0x0000000407077287 */ /* 0x000fc80008000000 */
.L_x_328:
[----:B------:R-:W-:Y:S01]  /*6790*/  UIADD3 UR6, UR7, 0x3f, URZ ;  /* 0x0000003f07067890 */ /* 0x000fe2000fffe03f */
[----:B------:R-:W-:Y:S01]  /*67a0*/  PLOP3.LUT P0, PT, PT, PT, UP2, 0x40, 0x0 ;  /* 0x000000000000781c */ /* 0x000fe20003f0e828 */
[----:B------:R-:W-:Y:S02]  /*67b0*/  ULDC.64 UR4, c[0x0][0x2c8] ;  /* 0x0000b20000047ab9 */ /* 0x000fe40000000a00 */
[----:B------:R-:W-:Y:S02]  /*67c0*/  USHF.R.S32.HI UR7, URZ, 0x1f, UR6 ;  /* 0x0000001f3f077899 */ /* 0x000fe40008011406 */
[----:B------:R-:W-:Y:S02]  /*67d0*/  UIMAD.WIDE.U32 UR26, UR18, UR4, URZ ;  /* 0x00000004121a72a5 */ /* 0x000fe4000f8e003f */
[----:B------:R-:W-:Y:S02]  /*67e0*/  ULEA.HI UR7, UR7, UR6, URZ, 0x6 ;  /* 0x0000000607077291 */ /* 0x000fe4000f8f303f */
[----:B------:R-:W-:-:S02]  /*67f0*/  ULDC UR4, c[0x0][0x324] ;  /* 0x0000c90000047ab9 */ /* 0x000fc40000000800 */
[----:B------:R-:W-:Y:S02]  /*6800*/  UMOV UR6, UR18 ;  /* 0x0000001200067c82 */ /* 0x000fe40008000000 */
[----:B------:R-:W-:Y:S02]  /*6810*/  USHF.R.S32.HI UR7, URZ, 0x6, UR7 ;  /* 0x000000063f077899 */ /* 0x000fe40008011407 */
[----:B------:R-:W-:Y:S02]  /*6820*/  @UP3 USHF.R.U32.HI UR6, URZ, UR5, UR27 ;  /* 0x000000053f063299 */ /* 0x000fe4000801161b */
[----:B------:R-:W-:Y:S02]  /*6830*/  UISETP.LT.AND UP0, UPT, UR7, UR9, UPT ;  /* 0x000000090700728c */ /* 0x000fe4000bf01270 */
[----:B------:R-:W-:Y:S02]  /*6840*/  UIADD3 UR5, UR10, UR6, URZ ;  /* 0x000000060a057290 */ /* 0x000fe4000fffe03f */
[----:B------:R-:W-:-:S02]  /*6850*/  USEL UR9, UR7, UR9, UP0 ;  /* 0x0000000907097287 */ /* 0x000fc40008000000 */
[----:B------:R-:W-:Y:S01]  /*6860*/  UIADD3 UR6, UR5, -UR4, URZ ;  /* 0x8000000405067290 */ /* 0x000fe2000fffe03f */
        /* <DEDUP_REMOVED lines=14> */
.L_x_332:
[----:B------:R-:W-:Y:S02]  /*6950*/  ULDC UR4, c[0x0][0x32c] ;  /* 0x0000cb0000047ab9 */ /* 0x000fe40000000800 */
[----:B------:R-:W-:-:S03]  /*6960*/  UISETP.NE.AND UP0, UPT, UR4, 0x1, UPT ;  /* 0x000000010400788c */ /* 0x000fc6000bf05270 */
[----:B------:R-:W-:Y:S02]  /*6970*/  ULDC.64 UR4, c[0x0][0x330] ;  /* 0x0000cc0000047ab9 */ /* 0x000fe40000000a00 */
[----:B------:R-:W-:-:S07]  /*6980*/  UIMAD.WIDE.U32 UR26, UR7, UR4, URZ ;  /* 0x00000004071a72a5 */ /* 0x000fce000f8e003f */
[----:B------:R-:W-:Y:S02]  /*6990*/  @UP0 UMOV UR11, UR27 ;  /* 0x0000001b000b0c82 */ /* 0x000fe40008000000 */
[----:B------:R-:W-:Y:S02]  /*69a0*/  @UP0 USHF.R.U32.HI UR7, URZ, UR5, UR11 ;  /* 0x000000053f070299 */ /* 0x000fe4000801160b */
.L_x_333:
[----:B------:R-:W-:Y:S02]  /*69b0*/  ULDC UR4, c[0x0][0x32c] ;  /* 0x0000cb0000047ab9 */ /* 0x000fe40000000800 */
[----:B------:R-:W-:-:S04]  /*69c0*/  UIMAD UR4, UR7, UR4, URZ ;  /* 0x00000004070472a4 */ /* 0x000fc8000f8e023f */
[----:B------:R-:W-:-:S04]  /*69d0*/  UISETP.LT.AND UP0, UPT, UR6, UR4, UPT ;  /* 0x000000040600728c */ /* 0x000fc8000bf01270 */
[----:B------:R-:W-:-:S04]  /*69e0*/  USEL UR6, UR6, UR4, !UP0 ;  /* 0x0000000406067287 */ /* 0x000fc8000c000000 */
.L_x_331:
[----:B------:R-:W-:Y:S01]  /*69f0*/  USHF.R.S32.HI UR4, URZ, 0x1f, UR6 ;  /* 0x0000001f3f047899 */ /* 0x000fe20008011406 */
[----:B------:R-:W-:Y:S01]  /*6a00*/  PLOP3.LUT P2, PT, PT, PT, PT, 0x80, 0x0 ;  /* 0x000000000000781c */ /* 0x000fe20003f4f070 */
[----:B-1----:R-:W-:Y:S01]  /*6a10*/  IMAD.MOV.U32 R3, RZ, RZ, RZ ;  /* 0x000000ffff037224 */ /* 0x002fe200078e00ff */
        /* <DEDUP_REMOVED lines=10> */
[----:B------:R-:W-:Y:S01]  /*6ac0*/  MOV R85, RZ ;  /* 0x000000ff00557202 */ /* 0x000fe20000000f00 */
[----:B------:R-:W-:Y:S01]  /*6ad0*/  CS2R R6, SRZ ;  /* 0x0000000000067805 */ /* 0x000fe2000001ff00 */
[----:B------:R-:W-:Y:S01]  /*6ae0*/  IMAD.MOV.U32 R82, RZ, RZ, RZ ;  /* 0x000000ffff527224 */ /* 0x000fe200078e00ff */
        /* <DEDUP_REMOVED lines=27> */
[----:B-----5:R-:W-:Y:S01]  /*6ca0*/  CS2R R100, SRZ ;  /* 0x0000000000647805 */ /* 0x020fe2000001ff00 */
        /* <DEDUP_REMOVED lines=17> */
[----:B------:R-:W-:Y:S02]  /*6dc0*/  ULDC.64 UR4, c[0x0][0x340] ;  /* 0x0000d00000047ab9 */ /* 0x000fe40000000a00 */
[----:B------:R-:W-:-:S02]  /*6dd0*/  UISETP.NE.U32.AND UP1, UPT, URZ, UR4, UPT ;  /* 0x000000043f00728c */ /* 0x000fc4000bf25070 */
[----:B------:R-:W-:Y:S02]  /*6de0*/  ULDC.64 UR6, c[0x0][0x340] ;  /* 0x0000d00000067ab9 */ /* 0x000fe40000000a00 */
[----:B------:R-:W-:-:S06]  /*6df0*/  UISETP.NE.AND.EX UP1, UPT, URZ, UR5, UPT, UP1 ;  /* 0x000000053f00728c */ /* 0x000fcc000bf25310 */
[----:B------:R-:W-:-:S05]  /*6e00*/  PLOP3.LUT P3, PT, PT, PT, UP1, 0x80, 0x0 ;  /* 0x000000000000781c */ /* 0x000fca0003f6f018 */
[----:B------:R-:W-:Y:S02]  /*6e10*/  @UP1 UMOV UR4, 0x4 ;  /* 0x0000000400041882 */ /* 0x000fe40000000000 */
[----:B------:R-:W-:-:S06]  /*6e20*/  @UP1 UIMAD.WIDE UR4, UR24, UR4, UR6 ;  /* 0x00000004180412a5 */ /* 0x000fcc000f8e0206 */
[----:B------:R-:W-:Y:S02]  /*6e30*/  IMAD.U32 R3, RZ, RZ, UR5 ;  /* 0x00000005ff037e24 */ /* 0x000fe4000f8e00ff */
[----:B------:R-:W-:Y:S01]  /*6e40*/  IMAD.U32 R2, RZ, RZ, UR4 ;  /* 0x00000004ff027e24 */ /* 0x000fe2000f8e00ff */
[----:B------:R-:W-:Y:S01]  /*6e50*/  SHF.R.S32.HI R80, RZ, 0x1f, R83 ;  /* 0x0000001fff507819 */ /* 0x000fe20000011453 */
[----:B------:R-:W-:Y:S02]  /*6e60*/  USHF.R.S32.HI UR6, URZ, 0x1f, UR21 ;  /* 0x0000001f3f067899 */ /* 0x000fe40008011415 */
[----:B------:R-:W-:Y:S01]  /*6e70*/  ULDC.64 UR4, c[0x0][0x178] ;  /* 0x00005e0000047ab9 */ /* 0x000fe20000000a00 */
[----:B------:R1:W2:Y:S01]  /*6e80*/  @P3 LDG.E R3, [R2.64] ;  /* 0x0000001c02033981 */ /* 0x0002a2000c1e1900 */
[CC--:B------:R-:W-:Y:S01]  /*6e90*/  LEA.HI R0, R80.reuse, R83.reuse, RZ, 0x3 ;  /* 0x0000005350007211 */ /* 0x0c0fe200078f18ff */
[----:B------:R-:W-:Y:S01]  /*6ea0*/  UIMAD UR6, UR6, UR4, URZ ;  /* 0x00000004060672a4 */ /* 0x000fe2000f8e023f */
[----:B------:R-:W-:Y:S01]  /*6eb0*/  LEA.HI R8, R80, R83, RZ, 0x4 ;  /* 0x0000005350087211 */ /* 0x000fe200078f20ff */
[----:B------:R-:W-:Y:S01]  /*6ec0*/  UIMAD.WIDE.U32 UR26, UR21, UR4, URZ ;  /* 0x00000004151a72a5 */ /* 0x000fe2000f8e003f */
[----:B------:R-:W-:Y:S01]  /*6ed0*/  SHF.R.S32.HI R45, RZ, 0x3, R0 ;  /* 0x00000003ff2d7819 */ /* 0x000fe20000011400 */
[----:B------:R-:W-:Y:S01]  /*6ee0*/  UIMAD UR21, UR21, UR5, UR6 ;  /* 0x00000005151572a4 */ /* 0x000fe2000f8e0206 */
[----:B------:R-:W-:Y:S01]  /*6ef0*/  LOP3.LUT R0, R0, 0xfffffff8, RZ, 0xc0, !PT ;  /* 0xfffffff800007812 */ /* 0x000fe200078ec0ff */
[----:B------:R-:W-:Y:S01]  /*6f00*/  USHF.R.S32.HI UR11, URZ, 0x1f, UR24 ;  /* 0x0000001f3f0b7899 */ /* 0x000fe20008011418 */
[----:B------:R-:W-:Y:S01]  /*6f10*/  SHF.R.S32.HI R4, RZ, 0x4, R8 ;  /* 0x00000004ff047819 */ /* 0x000fe20000011408 */
[----:B------:R-:W-:Y:S01]  /*6f20*/  IMAD.SHL.U32 R19, R45, 0x40, RZ ;  /* 0x000000402d137824 */ /* 0x000fe200078e00ff */
[----:B------:R-:W-:Y:S01]  /*6f30*/  ULDC.64 UR6, c[0x0][0x348] ;  /* 0x0000d20000067ab9 */ /* 0x000fe20000000a00 */
[----:B------:R-:W-:Y:S01]  /*6f40*/  IMAD.IADD R0, R83, 0x1, -R0 ;  /* 0x0000000153007824 */ /* 0x000fe200078e0a00 */
[----:B------:R-:W-:Y:S01]  /*6f50*/  LEA.HI R47, R8, R4, RZ, 0x1 ;  /* 0x00000004082f7211 */ /* 0x000fe200078f08ff */
[----:B------:R-:W-:Y:S01]  /*6f60*/  ULDC.64 UR4, c[0x0][0x1b8] ;  /* 0x00006e0000047ab9 */ /* 0x000fe20000000a00 */
[----:B------:R-:W-:Y:S01]  /*6f70*/  LOP3.LUT R19, R19, 0x1c0, RZ, 0xc0, !PT ;  /* 0x000001c013137812 */ /* 0x000fe200078ec0ff */
[----:B------:R-:W-:Y:S01]  /*6f80*/  IMAD.SHL.U32 R16, R0, 0x8, RZ ;  /* 0x0000000800107824 */ /* 0x000fe200078e00ff */
[----:B------:R-:W-:Y:S01]  /*6f90*/  LOP3.LUT R47, R47, 0xfffffffe, RZ, 0xc0, !PT ;  /* 0xfffffffe2f2f7812 */ /* 0x000fe200078ec0ff */
[----:B------:R-:W-:Y:S01]  /*6fa0*/  UIADD3 UR21, UR27, UR21, URZ ;  /* 0x000000151b157290 */ /* 0x000fe2000fffe03f */
[----:B------:R-:W-:Y:S01]  /*6fb0*/  PLOP3.LUT P2, PT, PT, PT, UP3, 0x80, 0x0 ;  /* 0x000000000000781c */ /* 0x000fe20003f4f038 */
[----:B------:R-:W-:Y:S01]  /*6fc0*/  UISETP.NE.U32.AND UP0, UPT, URZ, UR6, UPT ;  /* 0x000000063f00728c */ /* 0x000fe2000bf05070 */
[----:B------:R-:W-:Y:S01]  /*6fd0*/  IADD3 R13, P4, R45, UR19, RZ ;  /* 0x000000132d0d7c10 */ /* 0x000fe2000ff9e0ff */
[----:B------:R-:W-:Y:S01]  /*6fe0*/  UIMAD UR6, UR14, UR4, URZ ;  /* 0x000000040e0672a4 */ /* 0x000fe2000f8e023f */
[----:B------:R-:W-:Y:S01]  /*6ff0*/  IMAD.IADD R47, R4, 0x1, -R47 ;  /* 0x00000001042f7824 */ /* 0x000fe200078e0a2f */
[----:B------:R-:W-:Y:S01]  /*7000*/  UMOV UR20, UR26 ;  /* 0x0000001a00147c82 */ /* 0x000fe20008000000 */
[----:B-1----:R-:W-:Y:S01]  /*7010*/  LOP3.LUT R2, R19, 0x38, R16, 0xf8, !PT ;  /* 0x0000003813027812 */ /* 0x002fe200078ef810 */
[----:B------:R-:W-:Y:S01]  /*7020*/  UIMAD.WIDE.U32 UR20, UR15, UR4, UR20 ;  /* 0x000000040f1472a5 */ /* 0x000fe2000f8e0014 */
[----:B------:R-:W-:Y:S01]  /*7030*/  SHF.R.U32.HI R19, RZ, 0x3, R19 ;  /* 0x00000003ff137819 */ /* 0x000fe20000011613 */
[----:B------:R-:W-:Y:S01]  /*7040*/  USHF.R.S32.HI UR4, URZ, 0x1f, UR19 ;  /* 0x0000001f3f047899 */ /* 0x000fe20008011413 */
[----:B------:R-:W-:Y:S01]  /*7050*/  IADD3 R4, R16, 0x80, RZ ;  /* 0x0000008010047810 */ /* 0x000fe20007ffe0ff */
[----:B------:R-:W-:Y:S01]  /*7060*/  UISETP.NE.AND.EX UP0, UPT, URZ, UR7, UPT, UP0 ;  /* 0x000000073f00728c */ /* 0x000fe2000bf05300 */
[----:B------:R-:W-:Y:S01]  /*7070*/  LOP3.LUT R19, R2, R19, RZ, 0x3c, !PT ;  /* 0x0000001302137212 */ /* 0x000fe200078e3cff */
[----:B------:R-:W-:Y:S01]  /*7080*/  UIMAD UR6, UR15, UR5, UR6 ;  /* 0x000000050f0672a4 */ /* 0x000fe2000f8e0206 */
[----:B------:R-:W-:Y:S01]  /*7090*/  IMAD R2, R0, 0x20, R45 ;  /* 0x0000002000027824 */ /* 0x000fe200078e022d */
[----:B------:R-:W-:Y:S01]  /*70a0*/  LOP3.LUT R8, R8, 0xfffffff0, RZ, 0xc0, !PT ;  /* 0xfffffff008087812 */ /* 0x000fe200078ec0ff */
[----:B------:R-:W-:Y:S01]  /*70b0*/  USEL UR13, UR24, URZ, !UP0 ;  /* 0x0000003f180d7287 */ /* 0x000fe2000c000000 */
[----:B------:R-:W-:Y:S01]  /*70c0*/  PLOP3.LUT P0, PT, PT, PT, UP3, 0x80, 0x0 ;  /* 0x000000000000781c */ /* 0x000fe20003f0f038 */
[----:B------:R-:W-:Y:S01]  /*70d0*/  UIADD3 UR21, UR21, UR6, URZ ;  /* 0x0000000615157290 */ /* 0x000fe2000fffe03f */
[----:B------:R-:W-:Y:S01]  /*70e0*/  ISETP.GE.AND P1, PT, R4, c[0x0][0x1d4], PT ;  /* 0x0000750004007a0c */ /* 0x000fe20003f26270 */
[----:B------:R-:W-:Y:S01]  /*70f0*/  IMAD.IADD R8, R83, 0x1, -R8 ;  /* 0x0000000153087824 */ /* 0x000fe200078e0a08 */
[----:B------:R-:W-:Y:S01]  /*7100*/  LEA.HI.X.SX32 R4, R45, UR4, 0x1, P4 ;  /* 0x000000042d047c11 */ /* 0x000fe2000a0f0eff */
[----:B------:R-:W-:Y:S01]  /*7110*/  ULDC.64 UR4, c[0x0][0x1c0] ;  /* 0x0000700000047ab9 */ /* 0x000fe20000000a00 */
[----:B------:R-:W-:Y:S01]  /*7120*/  IADD3 R2, R2, UR18, RZ ;  /* 0x0000001202027c10 */ /* 0x000fe2000fffe0ff */
[----:B------:R-:W-:Y:S01]  /*7130*/  UIMAD.WIDE.U32 UR26, UR13, UR4, UR20 ;  /* 0x000000040d1a72a5 */ /* 0x000fe2000f8e0014 */
[----:B------:R-:W-:Y:S01]  /*7140*/  SHF.R.S32.HI R9, RZ, 0x1f, R8 ;  /* 0x0000001fff097819 */ /* 0x000fe20000011408 */
[----:B------:R-:W-:Y:S01]  /*7150*/  USEL UR7, UR11, URZ, !UP0 ;  /* 0x0000003f0b077287 */ /* 0x000fe2000c000000 */
[----:B------:R-:W-:Y:S01]  /*7160*/  SHF.R.S32.HI R17, RZ, 0x1f, R16 ;  /* 0x0000001fff117819 */ /* 0x000fe20000011410 */
[----:B------:R-:W-:Y:S01]  /*7170*/  @P2 IMAD.HI.U32 R5, R2, c[0x0][0x2c8], RZ ;  /* 0x0000b20002052a27 */ /* 0x000fe200078e00ff */
[----:B------:R-:W-:Y:S01]  /*7180*/  LEA.HI R9, R9, R8, RZ, 0x3 ;  /* 0x0000000809097211 */ /* 0x000fe200078f18ff */
[----:B------:R-:W-:Y:S01]  /*7190*/  UIMAD UR7, UR7, UR4, URZ ;  /* 0x00000004070772a4 */ /* 0x000fe2000f8e023f */
[----:B------:R-:W-:Y:S01]  /*71a0*/  LEA.HI R44, R80, R83, RZ, 0x6 ;  /* 0x00000053502c7211 */ /* 0x000fe200078f30ff */
[----:B------:R-:W-:Y:S01]  /*71b0*/  IMAD.MOV.U32 R6, RZ, RZ, R2 ;  /* 0x000000ffff067224 */ /* 0x000fe200078e0002 */
[----:B------:R-:W-:Y:S01]  /*71c0*/  @P0 SHF.R.U32.HI R6, RZ, c[0x0][0x2cc], R5 ;  /* 0x0000b300ff060a19 */ /* 0x000fe20000011605 */
[----:B------:R-:W-:Y:S01]  /*71d0*/  UIMAD UR5, UR13, UR5, UR7 ;  /* 0x000000050d0572a4 */ /* 0x000fe2000f8e0207 */
[----:B------:R-:W-:Y:S01]  /*71e0*/  LOP3.LUT R7, R9, 0xfffffff8, RZ, 0xc0, !PT ;  /* 0xfffffff809077812 */ /* 0x000fe200078ec0ff */
[----:B------:R-:W-:Y:S01]  /*71f0*/  IMAD R10, R4, c[0x0][0x1e0], RZ ;  /* 0x00007800040a7a24 */ /* 0x000fe200078e02ff */
[----:B------:R-:W-:Y:S01]  /*7200*/  BSSY B0, `(.L_x_335) ;  /* 0x000006a000007945 */ /* 0x000fe20003800000 */
[----:B------:R-:W-:Y:S01]  /*7210*/  IMAD.MOV R11, RZ, RZ, -R6 ;  /* 0x000000ffff0b7224 */ /* 0x000fe200078e0a06 */
[----:B------:R-:W-:Y:S01]  /*7220*/  UIADD3 UR6, UR27, UR5, URZ ;  /* 0x000000051b067290 */ /* 0x000fe2000fffe03f */
[----:B------:R-:W-:-:S02]  /*7230*/  IMAD R5, R13, c[0x0][0x1e4], R10 ;  /* 0x000079000d057a24 */ /* 0x000fc400078e020a */
[----:B------:R-:W-:Y:S01]  /*7240*/  IMAD.WIDE.U32 R14, R13, c[0x0][0x1e0], R16 ;  /* 0x000078000d0e7a25 */ /* 0x000fe200078e0010 */
[----:B------:R-:W-:Y:S02]  /*7250*/  ULDC.64 UR4, c[0x0][0x350] ;  /* 0x0000d40000047ab9 */ /* 0x000fe40000000a00 */
[----:B------:R-:W-:Y:S01]  /*7260*/  UISETP.NE.U32.AND UP0, UPT, URZ, UR4, UPT ;  /* 0x000000043f00728c */ /* 0x000fe2000bf05070 */
[----:B------:R-:W-:Y:S02]  /*7270*/  IMAD.IADD R7, R8, 0x1, -R7 ;  /* 0x0000000108077824 */ /* 0x000fe400078e0a07 */
[----:B------:R-:W-:Y:S01]  /*7280*/  IMAD R2, R11, c[0x0][0x2c4], R2 ;  /* 0x0000b1000b027a24 */ /* 0x000fe200078e0202 */
[----:B------:R-:W-:Y:S01]  /*7290*/  UISETP.NE.AND.EX UP0, UPT, URZ, UR5, UPT, UP0 ;  /* 0x000000053f00728c */ /* 0x000fe2000bf05300 */
[----:B------:R-:W-:Y:S01]  /*72a0*/  IMAD.U32 R11, RZ, RZ, UR27 ;  /* 0x0000001bff0b7e24 */ /* 0x000fe2000f8e00ff */
[C---:B------:R-:W-:Y:S01]  /*72b0*/  LOP3.LUT P6, RZ, R7.reuse, 0x4, RZ, 0xc0, !PT ;  /* 0x0000000407ff7812 */ /* 0x040fe200078cc0ff */
[----:B------:R-:W-:Y:S01]  /*72c0*/  IMAD.U32 R10, RZ, RZ, UR26 ;  /* 0x0000001aff0a7e24 */ /* 0x000fe2000f8e00ff */
[----:B------:R-:W-:Y:S01]  /*72d0*/  LOP3.LUT P0, RZ, R7, 0x2, RZ, 0xc0, !PT ;  /* 0x0000000207ff7812 */ /* 0x000fe2000780c0ff */
[----:B------:R-:W-:Y:S01]  /*72e0*/  IMAD.U32 R11, RZ, RZ, UR6 ;  /* 0x00000006ff0b7e24 */ /* 0x000fe2000f8e00ff */
[----:B------:R-:W-:Y:S01]  /*72f0*/  ULDC.64 UR6, c[0x0][0x1e8] ;  /* 0x00007a0000067ab9 */ /* 0x000fe20000000a00 */
[----:B------:R-:W-:Y:S01]  /*7300*/  IMAD.IADD R15, R15, 0x1, R5 ;  /* 0x000000010f0f7824 */ /* 0x000fe200078e0205 */
[----:B------:R-:W-:Y:S01]  /*7310*/  ULDC.64 UR4, c[0x0][0x210] ;  /* 0x0000840000047ab9 */ /* 0x000fe20000000a00 */
[----:B------:R-:W-:Y:S01]  /*7320*/  IMAD.SHL.U32 R5, R7, 0x40, RZ ;  /* 0x0000004007057824 */ /* 0x000fe200078e00ff */
[----:B------:R-:W-:Y:S01]  /*7330*/  UIMAD UR6, UR14, UR6, URZ ;  /* 0x000000060e0672a4 */ /* 0x000fe2000f8e023f */
[----:B------:R-:W-:Y:S01]  /*7340*/  IMAD R4, R4, c[0x0][0x208], RZ ;  /* 0x0000820004047a24 */ /* 0x000fe200078e02ff */
[----:B------:R-:W-:Y:S01]  /*7350*/  UIMAD UR14, UR14, UR4, URZ ;  /* 0x000000040e0e72a4 */ /* 0x000fe2000f8e023f */
[----:B------:R-:W-:Y:S01]  /*7360*/  IMAD.U32 R210, RZ, RZ, UR15 ;  /* 0x0000000fffd27e24 */ /* 0x000fe2000f8e00ff */
[----:B------:R-:W-:Y:S01]  /*7370*/  UIMAD UR13, UR15, UR7, UR6 ;  /* 0x000000070f0d72a4 */ /* 0x000fe2000f8e0206 */
[C---:B------:R-:W-:Y:S01]  /*7380*/  IMAD R4, R13.reuse, c[0x0][0x20c], R4 ;  /* 0x000083000d047a24 */ /* 0x040fe200078e0204 */
[----:B------:R-:W-:Y:S01]  /*7390*/  UIMAD UR14, UR15, UR5, UR14 ;  /* 0x000000050f0e72a4 */ /* 0x000fe2000f8e020e */
[----:B------:R-:W-:Y:S01]  /*73a0*/  IMAD.WIDE.U32 R12, R13, c[0x0][0x208], R16 ;  /* 0x000082000d0c7a25 */ /* 0x000fe200078e0010 */
[----:B------:R-:W-:Y:S01]  /*73b0*/  ULDC.64 UR6, c[0x0][0x1f0] ;  /* 0x00007c0000067ab9 */ /* 0x000fe20000000a00 */
[----:B------:R-:W-:Y:S01]  /*73c0*/  LOP3.LUT R5, R5, 0x1c0, RZ, 0xc0, !PT ;  /* 0x000001c005057812 */ /* 0x000fe200078ec0ff */
[----:B------:R-:W-:Y:S01]  /*73d0*/  ULDC.64 UR4, c[0x0][0x218] ;  /* 0x0000860000047ab9 */ /* 0x000fe20000000a00 */
[----:B------:R-:W-:-:S02]  /*73e0*/  IMAD.IADD R13, R13, 0x1, R4 ;  /* 0x000000010d0d7824 */ /* 0x000fc400078e0204 */
[----:B------:R-:W-:Y:S02]  /*73f0*/  IMAD.U32 R20, RZ, RZ, UR15 ;  /* 0x0000000fff147e24 */ /* 0x000fe4000f8e00ff */
[----:B------:R-:W-:-:S04]  /*7400*/  IMAD.WIDE.U32 R210, R210, c[0x0][0x1e8], R14 ;  /* 0x00007a00d2d27a25 */ /* 0x000fc800078e000e */
[----:B------:R-:W-:Y:S01]  /*7410*/  IMAD.WIDE.U32 R20, R20, c[0x0][0x210], R12 ;  /* 0x0000840014147a25 */ /* 0x000fe200078e000c */
[----:B------:R-:W-:-:S03]  /*7420*/  IADD3 R211, R211, UR13, RZ ;  /* 0x0000000dd3d37c10 */ /* 0x000fc6000fffe0ff */
[----:B------:R-:W-:Y:S01]  /*7430*/  IMAD.SHL.U32 R4, R47, 0x8, RZ ;  /* 0x000000082f047824 */ /* 0x000fe200078e00ff */
[----:B------:R-:W-:Y:S01]  /*7440*/  IADD3 R21, R21, UR14, RZ ;  /* 0x0000000e15157c10 */ /* 0x000fe2000fffe0ff */
[----:B------:R-:W-:Y:S02]  /*7450*/  IMAD.SHL.U32 R8, R0, 0x8, RZ ;  /* 0x0000000800087824 */ /* 0x000fe400078e00ff */
[----:B------:R-:W-:Y:S01]  /*7460*/  IMAD.SHL.U32 R44, R44, 0x8, RZ ;  /* 0x000000082c2c7824 */ /* 0x000fe200078e00ff */
[----:B------:R-:W-:Y:S01]  /*7470*/  LOP3.LUT R4, R5, 0x8, R4, 0xf8, !PT ;  /* 0x0000000805047812 */ /* 0x000fe200078ef804 */
[----:B------:R-:W-:Y:S01]  /*7480*/  IMAD.SHL.U32 R9, R9, 0x40, RZ ;  /* 0x0000004009097824 */ /* 0x000fe200078e00ff */
[----:B------:R-:W-:Y:S02]  /*7490*/  SHF.R.U32.HI R5, RZ, 0x3, R5 ;  /* 0x00000003ff057819 */ /* 0x000fe40000011605 */
[----:B------:R-:W-:Y:S02]  /*74a0*/  ISETP.GE.AND P5, PT, R8, c[0x0][0x198], PT ;  /* 0x0000660008007a0c */ /* 0x000fe40003fa6270 */
[----:B------:R-:W-:-:S02]  /*74b0*/  LOP3.LUT R4, R4, R5, RZ, 0x3c, !PT ;  /* 0x0000000504047212 */ /* 0x000fc400078e3cff */
[----:B------:R-:W-:Y:S02]  /*74c0*/  IADD3 R5, R16, 0x40, RZ ;  /* 0x0000004010057810 */ /* 0x000fe40007ffe0ff */
[----:B------:R-:W-:Y:S02]  /*74d0*/  LOP3.LUT R44, R19, 0xfffffe00, R44, 0xf8, !PT ;  /* 0xfffffe00132c7812 */ /* 0x000fe400078ef82c */
[----:B------:R-:W-:Y:S01]  /*74e0*/  LOP3.LUT R4, R4, 0xfffffe00, R9, 0xf8, !PT ;  /* 0xfffffe0004047812 */ /* 0x000fe200078ef809 */
[----:B--2---:R1:W2:Y:S01]  /*74f0*/  @P3 R2UR UR20, R3 ;  /* 0x00000000031433c2 */ /* 0x0042a200000e0000 */
[----:B------:R-:W-:Y:S02]  /*7500*/  ISETP.GE.AND P3, PT, R16, c[0x0][0x1d4], PT ;  /* 0x0000750010007a0c */ /* 0x000fe40003f66270 */
[----:B-1----:R-:W-:Y:S01]  /*7510*/  SHF.R.S32.HI R3, RZ, 0x1f, R6 ;  /* 0x0000001fff037819 */ /* 0x002fe20000011406 */
[----:B--2---:R-:W-:-:S03]  /*7520*/  @UP1 USHF.R.S32.HI UR21, URZ, 0x1f, UR20 ;  /* 0x0000001f3f151899 */ /* 0x004fc60008011414 */
[----:B------:R-:W-:Y:S01]  /*7530*/  @!UP1 UMOV UR20, UR24 ;  /* 0x0000001800149c82 */ /* 0x000fe20008000000 */
[----:B------:R-:W-:Y:S01]  /*7540*/  IMAD R3, R3, c[0x0][0x1b0], RZ ;  /* 0x00006c0003037a24 */ /* 0x000fe200078e02ff */
[----:B------:R-:W-:Y:S02]  /*7550*/  USEL UR20, UR20, URZ, !UP0 ;  /* 0x0000003f14147287 */ /* 0x000fe4000c000000 */
[----:B------:R-:W-:Y:S01]  /*7560*/  @!UP1 UMOV UR21, UR11 ;  /* 0x0000000b00159c82 */ /* 0x000fe20008000000 */
[C---:B------:R-:W-:Y:S01]  /*7570*/  IMAD R3, R6.reuse, c[0x0][0x1b4], R3 ;  /* 0x00006d0006037a24 */ /* 0x040fe200078e0203 */
[----:B------:R-:W-:Y:S01]  /*7580*/  USEL UR11, UR21, URZ, !UP0 ;  /* 0x0000003f150b7287 */ /* 0x000fe2000c000000 */
[----:B------:R-:W-:Y:S01]  /*7590*/  IMAD.WIDE.U32 R6, R6, c[0x0][0x1b0], R10 ;  /* 0x00006c0006067a25 */ /* 0x000fe200078e000a */
[----:B------:R-:W-:Y:S01]  /*75a0*/  IADD3 R11, R45, UR18, RZ ;  /* 0x000000122d0b7c10 */ /* 0x000fe2000fffe0ff */
[----:B------:R-:W-:Y:S02]  /*75b0*/  ULDC UR21, c[0x0][0x2c4] ;  /* 0x0000b10000157ab9 */ /* 0x000fe40000000800 */
[----:B------:R-:W-:Y:S01]  /*75c0*/  IMAD.IADD R7, R7, 0x1, R3 ;  /* 0x0000000107077824 */ /* 0x000fe200078e0203 */
[----:B------:R-:W-:Y:S01]  /*75d0*/  SHF.R.S32.HI R3, RZ, 0x1f, R2 ;  /* 0x0000001fff037819 */ /* 0x000fe20000011402 */
[----:B------:R-:W-:Y:S01]  /*75e0*/  UIMAD UR21, UR23, UR21, URZ ;  /* 0x00000015171572a4 */ /* 0x000fe2000f8e023f */
[----:B------:R-:W-:Y:S01]  /*75f0*/  IMAD.U32 R208, RZ, RZ, UR20 ;  /* 0x00000014ffd07e24 */ /* 0x000fe2000f8e00ff */
[----:B------:R-:W-:Y:S01]  /*7600*/  UIMAD UR6, UR11, UR6, URZ ;  /* 0x000000060b0672a4 */ /* 0x000fe2000f8e023f */
[----:B------:R-:W-:Y:S01]  /*7610*/  IMAD.WIDE.U32 R6, R2, c[0x0][0x1a8], R6 ;  /* 0x00006a0002067a25 */ /* 0x000fe200078e0006 */
[----:B------:R-:W-:-:S02]  /*7620*/  UIMAD UR4, UR11, UR4, URZ ;  /* 0x000000040b0472a4 */ /* 0x000fc4000f8e023f */
[----:B------:R-:W-:Y:S01]  /*7630*/  ISETP.GE.AND P4, PT, R11, UR21, PT ;  /* 0x000000150b007c0c */ /* 0x000fe2000bf86270 */
[----:B------:R-:W-:Y:S01]  /*7640*/  IMAD R3, R3, c[0x0][0x1a8], RZ ;  /* 0x00006a0003037a24 */ /* 0x000fe200078e02ff */
[----:B------:R-:W-:Y:S01]  /*7650*/  LEA R13, P2, R6, c[0x0][0x160], 0x1 ;  /* 0x00005800060d7a11 */ /* 0x000fe200078408ff */
[----:B------:R-:W-:Y:S01]  /*7660*/  UIMAD UR6, UR20, UR7, UR6 ;  /* 0x00000007140672a4 */ /* 0x000fe2000f8e0206 */
[----:B------:R-:W-:Y:S01]  /*7670*/  IMAD.WIDE.U32 R210, R208, c[0x0][0x1f0], R210 ;  /* 0x00007c00d0d27a25 */ /* 0x000fe200078e00d2 */
[----:B------:R-:W-:Y:S02]  /*7680*/  UIMAD UR4, UR20, UR5, UR4 ;  /* 0x00000005140472a4 */ /* 0x000fe4000f8e0204 */
[----:B------:R1:W2:Y:S01]  /*7690*/  SHFL.IDX PT, R14, R13, RZ, 0x181f ;  /* 0x00181fff0d0e7589 */ /* 0x0002a200000e0000 */
[----:B------:R-:W-:Y:S01]  /*76a0*/  IMAD R3, R2, c[0x0][0x1ac], R3 ;  /* 0x00006b0002037a24 */ /* 0x000fe200078e0203 */
[----:B------:R-:W-:Y:S01]  /*76b0*/  IADD3 R217, R211, UR6, RZ ;  /* 0x00000006d3d97c10 */ /* 0x000fe2000fffe0ff */
[----:B------:R-:W-:-:S04]  /*76c0*/  IMAD.WIDE.U32 R208, R208, c[0x0][0x218], R20 ;  /* 0x00008600d0d07a25 */ /* 0x000fc800078e0014 */
[----:B------:R-:W-:Y:S01]  /*76d0*/  IMAD.IADD R3, R7, 0x1, R3 ;  /* 0x0000000107037824 */ /* 0x000fe200078e0203 */
[----:B------:R-:W-:Y:S01]  /*76e0*/  IADD3 R7, R8, 0x80, RZ ;  /* 0x0000008008077810 */ /* 0x000fe20007ffe0ff */
[----:B------:R-:W-:Y:S01]  /*76f0*/  IMAD.MOV.U32 R2, RZ, RZ, 0x10 ;  /* 0x00000010ff027424 */ /* 0x000fe200078e00ff */
[----:B------:R-:W-:Y:S02]  /*7700*/  IADD3 R215, R209, UR4, RZ ;  /* 0x00000004d1d77c10 */ /* 0x000fe4000fffe0ff */
[----:B------:R-:W-:Y:S01]  /*7710*/  LEA.HI.X R12, R6, c[0x0][0x164], R3, 0x1, P2 ;  /* 0x00005900060c7a11 */ /* 0x000fe200010f0c03 */
[----:B------:R-:W-:Y:S01]  /*7720*/  IMAD.MOV.U32 R3, RZ, RZ, 0x20 ;  /* 0x00000020ff037424 */ /* 0x000fe200078e00ff */
[----:B------:R-:W-:Y:S02]  /*7730*/  SEL R2, R2, 0xfffffff0, !P0 ;  /* 0xfffffff002027807 */ /* 0x000fe40004000000 */
[----:B------:R-:W-:Y:S01]  /*7740*/  ISETP.GE.AND P2, PT, R5, c[0x0][0x1d4], PT ;  /* 0x0000750005007a0c */ /* 0x000fe20003f46270 */
[----:B------:R1:W3:Y:S01]  /*7750*/  SHFL.IDX PT, R15, R12, RZ, 0x181f ;  /* 0x00181fff0c0f7589 */ /* 0x0002e200000e0000 */
[----:B------:R-:W-:-:S02]  /*7760*/  SEL R3, R3, 0xffffffe0, !P6 ;  /* 0xffffffe003037807 */ /* 0x000fc40007000000 */
[----:B------:R-:W-:Y:S02]  /*7770*/  ISETP.GE.AND P6, PT, R7, c[0x0][0x198], PT ;  /* 0x0000660007007a0c */ /* 0x000fe40003fc6270 */
[----:B------:R-:W-:Y:S02]  /*7780*/  ISETP.GE.AND P0, PT, R5, c[0x0][0x198], PT ;  /* 0x0000660005007a0c */ /* 0x000fe40003f06270 */
[----:B------:R-:W-:Y:S01]  /*7790*/  P2R R6, PR, RZ, 0x40 ;  /* 0x00000040ff067803 */ /* 0x000fe20000000000 */
[----:B------:R-:W-:Y:S05]  /*77a0*/  @P4 BRA `(.L_x_336) ;  /* 0x000000f000004947 */ /* 0x000fea0003800000 */
[----:B--2---:R-:W-:Y:S02]  /*77b0*/  SHF.R.S32.HI R10, RZ, 0x1f, R5 ;  /* 0x0000001fff0a7819 */ /* 0x004fe40000011405 */
[----:B------:R-:W-:Y:S02]  /*77c0*/  SHF.R.S32.HI R6, RZ, 0x1f, R7 ;  /* 0x0000001fff067819 */ /* 0x000fe40000011407 */
[----:B------:R-:W-:Y:S01]  /*77d0*/  LEA.HI R9, R10, R5, RZ, 0x3 ;  /* 0x000000050a097211 */ /* 0x000fe200078f18ff */
[----:B------:R-:W-:Y:S01]  /*77e0*/  IMAD.SHL.U32 R10, R44, 0x2, RZ ;  /* 0x000000022c0a7824 */ /* 0x000fe200078e00ff */
[----:B------:R-:W-:-:S02]  /*77f0*/  LEA.HI R6, R6, R7, RZ, 0x3 ;  /* 0x0000000706067211 */ /* 0x000fc400078f18ff */
[----:B------:R-:W-:Y:S02]  /*7800*/  LEA R18, P4, R8, R14, 0x1 ;  /* 0x0000000e08127211 */ /* 0x000fe400078808ff */
[----:B------:R-:W-:Y:S02]  /*7810*/  LOP3.LUT R9, R9, 0xfffffff8, RZ, 0xc0, !PT ;  /* 0xfffffff809097812 */ /* 0x000fe400078ec0ff */
[----:B------:R-:W-:Y:S02]  /*7820*/  LOP3.LUT R6, R6, 0xfffffff8, RZ, 0xc0, !PT ;  /* 0xfffffff806067812 */ /* 0x000fe400078ec0ff */
[----:B---3--:R-:W-:Y:S01]  /*7830*/  LEA.HI.X R19, R8, R15, R17, 0x1, P4 ;  /* 0x0000000f08137211 */ /* 0x008fe200020f0c11 */
[----:B------:R-:W-:-:S04]  /*7840*/  IMAD.WIDE R20, R9, 0x2, R14 ;  /* 0x0000000209147825 */ /* 0x000fc800078e020e */
[----:B------:R-:W-:Y:S01]  /*7850*/  IMAD.WIDE R14, R6, 0x2, R14 ;  /* 0x00000002060e7825 */ /* 0x000fe200078e020e */
[----:B------:R-:W-:Y:S01]  /*7860*/  @!PT LDS RZ, [RZ] ;  /* 0x00000000fffff984 */ /* 0x000fe20000000800 */
[----:B------:R2:W-:Y:S04]  /*7870*/  LDGSTS.E.BYPASS.LTC128B.128 [R10+0xc100], [R18.64], !P5 ;  /* 0x0c100000120a7fae */ /* 0x0005e8000e901d5c */
[----:B------:R2:W-:Y:S04]  /*7880*/  LDGSTS.E.BYPASS.LTC128B.128 [R10+0x10100], [R20.64], !P0 ;  /* 0x10100000140a7fae */ /* 0x0005e8000c101d5c */
[----:B------:R2:W-:Y:S02]  /*7890*/  LDGSTS.E.BYPASS.LTC128B.128 [R10+0x14100], [R14.64], !P6 ;  /* 0x141000000e0a7fae */ /* 0x0005e4000f101d5c */
.L_x_336:
[----:B--2---:R-:W-:Y:S05]  /*78a0*/  BSYNC B0 ;  /* 0x0000000000007941 */ /* 0x004fea0003800000 */
.L_x_335:
[----:B------:R-:W-:Y:S01]  /*78b0*/  IADD3 R6, R11, 0x20, RZ ;  /* 0x000000200b067810 */ /* 0x000fe20007ffe0ff */
[----:B---3--:R2:W3:Y:S01]  /*78c0*/  SHFL.IDX PT, R15, R12, 0x1, 0x181f ;  /* 0x00381f000c0f7f89 */ /* 0x0084e200000e0000 */
[----:B------:R-:W-:Y:S02]  /*78d0*/  BSSY B0, `(.L_x_337) ;  /* 0x0000014000007945 */ /* 0x000fe40003800000 */
[----:B------:R-:W-:Y:S01]  /*78e0*/  ISETP.GE.AND P4, PT, R6, UR21, PT ;  /* 0x0000001506007c0c */ /* 0x000fe2000bf86270 */
[----:B------:R2:W4:-:S12]  /*78f0*/  SHFL.IDX PT, R14, R13, 0x1, 0x181f ;  /* 0x00381f000d0e7f89 */ /* 0x00051800000e0000 */
[----:B------:R-:W-:Y:S05]  /*7900*/  @P4 BRA `(.L_x_338) ;  /* 0x0000010000004947 */ /* 0x000fea0003800000 */
[----:B------:R-:W-:Y:S02]  /*7910*/  IADD3 R9, R8, 0x80, RZ ;  /* 0x0000008008097810 */ /* 0x000fe40007ffe0ff */
[----:B------:R-:W-:Y:S02]  /*7920*/  SHF.R.S32.HI R10, RZ, 0x1f, R5 ;  /* 0x0000001fff0a7819 */ /* 0x000fe40000011405 */
[----:B------:R-:W-:Y:S02]  /*7930*/  SHF.R.S32.HI R6, RZ, 0x1f, R9 ;  /* 0x0000001fff067819 */ /* 0x000fe40000011409 */
[----:B------:R-:W-:Y:S02]  /*7940*/  LEA.HI R10, R10, R5, RZ, 0x3 ;  /* 0x000000050a0a7211 */ /* 0x000fe400078f18ff */
[----:B------:R-:W-:Y:S01]  /*7950*/  LEA.HI R6, R6, R9, RZ, 0x3 ;  /* 0x0000000906067211 */ /* 0x000fe200078f18ff */
[----:B------:R-:W-:Y:S01]  /*7960*/  IMAD.SHL.U32 R9, R44, 0x2, RZ ;  /* 0x000000022c097824 */ /* 0x000fe200078e00ff */
[----:B----4-:R-:W-:-:S02]  /*7970*/  LEA R18, P4, R8, R14, 0x1 ;  /* 0x0000000e08127211 */ /* 0x010fc400078808ff */
        /* <DEDUP_REMOVED lines=9> */
.L_x_338:
[----:B------:R-:W-:Y:S05]  /*7a10*/  BSYNC B0 ;  /* 0x0000000000007941 */ /* 0x000fea0003800000 */
.L_x_337:
[----:B------:R-:W-:Y:S01]  /*7a20*/  IADD3 R6, R11, 0x40, RZ ;  /* 0x000000400b067810 */ /* 0x000fe20007ffe0ff */
[----:B---3--:R3:W1:Y:S01]  /*7a30*/  SHFL.IDX PT, R15, R12, 0x2, 0x181f ;  /* 0x00581f000c0f7f89 */ /* 0x00866200000e0000 */
[----:B------:R-:W-:Y:S02]  /*7a40*/  BSSY B0, `(.L_x_339) ;  /* 0x0000014000007945 */ /* 0x000fe40003800000 */
[----:B------:R-:W-:Y:S01]  /*7a50*/  ISETP.GE.AND P4, PT, R6, UR21, PT ;  /* 0x0000001506007c0c */ /* 0x000fe2000bf86270 */
[----:B----4-:R3:W4:-:S12]  /*7a60*/  SHFL.IDX PT, R14, R13, 0x2, 0x181f ;  /* 0x00581f000d0e7f89 */ /* 0x01071800000e0000 */
        /* <DEDUP_REMOVED lines=10> */
[----:B-1----:R-:W-:Y:S01]  /*7b10*/  LEA.HI.X R19, R8, R15, R17, 0x1, P4 ;  /* 0x0000000f08137211 */ /* 0x002fe200020f0c11 */
[----:B------:R-:W-:-:S04]  /*7b20*/  IMAD.WIDE R20, R10, 0x2, R14 ;  /* 0x000000020a147825 */ /* 0x000fc800078e020e */
[----:B------:R-:W-:Y:S01]  /*7b30*/  IMAD.WIDE R14, R6, 0x2, R14 ;  /* 0x00000002060e7825 */ /* 0x000fe200078e020e */
[----:B------:R-:W-:Y:S01]  /*7b40*/  @!PT LDS RZ, [RZ] ;  /* 0x00000000fffff984 */ /* 0x000fe20000000800 */
[----:B------:R1:W-:Y:S04]  /*7b50*/  LDGSTS.E.BYPASS.LTC128B.128 [R9+0xe100], [R18.64], !P5 ;  /* 0x0e10000012097fae */ /* 0x0003e8000e901d5c */
[----:B------:R1:W-:Y:S04]  /*7b60*/  LDGSTS.E.BYPASS.LTC128B.128 [R9+0x12100], [R20.64], !P0 ;  /* 0x1210000014097fae */ /* 0x0003e8000c101d5c */
[----:B------:R1:W-:Y:S02]  /*7b70*/  LDGSTS.E.BYPASS.LTC128B.128 [R9+0x16100], [R14.64], !P6 ;  /* 0x161000000e097fae */ /* 0x0003e4000f101d5c */
.L_x_340:
[----:B------:R-:W-:Y:S05]  /*7b80*/  BSYNC B0 ;  /* 0x0000000000007941 */ /* 0x000fea0003800000 */
.L_x_339:
[----:B-1--4-:R1:W4:Y:S01]  /*7b90*/  SHFL.IDX PT, R14, R13, 0x3, 0x181f ;  /* 0x00781f000d0e7f89 */ /* 0x01232200000e0000 */
[----:B------:R-:W-:Y:S01]  /*7ba0*/  IADD3 R11, R11, 0x60, RZ ;  /* 0x000000600b0b7810 */ /* 0x000fe20007ffe0ff */
[----:B------:R-:W-:Y:S01]  /*7bb0*/  UIADD3 UR19, UR9, -0x1, URZ ;  /* 0xffffffff09137890 */ /* 0x000fe2000fffe03f */
[----:B------:R-:W-:Y:S01]  /*7bc0*/  IMAD.MOV.U32 R216, RZ, RZ, R210 ;  /* 0x000000ffffd87224 */ /* 0x000fe200078e00d2 */
[----:B------:R-:W5:Y:S01]  /*7bd0*/  SHFL.IDX PT, R15, R12, 0x3, 0x181f ;  /* 0x00781f000c0f7f89 */ /* 0x000f6200000e0000 */
[----:B------:R-:W-:Y:S01]  /*7be0*/  ISETP.GE.AND P6, PT, R11, UR21, PT ;  /* 0x000000150b007c0c */ /* 0x000fe2000bfc6270 */
[----:B------:R-:W-:Y:S01]  /*7bf0*/  USHF.L.U32 UR17, UR19, 0x6, URZ ;  /* 0x0000000613117899 */ /* 0x000fe2000800063f */
[----:B------:R-:W-:Y:S01]  /*7c00*/  SEL R46, RZ, 0x1, P3 ;  /* 0x00000001ff2e7807 */ /* 0x000fe20001800000 */
[----:B------:R-:W-:-:S02]  /*7c10*/  ULDC.64 UR4, c[0x0][0x1e0] ;  /* 0x0000780000047ab9 */ /* 0x000fc40000000a00 */
[----:B------:R-:W-:Y:S02]  /*7c20*/  UMOV UR11, 0x6 ;  /* 0x00000006000b7882 */ /* 0x000fe40000000000 */
[----:B------:R-:W-:Y:S01]  /*7c30*/  IMAD.U32 R6, RZ, RZ, UR17 ;  /* 0x00000011ff067e24 */ /* 0x000fe2000f8e00ff */
[----:B------:R-:W-:Y:S02]  /*7c40*/  USHF.L.U32 UR13, UR4, 0x6, URZ ;  /* 0x00000006040d7899 */ /* 0x000fe4000800063f */
[----:B------:R-:W-:Y:S02]  /*7c50*/  USHF.L.U64.HI UR14, UR4, UR11, UR5 ;  /* 0x0000000b040e7299 */ /* 0x000fe40008010205 */
[----:B------:R-:W-:Y:S01]  /*7c60*/  IADD3 R11, -R6, UR12, -R45 ;  /* 0x0000000c060b7c10 */ /* 0x000fe2000fffe92d */
[----:B------:R-:W-:Y:S01]  /*7c70*/  @!P6 IMAD.SHL.U32 R9, R44, 0x2, RZ ;  /* 0x000000022c09e824 */ /* 0x000fe200078e00ff */
[----:B------:R-:W-:Y:S01]  /*7c80*/  @!P6 SHF.R.S32.HI R10, RZ, 0x1f, R5 ;  /* 0x0000001fff0ae819 */ /* 0x000fe20000011405 */
[----:B------:R-:W-:-:S02]  /*7c90*/  USHF.R.S32.HI UR20, URZ, 0x1f, UR19 ;  /* 0x0000001f3f147899 */ /* 0x000fc40008011413 */
[----:B------:R-:W-:Y:S01]  /*7ca0*/  UIMAD UR6, UR14, UR19, URZ ;  /* 0x000000130e0672a4 */ /* 0x000fe2000f8e023f */
[----:B-123--:R-:W-:Y:S01]  /*7cb0*/  @!P6 LEA.HI R13, R10, R5, RZ, 0x3 ;  /* 0x000000050a0de211 */ /* 0x00efe200078f18ff */
[----:B------:R-:W-:Y:S01]  /*7cc0*/  IMAD.U32 R5, RZ, RZ, UR13 ;  /* 0x0000000dff057e24 */ /* 0x000fe2000f8e00ff */
[C---:B----4-:R-:W-:Y:S01]  /*7cd0*/  @!P6 LEA R16, P4, R8.reuse, R14, 0x1 ;  /* 0x0000000e0810e211 */ /* 0x050fe200078808ff */
[----:B------:R-:W-:Y:S01]  /*7ce0*/  UIMAD UR6, UR20, UR13, UR6 ;  /* 0x0000000d140672a4 */ /* 0x000fe2000f8e0206 */
[----:B------:R-:W-:Y:S01]  /*7cf0*/  @!P6 LOP3.LUT R13, R13, 0xfffffff8, RZ, 0xc0, !PT ;  /* 0xfffffff80d0de812 */ /* 0x000fe200078ec0ff */
[----:B------:R-:W-:Y:S01]  /*7d00*/  IMAD.WIDE.U32 R18, R5, UR19, R216 ;  /* 0x0000001305127c25 */ /* 0x000fe2000f8e00d8 */
[C---:B-----5:R-:W-:Y:S01]  /*7d10*/  @!P6 LEA.HI.X R17, R8.reuse, R15, R17, 0x1, P4 ;  /* 0x0000000f0811e211 */ /* 0x060fe200020f0c11 */
[----:B------:R-:W-:Y:S01]  /*7d20*/  UMOV UR7, 0x5 ;  /* 0x0000000500077882 */ /* 0x000fe20000000000 */
[----:B------:R-:W-:Y:S01]  /*7d30*/  ISETP.GE.AND P4, PT, R11, 0x21, PT ;  /* 0x000000210b00780c */ /* 0x000fe20003f86270 */
[----:B------:R-:W-:Y:S01]  /*7d40*/  @!P6 IMAD.WIDE R20, R13, 0x2, R14 ;  /* 0x000000020d14e825 */ /* 0x000fe200078e020e */
[----:B------:R-:W-:Y:S01]  /*7d50*/  IADD3 R10, R19, UR6, RZ ;  /* 0x00000006130a7c10 */ /* 0x000fe2000fffe0ff */
[----:B------:R-:W-:Y:S01]  /*7d60*/  @!PT LDS RZ, [RZ] ;  /* 0x00000000fffff984 */ /* 0x000fe20000000800 */
[----:B------:R1:W-:Y:S01]  /*7d70*/  @!P6 LDGSTS.E.BYPASS.LTC128B.128 [R9+0xf100], [R16.64], !P5 ;  /* 0x0f1000001009efae */ /* 0x0003e2000e901d5c */
[----:B------:R-:W-:Y:S01]  /*7d80*/  ISETP.GE.AND P5, PT, R11, 0x1, PT ;  /* 0x000000010b00780c */ /* 0x000fe20003fa6270 */
[----:B------:R-:W-:Y:S01]  /*7d90*/  USHF.L.U32 UR6, UR4, 0x5, URZ ;  /* 0x0000000504067899 */ /* 0x000fe2000800063f */
[----:B------:R-:W-:Y:S01]  /*7da0*/  @!P6 IADD3 R13, R8, 0x80, RZ ;  /* 0x00000080080de810 */ /* 0x000fe20007ffe0ff */
[----:B------:R2:W-:Y:S01]  /*7db0*/  @!P6 LDGSTS.E.BYPASS.LTC128B.128 [R9+0x13100], [R20.64], !P0 ;  /* 0x131000001409efae */ /* 0x0005e2000c101d5c */
[----:B------:R-:W-:-:S02]  /*7dc0*/  USHF.L.U64.HI UR7, UR4, UR7, UR5 ;  /* 0x0000000704077299 */ /* 0x000fc40008010205 */
[----:B------:R-:W-:-:S07]  /*7dd0*/  @!P6 SHF.R.S32.HI R8, RZ, 0x1f, R13 ;  /* 0x0000001fff08e819 */ /* 0x000fce000001140d */
[----:B-1----:R-:W-:-:S04]  /*7de0*/  @P5 LEA R16, P0, R18, c[0x0][0x1c8], 0x1 ;  /* 0x0000720012105a11 */ /* 0x002fc800078008ff */
[C---:B------:R-:W-:Y:S02]  /*7df0*/  @P5 LEA.HI.X R17, R18.reuse, c[0x0][0x1cc], R10, 0x1, P0 ;  /* 0x0000730012115a11 */ /* 0x040fe400000f0c0a */
[----:B------:R-:W-:-:S04]  /*7e00*/  @P4 IADD3 R11, P0, R18, UR6, RZ ;  /* 0x00000006120b4c10 */ /* 0x000fc8000ff1e0ff */
[----:B------:R-:W-:Y:S02]  /*7e10*/  @P4 IADD3.X R10, R10, UR7, RZ, P0, !PT ;  /* 0x000000070a0a4c10 */ /* 0x000fe400087fe4ff */
[----:B------:R-:W-:Y:S02]  /*7e20*/  ISETP.GE.AND P0, PT, R7, c[0x0][0x198], PT ;  /* 0x0000660007007a0c */ /* 0x000fe40003f06270 */
[----:B------:R-:W-:Y:S01]  /*7e30*/  @!P6 LEA.HI R7, R8, R13, RZ, 0x3 ;  /* 0x0000000d0807e211 */ /* 0x000fe200078f18ff */
[----:B------:R-:W-:-:S03]  /*7e40*/  @P4 IMAD.SHL.U32 R8, R44, 0x2, RZ ;  /* 0x000000022c084824 */ /* 0x000fc600078e00ff */
[----:B------:R-:W-:-:S05]  /*7e50*/  @!P6 LOP3.LUT R7, R7, 0xfffffff8, RZ, 0xc0, !PT ;  /* 0xfffffff80707e812 */ /* 0x000fca00078ec0ff */
[----:B------:R-:W-:Y:S01]  /*7e60*/  @!P6 IMAD.WIDE R14, R7, 0x2, R14 ;  /* 0x00000002070ee825 */ /* 0x000fe200078e020e */
[----:B------:R-:W-:-:S04]  /*7e70*/  LEA.HI R7, R80, R83, RZ, 0x5 ;  /* 0x0000005350077211 */ /* 0x000fc800078f28ff */
[----:B------:R2:W-:Y:S01]  /*7e80*/  @!P6 LDGSTS.E.BYPASS.LTC128B.128 [R9+0x17100], [R14.64], !P0 ;  /* 0x171000000e09efae */ /* 0x0005e2000c101d5c */
[C---:B------:R-:W-:Y:S02]  /*7e90*/  @P4 LEA R12, P0, R11.reuse, c[0x0][0x1c8], 0x1 ;  /* 0x000072000b0c4a11 */ /* 0x040fe400078008ff */
[----:B------:R-:W-:Y:S01]  /*7ea0*/  SHF.R.S32.HI R81, RZ, 0x5, R7 ;  /* 0x00000005ff517819 */ /* 0x000fe20000011407 */
[----:B------:R-:W0:Y:S01]  /*7eb0*/  LDGDEPBAR ;  /* 0x00000000000079af */ /* 0x000e220000000000 */
[----:B------:R-:W-:Y:S01]  /*7ec0*/  @P4 LEA.HI.X R13, R11, c[0x0][0x1cc], R10, 0x1, P0 ;  /* 0x000073000b0d4a11 */ /* 0x000fe200000f0c0a */
[----:B------:R-:W-:Y:S02]  /*7ed0*/  @P5 IMAD.SHL.U32 R11, R44, 0x2, RZ ;  /* 0x000000022c0b5824 */ /* 0x000fe400078e00ff */
[----:B------:R-:W-:Y:S01]  /*7ee0*/  BAR.SYNC.DEFER_BLOCKING 0x0 ;  /* 0x0000000000007b1d */ /* 0x000fe20000010000 */
[----:B------:R-:W-:-:S05]  /*7ef0*/  ISETP.LT.AND P0, PT, RZ, c[0x0][0x27c], PT ;  /* 0x00009f00ff007a0c */ /* 0x000fca0003f01270 */
        /* <DEDUP_REMOVED lines=13> */
.L_x_341:
[----:B------:R-:W-:Y:S01]  /*7fd0*/  ULDC.U8 UR4, c[0x0][0x298] ;  /* 0x0000a60000047ab9 */ /* 0x000fe20000000000 */
[----:B--2---:R-:W-:Y:S01]  /*7fe0*/  SHF.R.S32.HI R9, RZ, 0x1f, R84 ;  /* 0x0000001fff097819 */ /* 0x004fe20000011454 */
[----:B------:R-:W-:Y:S01]  /*7ff0*/  IMAD.WIDE.U32 R14, R84, c[0x0][0x280], RZ ;  /* 0x0000a000540e7a25 */ /* 0x000fe200078e00ff */
[----:B------:R-:W-:Y:S01]  /*8000*/  ISETP.NE.AND P0, PT, RZ, UR4, PT ;  /* 0x00000004ff007c0c */ /* 0x000fe2000bf05270 */
[----:B------:R-:W-:Y:S01]  /*8010*/  BSSY B2, `(.L_x_342) ;  /* 0x0000765000027945 */ /* 0x000fe20003800000 */
[-C--:B------:R-:W-:Y:S01]  /*8020*/  LEA.HI R77, R80, R83.reuse, RZ, 0x2 ;  /* 0x00000053504d7211 */ /* 0x080fe200078f10ff */
[C---:B------:R-:W-:Y:S02]  /*8030*/  IMAD R19, R9.reuse, c[0x0][0x280], RZ ;  /* 0x0000a00009137a24 */ /* 0x040fe400078e02ff */
[----:B------:R-:W-:Y:S01]  /*8040*/  IMAD R9, R9, c[0x0][0x290], RZ ;  /* 0x0000a40009097a24 */ /* 0x000fe200078e02ff */
[----:B------:R-:W-:Y:S01]  /*8050*/  LOP3.LUT R8, R77, 0xfffffffc, RZ, 0xc0, !PT ;  /* 0xfffffffc4d087812 */ /* 0x000fe200078ec0ff */
[C---:B------:R-:W-:Y:S01]  /*8060*/  IMAD R19, R84.reuse, c[0x0][0x284], R19 ;  /* 0x0000a10054137a24 */ /* 0x040fe200078e0213 */
[----:B------:R-:W-:Y:S01]  /*8070*/  SHF.R.S32.HI R77, RZ, 0x2, R77 ;  /* 0x00000002ff4d7819 */ /* 0x000fe2000001144d */
[----:B------:R-:W-:Y:S01]  /*8080*/  IMAD R16, R84, c[0x0][0x294], R9 ;  /* 0x0000a50054107a24 */ /* 0x000fe200078e0209 */
[----:B------:R-:W-:Y:S01]  /*8090*/  IADD3 R97, -R8, R83, RZ ;  /* 0x0000005308617210 */ /* 0x000fe20007ffe1ff */
[----:B------:R-:W-:Y:S01]  /*80a0*/  IMAD.WIDE.U32 R84, R84, c[0x0][0x290], RZ ;  /* 0x0000a40054547a25 */ /* 0x000fe200078e00ff */
[----:B------:R-:W-:-:S02]  /*80b0*/  IADD3 R8, R77, UR18, RZ ;  /* 0x000000124d087c10 */ /* 0x000fc4000fffe0ff */
[----:B------:R-:W-:Y:S01]  /*80c0*/  IADD3 R19, R19, R15, RZ ;  /* 0x0000000f13137210 */ /* 0x000fe20007ffe0ff */
[----:B------:R-:W-:Y:S01]  /*80d0*/  IMAD.IADD R17, R16, 0x1, R85 ;  /* 0x0000000110117824 */ /* 0x000fe200078e0255 */
[C---:B------:R-:W-:Y:S01]  /*80e0*/  SHF.L.U32 R60, R97.reuse, 0x3, RZ ;  /* 0x00000003613c7819 */ /* 0x040fe200000006ff */
[----:B------:R-:W-:Y:S01]  /*80f0*/  IMAD R9, R97, 0x40, R8 ;  /* 0x0000004061097824 */ /* 0x000fe200078e0208 */
[----:B------:R-:W-:Y:S05]  /*8100*/  @!P0 BRA `(.L_x_343) ;  /* 0x0000393000008947 */ /* 0x000fea0003800000 */
[----:B------:R-:W-:Y:S01]  /*8110*/  PLOP3.LUT P4, PT, PT, PT, UP3, 0x80, 0x0 ;  /* 0x000000000000781c */ /* 0x000fe20003f8f038 */
[----:B------:R-:W-:Y:S01]  /*8120*/  IMAD.MOV.U32 R18, RZ, RZ, R14 ;  /* 0x000000ffff127224 */ /* 0x000fe200078e000e */
[----:B------:R-:W-:Y:S01]  /*8130*/  PLOP3.LUT P0, PT, PT, PT, UP3, 0x80, 0x0 ;  /* 0x000000000000781c */ /* 0x000fe20003f0f038 */
[----:B------:R-:W-:Y:S01]  /*8140*/  BSSY B0, `(.L_x_344) ;  /* 0x0000063000007945 */ /* 0x000fe20003800000 */
[----:B------:R-:W-:Y:S01]  /*8150*/  MOV R16, R84 ;  /* 0x0000005400107202 */ /* 0x000fe20000000f00 */
        /* <DEDUP_REMOVED lines=8> */
[----:B------:R-:W-:Y:S01]  /*81e0*/  @P4 IMAD.HI.U32 R10, R9, c[0x0][0x2c8], RZ ;  /* 0x0000b200090a4a27 */ /* 0x000fe200078e00ff */
[----:B------:R-:W-:Y:S01]  /*81f0*/  CS2R R110, SRZ ;  /* 0x00000000006e7805 */ /* 0x000fe2000001ff00 */
[----:B------:R-:W-:Y:S01]  /*8200*/  CS2R R116, SRZ ;  /* 0x0000000000747805 */ /* 0x000fe2000001ff00 */
[----:B------:R-:W-:Y:S01]  /*8210*/  CS2R R120, SRZ ;  /* 0x0000000000787805 */ /* 0x000fe2000001ff00 */
[----:B------:R-:W-:Y:S01]  /*8220*/  CS2R R108, SRZ ;  /* 0x00000000006c7805 */ /* 0x000fe2000001ff00 */
[----:B------:R-:W-:-:S04]  /*8230*/  @P0 SHF.R.U32.HI R9, RZ, c[0x0][0x2cc], R10 ;  /* 0x0000b300ff090a19 */ /* 0x000fc8000001160a */
[----:B------:R-:W-:Y:S01]  /*8240*/  SHF.R.S32.HI R12, RZ, 0x1f, R9 ;  /* 0x0000001fff0c7819 */ /* 0x000fe20000011409 */
[----:B------:R-:W-:-:S04]  /*8250*/  IMAD.WIDE.U32 R18, R9, c[0x0][0x280], R18 ;  /* 0x0000a00009127a25 */ /* 0x000fc800078e0012 */
[----:B------:R-:W-:Y:S01]  /*8260*/  IMAD R10, R12, c[0x0][0x280], RZ ;  /* 0x0000a0000c0a7a24 */ /* 0x000fe200078e02ff */
[----:B------:R-:W-:Y:S01]  /*8270*/  LEA R14, P4, R18, c[0x0][0x270], 0x1 ;  /* 0x00009c00120e7a11 */ /* 0x000fe200078808ff */
[----:B------:R-:W-:Y:S02]  /*8280*/  IMAD R12, R12, c[0x0][0x290], RZ ;  /* 0x0000a4000c0c7a24 */ /* 0x000fe400078e02ff */
[C---:B------:R-:W-:Y:S02]  /*8290*/  IMAD.WIDE.U32 R16, R9.reuse, c[0x0][0x290], R16 ;  /* 0x0000a40009107a25 */ /* 0x040fe400078e0010 */
[----:B------:R1:W2:Y:S02]  /*82a0*/  SHFL.IDX PT, R20, R14, RZ, 0x1c1f ;  /* 0x001c1fff0e147589 */ /* 0x0002a400000e0000 */
[C---:B------:R-:W-:Y:S02]  /*82b0*/  IMAD R10, R9.reuse, c[0x0][0x284], R10 ;  /* 0x0000a100090a7a24 */ /* 0x040fe400078e020a */
[----:B------:R-:W-:Y:S01]  /*82c0*/  IMAD R9, R9, c[0x0][0x294], R12 ;  /* 0x0000a50009097a24 */ /* 0x000fe200078e020c */
[----:B------:R-:W-:Y:S01]  /*82d0*/  LEA R12, P0, R16, c[0x0][0x288], 0x1 ;  /* 0x0000a200100c7a11 */ /* 0x000fe200078008ff */
[----:B------:R-:W-:-:S03]  /*82e0*/  IMAD.IADD R10, R19, 0x1, R10 ;  /* 0x00000001130a7824 */ /* 0x000fc600078e020a */
[----:B------:R-:W-:Y:S02]  /*82f0*/  IADD3 R9, R17, R9, RZ ;  /* 0x0000000911097210 */ /* 0x000fe40007ffe0ff */
[----:B------:R-:W-:Y:S02]  /*8300*/  LEA.HI.X R15, R18, c[0x0][0x274], R10, 0x1, P4 ;  /* 0x00009d00120f7a11 */ /* 0x000fe400020f0c0a */
[----:B------:R-:W-:Y:S01]  /*8310*/  LEA.HI.X R13, R16, c[0x0][0x28c], R9, 0x1, P0 ;  /* 0x0000a300100d7a11 */ /* 0x000fe200000f0c09 */
[----:B------:R1:W3:Y:S01]  /*8320*/  SHFL.IDX PT, R18, R12, RZ, 0x1c1f ;  /* 0x001c1fff0c127589 */ /* 0x0002e200000e0000 */
[----:B------:R-:W-:Y:S01]  /*8330*/  ISETP.GE.AND P0, PT, R8, UR21, PT ;  /* 0x0000001508007c0c */ /* 0x000fe2000bf06270 */
[----:B------:R-:W-:Y:S02]  /*8340*/  IMAD.SHL.U32 R16, R97, 0x4, RZ ;  /* 0x0000000461107824 */ /* 0x000fe400078e00ff */
[----:B------:R1:W4:Y:S01]  /*8350*/  SHFL.IDX PT, R21, R15, RZ, 0x1c1f ;  /* 0x001c1fff0f157589 */ /* 0x00032200000e0000 */
[----:B------:R-:W-:-:S03]  /*8360*/  CS2R R96, SRZ ;  /* 0x0000000000607805 */ /* 0x000fc6000001ff00 */
[----:B------:R1:W1:Y:S06]  /*8370*/  SHFL.IDX PT, R19, R13, RZ, 0x1c1f ;  /* 0x001c1fff0d137589 */ /* 0x00026c00000e0000 */
[----:B------:R-:W-:Y:S05]  /*8380*/  @P0 BRA `(.L_x_345) ;  /* 0x000003e000000947 */ /* 0x000fea0003800000 */
[C---:B--2---:R-:W-:Y:S01]  /*8390*/  IADD3 R9, R16.reuse, 0x10, RZ ;  /* 0x0000001010097810 */ /* 0x044fe20007ffe0ff */
[----:B------:R-:W-:Y:S01]  /*83a0*/  CS2R R104, SRZ ;  /* 0x0000000000687805 */ /* 0x000fe2000001ff00 */
[C---:B------:R-:W-:Y:S01]  /*83b0*/  ISETP.GE.AND P4, PT, R16.reuse, c[0x0][0x27c], PT ;  /* 0x00009f0010007a0c */ /* 0x040fe20003f86270 */
[----:B------:R-:W-:Y:S01]  /*83c0*/  CS2R R108, SRZ ;  /* 0x00000000006c7805 */ /* 0x000fe2000001ff00 */
[----:B------:R-:W-:Y:S01]  /*83d0*/  ISETP.GE.AND P0, PT, R9, c[0x0][0x27c], PT ;  /* 0x00009f0009007a0c */ /* 0x000fe20003f06270 */
[----:B------:R-:W-:Y:S01]  /*83e0*/  CS2R R122, SRZ ;  /* 0x00000000007a7805 */ /* 0x000fe2000001ff00 */
[----:B------:R-:W-:Y:S01]  /*83f0*/  CS2R R120, SRZ ;  /* 0x0000000000787805 */ /* 0x000fe2000001ff00 */
[----:B------:R-:W-:-:S02]  /*8400*/  IADD3 R11, R16, 0x30, RZ ;  /* 0x00000030100b7810 */ /* 0x000fc40007ffe0ff */
[----:B------:R-:W-:-:S06]  /*8410*/  IADD3 R17, R16, 0x20, RZ ;  /* 0x0000002010117810 */ /* 0x000fcc0007ffe0ff */
[C---:B----4-:R-:W-:Y:S02]  /*8420*/  @!P4 IMAD.WIDE R28, R16.reuse, 0x2, R20 ;  /* 0x00000002101cc825 */ /* 0x050fe400078e0214 */
[----:B------:R-:W-:Y:S02]  /*8430*/  @!P0 SHF.R.S32.HI R10, RZ, 0x1f, R9 ;  /* 0x0000001fff0a8819 */ /* 0x000fe40000011409 */
[----:B-1-3--:R-:W-:Y:S01]  /*8440*/  @!P4 IMAD.WIDE R24, R16, 0x2, R18 ;  /* 0x000000021018c825 */ /* 0x00afe200078e0212 */
[----:B------:R1:W5:Y:S01]  /*8450*/  @!P4 LD.E.64 R104, [R28.64] ;  /* 0x0000001c1c68c980 */ /* 0x000362000c101b00 */
[----:B------:R-:W-:Y:S02]  /*8460*/  @!P0 LEA.HI R9, R10, R9, RZ, 0x2 ;  /* 0x000000090a098211 */ /* 0x000fe400078f10ff */
[----:B------:R-:W-:Y:S01]  /*8470*/  ISETP.GE.AND P5, PT, R11, c[0x0][0x27c], PT ;  /* 0x00009f000b007a0c */ /* 0x000fe20003fa6270 */
[----:B------:R2:W5:Y:S01]  /*8480*/  @!P4 LD.E.64 R108, [R24.64] ;  /* 0x0000001c186cc980 */ /* 0x000562000c101b00 */
[----:B------:R-:W-:-:S02]  /*8490*/  @!P0 LOP3.LUT R9, R9, 0xfffffffc, RZ, 0xc0, !PT ;  /* 0xfffffffc09098812 */ /* 0x000fc400078ec0ff */
[----:B------:R-:W-:-:S03]  /*84a0*/  IADD3 R10, R16, 0x40, RZ ;  /* 0x00000040100a7810 */ /* 0x000fc60007ffe0ff */
        /* <DEDUP_REMOVED lines=8> */
[----:B--2---:R-:W-:-:S09]  /*8530*/  @!P5 SHF.R.S32.HI R24, RZ, 0x1f, R11 ;  /* 0x0000001fff18d819 */ /* 0x004fd2000001140b */
[----:B-1----:R-:W-:Y:S02]  /*8540*/  @!P6 SHF.R.S32.HI R28, RZ, 0x1f, R17 ;  /* 0x0000001fff1ce819 */ /* 0x002fe40000011411 */
[----:B------:R-:W-:Y:S02]  /*8550*/  @!P5 LEA.HI R11, R24, R11, RZ, 0x2 ;  /* 0x0000000b180bd211 */ /* 0x000fe400078f10ff */
[----:B------:R-:W-:Y:S02]  /*8560*/  @!P6 LEA.HI R17, R28, R17, RZ, 0x2 ;  /* 0x000000111c11e211 */ /* 0x000fe400078f10ff */
[----:B---3--:R-:W-:Y:S02]  /*8570*/  @!P4 SHF.R.S32.HI R23, RZ, 0x1f, R10 ;  /* 0x0000001fff17c819 */ /* 0x008fe4000001140a */
[----:B------:R-:W-:Y:S02]  /*8580*/  @!P0 SHF.R.S32.HI R22, RZ, 0x1f, R9 ;  /* 0x0000001fff168819 */ /* 0x000fe40000011409 */
[----:B------:R-:W-:-:S02]  /*8590*/  @!P4 LEA.HI R10, R23, R10, RZ, 0x2 ;  /* 0x0000000a170ac211 */ /* 0x000fc400078f10ff */
[----:B------:R-:W-:Y:S02]  /*85a0*/  @!P0 LEA.HI R9, R22, R9, RZ, 0x2 ;  /* 0x0000000916098211 */ /* 0x000fe400078f10ff */
[----:B------:R-:W-:Y:S02]  /*85b0*/  @!P5 LOP3.LUT R11, R11, 0xfffffffc, RZ, 0xc0, !PT ;  /* 0xfffffffc0b0bd812 */ /* 0x000fe400078ec0ff */
[----:B------:R-:W-:Y:S02]  /*85c0*/  @!P4 LOP3.LUT R10, R10, 0xfffffffc, RZ, 0xc0, !PT ;  /* 0xfffffffc0a0ac812 */ /* 0x000fe400078ec0ff */
[----:B------:R-:W-:Y:S02]  /*85d0*/  @!P6 LOP3.LUT R17, R17, 0xfffffffc, RZ, 0xc0, !PT ;  /* 0xfffffffc1111e812 */ /* 0x000fe400078ec0ff */
[----:B------:R-:W-:Y:S01]  /*85e0*/  @!P0 LOP3.LUT R9, R9, 0xfffffffc, RZ, 0xc0, !PT ;  /* 0xfffffffc09098812 */ /* 0x000fe200078ec0ff */
[C-C-:B------:R-:W-:Y:S01]  /*85f0*/  @!P5 IMAD.WIDE R28, R11.reuse, 0x2, R20.reuse ;  /* 0x000000020b1cd825 */ /* 0x140fe200078e0214 */
[----:B------:R-:W-:Y:S01]  /*8600*/  CS2R R118, SRZ ;  /* 0x0000000000767805 */ /* 0x000fe2000001ff00 */
[----:B------:R-:W-:Y:S01]  /*8610*/  CS2R R116, SRZ ;  /* 0x0000000000747805 */ /* 0x000fe2000001ff00 */
[----:B------:R-:W-:Y:S01]  /*8620*/  CS2R R112, SRZ ;  /* 0x0000000000707805 */ /* 0x000fe2000001ff00 */
[----:B------:R-:W-:Y:S01]  /*8630*/  @!P4 IMAD.WIDE R22, R10, 0x2, R20 ;  /* 0x000000020a16c825 */ /* 0x000fe200078e0214 */
[----:B------:R-:W-:Y:S01]  /*8640*/  CS2R R110, SRZ ;  /* 0x00000000006e7805 */ /* 0x000fe2000001ff00 */
[----:B------:R-:W-:Y:S01]  /*8650*/  CS2R R98, SRZ ;  /* 0x0000000000627805 */ /* 0x000fe2000001ff00 */
[----:B------:R-:W-:Y:S01]  /*8660*/  CS2R R90, SRZ ;  /* 0x00000000005a7805 */ /* 0x000fe2000001ff00 */
[----:B------:R-:W-:Y:S01]  /*8670*/  @!P5 IMAD.WIDE R24, R11, 0x2, R18 ;  /* 0x000000020b18d825 */ /* 0x000fe200078e0212 */
[----:B------:R-:W-:Y:S01]  /*8680*/  CS2R R96, SRZ ;  /* 0x0000000000607805 */ /* 0x000fe2000001ff00 */
[----:B------:R-:W-:Y:S01]  /*8690*/  CS2R R88, SRZ ;  /* 0x0000000000587805 */ /* 0x000fe2000001ff00 */
[----:B------:R1:W5:Y:S01]  /*86a0*/  @!P5 LD.E.64 R112, [R28.64] ;  /* 0x0000001c1c70d980 */ /* 0x000362000c101b00 */
[----:B----4-:R-:W-:-:S03]  /*86b0*/  @!P6 IMAD.WIDE R30, R17, 0x2, R20 ;  /* 0x00000002111ee825 */ /* 0x010fc600078e0214 */
[----:B------:R1:W5:Y:S01]  /*86c0*/  @!P5 LD.E.64 R110, [R24.64] ;  /* 0x0000001c186ed980 */ /* 0x000362000c101b00 */
[----:B------:R-:W-:-:S03]  /*86d0*/  @!P6 IMAD.WIDE R32, R17, 0x2, R18 ;  /* 0x000000021120e825 */ /* 0x000fc600078e0212 */
[----:B------:R1:W5:Y:S01]  /*86e0*/  @!P6 LD.E.64 R118, [R30.64] ;  /* 0x0000001c1e76e980 */ /* 0x000362000c101b00 */
[----:B------:R-:W-:-:S03]  /*86f0*/  @!P4 IMAD.WIDE R10, R10, 0x2, R18 ;  /* 0x000000020a0ac825 */ /* 0x000fc600078e0212 */
[----:B------:R1:W5:Y:S01]  /*8700*/  @!P6 LD.E.64 R116, [R32.64] ;  /* 0x0000001c2074e980 */ /* 0x000362000c101b00 */
[----:B------:R-:W-:-:S03]  /*8710*/  @!P0 IMAD.WIDE R20, R9, 0x2, R20 ;  /* 0x0000000209148825 */ /* 0x000fc600078e0214 */
[----:B------:R1:W5:Y:S01]  /*8720*/  @!P4 LD.E.64 R98, [R22.64] ;  /* 0x0000001c1662c980 */ /* 0x000362000c101b00 */
[----:B------:R-:W-:-:S03]  /*8730*/  @!P0 IMAD.WIDE R18, R9, 0x2, R18 ;  /* 0x0000000209128825 */ /* 0x000fc600078e0212 */
[----:B------:R1:W5:Y:S04]  /*8740*/  @!P0 LD.E.64 R90, [R20.64] ;  /* 0x0000001c145a8980 */ /* 0x000368000c101b00 */
[----:B------:R1:W5:Y:S04]  /*8750*/  @!P4 LD.E.64 R96, [R10.64] ;  /* 0x0000001c0a60c980 */ /* 0x000368000c101b00 */
[----:B------:R1:W5:Y:S02]  /*8760*/  @!P0 LD.E.64 R88, [R18.64] ;  /* 0x0000001c12588980 */ /* 0x000364000c101b00 */
.L_x_345:
[----:B--2---:R-:W-:Y:S05]  /*8770*/  BSYNC B0 ;  /* 0x0000000000007941 */ /* 0x004fea0003800000 */
.L_x_344:
[----:B------:R-:W-:Y:S01]  /*8780*/  IADD3 R9, R8, 0x40, RZ ;  /* 0x0000004008097810 */ /* 0x000fe20007ffe0ff */
[----:B-----5:R-:W-:Y:S01]  /*8790*/  IMAD.MOV.U32 R8, RZ, RZ, R90 ;  /* 0x000000ffff087224 */ /* 0x020fe200078e005a */
[----:B-1----:R-:W1:Y:S01]  /*87a0*/  SHFL.IDX PT, R23, R15, 0x1, 0x1c1f ;  /* 0x003c1f000f177f89 */ /* 0x002e6200000e0000 */
[----:B------:R-:W-:Y:S01]  /*87b0*/  IMAD.MOV.U32 R10, RZ, RZ, R98 ;  /* 0x000000ffff0a7224 */ /* 0x000fe200078e0062 */
[----:B------:R-:W-:Y:S01]  /*87c0*/  ISETP.GE.AND P0, PT, R9, UR21, PT ;  /* 0x0000001509007c0c */ /* 0x000fe2000bf06270 */
        /* <DEDUP_REMOVED lines=41> */
[----:B------:R-:W2:Y:S01]  /*8a60*/  SHFL.IDX PT, R22, R14, 0x1, 0x1c1f ;  /* 0x003c1f000e167f89 */ /* 0x000ea200000e0000 */
[----:B------:R-:W-:Y:S01]  /*8a70*/  IMAD.MOV.U32 R8, RZ, RZ, R109 ;  /* 0x000000ffff087224 */ /* 0x000fe200078e006d */
[----:B------:R-:W-:Y:S01]  /*8a80*/  BSSY B0, `(.L_x_346) ;  /* 0x0000051000007945 */ /* 0x000fe20003800000 */
[----:B------:R-:W-:Y:S01]  /*8a90*/  PRMT R93, R11, 0x7610, R93 ;  /* 0x000076100b5d7816 */ /* 0x000fe2000000005d */
[----:B----4-:R-:W4:Y:S01]  /*8aa0*/  SHFL.IDX PT, R21, R13, 0x1, 0x1c1f ;  /* 0x003c1f000d157f89 */ /* 0x010f2200000e0000 */
[----:B------:R-:W-:Y:S01]  /*8ab0*/  PRMT R92, R10, 0x7610, R92 ;  /* 0x000076100a5c7816 */ /* 0x000fe2000000005c */
[----:B------:R-:W-:Y:S01]  /*8ac0*/  CS2R R54, SRZ ;  /* 0x0000000000367805 */ /* 0x000fe2000001ff00 */
[----:B------:R-:W-:Y:S01]  /*8ad0*/  PRMT R100, R9, 0x7610, R100 ;  /* 0x0000761009647816 */ /* 0x000fe20000000064 */
[----:B------:R3:W1:Y:S01]  /*8ae0*/  SHFL.IDX PT, R20, R12, 0x1, 0x1c1f ;  /* 0x003c1f000c147f89 */ /* 0x00066200000e0000 */
        /* <DEDUP_REMOVED lines=10> */
[----:B---3--:R-:W-:Y:S01]  /*8b90*/  PRMT R12, R12, 0x5410, R8 ;  /* 0x000054100c0c7816 */ /* 0x008fe20000000008 */
[----:B------:R-:W-:Y:S05]  /*8ba0*/  @P0 BRA `(.L_x_347) ;  /* 0x000003e000000947 */ /* 0x000fea0003800000 */
[C---:B-12-4-:R-:W-:Y:S01]  /*8bb0*/  IADD3 R8, R16.reuse, 0x10, RZ ;  /* 0x0000001010087810 */ /* 0x056fe20007ffe0ff */
        /* <DEDUP_REMOVED lines=11> */
[C---:B------:R-:W-:Y:S01]  /*8c70*/  @!P4 IMAD.WIDE R10, R16.reuse, 0x2, R20 ;  /* 0x00000002100ac825 */ /* 0x040fe200078e0214 */
[----:B------:R-:W-:Y:S01]  /*8c80*/  IADD3 R13, R16, 0x50, RZ ;  /* 0x00000050100d7810 */ /* 0x000fe20007ffe0ff */
[----:B------:R1:W5:Y:S01]  /*8c90*/  @!P4 LD.E.64 R86, [R26.64] ;  /* 0x0000001c1a56c980 */ /* 0x000362000c101b00 */
[----:B------:R-:W-:Y:S02]  /*8ca0*/  @!P0 LEA.HI R9, R9, R8, RZ, 0x2 ;  /* 0x0000000809098211 */ /* 0x000fe400078f10ff */
[----:B------:R-:W-:Y:S01]  /*8cb0*/  ISETP.GE.AND P6, PT, R18, c[0x0][0x27c], PT ;  /* 0x00009f0012007a0c */ /* 0x000fe20003fc6270 */
[----:B------:R2:W5:Y:S01]  /*8cc0*/  @!P4 LD.E.64 R78, [R10.64] ;  /* 0x0000001c0a4ec980 */ /* 0x000562000c101b00 */
[----:B------:R-:W-:-:S05]  /*8cd0*/  @!P0 LOP3.LUT R9, R9, 0xfffffffc, RZ, 0xc0, !PT ;  /* 0xfffffffc09098812 */ /* 0x000fca00078ec0ff */
[----:B------:R-:W-:-:S04]  /*8ce0*/  @!P0 IMAD.WIDE R24, R9, 0x2, R22 ;  /* 0x0000000209188825 */ /* 0x000fc800078e0216 */
[----:B------:R-:W-:Y:S01]  /*8cf0*/  @!P0 IMAD.WIDE R8, R9, 0x2, R20 ;  /* 0x0000000209088825 */ /* 0x000fe200078e0214 */
[----:B------:R3:W5:Y:S01]  /*8d00*/  @!P0 LD.E.64 R74, [R24.64] ;  /* 0x0000001c184a8980 */ /* 0x000762000c101b00 */
[----:B------:R-:W-:Y:S02]  /*8d10*/  ISETP.GE.AND P5, PT, R15, c[0x0][0x27c], PT ;  /* 0x00009f000f007a0c */ /* 0x000fe40003fa6270 */
[----:B------:R-:W-:Y:S01]  /*8d20*/  ISETP.GE.AND P4, PT, R14, c[0x0][0x27c], PT ;  /* 0x00009f000e007a0c */ /* 0x000fe20003f86270 */
[----:B------:R4:W5:Y:S01]  /*8d30*/  @!P0 LD.E.64 R72, [R8.64] ;  /* 0x0000001c08488980 */ /* 0x000962000c101b00 */
[----:B------:R-:W-:Y:S02]  /*8d40*/  ISETP.GE.AND P0, PT, R13, c[0x0][0x27c], PT ;  /* 0x00009f000d007a0c */ /* 0x000fe40003f06270 */
[----:B--2---:R-:W-:-:S07]  /*8d50*/  @!P6 SHF.R.S32.HI R11, RZ, 0x1f, R18 ;  /* 0x0000001fff0be819 */ /* 0x004fce0000011412 */
[----:B------:R-:W-:Y:S02]  /*8d60*/  @!P5 SHF.R.S32.HI R10, RZ, 0x1f, R15 ;  /* 0x0000001fff0ad819 */ /* 0x000fe4000001140f */
[----:B------:R-:W-:Y:S02]  /*8d70*/  @!P6 LEA.HI R11, R11, R18, RZ, 0x2 ;  /* 0x000000120b0be211 */ /* 0x000fe400078f10ff */
[----:B------:R-:W-:Y:S02]  /*8d80*/  @!P5 LEA.HI R10, R10, R15, RZ, 0x2 ;  /* 0x0000000f0a0ad211 */ /* 0x000fe400078f10ff */
[----:B----4-:R-:W-:Y:S02]  /*8d90*/  @!P4 SHF.R.S32.HI R9, RZ, 0x1f, R14 ;  /* 0x0000001fff09c819 */ /* 0x010fe4000001140e */
[----:B------:R-:W-:Y:S02]  /*8da0*/  @!P0 SHF.R.S32.HI R8, RZ, 0x1f, R13 ;  /* 0x0000001fff088819 */ /* 0x000fe4000001140d */
[----:B------:R-:W-:-:S02]  /*8db0*/  @!P4 LEA.HI R9, R9, R14, RZ, 0x2 ;  /* 0x0000000e0909c211 */ /* 0x000fc400078f10ff */
[----:B------:R-:W-:Y:S02]  /*8dc0*/  @!P0 LEA.HI R8, R8, R13, RZ, 0x2 ;  /* 0x0000000d08088211 */ /* 0x000fe400078f10ff */
[----:B------:R-:W-:Y:S02]  /*8dd0*/  @!P6 LOP3.LUT R11, R11, 0xfffffffc, RZ, 0xc0, !PT ;  /* 0xfffffffc0b0be812 */ /* 0x000fe400078ec0ff */
[----:B------:R-:W-:Y:S02]  /*8de0*/  @!P5 LOP3.LUT R10, R10, 0xfffffffc, RZ, 0xc0, !PT ;  /* 0xfffffffc0a0ad812 */ /* 0x000fe400078ec0ff */
[----:B------:R-:W-:Y:S02]  /*8df0*/  @!P4 LOP3.LUT R9, R9, 0xfffffffc, RZ, 0xc0, !PT ;  /* 0xfffffffc0909c812 */ /* 0x000fe400078ec0ff */
[----:B------:R-:W-:Y:S01]  /*8e00*/  @!P0 LOP3.LUT R8, R8, 0xfffffffc, RZ, 0xc0, !PT ;  /* 0xfffffffc08088812 */ /* 0x000fe200078ec0ff */
[--C-:B------:R-:W-:Y:S01]  /*8e10*/  @!P6 IMAD.WIDE R30, R11, 0x2, R22.reuse ;  /* 0x000000020b1ee825 */ /* 0x100fe200078e0216 */
[----:B------:R-:W-:Y:S01]  /*8e20*/  CS2R R66, SRZ ;  /* 0x0000000000427805 */ /* 0x000fe2000001ff00 */
[----:B------:R-:W-:Y:S01]  /*8e30*/  CS2R R64, SRZ ;  /* 0x0000000000407805 */ /* 0x000fe2000001ff00 */
[----:B------:R-:W-:Y:S01]  /*8e40*/  CS2R R58, SRZ ;  /* 0x00000000003a7805 */ /* 0x000fe2000001ff00 */
[--C-:B------:R-:W-:Y:S01]  /*8e50*/  @!P5 IMAD.WIDE R28, R10, 0x2, R22.reuse ;  /* 0x000000020a1cd825 */ /* 0x100fe200078e0216 */
[----:B------:R-:W-:Y:S01]  /*8e60*/  CS2R R56, SRZ ;  /* 0x0000000000387805 */ /* 0x000fe2000001ff00 */
[----:B------:R-:W-:Y:S01]  /*8e70*/  CS2R R54, SRZ ;  /* 0x0000000000367805 */ /* 0x000fe2000001ff00 */
[----:B-1----:R-:W-:Y:S01]  /*8e80*/  CS2R R26, SRZ ;  /* 0x00000000001a7805 */ /* 0x002fe2000001ff00 */
[--C-:B------:R-:W-:Y:S01]  /*8e90*/  @!P4 IMAD.WIDE R14, R9, 0x2, R22.reuse ;  /* 0x00000002090ec825 */ /* 0x100fe200078e0216 */
[----:B------:R-:W-:Y:S01]  /*8ea0*/  CS2R R48, SRZ ;  /* 0x0000000000307805 */ /* 0x000fe2000001ff00 */
[----:B---3--:R-:W-:Y:S01]  /*8eb0*/  CS2R R24, SRZ ;  /* 0x0000000000187805 */ /* 0x008fe2000001ff00 */
        /* <DEDUP_REMOVED lines=13> */
.L_x_347:
[----:B-12-4-:R-:W-:Y:S05]  /*8f90*/  BSYNC B0 ;  /* 0x0000000000007941 */ /* 0x016fea0003800000 */
.L_x_346:
[----:B-----5:R-:W-:Y:S01]  /*8fa0*/  IMAD.MOV.U32 R8, RZ, RZ, R27 ;  /* 0x000000ffff087224 */ /* 0x020fe200078e001b */
[----:B------:R-:W-:Y:S01]  /*8fb0*/  UIADD3 UR4, -UR18, UR21, URZ ;  /* 0x0000001512047290 */ /* 0x000fe2000fffe13f */
[----:B------:R-:W-:Y:S01]  /*8fc0*/  IMAD.MOV.U32 R10, RZ, RZ, R26 ;  /* 0x000000ffff0a7224 */ /* 0x000fe200078e001a */
[----:B------:R-:W-:-:S04]  /*8fd0*/  DEPBAR.LE SB0, 0x1 ;  /* 0x000080400000791a */ /* 0x000fc80000000000 */
[----:B------:R-:W-:Y:S01]  /*8fe0*/  PRMT R14, R8, 0x7610, R14 ;  /* 0x00007610080e7816 */ /* 0x000fe2000000000e */
[----:B------:R-:W-:Y:S01]  /*8ff0*/  IMAD.MOV.U32 R8, RZ, RZ, R58 ;  /* 0x000000ffff087224 */ /* 0x000fe200078e003a */
[----:B------:R-:W-:Y:S01]  /*9000*/  PRMT R15, R10, 0x7610, R15 ;  /* 0x000076100a0f7816 */ /* 0x000fe2000000000f */
[----:B------:R-:W-:Y:S01]  /*9010*/  IMAD.MOV.U32 R10, RZ, RZ, R55 ;  /* 0x000000ffff0a7224 */ /* 0x000fe200078e0037 */
[----:B------:R-:W-:Y:S01]  /*9020*/  UISETP.LT.AND UP0, UPT, UR4, 0x80, UPT ;  /* 0x000000800400788c */ /* 0x000fe2000bf01270 */
        /* <DEDUP_REMOVED lines=19> */
[----:B------:R-:W-:Y:S01]  /*9160*/  SHF.R.S32.HI R10, RZ, 0x1f, R77 ;  /* 0x0000001fff0a7819 */ /* 0x000fe2000001144d */
[----:B------:R-:W-:Y:S01]  /*9170*/  USEL UR4, UR4, 0x80, UP0 ;  /* 0x0000008004047887 */ /* 0x000fe20008000000 */
[----:B------:R-:W-:Y:S01]  /*9180*/  PRMT R13, R8, 0x7610, R13 ;  /* 0x00007610080d7816 */ /* 0x000fe2000000000d */
[----:B------:R-:W-:Y:S01]  /*9190*/  IMAD.MOV.U32 R8, RZ, RZ, R49 ;  /* 0x000000ffff087224 */ /* 0x000fe200078e0031 */
[----:B------:R-:W-:Y:S01]  /*91a0*/  LEA.HI R10, R10, R77, RZ, 0x3 ;  /* 0x0000004d0a0a7211 */ /* 0x000fe200078f18ff */
[----:B------:R-:W-:Y:S01]  /*91b0*/  BSSY B1, `(.L_x_348) ;  /* 0x0000155000017945 */ /* 0x000fe20003800000 */
[----:B------:R-:W-:Y:S01]  /*91c0*/  PRMT R39, R9, 0x7610, R39 ;  /* 0x0000761009277816 */ /* 0x000fe20000000027 */
[----:B------:R-:W-:Y:S01]  /*91d0*/  IMAD.MOV.U32 R9, RZ, RZ, R48 ;  /* 0x000000ffff097224 */ /* 0x000fe200078e0030 */
[----:B------:R-:W-:-:S02]  /*91e0*/  LOP3.LUT R10, R10, 0xfffffff8, RZ, 0xc0, !PT ;  /* 0xfffffff80a0a7812 */ /* 0x000fc400078ec0ff */
[----:B------:R-:W-:Y:S01]  /*91f0*/  PRMT R19, R8, 0x7610, R19 ;  /* 0x0000761008137816 */ /* 0x000fe20000000013 */
[----:B------:R-:W-:Y:S01]  /*9200*/  IMAD.MOV.U32 R8, RZ, RZ, R56 ;  /* 0x000000ffff087224 */ /* 0x000fe200078e0038 */
[----:B------:R-:W-:Y:S01]  /*9210*/  PRMT R20, R9, 0x7610, R20 ;  /* 0x0000761009147816 */ /* 0x000fe20000000014 */
[----:B------:R-:W-:Y:S01]  /*9220*/  IMAD.IADD R9, R77, 0x1, -R10 ;  /* 0x000000014d097824 */ /* 0x000fe200078e0a0a */
[----:B------:R-:W-:Y:S01]  /*9230*/  PRMT R12, R11, 0x7610, R12 ;  /* 0x000076100b0c7816 */ /* 0x000fe2000000000c */
[----:B------:R-:W-:Y:S01]  /*9240*/  IMAD.MOV.U32 R11, RZ, RZ, R57 ;  /* 0x000000ffff0b7224 */ /* 0x000fe200078e0039 */
[----:B------:R-:W-:Y:S01]  /*9250*/  PRMT R28, R8, 0x7610, R28 ;  /* 0x00007610081c7816 */ /* 0x000fe2000000001c */
[C---:B------:R-:W-:Y:S01]  /*9260*/  IMAD.SHL.U32 R8, R9.reuse, 0x40, RZ ;  /* 0x0000004009087824 */ /* 0x040fe200078e00ff */
[----:B------:R-:W-:Y:S01]  /*9270*/  BAR.SYNC.DEFER_BLOCKING 0x0 ;  /* 0x0000000000007b1d */ /* 0x000fe20000010000 */
[----:B------:R-:W-:Y:S01]  /*9280*/  LOP3.LUT P4, RZ, R9, 0x4, RZ, 0xc0, !PT ;  /* 0x0000000409ff7812 */ /* 0x000fe2000788c0ff */
[----:B------:R-:W-:Y:S01]  /*9290*/  IMAD.MOV.U32 R10, RZ, RZ, R64 ;  /* 0x000000ffff0a7224 */ /* 0x000fe200078e0040 */
[----:B------:R-:W-:-:S02]  /*92a0*/  PRMT R23, R11, 0x7610, R23 ;  /* 0x000076100b177816 */ /* 0x000fc40000000017 */
[----:B------:R-:W-:Y:S01]  /*92b0*/  LOP3.LUT R9, R8, 0x1c0, RZ, 0xc0, !PT ;  /* 0x000001c008097812 */ /* 0x000fe200078ec0ff */
[----:B------:R-:W-:Y:S01]  /*92c0*/  IMAD.MOV.U32 R8, RZ, RZ, R72 ;  /* 0x000000ffff087224 */ /* 0x000fe200078e0048 */
[----:B------:R-:W-:Y:S02]  /*92d0*/  ISETP.GE.AND P0, PT, R77, UR4, PT ;  /* 0x000000044d007c0c */ /* 0x000fe4000bf06270 */
[----:B------:R-:W-:Y:S02]  /*92e0*/  LOP3.LUT R11, R9, 0x18, R60, 0xf8, !PT ;  /* 0x00000018090b7812 */ /* 0x000fe400078ef83c */
[----:B------:R-:W-:Y:S01]  /*92f0*/  SHF.R.U32.HI R18, RZ, 0x3, R9 ;  /* 0x00000003ff127819 */ /* 0x000fe20000011609 */
[----:B------:R-:W-:Y:S01]  /*9300*/  IMAD.MOV.U32 R9, RZ, RZ, R65 ;  /* 0x000000ffff097224 */ /* 0x000fe200078e0041 */
[----:B------:R-:W-:Y:S01]  /*9310*/  PRMT R31, R10, 0x7610, R31 ;  /* 0x000076100a1f7816 */ /* 0x000fe2000000001f */
[----:B------:R-:W-:Y:S01]  /*9320*/  IMAD.MOV.U32 R10, RZ, RZ, R73 ;  /* 0x000000ffff0a7224 */ /* 0x000fe200078e0049 */
[----:B------:R-:W-:-:S02]  /*9330*/  LOP3.LUT R18, R11, R18, RZ, 0x3c, !PT ;  /* 0x000000120b127212 */ /* 0x000fc400078e3cff */
[----:B------:R-:W-:Y:S01]  /*9340*/  PRMT R34, R9, 0x7610, R34 ;  /* 0x0000761009227816 */ /* 0x000fe20000000022 */
[----:B------:R-:W-:Y:S01]  /*9350*/  IMAD.MOV.U32 R9, RZ, RZ, R78 ;  /* 0x000000ffff097224 */ /* 0x000fe200078e004e */
[----:B------:R-:W-:Y:S01]  /*9360*/  PRMT R38, R8, 0x7610, R38 ;  /* 0x0000761008267816 */ /* 0x000fe20000000026 */
[----:B------:R-:W-:Y:S01]  /*9370*/  IMAD R18, R81, 0x200, R18 ;  /* 0x0000020051127824 */ /* 0x000fe200078e0212 */
[----:B------:R-:W-:Y:S01]  /*9380*/  PRMT R37, R10, 0x7610, R37 ;  /* 0x000076100a257816 */ /* 0x000fe20000000025 */
[----:B------:R-:W-:Y:S01]  /*9390*/  IMAD.MOV.U32 R8, RZ, RZ, R79 ;  /* 0x000000ffff087224 */ /* 0x000fe200078e004f */
[----:B------:R-:W-:Y:S02]  /*93a0*/  PRMT R42, R9, 0x7610, R42 ;  /* 0x00007610092a7816 */ /* 0x000fe4000000002a */
[C---:B------:R-:W-:Y:S02]  /*93b0*/  IADD3 R17, R18.reuse, 0x20, RZ ;  /* 0x0000002012117810 */ /* 0x040fe40007ffe0ff */
[----:B------:R-:W-:-:S02]  /*93c0*/  @P4 IADD3 R17, R18, -0x20, RZ ;  /* 0xffffffe012114810 */ /* 0x000fc40007ffe0ff */
[----:B------:R-:W-:Y:S02]  /*93d0*/  PRMT R41, R8, 0x7610, R41 ;  /* 0x0000761008297816 */ /* 0x000fe40000000029 */
[----:B------:R-:W-:Y:S02]  /*93e0*/  LEA R18, R18, 0xc100, 0x1 ;  /* 0x0000c10012127811 */ /* 0x000fe400078e08ff */
[----:B------:R-:W-:Y:S01]  /*93f0*/  LEA R17, R17, 0xc100, 0x1 ;  /* 0x0000c10011117811 */ /* 0x000fe200078e08ff */
[----:B------:R-:W-:Y:S05]  /*9400*/  @P0 BRA `(.L_x_349) ;  /* 0x000012f000000947 */ /* 0x000fea0003800000 */
[----:B------:R-:W-:Y:S01]  /*9410*/  ISETP.GE.AND P0, PT, R16, c[0x0][0x27c], PT ;  /* 0x00009f0010007a0c */ /* 0x000fe20003f06270 */
[----:B------:R-:W-:-:S12]  /*9420*/  BSSY B0, `(.L_x_350) ;  /* 0x0000030000007945 */ /* 0x000fd80003800000 */
[----:B------:R-:W-:Y:S05]  /*9430*/  @P0 BRA `(.L_x_351) ;  /* 0x000002e000000947 */ /* 0x000fea0003800000 */
[----:B------:R-:W1:Y:S01]  /*9440*/  LDS.128 R8, [R18] ;  /* 0x0000000012087984 */ /* 0x000e620000000c00 */
[----:B------:R-:W-:Y:S02]  /*9450*/  SHF.R.U32.HI R60, RZ, 0x10, R105 ;  /* 0x00000010ff3c7819 */ /* 0x000fe40000011669 */
[----:B------:R-:W-:Y:S02]  /*9460*/  SHF.R.U32.HI R103, RZ, 0x10, R109 ;  /* 0x00000010ff677819 */ /* 0x000fe4000001166d */
[----:B------:R-:W-:Y:S02]  /*9470*/  SHF.R.U64 R107, R104, 0x10, R105 ;  /* 0x00000010686b7819 */ /* 0x000fe40000001269 */
[----:B------:R-:W-:Y:S02]  /*9480*/  PRMT R101, R101, 0x5410, R60 ;  /* 0x0000541065657816 */ /* 0x000fe4000000003c */
[----:B------:R-:W-:Y:S02]  /*9490*/  PRMT R60, R12, 0x5432, R103 ;  /* 0x000054320c3c7816 */ /* 0x000fe40000000067 */
[----:B------:R-:W-:-:S02]  /*94a0*/  SHF.R.U64 R105, R108, 0x10, R109 ;  /* 0x000000106c697819 */ /* 0x000fc4000000126d */
[----:B------:R-:W-:Y:S02]  /*94b0*/  PRMT R102, R102, 0x5410, R107 ;  /* 0x0000541066667816 */ /* 0x000fe4000000006b */
[----:B------:R-:W-:Y:S02]  /*94c0*/  PRMT R100, R100, 0x5410, R105 ;  /* 0x0000541064647816 */ /* 0x000fe40000000069 */
[----:B------:R-:W-:Y:S02]  /*94d0*/  LOP3.LUT R109, R101, 0xffff0000, RZ, 0xc0, !PT ;  /* 0xffff0000656d7812 */ /* 0x000fe400078ec0ff */
[----:B------:R-:W-:Y:S02]  /*94e0*/  LOP3.LUT R115, R102, 0xffff0000, RZ, 0xc0, !PT ;  /* 0xffff000066737812 */ /* 0x000fe400078ec0ff */
[----:B-1----:R-:W-:Y:S01]  /*94f0*/  SHF.L.U32 R108, R8, 0x10, RZ ;  /* 0x00000010086c7819 */ /* 0x002fe200000006ff */
[----:B------:R-:W-:Y:S01]  /*9500*/  IMAD.U32 R104, R10, 0x10000, RZ ;  /* 0x000100000a687824 */ /* 0x000fe200078e00ff */
[----:B------:R-:W-:Y:S01]  /*9510*/  LOP3.LUT R107, R8, 0xffff0000, RZ, 0xc0, !PT ;  /* 0xffff0000086b7812 */ /* 0x000fe200078ec0ff */
[----:B------:R-:W-:Y:S01]  /*9520*/  IMAD.U32 R8, R60, 0x10000, RZ ;  /* 0x000100003c087824 */ /* 0x000fe200078e00ff */
[----:B------:R-:W-:Y:S01]  /*9530*/  LOP3.LUT R103, R10, 0xffff0000, RZ, 0xc0, !PT ;  /* 0xffff00000a677812 */ /* 0x000fe200078ec0ff */
[C---:B------:R-:W-:Y:S01]  /*9540*/  IMAD.U32 R10, R11.reuse, 0x10000, RZ ;  /* 0x000100000b0a7824 */ /* 0x040fe200078e00ff */
[----:B------:R-:W-:Y:S01]  /*9550*/  LOP3.LUT R105, R11, 0xffff0000, RZ, 0xc0, !PT ;  /* 0xffff00000b697812 */ /* 0x000fe200078ec0ff */
[----:B------:R-:W-:Y:S01]  /*9560*/  IMAD.U32 R11, R101, 0x10000, RZ ;  /* 0x00010000650b7824 */ /* 0x000fe200078e00ff */
[----:B------:R-:W-:Y:S01]  /*9570*/  LOP3.LUT R60, R60, 0xffff0000, RZ, 0xc0, !PT ;  /* 0xffff00003c3c7812 */ /* 0x000fe200078ec0ff */
[----:B------:R-:W-:Y:S01]  /*9580*/  FMUL.FTZ R101, R103, R8 ;  /* 0x0000000867657220 */ /* 0x000fe20000410000 */
[----:B------:R-:W-:Y:S01]  /*9590*/  SHF.L.U32 R106, R9, 0x10, RZ ;  /* 0x00000010096a7819 */ /* 0x000fe200000006ff */
[----:B------:R-:W-:Y:S01]  /*95a0*/  FMUL.FTZ R103, R103, R11 ;  /* 0x0000000b67677220 */ /* 0x000fe20000410000 */
[----:B------:R-:W-:Y:S01]  /*95b0*/  LOP3.LUT R114, R9, 0xffff0000, RZ, 0xc0, !PT ;  /* 0xffff000009727812 */ /* 0x000fe200078ec0ff */
[----:B------:R-:W-:-:S02]  /*95c0*/  FMUL.FTZ R9, R105, R60 ;  /* 0x0000003c69097220 */ /* 0x000fc40000410000 */
[-C--:B------:R-:W-:Y:S02]  /*95d0*/  FMUL.FTZ R105, R105, R109.reuse ;  /* 0x0000006d69697220 */ /* 0x080fe40000410000 */
[----:B------:R-:W-:Y:S01]  /*95e0*/  FFMA.FTZ R9, R10, R109, -R9 ;  /* 0x0000006d0a097223 */ /* 0x000fe20000010809 */
[----:B------:R-:W-:Y:S01]  /*95f0*/  LOP3.LUT R109, R100, 0xffff0000, RZ, 0xc0, !PT ;  /* 0xffff0000646d7812 */ /* 0x000fe200078ec0ff */
[C---:B------:R-:W-:Y:S02]  /*9600*/  FFMA.FTZ R101, R104.reuse, R11, -R101 ;  /* 0x0000000b68657223 */ /* 0x040fe40000010865 */
[----:B------:R-:W-:Y:S01]  /*9610*/  FFMA.FTZ R8, R104, R8, R103 ;  /* 0x0000000868087223 */ /* 0x000fe20000010067 */
[----:B------:R-:W-:Y:S01]  /*9620*/  SHF.L.U32 R103, R102, 0x10, RZ ;  /* 0x0000001066677819 */ /* 0x000fe200000006ff */
[----:B------:R-:W-:Y:S02]  /*9630*/  IMAD.U32 R11, R100, 0x10000, RZ ;  /* 0x00010000640b7824 */ /* 0x000fe400078e00ff */
[----:B------:R-:W-:-:S02]  /*9640*/  FFMA.FTZ R60, R10, R60, R105 ;  /* 0x0000003c0a3c7223 */ /* 0x000fc40000010069 */
[C---:B------:R-:W-:Y:S02]  /*9650*/  FMUL.FTZ R10, R107.reuse, R11 ;  /* 0x0000000b6b0a7220 */ /* 0x040fe40000410000 */
[C---:B------:R-:W-:Y:S02]  /*9660*/  FMUL.FTZ R100, R114.reuse, R109 ;  /* 0x0000006d72647220 */ /* 0x040fe40000410000 */
[----:B------:R-:W-:Y:S02]  /*9670*/  FMUL.FTZ R107, R107, R103 ;  /* 0x000000676b6b7220 */ /* 0x000fe40000410000 */
[----:B------:R-:W-:Y:S02]  /*9680*/  FMUL.FTZ R114, R114, R115 ;  /* 0x0000007372727220 */ /* 0x000fe40000410000 */
[----:B------:R-:W-:Y:S01]  /*9690*/  FFMA.FTZ R103, R108, R103, -R10 ;  /* 0x000000676c677223 */ /* 0x000fe2000001080a */
[----:B------:R-:W-:Y:S01]  /*96a0*/  F2FP.BF16.PACK_AB R10, R8, R101 ;  /* 0x00000065080a723e */ /* 0x000fe200000010ff */
[----:B------:R-:W-:Y:S01]  /*96b0*/  FFMA.FTZ R108, R108, R11, R107 ;  /* 0x0000000b6c6c7223 */ /* 0x000fe2000001006b */
[----:B------:R-:W-:Y:S01]  /*96c0*/  F2FP.BF16.PACK_AB R11, R60, R9 ;  /* 0x000000093c0b723e */ /* 0x000fe200000010ff */
[----:B------:R-:W-:-:S02]  /*96d0*/  FFMA.FTZ R100, R106, R115, -R100 ;  /* 0x000000736a647223 */ /* 0x000fc40000010864 */
[----:B------:R-:W-:Y:S01]  /*96e0*/  FFMA.FTZ R109, R106, R109, R114 ;  /* 0x0000006d6a6d7223 */ /* 0x000fe20000010072 */
[----:B------:R-:W-:-:S04]  /*96f0*/  F2FP.BF16.PACK_AB R8, R108, R103 ;  /* 0x000000676c08723e */ /* 0x000fc800000010ff */
[----:B------:R-:W-:-:S05]  /*9700*/  F2FP.BF16.PACK_AB R9, R109, R100 ;  /* 0x000000646d09723e */ /* 0x000fca00000010ff */
[----:B------:R1:W-:Y:S02]  /*9710*/  STS.128 [R18], R8 ;  /* 0x0000000812007388 */ /* 0x0003e40000000c00 */
.L_x_351:
[----:B------:R-:W-:Y:S05]  /*9720*/  BSYNC B0 ;  /* 0x0000000000007941 */ /* 0x000fea0003800000 */
.L_x_350:
[----:B-1----:R-:W-:Y:S01]  /*9730*/  IADD3 R8, R16, 0x10, RZ ;  /* 0x0000001010087810 */ /* 0x002fe20007ffe0ff */
[----:B------:R-:W-:Y:S03]  /*9740*/  BSSY B0, `(.L_x_352) ;  /* 0x0000031000007945 */ /* 0x000fe60003800000 */
[----:B------:R-:W-:-:S13]  /*9750*/  ISETP.GE.AND P0, PT, R8, c[0x0][0x27c], PT ;  /* 0x00009f0008007a0c */ /* 0x000fda0003f06270 */
[----:B------:R-:W-:Y:S05]  /*9760*/  @P0 BRA `(.L_x_353) ;  /* 0x000002e000000947 */ /* 0x000fea0003800000 */
[----:B------:R-:W1:Y:S01]  /*9770*/  LDS.128 R8, [R17] ;  /* 0x0000000011087984 */ /* 0x000e620000000c00 */
[----:B------:R-:W-:Y:S02]  /*9780*/  SHF.R.U64 R100, R120, 0x10, R121 ;  /* 0x0000001078647819 */ /* 0x000fe40000001279 */
[----:B------:R-:W-:Y:S02]  /*9790*/  SHF.R.U64 R60, R122, 0x10, R123 ;  /* 0x000000107a3c7819 */ /* 0x000fe4000000127b */
[----:B------:R-:W-:Y:S02]  /*97a0*/  SHF.R.U32.HI R121, RZ, 0x10, R121 ;  /* 0x00000010ff797819 */ /* 0x000fe40000011679 */
[----:B------:R-:W-:Y:S02]  /*97b0*/  SHF.R.U32.HI R123, RZ, 0x10, R123 ;  /* 0x00000010ff7b7819 */ /* 0x000fe4000001167b */
[----:B------:R-:W-:Y:S02]  /*97c0*/  PRMT R92, R92, 0x5410, R121 ;  /* 0x000054105c5c7816 */ /* 0x000fe40000000079 */
[----:B------:R-:W-:-:S02]  /*97d0*/  PRMT R94, R94, 0x5410, R123 ;  /* 0x000054105e5e7816 */ /* 0x000fc4000000007b */
[----:B------:R-:W-:Y:S02]  /*97e0*/  PRMT R95, R95, 0x5410, R60 ;  /* 0x000054105f5f7816 */ /* 0x000fe4000000003c */
[----:B------:R-:W-:Y:S01]  /*97f0*/  PRMT R93, R93, 0x5410, R100 ;  /* 0x000054105d5d7816 */ /* 0x000fe20000000064 */
[----:B------:R-:W-:Y:S01]  /*9800*/  IMAD.U32 R101, R94, 0x10000, RZ ;  /* 0x000100005e657824 */ /* 0x000fe200078e00ff */
[----:B------:R-:W-:Y:S02]  /*9810*/  LOP3.LUT R105, R92, 0xffff0000, RZ, 0xc0, !PT ;  /* 0xffff00005c697812 */ /* 0x000fe400078ec0ff */
[----:B------:R-:W-:Y:S01]  /*9820*/  LOP3.LUT R107, R94, 0xffff0000, RZ, 0xc0, !PT ;  /* 0xffff00005e6b7812 */ /* 0x000fe200078ec0ff */
[C---:B-1----:R-:W-:Y:S01]  /*9830*/  IMAD.U32 R100, R10.reuse, 0x10000, RZ ;  /* 0x000100000a647824 */ /* 0x042fe200078e00ff */
[----:B------:R-:W-:Y:S01]  /*9840*/  LOP3.LUT R60, R10, 0xffff0000, RZ, 0xc0, !PT ;  /* 0xffff00000a3c7812 */ /* 0x000fe200078ec0ff */
[C---:B------:R-:W-:Y:S01]  /*9850*/  IMAD.U32 R10, R11.reuse, 0x10000, RZ ;  /* 0x000100000b0a7824 */ /* 0x040fe200078e00ff */
[----:B------:R-:W-:Y:S01]  /*9860*/  LOP3.LUT R102, R11, 0xffff0000, RZ, 0xc0, !PT ;  /* 0xffff00000b667812 */ /* 0x000fe200078ec0ff */
[----:B------:R-:W-:Y:S01]  /*9870*/  IMAD.U32 R11, R92, 0x10000, RZ ;  /* 0x000100005c0b7824 */ /* 0x000fe200078e00ff */
[----:B------:R-:W-:-:S02]  /*9880*/  SHF.L.U32 R104, R8, 0x10, RZ ;  /* 0x0000001008687819 */ /* 0x000fc400000006ff */
[----:B------:R-:W-:Y:S01]  /*9890*/  LOP3.LUT R103, R8, 0xffff0000, RZ, 0xc0, !PT ;  /* 0xffff000008677812 */ /* 0x000fe200078ec0ff */
[C---:B------:R-:W-:Y:S01]  /*98a0*/  FMUL.FTZ R92, R60.reuse, R11 ;  /* 0x0000000b3c5c7220 */ /* 0x040fe20000410000 */
[C---:B------:R-:W-:Y:S01]  /*98b0*/  SHF.L.U32 R8, R9.reuse, 0x10, RZ ;  /* 0x0000001009087819 */ /* 0x040fe200000006ff */
[----:B------:R-:W-:Y:S01]  /*98c0*/  FMUL.FTZ R60, R60, R101 ;  /* 0x000000653c3c7220 */ /* 0x000fe20000410000 */
[----:B------:R-:W-:Y:S01]  /*98d0*/  LOP3.LUT R94, R9, 0xffff0000, RZ, 0xc0, !PT ;  /* 0xffff0000095e7812 */ /* 0x000fe200078ec0ff */
[----:B------:R-:W-:Y:S02]  /*98e0*/  FMUL.FTZ R9, R102, R105 ;  /* 0x0000006966097220 */ /* 0x000fe40000410000 */
[C---:B------:R-:W-:Y:S02]  /*98f0*/  FFMA.FTZ R11, R100.reuse, R11, R60 ;  /* 0x0000000b640b7223 */ /* 0x040fe4000001003c */
[----:B------:R-:W-:Y:S01]  /*9900*/  FFMA.FTZ R92, R100, R101, -R92 ;  /* 0x00000065645c7223 */ /* 0x000fe2000001085c */
[----:B------:R-:W-:Y:S01]  /*9910*/  SHF.L.U32 R100, R95, 0x10, RZ ;  /* 0x000000105f647819 */ /* 0x000fe200000006ff */
[C---:B------:R-:W-:Y:S01]  /*9920*/  IMAD.U32 R60, R93.reuse, 0x10000, RZ ;  /* 0x000100005d3c7824 */ /* 0x040fe200078e00ff */
[----:B------:R-:W-:Y:S01]  /*9930*/  LOP3.LUT R93, R93, 0xffff0000, RZ, 0xc0, !PT ;  /* 0xffff00005d5d7812 */ /* 0x000fe200078ec0ff */
[-C--:B------:R-:W-:Y:S01]  /*9940*/  FMUL.FTZ R102, R102, R107.reuse ;  /* 0x0000006b66667220 */ /* 0x080fe20000410000 */
[----:B------:R-:W-:Y:S01]  /*9950*/  LOP3.LUT R95, R95, 0xffff0000, RZ, 0xc0, !PT ;  /* 0xffff00005f5f7812 */ /* 0x000fe200078ec0ff */
[----:B------:R-:W-:-:S02]  /*9960*/  FFMA.FTZ R9, R10, R107, -R9 ;  /* 0x0000006b0a097223 */ /* 0x000fc40000010809 */
[----:B------:R-:W-:Y:S02]  /*9970*/  FFMA.FTZ R102, R10, R105, R102 ;  /* 0x000000690a667223 */ /* 0x000fe40000010066 */
[C---:B------:R-:W-:Y:S02]  /*9980*/  FMUL.FTZ R101, R103.reuse, R60 ;  /* 0x0000003c67657220 */ /* 0x040fe40000410000 */
[C---:B------:R-:W-:Y:S02]  /*9990*/  FMUL.FTZ R10, R94.reuse, R93 ;  /* 0x0000005d5e0a7220 */ /* 0x040fe40000410000 */
[-C--:B------:R-:W-:Y:S02]  /*99a0*/  FMUL.FTZ R103, R103, R100.reuse ;  /* 0x0000006467677220 */ /* 0x080fe40000410000 */
[----:B------:R-:W-:Y:S02]  /*99b0*/  FMUL.FTZ R94, R94, R95 ;  /* 0x0000005f5e5e7220 */ /* 0x000fe40000410000 */
[----:B------:R-:W-:-:S02]  /*99c0*/  FFMA.FTZ R101, R104, R100, -R101 ;  /* 0x0000006468657223 */ /* 0x000fc40000010865 */
[----:B------:R-:W-:Y:S02]  /*99d0*/  FFMA.FTZ R60, R104, R60, R103 ;  /* 0x0000003c683c7223 */ /* 0x000fe40000010067 */
[C---:B------:R-:W-:Y:S01]  /*99e0*/  FFMA.FTZ R95, R8.reuse, R95, -R10 ;  /* 0x0000005f085f7223 */ /* 0x040fe2000001080a */
[----:B------:R-:W-:Y:S01]  /*99f0*/  F2FP.BF16.PACK_AB R10, R11, R92 ;  /* 0x0000005c0b0a723e */ /* 0x000fe200000010ff */
[----:B------:R-:W-:Y:S01]  /*9a00*/  FFMA.FTZ R94, R8, R93, R94 ;  /* 0x0000005d085e7223 */ /* 0x000fe2000001005e */
[----:B------:R-:W-:Y:S02]  /*9a10*/  F2FP.BF16.PACK_AB R11, R102, R9 ;  /* 0x00000009660b723e */ /* 0x000fe400000010ff */
[----:B------:R-:W-:Y:S02]  /*9a20*/  F2FP.BF16.PACK_AB R8, R60, R101 ;  /* 0x000000653c08723e */ /* 0x000fe400000010ff */
[----:B------:R-:W-:-:S05]  /*9a30*/  F2FP.BF16.PACK_AB R9, R94, R95 ;  /* 0x0000005f5e09723e */ /* 0x000fca00000010ff */
[----:B------:R1:W-:Y:S02]  /*9a40*/  STS.128 [R17], R8 ;  /* 0x0000000811007388 */ /* 0x0003e40000000c00 */
.L_x_353:
[----:B------:R-:W-:Y:S05]  /*9a50*/  BSYNC B0 ;  /* 0x0000000000007941 */ /* 0x000fea0003800000 */
.L_x_352:
[----:B-1----:R-:W-:Y:S01]  /*9a60*/  IADD3 R8, R16, 0x20, RZ ;  /* 0x0000002010087810 */ /* 0x002fe20007ffe0ff */
[----:B------:R-:W-:Y:S03]  /*9a70*/  BSSY B0, `(.L_x_354) ;  /* 0x0000031000007945 */ /* 0x000fe60003800000 */
[----:B------:R-:W-:-:S13]  /*9a80*/  ISETP.GE.AND P0, PT, R8, c[0x0][0x27c], PT ;  /* 0x00009f0008007a0c */ /* 0x000fda0003f06270 */
[----:B------:R-:W-:Y:S05]  /*9a90*/  @P0 BRA `(.L_x_355) ;  /* 0x000002e000000947 */ /* 0x000fea0003800000 */
[----:B------:R-:W1:Y:S01]  /*9aa0*/  LDS.128 R8, [R18+0x4000] ;  /* 0x0040000012087984 */ /* 0x000e620000000c00 */
        /* <DEDUP_REMOVED lines=23> */
[----:B------:R-:W-:Y:S01]  /*9c20*/  FFMA.FTZ R76, R92, R93, -R76 ;  /* 0x0000005d5c4c7223 */ /* 0x000fe2000001084c */
[----:B------:R-:W-:Y:S01]  /*9c30*/  LOP3.LUT R93, R82, 0xffff0000, RZ, 0xc0, !PT ;  /* 0xffff0000525d7812 */ /* 0x000fe200078ec0ff */
[----:B------:R-:W-:Y:S01]  /*9c40*/  FFMA.FTZ R11, R92, R11, R60 ;  /* 0x0000000b5c0b7223 */ /* 0x000fe2000001003c */
[C---:B------:R-:W-:Y:S01]  /*9c50*/  SHF.L.U32 R92, R85.reuse, 0x10, RZ ;  /* 0x00000010555c7819 */ /* 0x040fe200000006ff */
[----:B------:R-:W-:Y:S01]  /*9c60*/  FMUL.FTZ R94, R94, R103 ;  /* 0x000000675e5e7220 */ /* 0x000fe20000410000 */
[----:B------:R-:W-:Y:S01]  /*9c70*/  LOP3.LUT R85, R85, 0xffff0000, RZ, 0xc0, !PT ;  /* 0xffff000055557812 */ /* 0x000fe200078ec0ff */
[----:B------:R-:W-:-:S02]  /*9c80*/  IMAD.U32 R60, R82, 0x10000, RZ ;  /* 0x00010000523c7824 */ /* 0x000fc400078e00ff */
[C---:B------:R-:W-:Y:S02]  /*9c90*/  FFMA.FTZ R9, R10.reuse, R103, -R9 ;  /* 0x000000670a097223 */ /* 0x040fe40000010809 */
[----:B------:R-:W-:Y:S02]  /*9ca0*/  FFMA.FTZ R94, R10, R101, R94 ;  /* 0x000000650a5e7223 */ /* 0x000fe4000001005e */
[C---:B------:R-:W-:Y:S02]  /*9cb0*/  FMUL.FTZ R101, R95.reuse, R60 ;  /* 0x0000003c5f657220 */ /* 0x040fe40000410000 */
[C---:B------:R-:W-:Y:S02]  /*9cc0*/  FMUL.FTZ R10, R84.reuse, R93 ;  /* 0x0000005d540a7220 */ /* 0x040fe40000410000 */
[----:B------:R-:W-:Y:S02]  /*9cd0*/  FMUL.FTZ R95, R95, R92 ;  /* 0x0000005c5f5f7220 */ /* 0x000fe40000410000 */
[----:B------:R-:W-:-:S02]  /*9ce0*/  FMUL.FTZ R84, R84, R85 ;  /* 0x0000005554547220 */ /* 0x000fc40000410000 */
[C---:B------:R-:W-:Y:S02]  /*9cf0*/  FFMA.FTZ R101, R100.reuse, R92, -R101 ;  /* 0x0000005c64657223 */ /* 0x040fe40000010865 */
[----:B------:R-:W-:Y:S02]  /*9d00*/  FFMA.FTZ R60, R100, R60, R95 ;  /* 0x0000003c643c7223 */ /* 0x000fe4000001005f */
[C---:B------:R-:W-:Y:S01]  /*9d10*/  FFMA.FTZ R85, R8.reuse, R85, -R10 ;  /* 0x0000005508557223 */ /* 0x040fe2000001080a */
[----:B------:R-:W-:Y:S01]  /*9d20*/  F2FP.BF16.PACK_AB R10, R11, R76 ;  /* 0x0000004c0b0a723e */ /* 0x000fe200000010ff */
[----:B------:R-:W-:Y:S01]  /*9d30*/  FFMA.FTZ R84, R8, R93, R84 ;  /* 0x0000005d08547223 */ /* 0x000fe20000010054 */
[----:B------:R-:W-:Y:S02]  /*9d40*/  F2FP.BF16.PACK_AB R11, R94, R9 ;  /* 0x000000095e0b723e */ /* 0x000fe400000010ff */
[----:B------:R-:W-:Y:S02]  /*9d50*/  F2FP.BF16.PACK_AB R8, R60, R101 ;  /* 0x000000653c08723e */ /* 0x000fe400000010ff */
[----:B------:R-:W-:-:S05]  /*9d60*/  F2FP.BF16.PACK_AB R9, R84, R85 ;  /* 0x000000555409723e */ /* 0x000fca00000010ff */
[----:B------:R1:W-:Y:S02]  /*9d70*/  STS.128 [R18+0x4000], R8 ;  /* 0x0040000812007388 */ /* 0x0003e40000000c00 */
.L_x_355:
[----:B------:R-:W-:Y:S05]  /*9d80*/  BSYNC B0 ;  /* 0x0000000000007941 */ /* 0x000fea0003800000 */
.L_x_354:
[----:B-1----:R-:W-:Y:S01]  /*9d90*/  IADD3 R8, R16, 0x30, RZ ;  /* 0x0000003010087810 */ /* 0x002fe20007ffe0ff */
[----:B------:R-:W-:Y:S03]  /*9da0*/  BSSY B0, `(.L_x_356) ;  /* 0x0000031000007945 */ /* 0x000fe60003800000 */
[----:B------:R-:W-:-:S13]  /*9db0*/  ISETP.GE.AND P0, PT, R8, c[0x0][0x27c], PT ;  /* 0x00009f0008007a0c */ /* 0x000fda0003f06270 */
[----:B------:R-:W-:Y:S05]  /*9dc0*/  @P0 BRA `(.L_x_357) ;  /* 0x000002e000000947 */ /* 0x000fea0003800000 */
[----:B------:R-:W1:Y:S01]  /*9dd0*/  LDS.128 R8, [R17+0x4000] ;  /* 0x0040000011087984 */ /* 0x000e620000000c00 */
[--C-:B------:R-:W-:Y:S02]  /*9de0*/  SHF.R.U64 R76, R110, 0x10, R111.reuse ;  /* 0x000000106e4c7819 */ /* 0x100fe4000000126f */
[----:B------:R-:W-:Y:S02]  /*9df0*/  SHF.R.U32.HI R111, RZ, 0x10, R111 ;  /* 0x00000010ff6f7819 */ /* 0x000fe4000001166f */
[--C-:B------:R-:W-:Y:S02]  /*9e00*/  SHF.R.U64 R60, R112, 0x10, R113.reuse ;  /* 0x00000010703c7819 */ /* 0x100fe40000001271 */
[----:B------:R-:W-:Y:S02]  /*9e10*/  SHF.R.U32.HI R113, RZ, 0x10, R113 ;  /* 0x00000010ff717819 */ /* 0x000fe40000011671 */
[----:B------:R-:W-:Y:S02]  /*9e20*/  PRMT R68, R68, 0x5410, R111 ;  /* 0x0000541044447816 */ /* 0x000fe4000000006f */
[----:B------:R-:W-:-:S02]  /*9e30*/  PRMT R71, R71, 0x5410, R60 ;  /* 0x0000541047477816 */ /* 0x000fc4000000003c */
[----:B------:R-:W-:Y:S02]  /*9e40*/  PRMT R69, R69, 0x5410, R76 ;  /* 0x0000541045457816 */ /* 0x000fe4000000004c */
[----:B------:R-:W-:Y:S02]  /*9e50*/  PRMT R70, R70, 0x5410, R113 ;  /* 0x0000541046467816 */ /* 0x000fe40000000071 */
[----:B------:R-:W-:Y:S02]  /*9e60*/  LOP3.LUT R93, R68, 0xffff0000, RZ, 0xc0, !PT ;  /* 0xffff0000445d7812 */ /* 0x000fe400078ec0ff */
[C---:B------:R-:W-:Y:S01]  /*9e70*/  LOP3.LUT R95, R70.reuse, 0xffff0000, RZ, 0xc0, !PT ;  /* 0xffff0000465f7812 */ /* 0x040fe200078ec0ff */
[----:B------:R-:W-:Y:S02]  /*9e80*/  IMAD.U32 R85, R70, 0x10000, RZ ;  /* 0x0001000046557824 */ /* 0x000fe400078e00ff */
        /* <DEDUP_REMOVED lines=12> */
[----:B------:R-:W-:Y:S02]  /*9f50*/  FFMA.FTZ R68, R76, R85, -R68 ;  /* 0x000000554c447223 */ /* 0x000fe40000010844 */
[-C--:B------:R-:W-:Y:S02]  /*9f60*/  FMUL.FTZ R82, R82, R95.reuse ;  /* 0x0000005f52527220 */ /* 0x080fe40000410000 */
[----:B------:R-:W-:Y:S01]  /*9f70*/  FFMA.FTZ R9, R10, R95, -R9 ;  /* 0x0000005f0a097223 */ /* 0x000fe20000010809 */
[----:B------:R-:W-:Y:S01]  /*9f80*/  SHF.L.U32 R95, R71, 0x10, RZ ;  /* 0x00000010475f7819 */ /* 0x000fe200000006ff */
[C---:B------:R-:W-:Y:S01]  /*9f90*/  IMAD.U32 R85, R69.reuse, 0x10000, RZ ;  /* 0x0001000045557824 */ /* 0x040fe200078e00ff */
[----:B------:R-:W-:Y:S01]  /*9fa0*/  LOP3.LUT R69, R69, 0xffff0000, RZ, 0xc0, !PT ;  /* 0xffff000045457812 */ /* 0x000fe200078ec0ff */
[----:B------:R-:W-:Y:S01]  /*9fb0*/  FFMA.FTZ R11, R76, R11, R60 ;  /* 0x0000000b4c0b7223 */ /* 0x000fe2000001003c */
[----:B------:R-:W-:Y:S01]  /*9fc0*/  LOP3.LUT R71, R71, 0xffff0000, RZ, 0xc0, !PT ;  /* 0xffff000047477812 */ /* 0x000fe200078ec0ff */
[----:B------:R-:W-:-:S02]  /*9fd0*/  FFMA.FTZ R82, R10, R93, R82 ;  /* 0x0000005d0a527223 */ /* 0x000fc40000010052 */
[----:B------:R-:W-:Y:S02]  /*9fe0*/  FMUL.FTZ R10, R84, R85 ;  /* 0x00000055540a7220 */ /* 0x000fe40000410000 */
[----:B------:R-:W-:Y:S02]  /*9ff0*/  FMUL.FTZ R60, R70, R69 ;  /* 0x00000045463c7220 */ /* 0x000fe40000410000 */
[----:B------:R-:W-:Y:S02]  /*a000*/  FMUL.FTZ R84, R84, R95 ;  /* 0x0000005f54547220 */ /* 0x000fe40000410000 */
[----:B------:R-:W-:Y:S02]  /*a010*/  FMUL.FTZ R70, R70, R71 ;  /* 0x0000004746467220 */ /* 0x000fe40000410000 */
[C---:B------:R-:W-:Y:S01]  /*a020*/  FFMA.FTZ R95, R92.reuse, R95, -R10 ;  /* 0x0000005f5c5f7223 */ /* 0x040fe2000001080a */
[----:B------:R-:W-:Y:S01]  /*a030*/  F2FP.BF16.PACK_AB R10, R11, R68 ;  /* 0x000000440b0a723e */ /* 0x000fe200000010ff */
[----:B------:R-:W-:Y:S01]  /*a040*/  FFMA.FTZ R84, R92, R85, R84 ;  /* 0x000000555c547223 */ /* 0x000fe20000010054 */
[----:B------:R-:W-:Y:S01]  /*a050*/  F2FP.BF16.PACK_AB R11, R82, R9 ;  /* 0x00000009520b723e */ /* 0x000fe200000010ff */
[----:B------:R-:W-:-:S02]  /*a060*/  FFMA.FTZ R60, R8, R71, -R60 ;  /* 0x00000047083c7223 */ /* 0x000fc4000001083c */
[----:B------:R-:W-:Y:S01]  /*a070*/  FFMA.FTZ R69, R8, R69, R70 ;  /* 0x0000004508457223 */ /* 0x000fe20000010046 */
[----:B------:R-:W-:-:S04]  /*a080*/  F2FP.BF16.PACK_AB R8, R84, R95 ;  /* 0x0000005f5408723e */ /* 0x000fc800000010ff */
[----:B------:R-:W-:-:S05]  /*a090*/  F2FP.BF16.PACK_AB R9, R69, R60 ;  /* 0x0000003c4509723e */ /* 0x000fca00000010ff */
[----:B------:R1:W-:Y:S02]  /*a0a0*/  STS.128 [R17+0x4000], R8 ;  /* 0x0040000811007388 */ /* 0x0003e40000000c00 */
.L_x_357:
[----:B------:R-:W-:Y:S05]  /*a0b0*/  BSYNC B0 ;  /* 0x0000000000007941 */ /* 0x000fea0003800000 */
.L_x_356:
        /* <DEDUP_REMOVED lines=13> */
[C---:B------:R-:W-:Y:S01]  /*a190*/  IMAD.U32 R69, R62.reuse, 0x10000, RZ ;  /* 0x000100003e457824 */ /* 0x040fe200078e00ff */
[----:B------:R-:W-:Y:S01]  /*a1a0*/  LOP3.LUT R85, R62, 0xffff0000, RZ, 0xc0, !PT ;  /* 0xffff00003e557812 */ /* 0x000fe200078ec0ff */
[C---:B-1----:R-:W-:Y:S01]  /*a1b0*/  IMAD.U32 R68, R10.reuse, 0x10000, RZ ;  /* 0x000100000a447824 */ /* 0x042fe200078e00ff */
[----:B------:R-:W-:Y:S01]  /*a1c0*/  LOP3.LUT R60, R10, 0xffff0000, RZ, 0xc0, !PT ;  /* 0xffff00000a3c7812 */ /* 0x000fe200078ec0ff */
[C---:B------:R-:W-:Y:S01]  /*a1d0*/  IMAD.U32 R10, R11.reuse, 0x10000, RZ ;  /* 0x000100000b0a7824 */ /* 0x040fe200078e00ff */
[----:B------:R-:W-:Y:S01]  /*a1e0*/  LOP3.LUT R70, R11, 0xffff0000, RZ, 0xc0, !PT ;  /* 0xffff00000b467812 */ /* 0x000fe200078ec0ff */
[C---:B------:R-:W-:Y:S01]  /*a1f0*/  IMAD.U32 R11, R53.reuse, 0x10000, RZ ;  /* 0x00010000350b7824 */ /* 0x040fe200078e00ff */
[----:B------:R-:W-:-:S02]  /*a200*/  LOP3.LUT R53, R53, 0xffff0000, RZ, 0xc0, !PT ;  /* 0xffff000035357812 */ /* 0x000fc400078ec0ff */
[----:B------:R-:W-:Y:S01]  /*a210*/  SHF.L.U32 R76, R8, 0x10, RZ ;  /* 0x00000010084c7819 */ /* 0x000fe200000006ff */
[----:B------:R-:W-:Y:S01]  /*a220*/  FMUL.FTZ R62, R60, R11 ;  /* 0x0000000b3c3e7220 */ /* 0x000fe20000410000 */
[----:B------:R-:W-:Y:S01]  /*a230*/  LOP3.LUT R71, R8, 0xffff0000, RZ, 0xc0, !PT ;  /* 0xffff000008477812 */ /* 0x000fe200078ec0ff */
[-C--:B------:R-:W-:Y:S01]  /*a240*/  FMUL.FTZ R60, R60, R69.reuse ;  /* 0x000000453c3c7220 */ /* 0x080fe20000410000 */
[C---:B------:R-:W-:Y:S01]  /*a250*/  SHF.L.U32 R8, R9.reuse, 0x10, RZ ;  /* 0x0000001009087819 */ /* 0x040fe200000006ff */
[C---:B------:R-:W-:Y:S01]  /*a260*/  FFMA.FTZ R62, R68.reuse, R69, -R62 ;  /* 0x00000045443e7223 */ /* 0x040fe2000001083e */
[----:B------:R-:W-:Y:S01]  /*a270*/  LOP3.LUT R82, R9, 0xffff0000, RZ, 0xc0, !PT ;  /* 0xffff000009527812 */ /* 0x000fe200078ec0ff */
[----:B------:R-:W-:Y:S01]  /*a280*/  FFMA.FTZ R11, R68, R11, R60 ;  /* 0x0000000b440b7223 */ /* 0x000fe2000001003c */
[C---:B------:R-:W-:Y:S01]  /*a290*/  SHF.L.U32 R68, R63.reuse, 0x10, RZ ;  /* 0x000000103f447819 */ /* 0x040fe200000006ff */
[C---:B------:R-:W-:Y:S01]  /*a2a0*/  FMUL.FTZ R9, R70.reuse, R53 ;  /* 0x0000003546097220 */ /* 0x040fe20000410000 */
[----:B------:R-:W-:Y:S01]  /*a2b0*/  LOP3.LUT R63, R63, 0xffff0000, RZ, 0xc0, !PT ;  /* 0xffff00003f3f7812 */ /* 0x000fe200078ec0ff */
[C---:B------:R-:W-:Y:S01]  /*a2c0*/  IMAD.U32 R60, R61.reuse, 0x10000, RZ ;  /* 0x000100003d3c7824 */ /* 0x040fe200078e00ff */
[----:B------:R-:W-:Y:S01]  /*a2d0*/  LOP3.LUT R61, R61, 0xffff0000, RZ, 0xc0, !PT ;  /* 0xffff00003d3d7812 */ /* 0x000fe200078ec0ff */
[----:B------:R-:W-:-:S02]  /*a2e0*/  FMUL.FTZ R70, R70, R85 ;  /* 0x0000005546467220 */ /* 0x000fc40000410000 */
        /* <DEDUP_REMOVED lines=15> */
.L_x_359:
[----:B------:R-:W-:Y:S05]  /*a3e0*/  BSYNC B0 ;  /* 0x0000000000007941 */ /* 0x000fea0003800000 */
.L_x_358:
[----:B-1----:R-:W-:-:S04]  /*a3f0*/  IADD3 R8, R16, 0x50, RZ ;  /* 0x0000005010087810 */ /* 0x002fc80007ffe0ff */
        /* <DEDUP_REMOVED lines=48> */
.L_x_349:
[----:B------:R-:W-:Y:S05]  /*a700*/  BSYNC B1 ;  /* 0x0000000000017941 */ /* 0x000fea0003800000 */
.L_x_348:
[----:B------:R-:W-:-:S04]  /*a710*/  IADD3 R77, R77, 0x40, RZ ;  /* 0x000000404d4d7810 */ /* 0x000fc80007ffe0ff */
[----:B------:R-:W-:-:S13]  /*a720*/  ISETP.GE.AND P0, PT, R77, UR4, PT ;  /* 0x000000044d007c0c */ /* 0x000fda000bf06270 */
[----:B------:R-:W-:Y:S05]  /*a730*/  @P0 BRA `(.L_x_360) ;  /* 0x00004f2000000947 */ /* 0x000fea0003800000 */
[----:B------:R-:W-:Y:S01]  /*a740*/  ISETP.GE.AND P0, PT, R16, c[0x0][0x27c], PT ;  /* 0x00009f0010007a0c */ /* 0x000fe20003f06270 */
[----:B------:R-:W-:-:S12]  /*a750*/  BSSY B0, `(.L_x_361) ;  /* 0x0000030000007945 */ /* 0x000fd80003800000 */
[----:B------:R-:W-:Y:S05]  /*a760*/  @P0 BRA `(.L_x_362) ;  /* 0x000002e000000947 */ /* 0x000fea0003800000 */
[----:B-1----:R-:W1:Y:S01]  /*a770*/  LDS.128 R8, [R18+0x2000] ;  /* 0x0020000012087984 */ /* 0x002e620000000c00 */
        /* <DEDUP_REMOVED lines=45> */
.L_x_362:
[----:B------:R-:W-:Y:S05]  /*aa50*/  BSYNC B0 ;  /* 0x0000000000007941 */ /* 0x000fea0003800000 */
.L_x_361:
        /* <DEDUP_REMOVED lines=50> */
.L_x_364:
[----:B------:R-:W-:Y:S05]  /*ad80*/  BSYNC B0 ;  /* 0x0000000000007941 */ /* 0x000fea0003800000 */
.L_x_363:
        /* <DEDUP_REMOVED lines=12> */
[----:B------:R-:W-:Y:S02]  /*ae50*/  LOP3.LUT R41, R32, 0xffff0000, RZ, 0xc0, !PT ;  /* 0xffff000020297812 */ /* 0x000fe400078ec0ff */
[----:B------:R-:W-:Y:S01]  /*ae60*/  PRMT R31, R31, 0x5410, R38 ;  /* 0x000054101f1f7816 */ /* 0x000fe20000000026 */
[C---:B-1----:R-:W-:Y:S01]  /*ae70*/  IMAD.U32 R36, R10.reuse, 0x10000, RZ ;  /* 0x000100000a247824 */ /* 0x042fe200078e00ff */
[----:B------:R-:W-:Y:S01]  /*ae80*/  LOP3.LUT R35, R10, 0xffff0000, RZ, 0xc0, !PT ;  /* 0xffff00000a237812 */ /* 0x000fe200078ec0ff */
[C---:B------:R-:W-:Y:S01]  /*ae90*/  IMAD.U32 R10, R11.reuse, 0x10000, RZ ;  /* 0x000100000b0a7824 */ /* 0x040fe200078e00ff */
[C---:B------:R-:W-:Y:S02]  /*aea0*/  SHF.L.U32 R40, R8.reuse, 0x10, RZ ;  /* 0x0000001008287819 */ /* 0x040fe400000006ff */
[----:B------:R-:W-:Y:S01]  /*aeb0*/  LOP3.LUT R39, R8, 0xffff0000, RZ, 0xc0, !PT ;  /* 0xffff000008277812 */ /* 0x000fe200078ec0ff */
[----:B------:R-:W-:Y:S01]  /*aec0*/  IMAD.U32 R8, R34, 0x10000, RZ ;  /* 0x0001000022087824 */ /* 0x000fe200078e00ff */
        /* <DEDUP_REMOVED lines=8> */
[C---:B------:R-:W-:Y:S02]  /*af50*/  FFMA.FTZ R35, R36.reuse, R8, R35 ;  /* 0x0000000824237223 */ /* 0x040fe40000010023 */
[----:B------:R-:W-:Y:S01]  /*af60*/  FFMA.FTZ R32, R36, R11, -R32 ;  /* 0x0000000b24207223 */ /* 0x000fe20000010820 */
[----:B------:R-:W-:Y:S01]  /*af70*/  SHF.L.U32 R11, R33, 0x10, RZ ;  /* 0x00000010210b7819 */ /* 0x000fe200000006ff */
[C---:B------:R-:W-:Y:S01]  /*af80*/  IMAD.U32 R8, R31.reuse, 0x10000, RZ ;  /* 0x000100001f087824 */ /* 0x040fe200078e00ff */
[----:B------:R-:W-:Y:S01]  /*af90*/  LOP3.LUT R31, R31, 0xffff0000, RZ, 0xc0, !PT ;  /* 0xffff00001f1f7812 */ /* 0x000fe200078ec0ff */
[-C--:B------:R-:W-:Y:S01]  /*afa0*/  FMUL.FTZ R37, R37, R41.reuse ;  /* 0x0000002925257220 */ /* 0x080fe20000410000 */
[----:B------:R-:W-:Y:S01]  /*afb0*/  LOP3.LUT R33, R33, 0xffff0000, RZ, 0xc0, !PT ;  /* 0xffff000021217812 */ /* 0x000fe200078ec0ff */
[C---:B------:R-:W-:Y:S02]  /*afc0*/  FFMA.FTZ R9, R10.reuse, R41, -R9 ;  /* 0x000000290a097223 */ /* 0x040fe40000010809 */
[----:B------:R-:W-:-:S02]  /*afd0*/  FFMA.FTZ R34, R10, R34, R37 ;  /* 0x000000220a227223 */ /* 0x000fc40000010025 */
[CC--:B------:R-:W-:Y:S02]  /*afe0*/  FMUL.FTZ R10, R39.reuse, R8.reuse ;  /* 0x00000008270a7220 */ /* 0x0c0fe40000410000 */
        /* <DEDUP_REMOVED lines=12> */
.L_x_366:
[----:B------:R-:W-:Y:S05]  /*b0b0*/  BSYNC B0 ;  /* 0x0000000000007941 */ /* 0x000fea0003800000 */
.L_x_365:
        /* <DEDUP_REMOVED lines=50> */
.L_x_368:
[----:B------:R-:W-:Y:S05]  /*b3e0*/  BSYNC B0 ;  /* 0x0000000000007941 */ /* 0x000fea0003800000 */
.L_x_367:
        /* <DEDUP_REMOVED lines=50> */
.L_x_370:
[----:B------:R-:W-:Y:S05]  /*b710*/  BSYNC B0 ;  /* 0x0000000000007941 */ /* 0x000fea0003800000 */
.L_x_369:
[----:B------:R-:W-:-:S04]  /*b720*/  IADD3 R16, R16, 0x50, RZ ;  /* 0x0000005010107810 */ /* 0x000fc80007ffe0ff */
[----:B------:R-:W-:-:S13]  /*b730*/  ISETP.GE.AND P0, PT, R16, c[0x0][0x27c], PT ;  /* 0x00009f0010007a0c */ /* 0x000fda0003f06270 */
[----:B------:R-:W-:Y:S05]  /*b740*/  @P0 BRA `(.L_x_360) ;  /* 0x00003f1000000947 */ /* 0x000fea0003800000 */
[----:B-1----:R-:W1:Y:S01]  /*b750*/  LDS.128 R8, [R17+0xa000] ;  /* 0x00a0000011087984 */ /* 0x002e620000000c00 */
        /* <DEDUP_REMOVED lines=44> */
[----:B------:R1:W-:Y:S01]  /*ba20*/  STS.128 [R17+0xa000], R8 ;  /* 0x00a0000811007388 */ /* 0x0003e20000000c00 */
[----:B------:R-:W-:Y:S05]  /*ba30*/  BRA `(.L_x_360) ;  /* 0x00003c2000007947 */ /* 0x000fea0003800000 */
.L_x_343:
[----:B------:R-:W-:Y:S01]  /*ba40*/  PLOP3.LUT P4, PT, PT, PT, UP3, 0x80, 0x0 ;  /* 0x000000000000781c */ /* 0x000fe20003f8f038 */
[----:B------:R-:W-:Y:S01]  /*ba50*/  IMAD.MOV.U32 R11, RZ, RZ, R17 ;  /* 0x000000ffff0b7224 */ /* 0x000fe200078e0011 */
[----:B------:R-:W-:Y:S01]  /*ba60*/  PLOP3.LUT P0, PT, PT, PT, UP3, 0x80, 0x0 ;  /* 0x000000000000781c */ /* 0x000fe20003f0f038 */
[----:B------:R-:W-:Y:S01]  /*ba70*/  IMAD.MOV.U32 R18, RZ, RZ, R14 ;  /* 0x000000ffff127224 */ /* 0x000fe200078e000e */
        /* <DEDUP_REMOVED lines=14> */
[----:B------:R-:W-:-:S02]  /*bb60*/  @P0 SHF.R.U32.HI R9, RZ, c[0x0][0x2cc], R10 ;  /* 0x0000b300ff090a19 */ /* 0x000fc4000001160a */
[----:B------:R-:W-:Y:S02]  /*bb70*/  MOV R10, R84 ;  /* 0x00000054000a7202 */ /* 0x000fe40000000f00 */
[----:B------:R-:W-:Y:S01]  /*bb80*/  SHF.R.S32.HI R16, RZ, 0x1f, R9 ;  /* 0x0000001fff107819 */ /* 0x000fe20000011409 */
[----:B------:R-:W-:Y:S01]  /*bb90*/  IMAD.WIDE.U32 R18, R9, c[0x0][0x280], R18 ;  /* 0x0000a00009127a25 */ /* 0x000fe200078e0012 */
[----:B------:R-:W-:-:S03]  /*bba0*/  CS2R R84, SRZ ;  /* 0x0000000000547805 */ /* 0x000fc6000001ff00 */
        /* <DEDUP_REMOVED lines=11> */
[----:B------:R-:W-:Y:S02]  /*bc60*/  ISETP.GE.AND P0, PT, R8, UR21, PT ;  /* 0x0000001508007c0c */ /* 0x000fe4000bf06270 */
[----:B------:R-:W-:Y:S01]  /*bc70*/  LEA.HI.X R17, R18, c[0x0][0x274], R17, 0x1, P4 ;  /* 0x00009d0012117a11 */ /* 0x000fe200020f0c11 */
[----:B------:R1:W3:Y:S04]  /*bc80*/  SHFL.IDX PT, R19, R16, RZ, 0x1c1f ;  /* 0x001c1fff10137589 */ /* 0x0002e800000e0000 */
[----:B------:R1:W4:Y:S04]  /*bc90*/  SHFL.IDX PT, R18, R12, RZ, 0x1c1f ;  /* 0x001c1fff0c127589 */ /* 0x00032800000e0000 */
[----:B------:R1:W1:Y:S02]  /*bca0*/  SHFL.IDX PT, R21, R17, RZ, 0x1c1f ;  /* 0x001c1fff11157589 */ /* 0x00026400000e0000 */
[----:B------:R-:W-:Y:S05]  /*bcb0*/  @P0 BRA `(.L_x_372) ;  /* 0x0000023000000947 */ /* 0x000fea0003800000 */
[C---:B--2---:R-:W-:Y:S01]  /*bcc0*/  IADD3 R11, R60.reuse, 0x20, RZ ;  /* 0x000000203c0b7810 */ /* 0x044fe20007ffe0ff */
        /* <DEDUP_REMOVED lines=9> */
[--C-:B-1----:R-:W-:Y:S01]  /*bd60*/  @!P0 IMAD.WIDE R26, R60, 0x2, R20.reuse ;  /* 0x000000023c1a8825 */ /* 0x102fe200078e0214 */
        /* <DEDUP_REMOVED lines=11> */
[----:B---34-:R-:W-:Y:S01]  /*be20*/  @!P5 IMAD.WIDE R10, R10, 0x2, R18 ;  /* 0x000000020a0ad825 */ /* 0x018fe200078e0212 */
[----:B------:R-:W-:Y:S01]  /*be30*/  CS2R R50, SRZ ;  /* 0x0000000000327805 */ /* 0x000fe2000001ff00 */
[----:B------:R-:W-:Y:S01]  /*be40*/  CS2R R48, SRZ ;  /* 0x0000000000307805 */ /* 0x000fe2000001ff00 */
[----:B------:R-:W-:Y:S01]  /*be50*/  CS2R R42, SRZ ;  /* 0x00000000002a7805 */ /* 0x000fe2000001ff00 */
[----:B------:R-:W-:Y:S01]  /*be60*/  CS2R R40, SRZ ;  /* 0x0000000000287805 */ /* 0x000fe2000001ff00 */
[C---:B------:R-:W-:Y:S01]  /*be70*/  @!P4 IMAD.WIDE R20, R9.reuse, 0x2, R20 ;  /* 0x000000020914c825 */ /* 0x040fe200078e0214 */
[----:B------:R2:W5:Y:S04]  /*be80*/  @!P5 LD.E.128 R68, [R24.64] ;  /* 0x0000001c1844d980 */ /* 0x000568000c101d00 */
[----:B------:R2:W5:Y:S04]  /*be90*/  @!P5 LD.E.128 R64, [R10.64] ;  /* 0x0000001c0a40d980 */ /* 0x000568000c101d00 */
[----:B------:R2:W5:Y:S01]  /*bea0*/  @!P4 LD.E.128 R48, [R20.64] ;  /* 0x0000001c1430c980 */ /* 0x000562000c101d00 */
[----:B-1----:R-:W-:-:S04]  /*beb0*/  @!P4 IMAD.WIDE R26, R9, 0x2, R18 ;  /* 0x00000002091ac825 */ /* 0x002fc800078e0212 */
[----:B------:R-:W-:Y:S01]  /*bec0*/  @!P0 IMAD.WIDE R18, R60, 0x2, R18 ;  /* 0x000000023c128825 */ /* 0x000fe200078e0212 */
[----:B------:R2:W5:Y:S04]  /*bed0*/  @!P4 LD.E.128 R40, [R26.64] ;  /* 0x0000001c1a28c980 */ /* 0x000568000c101d00 */
[----:B------:R2:W5:Y:S02]  /*bee0*/  @!P0 LD.E.128 R84, [R18.64] ;  /* 0x0000001c12548980 */ /* 0x000564000c101d00 */
.L_x_372:
[----:B--2---:R-:W-:Y:S05]  /*bef0*/  BSYNC B0 ;  /* 0x0000000000007941 */ /* 0x004fea0003800000 */
.L_x_371:
[----:B------:R-:W-:Y:S01]  /*bf00*/  IADD3 R9, R8, 0x40, RZ ;  /* 0x0000004008097810 */ /* 0x000fe20007ffe0ff */
[----:B-----5:R-:W-:Y:S01]  /*bf10*/  IMAD.MOV.U32 R8, RZ, RZ, R50 ;  /* 0x000000ffff087224 */ /* 0x020fe200078e0032 */
[----:B------:R-:W2:Y:S01]  /*bf20*/  SHFL.IDX PT, R15, R17, 0x1, 0x1c1f ;  /* 0x003c1f00110f7f89 */ /* 0x000ea200000e0000 */
        /* <DEDUP_REMOVED lines=43> */
[----:B-1----:R-:W1:Y:S01]  /*c1e0*/  SHFL.IDX PT, R14, R14, 0x1, 0x1c1f ;  /* 0x003c1f000e0e7f89 */ /* 0x002e6200000e0000 */
[----:B------:R-:W-:Y:S01]  /*c1f0*/  IMAD.MOV.U32 R8, RZ, RZ, R85 ;  /* 0x000000ffff087224 */ /* 0x000fe200078e0055 */
[----:B------:R-:W-:Y:S01]  /*c200*/  BSSY B0, `(.L_x_373) ;  /* 0x0000036000007945 */ /* 0x000fe20003800000 */
[----:B------:R-:W-:Y:S01]  /*c210*/  PRMT R119, R11, 0x7610, R119 ;  /* 0x000076100b777816 */ /* 0x000fe20000000077 */
[----:B------:R4:W3:Y:S01]  /*c220*/  SHFL.IDX PT, R13, R16, 0x1, 0x1c1f ;  /* 0x003c1f00100d7f89 */ /* 0x0008e200000e0000 */
[----:B------:R-:W-:Y:S01]  /*c230*/  PRMT R118, R10, 0x7610, R118 ;  /* 0x000076100a767816 */ /* 0x000fe20000000076 */
[----:B------:R-:W-:Y:S01]  /*c240*/  CS2R R20, SRZ ;  /* 0x0000000000147805 */ /* 0x000fe2000001ff00 */
[----:B------:R-:W-:Y:S01]  /*c250*/  PRMT R117, R9, 0x7610, R117 ;  /* 0x0000761009757816 */ /* 0x000fe20000000075 */
[----:B------:R-:W1:Y:S01]  /*c260*/  SHFL.IDX PT, R12, R12, 0x1, 0x1c1f ;  /* 0x003c1f000c0c7f89 */ /* 0x000e6200000e0000 */
[----:B------:R-:W-:Y:S01]  /*c270*/  PRMT R116, R8, 0x7610, R116 ;  /* 0x0000761008747816 */ /* 0x000fe20000000074 */
[----:B------:R-:W-:Y:S01]  /*c280*/  CS2R R30, SRZ ;  /* 0x00000000001e7805 */ /* 0x000fe2000001ff00 */
[----:B------:R-:W-:Y:S01]  /*c290*/  CS2R R28, SRZ ;  /* 0x00000000001c7805 */ /* 0x000fe2000001ff00 */
[----:B------:R-:W-:Y:S01]  /*c2a0*/  CS2R R38, SRZ ;  /* 0x0000000000267805 */ /* 0x000fe2000001ff00 */
[----:B------:R-:W-:Y:S01]  /*c2b0*/  CS2R R36, SRZ ;  /* 0x0000000000247805 */ /* 0x000fe2000001ff00 */
[----:B---34-:R-:W-:Y:S01]  /*c2c0*/  CS2R R18, SRZ ;  /* 0x0000000000127805 */ /* 0x018fe2000001ff00 */
[----:B------:R-:W-:Y:S01]  /*c2d0*/  CS2R R26, SRZ ;  /* 0x00000000001a7805 */ /* 0x000fe2000001ff00 */
[----:B------:R-:W-:Y:S01]  /*c2e0*/  CS2R R24, SRZ ;  /* 0x0000000000187805 */ /* 0x000fe2000001ff00 */
[----:B------:R-:W-:Y:S01]  /*c2f0*/  CS2R R34, SRZ ;  /* 0x0000000000227805 */ /* 0x000fe2000001ff00 */
[----:B------:R-:W-:Y:S01]  /*c300*/  CS2R R32, SRZ ;  /* 0x0000000000207805 */ /* 0x000fe2000001ff00 */
[----:B------:R-:W-:Y:S01]  /*c310*/  CS2R R16, SRZ ;  /* 0x0000000000107805 */ /* 0x000fe2000001ff00 */
        /* <DEDUP_REMOVED lines=17> */
[C-C-:B------:R-:W-:Y:S01]  /*c430*/  @!P4 IMAD.WIDE R10, R9.reuse, 0x2, R14.reuse ;  /* 0x00000002090ac825 */ /* 0x140fe200078e020e */
[----:B------:R-:W-:Y:S01]  /*c440*/  CS2R R32, SRZ ;  /* 0x0000000000207805 */ /* 0x000fe2000001ff00 */
[----:B------:R-:W-:Y:S01]  /*c450*/  CS2R R30, SRZ ;  /* 0x00000000001e7805 */ /* 0x000fe2000001ff00 */
[----:B------:R-:W-:Y:S01]  /*c460*/  CS2R R28, SRZ ;  /* 0x00000000001c7805 */ /* 0x000fe2000001ff00 */
[C---:B------:R-:W-:Y:S01]  /*c470*/  @!P0 IMAD.WIDE R14, R8.reuse, 0x2, R14 ;  /* 0x00000002080e8825 */ /* 0x040fe200078e020e */
[----:B------:R-:W-:Y:S01]  /*c480*/  CS2R R26, SRZ ;  /* 0x00000000001a7805 */ /* 0x000fe2000001ff00 */
[----:B------:R-:W-:Y:S01]  /*c490*/  CS2R R24, SRZ ;  /* 0x0000000000187805 */ /* 0x000fe2000001ff00 */
[----:B------:R-:W-:Y:S01]  /*c4a0*/  CS2R R22, SRZ ;  /* 0x0000000000167805 */ /* 0x000fe2000001ff00 */
[--C-:B------:R-:W-:Y:S01]  /*c4b0*/  @!P4 IMAD.WIDE R52, R9, 0x2, R12.reuse ;  /* 0x000000020934c825 */ /* 0x100fe200078e020c */
[----:B------:R-:W-:Y:S01]  /*c4c0*/  CS2R R20, SRZ ;  /* 0x0000000000147805 */ /* 0x000fe2000001ff00 */
[----:B------:R-:W-:Y:S01]  /*c4d0*/  CS2R R18, SRZ ;  /* 0x0000000000127805 */ /* 0x000fe2000001ff00 */
[----:B------:R2:W5:Y:S01]  /*c4e0*/  @!P4 LD.E.128 R28, [R10.64] ;  /* 0x0000001c0a1cc980 */ /* 0x000562000c101d00 */
[----:B------:R-:W-:-:S03]  /*c4f0*/  @!P0 IMAD.WIDE R8, R8, 0x2, R12 ;  /* 0x0000000208088825 */ /* 0x000fc600078e020c */
[----:B------:R2:W5:Y:S01]  /*c500*/  @!P4 LD.E.128 R24, [R52.64] ;  /* 0x0000001c3418c980 */ /* 0x000562000c101d00 */
[----:B------:R-:W-:-:S03]  /*c510*/  @!P5 IMAD.WIDE R12, R60, 0x2, R12 ;  /* 0x000000023c0cd825 */ /* 0x000fc600078e020c */
[----:B------:R2:W5:Y:S01]  /*c520*/  @!P0 LD.E.128 R20, [R14.64] ;  /* 0x0000001c0e148980 */ /* 0x000562000c101d00 */
[----:B-1----:R-:W-:-:S03]  /*c530*/  CS2R R16, SRZ ;  /* 0x0000000000107805 */ /* 0x002fc6000001ff00 */
[----:B------:R2:W5:Y:S04]  /*c540*/  @!P5 LD.E.128 R32, [R12.64] ;  /* 0x0000001c0c20d980 */ /* 0x000568000c101d00 */
[----:B------:R2:W5:Y:S02]  /*c550*/  @!P0 LD.E.128 R16, [R8.64] ;  /* 0x0000001c08108980 */ /* 0x000564000c101d00 */
.L_x_374:
[----:B--2---:R-:W-:Y:S05]  /*c560*/  BSYNC B0 ;  /* 0x0000000000007941 */ /* 0x004fea0003800000 */
.L_x_373:
        /* <DEDUP_REMOVED lines=22> */
[----:B------:R-:W-:Y:S01]  /*c6d0*/  USEL UR4, UR4, 0x80, UP0 ;  /* 0x0000008004047887 */ /* 0x000fe20008000000 */
        /* <DEDUP_REMOVED lines=9> */
[----:B------:R-:W-:Y:S01]  /*c770*/  BAR.SYNC.DEFER_BLOCKING 0x0 ;  /* 0x0000000000007b1d */ /* 0x000fe20000010000 */
[----:B------:R-:W-:-:S02]  /*c780*/  ISETP.GE.AND P0, PT, R77, UR4, PT ;  /* 0x000000044d007c0c */ /* 0x000fc4000bf06270 */
        /* <DEDUP_REMOVED lines=16> */
[----:B------:R-:W-:Y:S01]  /*c890*/  BSSY B1, `(.L_x_375) ;  /* 0x000016c000017945 */ /* 0x000fe20003800000 */
[----:B------:R-:W-:-:S02]  /*c8a0*/  PRMT R92, R11, 0x7610, R92 ;  /* 0x000076100b5c7816 */ /* 0x000fc4000000005c */
[----:B------:R-:W-:Y:S02]  /*c8b0*/  PRMT R82, R10, 0x7610, R82 ;  /* 0x000076100a527816 */ /* 0x000fe40000000052 */
[----:B------:R-:W-:Y:S02]  /*c8c0*/  PRMT R79, R9, 0x7610, R79 ;  /* 0x00007610094f7816 */ /* 0x000fe4000000004f */
[----:B------:R-:W-:Y:S01]  /*c8d0*/  PRMT R78, R8, 0x7610, R78 ;  /* 0x00007610084e7816 */ /* 0x000fe2000000004e */
[----:B------:R-:W-:Y:S05]  /*c8e0*/  @P0 BRA `(.L_x_376) ;  /* 0x0000166000000947 */ /* 0x000fea0003800000 */
[----:B------:R-:W-:Y:S01]  /*c8f0*/  ISETP.GE.AND P0, PT, R60, c[0x0][0x27c], PT ;  /* 0x00009f003c007a0c */ /* 0x000fe20003f06270 */
[----:B------:R-:W-:-:S12]  /*c900*/  BSSY B0, `(.L_x_377) ;  /* 0x0000070000007945 */ /* 0x000fd80003800000 */
[----:B------:R-:W-:Y:S05]  /*c910*/  @P0 BRA `(.L_x_378) ;  /* 0x000006e000000947 */ /* 0x000fea0003800000 */
[----:B-1----:R-:W-:Y:S01]  /*c920*/  IMAD.MOV.U32 R12, RZ, RZ, c[0x0][0x27c] ;  /* 0x00009f00ff0c7624 */ /* 0x002fe200078e00ff */
[--C-:B------:R-:W-:Y:S01]  /*c930*/  SHF.R.U64 R84, R84, 0x10, R85.reuse ;  /* 0x0000001054547819 */ /* 0x100fe20000001255 */
[----:B------:R-:W-:Y:S01]  /*c940*/  IMAD.SHL.U32 R15, R77, 0x40, RZ ;  /* 0x000000404d0f7824 */ /* 0x000fe200078e00ff */
[----:B------:R-:W-:Y:S01]  /*c950*/  SHF.R.U32.HI R85, RZ, 0x10, R85 ;  /* 0x00000010ff557819 */ /* 0x000fe20000011655 */
[----:B------:R-:W-:Y:S01]  /*c960*/  IMAD.SHL.U32 R8, R81, 0x200, RZ ;  /* 0x0000020051087824 */ /* 0x000fe200078e00ff */
[----:B------:R-:W-:Y:S02]  /*c970*/  LEA.HI R12, R12, R97, RZ, 0x1d ;  /* 0x000000610c0c7211 */ /* 0x000fe400078fe8ff */
[----:B------:R-:W-:Y:S02]  /*c980*/  LOP3.LUT R15, R15, 0x1c0, RZ, 0xc0, !PT ;  /* 0x000001c00f0f7812 */ /* 0x000fe400078ec0ff */
[----:B------:R-:W-:Y:S01]  /*c990*/  SHF.R.S32.HI R9, RZ, 0x1f, R12 ;  /* 0x0000001fff097819 */ /* 0x000fe2000001140c */
[----:B------:R-:W-:Y:S01]  /*c9a0*/  IMAD.SHL.U32 R10, R12, 0x8, RZ ;  /* 0x000000080c0a7824 */ /* 0x000fe200078e00ff */
[----:B------:R-:W-:-:S02]  /*c9b0*/  LOP3.LUT R13, R15, 0x38, R60, 0xf8, !PT ;  /* 0x000000380f0d7812 */ /* 0x000fc400078ef83c */
[----:B------:R-:W-:Y:S02]  /*c9c0*/  LEA.HI R9, R9, R12, RZ, 0x3 ;  /* 0x0000000c09097211 */ /* 0x000fe400078f18ff */
[----:B------:R-:W-:Y:S02]  /*c9d0*/  SHF.R.U32.HI R11, RZ, 0x3, R15 ;  /* 0x00000003ff0b7819 */ /* 0x000fe4000001160f */
[----:B------:R-:W-:Y:S01]  /*c9e0*/  LOP3.LUT R10, R15, 0x38, R10, 0xf8, !PT ;  /* 0x000000380f0a7812 */ /* 0x000fe200078ef80a */
[----:B------:R-:W-:Y:S01]  /*c9f0*/  IMAD.SHL.U32 R9, R9, 0x400, RZ ;  /* 0x0000040009097824 */ /* 0x000fe200078e00ff */
[----:B------:R-:W-:Y:S02]  /*ca00*/  LOP3.LUT R13, R8, R13, R11, 0xf6, !PT ;  /* 0x0000000d080d7212 */ /* 0x000fe400078ef60b */
[----:B------:R-:W-:Y:S02]  /*ca10*/  LOP3.LUT R11, R10, R11, RZ, 0x3c, !PT ;  /* 0x0000000b0a0b7212 */ /* 0x000fe400078e3cff */
[----:B------:R-:W-:Y:S01]  /*ca20*/  LOP3.LUT R9, R9, 0x7fffe000, RZ, 0xc0, !PT ;  /* 0x7fffe00009097812 */ /* 0x000fe200078ec0ff */
[----:B------:R-:W-:Y:S01]  /*ca30*/  IMAD.SHL.U32 R115, R13, 0x2, RZ ;  /* 0x000000020d737824 */ /* 0x000fe200078e00ff */
[----:B------:R-:W-:-:S02]  /*ca40*/  SHF.R.U64 R86, R86, 0x10, R87 ;  /* 0x0000001056567819 */ /* 0x000fc40000001257 */
[----:B------:R-:W-:Y:S02]  /*ca50*/  IADD3 R114, R11, R9, R8 ;  /* 0x000000090b727210 */ /* 0x000fe40007ffe008 */
[----:B------:R-:W1:Y:S01]  /*ca60*/  LDS.128 R12, [R115+0xc100] ;  /* 0x00c10000730c7984 */ /* 0x000e620000000c00 */
[----:B------:R-:W-:Y:S02]  /*ca70*/  SHF.R.U64 R88, R88, 0x10, R89 ;  /* 0x0000001058587819 */ /* 0x000fe40000001259 */
[----:B------:R-:W-:Y:S01]  /*ca80*/  IMAD.SHL.U32 R114, R114, 0x2, RZ ;  /* 0x0000000272727824 */ /* 0x000fe200078e00ff */
[----:B------:R-:W-:Y:S02]  /*ca90*/  SHF.R.U32.HI R87, RZ, 0x10, R87 ;  /* 0x00000010ff577819 */ /* 0x000fe40000011657 */
[----:B------:R-:W-:Y:S02]  /*caa0*/  SHF.R.U32.HI R89, RZ, 0x10, R89 ;  /* 0x00000010ff597819 */ /* 0x000fe40000011659 */
[----:B------:R-:W2:Y:S01]  /*cab0*/  LDS.128 R8, [R114+0xc100] ;  /* 0x00c1000072087984 */ /* 0x000ea20000000c00 */
[----:B------:R-:W-:-:S02]  /*cac0*/  PRMT R117, R117, 0x5410, R84 ;  /* 0x0000541075757816 */ /* 0x000fc40000000054 */
[----:B------:R-:W-:Y:S02]  /*cad0*/  PRMT R116, R116, 0x5410, R85 ;  /* 0x0000541074747816 */ /* 0x000fe40000000055 */
[----:B------:R-:W-:Y:S02]  /*cae0*/  PRMT R118, R118, 0x5410, R87 ;  /* 0x0000541076767816 */ /* 0x000fe40000000057 */
[----:B------:R-:W-:Y:S02]  /*caf0*/  SHF.R.U64 R90, R90, 0x10, R91 ;  /* 0x000000105a5a7819 */ /* 0x000fe4000000125b */
[----:B------:R-:W-:Y:S02]  /*cb00*/  PRMT R120, R120, 0x5410, R89 ;  /* 0x0000541078787816 */ /* 0x000fe40000000059 */
[----:B------:R-:W-:Y:S02]  /*cb10*/  SHF.R.U32.HI R91, RZ, 0x10, R91 ;  /* 0x00000010ff5b7819 */ /* 0x000fe4000001165b */
[----:B------:R-:W-:-:S02]  /*cb20*/  PRMT R121, R121, 0x5410, R88 ;  /* 0x0000541079797816 */ /* 0x000fc40000000058 */
[----:B------:R-:W-:Y:S02]  /*cb30*/  PRMT R122, R122, 0x5410, R91 ;  /* 0x000054107a7a7816 */ /* 0x000fe4000000005b */
[C---:B------:R-:W-:Y:S01]  /*cb40*/  LOP3.LUT R128, R121.reuse, 0xffff0000, RZ, 0xc0, !PT ;  /* 0xffff000079807812 */ /* 0x040fe200078ec0ff */
[----:B------:R-:W-:Y:S01]  /*cb50*/  IMAD.U32 R91, R121, 0x10000, RZ ;  /* 0x00010000795b7824 */ /* 0x000fe200078e00ff */
[----:B------:R-:W-:Y:S01]  /*cb60*/  PRMT R123, R123, 0x5410, R90 ;  /* 0x000054107b7b7816 */ /* 0x000fe2000000005a */
[----:B------:R-:W-:Y:S01]  /*cb70*/  IMAD.U32 R121, R116, 0x10000, RZ ;  /* 0x0001000074797824 */ /* 0x000fe200078e00ff */
[----:B------:R-:W-:Y:S02]  /*cb80*/  SHF.L.U32 R127, R118, 0x10, RZ ;  /* 0x00000010767f7819 */ /* 0x000fe400000006ff */
[----:B------:R-:W-:Y:S02]  /*cb90*/  PRMT R119, R119, 0x5410, R86 ;  /* 0x0000541077777816 */ /* 0x000fe40000000056 */
[----:B------:R-:W-:-:S02]  /*cba0*/  LOP3.LUT R116, R116, 0xffff0000, RZ, 0xc0, !PT ;  /* 0xffff000074747812 */ /* 0x000fc400078ec0ff */
[----:B------:R-:W-:Y:S02]  /*cbb0*/  LOP3.LUT R118, R118, 0xffff0000, RZ, 0xc0, !PT ;  /* 0xffff000076767812 */ /* 0x000fe400078ec0ff */
[----:B-1----:R-:W-:Y:S01]  /*cbc0*/  SHF.L.U32 R85, R12, 0x10, RZ ;  /* 0x000000100c557819 */ /* 0x002fe200000006ff */
[----:B------:R-:W-:Y:S01]  /*cbd0*/  IMAD.U32 R86, R14, 0x10000, RZ ;  /* 0x000100000e567824 */ /* 0x000fe200078e00ff */
[----:B------:R-:W-:Y:S01]  /*cbe0*/  LOP3.LUT R84, R12, 0xffff0000, RZ, 0xc0, !PT ;  /* 0xffff00000c547812 */ /* 0x000fe200078ec0ff */
[C---:B------:R-:W-:Y:S01]  /*cbf0*/  IMAD.U32 R12, R13.reuse, 0x10000, RZ ;  /* 0x000100000d0c7824 */ /* 0x040fe200078e00ff */
[----:B------:R-:W-:Y:S01]  /*cc00*/  LOP3.LUT R87, R13, 0xffff0000, RZ, 0xc0, !PT ;  /* 0xffff00000d577812 */ /* 0x000fe200078ec0ff */
[C---:B------:R-:W-:Y:S01]  /*cc10*/  IMAD.U32 R13, R15.reuse, 0x10000, RZ ;  /* 0x000100000f0d7824 */ /* 0x040fe200078e00ff */
[----:B------:R-:W-:Y:S01]  /*cc20*/  LOP3.LUT R89, R15, 0xffff0000, RZ, 0xc0, !PT ;  /* 0xffff00000f597812 */ /* 0x000fe200078ec0ff */
[C---:B--2---:R-:W-:Y:S01]  /*cc30*/  IMAD.U32 R88, R8.reuse, 0x10000, RZ ;  /* 0x0001000008587824 */ /* 0x044fe200078e00ff */
[----:B------:R-:W-:Y:S01]  /*cc40*/  LOP3.LUT R15, R8, 0xffff0000, RZ, 0xc0, !PT ;  /* 0xffff0000080f7812 */ /* 0x000fe200078ec0ff */
[C---:B------:R-:W-:Y:S01]  /*cc50*/  IMAD.U32 R8, R9.reuse, 0x10000, RZ ;  /* 0x0001000009087824 */ /* 0x040fe200078e00ff */
[----:B------:R-:W-:Y:S01]  /*cc60*/  LOP3.LUT R126, R9, 0xffff0000, RZ, 0xc0, !PT ;  /* 0xffff0000097e7812 */ /* 0x000fe200078ec0ff */
[C---:B------:R-:W-:Y:S01]  /*cc70*/  IMAD.U32 R125, R10.reuse, 0x10000, RZ ;  /* 0x000100000a7d7824 */ /* 0x040fe200078e00ff */
[----:B------:R-:W-:Y:S01]  /*cc80*/  SHF.L.U32 R9, R117, 0x10, RZ ;  /* 0x0000001075097819 */ /* 0x000fe200000006ff */
[----:B------:R-:W-:Y:S01]  /*cc90*/  IMAD.U32 R90, R11, 0x10000, RZ ;  /* 0x000100000b5a7824 */ /* 0x000fe200078e00ff */
[----:B------:R-:W-:-:S02]  /*cca0*/  LOP3.LUT R124, R10, 0xffff0000, RZ, 0xc0, !PT ;  /* 0xffff00000a7c7812 */ /* 0x000fc400078ec0ff */
[----:B------:R-:W-:Y:S01]  /*ccb0*/  LOP3.LUT R117, R117, 0xffff0000, RZ, 0xc0, !PT ;  /* 0xffff000075757812 */ /* 0x000fe200078ec0ff */
[C---:B------:R-:W-:Y:S01]  /*ccc0*/  FMUL.FTZ R10, R88.reuse, R9 ;  /* 0x00000009580a7220 */ /* 0x040fe20000410000 */
[----:B------:R-:W-:Y:S01]  /*ccd0*/  LOP3.LUT R11, R11, 0xffff0000, RZ, 0xc0, !PT ;  /* 0xffff00000b0b7812 */ /* 0x000fe200078ec0ff */
[-C--:B------:R-:W-:Y:S01]  /*cce0*/  FMUL.FTZ R88, R88, R91.reuse ;  /* 0x0000005b58587220 */ /* 0x080fe20000410000 */
[----:B------:R-:W-:Y:S01]  /*ccf0*/  LOP3.LUT R14, R14, 0xffff0000, RZ, 0xc0, !PT ;  /* 0xffff00000e0e7812 */ /* 0x000fe200078ec0ff */
[C---:B------:R-:W-:Y:S02]  /*cd00*/  FFMA.FTZ R10, R85.reuse, R91, -R10 ;  /* 0x0000005b550a7223 */ /* 0x040fe4000001080a */
[----:B------:R-:W-:Y:S02]  /*cd10*/  FFMA.FTZ R88, R85, R9, R88 ;  /* 0x0000000955587223 */ /* 0x000fe40000010058 */
[C---:B------:R-:W-:Y:S02]  /*cd20*/  FMUL.FTZ R91, R15.reuse, R117 ;  /* 0x000000750f5b7220 */ /* 0x040fe40000410000 */
[C---:B------:R-:W-:Y:S01]  /*cd30*/  IMAD.U32 R9, R120.reuse, 0x10000, RZ ;  /* 0x0001000078097824 */ /* 0x040fe200078e00ff */
[----:B------:R-:W-:Y:S01]  /*cd40*/  LOP3.LUT R120, R120, 0xffff0000, RZ, 0xc0, !PT ;  /* 0xffff000078787812 */ /* 0x000fe200078ec0ff */
[----:B------:R-:W-:-:S02]  /*cd50*/  FMUL.FTZ R15, R15, R128 ;  /* 0x000000800f0f7220 */ /* 0x000fc40000410000 */
[C---:B------:R-:W-:Y:S02]  /*cd60*/  FMUL.FTZ R85, R8.reuse, R121 ;  /* 0x0000007908557220 */ /* 0x040fe40000410000 */
[----:B------:R-:W-:Y:S02]  /*cd70*/  FMUL.FTZ R8, R8, R9 ;  /* 0x0000000908087220 */ /* 0x000fe40000410000 */
[C---:B------:R-:W-:Y:S02]  /*cd80*/  FFMA.FTZ R91, R84.reuse, R128, -R91 ;  /* 0x00000080545b7223 */ /* 0x040fe4000001085b */
[----:B------:R-:W-:Y:S02]  /*cd90*/  FFMA.FTZ R15, R84, R117, R15 ;  /* 0x00000075540f7223 */ /* 0x000fe4000001000f */
[C---:B------:R-:W-:Y:S01]  /*cda0*/  IMAD.U32 R84, R122.reuse, 0x10000, RZ ;  /* 0x000100007a547824 */ /* 0x040fe200078e00ff */
[----:B------:R-:W-:Y:S01]  /*cdb0*/  LOP3.LUT R122, R122, 0xffff0000, RZ, 0xc0, !PT ;  /* 0xffff00007a7a7812 */ /* 0x000fe200078ec0ff */
[----:B------:R-:W-:-:S02]  /*cdc0*/  FFMA.FTZ R85, R12, R9, -R85 ;  /* 0x000000090c557223 */ /* 0x000fc40000010855 */
[----:B------:R-:W-:Y:S02]  /*cdd0*/  FFMA.FTZ R9, R12, R121, R8 ;  /* 0x000000790c097223 */ /* 0x000fe40000010008 */
[C---:B------:R-:W-:Y:S02]  /*cde0*/  FMUL.FTZ R8, R90.reuse, R127 ;  /* 0x0000007f5a087220 */ /* 0x040fe40000410000 */
[-C--:B------:R-:W-:Y:S02]  /*cdf0*/  FMUL.FTZ R90, R90, R84.reuse ;  /* 0x000000545a5a7220 */ /* 0x080fe40000410000 */
[C---:B------:R-:W-:Y:S01]  /*ce00*/  IMAD.U32 R12, R119.reuse, 0x10000, RZ ;  /* 0x00010000770c7824 */ /* 0x040fe200078e00ff */
[----:B------:R-:W-:Y:S01]  /*ce10*/  LOP3.LUT R119, R119, 0xffff0000, RZ, 0xc0, !PT ;  /* 0xffff000077777812 */ /* 0x000fe200078ec0ff */
[C---:B------:R-:W-:Y:S01]  /*ce20*/  IMAD.U32 R117, R123.reuse, 0x10000, RZ ;  /* 0x000100007b757824 */ /* 0x040fe200078e00ff */
[----:B------:R-:W-:Y:S01]  /*ce30*/  LOP3.LUT R123, R123, 0xffff0000, RZ, 0xc0, !PT ;  /* 0xffff00007b7b7812 */ /* 0x000fe200078ec0ff */
[----:B------:R-:W-:-:S02]  /*ce40*/  FFMA.FTZ R84, R13, R84, -R8 ;  /* 0x000000540d547223 */ /* 0x000fc40000010808 */
[----:B------:R-:W-:Y:S02]  /*ce50*/  FFMA.FTZ R127, R13, R127, R90 ;  /* 0x0000007f0d7f7223 */ /* 0x000fe4000001005a */
[C---:B------:R-:W-:Y:S02]  /*ce60*/  FMUL.FTZ R13, R125.reuse, R12 ;  /* 0x0000000c7d0d7220 */ /* 0x040fe40000410000 */
[-C--:B------:R-:W-:Y:S02]  /*ce70*/  FMUL.FTZ R125, R125, R117.reuse ;  /* 0x000000757d7d7220 */ /* 0x080fe40000410000 */
[C---:B------:R-:W-:Y:S02]  /*ce80*/  FMUL.FTZ R8, R126.reuse, R116 ;  /* 0x000000747e087220 */ /* 0x040fe40000410000 */
[----:B------:R-:W-:Y:S02]  /*ce90*/  FMUL.FTZ R126, R126, R120 ;  /* 0x000000787e7e7220 */ /* 0x000fe40000410000 */
[----:B------:R-:W-:-:S02]  /*cea0*/  FFMA.FTZ R117, R86, R117, -R13 ;  /* 0x0000007556757223 */ /* 0x000fc4000001080d */
[----:B------:R-:W-:Y:S02]  /*ceb0*/  FFMA.FTZ R125, R86, R12, R125 ;  /* 0x0000000c567d7223 */ /* 0x000fe4000001007d */
[----:B------:R-:W-:Y:S02]  /*cec0*/  FFMA.FTZ R120, R87, R120, -R8 ;  /* 0x0000007857787223 */ /* 0x000fe40000010808 */
[----:B------:R-:W-:Y:S02]  /*ced0*/  FMUL.FTZ R86, R124, R119 ;  /* 0x000000777c567220 */ /* 0x000fe40000410000 */
[C---:B------:R-:W-:Y:S01]  /*cee0*/  FMUL.FTZ R12, R11.reuse, R118 ;  /* 0x000000760b0c7220 */ /* 0x040fe20000410000 */
[----:B------:R-:W-:Y:S01]  /*cef0*/  F2FP.BF16.PACK_AB R13, R120, R85 ;  /* 0x00000055780d723e */ /* 0x000fe200000010ff */
[----:B------:R-:W-:Y:S02]  /*cf00*/  FMUL.FTZ R90, R124, R123 ;  /* 0x0000007b7c5a7220 */ /* 0x000fe40000410000 */
[----:B------:R-:W-:-:S02]  /*cf10*/  FMUL.FTZ R8, R11, R122 ;  /* 0x0000007a0b087220 */ /* 0x000fc40000410000 */
[C---:B------:R-:W-:Y:S02]  /*cf20*/  FFMA.FTZ R86, R14.reuse, R123, -R86 ;  /* 0x0000007b0e567223 */ /* 0x040fe40000010856 */
[----:B------:R-:W-:Y:S01]  /*cf30*/  FFMA.FTZ R11, R89, R122, -R12 ;  /* 0x0000007a590b7223 */ /* 0x000fe2000001080c */
[----:B------:R-:W-:Y:S01]  /*cf40*/  F2FP.BF16.PACK_AB R12, R91, R10 ;  /* 0x0000000a5b0c723e */ /* 0x000fe200000010ff */
[----:B------:R-:W-:Y:S02]  /*cf50*/  FFMA.FTZ R126, R87, R116, R126 ;  /* 0x00000074577e7223 */ /* 0x000fe4000001007e */
[----:B------:R-:W-:Y:S01]  /*cf60*/  FFMA.FTZ R90, R14, R119, R90 ;  /* 0x000000770e5a7223 */ /* 0x000fe2000001005a */
[----:B------:R-:W-:Y:S01]  /*cf70*/  F2FP.BF16.PACK_AB R14, R86, R117 ;  /* 0x00000075560e723e */ /* 0x000fe200000010ff */
[----:B------:R-:W-:Y:S01]  /*cf80*/  FFMA.FTZ R118, R89, R118, R8 ;  /* 0x0000007659767223 */ /* 0x000fe20000010008 */
[----:B------:R-:W-:Y:S02]  /*cf90*/  F2FP.BF16.PACK_AB R8, R15, R88 ;  /* 0x000000580f08723e */ /* 0x000fe400000010ff */
[----:B------:R-:W-:-:S02]  /*cfa0*/  F2FP.BF16.PACK_AB R15, R11, R84 ;  /* 0x000000540b0f723e */ /* 0x000fc400000010ff */
[----:B------:R-:W-:Y:S02]  /*cfb0*/  F2FP.BF16.PACK_AB R9, R126, R9 ;  /* 0x000000097e09723e */ /* 0x000fe400000010ff */
[----:B------:R-:W-:Y:S01]  /*cfc0*/  F2FP.BF16.PACK_AB R10, R90, R125 ;  /* 0x0000007d5a0a723e */ /* 0x000fe200000010ff */
[----:B------:R1:W-:Y:S01]  /*cfd0*/  STS.128 [R115+0xc100], R12 ;  /* 0x00c1000c73007388 */ /* 0x0003e20000000c00 */
[----:B------:R-:W-:-:S05]  /*cfe0*/  F2FP.BF16.PACK_AB R11, R118, R127 ;  /* 0x0000007f760b723e */ /* 0x000fca00000010ff */
[----:B------:R1:W-:Y:S02]  /*cff0*/  STS.128 [R114+0xc100], R8 ;  /* 0x00c1000872007388 */ /* 0x0003e40000000c00 */
.L_x_378:
[----:B------:R-:W-:Y:S05]  /*d000*/  BSYNC B0 ;  /* 0x0000000000007941 */ /* 0x000fea0003800000 */
.L_x_377:
[----:B-1----:R-:W-:Y:S01]  /*d010*/  IADD3 R12, R60, 0x20, RZ ;  /* 0x000000203c0c7810 */ /* 0x002fe20007ffe0ff */
[----:B------:R-:W-:Y:S03]  /*d020*/  BSSY B0, `(.L_x_379) ;  /* 0x0000079000007945 */ /* 0x000fe60003800000 */
[----:B------:R-:W-:-:S13]  /*d030*/  ISETP.GE.AND P0, PT, R12, c[0x0][0x27c], PT ;  /* 0x00009f000c007a0c */ /* 0x000fda0003f06270 */
[----:B------:R-:W-:Y:S05]  /*d040*/  @P0 BRA `(.L_x_380) ;  /* 0x0000076000000947 */ /* 0x000fea0003800000 */
[----:B------:R-:W-:Y:S01]  /*d050*/  SHF.R.S32.HI R11, RZ, 0x1f, R12 ;  /* 0x0000001fff0b7819 */ /* 0x000fe2000001140c */
[----:B------:R-:W-:Y:S01]  /*d060*/  IMAD.MOV.U32 R8, RZ, RZ, c[0x0][0x27c] ;  /* 0x00009f00ff087624 */ /* 0x000fe200078e00ff */
[----:B------:R-:W-:Y:S01]  /*d070*/  SHF.R.U64 R64, R64, 0x10, R65 ;  /* 0x0000001040407819 */ /* 0x000fe20000001241 */
[----:B------:R-:W-:Y:S01]  /*d080*/  IMAD.SHL.U32 R9, R77, 0x40, RZ ;  /* 0x000000404d097824 */ /* 0x000fe200078e00ff */
[CC--:B------:R-:W-:Y:S02]  /*d090*/  LEA.HI R10, R11.reuse, R12.reuse, RZ, 0x3 ;  /* 0x0000000c0b0a7211 */ /* 0x0c0fe400078f18ff */
[----:B------:R-:W-:Y:S02]  /*d0a0*/  LEA.HI R11, R11, R12, RZ, 0x6 ;  /* 0x0000000c0b0b7211 */ /* 0x000fe400078f30ff */
[----:B------:R-:W-:Y:S02]  /*d0b0*/  SHF.R.S32.HI R13, RZ, 0x3, R10 ;  /* 0x00000003ff0d7819 */ /* 0x000fe4000001140a */
[----:B------:R-:W-:Y:S01]  /*d0c0*/  LOP3.LUT R9, R9, 0x1c0, RZ, 0xc0, !PT ;  /* 0x000001c009097812 */ /* 0x000fe200078ec0ff */
[----:B------:R-:W-:Y:S01]  /*d0d0*/  IMAD.SHL.U32 R11, R11, 0x80, RZ ;  /* 0x000000800b0b7824 */ /* 0x000fe200078e00ff */
[----:B------:R-:W-:-:S02]  /*d0e0*/  LEA.HI R8, R8, R13, RZ, 0x1d ;  /* 0x0000000d08087211 */ /* 0x000fc400078fe8ff */
[----:B------:R-:W-:Y:S02]  /*d0f0*/  LOP3.LUT R15, R9, 0x38, R10, 0xf8, !PT ;  /* 0x00000038090f7812 */ /* 0x000fe400078ef80a */
[----:B------:R-:W-:Y:S02]  /*d100*/  SHF.R.S32.HI R13, RZ, 0x1f, R8 ;  /* 0x0000001fff0d7819 */ /* 0x000fe40000011408 */
[----:B------:R-:W-:Y:S02]  /*d110*/  SHF.R.U32.HI R10, RZ, 0x3, R9 ;  /* 0x00000003ff0a7819 */ /* 0x000fe40000011609 */
[----:B------:R-:W-:Y:S01]  /*d120*/  LEA.HI R13, R13, R8, RZ, 0x3 ;  /* 0x000000080d0d7211 */ /* 0x000fe200078f18ff */
[----:B------:R-:W-:Y:S01]  /*d130*/  IMAD.SHL.U32 R8, R8, 0x8, RZ ;  /* 0x0000000808087824 */ /* 0x000fe200078e00ff */
[----:B------:R-:W-:Y:S02]  /*d140*/  LOP3.LUT R12, R11, 0x7fffe000, RZ, 0xc0, !PT ;  /* 0x7fffe0000b0c7812 */ /* 0x000fe400078ec0ff */
[----:B------:R-:W-:Y:S01]  /*d150*/  LOP3.LUT R15, R15, R10, RZ, 0x3c, !PT ;  /* 0x0000000a0f0f7212 */ /* 0x000fe200078e3cff */
[----:B------:R-:W-:Y:S01]  /*d160*/  IMAD.SHL.U32 R13, R13, 0x400, RZ ;  /* 0x000004000d0d7824 */ /* 0x000fe200078e00ff */
[----:B------:R-:W-:Y:S01]  /*d170*/  LOP3.LUT R9, R9, 0x38, R8, 0xf8, !PT ;  /* 0x0000003809097812 */ /* 0x000fe200078ef808 */
[----:B------:R-:W-:Y:S01]  /*d180*/  IMAD R12, R81, 0x200, R12 ;  /* 0x00000200510c7824 */ /* 0x000fe200078e020c */
[----:B------:R-:W-:-:S02]  /*d190*/  SHF.R.U32.HI R65, RZ, 0x10, R65 ;  /* 0x00000010ff417819 */ /* 0x000fc40000011641 */
[----:B------:R-:W-:Y:S01]  /*d1a0*/  LOP3.LUT R8, R13, 0x7fffe000, RZ, 0xc0, !PT ;  /* 0x7fffe0000d087812 */ /* 0x000fe200078ec0ff */
[----:B------:R-:W-:Y:S01]  /*d1b0*/  IMAD.IADD R12, R12, 0x1, R15 ;  /* 0x000000010c0c7824 */ /* 0x000fe200078e020f */
[----:B------:R-:W-:Y:S02]  /*d1c0*/  LOP3.LUT R9, R9, R10, RZ, 0x3c, !PT ;  /* 0x0000000a09097212 */ /* 0x000fe400078e3cff */
[----:B------:R-:W-:Y:S01]  /*d1d0*/  SHF.R.U64 R66, R66, 0x10, R67 ;  /* 0x0000001042427819 */ /* 0x000fe20000001243 */
[----:B------:R-:W-:Y:S01]  /*d1e0*/  IMAD R8, R81, 0x200, R8 ;  /* 0x0000020051087824 */ /* 0x000fe200078e0208 */
[----:B------:R-:W-:Y:S01]  /*d1f0*/  SHF.R.U64 R68, R68, 0x10, R69 ;  /* 0x0000001044447819 */ /* 0x000fe20000001245 */
[----:B------:R-:W-:Y:S01]  /*d200*/  IMAD.SHL.U32 R85, R12, 0x2, RZ ;  /* 0x000000020c557824 */ /* 0x000fe200078e00ff */
[----:B------:R-:W-:Y:S02]  /*d210*/  SHF.R.U32.HI R67, RZ, 0x10, R67 ;  /* 0x00000010ff437819 */ /* 0x000fe40000011643 */
[----:B------:R-:W-:-:S02]  /*d220*/  IADD3 R84, R8, R9, RZ ;  /* 0x0000000908547210 */ /* 0x000fc40007ffe0ff */
[----:B------:R-:W1:Y:S01]  /*d230*/  LDS.128 R12, [R85+0xc100] ;  /* 0x00c10000550c7984 */ /* 0x000e620000000c00 */
[----:B------:R-:W-:Y:S02]  /*d240*/  SHF.R.U32.HI R69, RZ, 0x10, R69 ;  /* 0x00000010ff457819 */ /* 0x000fe40000011645 */
[----:B------:R-:W-:Y:S01]  /*d250*/  IMAD.SHL.U32 R84, R84, 0x2, RZ ;  /* 0x0000000254547824 */ /* 0x000fe200078e00ff */
[----:B------:R-:W-:Y:S02]  /*d260*/  PRMT R107, R107, 0x5410, R64 ;  /* 0x000054106b6b7816 */ /* 0x000fe40000000040 */
[----:B------:R-:W-:Y:S02]  /*d270*/  PRMT R106, R106, 0x5410, R65 ;  /* 0x000054106a6a7816 */ /* 0x000fe40000000041 */
[----:B------:R-:W2:Y:S01]  /*d280*/  LDS.128 R8, [R84+0xc100] ;  /* 0x00c1000054087984 */ /* 0x000ea20000000c00 */
[----:B------:R-:W-:Y:S02]  /*d290*/  SHF.R.U64 R70, R70, 0x10, R71 ;  /* 0x0000001046467819 */ /* 0x000fe40000001247 */
[----:B------:R-:W-:Y:S01]  /*d2a0*/  PRMT R108, R108, 0x5410, R67 ;  /* 0x000054106c6c7816 */ /* 0x000fe20000000043 */
[----:B------:R-:W-:Y:S01]  /*d2b0*/  IMAD.U32 R89, R106, 0x10000, RZ ;  /* 0x000100006a597824 */ /* 0x000fe200078e00ff */
[----:B------:R-:W-:-:S02]  /*d2c0*/  SHF.R.U32.HI R71, RZ, 0x10, R71 ;  /* 0x00000010ff477819 */ /* 0x000fc40000011647 */
[----:B------:R-:W-:Y:S02]  /*d2d0*/  PRMT R111, R111, 0x5410, R68 ;  /* 0x000054106f6f7816 */ /* 0x000fe40000000044 */
[----:B------:R-:W-:Y:S02]  /*d2e0*/  PRMT R110, R110, 0x5410, R69 ;  /* 0x000054106e6e7816 */ /* 0x000fe40000000045 */
[----:B------:R-:W-:Y:S01]  /*d2f0*/  PRMT R112, R112, 0x5410, R71 ;  /* 0x0000541070707816 */ /* 0x000fe20000000047 */
[C---:B------:R-:W-:Y:S01]  /*d300*/  IMAD.U32 R71, R111.reuse, 0x10000, RZ ;  /* 0x000100006f477824 */ /* 0x040fe200078e00ff */
[----:B------:R-:W-:Y:S02]  /*d310*/  LOP3.LUT R90, R111, 0xffff0000, RZ, 0xc0, !PT ;  /* 0xffff00006f5a7812 */ /* 0x000fe400078ec0ff */
[----:B------:R-:W-:Y:S02]  /*d320*/  PRMT R113, R113, 0x5410, R70 ;  /* 0x0000541071717816 */ /* 0x000fe40000000046 */
[----:B------:R-:W-:-:S02]  /*d330*/  PRMT R109, R109, 0x5410, R66 ;  /* 0x000054106d6d7816 */ /* 0x000fc40000000042 */
[----:B------:R-:W-:Y:S01]  /*d340*/  LOP3.LUT R106, R106, 0xffff0000, RZ, 0xc0, !PT ;  /* 0xffff00006a6a7812 */ /* 0x000fe200078ec0ff */
[C---:B-1----:R-:W-:Y:S01]  /*d350*/  IMAD.U32 R65, R12.reuse, 0x10000, RZ ;  /* 0x000100000c417824 */ /* 0x042fe200078e00ff */
[----:B------:R-:W-:Y:S01]  /*d360*/  LOP3.LUT R64, R12, 0xffff0000, RZ, 0xc0, !PT ;  /* 0xffff00000c407812 */ /* 0x000fe200078ec0ff */
[C---:B------:R-:W-:Y:S01]  /*d370*/  IMAD.U32 R12, R13.reuse, 0x10000, RZ ;  /* 0x000100000d0c7824 */ /* 0x040fe200078e00ff */
        /* <DEDUP_REMOVED lines=8> */
[----:B------:R-:W-:Y:S01]  /*d400*/  SHF.L.U32 R8, R9, 0x10, RZ ;  /* 0x0000001009087819 */ /* 0x000fe200000006ff */
[----:B------:R-:W-:Y:S01]  /*d410*/  IMAD.U32 R70, R11, 0x10000, RZ ;  /* 0x000100000b467824 */ /* 0x000fe200078e00ff */
[----:B------:R-:W-:Y:S01]  /*d420*/  LOP3.LUT R88, R9, 0xffff0000, RZ, 0xc0, !PT ;  /* 0xffff000009587812 */ /* 0x000fe200078ec0ff */
[----:B------:R-:W-:Y:S01]  /*d430*/  IMAD.U32 R9, R107, 0x10000, RZ ;  /* 0x000100006b097824 */ /* 0x000fe200078e00ff */
[----:B------:R-:W-:-:S02]  /*d440*/  LOP3.LUT R86, R10, 0xffff0000, RZ, 0xc0, !PT ;  /* 0xffff00000a567812 */ /* 0x000fc400078ec0ff */
[----:B------:R-:W-:Y:S01]  /*d450*/  LOP3.LUT R107, R107, 0xffff0000, RZ, 0xc0, !PT ;  /* 0xffff00006b6b7812 */ /* 0x000fe200078ec0ff */
[C---:B------:R-:W-:Y:S01]  /*d460*/  FMUL.FTZ R10, R68.reuse, R9 ;  /* 0x00000009440a7220 */ /* 0x040fe20000410000 */
[----:B------:R-:W-:Y:S01]  /*d470*/  LOP3.LUT R11, R11, 0xffff0000, RZ, 0xc0, !PT ;  /* 0xffff00000b0b7812 */ /* 0x000fe200078ec0ff */
[-C--:B------:R-:W-:Y:S02]  /*d480*/  FMUL.FTZ R68, R68, R71.reuse ;  /* 0x0000004744447220 */ /* 0x080fe40000410000 */
[C---:B------:R-:W-:Y:S02]  /*d490*/  FFMA.FTZ R10, R65.reuse, R71, -R10 ;  /* 0x00000047410a7223 */ /* 0x040fe4000001080a */
[----:B------:R-:W-:Y:S01]  /*d4a0*/  FFMA.FTZ R68, R65, R9, R68 ;  /* 0x0000000941447223 */ /* 0x000fe20000010044 */
[C---:B------:R-:W-:Y:S01]  /*d4b0*/  SHF.L.U32 R9, R110.reuse, 0x10, RZ ;  /* 0x000000106e097819 */ /* 0x040fe200000006ff */
[C---:B------:R-:W-:Y:S01]  /*d4c0*/  FMUL.FTZ R71, R15.reuse, R107 ;  /* 0x0000006b0f477220 */ /* 0x040fe20000410000 */
[----:B------:R-:W-:Y:S01]  /*d4d0*/  LOP3.LUT R110, R110, 0xffff0000, RZ, 0xc0, !PT ;  /* 0xffff00006e6e7812 */ /* 0x000fe200078ec0ff */
[----:B------:R-:W-:-:S02]  /*d4e0*/  FMUL.FTZ R15, R15, R90 ;  /* 0x0000005a0f0f7220 */ /* 0x000fc40000410000 */
[----:B------:R-:W-:Y:S02]  /*d4f0*/  FMUL.FTZ R65, R8, R89 ;  /* 0x0000005908417220 */ /* 0x000fe40000410000 */
[----:B------:R-:W-:Y:S02]  /*d500*/  FFMA.FTZ R71, R64, R90, -R71 ;  /* 0x0000005a40477223 */ /* 0x000fe40000010847 */
[----:B------:R-:W-:Y:S02]  /*d510*/  FMUL.FTZ R8, R8, R9 ;  /* 0x0000000908087220 */ /* 0x000fe40000410000 */
[C---:B------:R-:W-:Y:S01]  /*d520*/  IMAD.U32 R90, R108.reuse, 0x10000, RZ ;  /* 0x000100006c5a7824 */ /* 0x040fe200078e00ff */
[----:B------:R-:W-:Y:S01]  /*d530*/  LOP3.LUT R108, R108, 0xffff0000, RZ, 0xc0, !PT ;  /* 0xffff00006c6c7812 */ /* 0x000fe200078ec0ff */
        /* <DEDUP_REMOVED lines=39> */
.L_x_380:
[----:B------:R-:W-:Y:S05]  /*d7b0*/  BSYNC B0 ;  /* 0x0000000000007941 */ /* 0x000fea0003800000 */
.L_x_379:
[----:B-1----:R-:W-:-:S04]  /*d7c0*/  IADD3 R12, R60, 0x40, RZ ;  /* 0x000000403c0c7810 */ /* 0x002fc80007ffe0ff */
        /* <DEDUP_REMOVED lines=120> */
.L_x_376:
[----:B------:R-:W-:Y:S05]  /*df50*/  BSYNC B1 ;  /* 0x0000000000017941 */ /* 0x000fea0003800000 */
.L_x_375:
[----:B------:R-:W-:-:S04]  /*df60*/  IADD3 R40, R77, 0x40, RZ ;  /* 0x000000404d287810 */ /* 0x000fc80007ffe0ff */
[----:B------:R-:W-:-:S13]  /*df70*/  ISETP.GE.AND P0, PT, R40, UR4, PT ;  /* 0x0000000428007c0c */ /* 0x000fda000bf06270 */
[----:B------:R-:W-:Y:S05]  /*df80*/  @P0 BRA `(.L_x_360) ;  /* 0x000016d000000947 */ /* 0x000fea0003800000 */
[----:B------:R-:W-:Y:S01]  /*df90*/  ISETP.GE.AND P0, PT, R60, c[0x0][0x27c], PT ;  /* 0x00009f003c007a0c */ /* 0x000fe20003f06270 */
[----:B------:R-:W-:-:S12]  /*dfa0*/  BSSY B0, `(.L_x_381) ;  /* 0x0000073000007945 */ /* 0x000fd80003800000 */
[----:B------:R-:W-:Y:S05]  /*dfb0*/  @P0 BRA `(.L_x_382) ;  /* 0x0000071000000947 */ /* 0x000fea0003800000 */
[----:B-1----:R-:W-:Y:S01]  /*dfc0*/  IMAD.MOV.U32 R10, RZ, RZ, c[0x0][0x27c] ;  /* 0x00009f00ff0a7624 */ /* 0x002fe200078e00ff */
[----:B------:R-:W-:Y:S01]  /*dfd0*/  SHF.R.S32.HI R11, RZ, 0x1f, R40 ;  /* 0x0000001fff0b7819 */ /* 0x000fe20000011428 */
[----:B------:R-:W-:Y:S01]  /*dfe0*/  IMAD.SHL.U32 R9, R40, 0x40, RZ ;  /* 0x0000004028097824 */ /* 0x000fe200078e00ff */
[----:B------:R-:W-:Y:S02]  /*dff0*/  SHF.R.U64 R43, R36, 0x10, R37 ;  /* 0x00000010242b7819 */ /* 0x000fe40000001225 */
[----:B------:R-:W-:Y:S02]  /*e000*/  LEA.HI R97, R10, R97, RZ, 0x1d ;  /* 0x000000610a617211 */ /* 0x000fe400078fe8ff */
[----:B------:R-:W-:Y:S02]  /*e010*/  LEA.HI R8, R11, R40, RZ, 0x3 ;  /* 0x000000280b087211 */ /* 0x000fe400078f18ff */
[----:B------:R-:W-:Y:S01]  /*e020*/  SHF.R.S32.HI R10, RZ, 0x1f, R97 ;  /* 0x0000001fff0a7819 */ /* 0x000fe20000011461 */
[----:B------:R-:W-:Y:S01]  /*e030*/  IMAD.SHL.U32 R12, R97, 0x8, RZ ;  /* 0x00000008610c7824 */ /* 0x000fe200078e00ff */
[----:B------:R-:W-:Y:S01]  /*e040*/  LOP3.LUT R9, R9, 0x1c0, RZ, 0xc0, !PT ;  /* 0x000001c009097812 */ /* 0x000fe200078ec0ff */
[----:B------:R-:W-:Y:S01]  /*e050*/  IMAD.SHL.U32 R8, R8, 0x40, RZ ;  /* 0x0000004008087824 */ /* 0x000fe200078e00ff */
[----:B------:R-:W-:-:S02]  /*e060*/  LEA.HI R10, R10, R97, RZ, 0x3 ;  /* 0x000000610a0a7211 */ /* 0x000fc400078f18ff */
[----:B------:R-:W-:Y:S02]  /*e070*/  SHF.R.U32.HI R11, RZ, 0x3, R9 ;  /* 0x00000003ff0b7819 */ /* 0x000fe40000011609 */
[C---:B------:R-:W-:Y:S01]  /*e080*/  LOP3.LUT R12, R9.reuse, 0x38, R12, 0xf8, !PT ;  /* 0x00000038090c7812 */ /* 0x040fe200078ef80c */
[----:B------:R-:W-:Y:S01]  /*e090*/  IMAD.SHL.U32 R10, R10, 0x400, RZ ;  /* 0x000004000a0a7824 */ /* 0x000fe200078e00ff */
[----:B------:R-:W-:Y:S02]  /*e0a0*/  LOP3.LUT R13, R9, 0x38, R60, 0xf8, !PT ;  /* 0x00000038090d7812 */ /* 0x000fe400078ef83c */
[----:B------:R-:W-:Y:S02]  /*e0b0*/  LOP3.LUT R8, R8, 0xfffffe00, RZ, 0xc0, !PT ;  /* 0xfffffe0008087812 */ /* 0x000fe400078ec0ff */
[----:B------:R-:W-:Y:S02]  /*e0c0*/  LOP3.LUT R41, R12, R11, RZ, 0x3c, !PT ;  /* 0x0000000b0c297212 */ /* 0x000fe400078e3cff */
[----:B------:R-:W-:-:S02]  /*e0d0*/  LOP3.LUT R10, R10, 0x7fffe000, RZ, 0xc0, !PT ;  /* 0x7fffe0000a0a7812 */ /* 0x000fc400078ec0ff */
[----:B------:R-:W-:Y:S02]  /*e0e0*/  LOP3.LUT R13, R8, R13, R11, 0xf6, !PT ;  /* 0x0000000d080d7212 */ /* 0x000fe400078ef60b */
[----:B------:R-:W-:Y:S02]  /*e0f0*/  IADD3 R41, R41, R10, R8 ;  /* 0x0000000a29297210 */ /* 0x000fe40007ffe008 */
[----:B------:R-:W-:Y:S01]  /*e100*/  SHF.R.U32.HI R36, RZ, 0x10, R37 ;  /* 0x00000010ff247819 */ /* 0x000fe20000011625 */
[----:B------:R-:W-:Y:S01]  /*e110*/  IMAD.SHL.U32 R42, R13, 0x2, RZ ;  /* 0x000000020d2a7824 */ /* 0x000fe200078e00ff */
[--C-:B------:R-:W-:Y:S01]  /*e120*/  SHF.R.U64 R37, R38, 0x10, R39.reuse ;  /* 0x0000001026257819 */ /* 0x100fe20000001227 */
[----:B------:R-:W-:Y:S01]  /*e130*/  IMAD.SHL.U32 R41, R41, 0x2, RZ ;  /* 0x0000000229297824 */ /* 0x000fe200078e00ff */
[----:B------:R-:W-:Y:S02]  /*e140*/  SHF.R.U32.HI R38, RZ, 0x10, R39 ;  /* 0x00000010ff267819 */ /* 0x000fe40000011627 */
[----:B------:R-:W1:Y:S01]  /*e150*/  LDS.128 R12, [R42+0xc100] ;  /* 0x00c100002a0c7984 */ /* 0x000e620000000c00 */
[----:B------:R-:W-:-:S02]  /*e160*/  SHF.R.U64 R32, R32, 0x10, R33 ;  /* 0x0000001020207819 */ /* 0x000fc40000001221 */
[----:B------:R-:W-:Y:S01]  /*e170*/  SHF.R.U32.HI R33, RZ, 0x10, R33 ;  /* 0x00000010ff217819 */ /* 0x000fe20000011621 */
[----:B------:R-:W2:Y:S01]  /*e180*/  LDS.128 R8, [R41+0xc100] ;  /* 0x00c1000029087984 */ /* 0x000ea20000000c00 */
[--C-:B------:R-:W-:Y:S02]  /*e190*/  SHF.R.U64 R39, R34, 0x10, R35.reuse ;  /* 0x0000001022277819 */ /* 0x100fe40000001223 */
[----:B------:R-:W-:Y:S02]  /*e1a0*/  SHF.R.U32.HI R35, RZ, 0x10, R35 ;  /* 0x00000010ff237819 */ /* 0x000fe40000011623 */
[----:B------:R-:W-:Y:S02]  /*e1b0*/  PRMT R79, R79, 0x5410, R32 ;  /* 0x000054104f4f7816 */ /* 0x000fe40000000020 */
[----:B------:R-:W-:Y:S02]  /*e1c0*/  PRMT R78, R78, 0x5410, R33 ;  /* 0x000054104e4e7816 */ /* 0x000fe40000000021 */
[----:B------:R-:W-:-:S02]  /*e1d0*/  PRMT R82, R82, 0x5410, R35 ;  /* 0x0000541052527816 */ /* 0x000fc40000000023 */
[----:B------:R-:W-:Y:S01]  /*e1e0*/  PRMT R94, R94, 0x5410, R43 ;  /* 0x000054105e5e7816 */ /* 0x000fe2000000002b */
[----:B------:R-:W-:Y:S01]  /*e1f0*/  IMAD.U32 R51, R78, 0x10000, RZ ;  /* 0x000100004e337824 */ /* 0x000fe200078e00ff */
[----:B------:R-:W-:Y:S01]  /*e200*/  PRMT R96, R96, 0x5410, R37 ;  /* 0x0000541060607816 */ /* 0x000fe20000000025 */
[----:B------:R-:W-:Y:S01]  /*e210*/  IMAD.U32 R50, R82, 0x10000, RZ ;  /* 0x0001000052327824 */ /* 0x000fe200078e00ff */
[----:B------:R-:W-:Y:S02]  /*e220*/  PRMT R93, R93, 0x5410, R36 ;  /* 0x000054105d5d7816 */ /* 0x000fe40000000024 */
[----:B------:R-:W-:Y:S01]  /*e230*/  PRMT R92, R92, 0x5410, R39 ;  /* 0x000054105c5c7816 */ /* 0x000fe20000000027 */
[C---:B------:R-:W-:Y:S01]  /*e240*/  IMAD.U32 R39, R94.reuse, 0x10000, RZ ;  /* 0x000100005e277824 */ /* 0x040fe200078e00ff */
[----:B------:R-:W-:Y:S01]  /*e250*/  LOP3.LUT R94, R94, 0xffff0000, RZ, 0xc0, !PT ;  /* 0xffff00005e5e7812 */ /* 0x000fe200078ec0ff */
[----:B------:R-:W-:Y:S01]  /*e260*/  IMAD.U32 R65, R96, 0x10000, RZ ;  /* 0x0001000060417824 */ /* 0x000fe200078e00ff */
[----:B------:R-:W-:-:S02]  /*e270*/  PRMT R95, R95, 0x5410, R38 ;  /* 0x000054105f5f7816 */ /* 0x000fc40000000026 */
[----:B------:R-:W-:Y:S02]  /*e280*/  LOP3.LUT R78, R78, 0xffff0000, RZ, 0xc0, !PT ;  /* 0xffff00004e4e7812 */ /* 0x000fe400078ec0ff */
[----:B------:R-:W-:Y:S02]  /*e290*/  LOP3.LUT R82, R82, 0xffff0000, RZ, 0xc0, !PT ;  /* 0xffff000052527812 */ /* 0x000fe400078ec0ff */
[----:B------:R-:W-:Y:S01]  /*e2a0*/  LOP3.LUT R96, R96, 0xffff0000, RZ, 0xc0, !PT ;  /* 0xffff000060607812 */ /* 0x000fe200078ec0ff */
[C---:B-1----:R-:W-:Y:S01]  /*e2b0*/  IMAD.U32 R33, R12.reuse, 0x10000, RZ ;  /* 0x000100000c217824 */ /* 0x042fe200078e00ff */
[----:B------:R-:W-:Y:S01]  /*e2c0*/  LOP3.LUT R32, R12, 0xffff0000, RZ, 0xc0, !PT ;  /* 0xffff00000c207812 */ /* 0x000fe200078ec0ff */
[C---:B------:R-:W-:Y:S01]  /*e2d0*/  IMAD.U32 R12, R13.reuse, 0x10000, RZ ;  /* 0x000100000d0c7824 */ /* 0x040fe200078e00ff */
[----:B------:R-:W-:Y:S01]  /*e2e0*/  LOP3.LUT R35, R13, 0xffff0000, RZ, 0xc0, !PT ;  /* 0xffff00000d237812 */ /* 0x000fe200078ec0ff */
[C---:B------:R-:W-:Y:S01]  /*e2f0*/  IMAD.U32 R13, R15.reuse, 0x10000, RZ ;  /* 0x000100000f0d7824 */ /* 0x040fe200078e00ff */
[----:B------:R-:W-:Y:S01]  /*e300*/  LOP3.LUT R37, R15, 0xffff0000, RZ, 0xc0, !PT ;  /* 0xffff00000f257812 */ /* 0x000fe200078ec0ff */
[----:B--2---:R-:W-:Y:S01]  /*e310*/  IMAD.U32 R48, R10, 0x10000, RZ ;  /* 0x000100000a307824 */ /* 0x004fe200078e00ff */
[C---:B------:R-:W-:Y:S01]  /*e320*/  SHF.L.U32 R36, R8.reuse, 0x10, RZ ;  /* 0x0000001008247819 */ /* 0x040fe200000006ff */
[----:B------:R-:W-:Y:S01]  /*e330*/  IMAD.U32 R38, R11, 0x10000, RZ ;  /* 0x000100000b267824 */ /* 0x000fe200078e00ff */
[----:B------:R-:W-:Y:S01]  /*e340*/  LOP3.LUT R15, R8, 0xffff0000, RZ, 0xc0, !PT ;  /* 0xffff0000080f7812 */ /* 0x000fe200078ec0ff */
[C---:B------:R-:W-:Y:S01]  /*e350*/  IMAD.U32 R8, R9.reuse, 0x10000, RZ ;  /* 0x0001000009087824 */ /* 0x040fe200078e00ff */
[----:B------:R-:W-:Y:S01]  /*e360*/  LOP3.LUT R49, R9, 0xffff0000, RZ, 0xc0, !PT ;  /* 0xffff000009317812 */ /* 0x000fe200078ec0ff */
[C---:B------:R-:W-:Y:S01]  /*e370*/  IMAD.U32 R9, R79.reuse, 0x10000, RZ ;  /* 0x000100004f097824 */ /* 0x040fe200078e00ff */
[----:B------:R-:W-:Y:S01]  /*e380*/  LOP3.LUT R43, R10, 0xffff0000, RZ, 0xc0, !PT ;  /* 0xffff00000a2b7812 */ /* 0x000fe200078ec0ff */
[----:B------:R-:W-:Y:S01]  /*e390*/  IMAD.U32 R34, R14, 0x10000, RZ ;  /* 0x000100000e227824 */ /* 0x000fe200078e00ff */
[----:B------:R-:W-:Y:S01]  /*e3a0*/  LOP3.LUT R79, R79, 0xffff0000, RZ, 0xc0, !PT ;  /* 0xffff00004f4f7812 */ /* 0x000fe200078ec0ff */
[C---:B------:R-:W-:Y:S01]  /*e3b0*/  FMUL.FTZ R10, R36.reuse, R9 ;  /* 0x00000009240a7220 */ /* 0x040fe20000410000 */
[----:B------:R-:W-:Y:S01]  /*e3c0*/  LOP3.LUT R11, R11, 0xffff0000, RZ, 0xc0, !PT ;  /* 0xffff00000b0b7812 */ /* 0x000fe200078ec0ff */
[-C--:B------:R-:W-:Y:S01]  /*e3d0*/  FMUL.FTZ R36, R36, R39.reuse ;  /* 0x0000002724247220 */ /* 0x080fe20000410000 */
[----:B------:R-:W-:Y:S01]  /*e3e0*/  LOP3.LUT R14, R14, 0xffff0000, RZ, 0xc0, !PT ;  /* 0xffff00000e0e7812 */ /* 0x000fe200078ec0ff */
[----:B------:R-:W-:-:S02]  /*e3f0*/  FFMA.FTZ R10, R33, R39, -R10 ;  /* 0x00000027210a7223 */ /* 0x000fc4000001080a */
[----:B------:R-:W-:Y:S01]  /*e400*/  FFMA.FTZ R36, R33, R9, R36 ;  /* 0x0000000921247223 */ /* 0x000fe20000010024 */
[----:B------:R-:W-:Y:S01]  /*e410*/  SHF.L.U32 R9, R93, 0x10, RZ ;  /* 0x000000105d097819 */ /* 0x000fe200000006ff */
[C---:B------:R-:W-:Y:S02]  /*e420*/  FMUL.FTZ R39, R15.reuse, R79 ;  /* 0x0000004f0f277220 */ /* 0x040fe40000410000 */
[-C--:B------:R-:W-:Y:S02]  /*e430*/  FMUL.FTZ R15, R15, R94.reuse ;  /* 0x0000005e0f0f7220 */ /* 0x080fe40000410000 */
[C---:B------:R-:W-:Y:S02]  /*e440*/  FMUL.FTZ R33, R8.reuse, R51 ;  /* 0x0000003308217220 */ /* 0x040fe40000410000 */
[----:B------:R-:W-:Y:S02]  /*e450*/  FMUL.FTZ R8, R8, R9 ;  /* 0x0000000908087220 */ /* 0x000fe40000410000 */
[----:B------:R-:W-:-:S02]  /*e460*/  FFMA.FTZ R39, R32, R94, -R39 ;  /* 0x0000005e20277223 */ /* 0x000fc40000010827 */
[----:B------:R-:W-:Y:S02]  /*e470*/  FFMA.FTZ R15, R32, R79, R15 ;  /* 0x0000004f200f7223 */ /* 0x000fe4000001000f */
[C---:B------:R-:W-:Y:S02]  /*e480*/  FFMA.FTZ R33, R12.reuse, R9, -R33 ;  /* 0x000000090c217223 */ /* 0x040fe40000010821 */
[----:B------:R-:W-:Y:S02]  /*e490*/  IMAD.U32 R32, R95, 0x10000, RZ ;  /* 0x000100005f207824 */ /* 0x000fe400078e00ff */
[----:B------:R-:W-:Y:S01]  /*e4a0*/  FFMA.FTZ R9, R12, R51, R8 ;  /* 0x000000330c097223 */ /* 0x000fe20000010008 */
[----:B------:R-:W-:Y:S01]  /*e4b0*/  LOP3.LUT R8, R93, 0xffff0000, RZ, 0xc0, !PT ;  /* 0xffff00005d087812 */ /* 0x000fe200078ec0ff */
[C---:B------:R-:W-:Y:S02]  /*e4c0*/  FMUL.FTZ R12, R38.reuse, R50 ;  /* 0x00000032260c7220 */ /* 0x040fe40000410000 */
[----:B------:R-:W-:-:S02]  /*e4d0*/  FMUL.FTZ R38, R38, R32 ;  /* 0x0000002026267220 */ /* 0x000fc40000410000 */
[----:B------:R-:W-:Y:S02]  /*e4e0*/  FFMA.FTZ R32, R13, R32, -R12 ;  /* 0x000000200d207223 */ /* 0x000fe4000001080c */
[C---:B------:R-:W-:Y:S01]  /*e4f0*/  IMAD.U32 R51, R92.reuse, 0x10000, RZ ;  /* 0x000100005c337824 */ /* 0x040fe200078e00ff */
[----:B------:R-:W-:Y:S01]  /*e500*/  LOP3.LUT R92, R92, 0xffff0000, RZ, 0xc0, !PT ;  /* 0xffff00005c5c7812 */ /* 0x000fe200078ec0ff */
[----:B------:R-:W-:Y:S02]  /*e510*/  FMUL.FTZ R12, R49, R78 ;  /* 0x0000004e310c7220 */ /* 0x000fe40000410000 */
[----:B------:R-:W-:Y:S02]  /*e520*/  FFMA.FTZ R50, R13, R50, R38 ;  /* 0x000000320d327223 */ /* 0x000fe40000010026 */
[----:B------:R-:W-:Y:S02]  /*e530*/  FMUL.FTZ R49, R49, R8 ;  /* 0x0000000831317220 */ /* 0x000fe40000410000 */
[----:B------:R-:W-:-:S02]  /*e540*/  FMUL.FTZ R13, R48, R51 ;  /* 0x00000033300d7220 */ /* 0x000fc40000410000 */
[----:B------:R-:W-:Y:S01]  /*e550*/  FFMA.FTZ R38, R35, R8, -R12 ;  /* 0x0000000823267223 */ /* 0x000fe2000001080c */
[----:B------:R-:W-:Y:S01]  /*e560*/  LOP3.LUT R8, R95, 0xffff0000, RZ, 0xc0, !PT ;  /* 0xffff00005f087812 */ /* 0x000fe200078ec0ff */
[-C--:B------:R-:W-:Y:S02]  /*e570*/  FMUL.FTZ R48, R48, R65.reuse ;  /* 0x0000004130307220 */ /* 0x080fe40000410000 */
[----:B------:R-:W-:Y:S02]  /*e580*/  FFMA.FTZ R78, R35, R78, R49 ;  /* 0x0000004e234e7223 */ /* 0x000fe40000010031 */
[----:B------:R-:W-:Y:S02]  /*e590*/  FFMA.FTZ R65, R34, R65, -R13 ;  /* 0x0000004122417223 */ /* 0x000fe4000001080d */
[----:B------:R-:W-:Y:S01]  /*e5a0*/  FMUL.FTZ R49, R43, R92 ;  /* 0x0000005c2b317220 */ /* 0x000fe20000410000 */
[----:B------:R-:W-:Y:S01]  /*e5b0*/  F2FP.BF16.PACK_AB R9, R78, R9 ;  /* 0x000000094e09723e */ /* 0x000fe200000010ff */
[----:B------:R-:W-:-:S02]  /*e5c0*/  FMUL.FTZ R13, R11, R82 ;  /* 0x000000520b0d7220 */ /* 0x000fc40000410000 */
[----:B------:R-:W-:Y:S02]  /*e5d0*/  FMUL.FTZ R35, R43, R96 ;  /* 0x000000602b237220 */ /* 0x000fe40000410000 */
[----:B------:R-:W-:Y:S02]  /*e5e0*/  FMUL.FTZ R12, R11, R8 ;  /* 0x000000080b0c7220 */ /* 0x000fe40000410000 */
[----:B------:R-:W-:Y:S02]  /*e5f0*/  FFMA.FTZ R96, R14, R96, -R49 ;  /* 0x000000600e607223 */ /* 0x000fe40000010831 */
[----:B------:R-:W-:Y:S01]  /*e600*/  FFMA.FTZ R11, R37, R8, -R13 ;  /* 0x00000008250b7223 */ /* 0x000fe2000001080d */
[----:B------:R-:W-:Y:S01]  /*e610*/  F2FP.BF16.PACK_AB R8, R15, R36 ;  /* 0x000000240f08723e */ /* 0x000fe200000010ff */
[----:B------:R-:W-:Y:S01]  /*e620*/  FFMA.FTZ R48, R34, R51, R48 ;  /* 0x0000003322307223 */ /* 0x000fe20000010030 */
[----:B------:R-:W-:Y:S01]  /*e630*/  F2FP.BF16.PACK_AB R13, R38, R33 ;  /* 0x00000021260d723e */ /* 0x000fe200000010ff */
[----:B------:R-:W-:Y:S01]  /*e640*/  FFMA.FTZ R35, R14, R92, R35 ;  /* 0x0000005c0e237223 */ /* 0x000fe20000010023 */
[----:B------:R-:W-:Y:S01]  /*e650*/  F2FP.BF16.PACK_AB R14, R96, R65 ;  /* 0x00000041600e723e */ /* 0x000fe200000010ff */
[----:B------:R-:W-:Y:S01]  /*e660*/  FFMA.FTZ R37, R37, R82, R12 ;  /* 0x0000005225257223 */ /* 0x000fe2000001000c */
[----:B------:R-:W-:-:S02]  /*e670*/  F2FP.BF16.PACK_AB R12, R39, R10 ;  /* 0x0000000a270c723e */ /* 0x000fc400000010ff */
[----:B------:R-:W-:Y:S02]  /*e680*/  F2FP.BF16.PACK_AB R15, R11, R32 ;  /* 0x000000200b0f723e */ /* 0x000fe400000010ff */
[----:B------:R-:W-:Y:S02]  /*e690*/  F2FP.BF16.PACK_AB R10, R35, R48 ;  /* 0x00000030230a723e */ /* 0x000fe400000010ff */
[----:B------:R-:W-:Y:S01]  /*e6a0*/  F2FP.BF16.PACK_AB R11, R37, R50 ;  /* 0x00000032250b723e */ /* 0x000fe200000010ff */
[----:B------:R1:W-:Y:S04]  /*e6b0*/  STS.128 [R42+0xc100], R12 ;  /* 0x00c1000c2a007388 */ /* 0x0003e80000000c00 */
[----:B------:R1:W-:Y:S02]  /*e6c0*/  STS.128 [R41+0xc100], R8 ;  /* 0x00c1000829007388 */ /* 0x0003e40000000c00 */
.L_x_382:
[----:B------:R-:W-:Y:S05]  /*e6d0*/  BSYNC B0 ;  /* 0x0000000000007941 */ /* 0x000fea0003800000 */
.L_x_381:
        /* <DEDUP_REMOVED lines=8> */
[CC--:B------:R-:W-:Y:S02]  /*e760*/  LEA.HI R15, R12.reuse, R11.reuse, RZ, 0x3 ;  /* 0x0000000b0c0f7211 */ /* 0x0c0fe400078f18ff */
[----:B------:R-:W-:Y:S02]  /*e770*/  LEA.HI R12, R12, R11, RZ, 0x6 ;  /* 0x0000000b0c0c7211 */ /* 0x000fe400078f30ff */
[----:B------:R-:W-:Y:S02]  /*e780*/  SHF.R.S32.HI R8, RZ, 0x3, R15 ;  /* 0x00000003ff087819 */ /* 0x000fe4000001140f */
[----:B------:R-:W-:Y:S01]  /*e790*/  LEA.HI R9, R9, R40, RZ, 0x3 ;  /* 0x0000002809097211 */ /* 0x000fe200078f18ff */
[----:B------:R-:W-:Y:S01]  /*e7a0*/  IMAD.SHL.U32 R12, R12, 0x80, RZ ;  /* 0x000000800c0c7824 */ /* 0x000fe200078e00ff */
[----:B------:R-:W-:-:S02]  /*e7b0*/  LEA.HI R13, R13, R8, RZ, 0x1d ;  /* 0x000000080d0d7211 */ /* 0x000fc400078fe8ff */
[----:B------:R-:W-:Y:S01]  /*e7c0*/  LOP3.LUT R14, R14, 0x1c0, RZ, 0xc0, !PT ;  /* 0x000001c00e0e7812 */ /* 0x000fe200078ec0ff */
[----:B------:R-:W-:Y:S01]  /*e7d0*/  IMAD.SHL.U32 R9, R9, 0x40, RZ ;  /* 0x0000004009097824 */ /* 0x000fe200078e00ff */
[----:B------:R-:W-:Y:S01]  /*e7e0*/  SHF.R.S32.HI R10, RZ, 0x1f, R13 ;  /* 0x0000001fff0a7819 */ /* 0x000fe2000001140d */
[----:B------:R-:W-:Y:S01]  /*e7f0*/  IMAD.SHL.U32 R11, R13, 0x8, RZ ;  /* 0x000000080d0b7824 */ /* 0x000fe200078e00ff */
[----:B------:R-:W-:Y:S02]  /*e800*/  LOP3.LUT R15, R14, 0x38, R15, 0xf8, !PT ;  /* 0x000000380e0f7812 */ /* 0x000fe400078ef80f */
[----:B------:R-:W-:Y:S02]  /*e810*/  LEA.HI R10, R10, R13, RZ, 0x3 ;  /* 0x0000000d0a0a7211 */ /* 0x000fe400078f18ff */
[----:B------:R-:W-:Y:S02]  /*e820*/  SHF.R.U32.HI R8, RZ, 0x3, R14 ;  /* 0x00000003ff087819 */ /* 0x000fe4000001160e */
[----:B------:R-:W-:Y:S01]  /*e830*/  LOP3.LUT R11, R14, 0x38, R11, 0xf8, !PT ;  /* 0x000000380e0b7812 */ /* 0x000fe200078ef80b */
[----:B------:R-:W-:Y:S01]  /*e840*/  IMAD.SHL.U32 R10, R10, 0x400, RZ ;  /* 0x000004000a0a7824 */ /* 0x000fe200078e00ff */
[----:B------:R-:W-:-:S02]  /*e850*/  LOP3.LUT R12, R12, 0x7fffe000, RZ, 0xc0, !PT ;  /* 0x7fffe0000c0c7812 */ /* 0x000fc400078ec0ff */
[-C--:B------:R-:W-:Y:S02]  /*e860*/  LOP3.LUT R15, R15, R8.reuse, RZ, 0x3c, !PT ;  /* 0x000000080f0f7212 */ /* 0x080fe400078e3cff */
[----:B------:R-:W-:Y:S02]  /*e870*/  LOP3.LUT R9, R9, 0xfffffe00, RZ, 0xc0, !PT ;  /* 0xfffffe0009097812 */ /* 0x000fe400078ec0ff */
[----:B------:R-:W-:Y:S02]  /*e880*/  LOP3.LUT R32, R11, R8, RZ, 0x3c, !PT ;  /* 0x000000080b207212 */ /* 0x000fe400078e3cff */
[----:B------:R-:W-:Y:S02]  /*e890*/  LOP3.LUT R10, R10, 0x7fffe000, RZ, 0xc0, !PT ;  /* 0x7fffe0000a0a7812 */ /* 0x000fe400078ec0ff */
[--C-:B------:R-:W-:Y:S02]  /*e8a0*/  IADD3 R12, R15, R12, R9.reuse ;  /* 0x0000000c0f0c7210 */ /* 0x100fe40007ffe009 */
[----:B------:R-:W-:-:S02]  /*e8b0*/  IADD3 R32, R32, R10, R9 ;  /* 0x0000000a20207210 */ /* 0x000fc40007ffe009 */
[--C-:B------:R-:W-:Y:S01]  /*e8c0*/  SHF.R.U64 R35, R28, 0x10, R29.reuse ;  /* 0x000000101c237819 */ /* 0x100fe2000000121d */
[----:B------:R-:W-:Y:S01]  /*e8d0*/  IMAD.SHL.U32 R33, R12, 0x2, RZ ;  /* 0x000000020c217824 */ /* 0x000fe200078e00ff */
[----:B------:R-:W-:Y:S01]  /*e8e0*/  SHF.R.U32.HI R28, RZ, 0x10, R29 ;  /* 0x00000010ff1c7819 */ /* 0x000fe2000001161d */
[----:B------:R-:W-:Y:S01]  /*e8f0*/  IMAD.SHL.U32 R32, R32, 0x2, RZ ;  /* 0x0000000220207824 */ /* 0x000fe200078e00ff */
[--C-:B------:R-:W-:Y:S02]  /*e900*/  SHF.R.U64 R29, R30, 0x10, R31.reuse ;  /* 0x000000101e1d7819 */ /* 0x100fe4000000121f */
[----:B------:R-:W1:Y:S01]  /*e910*/  LDS.128 R12, [R33+0xc100] ;  /* 0x00c10000210c7984 */ /* 0x000e620000000c00 */
[----:B------:R-:W-:Y:S02]  /*e920*/  SHF.R.U32.HI R30, RZ, 0x10, R31 ;  /* 0x00000010ff1e7819 */ /* 0x000fe4000001161f */
[--C-:B------:R-:W-:Y:S01]  /*e930*/  SHF.R.U64 R31, R24, 0x10, R25.reuse ;  /* 0x00000010181f7819 */ /* 0x100fe20000001219 */
[----:B------:R-:W2:Y:S01]  /*e940*/  LDS.128 R8, [R32+0xc100] ;  /* 0x00c1000020087984 */ /* 0x000ea20000000c00 */
[----:B------:R-:W-:-:S02]  /*e950*/  SHF.R.U32.HI R24, RZ, 0x10, R25 ;  /* 0x00000010ff187819 */ /* 0x000fc40000011619 */
[----:B------:R-:W-:Y:S02]  /*e960*/  SHF.R.U64 R25, R26, 0x10, R27 ;  /* 0x000000101a197819 */ /* 0x000fe4000000121b */
[----:B------:R-:W-:Y:S02]  /*e970*/  PRMT R61, R61, 0x5410, R24 ;  /* 0x000054103d3d7816 */ /* 0x000fe40000000018 */
[----:B------:R-:W-:Y:S02]  /*e980*/  PRMT R72, R72, 0x5410, R25 ;  /* 0x0000541048487816 */ /* 0x000fe40000000019 */
[----:B------:R-:W-:Y:S01]  /*e990*/  SHF.R.U32.HI R26, RZ, 0x10, R27 ;  /* 0x00000010ff1a7819 */ /* 0x000fe2000001161b */
[----:B------:R-:W-:Y:S01]  /*e9a0*/  IMAD.U32 R37, R61, 0x10000, RZ ;  /* 0x000100003d257824 */ /* 0x000fe200078e00ff */
[----:B------:R-:W-:Y:S02]  /*e9b0*/  PRMT R62, R62, 0x5410, R31 ;  /* 0x000054103e3e7816 */ /* 0x000fe4000000001f */
[----:B------:R-:W-:-:S02]  /*e9c0*/  PRMT R74, R74, 0x5410, R35 ;  /* 0x000054104a4a7816 */ /* 0x000fc40000000023 */
[----:B------:R-:W-:Y:S02]  /*e9d0*/  PRMT R76, R76, 0x5410, R29 ;  /* 0x000054104c4c7816 */ /* 0x000fe4000000001d */
[----:B------:R-:W-:Y:S01]  /*e9e0*/  PRMT R73, R73, 0x5410, R28 ;  /* 0x0000541049497816 */ /* 0x000fe2000000001c */
[C---:B------:R-:W-:Y:S01]  /*e9f0*/  IMAD.U32 R31, R74.reuse, 0x10000, RZ ;  /* 0x000100004a1f7824 */ /* 0x040fe200078e00ff */
[----:B------:R-:W-:Y:S02]  /*ea00*/  LOP3.LUT R74, R74, 0xffff0000, RZ, 0xc0, !PT ;  /* 0xffff00004a4a7812 */ /* 0x000fe400078ec0ff */
[----:B------:R-:W-:Y:S02]  /*ea10*/  PRMT R63, R63, 0x5410, R26 ;  /* 0x000054103f3f7816 */ /* 0x000fe4000000001a */
[----:B------:R-:W-:Y:S02]  /*ea20*/  PRMT R75, R75, 0x5410, R30 ;  /* 0x000054104b4b7816 */ /* 0x000fe4000000001e */
[----:B------:R-:W-:Y:S01]  /*ea30*/  LOP3.LUT R61, R61, 0xffff0000, RZ, 0xc0, !PT ;  /* 0xffff00003d3d7812 */ /* 0x000fe200078ec0ff */
[----:B------:R-:W-:Y:S01]  /*ea40*/  IMAD.U32 R38, R63, 0x10000, RZ ;  /* 0x000100003f267824 */ /* 0x000fe200078e00ff */
[----:B------:R-:W-:Y:S01]  /*ea50*/  LOP3.LUT R42, R75, 0xffff0000, RZ, 0xc0, !PT ;  /* 0xffff00004b2a7812 */ /* 0x000fe200078ec0ff */
[C---:B-1----:R-:W-:Y:S01]  /*ea60*/  IMAD.U32 R25, R12.reuse, 0x10000, RZ ;  /* 0x000100000c197824 */ /* 0x042fe200078e00ff */
        /* <DEDUP_REMOVED lines=9> */
[----:B------:R-:W-:Y:S01]  /*eb00*/  IMAD.U32 R9, R62, 0x10000, RZ ;  /* 0x000100003e097824 */ /* 0x000fe200078e00ff */
[C---:B------:R-:W-:Y:S01]  /*eb10*/  LOP3.LUT R34, R10.reuse, 0xffff0000, RZ, 0xc0, !PT ;  /* 0xffff00000a227812 */ /* 0x040fe200078ec0ff */
[----:B------:R-:W-:Y:S01]  /*eb20*/  IMAD.U32 R35, R10, 0x10000, RZ ;  /* 0x000100000a237824 */ /* 0x000fe200078e00ff */
[----:B------:R-:W-:Y:S01]  /*eb30*/  LOP3.LUT R62, R62, 0xffff0000, RZ, 0xc0, !PT ;  /* 0xffff00003e3e7812 */ /* 0x000fe200078ec0ff */
[----:B------:R-:W-:-:S02]  /*eb40*/  FMUL.FTZ R10, R28, R9 ;  /* 0x000000091c0a7220 */ /* 0x000fc40000410000 */
[-C--:B------:R-:W-:Y:S02]  /*eb50*/  FMUL.FTZ R28, R28, R31.reuse ;  /* 0x0000001f1c1c7220 */ /* 0x080fe40000410000 */
[C---:B------:R-:W-:Y:S02]  /*eb60*/  FFMA.FTZ R10, R25.reuse, R31, -R10 ;  /* 0x0000001f190a7223 */ /* 0x040fe4000001080a */
[----:B------:R-:W-:Y:S02]  /*eb70*/  FFMA.FTZ R28, R25, R9, R28 ;  /* 0x00000009191c7223 */ /* 0x000fe4000001001c */
[----:B------:R-:W-:Y:S02]  /*eb80*/  FMUL.FTZ R31, R15, R62 ;  /* 0x0000003e0f1f7220 */ /* 0x000fe40000410000 */
[C---:B------:R-:W-:Y:S01]  /*eb90*/  IMAD.U32 R9, R73.reuse, 0x10000, RZ ;  /* 0x0001000049097824 */ /* 0x040fe200078e00ff */
[----:B------:R-:W-:Y:S01]  /*eba0*/  LOP3.LUT R73, R73, 0xffff0000, RZ, 0xc0, !PT ;  /* 0xffff000049497812 */ /* 0x000fe200078ec0ff */
[----:B------:R-:W-:-:S02]  /*ebb0*/  FMUL.FTZ R15, R15, R74 ;  /* 0x0000004a0f0f7220 */ /* 0x000fc40000410000 */
[C---:B------:R-:W-:Y:S02]  /*ebc0*/  FMUL.FTZ R25, R8.reuse, R37 ;  /* 0x0000002508197220 */ /* 0x040fe40000410000 */
[----:B------:R-:W-:Y:S02]  /*ebd0*/  FMUL.FTZ R8, R8, R9 ;  /* 0x0000000908087220 */ /* 0x000fe40000410000 */
[C---:B------:R-:W-:Y:S01]  /*ebe0*/  IMAD.U32 R30, R11.reuse, 0x10000, RZ ;  /* 0x000100000b1e7824 */ /* 0x040fe200078e00ff */
[----:B------:R-:W-:Y:S01]  /*ebf0*/  LOP3.LUT R11, R11, 0xffff0000, RZ, 0xc0, !PT ;  /* 0xffff00000b0b7812 */ /* 0x000fe200078ec0ff */
[C---:B------:R-:W-:Y:S02]  /*ec00*/  FFMA.FTZ R31, R24.reuse, R74, -R31 ;  /* 0x0000004a181f7223 */ /* 0x040fe4000001081f */
[----:B------:R-:W-:Y:S02]  /*ec10*/  FFMA.FTZ R15, R24, R62, R15 ;  /* 0x0000003e180f7223 */ /* 0x000fe4000001000f */
[----:B------:R-:W-:-:S02]  /*ec20*/  IMAD.U32 R24, R75, 0x10000, RZ ;  /* 0x000100004b187824 */ /* 0x000fc400078e00ff */
[C---:B------:R-:W-:Y:S02]  /*ec30*/  FFMA.FTZ R25, R12.reuse, R9, -R25 ;  /* 0x000000090c197223 */ /* 0x040fe40000010819 */
[----:B------:R-:W-:Y:S02]  /*ec40*/  FFMA.FTZ R9, R12, R37, R8 ;  /* 0x000000250c097223 */ /* 0x000fe40000010008 */
[C---:B------:R-:W-:Y:S02]  /*ec50*/  FMUL.FTZ R8, R30.reuse, R38 ;  /* 0x000000261e087220 */ /* 0x040fe40000410000 */
[-C--:B------:R-:W-:Y:S02]  /*ec60*/  FMUL.FTZ R30, R30, R24.reuse ;  /* 0x000000181e1e7220 */ /* 0x080fe40000410000 */
[----:B------:R-:W-:Y:S02]  /*ec70*/  IMAD.U32 R12, R72, 0x10000, RZ ;  /* 0x00010000480c7824 */ /* 0x000fe400078e00ff */
[----:B------:R-:W-:-:S02]  /*ec80*/  FFMA.FTZ R24, R13, R24, -R8 ;  /* 0x000000180d187223 */ /* 0x000fc40000010808 */
[----:B------:R-:W-:Y:S02]  /*ec90*/  IMAD.U32 R37, R76, 0x10000, RZ ;  /* 0x000100004c257824 */ /* 0x000fe400078e00ff */
[----:B------:R-:W-:Y:S02]  /*eca0*/  FFMA.FTZ R38, R13, R38, R30 ;  /* 0x000000260d267223 */ /* 0x000fe4000001001e */
[C---:B------:R-:W-:Y:S01]  /*ecb0*/  IMAD.U32 R26, R14.reuse, 0x10000, RZ ;  /* 0x000100000e1a7824 */ /* 0x040fe200078e00ff */
[----:B------:R-:W-:Y:S01]  /*ecc0*/  LOP3.LUT R14, R14, 0xffff0000, RZ, 0xc0, !PT ;  /* 0xffff00000e0e7812 */ /* 0x000fe200078ec0ff */
[C---:B------:R-:W-:Y:S02]  /*ecd0*/  FMUL.FTZ R8, R36.reuse, R61 ;  /* 0x0000003d24087220 */ /* 0x040fe40000410000 */
[----:B------:R-:W-:Y:S02]  /*ece0*/  FMUL.FTZ R13, R35, R12 ;  /* 0x0000000c230d7220 */ /* 0x000fe40000410000 */
[----:B------:R-:W-:-:S02]  /*ecf0*/  FMUL.FTZ R36, R36, R73 ;  /* 0x0000004924247220 */ /* 0x000fc40000410000 */
[----:B------:R-:W-:Y:S02]  /*ed00*/  FMUL.FTZ R35, R35, R37 ;  /* 0x0000002523237220 */ /* 0x000fe40000410000 */
[----:B------:R-:W-:Y:S01]  /*ed10*/  FFMA.FTZ R30, R27, R73, -R8 ;  /* 0x000000491b1e7223 */ /* 0x000fe20000010808 */
[----:B------:R-:W-:Y:S01]  /*ed20*/  LOP3.LUT R8, R63, 0xffff0000, RZ, 0xc0, !PT ;  /* 0xffff00003f087812 */ /* 0x000fe200078ec0ff */
[----:B------:R-:W-:Y:S01]  /*ed30*/  FFMA.FTZ R37, R26, R37, -R13 ;  /* 0x000000251a257223 */ /* 0x000fe2000001080d */
[----:B------:R-:W-:Y:S01]  /*ed40*/  LOP3.LUT R13, R72, 0xffff0000, RZ, 0xc0, !PT ;  /* 0xffff0000480d7812 */ /* 0x000fe200078ec0ff */
[----:B------:R-:W-:Y:S01]  /*ed50*/  FFMA.FTZ R36, R27, R61, R36 ;  /* 0x0000003d1b247223 */ /* 0x000fe20000010024 */
[----:B------:R-:W-:Y:S01]  /*ed60*/  LOP3.LUT R27, R76, 0xffff0000, RZ, 0xc0, !PT ;  /* 0xffff00004c1b7812 */ /* 0x000fe200078ec0ff */
[----:B------:R-:W-:Y:S02]  /*ed70*/  FFMA.FTZ R35, R26, R12, R35 ;  /* 0x0000000c1a237223 */ /* 0x000fe40000010023 */
[----:B------:R-:W-:Y:S01]  /*ed80*/  FMUL.FTZ R26, R34, R13 ;  /* 0x0000000d221a7220 */ /* 0x000fe20000410000 */
[----:B------:R-:W-:Y:S01]  /*ed90*/  F2FP.BF16.PACK_AB R9, R36, R9 ;  /* 0x000000092409723e */ /* 0x000fe200000010ff */
[----:B------:R-:W-:-:S02]  /*eda0*/  FMUL.FTZ R39, R11, R8 ;  /* 0x000000080b277220 */ /* 0x000fc40000410000 */
[-C--:B------:R-:W-:Y:S02]  /*edb0*/  FMUL.FTZ R34, R34, R27.reuse ;  /* 0x0000001b22227220 */ /* 0x080fe40000410000 */
[-C--:B------:R-:W-:Y:S02]  /*edc0*/  FMUL.FTZ R12, R11, R42.reuse ;  /* 0x0000002a0b0c7220 */ /* 0x080fe40000410000 */
[C---:B------:R-:W-:Y:S02]  /*edd0*/  FFMA.FTZ R26, R14.reuse, R27, -R26 ;  /* 0x0000001b0e1a7223 */ /* 0x040fe4000001081a */
[C---:B------:R-:W-:Y:S02]  /*ede0*/  FFMA.FTZ R11, R29.reuse, R42, -R39 ;  /* 0x0000002a1d0b7223 */ /* 0x040fe40000010827 */
[----:B------:R-:W-:Y:S01]  /*edf0*/  FFMA.FTZ R34, R14, R13, R34 ;  /* 0x0000000d0e227223 */ /* 0x000fe20000010022 */
[----:B------:R-:W-:Y:S01]  /*ee00*/  F2FP.BF16.PACK_AB R13, R30, R25 ;  /* 0x000000191e0d723e */ /* 0x000fe200000010ff */
[----:B------:R-:W-:Y:S01]  /*ee10*/  FFMA.FTZ R29, R29, R8, R12 ;  /* 0x000000081d1d7223 */ /* 0x000fe2000001000c */
[----:B------:R-:W-:-:S02]  /*ee20*/  F2FP.BF16.PACK_AB R8, R15, R28 ;  /* 0x0000001c0f08723e */ /* 0x000fc400000010ff */
[----:B------:R-:W-:Y:S02]  /*ee30*/  F2FP.BF16.PACK_AB R12, R31, R10 ;  /* 0x0000000a1f0c723e */ /* 0x000fe400000010ff */
[----:B------:R-:W-:Y:S02]  /*ee40*/  F2FP.BF16.PACK_AB R14, R26, R37 ;  /* 0x000000251a0e723e */ /* 0x000fe400000010ff */
[----:B------:R-:W-:Y:S02]  /*ee50*/  F2FP.BF16.PACK_AB R15, R11, R24 ;  /* 0x000000180b0f723e */ /* 0x000fe400000010ff */
[----:B------:R-:W-:Y:S02]  /*ee60*/  F2FP.BF16.PACK_AB R10, R34, R35 ;  /* 0x00000023220a723e */ /* 0x000fe400000010ff */
[----:B------:R-:W-:Y:S01]  /*ee70*/  F2FP.BF16.PACK_AB R11, R29, R38 ;  /* 0x000000261d0b723e */ /* 0x000fe200000010ff */
[----:B------:R1:W-:Y:S04]  /*ee80*/  STS.128 [R33+0xc100], R12 ;  /* 0x00c1000c21007388 */ /* 0x0003e80000000c00 */
[----:B------:R1:W-:Y:S02]  /*ee90*/  STS.128 [R32+0xc100], R8 ;  /* 0x00c1000820007388 */ /* 0x0003e40000000c00 */
.L_x_384:
[----:B------:R-:W-:Y:S05]  /*eea0*/  BSYNC B0 ;  /* 0x0000000000007941 */ /* 0x000fea0003800000 */
.L_x_383:
[----:B-1----:R-:W-:-:S04]  /*eeb0*/  IADD3 R15, R60, 0x40, RZ ;  /* 0x000000403c0f7810 */ /* 0x002fc80007ffe0ff */
        /* <DEDUP_REMOVED lines=16> */
[C---:B------:R-:W-:Y:S02]  /*efc0*/  LOP3.LUT R15, R13.reuse, 0x38, R8, 0xf8, !PT ;  /* 0x000000380d0f7812 */ /* 0x040fe400078ef808 */
[----:B------:R-:W-:Y:S02]  /*efd0*/  LEA.HI R10, R10, R11, RZ, 0x3 ;  /* 0x0000000b0a0a7211 */ /* 0x000fe400078f18ff */
[----:B------:R-:W-:Y:S02]  /*efe0*/  SHF.R.U32.HI R8, RZ, 0x3, R13 ;  /* 0x00000003ff087819 */ /* 0x000fe4000001160d */
[----:B------:R-:W-:Y:S01]  /*eff0*/  LOP3.LUT R13, R13, 0x38, R14, 0xf8, !PT ;  /* 0x000000380d0d7812 */ /* 0x000fe200078ef80e */
[----:B------:R-:W-:Y:S01]  /*f000*/  IMAD.SHL.U32 R10, R10, 0x400, RZ ;  /* 0x000004000a0a7824 */ /* 0x000fe200078e00ff */
[----:B------:R-:W-:-:S02]  /*f010*/  LOP3.LUT R12, R12, 0x7fffe000, RZ, 0xc0, !PT ;  /* 0x7fffe0000c0c7812 */ /* 0x000fc400078ec0ff */
[----:B------:R-:W-:Y:S02]  /*f020*/  LOP3.LUT R9, R9, 0xfffffe00, RZ, 0xc0, !PT ;  /* 0xfffffe0009097812 */ /* 0x000fe400078ec0ff */
[-C--:B------:R-:W-:Y:S02]  /*f030*/  LOP3.LUT R15, R15, R8.reuse, RZ, 0x3c, !PT ;  /* 0x000000080f0f7212 */ /* 0x080fe400078e3cff */
        /* <DEDUP_REMOVED lines=8> */
[----:B------:R-:W-:Y:S02]  /*f0c0*/  SHF.R.U64 R18, R18, 0x10, R19 ;  /* 0x0000001012127819 */ /* 0x000fe40000001213 */
[----:B------:R-:W1:Y:S01]  /*f0d0*/  LDS.128 R12, [R25+0xc100] ;  /* 0x00c10000190c7984 */ /* 0x000e620000000c00 */
[----:B------:R-:W-:Y:S02]  /*f0e0*/  SHF.R.U64 R20, R20, 0x10, R21 ;  /* 0x0000001014147819 */ /* 0x000fe40000001215 */
[----:B------:R-:W-:Y:S01]  /*f0f0*/  SHF.R.U32.HI R19, RZ, 0x10, R19 ;  /* 0x00000010ff137819 */ /* 0x000fe20000011613 */
[----:B------:R-:W2:Y:S01]  /*f100*/  LDS.128 R8, [R24+0xc100] ;  /* 0x00c1000018087984 */ /* 0x000ea20000000c00 */
[----:B------:R-:W-:-:S02]  /*f110*/  SHF.R.U32.HI R21, RZ, 0x10, R21 ;  /* 0x00000010ff157819 */ /* 0x000fc40000011615 */
[----:B------:R-:W-:Y:S02]  /*f120*/  PRMT R53, R53, 0x5410, R16 ;  /* 0x0000541035357816 */ /* 0x000fe40000000010 */
[----:B------:R-:W-:Y:S02]  /*f130*/  PRMT R52, R52, 0x5410, R17 ;  /* 0x0000541034347816 */ /* 0x000fe40000000011 */
[----:B------:R-:W-:Y:S02]  /*f140*/  SHF.R.U64 R22, R22, 0x10, R23 ;  /* 0x0000001016167819 */ /* 0x000fe40000001217 */
[----:B------:R-:W-:Y:S01]  /*f150*/  PRMT R54, R54, 0x5410, R19 ;  /* 0x0000541036367816 */ /* 0x000fe20000000013 */
[----:B------:R-:W-:Y:S01]  /*f160*/  IMAD.U32 R29, R52, 0x10000, RZ ;  /* 0x00010000341d7824 */ /* 0x000fe200078e00ff */
[----:B------:R-:W-:Y:S02]  /*f170*/  SHF.R.U32.HI R23, RZ, 0x10, R23 ;  /* 0x00000010ff177819 */ /* 0x000fe40000011617 */
        /* <DEDUP_REMOVED lines=19> */
[C---:B------:R-:W-:Y:S01]  /*f2b0*/  LOP3.LUT R26, R10.reuse, 0xffff0000, RZ, 0xc0, !PT ;  /* 0xffff00000a1a7812 */ /* 0x040fe200078ec0ff */
[----:B------:R-:W-:Y:S01]  /*f2c0*/  IMAD.U32 R27, R10, 0x10000, RZ ;  /* 0x000100000a1b7824 */ /* 0x000fe200078e00ff */
[----:B------:R-:W-:Y:S01]  /*f2d0*/  LOP3.LUT R53, R53, 0xffff0000, RZ, 0xc0, !PT ;  /* 0xffff000035357812 */ /* 0x000fe200078ec0ff */
[----:B------:R-:W-:-:S02]  /*f2e0*/  FMUL.FTZ R10, R20, R9 ;  /* 0x00000009140a7220 */ /* 0x000fc40000410000 */
[-C--:B------:R-:W-:Y:S02]  /*f2f0*/  FMUL.FTZ R20, R20, R23.reuse ;  /* 0x0000001714147220 */ /* 0x080fe40000410000 */
[C---:B------:R-:W-:Y:S02]  /*f300*/  FFMA.FTZ R10, R17.reuse, R23, -R10 ;  /* 0x00000017110a7223 */ /* 0x040fe4000001080a */
[----:B------:R-:W-:Y:S02]  /*f310*/  FFMA.FTZ R20, R17, R9, R20 ;  /* 0x0000000911147223 */ /* 0x000fe40000010014 */
[C---:B------:R-:W-:Y:S02]  /*f320*/  FMUL.FTZ R23, R15.reuse, R53 ;  /* 0x000000350f177220 */ /* 0x040fe40000410000 */
[C---:B------:R-:W-:Y:S01]  /*f330*/  IMAD.U32 R9, R56.reuse, 0x10000, RZ ;  /* 0x0001000038097824 */ /* 0x040fe200078e00ff */
[----:B------:R-:W-:Y:S01]  /*f340*/  LOP3.LUT R56, R56, 0xffff0000, RZ, 0xc0, !PT ;  /* 0xffff000038387812 */ /* 0x000fe200078ec0ff */
[----:B------:R-:W-:-:S02]  /*f350*/  FMUL.FTZ R15, R15, R30 ;  /* 0x0000001e0f0f7220 */ /* 0x000fc40000410000 */
[----:B------:R-:W-:Y:S02]  /*f360*/  FMUL.FTZ R17, R8, R29 ;  /* 0x0000001d08117220 */ /* 0x000fe40000410000 */
[----:B------:R-:W-:Y:S02]  /*f370*/  FFMA.FTZ R23, R16, R30, -R23 ;  /* 0x0000001e10177223 */ /* 0x000fe40000010817 */
[----:B------:R-:W-:Y:S02]  /*f380*/  FMUL.FTZ R8, R8, R9 ;  /* 0x0000000908087220 */ /* 0x000fe40000410000 */
[C---:B------:R-:W-:Y:S01]  /*f390*/  IMAD.U32 R22, R11.reuse, 0x10000, RZ ;  /* 0x000100000b167824 */ /* 0x040fe200078e00ff */
[----:B------:R-:W-:Y:S01]  /*f3a0*/  LOP3.LUT R11, R11, 0xffff0000, RZ, 0xc0, !PT ;  /* 0xffff00000b0b7812 */ /* 0x000fe200078ec0ff */
[C---:B------:R-:W-:Y:S01]  /*f3b0*/  IMAD.U32 R30, R54.reuse, 0x10000, RZ ;  /* 0x00010000361e7824 */ /* 0x040fe200078e00ff */
[----:B------:R-:W-:Y:S01]  /*f3c0*/  LOP3.LUT R54, R54, 0xffff0000, RZ, 0xc0, !PT ;  /* 0xffff000036367812 */ /* 0x000fe200078ec0ff */
[----:B------:R-:W-:-:S02]  /*f3d0*/  FFMA.FTZ R15, R16, R53, R15 ;  /* 0x00000035100f7223 */ /* 0x000fc4000001000f */
[C---:B------:R-:W-:Y:S01]  /*f3e0*/  IMAD.U32 R16, R58.reuse, 0x10000, RZ ;  /* 0x000100003a107824 */ /* 0x040fe200078e00ff */
[----:B------:R-:W-:Y:S01]  /*f3f0*/  LOP3.LUT R58, R58, 0xffff0000, RZ, 0xc0, !PT ;  /* 0xffff00003a3a7812 */ /* 0x000fe200078ec0ff */
[C---:B------:R-:W-:Y:S02]  /*f400*/  FFMA.FTZ R17, R12.reuse, R9, -R17 ;  /* 0x000000090c117223 */ /* 0x040fe40000010811 */
        /* <DEDUP_REMOVED lines=10> */
[C---:B------:R-:W-:Y:S01]  /*f4b0*/  IMAD.U32 R18, R14.reuse, 0x10000, RZ ;  /* 0x000100000e127824 */ /* 0x040fe200078e00ff */
[----:B------:R-:W-:Y:S01]  /*f4c0*/  LOP3.LUT R14, R14, 0xffff0000, RZ, 0xc0, !PT ;  /* 0xffff00000e0e7812 */ /* 0x000fe200078ec0ff */
[----:B------:R-:W-:Y:S02]  /*f4d0*/  FMUL.FTZ R27, R27, R29 ;  /* 0x0000001d1b1b7220 */ /* 0x000fe40000410000 */
[C---:B------:R-:W-:Y:S02]  /*f4e0*/  FMUL.FTZ R8, R28.reuse, R52 ;  /* 0x000000341c087220 */ /* 0x040fe40000410000 */
[----:B------:R-:W-:-:S02]  /*f4f0*/  FMUL.FTZ R28, R28, R56 ;  /* 0x000000381c1c7220 */ /* 0x000fc40000410000 */
[C---:B------:R-:W-:Y:S02]  /*f500*/  FFMA.FTZ R29, R18.reuse, R29, -R13 ;  /* 0x0000001d121d7223 */ /* 0x040fe4000001080d */
[----:B------:R-:W-:Y:S02]  /*f510*/  FFMA.FTZ R27, R18, R12, R27 ;  /* 0x0000000c121b7223 */ /* 0x000fe4000001001b */
[----:B------:R-:W-:Y:S02]  /*f520*/  FFMA.FTZ R56, R19, R56, -R8 ;  /* 0x0000003813387223 */ /* 0x000fe40000010808 */
[----:B------:R-:W-:Y:S02]  /*f530*/  FMUL.FTZ R18, R26, R55 ;  /* 0x000000371a127220 */ /* 0x000fe40000410000 */
[----:B------:R-:W-:Y:S01]  /*f540*/  FMUL.FTZ R12, R11, R54 ;  /* 0x000000360b0c7220 */ /* 0x000fe20000410000 */
[----:B------:R-:W-:Y:S01]  /*f550*/  F2FP.BF16.PACK_AB R13, R56, R17 ;  /* 0x00000011380d723e */ /* 0x000fe200000010ff */
[----:B------:R-:W-:-:S02]  /*f560*/  FMUL.FTZ R22, R26, R59 ;  /* 0x0000003b1a167220 */ /* 0x000fc40000410000 */
[-C--:B------:R-:W-:Y:S02]  /*f570*/  FMUL.FTZ R8, R11, R58.reuse ;  /* 0x0000003a0b087220 */ /* 0x080fe40000410000 */
[C---:B------:R-:W-:Y:S02]  /*f580*/  FFMA.FTZ R18, R14.reuse, R59, -R18 ;  /* 0x0000003b0e127223 */ /* 0x040fe40000010812 */
[----:B------:R-:W-:Y:S01]  /*f590*/  FFMA.FTZ R11, R21, R58, -R12 ;  /* 0x0000003a150b7223 */ /* 0x000fe2000001080c */
[----:B------:R-:W-:Y:S01]  /*f5a0*/  F2FP.BF16.PACK_AB R12, R23, R10 ;  /* 0x0000000a170c723e */ /* 0x000fe200000010ff */
[----:B------:R-:W-:Y:S02]  /*f5b0*/  FFMA.FTZ R28, R19, R52, R28 ;  /* 0x00000034131c7223 */ /* 0x000fe4000001001c */
[----:B------:R-:W-:Y:S01]  /*f5c0*/  FFMA.FTZ R22, R14, R55, R22 ;  /* 0x000000370e167223 */ /* 0x000fe20000010016 */
[----:B------:R-:W-:Y:S01]  /*f5d0*/  F2FP.BF16.PACK_AB R14, R18, R29 ;  /* 0x0000001d120e723e */ /* 0x000fe200000010ff */
[----:B------:R-:W-:Y:S01]  /*f5e0*/  FFMA.FTZ R21, R21, R54, R8 ;  /* 0x0000003615157223 */ /* 0x000fe20000010008 */
[----:B------:R-:W-:-:S02]  /*f5f0*/  F2FP.BF16.PACK_AB R8, R15, R20 ;  /* 0x000000140f08723e */ /* 0x000fc400000010ff */
[----:B------:R-:W-:Y:S02]  /*f600*/  F2FP.BF16.PACK_AB R15, R11, R16 ;  /* 0x000000100b0f723e */ /* 0x000fe400000010ff */
[----:B------:R-:W-:Y:S02]  /*f610*/  F2FP.BF16.PACK_AB R9, R28, R9 ;  /* 0x000000091c09723e */ /* 0x000fe400000010ff */
[----:B------:R-:W-:Y:S01]  /*f620*/  F2FP.BF16.PACK_AB R10, R22, R27 ;  /* 0x0000001b160a723e */ /* 0x000fe200000010ff */
[----:B------:R1:W-:Y:S01]  /*f630*/  STS.128 [R25+0xc100], R12 ;  /* 0x00c1000c19007388 */ /* 0x0003e20000000c00 */
[----:B------:R-:W-:-:S05]  /*f640*/  F2FP.BF16.PACK_AB R11, R21, R30 ;  /* 0x0000001e150b723e */ /* 0x000fca00000010ff */
[----:B------:R1:W-:Y:S02]  /*f650*/  STS.128 [R24+0xc100], R8 ;  /* 0x00c1000818007388 */ /* 0x0003e40000000c00 */
.L_x_360:
[----:B------:R-:W-:Y:S05]  /*f660*/  BSYNC B2 ;  /* 0x0000000000027941 */ /* 0x000fea0003800000 */
.L_x_342:
[----:B-12---:R-:W-:Y:S01]  /*f670*/  IMAD.SHL.U32 R8, R0, 0x40, RZ ;  /* 0x0000004000087824 */ /* 0x006fe200078e00ff */
[----:B------:R-:W-:-:S04]  /*f680*/  DEPBAR.LE SB0, 0x0 ;  /* 0x000080000000791a */ /* 0x000fc80000000000 */
[----:B------:R-:W-:Y:S01]  /*f690*/  IMAD.SHL.U32 R11, R45, 0x8, RZ ;  /* 0x000000082d0b7824 */ /* 0x000fe200078e00ff */
[----:B------:R-:W-:Y:S01]  /*f6a0*/  LOP3.LUT R8, R8, 0x1c0, RZ, 0xc0, !PT ;  /* 0x000001c008087812 */ /* 0x000fe200078ec0ff */
[----:B------:R-:W-:Y:S01]  /*f6b0*/  ULDC.64 UR4, c[0x0][0x208] ;  /* 0x0000820000047ab9 */ /* 0x000fe20000000a00 */
[----:B------:R-:W-:Y:S01]  /*f6c0*/  IMAD R206, R81, 0x400, R4 ;  /* 0x0000040051ce7824 */ /* 0x000fe200078e0204 */
[----:B------:R-:W-:Y:S01]  /*f6d0*/  UIMAD UR20, UR20, UR4, URZ ;  /* 0x00000004141472a4 */ /* 0x000fe2000f8e023f */
[----:B------:R-:W-:Y:S01]  /*f6e0*/  LOP3.LUT R11, R8, 0x8, R11, 0xf8, !PT ;  /* 0x00000008080b7812 */ /* 0x000fe200078ef80b */
[----:B------:R-:W-:Y:S01]  /*f6f0*/  UIMAD.WIDE.U32 UR26, UR19, UR4, URZ ;  /* 0x00000004131a72a5 */ /* 0x000fe2000f8e003f */
[----:B------:R-:W-:Y:S01]  /*f700*/  SHF.R.U32.HI R8, RZ, 0x3, R8 ;  /* 0x00000003ff087819 */ /* 0x000fe20000011608 */
[----:B------:R-:W-:Y:S01]  /*f710*/  UIMAD UR20, UR19, UR5, UR20 ;  /* 0x00000005131472a4 */ /* 0x000fe2000f8e0214 */
[----:B------:R-:W-:Y:S01]  /*f720*/  IMAD.SHL.U32 R206, R206, 0x2, RZ ;  /* 0x00000002cece7824 */ /* 0x000fe200078e00ff */
[----:B------:R-:W-:Y:S01]  /*f730*/  BAR.SYNC.DEFER_BLOCKING 0x0 ;  /* 0x0000000000007b1d */ /* 0x000fe20000010000 */
[----:B------:R-:W-:Y:S01]  /*f740*/  LOP3.LUT R8, R11, R8, RZ, 0x3c, !PT ;  /* 0x000000080b087212 */ /* 0x000fe200078e3cff */
[----:B------:R-:W-:Y:S01]  /*f750*/  UIADD3 UR20, UR27, UR20, URZ ;  /* 0x000000141b147290 */ /* 0x000fe2000fffe03f */
[----:B------:R-:W-:Y:S01]  /*f760*/  SEL R10, RZ, 0x2, P2 ;  /* 0x00000002ff0a7807 */ /* 0x000fe20001000000 */
[----:B------:R-:W-:Y:S01]  /*f770*/  IMAD R202, R2, 0x2, R206 ;  /* 0x0000000202ca7824 */ /* 0x000fe200078e02ce */
[----:B------:R-:W-:Y:S01]  /*f780*/  SEL R9, RZ, 0x4, P1 ;  /* 0x00000004ff097807 */ /* 0x000fe20000800000 */
[----:B------:R-:W-:Y:S01]  /*f790*/  IMAD R205, R47, 0x200, R8 ;  /* 0x000002002fcd7824 */ /* 0x000fe200078e0208 */
[----:B------:R-:W-:Y:S01]  /*f7a0*/  LOP3.LUT P4, RZ, R0, 0x2, RZ, 0xc0, !PT ;  /* 0x0000000200ff7812 */ /* 0x000fe2000788c0ff */
[----:B------:R-:W-:Y:S01]  /*f7b0*/  IMAD.U32 R8, RZ, RZ, UR26 ;  /* 0x0000001aff087e24 */ /* 0x000fe2000f8e00ff */
[----:B------:R-:W-:Y:S01]  /*f7c0*/  IADD3 R16, -R45, UR12, -R6 ;  /* 0x0000000c2d107c10 */ /* 0x000fe2000fffe906 */
[----:B------:R-:W-:Y:S01]  /*f7d0*/  IMAD.SHL.U32 R205, R205, 0x2, RZ ;  /* 0x00000002cdcd7824 */ /* 0x000fe200078e00ff */
[----:B------:R-:W-:Y:S01]  /*f7e0*/  IADD3 R46, R9, R10, R46 ;  /* 0x0000000a092e7210 */ /* 0x000fe20007ffe02e */
[----:B------:R-:W-:Y:S01]  /*f7f0*/  IMAD.U32 R9, RZ, RZ, UR27 ;  /* 0x0000001bff097e24 */ /* 0x000fe2000f8e00ff */
[----:B------:R-:W-:Y:S01]  /*f800*/  LEA R9, P0, R8, R208, 0x6 ;  /* 0x000000d008097211 */ /* 0x000fe200078030ff */
[----:B------:R-:W-:Y:S01]  /*f810*/  IMAD.U32 R11, RZ, RZ, UR20 ;  /* 0x00000014ff0b7e24 */ /* 0x000fe2000f8e00ff */
[----:B------:R-:W-:Y:S01]  /*f820*/  ISETP.LT.OR P6, PT, R16, 0x1, P3 ;  /* 0x000000011000780c */ /* 0x000fe20001fc1670 */
[----:B------:R-:W-:Y:S01]  /*f830*/  IMAD.SHL.U32 R207, R44, 0x2, RZ ;  /* 0x000000022ccf7824 */ /* 0x000fe200078e00ff */
[----:B------:R-:W-:Y:S01]  /*f840*/  IADD3 R10, R205, 0x6100, RZ ;  /* 0x00006100cd0a7810 */ /* 0x000fe20007ffe0ff */
[----:B------:R-:W-:Y:S01]  /*f850*/  USHF.L.U32 UR20, UR4, 0x6, URZ ;  /* 0x0000000604147899 */ /* 0x000fe2000800063f */
[----:B------:R-:W-:Y:S01]  /*f860*/  LEA.HI.X R8, R8, R215, R11, 0x6, P0 ;  /* 0x000000d708087211 */ /* 0x000fe200000f340b */
[----:B------:R-:W-:Y:S01]  /*f870*/  USHF.L.U64.HI UR11, UR4, UR11, UR5 ;  /* 0x0000000b040b7299 */ /* 0x000fe20008010205 */
[----:B------:R-:W-:Y:S01]  /*f880*/  LEA R18, P0, R9, c[0x0][0x1f8], 0x1 ;  /* 0x00007e0009127a11 */ /* 0x000fe200078008ff */
[----:B------:R-:W-:Y:S01]  /*f890*/  IMAD R201, R3, 0x2, R206 ;  /* 0x0000000203c97824 */ /* 0x000fe200078e02ce */
[----:B------:R-:W-:Y:S01]  /*f8a0*/  LOP3.LUT P5, RZ, R46, 0x2, RZ, 0xc0, !PT ;  /* 0x000000022eff7812 */ /* 0x000fe200078ac0ff */
[----:B------:R-:W-:Y:S01]  /*f8b0*/  LDSM.16.M88.4 R12, [R206+0xc100] ;  /* 0x00c10000ce0c783b */ /* 0x000fe20000000200 */
[----:B------:R-:W-:Y:S01]  /*f8c0*/  IADD3 R204, R205, 0x6120, RZ ;  /* 0x00006120cdcc7810 */ /* 0x000fe20007ffe0ff */
[----:B------:R-:W-:Y:S01]  /*f8d0*/  IMAD R199, R3, 0x2, R202 ;  /* 0x0000000203c77824 */ /* 0x000fe200078e02ca */
[----:B------:R-:W-:Y:S01]  /*f8e0*/  @P4 IADD3 R204, R10, -0x20, RZ ;  /* 0xffffffe00acc4810 */ /* 0x000fe20007ffe0ff */
[----:B------:R-:W1:Y:S01]  /*f8f0*/  LDSM.16.M88.4 R40, [R205+0x6100] ;  /* 0x00610000cd28783b */ /* 0x000e620000000200 */
[----:B------:R-:W-:Y:S01]  /*f900*/  LEA.HI.X R19, R9, c[0x0][0x1fc], R8, 0x1, P0 ;  /* 0x00007f0009137a11 */ /* 0x000fe200000f0c08 */
[----:B------:R-:W-:Y:S01]  /*f910*/  UISETP.GT.AND UP0, UPT, UR19, UR8, UPT ;  /* 0x000000081300728c */ /* 0x000fe2000bf04270 */
[----:B------:R-:W-:Y:S01]  /*f920*/  ISETP.LT.OR P0, PT, R16, 0x1, !P5 ;  /* 0x000000011000780c */ /* 0x000fe20006f01670 */
[----:B------:R-:W2:Y:S01]  /*f930*/  LDSM.16.M88.4 R32, [R205+0x6900] ;  /* 0x00690000cd20783b */ /* 0x000ea20000000200 */
[----:B------:R-:W-:Y:S01]  /*f940*/  LOP3.LUT P4, RZ, R46, 0x4, RZ, 0xc0, !PT ;  /* 0x000000042eff7812 */ /* 0x000fe2000788c0ff */
[----:B------:R-:W-:Y:S01]  /*f950*/  UIADD3 UR17, UR12, 0x1, -UR17 ;  /* 0x000000010c117890 */ /* 0x000fe2000fffe811 */
[----:B------:R-:W-:Y:S01]  /*f960*/  ISETP.LT.OR P5, PT, R16, 0x21, !P5 ;  /* 0x000000211000780c */ /* 0x000fe20006fa1670 */
[----:B------:R-:W-:Y:S01]  /*f970*/  LDSM.16.M88.4 R48, [R202+0xc100] ;  /* 0x00c10000ca30783b */ /* 0x000fe20000000200 */
[----:B------:R-:W-:-:S02]  /*f980*/  IADD3 R195, R204, 0x800, RZ ;  /* 0x00000800ccc37810 */ /* 0x000fc40007ffe0ff */
[C---:B------:R-:W-:Y:S01]  /*f990*/  IADD3 R194, R204.reuse, 0x1000, RZ ;  /* 0x00001000ccc27810 */ /* 0x040fe20007ffe0ff */
[----:B------:R-:W3:Y:S01]  /*f9a0*/  LDSM.16.M88.4 R24, [R205+0x7100] ;  /* 0x00710000cd18783b */ /* 0x000ee20000000200 */
[----:B------:R-:W-:Y:S01]  /*f9b0*/  @UP0 UIADD3 UR5, UR9, -0x2, URZ ;  /* 0xfffffffe09050890 */ /* 0x000fe2000fffe03f */
[C---:B------:R-:W-:Y:S02]  /*f9c0*/  IADD3 R193, R204.reuse, 0x1800, RZ ;  /* 0x00001800ccc17810 */ /* 0x040fe40007ffe0ff */
[----:B------:R-:W4:Y:S01]  /*f9d0*/  LDSM.16.M88.4 R20, [R205+0x7900] ;  /* 0x00790000cd14783b */ /* 0x000f220000000200 */
[----:B------:R-:W-:Y:S01]  /*f9e0*/  @UP0 USHF.R.S32.HI UR4, URZ, 0x1f, UR5 ;  /* 0x0000001f3f040899 */ /* 0x000fe20008011405 */
[C---:B------:R-:W-:Y:S02]  /*f9f0*/  IADD3 R191, R204.reuse, 0x2000, RZ ;  /* 0x00002000ccbf7810 */ /* 0x040fe40007ffe0ff */
[----:B------:R-:W5:Y:S01]  /*fa00*/  LDSM.16.M88.4 R8, [R204] ;  /* 0x00000000cc08783b */ /* 0x000f620000000200 */
[----:B------:R-:W-:-:S02]  /*fa10*/  IADD3 R190, R204, 0x2800, RZ ;  /* 0x00002800ccbe7810 */ /* 0x000fc40007ffe0ff */
[C---:B------:R-:W-:Y:S01]  /*fa20*/  IADD3 R189, R204.reuse, 0x3000, RZ ;  /* 0x00003000ccbd7810 */ /* 0x040fe20007ffe0ff */
[----:B------:R-:W3:Y:S01]  /*fa30*/  LDSM.16.M88.4 R84, [R204+0x800] ;  /* 0x00080000cc54783b */ /* 0x000ee20000000200 */
[C---:B------:R-:W-:Y:S02]  /*fa40*/  IADD3 R188, R204.reuse, 0x3800, RZ ;  /* 0x00003800ccbc7810 */ /* 0x040fe40007ffe0ff */
[C---:B------:R-:W-:Y:S01]  /*fa50*/  IADD3 R187, R204.reuse, 0x4000, RZ ;  /* 0x00004000ccbb7810 */ /* 0x040fe20007ffe0ff */
[----:B------:R-:W3:Y:S01]  /*fa60*/  LDSM.16.M88.4 R56, [R204+0x1000] ;  /* 0x00100000cc38783b */ /* 0x000ee20000000200 */
[C---:B------:R-:W-:Y:S02]  /*fa70*/  IADD3 R186, R204.reuse, 0x4800, RZ ;  /* 0x00004800ccba7810 */ /* 0x040fe40007ffe0ff */
[C---:B------:R-:W-:Y:S01]  /*fa80*/  IADD3 R185, R204.reuse, 0x5000, RZ ;  /* 0x00005000ccb97810 */ /* 0x040fe20007ffe0ff */
[----:B------:R-:W3:Y:S01]  /*fa90*/  LDSM.16.M88.4 R52, [R204+0x1800] ;  /* 0x00180000cc34783b */ /* 0x000ee20000000200 */
[----:B------:R-:W-:-:S03]  /*faa0*/  IADD3 R184, R204, 0x5800, RZ ;  /* 0x00005800ccb87810 */ /* 0x000fc60007ffe0ff */
[----:B------:R-:W-:Y:S01]  /*fab0*/  @!PT LDS RZ, [RZ] ;  /* 0x00000000fffff984 */ /* 0x000fe20000000800 */
[----:B------:R-:W-:Y:S01]  /*fac0*/  @!PT LDS RZ, [RZ] ;  /* 0x00000000fffff984 */ /* 0x000fe20000000800 */
[----:B------:R-:W-:Y:S01]  /*fad0*/  @!PT LDS RZ, [RZ] ;  /* 0x00000000fffff984 */ /* 0x000fe20000000800 */
[----:B------:R3:W-:Y:S01]  /*fae0*/  LDGSTS.E.BYPASS.LTC128B.128 [R207+0x100], [R18.64], !P6 ;  /* 0x0010000012cf7fae */ /* 0x0007e2000f101d5c */
[C---:B------:R-:W-:Y:S02]  /*faf0*/  ISETP.LT.OR P6, PT, R16.reuse, 0x1, !P4 ;  /* 0x000000011000780c */ /* 0x040fe400067c1670 */
[----:B------:R-:W-:Y:S01]  /*fb00*/  ISETP.LT.OR P4, PT, R16, 0x21, !P4 ;  /* 0x000000211000780c */ /* 0x000fe20006781670 */
[----:B------:R3:W-:Y:S01]  /*fb10*/  LDGSTS.E.BYPASS.LTC128B.128 [R207+0x2100], [R18.64+0x80], !P0 ;  /* 0x0210008012cf7fae */ /* 0x0007e2000c101d5c */
[----:B------:R-:W-:Y:S01]  /*fb20*/  IADD3 R60, P0, R18, UR20, RZ ;  /* 0x00000014123c7c10 */ /* 0x000fe2000ff1e0ff */
[----:B-1----:R-:W-:Y:S03]  /*fb30*/  HMMA.16816.F32.BF16 R44, R12, R40, RZ ;  /* 0x000000280c2c723c */ /* 0x002fe600000418ff */
[----:B------:R-:W-:Y:S02]  /*fb40*/  IADD3.X R61, R19, UR11, RZ, P0, !PT ;  /* 0x0000000b133d7c10 */ /* 0x000fe400087fe4ff */
[----:B------:R-:W-:-:S03]  /*fb50*/  ISETP.LT.OR P0, PT, R16, 0x21, P3 ;  /* 0x000000211000780c */ /* 0x000fc60001f01670 */
[----:B------:R1:W-:Y:S01]  /*fb60*/  LDGSTS.E.BYPASS.LTC128B.128 [R207+0x4100], [R18.64+0x100], !P6 ;  /* 0x0410010012cf7fae */ /* 0x0003e2000f101d5c */
[----:B------:R-:W-:Y:S01]  /*fb70*/  LOP3.LUT P6, RZ, R0, 0x4, RZ, 0xc0, !PT ;  /* 0x0000000400ff7812 */ /* 0x000fe200078cc0ff */
[----:B------:R-:W-:Y:S01]  /*fb80*/  IMAD.MOV.U32 R0, RZ, RZ, 0x40 ;  /* 0x00000040ff007424 */ /* 0x000fe200078e00ff */
[----:B------:R-:W-:Y:S04]  /*fb90*/  HMMA.16816.F32.BF16 R40, R12, R42, RZ ;  /* 0x0000002a0c28723c */ /* 0x000fe800000418ff */
[----:B------:R-:W-:-:S03]  /*fba0*/  SEL R0, R0, 0xffffffc0, !P6 ;  /* 0xffffffc000007807 */ /* 0x000fc60007000000 */
[----:B------:R4:W-:Y:S01]  /*fbb0*/  LDGSTS.E.BYPASS.LTC128B.128 [R207+0x1100], [R60.64], !P0 ;  /* 0x011000003ccf7fae */ /* 0x0009e2000c101d5c */
[C---:B--2---:R-:W-:Y:S01]  /*fbc0*/  HMMA.16816.F32.BF16 R36, R12.reuse, R32, RZ ;  /* 0x000000200c24723c */ /* 0x044fe200000418ff */
[----:B------:R-:W-:Y:S02]  /*fbd0*/  IMAD.IADD R200, R205, 0x1, R0 ;  /* 0x00000001cdc87824 */ /* 0x000fe400078e0200 */
[----:B------:R2:W-:Y:S01]  /*fbe0*/  LDGSTS.E.BYPASS.LTC128B.128 [R207+0x3100], [R60.64+0x80], !P5 ;  /* 0x031000803ccf7fae */ /* 0x0005e2000e901d5c */
[----:B------:R-:W-:Y:S01]  /*fbf0*/  IMAD.IADD R192, R0, 0x1, R204 ;  /* 0x0000000100c07824 */ /* 0x000fe200078e02cc */
[----:B------:R-:W-:Y:S02]  /*fc00*/  PLOP3.LUT P5, PT, PT, PT, UP0, 0x80, 0x0 ;  /* 0x000000000000781c */ /* 0x000fe40003faf008 */
[----:B------:R2:W-:Y:S01]  /*fc10*/  LDGSTS.E.BYPASS.LTC128B.128 [R207+0x5100], [R60.64+0x100], !P4 ;  /* 0x051001003ccf7fae */ /* 0x0005e2000e101d5c */
[----:B------:R-:W-:Y:S01]  /*fc20*/  HMMA.16816.F32.BF16 R32, R12, R34, RZ ;  /* 0x000000220c20723c */ /* 0x000fe200000418ff */
[----:B------:R-:W-:-:S02]  /*fc30*/  PLOP3.LUT P4, PT, PT, PT, UP3, 0x80, 0x0 ;  /* 0x000000000000781c */ /* 0x000fc40003f8f038 */
[----:B------:R-:W-:Y:S04]  /*fc40*/  LDSM.16.M88.4 R68, [R201+0xc100] ;  /* 0x00c10000c944783b */ /* 0x000fe80000000200 */
[----:B------:R-:W-:Y:S01]  /*fc50*/  LDSM.16.M88.4 R76, [R200+0x6900] ;  /* 0x00690000c84c783b */ /* 0x000fe20000000200 */
[C---:B---3--:R-:W-:Y:S03]  /*fc60*/  HMMA.16816.F32.BF16 R28, R12.reuse, R24, RZ ;  /* 0x000000180c1c723c */ /* 0x048fe600000418ff */
[----:B-1----:R-:W1:Y:S04]  /*fc70*/  LDSM.16.M88.4 R16, [R200+0x6100] ;  /* 0x00610000c810783b */ /* 0x002e680000000200 */
[----:B------:R-:W3:Y:S01]  /*fc80*/  LDSM.16.M88.4 R64, [R200+0x7100] ;  /* 0x00710000c840783b */ /* 0x000ee20000000200 */
[C---:B------:R-:W-:Y:S03]  /*fc90*/  HMMA.16816.F32.BF16 R24, R12.reuse, R26, RZ ;  /* 0x0000001a0c18723c */ /* 0x040fe600000418ff */
[----:B------:R-:W0:Y:S05]  /*fca0*/  LDGDEPBAR ;  /* 0x00000000000079af */ /* 0x000e2a0000000000 */
[C---:B----4-:R-:W-:Y:S01]  /*fcb0*/  HMMA.16816.F32.BF16 R72, R12.reuse, R20, RZ ;  /* 0x000000140c48723c */ /* 0x050fe200000418ff */
[----:B--2---:R-:W2:Y:S07]  /*fcc0*/  LDSM.16.M88.4 R60, [R200+0x7900] ;  /* 0x00790000c83c783b */ /* 0x004eae0000000200 */
[----:B------:R-:W-:Y:S01]  /*fcd0*/  HMMA.16816.F32.BF16 R12, R12, R22, RZ ;  /* 0x000000160c0c723c */ /* 0x000fe200000418ff */
[----:B------:R-:W-:Y:S07]  /*fce0*/  LDSM.16.M88.4 R20, [R199+0xc100] ;  /* 0x00c10000c714783b */ /* 0x000fee0000000200 */
[C---:B-----5:R-:W-:Y:S08]  /*fcf0*/  HMMA.16816.F32.BF16 R44, R48.reuse, R8, R44 ;  /* 0x00000008302c723c */ /* 0x060ff0000004182c */
[C---:B------:R-:W-:Y:S01]  /*fd00*/  HMMA.16816.F32.BF16 R40, R48.reuse, R10, R40 ;  /* 0x0000000a3028723c */ /* 0x040fe20000041828 */
[----:B------:R-:W4:Y:S07]  /*fd10*/  LDSM.16.M88.4 R8, [R192] ;  /* 0x00000000c008783b */ /* 0x000f2e0000000200 */
[C---:B------:R-:W-:Y:S08]  /*fd20*/  HMMA.16816.F32.BF16 R36, R48.reuse, R84, R36 ;  /* 0x000000543024723c */ /* 0x040ff00000041824 */
[C---:B------:R-:W-:Y:S01]  /*fd30*/  HMMA.16816.F32.BF16 R32, R48.reuse, R86, R32 ;  /* 0x000000563020723c */ /* 0x040fe20000041820 */
[----:B------:R-:W-:Y:S07]  /*fd40*/  LDSM.16.M88.4 R84, [R206+0x10100] ;  /* 0x01010000ce54783b */ /* 0x000fee0000000200 */
[C---:B------:R-:W-:Y:S08]  /*fd50*/  HMMA.16816.F32.BF16 R28, R48.reuse, R56, R28 ;  /* 0x00000038301c723c */ /* 0x040ff0000004181c */
[C---:B------:R-:W-:Y:S01]  /*fd60*/  HMMA.16816.F32.BF16 R24, R48.reuse, R58, R24 ;  /* 0x0000003a3018723c */ /* 0x040fe20000041818 */
[----:B------:R-:W5:Y:S07]  /*fd70*/  LDSM.16.M88.4 R56, [R192+0x800] ;  /* 0x00080000c038783b */ /* 0x000f6e0000000200 */
[C---:B------:R-:W-:Y:S08]  /*fd80*/  HMMA.16816.F32.BF16 R72, R48.reuse, R52, R72 ;  /* 0x000000343048723c */ /* 0x040ff00000041848 */
[----:B------:R-:W-:Y:S01]  /*fd90*/  HMMA.16816.F32.BF16 R12, R48, R54, R12 ;  /* 0x00000036300c723c */ /* 0x000fe2000004180c */
[----:B------:R-:W2:Y:S04]  /*fda0*/  LDSM.16.M88.4 R52, [R192+0x1000] ;  /* 0x00100000c034783b */ /* 0x000ea80000000200 */
[----:B------:R-:W2:Y:S03]  /*fdb0*/  LDSM.16.M88.4 R48, [R192+0x1800] ;  /* 0x00180000c030783b */ /* 0x000ea60000000200 */
[C---:B-1----:R-:W-:Y:S08]  /*fdc0*/  HMMA.16816.F32.BF16 R44, R68.reuse, R16, R44 ;  /* 0x00000010442c723c */ /* 0x042ff0000004182c */
[C---:B------:R-:W-:Y:S01]  /*fdd0*/  HMMA.16816.F32.BF16 R40, R68.reuse, R18, R40 ;  /* 0x000000124428723c */ /* 0x040fe20000041828 */
[----:B------:R-:W1:Y:S07]  /*fde0*/  LDSM.16.M88.4 R16, [R205+0x8100] ;  /* 0x00810000cd10783b */ /* 0x000e6e0000000200 */
[C---:B------:R-:W-:Y:S08]  /*fdf0*/  HMMA.16816.F32.BF16 R36, R68.reuse, R76, R36 ;  /* 0x0000004c4424723c */ /* 0x040ff00000041824 */
[C---:B------:R-:W-:Y:S01]  /*fe00*/  HMMA.16816.F32.BF16 R32, R68.reuse, R78, R32 ;  /* 0x0000004e4420723c */ /* 0x040fe20000041820 */
[----:B------:R-:W-:Y:S07]  /*fe10*/  LDSM.16.M88.4 R76, [R205+0x9900] ;  /* 0x00990000cd4c783b */ /* 0x000fee0000000200 */
[C---:B---3--:R-:W-:Y:S08]  /*fe20*/  HMMA.16816.F32.BF16 R28, R68.reuse, R64, R28 ;  /* 0x00000040441c723c */ /* 0x048ff0000004181c */
[C---:B------:R-:W-:Y:S01]  /*fe30*/  HMMA.16816.F32.BF16 R24, R68.reuse, R66, R24 ;  /* 0x000000424418723c */ /* 0x040fe20000041818 */
[----:B------:R-:W-:Y:S07]  /*fe40*/  LDSM.16.M88.4 R64, [R202+0x10100] ;  /* 0x01010000ca40783b */ /* 0x000fee0000000200 */
[C---:B--2---:R-:W-:Y:S08]  /*fe50*/  HMMA.16816.F32.BF16 R72, R68.reuse, R60, R72 ;  /* 0x0000003c4448723c */ /* 0x044ff00000041848 */
[----:B------:R-:W-:Y:S01]  /*fe60*/  HMMA.16816.F32.BF16 R68, R68, R62, R12 ;  /* 0x0000003e4444723c */ /* 0x000fe2000004180c */
[----:B------:R-:W2:Y:S04]  /*fe70*/  LDSM.16.M88.4 R12, [R205+0x8900] ;  /* 0x00890000cd0c783b */ /* 0x000ea80000000200 */
[----:B------:R-:W-:Y:S03]  /*fe80*/  LDSM.16.M88.4 R60, [R204+0x2000] ;  /* 0x00200000cc3c783b */ /* 0x000fe60000000200 */
[C---:B----4-:R-:W-:Y:S08]  /*fe90*/  HMMA.16816.F32.BF16 R44, R20.reuse, R8, R44 ;  /* 0x00000008142c723c */ /* 0x050ff0000004182c */
[C---:B------:R-:W-:Y:S01]  /*fea0*/  HMMA.16816.F32.BF16 R40, R20.reuse, R10, R40 ;  /* 0x0000000a1428723c */ /* 0x040fe20000041828 */
[----:B------:R-:W3:Y:S07]  /*feb0*/  LDSM.16.M88.4 R8, [R205+0x9100] ;  /* 0x00910000cd08783b */ /* 0x000eee0000000200 */
[C---:B-----5:R-:W-:Y:S08]  /*fec0*/  HMMA.16816.F32.BF16 R36, R20.reuse, R56, R36 ;  /* 0x000000381424723c */ /* 0x060ff00000041824 */
[C---:B------:R-:W-:Y:S01]  /*fed0*/  HMMA.16816.F32.BF16 R32, R20.reuse, R58, R32 ;  /* 0x0000003a1420723c */ /* 0x040fe20000041820 */
[----:B------:R-:W4:Y:S07]  /*fee0*/  LDSM.16.M88.4 R56, [R204+0x2800] ;  /* 0x00280000cc38783b */ /* 0x000f2e0000000200 */
[C---:B------:R-:W-:Y:S08]  /*fef0*/  HMMA.16816.F32.BF16 R28, R20.reuse, R52, R28 ;  /* 0x00000034141c723c */ /* 0x040ff0000004181c */
[C---:B------:R-:W-:Y:S01]  /*ff00*/  HMMA.16816.F32.BF16 R24, R20.reuse, R54, R24 ;  /* 0x000000361418723c */ /* 0x040fe20000041818 */
[----:B------:R-:W5:Y:S07]  /*ff10*/  LDSM.16.M88.4 R52, [R204+0x3000] ;  /* 0x00300000cc34783b */ /* 0x000f6e0000000200 */
[C---:B------:R-:W-:Y:S08]  /*ff20*/  HMMA.16816.F32.BF16 R72, R20.reuse, R48, R72 ;  /* 0x000000301448723c */ /* 0x040ff00000041848 */
[----:B------:R-:W-:Y:S01]  /*ff30*/  HMMA.16816.F32.BF16 R68, R20, R50, R68 ;  /* 0x000000321444723c */ /* 0x000fe20000041844 */
[----:B------:R-:W4:Y:S04]  /*ff40*/  LDSM.16.M88.4 R48, [R204+0x3800] ;  /* 0x00380000cc30783b */ /* 0x000f280000000200 */
[----:B------:R-:W-:Y:S03]  /*ff50*/  LDSM.16.M88.4 R20, [R201+0x10100] ;  /* 0x01010000c914783b */ /* 0x000fe60000000200 */
[C---:B-1----:R-:W-:Y:S08]  /*ff60*/  HMMA.16816.F32.BF16 R44, R84.reuse, R16, R44 ;  /* 0x00000010542c723c */ /* 0x042ff0000004182c */
[C---:B------:R-:W-:Y:S01]  /*ff70*/  HMMA.16816.F32.BF16 R40, R84.reuse, R18, R40 ;  /* 0x000000125428723c */ /* 0x040fe20000041828 */
[----:B------:R-:W1:Y:S07]  /*ff80*/  LDSM.16.M88.4 R16, [R200+0x8100] ;  /* 0x00810000c810783b */ /* 0x000e6e0000000200 */
[C---:B--2---:R-:W-:Y:S08]  /*ff90*/  HMMA.16816.F32.BF16 R36, R84.reuse, R12, R36 ;  /* 0x0000000c5424723c */ /* 0x044ff00000041824 */
[C---:B------:R-:W-:Y:S01]  /*ffa0*/  HMMA.16816.F32.BF16 R32, R84.reuse, R14, R32 ;  /* 0x0000000e5420723c */ /* 0x040fe20000041820 */
[----:B------:R-:W2:Y:S07]  /*ffb0*/  LDSM.16.M88.4 R12, [R200+0x8900] ;  /* 0x00890000c80c783b */ /* 0x000eae0000000200 */
[C---:B---3--:R-:W-:Y:S08]  /*ffc0*/  HMMA.16816.F32.BF16 R28, R84.reuse, R8, R28 ;  /* 0x00000008541c723c */ /* 0x048ff0000004181c */
[C---:B------:R-:W-:Y:S01]  /*ffd0*/  HMMA.16816.F32.BF16 R24, R84.reuse, R10, R24 ;  /* 0x0000000a5418723c */ /* 0x040fe20000041818 */
[----:B------:R-:W3:Y:S07]  /*ffe0*/  LDSM.16.M88.4 R8, [R200+0x9100] ;  /* 0x00910000c808783b */ /* 0x000eee0000000200 */
[----:B------:R-:W-:Y:S08]  /*fff0*/  HMMA.16816.F32.BF16 R72, R84, R76, R72 ;  /* 0x0000004c5448723c */ /* 0x000ff00000041848 */
[C---:B------:R-:W-:Y:S08]  /*10000*/  HMMA.16816.F32.BF16 R44, R64.reuse, R60, R44 ;  /* 0x0000003c402c723c */ /* 0x040ff0000004182c */
[----:B------:R-:W-:Y:S01]  /*10010*/  HMMA.16816.F32.BF16 R40, R64, R62, R40 ;  /* 0x0000003e4028723c */ /* 0x000fe20000041828 */
[----:B------:R-:W-:Y:S07]  /*10020*/  LDSM.16.M88.4 R60, [R200+0x9900] ;  /* 0x00990000c83c783b */ /* 0x000fee0000000200 */
[----:B------:R-:W-:Y:S08]  /*10030*/  HMMA.16816.F32.BF16 R68, R84, R78, R68 ;  /* 0x0000004e5444723c */ /* 0x000ff00000041844 */
[C---:B----4-:R-:W-:Y:S08]  /*10040*/  HMMA.16816.F32.BF16 R36, R64.reuse, R56, R36 ;  /* 0x000000384024723c */ /* 0x050ff00000041824 */
[C---:B------:R-:W-:Y:S08]  /*10050*/  HMMA.16816.F32.BF16 R32, R64.reuse, R58, R32 ;  /* 0x0000003a4020723c */ /* 0x040ff00000041820 */
[C---:B-----5:R-:W-:Y:S08]  /*10060*/  HMMA.16816.F32.BF16 R28, R64.reuse, R52, R28 ;  /* 0x00000034401c723c */ /* 0x060ff0000004181c */
[C---:B------:R-:W-:Y:S01]  /*10070*/  HMMA.16816.F32.BF16 R56, R64.reuse, R54, R24 ;  /* 0x000000364038723c */ /* 0x040fe20000041818 */
[----:B------:R-:W-:Y:S04]  /*10080*/  LDSM.16.M88.4 R52, [R199+0x10100] ;  /* 0x01010000c734783b */ /* 0x000fe80000000200 */
[----:B------:R-:W4:Y:S03]  /*10090*/  LDSM.16.M88.4 R24, [R192+0x2000] ;  /* 0x00200000c018783b */ /* 0x000f260000000200 */
[----:B------:R-:W-:Y:S01]  /*100a0*/  HMMA.16816.F32.BF16 R76, R64, R48, R72 ;  /* 0x00000030404c723c */ /* 0x000fe20000041848 */
[----:B------:R-:W5:Y:S07]  /*100b0*/  LDSM.16.M88.4 R72, [R192+0x2800] ;  /* 0x00280000c048783b */ /* 0x000f6e0000000200 */
[C---:B-1----:R-:W-:Y:S08]  /*100c0*/  HMMA.16816.F32.BF16 R44, R20.reuse, R16, R44 ;  /* 0x00000010142c723c */ /* 0x042ff0000004182c */
[----:B------:R-:W-:Y:S01]  /*100d0*/  HMMA.16816.F32.BF16 R40, R20, R18, R40 ;  /* 0x000000121428723c */ /* 0x000fe20000041828 */
[----:B------:R-:W-:Y:S07]  /*100e0*/  LDSM.16.M88.4 R16, [R205+0xa100] ;  /* 0x00a10000cd10783b */ /* 0x000fee0000000200 */
[----:B------:R-:W-:Y:S01]  /*100f0*/  HMMA.16816.F32.BF16 R68, R64, R50, R68 ;  /* 0x000000324044723c */ /* 0x000fe20000041844 */
[----:B------:R-:W-:Y:S07]  /*10100*/  LDSM.16.M88.4 R64, [R192+0x3800] ;  /* 0x00380000c040783b */ /* 0x000fee0000000200 */
[C---:B--2---:R-:W-:Y:S08]  /*10110*/  HMMA.16816.F32.BF16 R36, R20.reuse, R12, R36 ;  /* 0x0000000c1424723c */ /* 0x044ff00000041824 */
[C---:B---3--:R-:W-:Y:S01]  /*10120*/  HMMA.16816.F32.BF16 R48, R20.reuse, R8, R28 ;  /* 0x000000081430723c */ /* 0x048fe2000004181c */
[----:B------:R-:W1:Y:S07]  /*10130*/  LDSM.16.M88.4 R28, [R206+0x14100] ;  /* 0x01410000ce1c783b */ /* 0x000e6e0000000200 */
[----:B------:R-:W-:Y:S01]  /*10140*/  HMMA.16816.F32.BF16 R32, R20, R14, R32 ;  /* 0x0000000e1420723c */ /* 0x000fe20000041820 */
[----:B------:R-:W2:Y:S07]  /*10150*/  LDSM.16.M88.4 R12, [R192+0x3000] ;  /* 0x00300000c00c783b */ /* 0x000eae0000000200 */
[C---:B----4-:R-:W-:Y:S08]  /*10160*/  HMMA.16816.F32.BF16 R44, R52.reuse, R24, R44 ;  /* 0x00000018342c723c */ /* 0x050ff0000004182c */
[----:B------:R-:W-:Y:S01]  /*10170*/  HMMA.16816.F32.BF16 R40, R52, R26, R40 ;  /* 0x0000001a3428723c */ /* 0x000fe20000041828 */
[----:B------:R-:W-:Y:S07]  /*10180*/  LDSM.16.M88.4 R24, [R205+0xb100] ;  /* 0x00b10000cd18783b */ /* 0x000fee0000000200 */
[C---:B------:R-:W-:Y:S01]  /*10190*/  HMMA.16816.F32.BF16 R56, R20.reuse, R10, R56 ;  /* 0x0000000a1438723c */ /* 0x040fe20000041838 */
[----:B------:R-:W-:Y:S07]  /*101a0*/  LDSM.16.M88.4 R8, [R205+0xa900] ;  /* 0x00a90000cd08783b */ /* 0x000fee0000000200 */
[C---:B------:R-:W-:Y:S08]  /*101b0*/  HMMA.16816.F32.BF16 R76, R20.reuse, R60, R76 ;  /* 0x0000003c144c723c */ /* 0x040ff0000004184c */
[----:B------:R-:W-:Y:S01]  /*101c0*/  HMMA.16816.F32.BF16 R68, R20, R62, R68 ;  /* 0x0000003e1444723c */ /* 0x000fe20000041844 */
[----:B------:R-:W-:Y:S04]  /*101d0*/  LDSM.16.M88.4 R60, [R202+0x14100] ;  /* 0x01410000ca3c783b */ /* 0x000fe80000000200 */
[----:B------:R-:W-:Y:S03]  /*101e0*/  LDSM.16.M88.4 R20, [R205+0xb900] ;  /* 0x00b90000cd14783b */ /* 0x000fe60000000200 */
[----:B-----5:R-:W-:Y:S01]  /*101f0*/  HMMA.16816.F32.BF16 R84, R52, R72, R36 ;  /* 0x000000483454723c */ /* 0x020fe20000041824 */
[----:B------:R-:W3:Y:S07]  /*10200*/  LDSM.16.M88.4 R36, [R204+0x4000] ;  /* 0x00400000cc24783b */ /* 0x000eee0000000200 */
[C---:B-1----:R-:W-:Y:S08]  /*10210*/  HMMA.16816.F32.BF16 R44, R28.reuse, R16, R44 ;  /* 0x000000101c2c723c */ /* 0x042ff0000004182c */
[----:B------:R-:W-:Y:S01]  /*10220*/  HMMA.16816.F32.BF16 R40, R28, R18, R40 ;  /* 0x000000121c28723c */ /* 0x000fe20000041828 */
[----:B------:R-:W-:Y:S07]  /*10230*/  LDSM.16.M88.4 R16, [R201+0x14100] ;  /* 0x01410000c910783b */ /* 0x000fee0000000200 */
[C---:B------:R-:W-:Y:S08]  /*10240*/  HMMA.16816.F32.BF16 R32, R52.reuse, R74, R32 ;  /* 0x0000004a3420723c */ /* 0x040ff00000041820 */
[C---:B--2---:R-:W-:Y:S08]  /*10250*/  HMMA.16816.F32.BF16 R48, R52.reuse, R12, R48 ;  /* 0x0000000c3430723c */ /* 0x044ff00000041830 */
[C---:B------:R-:W-:Y:S01]  /*10260*/  HMMA.16816.F32.BF16 R56, R52.reuse, R14, R56 ;  /* 0x0000000e3438723c */ /* 0x040fe20000041838 */
[----:B------:R-:W1:Y:S07]  /*10270*/  LDSM.16.M88.4 R12, [R200+0xa100] ;  /* 0x00a10000c80c783b */ /* 0x000e6e0000000200 */
[C---:B------:R-:W-:Y:S08]  /*10280*/  HMMA.16816.F32.BF16 R76, R52.reuse, R64, R76 ;  /* 0x00000040344c723c */ /* 0x040ff0000004184c */
[----:B------:R-:W-:Y:S01]  /*10290*/  HMMA.16816.F32.BF16 R68, R52, R66, R68 ;  /* 0x000000423444723c */ /* 0x000fe20000041844 */
[----:B------:R-:W2:Y:S04]  /*102a0*/  LDSM.16.M88.4 R64, [R204+0x4800] ;  /* 0x00480000cc40783b */ /* 0x000ea80000000200 */
[----:B------:R-:W4:Y:S03]  /*102b0*/  LDSM.16.M88.4 R52, [R204+0x5000] ;  /* 0x00500000cc34783b */ /* 0x000f260000000200 */
[C---:B---3--:R-:W-:Y:S08]  /*102c0*/  HMMA.16816.F32.BF16 R44, R60.reuse, R36, R44 ;  /* 0x000000243c2c723c */ /* 0x048ff0000004182c */
[----:B------:R-:W-:Y:S01]  /*102d0*/  HMMA.16816.F32.BF16 R40, R60, R38, R40 ;  /* 0x000000263c28723c */ /* 0x000fe20000041828 */
[----:B------:R-:W-:Y:S07]  /*102e0*/  LDSM.16.M88.4 R36, [R200+0xb100] ;  /* 0x00b10000c824783b */ /* 0x000fee0000000200 */
[C---:B------:R-:W-:Y:S08]  /*102f0*/  HMMA.16816.F32.BF16 R32, R28.reuse, R10, R32 ;  /* 0x0000000a1c20723c */ /* 0x040ff00000041820 */
[C---:B------:R-:W-:Y:S08]  /*10300*/  HMMA.16816.F32.BF16 R48, R28.reuse, R24, R48 ;  /* 0x000000181c30723c */ /* 0x040ff00000041830 */
[C---:B------:R-:W-:Y:S01]  /*10310*/  HMMA.16816.F32.BF16 R56, R28.reuse, R26, R56 ;  /* 0x0000001a1c38723c */ /* 0x040fe20000041838 */
[----:B------:R-:W-:Y:S07]  /*10320*/  LDSM.16.M88.4 R24, [R192+0x4000] ;  /* 0x00400000c018783b */ /* 0x000fee0000000200 */
[C---:B------:R-:W-:Y:S08]  /*10330*/  HMMA.16816.F32.BF16 R76, R28.reuse, R20, R76 ;  /* 0x000000141c4c723c */ /* 0x040ff0000004184c */
[C---:B------:R-:W-:Y:S01]  /*10340*/  HMMA.16816.F32.BF16 R68, R28.reuse, R22, R68 ;  /* 0x000000161c44723c */ /* 0x040fe20000041844 */
[----:B------:R-:W3:Y:S07]  /*10350*/  LDSM.16.M88.4 R20, [R199+0x14100] ;  /* 0x01410000c714783b */ /* 0x000eee0000000200 */
[----:B------:R-:W-:Y:S01]  /*10360*/  HMMA.16816.F32.BF16 R84, R28, R8, R84 ;  /* 0x000000081c54723c */ /* 0x000fe20000041854 */
[----:B------:R-:W5:Y:S04]  /*10370*/  LDSM.16.M88.4 R28, [R200+0xa900] ;  /* 0x00a90000c81c783b */ /* 0x000f680000000200 */
[----:B------:R-:W3:Y:S03]  /*10380*/  LDSM.16.M88.4 R8, [R204+0x5800] ;  /* 0x00580000cc08783b */ /* 0x000ee60000000200 */
[C---:B-1----:R-:W-:Y:S08]  /*10390*/  HMMA.16816.F32.BF16 R44, R16.reuse, R12, R44 ;  /* 0x0000000c102c723c */ /* 0x042ff0000004182c */
[----:B------:R-:W-:Y:S01]  /*103a0*/  HMMA.16816.F32.BF16 R40, R16, R14, R40 ;  /* 0x0000000e1028723c */ /* 0x000fe20000041828 */
[----:B------:R-:W-:Y:S07]  /*103b0*/  LDSM.16.M88.4 R12, [R192+0x5000] ;  /* 0x00500000c00c783b */ /* 0x000fee0000000200 */
[C---:B--2---:R-:W-:Y:S08]  /*103c0*/  HMMA.16816.F32.BF16 R32, R60.reuse, R66, R32 ;  /* 0x000000423c20723c */ /* 0x044ff00000041820 */
[C---:B----4-:R-:W-:Y:S08]  /*103d0*/  HMMA.16816.F32.BF16 R48, R60.reuse, R52, R48 ;  /* 0x000000343c30723c */ /* 0x050ff00000041830 */
[----:B------:R-:W-:Y:S01]  /*103e0*/  HMMA.16816.F32.BF16 R56, R60, R54, R56 ;  /* 0x000000363c38723c */ /* 0x000fe20000041838 */
[----:B------:R-:W1:Y:S07]  /*103f0*/  LDSM.16.M88.4 R52, [R192+0x4800] ;  /* 0x00480000c034783b */ /* 0x000e6e0000000200 */
[C---:B---3--:R-:W-:Y:S08]  /*10400*/  HMMA.16816.F32.BF16 R44, R20.reuse, R24, R44 ;  /* 0x00000018142c723c */ /* 0x048ff0000004182c */
[----:B------:R-:W-:Y:S01]  /*10410*/  HMMA.16816.F32.BF16 R40, R20, R26, R40 ;  /* 0x0000001a1428723c */ /* 0x000fe20000041828 */
[----:B------:R-:W2:Y:S07]  /*10420*/  LDSM.16.M88.4 R24, [R200+0xb900] ;  /* 0x00b90000c818783b */ /* 0x000eae0000000200 */
[C---:B-----5:R-:W-:Y:S08]  /*10430*/  HMMA.16816.F32.BF16 R32, R16.reuse, R30, R32 ;  /* 0x0000001e1020723c */ /* 0x060ff00000041820 */
[----:B------:R-:W-:Y:S01]  /*10440*/  HMMA.16816.F32.BF16 R48, R16, R36, R48 ;  /* 0x000000241030723c */ /* 0x000fe20000041830 */
[----:B------:R-:W-:-:S06]  /*10450*/  FMUL.FTZ R0, R44, c[0x0][0x320] ;  /* 0x0000c8002c007a20 */ /* 0x000fcc0000410000 */
[----:B------:R-:W-:Y:S01]  /*10460*/  @P5 IMAD.WIDE.U32 R36, R5, UR5, R216 ;  /* 0x0000000505245c25 */ /* 0x000fe2000f8e00d8 */
[----:B------:R-:W-:Y:S01]  /*10470*/  HMMA.16816.F32.BF16 R76, R60, R8, R76 ;  /* 0x000000083c4c723c */ /* 0x000fe2000004184c */
[----:B------:R-:W-:Y:S01]  /*10480*/  @UP0 UIMAD UR5, UR14, UR5, URZ ;  /* 0x000000050e0502a4 */ /* 0x000fe2000f8e023f */
[----:B------:R-:W3:Y:S01]  /*10490*/  MUFU.TANH R0, R0 ;  /* 0x0000000000007308 */ /* 0x000ee20000002400 */
[----:B------:R-:W-:Y:S02]  /*104a0*/  FMUL.FTZ R30, R41, c[0x0][0x320] ;  /* 0x0000c800291e7a20 */ /* 0x000fe40000410000 */
[----:B------:R-:W-:-:S03]  /*104b0*/  @UP0 UIMAD UR4, UR4, UR13, UR5 ;  /* 0x0000000d040402a4 */ /* 0x000fc6000f8e0205 */
[C---:B------:R-:W-:Y:S02]  /*104c0*/  HMMA.16816.F32.BF16 R84, R60.reuse, R64, R84 ;  /* 0x000000403c54723c */ /* 0x040fe40000041854 */
[----:B------:R-:W4:Y:S06]  /*104d0*/  MUFU.TANH R30, R30 ;  /* 0x0000001e001e7308 */ /* 0x000f2c0000002400 */
[----:B------:R-:W-:Y:S01]  /*104e0*/  HMMA.16816.F32.BF16 R68, R60, R10, R68 ;  /* 0x0000000a3c44723c */ /* 0x000fe20000041844 */
[----:B------:R-:W5:Y:S01]  /*104f0*/  LDSM.16.M88.4 R8, [R192+0x5800] ;  /* 0x00580000c008783b */ /* 0x000f620000000200 */
[----:B------:R-:W-:-:S06]  /*10500*/  DEPBAR.LE SB0, 0x0 ;  /* 0x000080000000791a */ /* 0x000fcc0000000000 */
[----:B------:R-:W-:Y:S07]  /*10510*/  HMMA.16816.F32.BF16 R56, R16, R38, R56 ;  /* 0x000000261038723c */ /* 0x000fee0000041838 */
[----:B------:R-:W-:Y:S01]  /*10520*/  FMUL.FTZ R39, R40, c[0x0][0x320] ;  /* 0x0000c80028277a20 */ /* 0x000fe20000410000 */
[C---:B-1----:R-:W-:Y:S01]  /*10530*/  HMMA.16816.F32.BF16 R32, R20.reuse, R54, R32 ;  /* 0x000000361420723c */ /* 0x042fe20000041820 */
[----:B------:R-:W-:Y:S02]  /*10540*/  LOP3.LUT R40, R7, 0xffffffe0, RZ, 0xc0, !PT ;  /* 0xffffffe007287812 */ /* 0x000fe400078ec0ff */
[----:B------:R-:W-:Y:S01]  /*10550*/  LEA.HI R38, R80, R83, RZ, 0x2 ;  /* 0x0000005350267211 */ /* 0x000fe200078f10ff */
[----:B------:R1:W1:Y:S02]  /*10560*/  MUFU.TANH R5, R39 ;  /* 0x0000002700057308 */ /* 0x0002640000002400 */
[C---:B------:R-:W-:Y:S01]  /*10570*/  IMAD.IADD R31, R83.reuse, 0x1, -R40 ;  /* 0x00000001531f7824 */ /* 0x040fe200078e0a28 */
[----:B------:R-:W-:Y:S01]  /*10580*/  LOP3.LUT R38, R38, 0xfffffffc, RZ, 0xc0, !PT ;  /* 0xfffffffc26267812 */ /* 0x000fe200078ec0ff */
[----:B------:R-:W-:Y:S04]  /*10590*/  HMMA.16816.F32.BF16 R48, R20, R12, R48 ;  /* 0x0000000c1430723c */ /* 0x000fe80000041830 */
[----:B------:R-:W-:-:S03]  /*105a0*/  IMAD.IADD R83, R83, 0x1, -R38 ;  /* 0x0000000153537824 */ /* 0x000fc600078e0a26 */
[----:B------:R-:W-:Y:S01]  /*105b0*/  SHF.R.S32.HI R12, RZ, 0x1f, R81 ;  /* 0x0000001fff0c7819 */ /* 0x000fe20000011451 */
[C---:B--2---:R-:W-:Y:S01]  /*105c0*/  HMMA.16816.F32.BF16 R76, R16.reuse, R24, R76 ;  /* 0x00000018104c723c */ /* 0x044fe2000004184c */
[C---:B------:R-:W-:Y:S02]  /*105d0*/  LEA.HI R38, R83.reuse, R83, RZ, 0x1 ;  /* 0x0000005353267211 */ /* 0x040fe400078f08ff */
[----:B------:R-:W-:Y:S02]  /*105e0*/  LEA.HI R12, R12, R81, RZ, 0x3 ;  /* 0x000000510c0c7211 */ /* 0x000fe400078f18ff */
[----:B------:R-:W-:Y:S02]  /*105f0*/  LOP3.LUT R38, R38, 0x1ffffffe, RZ, 0xc0, !PT ;  /* 0x1ffffffe26267812 */ /* 0x000fe400078ec0ff */
[----:B------:R-:W-:Y:S01]  /*10600*/  SHF.R.S32.HI R24, RZ, 0x1f, R31 ;  /* 0x0000001fff187819 */ /* 0x000fe2000001141f */
[----:B------:R-:W-:Y:S01]  /*10610*/  HMMA.16816.F32.BF16 R84, R16, R28, R84 ;  /* 0x0000001c1054723c */ /* 0x000fe20000041854 */
[----:B------:R-:W-:Y:S01]  /*10620*/  LOP3.LUT R12, R12, 0xffffff8, RZ, 0xc0, !PT ;  /* 0x0ffffff80c0c7812 */ /* 0x000fe200078ec0ff */
[----:B------:R-:W-:Y:S01]  /*10630*/  FMUL.FTZ R13, R32, c[0x0][0x320] ;  /* 0x0000c800200d7a20 */ /* 0x000fe20000410000 */
[----:B------:R-:W-:Y:S01]  /*10640*/  LEA.HI R24, R24, R31, RZ, 0x2 ;  /* 0x0000001f18187211 */ /* 0x000fe200078f10ff */
[----:B------:R-:W-:Y:S01]  /*10650*/  IMAD.IADD R83, R83, 0x1, -R38 ;  /* 0x0000000153537824 */ /* 0x000fe200078e0a26 */
[----:B------:R-:W-:Y:S01]  /*10660*/  @P5 LEA R32, P0, R36, c[0x0][0x1c8], 0x1 ;  /* 0x0000720024205a11 */ /* 0x000fe200078008ff */
[----:B------:R-:W-:-:S02]  /*10670*/  IMAD.IADD R212, R81, 0x1, -R12 ;  /* 0x0000000151d47824 */ /* 0x000fc400078e0a0c */
[----:B------:R-:W-:Y:S01]  /*10680*/  HMMA.16816.F32.BF16 R68, R16, R26, R68 ;  /* 0x0000001a1044723c */ /* 0x000fe20000041844 */
[----:B------:R-:W-:Y:S01]  /*10690*/  FMUL.FTZ R29, R45, c[0x0][0x320] ;  /* 0x0000c8002d1d7a20 */ /* 0x000fe20000410000 */
[----:B------:R-:W2:Y:S01]  /*106a0*/  MUFU.TANH R13, R13 ;  /* 0x0000000d000d7308 */ /* 0x000ea20000002400 */
[----:B------:R-:W-:Y:S02]  /*106b0*/  FMUL.FTZ R28, R46, c[0x0][0x320] ;  /* 0x0000c8002e1c7a20 */ /* 0x000fe40000410000 */
[----:B------:R-:W-:Y:S02]  /*106c0*/  FMUL.FTZ R48, R48, c[0x0][0x320] ;  /* 0x0000c80030307a20 */ /* 0x000fe40000410000 */
[----:B------:R-:W-:Y:S01]  /*106d0*/  IMAD.U32 R17, RZ, RZ, UR6 ;  /* 0x00000006ff117e24 */ /* 0x000fe2000f8e00ff */
[----:B------:R-:W-:Y:S01]  /*106e0*/  HMMA.16816.F32.BF16 R56, R20, R14, R56 ;  /* 0x0000000e1438723c */ /* 0x000fe20000041838 */
[----:B------:R-:W-:Y:S01]  /*106f0*/  FMUL.FTZ R49, R49, c[0x0][0x320] ;  /* 0x0000c80031317a20 */ /* 0x000fe20000410000 */
[----:B------:R-:W1:Y:S02]  /*10700*/  MUFU.TANH R29, R29 ;  /* 0x0000001d001d7308 */ /* 0x000e640000002400 */
[----:B------:R-:W-:-:S03]  /*10710*/  @P5 LEA R16, P6, R17, R32, 0x1 ;  /* 0x0000002011105211 */ /* 0x000fc600078c08ff */
[C---:B------:R-:W-:Y:S01]  /*10720*/  LEA.HI.SX32 R15, R24.reuse, UR18, 0x1e ;  /* 0x00000012180f7c11 */ /* 0x040fe2000f8ff2ff */
[----:B------:R-:W-:Y:S01]  /*10730*/  FMUL.FTZ R14, R33, c[0x0][0x320] ;  /* 0x0000c800210e7a20 */ /* 0x000fe20000410000 */
[C---:B------:R-:W-:Y:S01]  /*10740*/  HMMA.16816.F32.BF16 R84, R20.reuse, R52, R84 ;  /* 0x000000341454723c */ /* 0x040fe20000041854 */
[----:B------:R-:W-:Y:S01]  /*10750*/  LOP3.LUT R24, R24, 0x7ffffffc, RZ, 0xc0, !PT ;  /* 0x7ffffffc18187812 */ /* 0x000fe200078ec0ff */
[----:B------:R-:W1:Y:S01]  /*10760*/  MUFU.TANH R28, R28 ;  /* 0x0000001c001c7308 */ /* 0x000e620000002400 */
[----:B------:R-:W-:Y:S01]  /*10770*/  IMAD R212, R212, 0x10, R15 ;  /* 0x00000010d4d47824 */ /* 0x000fe200078e020f */
[----:B------:R-:W-:Y:S01]  /*10780*/  @P5 IADD3 R15, R37, UR4, RZ ;  /* 0x00000004250f5c10 */ /* 0x000fe2000fffe0ff */
[----:B------:R-:W-:Y:S01]  /*10790*/  ULDC UR4, c[0x0][0x324] ;  /* 0x0000c90000047ab9 */ /* 0x000fe20000000800 */
[----:B------:R-:W-:Y:S01]  /*107a0*/  IMAD.IADD R213, R31, 0x1, -R24 ;  /* 0x000000011fd57824 */ /* 0x000fe200078e0a18 */
[----:B------:R-:W-:Y:S01]  /*107b0*/  ULOP3.LUT UR4, URZ, UR4, URZ, 0x33, !UPT ;  /* 0x000000043f047292 */ /* 0x000fe2000f8e333f */
[----:B------:R-:W-:Y:S01]  /*107c0*/  @P5 LEA.HI.X R33, R36, c[0x0][0x1cc], R15, 0x1, P0 ;  /* 0x0000730024215a11 */ /* 0x000fe200000f0c0f */
[----:B------:R-:W-:Y:S01]  /*107d0*/  IMAD R212, R83, 0x8, R212 ;  /* 0x0000000853d47824 */ /* 0x000fe200078e02d4 */
[----:B------:R-:W-:Y:S01]  /*107e0*/  PLOP3.LUT P0, PT, PT, PT, UP3, 0x80, 0x0 ;  /* 0x000000000000781c */ /* 0x000fe20003f0f038 */
[----:B-----5:R-:W-:Y:S01]  /*107f0*/  HMMA.16816.F32.BF16 R76, R20, R8, R76 ;  /* 0x00000008144c723c */ /* 0x020fe2000004184c */
[----:B------:R-:W-:Y:S01]  /*10800*/  IMAD.U32 R15, RZ, RZ, UR7 ;  /* 0x00000007ff0f7e24 */ /* 0x000fe2000f8e00ff */
[----:B------:R-:W-:Y:S01]  /*10810*/  BAR.SYNC.DEFER_BLOCKING 0x0 ;  /* 0x0000000000007b1d */ /* 0x000fe20000010000 */
[----:B------:R-:W-:-:S04]  /*10820*/  @P4 IMAD.HI.U32 R18, R212, c[0x0][0x2c8], RZ ;  /* 0x0000b200d4124a27 */ /* 0x000fc800078e00ff */
[----:B------:R-:W-:Y:S01]  /*10830*/  IMAD.U32 R9, RZ, RZ, UR6 ;  /* 0x00000006ff097e24 */ /* 0x000fe2000f8e00ff */
[----:B------:R-:W-:Y:S01]  /*10840*/  HMMA.16816.F32.BF16 R68, R20, R10, R68 ;  /* 0x0000000a1444723c */ /* 0x000fe20000041844 */
[----:B------:R-:W-:Y:S01]  /*10850*/  IMAD.MOV.U32 R8, RZ, RZ, R212 ;  /* 0x000000ffff087224 */ /* 0x000fe200078e00d4 */
[----:B------:R-:W1:Y:S01]  /*10860*/  MUFU.TANH R14, R14 ;  /* 0x0000000e000e7308 */ /* 0x000e620000002400 */
[----:B------:R-:W-:Y:S01]  /*10870*/  IMAD.SHL.U32 R213, R213, 0x2, RZ ;  /* 0x00000002d5d57824 */ /* 0x000fe200078e00ff */
[----:B------:R-:W-:Y:S01]  /*10880*/  @P0 SHF.R.U32.HI R8, RZ, c[0x0][0x2cc], R18 ;  /* 0x0000b300ff080a19 */ /* 0x000fe20000011612 */
[----:B------:R-:W-:Y:S01]  /*10890*/  FMUL.FTZ R84, R84, c[0x0][0x320] ;  /* 0x0000c80054547a20 */ /* 0x000fe20000410000 */
[----:B------:R-:W-:Y:S01]  /*108a0*/  @P5 LEA.HI.X R17, R9, R33, R15, 0x1, P6 ;  /* 0x0000002109115211 */ /* 0x000fe200030f0c0f */
[----:B------:R-:W-:Y:S01]  /*108b0*/  IMAD.U32 R10, RZ, RZ, UR17 ;  /* 0x00000011ff0a7e24 */ /* 0x000fe2000f8e00ff */
[----:B------:R-:W-:Y:S01]  /*108c0*/  PLOP3.LUT P0, PT, PT, PT, UP2, 0x40, 0x0 ;  /* 0x000000000000781c */ /* 0x000fe20003f0e828 */
[----:B------:R-:W5:Y:S01]  /*108d0*/  SHFL.IDX PT, R9, R8, RZ, 0x1c1f ;  /* 0x001c1fff08097589 */ /* 0x000f6200000e0000 */
[----:B------:R-:W-:Y:S01]  /*108e0*/  FMUL.FTZ R85, R85, c[0x0][0x320] ;  /* 0x0000c80055557a20 */ /* 0x000fe20000410000 */
[----:B------:R1:W1:Y:S01]  /*108f0*/  MUFU.TANH R7, R84 ;  /* 0x0000005400077308 */ /* 0x0002620000002400 */
[----:B------:R-:W-:Y:S01]  /*10900*/  FMUL.FTZ R56, R56, c[0x0][0x320] ;  /* 0x0000c80038387a20 */ /* 0x000fe20000410000 */
[----:B------:R-:W-:Y:S01]  /*10910*/  IADD3 R21, R10, -UR23, -R213 ;  /* 0x800000170a157c10 */ /* 0x000fe2000fffe8d5 */
[----:B------:R-:W-:-:S02]  /*10920*/  FMUL.FTZ R57, R57, c[0x0][0x320] ;  /* 0x0000c80039397a20 */ /* 0x000fc40000410000 */
[----:B------:R-:W-:Y:S01]  /*10930*/  FMUL.FTZ R76, R76, c[0x0][0x320] ;  /* 0x0000c8004c4c7a20 */ /* 0x000fe20000410000 */
[----:B------:R-:W-:Y:S01]  /*10940*/  IADD3 R22, R21, c[0x0][0x328], RZ ;  /* 0x0000ca0015167a10 */ /* 0x000fe20007ffe0ff */
[----:B------:R-:W-:Y:S01]  /*10950*/  FMUL.FTZ R77, R77, c[0x0][0x320] ;  /* 0x0000c8004d4d7a20 */ /* 0x000fe20000410000 */
[----:B------:R1:W1:Y:S01]  /*10960*/  MUFU.TANH R12, R85 ;  /* 0x00000055000c7308 */ /* 0x0002620000002400 */
[----:B------:R-:W-:Y:S01]  /*10970*/  @!PT LDS RZ, [RZ] ;  /* 0x00000000fffff984 */ /* 0x000fe20000000800 */
[----:B------:R-:W-:Y:S01]  /*10980*/  @!PT LDS RZ, [RZ] ;  /* 0x00000000fffff984 */ /* 0x000fe20000000800 */
[----:B------:R1:W-:Y:S01]  /*10990*/  @P5 LDGSTS.E.BYPASS.LTC128B.128 [R207+0x6100], [R32.64], !P3 ;  /* 0x0610000020cf5fae */ /* 0x0003e2000d901d5c */
[----:B------:R-:W-:-:S03]  /*109a0*/  IADD3 R21, R21, UR4, RZ ;  /* 0x0000000415157c10 */ /* 0x000fc6000fffe0ff */
[----:B------:R-:W-:Y:S01]  /*109b0*/  FMUL.FTZ R68, R68, c[0x0][0x320] ;  /* 0x0000c80044447a20 */ /* 0x000fe20000410000 */
[----:B------:R1:W-:Y:S01]  /*109c0*/  @P5 LDGSTS.E.BYPASS.LTC128B.128 [R207+0x8100], [R32.64+0x80], !P2 ;  /* 0x0810008020cf5fae */ /* 0x0003e2000d101d5c */
[----:B------:R-:W-:Y:S01]  /*109d0*/  FMUL.FTZ R69, R69, c[0x0][0x320] ;  /* 0x0000c80045457a20 */ /* 0x000fe20000410000 */
[----:B------:R1:W1:Y:S02]  /*109e0*/  MUFU.TANH R155, R48 ;  /* 0x00000030009b7308 */ /* 0x0002640000002400 */
[----:B------:R1:W-:Y:S04]  /*109f0*/  @P5 LDGSTS.E.BYPASS.LTC128B.128 [R207+0xa100], [R32.64+0x100], !P1 ;  /* 0x0a10010020cf5fae */ /* 0x0003e8000c901d5c */
[----:B------:R1:W-:Y:S01]  /*10a00*/  @P5 LDGSTS.E.BYPASS.LTC128B.128 [R207+0x7100], [R16.64], !P3 ;  /* 0x0710000010cf5fae */ /* 0x0003e2000d901d5c */
[--C-:B-----5:R-:W-:Y:S01]  /*10a10*/  IMAD.IADD R11, R22, 0x1, R9.reuse ;  /* 0x00000001160b7824 */ /* 0x120fe200078e0209 */
[----:B------:R1:W1:Y:S01]  /*10a20*/  MUFU.TANH R163, R49 ;  /* 0x0000003100a37308 */ /* 0x0002620000002400 */
[----:B------:R-:W-:Y:S01]  /*10a30*/  IMAD.IADD R23, R21, 0x1, R9 ;  /* 0x0000000115177824 */ /* 0x000fe200078e0209 */
[----:B------:R1:W-:Y:S04]  /*10a40*/  @P5 LDGSTS.E.BYPASS.LTC128B.128 [R207+0x9100], [R16.64+0x80], !P2 ;  /* 0x0910008010cf5fae */ /* 0x0003e8000d101d5c */
[----:B------:R1:W-:Y:S02]  /*10a50*/  @P5 LDGSTS.E.BYPASS.LTC128B.128 [R207+0xb100], [R16.64+0x100], !P1 ;  /* 0x0b10010010cf5fae */ /* 0x0003e4000c901d5c */
[----:B------:R1:W1:Y:S02]  /*10a60*/  MUFU.TANH R161, R56 ;  /* 0x0000003800a17308 */ /* 0x0002640000002400 */
[----:B------:R-:W0:Y:S06]  /*10a70*/  LDGDEPBAR ;  /* 0x00000000000079af */ /* 0x000e2c0000000000 */
[----:B------:R1:W1:Y:S08]  /*10a80*/  MUFU.TANH R157, R57 ;  /* 0x00000039009d7308 */ /* 0x0002700000002400 */
[----:B------:R2:W2:Y:S08]  /*10a90*/  MUFU.TANH R167, R76 ;  /* 0x0000004c00a77308 */ /* 0x0004b00000002400 */
[----:B------:R2:W2:Y:S01]  /*10aa0*/  MUFU.TANH R165, R77 ;  /* 0x0000004d00a57308 */ /* 0x0004a20000002400 */
[----:B-1----:R-:W-:-:S04]  /*10ab0*/  IADD3 R16, -R213, UR12, -R6 ;  /* 0x0000000cd5107c10 */ /* 0x002fc8000fffe906 */
[----:B------:R-:W-:-:S03]  /*10ac0*/  IMNMX R24, R11, R16, PT ;  /* 0x000000100b187217 */ /* 0x000fc60003800200 */
[----:B------:R1:W1:Y:S08]  /*10ad0*/  MUFU.TANH R143, R68 ;  /* 0x00000044008f7308 */ /* 0x0002700000002400 */
[----:B------:R1:W1:Y:S01]  /*10ae0*/  MUFU.TANH R141, R69 ;  /* 0x00000045008d7308 */ /* 0x0002620000002400 */
[----:B------:R-:W-:Y:S05]  /*10af0*/  @P0 BRA `(.L_x_385) ;  /* 0x0000016000000947 */ /* 0x000fea0003800000 */
[----:B--234-:R-:W-:Y:S01]  /*10b00*/  IMAD.U32 R10, RZ, RZ, UR23 ;  /* 0x00000017ff0a7e24 */ /* 0x01cfe2000f8e00ff */
        /* <DEDUP_REMOVED lines=11> */
.L_x_387:
[----:B------:R-:W-:-:S04]  /*10bc0*/  MOV R9, c[0x0][0x32c] ;  /* 0x0000cb0000097a02 */ /* 0x000fc80000000f00 */
[----:B------:R-:W-:-:S13]  /*10bd0*/  ISETP.NE.AND P0, PT, R9, 0x1, PT ;  /* 0x000000010900780c */ /* 0x000fda0003f05270 */
[----:B------:R-:W-:-:S05]  /*10be0*/  @P0 IMAD.HI.U32 R9, R11, c[0x0][0x330], RZ ;  /* 0x0000cc000b090a27 */ /* 0x000fca00078e00ff */
[----:B------:R-:W-:Y:S02]  /*10bf0*/  @P0 SHF.R.U32.HI R11, RZ, c[0x0][0x334], R9 ;  /* 0x0000cd00ff0b0a19 */ /* 0x000fe40000011609 */
.L_x_388:
[----:B------:R-:W-:Y:S05]  /*10c00*/  BSYNC B0 ;  /* 0x0000000000007941 */ /* 0x000fea0003800000 */
.L_x_386:
[----:B------:R-:W-:-:S04]  /*10c10*/  IMAD R10, R11, c[0x0][0x32c], -R6 ;  /* 0x0000cb000b0a7a24 */ /* 0x000fc800078e0a06 */
[----:B------:R-:W-:-:S05]  /*10c20*/  IMAD.IADD R10, R10, 0x1, -R213 ;  /* 0x000000010a0a7824 */ /* 0x000fca00078e0ad5 */
[----:B------:R-:W-:Y:S02]  /*10c30*/  IADD3 R9, R10, c[0x0][0x32c], RZ ;  /* 0x0000cb000a097a10 */ /* 0x000fe40007ffe0ff */
[----:B------:R-:W-:Y:S02]  /*10c40*/  IMNMX R23, R23, R10, !PT ;  /* 0x0000000a17177217 */ /* 0x000fe40007800200 */
[----:B------:R-:W-:Y:S02]  /*10c50*/  IMNMX R24, R24, R9, PT ;  /* 0x0000000918187217 */ /* 0x000fe40003800200 */
.L_x_385:
        /* <DEDUP_REMOVED lines=19> */
[----:B------:R-:W-:Y:S01]  /*10d90*/  ISETP.GT.AND P6, PT, R23, 0x8, P0 ;  /* 0x000000081700780c */ /* 0x000fe200007c4270 */
        /* <DEDUP_REMOVED lines=12> */
[----:B------:R-:W3:Y:S01]  /*10e60*/  MUFU.TANH R19, R19 ;  /* 0x0000001300137308 */ /* 0x000ee20000002400 */
[----:B------:R-:W-:Y:S01]  /*10e70*/  FSEL R17, R5, -INF , !P6 ;  /* 0xff80000005117808 */ /* 0x000fe20007000000 */
[----:B--2---:R-:W-:Y:S01]  /*10e80*/  IMAD.IADD R21, R21, 0x1, R8 ;  /* 0x0000000115157824 */ /* 0x004fe200078e0208 */
[----:B------:R-:W-:-:S02]  /*10e90*/  FSEL R15, R30, -INF , !P5 ;  /* 0xff8000001e0f7808 */ /* 0x000fc40006800000 */
[C---:B------:R-:W-:Y:S02]  /*10ea0*/  ISETP.GT.AND P6, PT, R23.reuse, 0x11, P0 ;  /* 0x000000111700780c */ /* 0x040fe400007c4270 */
[C---:B------:R-:W-:Y:S01]  /*10eb0*/  ISETP.GT.AND P5, PT, R23.reuse, 0x18, P0 ;  /* 0x000000181700780c */ /* 0x040fe200007a4270 */
[----:B------:R2:W4:Y:S01]  /*10ec0*/  MUFU.TANH R170, R58 ;  /* 0x0000003a00aa7308 */ /* 0x0005220000002400 */
[----:B------:R-:W-:Y:S02]  /*10ed0*/  FSEL R5, R14, -INF , !P4 ;  /* 0xff8000000e057808 */ /* 0x000fe40006000000 */
[----:B------:R-:W-:Y:S02]  /*10ee0*/  ISETP.GT.AND P4, PT, R23, 0x28, P0 ;  /* 0x000000281700780c */ /* 0x000fe40000784270 */
[C---:B------:R-:W-:Y:S02]  /*10ef0*/  ISETP.LT.OR P6, PT, R24.reuse, 0x12, P6 ;  /* 0x000000121800780c */ /* 0x040fe400037c1670 */
[C---:B------:R-:W-:Y:S01]  /*10f00*/  ISETP.LT.OR P5, PT, R24.reuse, 0x19, P5 ;  /* 0x000000191800780c */ /* 0x040fe20002fa1670 */
[----:B------:R2:W1:Y:S01]  /*10f10*/  MUFU.TANH R166, R59 ;  /* 0x0000003b00a67308 */ /* 0x0004620000002400 */
[----:B------:R-:W-:-:S02]  /*10f20*/  ISETP.LT.OR P4, PT, R24, 0x29, P4 ;  /* 0x000000291800780c */ /* 0x000fc40002781670 */
[----:B------:R-:W-:Y:S02]  /*10f30*/  FSEL R9, R12, -INF , !P6 ;  /* 0xff8000000c097808 */ /* 0x000fe40007000000 */
[----:B------:R-:W-:Y:S01]  /*10f40*/  FSEL R7, R13, -INF , !P5 ;  /* 0xff8000000d077808 */ /* 0x000fe20006800000 */
[----:B------:R-:W-:Y:S01]  /*10f50*/  IMAD.IADD R13, R22, 0x1, R8 ;  /* 0x00000001160d7824 */ /* 0x000fe200078e0208 */
[C---:B------:R-:W-:Y:S01]  /*10f60*/  ISETP.GT.AND P6, PT, R23.reuse, 0x20, P0 ;  /* 0x000000201700780c */ /* 0x040fe200007c4270 */
[----:B------:R-:W1:Y:S01]  /*10f70*/  MUFU.TANH R10, R10 ;  /* 0x0000000a000a7308 */ /* 0x000e620000002400 */
[----:B------:R-:W-:Y:S02]  /*10f80*/  ISETP.GT.AND P5, PT, R23, 0x21, P0 ;  /* 0x000000211700780c */ /* 0x000fe400007a4270 */
[----:B------:R-:W-:Y:S02]  /*10f90*/  FSEL R161, R161, -INF , !P4 ;  /* 0xff800000a1a17808 */ /* 0x000fe40006000000 */
[----:B------:R-:W-:-:S02]  /*10fa0*/  ISETP.GT.AND P4, PT, R23, 0x31, P0 ;  /* 0x000000311700780c */ /* 0x000fc40000784270 */
[C---:B------:R-:W-:Y:S01]  /*10fb0*/  ISETP.LT.OR P6, PT, R24.reuse, 0x21, P6 ;  /* 0x000000211800780c */ /* 0x040fe200037c1670 */
[----:B------:R-:W1:Y:S01]  /*10fc0*/  MUFU.TANH R18, R18 ;  /* 0x0000001200127308 */ /* 0x000e620000002400 */
[C---:B------:R-:W-:Y:S02]  /*10fd0*/  ISETP.LT.OR P5, PT, R24.reuse, 0x22, P5 ;  /* 0x000000221800780c */ /* 0x040fe40002fa1670 */
[----:B------:R-:W-:Y:S02]  /*10fe0*/  ISETP.LT.OR P4, PT, R24, 0x32, P4 ;  /* 0x000000321800780c */ /* 0x000fe40002781670 */
[----:B------:R-:W-:Y:S02]  /*10ff0*/  FSEL R155, R155, -INF , !P6 ;  /* 0xff8000009b9b7808 */ /* 0x000fe40007000000 */
[----:B------:R-:W-:Y:S01]  /*11000*/  FSEL R163, R163, -INF , !P5 ;  /* 0xff800000a3a37808 */ /* 0x000fe20006800000 */
[----:B------:R2:W1:Y:S01]  /*11010*/  MUFU.TANH R164, R78 ;  /* 0x0000004e00a47308 */ /* 0x0004620000002400 */
[----:B------:R-:W-:-:S02]  /*11020*/  ISETP.GT.AND P6, PT, R23, 0x29, P0 ;  /* 0x000000291700780c */ /* 0x000fc400007c4270 */
[----:B------:R-:W-:Y:S02]  /*11030*/  ISETP.GT.AND P5, PT, R23, 0x30, P0 ;  /* 0x000000301700780c */ /* 0x000fe400007a4270 */
[----:B------:R-:W-:Y:S02]  /*11040*/  FSEL R165, R165, -INF , !P4 ;  /* 0xff800000a5a57808 */ /* 0x000fe40006000000 */
[----:B------:R-:W-:Y:S01]  /*11050*/  PLOP3.LUT P4, PT, PT, PT, UP2, 0x40, 0x0 ;  /* 0x000000000000781c */ /* 0x000fe20003f8e828 */
[----:B------:R2:W1:Y:S01]  /*11060*/  MUFU.TANH R142, R79 ;  /* 0x0000004f008e7308 */ /* 0x0004620000002400 */
[C---:B------:R-:W-:Y:S02]  /*11070*/  ISETP.LT.OR P6, PT, R24.reuse, 0x2a, P6 ;  /* 0x0000002a1800780c */ /* 0x040fe400037c1670 */
[----:B------:R-:W-:Y:S02]  /*11080*/  ISETP.LT.OR P5, PT, R24, 0x31, P5 ;  /* 0x000000311800780c */ /* 0x000fe40002fa1670 */
[----:B------:R-:W-:-:S02]  /*11090*/  FSEL R157, R157, -INF , !P6 ;  /* 0xff8000009d9d7808 */ /* 0x000fc40007000000 */
[----:B------:R-:W-:Y:S01]  /*110a0*/  FSEL R167, R167, -INF , !P5 ;  /* 0xff800000a7a77808 */ /* 0x000fe20006800000 */
[----:B------:R-:W1:Y:S01]  /*110b0*/  MUFU.TANH R26, R26 ;  /* 0x0000001a001a7308 */ /* 0x000e620000002400 */
[C---:B------:R-:W-:Y:S02]  /*110c0*/  ISETP.GT.AND P6, PT, R23.reuse, 0x38, P0 ;  /* 0x000000381700780c */ /* 0x040fe400007c4270 */
[----:B------:R-:W-:Y:S02]  /*110d0*/  ISETP.GT.AND P5, PT, R23, 0x39, P0 ;  /* 0x000000391700780c */ /* 0x000fe400007a4270 */
[C---:B------:R-:W-:Y:S02]  /*110e0*/  ISETP.LT.OR P6, PT, R24.reuse, 0x39, P6 ;  /* 0x000000391800780c */ /* 0x040fe400037c1670 */
[----:B------:R-:W-:Y:S01]  /*110f0*/  ISETP.LT.OR P5, PT, R24, 0x3a, P5 ;  /* 0x0000003a1800780c */ /* 0x000fe20002fa1670 */
[----:B------:R-:W1:Y:S01]  /*11100*/  MUFU.TANH R25, R25 ;  /* 0x0000001900197308 */ /* 0x000e620000002400 */
[----:B------:R-:W-:-:S02]  /*11110*/  IMNMX R0, R13, R16, PT ;  /* 0x000000100d007217 */ /* 0x000fc40003800200 */
[----:B-1----:R-:W-:Y:S02]  /*11120*/  FSEL R143, R143, -INF , !P6 ;  /* 0xff8000008f8f7808 */ /* 0x002fe40007000000 */
[----:B------:R-:W-:-:S03]  /*11130*/  FSEL R141, R141, -INF , !P5 ;  /* 0xff8000008d8d7808 */ /* 0x000fc60006800000 */
[----:B------:R2:W1:Y:S08]  /*11140*/  MUFU.TANH R140, R70 ;  /* 0x00000046008c7308 */ /* 0x0004700000002400 */
[----:B------:R2:W1:Y:S08]  /*11150*/  MUFU.TANH R160, R71 ;  /* 0x0000004700a07308 */ /* 0x0004700000002400 */
[----:B------:R2:W1:Y:S08]  /*11160*/  MUFU.TANH R172, R50 ;  /* 0x0000003200ac7308 */ /* 0x0004700000002400 */
[----:B------:R2:W1:Y:S08]  /*11170*/  MUFU.TANH R12, R47 ;  /* 0x0000002f000c7308 */ /* 0x0004700000002400 */
[----:B------:R-:W1:Y:S08]  /*11180*/  MUFU.TANH R42, R42 ;  /* 0x0000002a002a7308 */ /* 0x000e700000002400 */
        /* <DEDUP_REMOVED lines=14> */
.L_x_391:
[----:B------:R-:W-:-:S04]  /*11270*/  MOV R8, c[0x0][0x32c] ;  /* 0x0000cb0000087a02 */ /* 0x000fc80000000f00 */
[----:B------:R-:W-:-:S13]  /*11280*/  ISETP.NE.AND P4, PT, R8, 0x1, PT ;  /* 0x000000010800780c */ /* 0x000fda0003f85270 */
[----:B------:R-:W-:-:S05]  /*11290*/  @P4 IMAD.HI.U32 R8, R13, c[0x0][0x330], RZ ;  /* 0x0000cc000d084a27 */ /* 0x000fca00078e00ff */
[----:B------:R-:W-:Y:S02]  /*112a0*/  @P4 SHF.R.U32.HI R13, RZ, c[0x0][0x334], R8 ;  /* 0x0000cd00ff0d4a19 */ /* 0x000fe40000011608 */
.L_x_392:
[----:B------:R-:W-:Y:S05]  /*112b0*/  BSYNC B0 ;  /* 0x0000000000007941 */ /* 0x000fea0003800000 */
.L_x_390:
[----:B------:R-:W-:-:S04]  /*112c0*/  IMAD R6, R13, c[0x0][0x32c], -R6 ;  /* 0x0000cb000d067a24 */ /* 0x000fc800078e0a06 */
[----:B------:R-:W-:-:S05]  /*112d0*/  IMAD.IADD R6, R6, 0x1, -R213 ;  /* 0x0000000106067824 */ /* 0x000fca00078e0ad5 */
[----:B------:R-:W-:Y:S02]  /*112e0*/  IADD3 R13, R6, c[0x0][0x32c], RZ ;  /* 0x0000cb00060d7a10 */ /* 0x000fe40007ffe0ff */
[----:B------:R-:W-:Y:S02]  /*112f0*/  IMNMX R21, R21, R6, !PT ;  /* 0x0000000615157217 */ /* 0x000fe40007800200 */
[----:B------:R-:W-:Y:S02]  /*11300*/  IMNMX R0, R0, R13, PT ;  /* 0x0000000d00007217 */ /* 0x000fe40003800200 */
.L_x_389:
[----:B---34-:R-:W-:Y:S01]  /*11310*/  FMNMX.FTZ R8, R20, R29, !PT ;  /* 0x0000001d14087209 */ /* 0x018fe20007810000 */
[----:B------:R-:W-:Y:S01]  /*11320*/  IMAD.SHL.U32 R203, R4, 0x2, RZ ;  /* 0x0000000204cb7824 */ /* 0x000fe200078e00ff */
[----:B------:R-:W-:Y:S01]  /*11330*/  ISETP.GT.AND P5, PT, R21, 0x9, P0 ;  /* 0x000000091500780c */ /* 0x000fe200007a4270 */
[----:B------:R-:W-:Y:S01]  /*11340*/  @UP3 USHF.L.U32 UR16, UR16, 0x7, URZ ;  /* 0x0000000710103899 */ /* 0x000fe2000800063f */
[----:B------:R-:W-:Y:S01]  /*11350*/  FMNMX.FTZ R8, R17, R8, !PT ;  /* 0x0000000811087209 */ /* 0x000fe20007810000 */
[--C-:B------:R-:W-:Y:S01]  /*11360*/  IMAD R197, R3, 0x2, R203.reuse ;  /* 0x0000000203c57824 */ /* 0x100fe200078e02cb */
[----:B------:R-:W-:Y:S01]  /*11370*/  ISETP.LT.OR P5, PT, R0, 0xa, P5 ;  /* 0x0000000a0000780c */ /* 0x000fe20002fa1670 */
[----:B------:R-:W-:Y:S01]  /*11380*/  IMAD R198, R2, 0x2, R203 ;  /* 0x0000000202c67824 */ /* 0x000fe200078e02cb */
[----:B------:R-:W-:Y:S01]  /*11390*/  FMNMX.FTZ R8, R15, R8, !PT ;  /* 0x000000080f087209 */ /* 0x000fe20007810000 */
[----:B------:R-:W-:Y:S01]  /*113a0*/  LDSM.16.MT88.4 R124, [R203+0x100] ;  /* 0x00010000cb7c783b */ /* 0x000fe20000004200 */
[----:B------:R-:W-:Y:S01]  /*113b0*/  FSEL R6, R19, -INF , !P5 ;  /* 0xff80000013067808 */ /* 0x000fe20006800000 */
[----:B------:R-:W-:Y:S01]  /*113c0*/  IMAD R196, R3, 0x2, R198 ;  /* 0x0000000203c47824 */ /* 0x000fe200078e02c6 */
[----:B------:R-:W-:Y:S01]  /*113d0*/  FMNMX.FTZ R8, R11, R8, !PT ;  /* 0x000000080b087209 */ /* 0x000fe20007810000 */
[----:B--2---:R-:W-:Y:S01]  /*113e0*/  LDSM.16.MT88.4 R56, [R197+0x2100] ;  /* 0x00210000c538783b */ /* 0x004fe20000004200 */
[C---:B------:R-:W-:Y:S01]  /*113f0*/  ISETP.GT.AND P6, PT, R21.reuse, 0x1, P0 ;  /* 0x000000011500780c */ /* 0x040fe200007c4270 */
[----:B------:R-:W-:Y:S01]  /*11400*/  ULDC.64 UR4, c[0x0][0x2c8] ;  /* 0x0000b20000047ab9 */ /* 0x000fe20000000a00 */
[----:B------:R-:W-:Y:S01]  /*11410*/  ISETP.GT.AND P5, PT, R21, RZ, P0 ;  /* 0x000000ff1500720c */ /* 0x000fe200007a4270 */
[----:B------:R-:W-:Y:S01]  /*11420*/  LDSM.16.MT88.4 R64, [R196+0x2100] ;  /* 0x00210000c440783b */ /* 0x000fe20000004200 */
[----:B------:R-:W-:Y:S01]  /*11430*/  FMNMX.FTZ R8, R9, R8, !PT ;  /* 0x0000000809087209 */ /* 0x000fe20007810000 */
[----:B------:R-:W-:Y:S01]  /*11440*/  UIMAD.WIDE.U32 UR16, UR16, UR4, URZ ;  /* 0x00000004101072a5 */ /* 0x000fe2000f8e003f */
[----:B------:R-:W-:Y:S01]  /*11450*/  ISETP.GT.AND P4, PT, R21, 0x8, P0 ;  /* 0x000000081500780c */ /* 0x000fe20000784270 */
[----:B------:R-:W-:Y:S01]  /*11460*/  LDSM.16.MT88.4 R116, [R198+0x100] ;  /* 0x00010000c674783b */ /* 0x000fe20000004200 */
[C---:B------:R-:W-:Y:S01]  /*11470*/  ISETP.LT.OR P6, PT, R0.reuse, 0x2, P6 ;  /* 0x000000020000780c */ /* 0x040fe200037c1670 */
[----:B------:R-:W-:Y:S01]  /*11480*/  UIADD3 UR9, UR9, -0x2, URZ ;  /* 0xfffffffe09097890 */ /* 0x000fe2000fffe03f */
[C---:B------:R-:W-:Y:S01]  /*11490*/  ISETP.LT.OR P5, PT, R0.reuse, 0x1, P5 ;  /* 0x000000010000780c */ /* 0x040fe20002fa1670 */
[----:B------:R-:W-:Y:S01]  /*114a0*/  LDSM.16.MT88.4 R108, [R197+0x100] ;  /* 0x00010000c56c783b */ /* 0x000fe20000004200 */
[----:B------:R-:W-:Y:S01]  /*114b0*/  FMNMX.FTZ R8, R7, R8, !PT ;  /* 0x0000000807087209 */ /* 0x000fe20007810000 */
[----:B------:R-:W-:Y:S01]  /*114c0*/  @UP3 UMOV UR13, UR17 ;  /* 0x00000011000d3c82 */ /* 0x000fe20008000000 */
[----:B------:R-:W-:Y:S01]  /*114d0*/  ISETP.LT.OR P4, PT, R0, 0x9, P4 ;  /* 0x000000090000780c */ /* 0x000fe20002781670 */
[----:B------:R-:W-:Y:S01]  /*114e0*/  LDSM.16.MT88.4 R100, [R196+0x100] ;  /* 0x00010000c464783b */ /* 0x000fe20000004200 */
[----:B-1----:R-:W-:Y:S01]  /*114f0*/  FSEL R22, R12, -INF , !P6 ;  /* 0xff8000000c167808 */ /* 0x002fe20007000000 */
[----:B------:R-:W-:Y:S01]  /*11500*/  @UP3 USHF.R.U32.HI UR18, URZ, UR5, UR13 ;  /* 0x000000053f123299 */ /* 0x000fe2000801160d */
[----:B------:R-:W-:Y:S01]  /*11510*/  FSEL R28, R28, -INF , !P5 ;  /* 0xff8000001c1c7808 */ /* 0x000fe20006800000 */
[----:B------:R-:W-:Y:S01]  /*11520*/  LDSM.16.MT88.4 R48, [R198+0x2100] ;  /* 0x00210000c630783b */ /* 0x000fe20000004200 */
[----:B------:R-:W-:Y:S01]  /*11530*/  ISETP.GT.AND P6, PT, R21, 0x10, P0 ;  /* 0x000000101500780c */ /* 0x000fe200007c4270 */
[----:B------:R-:W-:Y:S01]  /*11540*/  UIADD3 UR18, UR10, UR18, URZ ;  /* 0x000000120a127290 */ /* 0x000fe2000fffe03f */
[----:B------:R-:W-:Y:S01]  /*11550*/  FMNMX.FTZ R24, R5, R8, !PT ;  /* 0x0000000805187209 */ /* 0x000fe20007810000 */
[----:B------:R-:W-:Y:S01]  /*11560*/  LDSM.16.MT88.4 R72, [R203+0x4100] ;  /* 0x00410000cb48783b */ /* 0x000fe20000004200 */
[----:B------:R-:W-:Y:S01]  /*11570*/  FSEL R16, R42, -INF , !P4 ;  /* 0xff8000002a107808 */ /* 0x000fe20006000000 */
[----:B------:R-:W-:Y:S01]  /*11580*/  ULDC UR10, c[0x0][0x328] ;  /* 0x0000ca00000a7ab9 */ /* 0x000fe20000000800 */
[----:B------:R-:W-:Y:S01]  /*11590*/  FMNMX.FTZ R13, R28, R22, !PT ;  /* 0x000000161c0d7209 */ /* 0x000fe20007810000 */
[----:B------:R-:W-:Y:S01]  /*115a0*/  LDSM.16.MT88.4 R40, [R203+0x2100] ;  /* 0x00210000cb28783b */ /* 0x000fe20000004200 */
[----:B------:R-:W-:Y:S01]  /*115b0*/  ISETP.GT.AND P5, PT, R21, 0x19, P0 ;  /* 0x000000191500780c */ /* 0x000fe200007a4270 */
[----:B------:R-:W-:Y:S01]  /*115c0*/  UIADD3 UR10, UR18, UR10, URZ ;  /* 0x0000000a120a7290 */ /* 0x000fe2000fffe03f */
[----:B------:R-:W-:Y:S01]  /*115d0*/  ISETP.LT.OR P6, PT, R0, 0x11, P6 ;  /* 0x000000110000780c */ /* 0x000fe200037c1670 */
[----:B------:R-:W-:Y:S01]  /*115e0*/  LDSM.16.MT88.4 R80, [R198+0x4100] ;  /* 0x00410000c650783b */ /* 0x000fe20000004200 */
[----:B------:R-:W-:Y:S01]  /*115f0*/  FMNMX.FTZ R24, R155, R24, !PT ;  /* 0x000000189b187209 */ /* 0x000fe20007810000 */
[----:B------:R-:W-:Y:S01]  /*11600*/  IMAD.U32 R181, RZ, RZ, UR9 ;  /* 0x00000009ffb57e24 */ /* 0x000fe2000f8e00ff */
[----:B------:R-:W-:Y:S01]  /*11610*/  ISETP.GT.AND P4, PT, R21, 0x11, P0 ;  /* 0x000000111500780c */ /* 0x000fe20000784270 */
[----:B------:R-:W-:Y:S01]  /*11620*/  LDSM.16.MT88.4 R88, [R197+0x4100] ;  /* 0x00410000c558783b */ /* 0x000fe20000004200 */
[----:B------:R-:W-:-:S02]  /*11630*/  FMNMX.FTZ R13, R16, R13, !PT ;  /* 0x0000000d100d7209 */ /* 0x000fc40007810000 */
[----:B------:R-:W-:Y:S01]  /*11640*/  ISETP.LT.OR P5, PT, R0, 0x1a, P5 ;  /* 0x0000001a0000780c */ /* 0x000fe20002fa1670 */
[----:B------:R-:W-:Y:S01]  /*11650*/  LDSM.16.MT88.4 R136, [R198+0x900] ;  /* 0x00090000c688783b */ /* 0x000fe20000004200 */
[----:B------:R-:W-:Y:S02]  /*11660*/  FSEL R14, R26, -INF , !P6 ;  /* 0xff8000001a0e7808 */ /* 0x000fe40007000000 */
[----:B------:R-:W-:Y:S01]  /*11670*/  FMNMX.FTZ R24, R163, R24, !PT ;  /* 0x00000018a3187209 */ /* 0x000fe20007810000 */
[----:B------:R-:W-:Y:S01]  /*11680*/  LDSM.16.MT88.4 R32, [R197+0x900] ;  /* 0x00090000c520783b */ /* 0x000fe20000004200 */
[----:B------:R-:W-:Y:S02]  /*11690*/  ISETP.LT.OR P4, PT, R0, 0x12, P4 ;  /* 0x000000120000780c */ /* 0x000fe40002781670 */
[----:B------:R-:W-:Y:S02]  /*116a0*/  ISETP.GT.AND P6, PT, R21, 0x18, P0 ;  /* 0x000000181500780c */ /* 0x000fe400007c4270 */
[----:B------:R-:W-:-:S02]  /*116b0*/  FMNMX.FTZ R13, R6, R13, !PT ;  /* 0x0000000d060d7209 */ /* 0x000fc40007810000 */
[----:B------:R-:W-:Y:S02]  /*116c0*/  FSEL R8, R18, -INF , !P5 ;  /* 0xff80000012087808 */ /* 0x000fe40006800000 */
[----:B------:R-:W-:Y:S02]  /*116d0*/  FMNMX.FTZ R18, R161, R24, !PT ;  /* 0x00000018a1127209 */ /* 0x000fe40007810000 */
[----:B------:R-:W-:Y:S02]  /*116e0*/  FSEL R12, R25, -INF , !P4 ;  /* 0xff800000190c7808 */ /* 0x000fe40006000000 */
[----:B------:R-:W-:Y:S01]  /*116f0*/  ISETP.LT.OR P6, PT, R0, 0x19, P6 ;  /* 0x000000190000780c */ /* 0x000fe200037c1670 */
[----:B------:R-:W-:Y:S01]  /*11700*/  LDSM.16.MT88.4 R24, [R198+0x2900] ;  /* 0x00290000c618783b */ /* 0x000fe20000004200 */
[----:B------:R-:W-:Y:S02]  /*11710*/  FMNMX.FTZ R13, R14, R13, !PT ;  /* 0x0000000d0e0d7209 */ /* 0x000fe40007810000 */
[----:B------:R-:W-:-:S02]  /*11720*/  FMNMX.FTZ R18, R157, R18, !PT ;  /* 0x000000129d127209 */ /* 0x000fc40007810000 */
[----:B------:R-:W-:Y:S02]  /*11730*/  ISETP.GT.AND P4, PT, R21, 0x20, P0 ;  /* 0x000000201500780c */ /* 0x000fe40000784270 */
[----:B------:R-:W-:Y:S02]  /*11740*/  FSEL R10, R10, -INF , !P6 ;  /* 0xff8000000a0a7808 */ /* 0x000fe40007000000 */
[----:B------:R-:W-:Y:S02]  /*11750*/  FMNMX.FTZ R13, R12, R13, !PT ;  /* 0x0000000d0c0d7209 */ /* 0x000fe40007810000 */
[----:B------:R-:W-:Y:S02]  /*11760*/  FMNMX.FTZ R18, R167, R18, !PT ;  /* 0x00000012a7127209 */ /* 0x000fe40007810000 */
[----:B------:R-:W-:Y:S02]  /*11770*/  ISETP.GT.AND P6, PT, R21, 0x21, P0 ;  /* 0x000000211500780c */ /* 0x000fe400007c4270 */
        /* <DEDUP_REMOVED lines=13> */
[C---:B------:R-:W-:Y:S02]  /*11850*/  ISETP.GT.AND P6, PT, R21.reuse, 0x30, P0 ;  /* 0x000000301500780c */ /* 0x040fe400007c4270 */
[----:B------:R-:W-:Y:S01]  /*11860*/  ISETP.LT.OR P4, PT, R0, 0x2a, P4 ;  /* 0x0000002a0000780c */ /* 0x000fe20002781670 */
[----:B------:R-:W1:Y:S01]  /*11870*/  SHFL.BFLY PT, R18, R13, 0x2, 0x1f ;  /* 0x0c401f000d127f89 */ /* 0x000e6200000e0000 */
[----:B------:R-:W-:Y:S02]  /*11880*/  FSEL R170, R170, -INF , !P5 ;  /* 0xff800000aaaa7808 */ /* 0x000fe40006800000 */
[----:B------:R-:W-:Y:S02]  /*11890*/  FMNMX.FTZ R19, R162, R19, !PT ;  /* 0x00000013a2137209 */ /* 0x000fe40007810000 */
[----:B------:R-:W-:Y:S02]  /*118a0*/  ISETP.GT.AND P5, PT, R21, 0x31, P0 ;  /* 0x000000311500780c */ /* 0x000fe400007a4270 */
[----:B------:R-:W-:-:S02]  /*118b0*/  ISETP.LT.OR P6, PT, R0, 0x31, P6 ;  /* 0x000000310000780c */ /* 0x000fc400037c1670 */
[----:B------:R-:W-:Y:S02]  /*118c0*/  FSEL R166, R166, -INF , !P4 ;  /* 0xff800000a6a67808 */ /* 0x000fe40006000000 */
[----:B------:R-:W-:Y:S02]  /*118d0*/  FMNMX.FTZ R19, R170, R19, !PT ;  /* 0x00000013aa137209 */ /* 0x000fe40007810000 */
[----:B------:R-:W-:Y:S02]  /*118e0*/  ISETP.GT.AND P4, PT, R21, 0x38, P0 ;  /* 0x000000381500780c */ /* 0x000fe40000784270 */
[----:B------:R-:W-:Y:S02]  /*118f0*/  ISETP.LT.OR P5, PT, R0, 0x32, P5 ;  /* 0x000000320000780c */ /* 0x000fe40002fa1670 */
[----:B------:R-:W-:Y:S02]  /*11900*/  FSEL R164, R164, -INF , !P6 ;  /* 0xff800000a4a47808 */ /* 0x000fe40007000000 */
[----:B------:R-:W-:-:S02]  /*11910*/  FMNMX.FTZ R19, R166, R19, !PT ;  /* 0x00000013a6137209 */ /* 0x000fc40007810000 */
[----:B------:R-:W-:Y:S02]  /*11920*/  ISETP.GT.AND P0, PT, R21, 0x39, P0 ;  /* 0x000000391500780c */ /* 0x000fe40000704270 */
[----:B------:R-:W-:Y:S02]  /*11930*/  ISETP.LT.OR P4, PT, R0, 0x39, P4 ;  /* 0x000000390000780c */ /* 0x000fe40002781670 */
[----:B------:R-:W-:Y:S02]  /*11940*/  FSEL R142, R142, -INF , !P5 ;  /* 0xff8000008e8e7808 */ /* 0x000fe40006800000 */
[----:B------:R-:W-:Y:S02]  /*11950*/  FMNMX.FTZ R19, R164, R19, !PT ;  /* 0x00000013a4137209 */ /* 0x000fe40007810000 */
[----:B------:R-:W-:Y:S02]  /*11960*/  ISETP.LT.OR P0, PT, R0, 0x3a, P0 ;  /* 0x0000003a0000780c */ /* 0x000fe40000701670 */
[----:B------:R-:W-:-:S02]  /*11970*/  FSEL R140, R140, -INF , !P4 ;  /* 0xff8000008c8c7808 */ /* 0x000fc40006000000 */
[----:B------:R-:W-:Y:S02]  /*11980*/  FMNMX.FTZ R19, R142, R19, !PT ;  /* 0x000000138e137209 */ /* 0x000fe40007810000 */
[----:B------:R-:W-:Y:S02]  /*11990*/  FSEL R160, R160, -INF , !P0 ;  /* 0xff800000a0a07808 */ /* 0x000fe40004000000 */
[----:B------:R-:W-:Y:S02]  /*119a0*/  FMNMX.FTZ R19, R140, R19, !PT ;  /* 0x000000138c137209 */ /* 0x000fe40007810000 */
[----:B-1----:R-:W-:Y:S02]  /*119b0*/  FMNMX.FTZ R21, R13, R18, !PT ;  /* 0x000000120d157209 */ /* 0x002fe40007810000 */
[----:B------:R-:W-:-:S03]  /*119c0*/  FMNMX.FTZ R19, R160, R19, !PT ;  /* 0x00000013a0137209 */ /* 0x000fc60007810000 */
[----:B------:R-:W1:Y:S04]  /*119d0*/  SHFL.BFLY PT, R0, R21, 0x1, 0x1f ;  /* 0x0c201f0015007f89 */ /* 0x000e6800000e0000 */
[----:B------:R-:W2:Y:S01]  /*119e0*/  SHFL.BFLY PT, R18, R19, 0x2, 0x1f ;  /* 0x0c401f0013127f89 */ /* 0x000ea200000e0000 */
[----:B-1----:R-:W-:Y:S02]  /*119f0*/  FMNMX.FTZ R0, R21, R0, !PT ;  /* 0x0000000015007209 */ /* 0x002fe40007810000 */
[----:B--2---:R-:W-:-:S03]  /*11a00*/  FMNMX.FTZ R13, R19, R18, !PT ;  /* 0x00000012130d7209 */ /* 0x004fc60007810000 */
[C---:B------:R-:W-:Y:S01]  /*11a10*/  FMUL.FTZ R168, R0.reuse, c[0x0][0x2d0] ;  /* 0x0000b40000a87a20 */ /* 0x040fe20000410000 */
[----:B------:R-:W-:Y:S01]  /*11a20*/  FSETP.NEU.FTZ.AND P0, PT, R0, -INF , PT ;  /* 0xff8000000000780b */ /* 0x000fe20003f1d000 */
[----:B------:R-:W1:Y:S03]  /*11a30*/  SHFL.BFLY PT, R132, R13, 0x1, 0x1f ;  /* 0x0c201f000d847f89 */ /* 0x000e6600000e0000 */
[----:B------:R-:W-:-:S05]  /*11a40*/  FSEL R168, R168, RZ, P0 ;  /* 0x000000ffa8a87208 */ /* 0x000fca0000000000 */
[--C-:B------:R-:W-:Y:S02]  /*11a50*/  FFMA.FTZ R152, R20, c[0x0][0x2d0], -R168.reuse ;  /* 0x0000b40014987a23 */ /* 0x100fe400000108a8 */
[--C-:B------:R-:W-:Y:S02]  /*11a60*/  FFMA.FTZ R151, R29, c[0x0][0x2d0], -R168.reuse ;  /* 0x0000b4001d977a23 */ /* 0x100fe400000108a8 */
[--C-:B------:R-:W-:Y:S02]  /*11a70*/  FFMA.FTZ R149, R17, c[0x0][0x2d0], -R168.reuse ;  /* 0x0000b40011957a23 */ /* 0x100fe400000108a8 */
[--C-:B------:R-:W-:Y:S01]  /*11a80*/  FFMA.FTZ R146, R15, c[0x0][0x2d0], -R168.reuse ;  /* 0x0000b4000f927a23 */ /* 0x100fe200000108a8 */
[----:B------:R-:W-:Y:S01]  /*11a90*/  MUFU.EX2 R152, R152 ;  /* 0x0000009800987308 */ /* 0x000fe20000000800 */
[--C-:B------:R-:W-:Y:S02]  /*11aa0*/  FFMA.FTZ R144, R7, c[0x0][0x2d0], -R168.reuse ;  /* 0x0000b40007907a23 */ /* 0x100fe400000108a8 */
[----:B------:R-:W-:-:S02]  /*11ab0*/  FFMA.FTZ R133, R5, c[0x0][0x2d0], -R168 ;  /* 0x0000b40005857a23 */ /* 0x000fc400000108a8 */
[--C-:B------:R-:W-:Y:S02]  /*11ac0*/  FFMA.FTZ R150, R11, c[0x0][0x2d0], -R168.reuse ;  /* 0x0000b4000b967a23 */ /* 0x100fe400000108a8 */
[--C-:B------:R-:W-:Y:S01]  /*11ad0*/  FFMA.FTZ R145, R9, c[0x0][0x2d0], -R168.reuse ;  /* 0x0000b40009917a23 */ /* 0x100fe200000108a8 */
[----:B------:R-:W2:Y:S01]  /*11ae0*/  MUFU.EX2 R151, R151 ;  /* 0x0000009700977308 */ /* 0x000ea20000000800 */
[--C-:B------:R-:W-:Y:S01]  /*11af0*/  FFMA.FTZ R158, R163, c[0x0][0x2d0], -R168.reuse ;  /* 0x0000b400a39e7a23 */ /* 0x100fe200000108a8 */
[----:B-1----:R-:W-:Y:S01]  /*11b00*/  FMNMX.FTZ R132, R13, R132, !PT ;  /* 0x000000840d847209 */ /* 0x002fe20007810000 */
[--C-:B------:R-:W-:Y:S02]  /*11b10*/  FFMA.FTZ R156, R161, c[0x0][0x2d0], -R168.reuse ;  /* 0x0000b400a19c7a23 */ /* 0x100fe400000108a8 */
[--C-:B------:R-:W-:Y:S01]  /*11b20*/  FFMA.FTZ R155, R155, c[0x0][0x2d0], -R168.reuse ;  /* 0x0000b4009b9b7a23 */ /* 0x100fe200000108a8 */
[C---:B------:R-:W-:Y:S01]  /*11b30*/  FSETP.NEU.FTZ.AND P0, PT, R132.reuse, -INF , PT ;  /* 0xff8000008400780b */ /* 0x040fe20003f1d000 */
[----:B------:R-:W-:Y:S01]  /*11b40*/  FMUL.FTZ R159, R132, c[0x0][0x2d0] ;  /* 0x0000b400849f7a20 */ /* 0x000fe20000410000 */
[----:B------:R-:W-:Y:S01]  /*11b50*/  MUFU.EX2 R149, R149 ;  /* 0x0000009500957308 */ /* 0x000fe20000000800 */
[----:B------:R-:W-:-:S02]  /*11b60*/  FFMA.FTZ R157, R157, c[0x0][0x2d0], -R168 ;  /* 0x0000b4009d9d7a23 */ /* 0x000fc400000108a8 */
[--C-:B------:R-:W-:Y:S01]  /*11b70*/  FFMA.FTZ R167, R167, c[0x0][0x2d0], -R168.reuse ;  /* 0x0000b400a7a77a23 */ /* 0x100fe200000108a8 */
[----:B------:R-:W-:Y:S01]  /*11b80*/  FSEL R159, R159, RZ, P0 ;  /* 0x000000ff9f9f7208 */ /* 0x000fe20000000000 */
[----:B------:R-:W-:Y:S01]  /*11b90*/  FFMA.FTZ R218, R141, c[0x0][0x2d0], -R168 ;  /* 0x0000b4008dda7a23 */ /* 0x000fe200000108a8 */
[----:B------:R-:W-:Y:S02]  /*11ba0*/  PLOP3.LUT P0, PT, PT, PT, UP2, 0x40, 0x0 ;  /* 0x000000000000781c */ /* 0x000fe40003f0e828 */
[----:B------:R-:W1:Y:S01]  /*11bb0*/  MUFU.EX2 R146, R146 ;  /* 0x0000009200927308 */ /* 0x000e620000000800 */
[--C-:B------:R-:W-:Y:S01]  /*11bc0*/  FFMA.FTZ R153, R28, c[0x0][0x2d0], -R159.reuse ;  /* 0x0000b4001c997a23 */ /* 0x100fe2000001089f */
[----:B--2---:R-:W-:Y:S01]  /*11bd0*/  F2FP.BF16.PACK_AB R96, R151, R152 ;  /* 0x000000989760723e */ /* 0x004fe200000010ff */
[--C-:B------:R-:W-:Y:S01]  /*11be0*/  FFMA.FTZ R154, R22, c[0x0][0x2d0], -R159.reuse ;  /* 0x0000b400169a7a23 */ /* 0x100fe2000001089f */
[----:B------:R-:W-:Y:S01]  /*11bf0*/  LDSM.16.MT88.4 R28, [R196+0x900] ;  /* 0x00090000c41c783b */ /* 0x000fe20000004200 */
[----:B------:R-:W-:-:S02]  /*11c00*/  FFMA.FTZ R148, R16, c[0x0][0x2d0], -R159 ;  /* 0x0000b40010947a23 */ /* 0x000fc4000001089f */
[--C-:B------:R-:W-:Y:S01]  /*11c10*/  FFMA.FTZ R147, R6, c[0x0][0x2d0], -R159.reuse ;  /* 0x0000b40006937a23 */ /* 0x100fe2000001089f */
[----:B------:R-:W-:Y:S01]  /*11c20*/  MUFU.EX2 R153, R153 ;  /* 0x0000009900997308 */ /* 0x000fe20000000800 */
[----:B------:R-:W2:Y:S01]  /*11c30*/  LDSM.16.MT88.4 R4, [R196+0x4100] ;  /* 0x00410000c404783b */ /* 0x000ea20000004200 */
[--C-:B------:R-:W-:Y:S02]  /*11c40*/  FFMA.FTZ R3, R10, c[0x0][0x2d0], -R159.reuse ;  /* 0x0000b4000a037a23 */ /* 0x100fe4000001089f */
[--C-:B------:R-:W-:Y:S01]  /*11c50*/  FFMA.FTZ R2, R8, c[0x0][0x2d0], -R159.reuse ;  /* 0x0000b40008027a23 */ /* 0x100fe2000001089f */
[----:B------:R-:W-:Y:S01]  /*11c60*/  LDSM.16.MT88.4 R16, [R197+0x2900] ;  /* 0x00290000c510783b */ /* 0x000fe20000004200 */
[--C-:B------:R-:W-:Y:S02]  /*11c70*/  FFMA.FTZ R135, R14, c[0x0][0x2d0], -R159.reuse ;  /* 0x0000b4000e877a23 */ /* 0x100fe4000001089f */
[----:B------:R-:W3:Y:S01]  /*11c80*/  MUFU.EX2 R154, R154 ;  /* 0x0000009a009a7308 */ /* 0x000ee20000000800 */
[----:B------:R-:W4:Y:S01]  /*11c90*/  LDSM.16.MT88.4 R8, [R203+0x2900] ;  /* 0x00290000cb08783b */ /* 0x000f220000004200 */
[--C-:B------:R-:W-:Y:S01]  /*11ca0*/  FFMA.FTZ R134, R12, c[0x0][0x2d0], -R159.reuse ;  /* 0x0000b4000c867a23 */ /* 0x100fe2000001089f */
[----:B-1----:R-:W-:Y:S01]  /*11cb0*/  F2FP.BF16.PACK_AB R98, R146, R149 ;  /* 0x000000959262723e */ /* 0x002fe200000010ff */
[--C-:B------:R-:W-:Y:S01]  /*11cc0*/  FFMA.FTZ R161, R172, c[0x0][0x2d0], -R159.reuse ;  /* 0x0000b400aca17a23 */ /* 0x100fe2000001089f */
[----:B------:R-:W1:Y:S01]  /*11cd0*/  LDSM.16.MT88.4 R12, [R196+0x2900] ;  /* 0x00290000c40c783b */ /* 0x000e620000004200 */
[----:B------:R-:W-:-:S02]  /*11ce0*/  FFMA.FTZ R162, R162, c[0x0][0x2d0], -R159 ;  /* 0x0000b400a2a27a23 */ /* 0x000fc4000001089f */
[----:B------:R-:W-:Y:S01]  /*11cf0*/  MUFU.EX2 R148, R148 ;  /* 0x0000009400947308 */ /* 0x000fe20000000800 */
[----:B------:R-:W5:Y:S01]  /*11d00*/  LDSM.16.MT88.4 R20, [R203+0x900] ;  /* 0x00090000cb14783b */ /* 0x000f620000004200 */
[--C-:B------:R-:W-:Y:S02]  /*11d10*/  FFMA.FTZ R163, R170, c[0x0][0x2d0], -R159.reuse ;  /* 0x0000b400aaa37a23 */ /* 0x100fe4000001089f */
[----:B------:R-:W-:Y:S02]  /*11d20*/  FFMA.FTZ R166, R166, c[0x0][0x2d0], -R159 ;  /* 0x0000b400a6a67a23 */ /* 0x000fe4000001089f */
[--C-:B------:R-:W-:Y:S02]  /*11d30*/  FFMA.FTZ R170, R165, c[0x0][0x2d0], -R168.reuse ;  /* 0x0000b400a5aa7a23 */ /* 0x100fe400000108a8 */
[----:B------:R-:W2:Y:S01]  /*11d40*/  MUFU.EX2 R147, R147 ;  /* 0x0000009300937308 */ /* 0x000ea20000000800 */
[----:B---3--:R-:W-:Y:S01]  /*11d50*/  F2FP.BF16.PACK_AB R97, R154, R153 ;  /* 0x000000999a61723e */ /* 0x008fe200000010ff */
[----:B------:R-:W-:-:S02]  /*11d60*/  FFMA.FTZ R165, R143, c[0x0][0x2d0], -R168 ;  /* 0x0000b4008fa57a23 */ /* 0x000fc400000108a8 */
[--C-:B------:R-:W-:Y:S02]  /*11d70*/  FFMA.FTZ R164, R164, c[0x0][0x2d0], -R159.reuse ;  /* 0x0000b400a4a47a23 */ /* 0x100fe4000001089f */
[--C-:B------:R-:W-:Y:S02]  /*11d80*/  FFMA.FTZ R169, R142, c[0x0][0x2d0], -R159.reuse ;  /* 0x0000b4008ea97a23 */ /* 0x100fe4000001089f */
[----:B------:R-:W-:Y:S01]  /*11d90*/  MUFU.EX2 R150, R150 ;  /* 0x0000009600967308 */ /* 0x000fe20000000800 */
[--C-:B------:R-:W-:Y:S02]  /*11da0*/  FFMA.FTZ R168, R140, c[0x0][0x2d0], -R159.reuse ;  /* 0x0000b4008ca87a23 */ /* 0x100fe4000001089f */
[----:B------:R-:W-:Y:S01]  /*11db0*/  FFMA.FTZ R219, R160, c[0x0][0x2d0], -R159 ;  /* 0x0000b400a0db7a23 */ /* 0x000fe2000001089f */
[----:B------:R-:W-:Y:S01]  /*11dc0*/  LDSM.16.MT88.4 R140, [R198+0x1900] ;  /* 0x00190000c68c783b */ /* 0x000fe20000004200 */
[----:B------:R-:W-:Y:S02]  /*11dd0*/  FADD.FTZ R152, R152, R151 ;  /* 0x0000009798987221 */ /* 0x000fe40000010000 */
[----:B------:R-:W-:Y:S01]  /*11de0*/  FADD.FTZ R153, R153, R154 ;  /* 0x0000009a99997221 */ /* 0x000fe20000010000 */
[----:B--2---:R-:W-:Y:S01]  /*11df0*/  F2FP.BF16.PACK_AB R99, R147, R148 ;  /* 0x000000949363723e */ /* 0x004fe200000010ff */
[----:B------:R-:W2:Y:S01]  /*11e00*/  MUFU.EX2 R145, R145 ;  /* 0x0000009100917308 */ /* 0x000ea20000000800 */
        /* <DEDUP_REMOVED lines=9> */
[----:B------:R-:W3:Y:S06]  /*11ea0*/  MUFU.EX2 R134, R134 ;  /* 0x0000008600867308 */ /* 0x000eec0000000800 */
        /* <DEDUP_REMOVED lines=39> */
[----:B---3--:R-:W-:Y:S01]  /*12120*/  F2FP.BF16.PACK_AB R5, R134, R135 ;  /* 0x000000878605723e */ /* 0x008fe200000010ff */
[----:B------:R-:W-:-:S04]  /*12130*/  FADD.FTZ R150, R150, R149 ;  /* 0x0000009596967221 */ /* 0x000fc80000010000 */
[----:B------:R-:W-:Y:S01]  /*12140*/  FADD.FTZ R145, R145, R150 ;  /* 0x0000009691917221 */ /* 0x000fe20000010000 */
[----:B------:R-:W-:Y:S02]  /*12150*/  F2FP.BF16.PACK_AB R6, R133, R144 ;  /* 0x000000908506723e */ /* 0x000fe400000010ff */
[----:B-1----:R-:W-:Y:S01]  /*12160*/  F2FP.BF16.PACK_AB R7, R2, R3 ;  /* 0x000000030207723e */ /* 0x002fe200000010ff */
[----:B------:R-:W-:-:S04]  /*12170*/  FADD.FTZ R144, R144, R145 ;  /* 0x0000009190907221 */ /* 0x000fc80000010000 */
[----:B------:R-:W-:Y:S02]  /*12180*/  FADD.FTZ R144, R133, R144 ;  /* 0x0000009085907221 */ /* 0x000fe40000010000 */
[C---:B----4-:R-:W-:Y:S08]  /*12190*/  HMMA.16816.F32.BF16 R36, R4.reuse, R8, R36 ;  /* 0x000000080424723c */ /* 0x050ff00000041824 */
        /* <DEDUP_REMOVED lines=8> */
[C---:B-----5:R-:W-:Y:S08]  /*12220*/  HMMA.16816.F32.BF16 R128, R4.reuse, R20, R128 ;  /* 0x000000140480723c */ /* 0x060ff00000041880 */
        /* <DEDUP_REMOVED lines=12> */
[C---:B------:R-:W-:Y:S01]  /*122f0*/  HMMA.16816.F32.BF16 R116, R4.reuse, R138, R116 ;  /* 0x0000008a0474723c */ /* 0x040fe20000041874 */
[----:B------:R-:W-:Y:S07]  /*12300*/  LDSM.16.MT88.4 R136, [R197+0x1900] ;  /* 0x00190000c588783b */ /* 0x000fee0000004200 */
[C---:B------:R-:W-:Y:S08]  /*12310*/  HMMA.16816.F32.BF16 R112, R4.reuse, R32, R112 ;  /* 0x000000200470723c */ /* 0x040ff00000041870 */
[C---:B------:R-:W-:Y:S01]  /*12320*/  HMMA.16816.F32.BF16 R108, R4.reuse, R34, R108 ;  /* 0x00000022046c723c */ /* 0x040fe2000004186c */
[----:B------:R-:W5:Y:S07]  /*12330*/  LDSM.16.MT88.4 R32, [R197+0x1100] ;  /* 0x00110000c520783b */ /* 0x000f6e0000004200 */
[C---:B------:R-:W-:Y:S08]  /*12340*/  HMMA.16816.F32.BF16 R104, R4.reuse, R28, R104 ;  /* 0x0000001c0468723c */ /* 0x040ff00000041868 */
[C---:B------:R-:W-:Y:S01]  /*12350*/  HMMA.16816.F32.BF16 R100, R4.reuse, R30, R100 ;  /* 0x0000001e0464723c */ /* 0x040fe20000041864 */
[----:B------:R-:W-:Y:S07]  /*12360*/  LDSM.16.MT88.4 R28, [R196+0x1100] ;  /* 0x00110000c41c783b */ /* 0x000fee0000004200 */
[C---:B------:R-:W-:Y:S08]  /*12370*/  HMMA.16816.F32.BF16 R44, R4.reuse, R24, R44 ;  /* 0x00000018042c723c */ /* 0x040ff0000004182c */
[C---:B------:R-:W-:Y:S01]  /*12380*/  HMMA.16816.F32.BF16 R48, R4.reuse, R26, R48 ;  /* 0x0000001a0430723c */ /* 0x040fe20000041830 */
[----:B------:R-:W-:Y:S07]  /*12390*/  LDSM.16.MT88.4 R24, [R198+0x3100] ;  /* 0x00310000c618783b */ /* 0x000fee0000004200 */
[C---:B----4-:R-:W-:Y:S08]  /*123a0*/  HMMA.16816.F32.BF16 R68, R4.reuse, R20, R68 ;  /* 0x000000140444723c */ /* 0x050ff00000041844 */
[----:B------:R-:W-:Y:S01]  /*123b0*/  HMMA.16816.F32.BF16 R72, R4, R22, R72 ;  /* 0x000000160448723c */ /* 0x000fe20000041848 */
[----:B------:R-:W-:Y:S06]  /*123c0*/  LDSM.16.MT88.4 R20, [R203+0x5100] ;  /* 0x00510000cb14783b */ /* 0x000fec0000004200 */
[----:B------:R-:W-:Y:S01]  /*123d0*/  F2FP.BF16.PACK_AB R4, R158, R155 ;  /* 0x0000009b9e04723e */ /* 0x000fe200000010ff */
[----:B------:R-:W-:Y:S01]  /*123e0*/  FADD.FTZ R155, R155, R144 ;  /* 0x000000909b9b7221 */ /* 0x000fe20000010000 */
[----:B------:R-:W-:-:S02]  /*123f0*/  F2FP.BF16.PACK_AB R6, R157, R156 ;  /* 0x0000009c9d06723e */ /* 0x000fc400000010ff */
[----:B------:R-:W-:Y:S01]  /*12400*/  F2FP.BF16.PACK_AB R5, R162, R161 ;  /* 0x000000a1a205723e */ /* 0x000fe200000010ff */
[----:B------:R-:W-:Y:S01]  /*12410*/  FADD.FTZ R155, R158, R155 ;  /* 0x0000009b9e9b7221 */ /* 0x000fe20000010000 */
[----:B------:R-:W-:-:S03]  /*12420*/  F2FP.BF16.PACK_AB R7, R166, R163 ;  /* 0x000000a3a607723e */ /* 0x000fc600000010ff */
[----:B------:R-:W-:-:S04]  /*12430*/  FADD.FTZ R156, R156, R155 ;  /* 0x0000009b9c9c7221 */ /* 0x000fc80000010000 */
[----:B-1----:R-:W-:Y:S01]  /*12440*/  HMMA.16816.F32.BF16 R128, R4, R8, R128 ;  /* 0x000000080480723c */ /* 0x002fe20000041880 */
[----:B------:R-:W-:-:S07]  /*12450*/  FADD.FTZ R156, R157, R156 ;  /* 0x0000009c9d9c7221 */ /* 0x000fce0000010000 */
        /* <DEDUP_REMOVED lines=8> */
[C---:B-----5:R-:W-:Y:S08]  /*124e0*/  HMMA.16816.F32.BF16 R112, R4.reuse, R32, R112 ;  /* 0x000000200470723c */ /* 0x060ff00000041870 */
        /* <DEDUP_REMOVED lines=20> */
[C---:B-1----:R-:W-:Y:S08]  /*12630*/  HMMA.16816.F32.BF16 R84, R4.reuse, R8, R84 ;  /* 0x000000080454723c */ /* 0x042ff00000041854 */
[C---:B------:R-:W-:Y:S01]  /*12640*/  HMMA.16816.F32.BF16 R88, R4.reuse, R10, R88 ;  /* 0x0000000a0458723c */ /* 0x040fe20000041858 */
[----:B------:R-:W1:Y:S07]  /*12650*/  LDSM.16.MT88.4 R8, [R203+0x3900] ;  /* 0x00390000cb08783b */ /* 0x000e6e0000004200 */
[C---:B--2---:R-:W-:Y:S08]  /*12660*/  HMMA.16816.F32.BF16 R92, R4.reuse, R16, R92 ;  /* 0x00000010045c723c */ /* 0x044ff0000004185c */
[----:B------:R-:W-:Y:S01]  /*12670*/  HMMA.16816.F32.BF16 R96, R4, R18, R96 ;  /* 0x000000120460723c */ /* 0x000fe20000041860 */
[----:B------:R-:W2:Y:S06]  /*12680*/  LDSM.16.MT88.4 R16, [R203+0x5900] ;  /* 0x00590000cb10783b */ /* 0x000eac0000004200 */
[----:B------:R-:W-:Y:S01]  /*12690*/  F2FP.BF16.PACK_AB R4, R170, R167 ;  /* 0x000000a7aa04723e */ /* 0x000fe200000010ff */
[----:B------:R-:W-:Y:S01]  /*126a0*/  FADD.FTZ R167, R167, R156 ;  /* 0x0000009ca7a77221 */ /* 0x000fe20000010000 */
[----:B------:R-:W-:-:S02]  /*126b0*/  F2FP.BF16.PACK_AB R6, R218, R165 ;  /* 0x000000a5da06723e */ /* 0x000fc400000010ff */
[----:B------:R-:W-:Y:S01]  /*126c0*/  F2FP.BF16.PACK_AB R5, R169, R164 ;  /* 0x000000a4a905723e */ /* 0x000fe200000010ff */
[----:B------:R-:W-:Y:S01]  /*126d0*/  FADD.FTZ R170, R170, R167 ;  /* 0x000000a7aaaa7221 */ /* 0x000fe20000010000 */
[----:B------:R-:W-:-:S03]  /*126e0*/  F2FP.BF16.PACK_AB R7, R219, R168 ;  /* 0x000000a8db07723e */ /* 0x000fc600000010ff */
[----:B------:R-:W-:-:S04]  /*126f0*/  FADD.FTZ R165, R165, R170 ;  /* 0x000000aaa5a57221 */ /* 0x000fc80000010000 */
[----:B---3--:R-:W-:Y:S01]  /*12700*/  HMMA.16816.F32.BF16 R128, R4, R12, R128 ;  /* 0x0000000c0480723c */ /* 0x008fe20000041880 */
[----:B------:R-:W-:-:S07]  /*12710*/  FADD.FTZ R218, R218, R165 ;  /* 0x000000a5dada7221 */ /* 0x000fce0000010000 */
        /* <DEDUP_REMOVED lines=9> */
[C---:B---3--:R-:W-:Y:S07]  /*127b0*/  HMMA.16816.F32.BF16 R76, R4.reuse, R12, R76 ;  /* 0x0000000c044c723c */ /* 0x048fee000004184c */
[----:B------:R-:W-:Y:S01]  /*127c0*/  FADD.FTZ R12, R148, R153 ;  /* 0x00000099940c7221 */ /* 0x000fe20000010000 */
[----:B------:R-:W-:Y:S03]  /*127d0*/  HMMA.16816.F32.BF16 R116, R4, R142, R116 ;  /* 0x0000008e0474723c */ /* 0x000fe60000041874 */
[----:B------:R-:W-:-:S04]  /*127e0*/  FADD.FTZ R12, R147, R12 ;  /* 0x0000000c930c7221 */ /* 0x000fc80000010000 */
        /* <DEDUP_REMOVED lines=17> */
[----:B------:R-:W-:-:S05]  /*12900*/  FADD.FTZ R219, R219, R168 ;  /* 0x000000a8dbdb7221 */ /* 0x000fca0000010000 */
[C---:B------:R-:W-:Y:S08]  /*12910*/  HMMA.16816.F32.BF16 R52, R4.reuse, R24, R52 ;  /* 0x000000180434723c */ /* 0x040ff00000041834 */
[C---:B------:R-:W-:Y:S08]  /*12920*/  HMMA.16816.F32.BF16 R56, R4.reuse, R26, R56 ;  /* 0x0000001a0438723c */ /* 0x040ff00000041838 */
[C---:B------:R-:W-:Y:S08]  /*12930*/  HMMA.16816.F32.BF16 R60, R4.reuse, R20, R60 ;  /* 0x00000014043c723c */ /* 0x040ff0000004183c */
[C---:B------:R-:W-:Y:S08]  /*12940*/  HMMA.16816.F32.BF16 R64, R4.reuse, R22, R64 ;  /* 0x000000160440723c */ /* 0x040ff00000041840 */
        /* <DEDUP_REMOVED lines=17> */
.L_x_394:
[----:B------:R-:W-:Y:S02]  /*12a60*/  UISETP.NE.AND UP0, UPT, UR9, 0x1, UPT ;  /* 0x000000010900788c */ /* 0x000fe4000bf05270 */
[----:B------:R-:W-:Y:S02]  /*12a70*/  ULDC.64 UR4, c[0x0][0x330] ;  /* 0x0000cc0000047ab9 */ /* 0x000fe40000000a00 */
[----:B------:R-:W-:-:S07]  /*12a80*/  UIMAD.WIDE.U32 UR16, UR13, UR4, URZ ;  /* 0x000000040d1072a5 */ /* 0x000fce000f8e003f */
[----:B------:R-:W-:Y:S02]  /*12a90*/  @UP0 USHF.R.U32.HI UR13, URZ, UR5, UR17 ;  /* 0x000000053f0d0299 */ /* 0x000fe40008011611 */
.L_x_395:
[----:B------:R-:W-:Y:S02]  /*12aa0*/  ULDC UR4, c[0x0][0x32c] ;  /* 0x0000cb0000047ab9 */ /* 0x000fe40000000800 */
[----:B------:R-:W-:-:S04]  /*12ab0*/  UIMAD UR4, UR13, UR9, UR4 ;  /* 0x000000090d0472a4 */ /* 0x000fc8000f8e0204 */
[----:B------:R-:W-:-:S04]  /*12ac0*/  UISETP.LT.AND UP0, UPT, UR10, UR4, UPT ;  /* 0x000000040a00728c */ /* 0x000fc8000bf01270 */
[----:B------:R-:W-:-:S04]  /*12ad0*/  USEL UR10, UR10, UR4, UP0 ;  /* 0x000000040a0a7287 */ /* 0x000fc80008000000 */
.L_x_393:
[----:B------:R-:W-:-:S04]  /*12ae0*/  USHF.R.S32.HI UR4, URZ, 0x1f, UR10 ;  /* 0x0000001f3f047899 */ /* 0x000fc8000801140a */
[----:B------:R-:W-:-:S04]  /*12af0*/  ULEA.HI UR4, UR4, UR10, URZ, 0x6 ;  /* 0x0000000a04047291 */ /* 0x000fc8000f8f303f */
[----:B------:R-:W-:-:S04]  /*12b00*/  USHF.R.S32.HI UR5, URZ, 0x6, UR4 ;  /* 0x000000063f057899 */ /* 0x000fc80008011404 */
[----:B------:R-:W-:-:S04]  /*12b10*/  UISETP.LT.AND UP0, UPT, UR8, UR5, UPT ;  /* 0x000000050800728c */ /* 0x000fc8000bf01270 */
[----:B------:R-:W-:-:S06]  /*12b20*/  USEL UR5, UR8, UR5, !UP0 ;  /* 0x0000000508057287 */ /* 0x000fcc000c000000 */
[----:B------:R-:W-:-:S13]  /*12b30*/  ISETP.GE.AND P0, PT, R181, UR5, PT ;  /* 0x00000005b5007c0c */ /* 0x000fda000bf06270 */
[----:B------:R-:W-:Y:S05]  /*12b40*/  @!P0 BRA `(.L_x_396) ;  /* 0x0000393000008947 */ /* 0x000fea0003800000 */
[----:B------:R-:W-:Y:S01]  /*12b50*/  PLOP3.LUT P4, PT, PT, PT, UP3, 0x80, 0x0 ;  /* 0x000000000000781c */ /* 0x000fe20003f8f038 */
[----:B------:R-:W-:Y:S01]  /*12b60*/  IMAD.MOV.U32 R2, RZ, RZ, R132 ;  /* 0x000000ffff027224 */ /* 0x000fe200078e0084 */
[----:B------:R-:W-:Y:S01]  /*12b70*/  PLOP3.LUT P0, PT, PT, PT, UP3, 0x80, 0x0 ;  /* 0x000000000000781c */ /* 0x000fe20003f0f038 */
[----:B------:R-:W-:Y:S01]  /*12b80*/  IMAD.MOV.U32 R3, RZ, RZ, R0 ;  /* 0x000000ffff037224 */ /* 0x000fe200078e0000 */
[C---:B------:R-:W-:Y:S01]  /*12b90*/  IADD3 RZ, P6, R208.reuse, 0x40, RZ ;  /* 0x00000040d0ff7810 */ /* 0x040fe20007fde0ff */
[----:B------:R-:W-:Y:S01]  /*12ba0*/  IMAD.MOV.U32 R228, RZ, RZ, R181 ;  /* 0x000000ffffe47224 */ /* 0x000fe200078e00b5 */
[C---:B------:R-:W-:Y:S01]  /*12bb0*/  IADD3 RZ, P5, R208.reuse, 0x80, RZ ;  /* 0x00000080d0ff7810 */ /* 0x040fe20007fbe0ff */
[----:B------:R-:W-:Y:S01]  /*12bc0*/  IMAD.MOV.U32 R222, RZ, RZ, c[0x0][0x208] ;  /* 0x00008200ffde7624 */ /* 0x000fe200078e00ff */
[----:B------:R-:W-:Y:S01]  /*12bd0*/  IADD3 R220, R208, 0x40, RZ ;  /* 0x00000040d0dc7810 */ /* 0x000fe20007ffe0ff */
[--C-:B------:R-:W-:Y:S01]  /*12be0*/  IMAD.X R226, RZ, RZ, R215.reuse, P6 ;  /* 0x000000ffffe27224 */ /* 0x100fe200030e06d7 */
[----:B------:R-:W-:Y:S01]  /*12bf0*/  IADD3 RZ, P6, R210, 0x80, RZ ;  /* 0x00000080d2ff7810 */ /* 0x000fe20007fde0ff */
[----:B------:R-:W-:Y:S01]  /*12c00*/  IMAD.X R225, RZ, RZ, R215, P5 ;  /* 0x000000ffffe17224 */ /* 0x000fe200028e06d7 */
[----:B------:R-:W-:Y:S01]  /*12c10*/  IADD3 R183, R208, 0x80, RZ ;  /* 0x00000080d0b77810 */ /* 0x000fe20007ffe0ff */
[----:B------:R-:W-:Y:S01]  /*12c20*/  @P4 IMAD.HI.U32 R221, R212, c[0x0][0x2c8], RZ ;  /* 0x0000b200d4dd4a27 */ /* 0x000fe200078e00ff */
[C---:B------:R-:W-:Y:S01]  /*12c30*/  IADD3 RZ, P4, R210.reuse, 0x40, RZ ;  /* 0x00000040d2ff7810 */ /* 0x040fe20007f9e0ff */
[----:B------:R-:W-:Y:S01]  /*12c40*/  ULDC UR4, c[0x0][0x324] ;  /* 0x0000c90000047ab9 */ /* 0x000fe20000000800 */
[C---:B------:R-:W-:Y:S01]  /*12c50*/  IADD3 R182, R210.reuse, 0x40, RZ ;  /* 0x00000040d2b67810 */ /* 0x040fe20007ffe0ff */
[----:B------:R-:W-:Y:S01]  /*12c60*/  IMAD.X R223, RZ, RZ, R217, P6 ;  /* 0x000000ffffdf7224 */ /* 0x000fe200030e06d9 */
[----:B------:R-:W-:Y:S01]  /*12c70*/  @P0 SHF.R.U32.HI R221, RZ, c[0x0][0x2cc], R221 ;  /* 0x0000b300ffdd0a19 */ /* 0x000fe200000116dd */
[----:B------:R-:W-:Y:S01]  /*12c80*/  IMAD.X R224, RZ, RZ, R217, P4 ;  /* 0x000000ffffe07224 */ /* 0x000fe200020e06d9 */
[----:B------:R-:W-:Y:S01]  /*12c90*/  IADD3 R180, R210, 0x80, RZ ;  /* 0x00000080d2b47810 */ /* 0x000fe20007ffe0ff */
[----:B------:R-:W-:Y:S01]  /*12ca0*/  IMAD.MOV.U32 R227, RZ, RZ, c[0x0][0x20c] ;  /* 0x00008300ffe37624 */ /* 0x000fe200078e00ff */
[----:B------:R-:W-:-:S02]  /*12cb0*/  ULOP3.LUT UR4, URZ, UR4, URZ, 0x33, !UPT ;  /* 0x000000043f047292 */ /* 0x000fc4000f8e333f */
.L_x_405:
[----:B------:R-:W-:Y:S04]  /*12cc0*/  DEPBAR.LE SB0, 0x0 ;  /* 0x000080000000791a */ /* 0x000fe80000000000 */
[----:B------:R-:W-:Y:S01]  /*12cd0*/  BAR.SYNC.DEFER_BLOCKING 0x0 ;  /* 0x0000000000007b1d */ /* 0x000fe20000010000 */
[C---:B------:R-:W-:Y:S11]  /*12ce0*/  ISETP.LT.AND P6, PT, R228.reuse, UR8, PT ;  /* 0x00000008e4007c0c */ /* 0x040ff6000bfc1270 */
[----:B------:R-:W-:Y:S02]  /*12cf0*/  @!UPT UIADD3 URZ, URZ, URZ, URZ ;  /* 0x0000003f3f3ff290 */ /* 0x000fe4000fffe03f */
[----:B------:R-:W-:Y:S01]  /*12d00*/  @!P6 SHF.R.S32.HI R15, RZ, 0x1f, R228 ;  /* 0x0000001fff0fe819 */ /* 0x000fe200000114e4 */
[----:B------:R-:W-:Y:S04]  /*12d10*/  @!P6 IMAD.WIDE.U32 R8, R228, c[0x0][0x208], RZ ;  /* 0x00008200e408ea25 */ /* 0x000fe800078e00ff */
[----:B------:R-:W-:Y:S02]  /*12d20*/  @!P6 IMAD R15, R15, c[0x0][0x208], RZ ;  /* 0x000082000f0fea24 */ /* 0x000fe400078e02ff */
[----:B------:R-:W-:Y:S02]  /*12d30*/  @!P6 IMAD.SHL.U32 R13, R8, 0x40, RZ ;  /* 0x00000040080de824 */ /* 0x000fe400078e00ff */
[----:B------:R-:W-:Y:S01]  /*12d40*/  @!P6 IMAD R15, R228, c[0x0][0x20c], R15 ;  /* 0x00008300e40fea24 */ /* 0x000fe200078e020f */
[----:B------:R-:W-:Y:S02]  /*12d50*/  LDSM.16.M88.4 R132, [R206+0xc100] ;  /* 0x00c10000ce84783b */ /* 0x000fe40000000200 */
[----:B------:R-:W-:Y:S01]  /*12d60*/  @!P6 IADD3 R19, P0, R13, R183, RZ ;  /* 0x000000b70d13e210 */ /* 0x000fe20007f1e0ff */
[----:B------:R-:W-:Y:S01]  /*12d70*/  @!P6 IMAD.IADD R15, R9, 0x1, R15 ;  /* 0x00000001090fe824 */ /* 0x000fe200078e020f */
[C---:B------:R-:W-:Y:S02]  /*12d80*/  @!P6 IADD3 R9, P5, R13.reuse, R208, RZ ;  /* 0x000000d00d09e210 */ /* 0x040fe40007fbe0ff */
[----:B------:R-:W-:Y:S01]  /*12d90*/  @!P6 IADD3 R11, P4, R13, R220, RZ ;  /* 0x000000dc0d0be210 */ /* 0x000fe20007f9e0ff */
[----:B------:R-:W1:Y:S01]  /*12da0*/  LDSM.16.M88.4 R136, [R205+0x6100] ;  /* 0x00610000cd88783b */ /* 0x000e620000000200 */
[----:B------:R-:W-:Y:S04]  /*12db0*/  @!P6 SHF.L.U64.HI R15, R8, 0x6, R15 ;  /* 0x00000006080fe819 */ /* 0x000fe8000001020f */
[C---:B------:R-:W-:Y:S01]  /*12dc0*/  @!P6 IADD3.X R10, R15.reuse, R225, RZ, P0, !PT ;  /* 0x000000e10f0ae210 */ /* 0x040fe200007fe4ff */
[----:B------:R-:W-:Y:S01]  /*12dd0*/  @!P6 IMAD.X R0, R15, 0x1, R215, P5 ;  /* 0x000000010f00e824 */ /* 0x000fe200028e06d7 */
[----:B------:R-:W2:Y:S01]  /*12de0*/  LDSM.16.M88.4 R140, [R205+0x6900] ;  /* 0x00690000cd8c783b */ /* 0x000ea20000000200 */
[----:B------:R-:W-:Y:S01]  /*12df0*/  @!P6 LEA R16, P5, R9, c[0x0][0x1f8], 0x1 ;  /* 0x00007e000910ea11 */ /* 0x000fe200078a08ff */
[----:B------:R-:W-:Y:S01]  /*12e00*/  @!P6 IMAD.X R8, R15, 0x1, R226, P4 ;  /* 0x000000010f08e824 */ /* 0x000fe200020e06e2 */
[----:B------:R-:W-:Y:S02]  /*12e10*/  @!P6 LEA R24, P0, R19, c[0x0][0x1f8], 0x1 ;  /* 0x00007e001318ea11 */ /* 0x000fe400078008ff */
[----:B------:R-:W-:Y:S02]  /*12e20*/  @!P6 LEA R20, P4, R11, c[0x0][0x1f8], 0x1 ;  /* 0x00007e000b14ea11 */ /* 0x000fe400078808ff */
[----:B------:R-:W3:Y:S01]  /*12e30*/  LDSM.16.M88.4 R144, [R205+0x7100] ;  /* 0x00710000cd90783b */ /* 0x000ee20000000200 */
[----:B------:R-:W-:Y:S02]  /*12e40*/  @!P6 LEA.HI.X R17, R9, c[0x0][0x1fc], R0, 0x1, P5 ;  /* 0x00007f000911ea11 */ /* 0x000fe400028f0c00 */
[----:B------:R-:W-:Y:S02]  /*12e50*/  @!P6 LEA.HI.X R25, R19, c[0x0][0x1fc], R10, 0x1, P0 ;  /* 0x00007f001319ea11 */ /* 0x000fe400000f0c0a */
[C---:B------:R-:W-:Y:S02]  /*12e60*/  @!P6 LEA R13, P0, R222.reuse, R13, 0x5 ;  /* 0x0000000dde0de211 */ /* 0x040fe400078028ff */
[----:B------:R-:W4:Y:S01]  /*12e70*/  LDSM.16.M88.4 R148, [R205+0x7900] ;  /* 0x00790000cd94783b */ /* 0x000f220000000200 */
[----:B------:R-:W-:Y:S02]  /*12e80*/  @!P6 LEA.HI.X R21, R11, c[0x0][0x1fc], R8, 0x1, P4 ;  /* 0x00007f000b15ea11 */ /* 0x000fe400020f0c08 */
[C---:B------:R-:W-:Y:S02]  /*12e90*/  @!P6 IADD3 R9, P5, R13.reuse, R208, RZ ;  /* 0x000000d00d09e210 */ /* 0x040fe40007fbe0ff */
[----:B------:R-:W-:Y:S02]  /*12ea0*/  @!P6 LEA.HI.X R15, R222, R15, R227, 0x5, P0 ;  /* 0x0000000fde0fe211 */ /* 0x000fe400000f2ce3 */
[----:B------:R-:W-:Y:S01]  /*12eb0*/  LDSM.16.M88.4 R152, [R202+0xc100] ;  /* 0x00c10000ca98783b */ /* 0x000fe20000000200 */
[C---:B------:R-:W-:Y:S02]  /*12ec0*/  @!P6 IADD3 R11, P4, R13.reuse, R220, RZ ;  /* 0x000000dc0d0be210 */ /* 0x040fe40007f9e0ff */
[----:B------:R-:W-:Y:S01]  /*12ed0*/  @!P6 IADD3 R13, P0, R13, R183, RZ ;  /* 0x000000b70d0de210 */ /* 0x000fe20007f1e0ff */
[----:B------:R-:W-:Y:S01]  /*12ee0*/  @!P6 IMAD.X R0, R15, 0x1, R215, P5 ;  /* 0x000000010f00e824 */ /* 0x000fe200028e06d7 */
[----:B------:R-:W-:Y:S01]  /*12ef0*/  @!P6 LEA R32, P5, R9, c[0x0][0x1f8], 0x1 ;  /* 0x00007e000920ea11 */ /* 0x000fe200078a08ff */
[----:B------:R-:W-:Y:S01]  /*12f00*/  @!P6 IMAD.X R8, R15, 0x1, R226, P4 ;  /* 0x000000010f08e824 */ /* 0x000fe200020e06e2 */
[----:B------:R-:W5:Y:S01]  /*12f10*/  LDSM.16.M88.4 R156, [R204] ;  /* 0x00000000cc9c783b */ /* 0x000f620000000200 */
[----:B------:R-:W-:Y:S01]  /*12f20*/  @!P6 LEA R232, P4, R11, c[0x0][0x1f8], 0x1 ;  /* 0x00007e000be8ea11 */ /* 0x000fe200078808ff */
[----:B------:R-:W-:Y:S01]  /*12f30*/  @!P6 IMAD.X R10, R15, 0x1, R225, P0 ;  /* 0x000000010f0ae824 */ /* 0x000fe200000e06e1 */
[----:B------:R-:W-:Y:S01]  /*12f40*/  @!P6 LEA R230, P0, R13, c[0x0][0x1f8], 0x1 ;  /* 0x00007e000de6ea11 */ /* 0x000fe200078008ff */
[C---:B-1----:R-:W-:Y:S03]  /*12f50*/  HMMA.16816.F32.BF16 R4, R132.reuse, R136, RZ ;  /* 0x000000888404723c */ /* 0x042fe600000418ff */
[----:B------:R-:W1:Y:S01]  /*12f60*/  LDSM.16.M88.4 R160, [R195] ;  /* 0x00000000c3a0783b */ /* 0x000e620000000200 */
[----:B------:R-:W-:Y:S02]  /*12f70*/  @!P6 LEA.HI.X R33, R9, c[0x0][0x1fc], R0, 0x1, P5 ;  /* 0x00007f000921ea11 */ /* 0x000fe400028f0c00 */
[----:B------:R-:W-:Y:S02]  /*12f80*/  @!P6 LEA.HI.X R233, R11, c[0x0][0x1fc], R8, 0x1, P4 ;  /* 0x00007f000be9ea11 */ /* 0x000fe400020f0c08 */
[----:B------:R-:W-:Y:S02]  /*12f90*/  @!P6 LEA.HI.X R231, R13, c[0x0][0x1fc], R10, 0x1, P0 ;  /* 0x00007f000de7ea11 */ /* 0x000fe400000f0c0a */
[C---:B------:R-:W-:Y:S01]  /*12fa0*/  HMMA.16816.F32.BF16 R8, R132.reuse, R138, RZ ;  /* 0x0000008a8408723c */ /* 0x040fe200000418ff */
[----:B------:R-:W1:Y:S07]  /*12fb0*/  LDSM.16.M88.4 R164, [R194] ;  /* 0x00000000c2a4783b */ /* 0x000e6e0000000200 */
[C---:B--2---:R-:W-:Y:S01]  /*12fc0*/  HMMA.16816.F32.BF16 R12, R132.reuse, R140, RZ ;  /* 0x0000008c840c723c */ /* 0x044fe200000418ff */
[----:B------:R-:W2:Y:S07]  /*12fd0*/  LDSM.16.M88.4 R168, [R193] ;  /* 0x00000000c1a8783b */ /* 0x000eae0000000200 */
[----:B------:R-:W-:Y:S01]  /*12fe0*/  @!PT LDS RZ, [RZ] ;  /* 0x00000000fffff984 */ /* 0x000fe20000000800 */
[----:B------:R-:W-:Y:S01]  /*12ff0*/  @!PT LDS RZ, [RZ] ;  /* 0x00000000fffff984 */ /* 0x000fe20000000800 */
[----:B------:R-:W-:Y:S01]  /*13000*/  @!PT LDS RZ, [RZ] ;  /* 0x00000000fffff984 */ /* 0x000fe20000000800 */
[----:B------:R1:W-:Y:S07]  /*13010*/  @!P6 LDGSTS.E.BYPASS.LTC128B.128 [R207+0x100], [R16.64], !P3 ;  /* 0x0010000010cfefae */ /* 0x0003ee000d901d5c */
[----:B------:R3:W-:Y:S07]  /*13020*/  @!P6 LDGSTS.E.BYPASS.LTC128B.128 [R207+0x2100], [R20.64], !P2 ;  /* 0x0210000014cfefae */ /* 0x0007ee000d101d5c */
[----:B------:R2:W-:Y:S07]  /*13030*/  @!P6 LDGSTS.E.BYPASS.LTC128B.128 [R207+0x4100], [R24.64], !P1 ;  /* 0x0410000018cfefae */ /* 0x0005ee000c901d5c */
[----:B------:R4:W-:Y:S01]  /*13040*/  @!P6 LDGSTS.E.BYPASS.LTC128B.128 [R207+0x1100], [R32.64], !P3 ;  /* 0x0110000020cfefae */ /* 0x0009e2000d901d5c */
[C---:B-1----:R-:W-:Y:S06]  /*13050*/  HMMA.16816.F32.BF16 R16, R132.reuse, R142, RZ ;  /* 0x0000008e8410723c */ /* 0x042fec00000418ff */
[----:B------:R1:W-:Y:S02]  /*13060*/  @!P6 LDGSTS.E.BYPASS.LTC128B.128 [R207+0x3100], [R232.64], !P2 ;  /* 0x03100000e8cfefae */ /* 0x0003e4000d101d5c */
[C---:B---3--:R-:W-:Y:S05]  /*13070*/  HMMA.16816.F32.BF16 R20, R132.reuse, R144, RZ ;  /* 0x000000908414723c */ /* 0x048fea00000418ff */
[----:B------:R3:W-:Y:S01]  /*13080*/  @!P6 LDGSTS.E.BYPASS.LTC128B.128 [R207+0x5100], [R230.64], !P1 ;  /* 0x05100000e6cfefae */ /* 0x0007e2000c901d5c */
[----:B------:R-:W-:Y:S02]  /*13090*/  ISETP.GT.AND P6, PT, R228, UR8, PT ;  /* 0x00000008e4007c0c */ /* 0x000fe4000bfc4270 */
[C---:B--2---:R-:W-:Y:S04]  /*130a0*/  HMMA.16816.F32.BF16 R24, R132.reuse, R146, RZ ;  /* 0x000000928418723c */ /* 0x044fe800000418ff */
[----:B------:R-:W-:Y:S04]  /*130b0*/  LDSM.16.M88.4 R172, [R201+0xc100] ;  /* 0x00c10000c9ac783b */ /* 0x000fe80000000200 */
[C---:B----4-:R-:W-:Y:S03]  /*130c0*/  HMMA.16816.F32.BF16 R28, R132.reuse, R148, RZ ;  /* 0x00000094841c723c */ /* 0x050fe600000418ff */
[----:B------:R-:W0:Y:S05]  /*130d0*/  LDGDEPBAR ;  /* 0x00000000000079af */ /* 0x000e2a0000000000 */
[----:B------:R-:W-:Y:S02]  /*130e0*/  HMMA.16816.F32.BF16 R32, R132, R150, RZ ;  /* 0x000000968420723c */ /* 0x000fe400000418ff */
[----:B------:R-:W2:Y:S06]  /*130f0*/  LDSM.16.M88.4 R176, [R200+0x6100] ;  /* 0x00610000c8b0783b */ /* 0x000eac0000000200 */
[C---:B-----5:R-:W-:Y:S01]  /*13100*/  HMMA.16816.F32.BF16 R4, R152.reuse, R156, R4 ;  /* 0x0000009c9804723c */ /* 0x060fe20000041804 */
[----:B------:R-:W4:Y:S07]  /*13110*/  LDSM.16.M88.4 R132, [R200+0x6900] ;  /* 0x00690000c884783b */ /* 0x000f2e0000000200 */
[C---:B------:R-:W-:Y:S01]  /*13120*/  HMMA.16816.F32.BF16 R8, R152.reuse, R158, R8 ;  /* 0x0000009e9808723c */ /* 0x040fe20000041808 */
[----:B------:R-:W5:Y:S07]  /*13130*/  LDSM.16.M88.4 R136, [R200+0x7100] ;  /* 0x00710000c888783b */ /* 0x000f6e0000000200 */
[C---:B------:R-:W-:Y:S01]  /*13140*/  HMMA.16816.F32.BF16 R12, R152.reuse, R160, R12 ;  /* 0x000000a0980c723c */ /* 0x040fe2000004180c */
[----:B------:R-:W1:Y:S07]  /*13150*/  LDSM.16.M88.4 R140, [R200+0x7900] ;  /* 0x00790000c88c783b */ /* 0x000e6e0000000200 */
[C---:B------:R-:W-:Y:S01]  /*13160*/  HMMA.16816.F32.BF16 R16, R152.reuse, R162, R16 ;  /* 0x000000a29810723c */ /* 0x040fe20000041810 */
[----:B------:R-:W-:Y:S07]  /*13170*/  LDSM.16.M88.4 R144, [R199+0xc100] ;  /* 0x00c10000c790783b */ /* 0x000fee0000000200 */
[C---:B------:R-:W-:Y:S01]  /*13180*/  HMMA.16816.F32.BF16 R20, R152.reuse, R164, R20 ;  /* 0x000000a49814723c */ /* 0x040fe20000041814 */
[----:B------:R-:W1:Y:S07]  /*13190*/  LDSM.16.M88.4 R148, [R192] ;  /* 0x00000000c094783b */ /* 0x000e6e0000000200 */
[C---:B------:R-:W-:Y:S01]  /*131a0*/  HMMA.16816.F32.BF16 R24, R152.reuse, R166, R24 ;  /* 0x000000a69818723c */ /* 0x040fe20000041818 */
[----:B------:R-:W-:Y:S07]  /*131b0*/  LDSM.16.M88.4 R156, [R192+0x1000] ;  /* 0x00100000c09c783b */ /* 0x000fee0000000200 */
[C---:B------:R-:W-:Y:S01]  /*131c0*/  HMMA.16816.F32.BF16 R28, R152.reuse, R168, R28 ;  /* 0x000000a8981c723c */ /* 0x040fe2000004181c */
[----:B------:R-:W-:Y:S07]  /*131d0*/  LDSM.16.M88.4 R160, [R192+0x1800] ;  /* 0x00180000c0a0783b */ /* 0x000fee0000000200 */
[----:B------:R-:W-:Y:S01]  /*131e0*/  HMMA.16816.F32.BF16 R32, R152, R170, R32 ;  /* 0x000000aa9820723c */ /* 0x000fe20000041820 */
[----:B------:R-:W1:Y:S07]  /*131f0*/  LDSM.16.M88.4 R152, [R192+0x800] ;  /* 0x00080000c098783b */ /* 0x000e6e0000000200 */
[C---:B--2---:R-:W-:Y:S01]  /*13200*/  HMMA.16816.F32.BF16 R4, R172.reuse, R176, R4 ;  /* 0x000000b0ac04723c */ /* 0x044fe20000041804 */
[----:B------:R-:W-:Y:S07]  /*13210*/  LDSM.16.M88.4 R164, [R206+0x10100] ;  /* 0x01010000cea4783b */ /* 0x000fee0000000200 */
[C---:B------:R-:W-:Y:S01]  /*13220*/  HMMA.16816.F32.BF16 R8, R172.reuse, R178, R8 ;  /* 0x000000b2ac08723c */ /* 0x040fe20000041808 */
[----:B------:R-:W2:Y:S07]  /*13230*/  LDSM.16.M88.4 R168, [R205+0x8100] ;  /* 0x00810000cda8783b */ /* 0x000eae0000000200 */
[C---:B----4-:R-:W-:Y:S01]  /*13240*/  HMMA.16816.F32.BF16 R12, R172.reuse, R132, R12 ;  /* 0x00000084ac0c723c */ /* 0x050fe2000004180c */
[----:B------:R-:W-:Y:S07]  /*13250*/  LDSM.16.M88.4 R176, [R191] ;  /* 0x00000000bfb0783b */ /* 0x000fee0000000200 */
[C---:B------:R-:W-:Y:S01]  /*13260*/  HMMA.16816.F32.BF16 R16, R172.reuse, R134, R16 ;  /* 0x00000086ac10723c */ /* 0x040fe20000041810 */
[----:B------:R-:W4:Y:S07]  /*13270*/  LDSM.16.M88.4 R132, [R205+0x8900] ;  /* 0x00890000cd84783b */ /* 0x000f2e0000000200 */
[C---:B-----5:R-:W-:Y:S08]  /*13280*/  HMMA.16816.F32.BF16 R20, R172.reuse, R136, R20 ;  /* 0x00000088ac14723c */ /* 0x060ff00000041814 */
[C---:B------:R-:W-:Y:S01]  /*13290*/  HMMA.16816.F32.BF16 R24, R172.reuse, R138, R24 ;  /* 0x0000008aac18723c */ /* 0x040fe20000041818 */
[----:B------:R-:W5:Y:S07]  /*132a0*/  LDSM.16.M88.4 R136, [R205+0x9100] ;  /* 0x00910000cd88783b */ /* 0x000f6e0000000200 */
[C---:B-1----:R-:W-:Y:S08]  /*132b0*/  HMMA.16816.F32.BF16 R28, R172.reuse, R140, R28 ;  /* 0x0000008cac1c723c */ /* 0x042ff0000004181c */
[----:B------:R-:W-:Y:S01]  /*132c0*/  HMMA.16816.F32.BF16 R32, R172, R142, R32 ;  /* 0x0000008eac20723c */ /* 0x000fe20000041820 */
[----:B------:R-:W1:Y:S07]  /*132d0*/  LDSM.16.M88.4 R140, [R205+0x9900] ;  /* 0x00990000cd8c783b */ /* 0x000e6e0000000200 */
[C---:B------:R-:W-:Y:S01]  /*132e0*/  HMMA.16816.F32.BF16 R4, R144.reuse, R148, R4 ;  /* 0x000000949004723c */ /* 0x040fe20000041804 */
[----:B------:R-:W1:Y:S07]  /*132f0*/  LDSM.16.M88.4 R172, [R202+0x10100] ;  /* 0x01010000caac783b */ /* 0x000e6e0000000200 */
        /* <DEDUP_REMOVED lines=10> */
[----:B------:R-:W1:Y:S07]  /*133a0*/  LDSM.16.M88.4 R144, [R190] ;  /* 0x00000000be90783b */ /* 0x000e6e0000000200 */
[C---:B--2---:R-:W-:Y:S01]  /*133b0*/  HMMA.16816.F32.BF16 R4, R164.reuse, R168, R4 ;  /* 0x000000a8a404723c */ /* 0x044fe20000041804 */
[----:B------:R-:W2:Y:S07]  /*133c0*/  LDSM.16.M88.4 R160, [R200+0x8100] ;  /* 0x00810000c8a0783b */ /* 0x000eae0000000200 */
[C---:B------:R-:W-:Y:S01]  /*133d0*/  HMMA.16816.F32.BF16 R8, R164.reuse, R170, R8 ;  /* 0x000000aaa408723c */ /* 0x040fe20000041808 */
[----:B------:R-:W-:Y:S07]  /*133e0*/  LDSM.16.M88.4 R168, [R192+0x2000] ;  /* 0x00200000c0a8783b */ /* 0x000fee0000000200 */
[C---:B----4-:R-:W-:Y:S08]  /*133f0*/  HMMA.16816.F32.BF16 R12, R164.reuse, R132, R12 ;  /* 0x00000084a40c723c */ /* 0x050ff0000004180c */
        /* <DEDUP_REMOVED lines=11> */
[----:B------:R-:W-:Y:S07]  /*134b0*/  LDSM.16.M88.4 R176, [R205+0xa100] ;  /* 0x00a10000cdb0783b */ /* 0x000fee0000000200 */
[C---:B------:R-:W-:Y:S08]  /*134c0*/  HMMA.16816.F32.BF16 R12, R172.reuse, R144, R12 ;  /* 0x00000090ac0c723c */ /* 0x040ff0000004180c */
        /* <DEDUP_REMOVED lines=8> */
[C---:B--2---:R-:W-:Y:S01]  /*13550*/  HMMA.16816.F32.BF16 R4, R156.reuse, R160, R4 ;  /* 0x000000a09c04723c */ /* 0x044fe20000041804 */
[----:B------:R-:W2:Y:S07]  /*13560*/  LDSM.16.M88.4 R172, [R206+0x14100] ;  /* 0x01410000ceac783b */ /* 0x000eae0000000200 */
[C---:B------:R-:W-:Y:S01]  /*13570*/  HMMA.16816.F32.BF16 R8, R156.reuse, R162, R8 ;  /* 0x000000a29c08723c */ /* 0x040fe20000041808 */
[----:B------:R-:W-:Y:S07]  /*13580*/  LDSM.16.M88.4 R160, [R187] ;  /* 0x00000000bba0783b */ /* 0x000fee0000000200 */
        /* <DEDUP_REMOVED lines=37> */
[C---:B------:R-:W-:Y:S08]  /*137e0*/  HMMA.16816.F32.BF16 R8, R156.reuse, R162, R8 ;  /* 0x000000a29c08723c */ /* 0x040ff00000041808 */
[C---:B------:R-:W-:Y:S08]  /*137f0*/  HMMA.16816.F32.BF16 R12, R156.reuse, R144, R12 ;  /* 0x000000909c0c723c */ /* 0x040ff0000004180c */
[C---:B------:R-:W-:Y:S08]  /*13800*/  HMMA.16816.F32.BF16 R16, R156.reuse, R146, R16 ;  /* 0x000000929c10723c */ /* 0x040ff00000041810 */
[C---:B------:R-:W-:Y:S08]  /*13810*/  HMMA.16816.F32.BF16 R20, R156.reuse, R148, R20 ;  /* 0x000000949c14723c */ /* 0x040ff00000041814 */
[C---:B------:R-:W-:Y:S08]  /*13820*/  HMMA.16816.F32.BF16 R24, R156.reuse, R150, R24 ;  /* 0x000000969c18723c */ /* 0x040ff00000041818 */
[C---:B------:R-:W-:Y:S08]  /*13830*/  HMMA.16816.F32.BF16 R28, R156.reuse, R152, R28 ;  /* 0x000000989c1c723c */ /* 0x040ff0000004181c */
[----:B------:R-:W-:Y:S08]  /*13840*/  HMMA.16816.F32.BF16 R32, R156, R154, R32 ;  /* 0x0000009a9c20723c */ /* 0x000ff00000041820 */
[C---:B--2---:R-:W-:Y:S08]  /*13850*/  HMMA.16816.F32.BF16 R4, R164.reuse, R168, R4 ;  /* 0x000000a8a404723c */ /* 0x044ff00000041804 */
[C---:B------:R-:W-:Y:S08]  /*13860*/  HMMA.16816.F32.BF16 R8, R164.reuse, R170, R8 ;  /* 0x000000aaa408723c */ /* 0x040ff00000041808 */
[C---:B----4-:R-:W-:Y:S08]  /*13870*/  HMMA.16816.F32.BF16 R12, R164.reuse, R132, R12 ;  /* 0x00000084a40c723c */ /* 0x050ff0000004180c */
[C---:B------:R-:W-:Y:S01]  /*13880*/  HMMA.16816.F32.BF16 R16, R164.reuse, R134, R16 ;  /* 0x00000086a410723c */ /* 0x040fe20000041810 */
[----:B------:R-:W2:Y:S07]  /*13890*/  LDSM.16.M88.4 R132, [R192+0x4800] ;  /* 0x00480000c084783b */ /* 0x000eae0000000200 */
[C---:B-----5:R-:W-:Y:S08]  /*138a0*/  HMMA.16816.F32.BF16 R20, R164.reuse, R136, R20 ;  /* 0x00000088a414723c */ /* 0x060ff00000041814 */
[C---:B------:R-:W-:Y:S01]  /*138b0*/  HMMA.16816.F32.BF16 R24, R164.reuse, R138, R24 ;  /* 0x0000008aa418723c */ /* 0x040fe20000041818 */
[----:B------:R-:W4:Y:S07]  /*138c0*/  LDSM.16.M88.4 R136, [R192+0x5000] ;  /* 0x00500000c088783b */ /* 0x000f2e0000000200 */
[C---:B-1----:R-:W-:Y:S08]  /*138d0*/  HMMA.16816.F32.BF16 R28, R164.reuse, R140, R28 ;  /* 0x0000008ca41c723c */ /* 0x042ff0000004181c */
[----:B------:R-:W-:Y:S08]  /*138e0*/  HMMA.16816.F32.BF16 R32, R164, R142, R32 ;  /* 0x0000008ea420723c */ /* 0x000ff00000041820 */
[C---:B------:R-:W-:Y:S08]  /*138f0*/  HMMA.16816.F32.BF16 R4, R172.reuse, R176, R4 ;  /* 0x000000b0ac04723c */ /* 0x040ff00000041804 */
[C---:B------:R-:W-:Y:S08]  /*13900*/  HMMA.16816.F32.BF16 R8, R172.reuse, R178, R8 ;  /* 0x000000b2ac08723c */ /* 0x040ff00000041808 */
[C---:B--2---:R-:W-:Y:S08]  /*13910*/  HMMA.16816.F32.BF16 R12, R172.reuse, R132, R12 ;  /* 0x00000084ac0c723c */ /* 0x044ff0000004180c */
[C---:B------:R-:W-:Y:S04]  /*13920*/  HMMA.16816.F32.BF16 R16, R172.reuse, R134, R16 ;  /* 0x00000086ac10723c */ /* 0x040fe80000041810 */
[----:B------:R-:W-:Y:S02]  /*13930*/  FMUL.FTZ R178, R4, c[0x0][0x320] ;  /* 0x0000c80004b27a20 */ /* 0x000fe40000410000 */
[----:B------:R-:W-:Y:S02]  /*13940*/  FMUL.FTZ R181, R5, c[0x0][0x320] ;  /* 0x0000c80005b57a20 */ /* 0x000fe40000410000 */
[----:B------:R-:W-:Y:S01]  /*13950*/  FMUL.FTZ R9, R9, c[0x0][0x320] ;  /* 0x0000c80009097a20 */ /* 0x000fe20000410000 */
[C---:B----4-:R-:W-:Y:S01]  /*13960*/  HMMA.16816.F32.BF16 R20, R172.reuse, R136, R20 ;  /* 0x00000088ac14723c */ /* 0x050fe20000041814 */
[----:B------:R-:W1:Y:S02]  /*13970*/  MUFU.TANH R178, R178 ;  /* 0x000000b200b27308 */ /* 0x000e640000002400 */
[----:B------:R-:W-:Y:S02]  /*13980*/  FMUL.FTZ R10, R10, c[0x0][0x320] ;  /* 0x0000c8000a0a7a20 */ /* 0x000fe40000410000 */
[----:B------:R-:W-:Y:S02]  /*13990*/  FMUL.FTZ R11, R11, c[0x0][0x320] ;  /* 0x0000c8000b0b7a20 */ /* 0x000fe40000410000 */
[----:B------:R-:W-:Y:S01]  /*139a0*/  FMUL.FTZ R229, R8, c[0x0][0x320] ;  /* 0x0000c80008e57a20 */ /* 0x000fe20000410000 */
[C---:B------:R-:W-:Y:S03]  /*139b0*/  HMMA.16816.F32.BF16 R24, R172.reuse, R138, R24 ;  /* 0x0000008aac18723c */ /* 0x040fe60000041818 */
[----:B---3--:R-:W2:Y:S01]  /*139c0*/  MUFU.TANH R230, R9 ;  /* 0x0000000900e67308 */ /* 0x008ea20000002400 */
[----:B------:R-:W-:Y:S02]  /*139d0*/  FMUL.FTZ R232, R12, c[0x0][0x320] ;  /* 0x0000c8000ce87a20 */ /* 0x000fe40000410000 */
[----:B------:R-:W-:Y:S02]  /*139e0*/  FMUL.FTZ R12, R15, c[0x0][0x320] ;  /* 0x0000c8000f0c7a20 */ /* 0x000fe40000410000 */
[----:B------:R-:W-:Y:S04]  /*139f0*/  FMUL.FTZ R17, R17, c[0x0][0x320] ;  /* 0x0000c80011117a20 */ /* 0x000fe80000410000 */
[----:B------:R-:W-:Y:S01]  /*13a00*/  FMUL.FTZ R15, R18, c[0x0][0x320] ;  /* 0x0000c800120f7a20 */ /* 0x000fe20000410000 */
[----:B------:R-:W3:Y:S01]  /*13a10*/  MUFU.TANH R177, R10 ;  /* 0x0000000a00b17308 */ /* 0x000ee20000002400 */
[----:B------:R-:W-:Y:S02]  /*13a20*/  FMUL.FTZ R231, R13, c[0x0][0x320] ;  /* 0x0000c8000de77a20 */ /* 0x000fe40000410000 */
[----:B------:R-:W-:Y:S02]  /*13a30*/  FMUL.FTZ R18, R22, c[0x0][0x320] ;  /* 0x0000c80016127a20 */ /* 0x000fe40000410000 */
[----:B------:R-:W-:Y:S02]  /*13a40*/  FMUL.FTZ R13, R14, c[0x0][0x320] ;  /* 0x0000c8000e0d7a20 */ /* 0x000fe40000410000 */
[----:B------:R-:W-:Y:S02]  /*13a50*/  FMUL.FTZ R14, R19, c[0x0][0x320] ;  /* 0x0000c800130e7a20 */ /* 0x000fe40000410000 */
[----:B------:R-:W-:Y:S01]  /*13a60*/  FMUL.FTZ R19, R21, c[0x0][0x320] ;  /* 0x0000c80015137a20 */ /* 0x000fe20000410000 */
[----:B------:R4:W1:Y:S01]  /*13a70*/  MUFU.TANH R179, R11 ;  /* 0x0000000b00b37308 */ /* 0x0008620000002400 */
[----:B------:R-:W-:Y:S01]  /*13a80*/  FMUL.FTZ R22, R24, c[0x0][0x320] ;  /* 0x0000c80018167a20 */ /* 0x000fe20000410000 */
[----:B------:R-:W-:Y:S01]  /*13a90*/  @P6 IADD3 R24, R228, -0x1, RZ ;  /* 0xffffffffe4186810 */ /* 0x000fe20007ffe0ff */
[----:B------:R-:W-:Y:S02]  /*13aa0*/  FMUL.FTZ R21, R25, c[0x0][0x320] ;  /* 0x0000c80019157a20 */ /* 0x000fe40000410000 */
[----:B------:R-:W-:Y:S02]  /*13ab0*/  FMUL.FTZ R234, R20, c[0x0][0x320] ;  /* 0x0000c80014ea7a20 */ /* 0x000fe40000410000 */
[----:B------:R-:W-:Y:S02]  /*13ac0*/  FMUL.FTZ R0, R6, c[0x0][0x320] ;  /* 0x0000c80006007a20 */ /* 0x000fe40000410000 */
[----:B------:R-:W-:Y:S01]  /*13ad0*/  FMUL.FTZ R176, R7, c[0x0][0x320] ;  /* 0x0000c80007b07a20 */ /* 0x000fe20000410000 */
[----:B------:R5:W1:Y:S01]  /*13ae0*/  MUFU.TANH R233, R17 ;  /* 0x0000001100e97308 */ /* 0x000a620000002400 */
[----:B------:R-:W-:Y:S09]  /*13af0*/  FMUL.FTZ R235, R16, c[0x0][0x320] ;  /* 0x0000c80010eb7a20 */ /* 0x000ff20000410000 */
[----:B------:R1:W1:Y:S01]  /*13b00*/  MUFU.TANH R20, R234 ;  /* 0x000000ea00147308 */ /* 0x0002620000002400 */
[----:B----4-:R-:W4:Y:S01]  /*13b10*/  LDSM.16.M88.4 R8, [R192+0x5800] ;  /* 0x00580000c008783b */ /* 0x010f220000000200 */
[----:B------:R-:W-:Y:S08]  /*13b20*/  DEPBAR.LE SB0, 0x0 ;  /* 0x000080000000791a */ /* 0x000ff00000000000 */
[----:B------:R-:W2:Y:S01]  /*13b30*/  MUFU.TANH R181, R181 ;  /* 0x000000b500b57308 */ /* 0x000ea20000002400 */
[----:B------:R-:W-:Y:S01]  /*13b40*/  BAR.SYNC.DEFER_BLOCKING 0x0 ;  /* 0x0000000000007b1d */ /* 0x000fe20000010000 */
[----:B-----5:R-:W-:Y:S01]  /*13b50*/  FMUL.FTZ R17, R23, c[0x0][0x320] ;  /* 0x0000c80017117a20 */ /* 0x020fe20000410000 */
[----:B------:R-:W-:Y:S07]  /*13b60*/  @P6 SHF.R.S32.HI R23, RZ, 0x1f, R24 ;  /* 0x0000001fff176819 */ /* 0x000fee0000011418 */
[----:B------:R-:W2:Y:S01]  /*13b70*/  MUFU.TANH R0, R0 ;  /* 0x0000000000007308 */ /* 0x000ea20000002400 */
[----:B------:R-:W-:Y:S01]  /*13b80*/  @P6 IMAD R23, R23, c[0x0][0x1e0], RZ ;  /* 0x0000780017176a24 */ /* 0x000fe200078e02ff */
[----:B-1----:R-:W-:Y:S03]  /*13b90*/  MOV R234, R212 ;  /* 0x000000d400ea7202 */ /* 0x002fe60000000f00 */
[----:B------:R-:W-:Y:S05]  /*13ba0*/  @P6 IMAD R23, R24, c[0x0][0x1e4], R23 ;  /* 0x0000790018176a24 */ /* 0x000fea00078e0217 */
[----:B------:R-:W1:Y:S10]  /*13bb0*/  MUFU.TANH R176, R176 ;  /* 0x000000b000b07308 */ /* 0x000e740000002400 */
[----:B------:R-:W1:Y:S01]  /*13bc0*/  MUFU.TANH R229, R229 ;  /* 0x000000e500e57308 */ /* 0x000e620000002400 */
[C---:B----4-:R-:W-:Y:S09]  /*13bd0*/  HMMA.16816.F32.BF16 R28, R172.reuse, R8, R28 ;  /* 0x00000008ac1c723c */ /* 0x050ff2000004181c */
[----:B------:R-:W4:Y:S03]  /*13be0*/  MUFU.TANH R232, R232 ;  /* 0x000000e800e87308 */ /* 0x000f260000002400 */
[----:B------:R-:W-:Y:S01]  /*13bf0*/  FMUL.FTZ R9, R26, c[0x0][0x320] ;  /* 0x0000c8001a097a20 */ /* 0x000fe20000410000 */
[----:B------:R-:W-:Y:S03]  /*13c00*/  HMMA.16816.F32.BF16 R32, R172, R10, R32 ;  /* 0x0000000aac20723c */ /* 0x000fe60000041820 */
[----:B------:R-:W-:Y:S02]  /*13c10*/  FMUL.FTZ R8, R27, c[0x0][0x320] ;  /* 0x0000c8001b087a20 */ /* 0x000fe40000410000 */
[----:B------:R-:W-:Y:S01]  /*13c20*/  @P6 IMAD.WIDE.U32 R26, R24, c[0x0][0x1e0], RZ ;  /* 0x00007800181a6a25 */ /* 0x000fe200078e00ff */
[----:B------:R-:W1:Y:S06]  /*13c30*/  MUFU.TANH R231, R231 ;  /* 0x000000e700e77308 */ /* 0x000e6c0000002400 */
[C---:B------:R-:W-:Y:S01]  /*13c40*/  @P6 SHF.L.U32 R25, R26.reuse, 0x6, RZ ;  /* 0x000000061a196819 */ /* 0x040fe200000006ff */
[----:B------:R-:W-:Y:S03]  /*13c50*/  @P6 IMAD.IADD R23, R27, 0x1, R23 ;  /* 0x000000011b176824 */ /* 0x000fe600078e0217 */
[----:B------:R-:W-:Y:S01]  /*13c60*/  @P6 IADD3 R24, P4, R25, R210, RZ ;  /* 0x000000d219186210 */ /* 0x000fe20007f9e0ff */
[----:B------:R-:W-:Y:S01]  /*13c70*/  FMUL.FTZ R27, R29, c[0x0][0x320] ;  /* 0x0000c8001d1b7a20 */ /* 0x000fe20000410000 */
[----:B------:R-:W1:Y:S01]  /*13c80*/  MUFU.TANH R13, R13 ;  /* 0x0000000d000d7308 */ /* 0x000e620000002400 */
[----:B------:R-:W-:Y:S01]  /*13c90*/  @P6 SHF.L.U64.HI R23, R26, 0x6, R23 ;  /* 0x000000061a176819 */ /* 0x000fe20000010217 */
[----:B------:R-:W-:Y:S01]  /*13ca0*/  FMUL.FTZ R31, R31, c[0x0][0x320] ;  /* 0x0000c8001f1f7a20 */ /* 0x000fe20000410000 */
[----:B------:R-:W-:Y:S01]  /*13cb0*/  @P6 LEA R236, P0, R24, c[0x0][0x1c8], 0x1 ;  /* 0x0000720018ec6a11 */ /* 0x000fe200078008ff */
[----:B------:R-:W-:Y:S02]  /*13cc0*/  FMUL.FTZ R28, R28, c[0x0][0x320] ;  /* 0x0000c8001c1c7a20 */ /* 0x000fe40000410000 */
[----:B------:R-:W-:Y:S01]  /*13cd0*/  @P6 IMAD.X R29, R23, 0x1, R217, P4 ;  /* 0x00000001171d6824 */ /* 0x000fe200020e06d9 */
[----:B------:R-:W-:Y:S01]  /*13ce0*/  @P6 IADD3 R26, P4, R25, R182, RZ ;  /* 0x000000b6191a6210 */ /* 0x000fe20007f9e0ff */
[----:B------:R-:W-:Y:S02]  /*13cf0*/  FMUL.FTZ R32, R32, c[0x0][0x320] ;  /* 0x0000c80020207a20 */ /* 0x000fe40000410000 */
[----:B------:R-:W1:Y:S01]  /*13d00*/  MUFU.TANH R12, R12 ;  /* 0x0000000c000c7308 */ /* 0x000e620000002400 */
[----:B------:R-:W-:Y:S01]  /*13d10*/  @P6 LEA.HI.X R237, R24, c[0x0][0x1cc], R29, 0x1, P0 ;  /* 0x0000730018ed6a11 */ /* 0x000fe200000f0c1d */
[--C-:B------:R-:W-:Y:S01]  /*13d20*/  @P6 IMAD.X R29, R23, 0x1, R224.reuse, P4 ;  /* 0x00000001171d6824 */ /* 0x100fe200020e06e0 */
[----:B------:R-:W-:Y:S01]  /*13d30*/  @P6 LEA R238, P5, R26, c[0x0][0x1c8], 0x1 ;  /* 0x000072001aee6a11 */ /* 0x000fe200078a08ff */
[----:B------:R-:W-:Y:S01]  /*13d40*/  FMUL.FTZ R24, R30, c[0x0][0x320] ;  /* 0x0000c8001e187a20 */ /* 0x000fe20000410000 */
[----:B------:R-:W-:Y:S01]  /*13d50*/  @P6 IADD3 R10, P0, R25, R180, RZ ;  /* 0x000000b4190a6210 */ /* 0x000fe20007f1e0ff */
[----:B------:R-:W-:Y:S01]  /*13d60*/  @!PT LDS RZ, [RZ] ;  /* 0x00000000fffff984 */ /* 0x000fe20000000800 */
[----:B------:R-:W-:Y:S01]  /*13d70*/  @!PT LDS RZ, [RZ] ;  /* 0x00000000fffff984 */ /* 0x000fe20000000800 */
[----:B------:R-:W-:Y:S01]  /*13d80*/  @!PT LDS RZ, [RZ] ;  /* 0x00000000fffff984 */ /* 0x000fe20000000800 */
[----:B------:R1:W-:Y:S01]  /*13d90*/  @P6 LDGSTS.E.BYPASS.LTC128B.128 [R207+0x6100], [R236.64], !P3 ;  /* 0x06100000eccf6fae */ /* 0x0003e2000d901d5c */
[----:B------:R-:W-:Y:S02]  /*13da0*/  @P6 LEA.HI.X R239, R26, c[0x0][0x1cc], R29, 0x1, P5 ;  /* 0x000073001aef6a11 */ /* 0x000fe400028f0c1d */
[C---:B------:R-:W-:Y:S01]  /*13db0*/  @P6 LEA R240, P4, R10.reuse, c[0x0][0x1c8], 0x1 ;  /* 0x000072000af06a11 */ /* 0x040fe200078808ff */
[----:B------:R-:W1:Y:S01]  /*13dc0*/  MUFU.TANH R16, R235 ;  /* 0x000000eb00107308 */ /* 0x000e620000002400 */
[----:B------:R-:W-:Y:S02]  /*13dd0*/  @P6 IADD3.X R11, R23, R223, RZ, P0, !PT ;  /* 0x000000df170b6210 */ /* 0x000fe400007fe4ff */
[----:B------:R1:W-:Y:S01]  /*13de0*/  @P6 LDGSTS.E.BYPASS.LTC128B.128 [R207+0x8100], [R238.64], !P2 ;  /* 0x08100000eecf6fae */ /* 0x0003e2000d101d5c */
[----:B------:R-:W-:Y:S02]  /*13df0*/  @P6 IADD3 R25, P0, R25, UR6, RZ ;  /* 0x0000000619196c10 */ /* 0x000fe4000ff1e0ff */
[----:B------:R-:W-:Y:S02]  /*13e00*/  @P6 LEA.HI.X R241, R10, c[0x0][0x1cc], R11, 0x1, P4 ;  /* 0x000073000af16a11 */ /* 0x000fe400020f0c0b */
[C---:B------:R-:W-:Y:S02]  /*13e10*/  @P6 IADD3 R10, P5, R25.reuse, R210, RZ ;  /* 0x000000d2190a6210 */ /* 0x040fe40007fbe0ff */
[----:B------:R-:W1:Y:S01]  /*13e20*/  MUFU.TANH R15, R15 ;  /* 0x0000000f000f7308 */ /* 0x000e620000002400 */
[----:B------:R1:W-:Y:S01]  /*13e30*/  @P6 LDGSTS.E.BYPASS.LTC128B.128 [R207+0xa100], [R240.64], !P1 ;  /* 0x0a100000f0cf6fae */ /* 0x0003e2000c901d5c */
[----:B------:R-:W-:Y:S02]  /*13e40*/  @P6 IADD3 R30, P4, R25, R182, RZ ;  /* 0x000000b6191e6210 */ /* 0x000fe40007f9e0ff */
[----:B------:R-:W-:Y:S02]  /*13e50*/  @P6 IADD3.X R11, R23, UR7, RZ, P0, !PT ;  /* 0x00000007170b6c10 */ /* 0x000fe400087fe4ff */
[----:B------:R-:W-:Y:S03]  /*13e60*/  @P6 IADD3 R26, P0, R25, R180, RZ ;  /* 0x000000b4191a6210 */ /* 0x000fe60007f1e0ff */
[C---:B------:R-:W-:Y:S01]  /*13e70*/  @P6 IMAD.X R25, R11.reuse, 0x1, R217, P5 ;  /* 0x000000010b196824 */ /* 0x040fe200028e06d9 */
[----:B------:R5:W1:Y:S01]  /*13e80*/  MUFU.TANH R23, R31 ;  /* 0x0000001f00177308 */ /* 0x000a620000002400 */
[----:B------:R-:W-:Y:S01]  /*13e90*/  @P6 LEA R244, P5, R10, c[0x0][0x1c8], 0x1 ;  /* 0x000072000af46a11 */ /* 0x000fe200078a08ff */
[C---:B------:R-:W-:Y:S01]  /*13ea0*/  @P6 IMAD.X R29, R11.reuse, 0x1, R224, P4 ;  /* 0x000000010b1d6824 */ /* 0x040fe200020e06e0 */
[----:B------:R-:W-:Y:S01]  /*13eb0*/  @P6 LEA R242, P4, R30, c[0x0][0x1c8], 0x1 ;  /* 0x000072001ef26a11 */ /* 0x000fe200078808ff */
[----:B------:R-:W-:Y:S01]  /*13ec0*/  @P6 IMAD.X R11, R11, 0x1, R223, P0 ;  /* 0x000000010b0b6824 */ /* 0x000fe200000e06df */
[----:B------:R-:W-:Y:S02]  /*13ed0*/  @P6 LEA R246, P0, R26, c[0x0][0x1c8], 0x1 ;  /* 0x000072001af66a11 */ /* 0x000fe400078008ff */
[----:B------:R-:W-:Y:S01]  /*13ee0*/  @P6 LEA.HI.X R245, R10, c[0x0][0x1cc], R25, 0x1, P5 ;  /* 0x000073000af56a11 */ /* 0x000fe200028f0c19 */
[----:B------:R-:W-:Y:S01]  /*13ef0*/  FMUL.FTZ R25, R35, c[0x0][0x320] ;  /* 0x0000c80023197a20 */ /* 0x000fe20000410000 */
[----:B------:R-:W-:Y:S01]  /*13f00*/  @P6 LEA.HI.X R247, R26, c[0x0][0x1cc], R11, 0x1, P0 ;  /* 0x000073001af76a11 */ /* 0x000fe200000f0c0b */
[----:B------:R-:W1:Y:S01]  /*13f10*/  MUFU.TANH R14, R14 ;  /* 0x0000000e000e7308 */ /* 0x000e620000002400 */
[----:B------:R-:W-:Y:S01]  /*13f20*/  @P6 LEA.HI.X R243, R30, c[0x0][0x1cc], R29, 0x1, P4 ;  /* 0x000073001ef36a11 */ /* 0x000fe200020f0c1d */
[----:B------:R1:W-:Y:S01]  /*13f30*/  @P6 LDGSTS.E.BYPASS.LTC128B.128 [R207+0x7100], [R244.64], !P3 ;  /* 0x07100000f4cf6fae */ /* 0x0003e2000d901d5c */
[----:B------:R-:W-:Y:S01]  /*13f40*/  PLOP3.LUT P0, PT, PT, PT, UP3, 0x80, 0x0 ;  /* 0x000000000000781c */ /* 0x000fe20003f0f038 */
[----:B------:R-:W-:Y:S02]  /*13f50*/  FMUL.FTZ R11, R33, c[0x0][0x320] ;  /* 0x0000c800210b7a20 */ /* 0x000fe40000410000 */
[----:B------:R-:W-:Y:S02]  /*13f60*/  FMUL.FTZ R26, R34, c[0x0][0x320] ;  /* 0x0000c800221a7a20 */ /* 0x000fe40000410000 */
[----:B------:R-:W-:Y:S01]  /*13f70*/  IMAD.SHL.U32 R30, R228, 0x40, RZ ;  /* 0x00000040e41e7824 */ /* 0x000fe200078e00ff */
[----:B------:R1:W-:Y:S01]  /*13f80*/  @P6 LDGSTS.E.BYPASS.LTC128B.128 [R207+0x9100], [R242.64], !P2 ;  /* 0x09100000f2cf6fae */ /* 0x0003e2000d101d5c */
[----:B------:R2:W1:Y:S01]  /*13f90*/  MUFU.TANH R29, R32 ;  /* 0x00000020001d7308 */ /* 0x0004620000002400 */
[----:B-----5:R-:W-:Y:S05]  /*13fa0*/  IMAD.U32 R31, RZ, RZ, UR23 ;  /* 0x00000017ff1f7e24 */ /* 0x020fea000f8e00ff */
[----:B------:R1:W-:Y:S01]  /*13fb0*/  @P6 LDGSTS.E.BYPASS.LTC128B.128 [R207+0xb100], [R246.64], !P1 ;  /* 0x0b100000f6cf6fae */ /* 0x0003e2000c901d5c */
[----:B------:R-:W-:Y:S01]  /*13fc0*/  @P0 IMAD.MOV.U32 R234, RZ, RZ, R221 ;  /* 0x000000ffffea0224 */ /* 0x000fe200078e00dd */
[----:B------:R-:W-:Y:S02]  /*13fd0*/  PLOP3.LUT P0, PT, PT, PT, UP2, 0x40, 0x0 ;  /* 0x000000000000781c */ /* 0x000fe40003f0e828 */
[----:B------:R-:W1:Y:S03]  /*13fe0*/  MUFU.TANH R19, R19 ;  /* 0x0000001300137308 */ /* 0x000e660000002400 */
[----:B------:R-:W0:Y:S07]  /*13ff0*/  LDGDEPBAR ;  /* 0x00000000000079af */ /* 0x000e2e0000000000 */
[----:B------:R-:W1:Y:S01]  /*14000*/  MUFU.TANH R18, R18 ;  /* 0x0000001200127308 */ /* 0x000e620000002400 */
[----:B------:R-:W5:Y:S01]  /*14010*/  SHFL.IDX PT, R10, R234, RZ, 0x1c1f ;  /* 0x001c1fffea0a7589 */ /* 0x000f6200000e0000 */
[----:B--2---:R-:W-:Y:S04]  /*14020*/  IADD3 R32, -R213, 0x1, -R30 ;  /* 0x00000001d5207810 */ /* 0x004fe80007ffe91e */
[----:B------:R-:W-:Y:S04]  /*14030*/  IADD3 R31, -R31, UR12, R32 ;  /* 0x0000000c1f1f7c10 */ /* 0x000fe8000fffe120 */
[----:B------:R-:W2:Y:S01]  /*14040*/  MUFU.TANH R17, R17 ;  /* 0x0000001100117308 */ /* 0x000ea20000002400 */
[C---:B------:R-:W-:Y:S02]  /*14050*/  IADD3 R32, R31.reuse, c[0x0][0x328], RZ ;  /* 0x0000ca001f207a10 */ /* 0x040fe40007ffe0ff */
[----:B------:R-:W-:Y:S07]  /*14060*/  IADD3 R31, R31, UR4, RZ ;  /* 0x000000041f1f7c10 */ /* 0x000fee000fffe0ff */
[----:B------:R-:W1:Y:S01]  /*14070*/  MUFU.TANH R22, R22 ;  /* 0x0000001600167308 */ /* 0x000e620000002400 */
[----:B-----5:R-:W-:Y:S01]  /*14080*/  IADD3 R34, R32, R10, RZ ;  /* 0x0000000a20227210 */ /* 0x020fe20007ffe0ff */
[----:B------:R-:W-:Y:S08]  /*14090*/  IMAD.IADD R33, R31, 0x1, R10 ;  /* 0x000000011f217824 */ /* 0x000ff000078e020a */
        /* <DEDUP_REMOVED lines=24> */
.L_x_399:
[----:B------:R-:W-:Y:S04]  /*14220*/  MOV R4, c[0x0][0x32c] ;  /* 0x0000cb0000047a02 */ /* 0x000fe80000000f00 */
[----:B------:R-:W-:Y:S11]  /*14230*/  ISETP.NE.AND P0, PT, R4, 0x1, PT ;  /* 0x000000010400780c */ /* 0x000ff60003f05270 */
[----:B------:R-:W-:Y:S02]  /*14240*/  @!UPT UIADD3 URZ, URZ, URZ, URZ ;  /* 0x0000003f3f3ff290 */ /* 0x000fe4000fffe03f */
[----:B------:R-:W-:Y:S05]  /*14250*/  @P0 IMAD.HI.U32 R4, R5, c[0x0][0x330], RZ ;  /* 0x0000cc0005040a27 */ /* 0x000fea00078e00ff */
[----:B------:R-:W-:Y:S02]  /*14260*/  @P0 SHF.R.U32.HI R5, RZ, c[0x0][0x334], R4 ;  /* 0x0000cd00ff050a19 */ /* 0x000fe40000011604 */
.L_x_400:
[----:B------:R-:W-:Y:S05]  /*14270*/  BSYNC B0 ;  /* 0x0000000000007941 */ /* 0x000fea0003800000 */
.L_x_398:
[----:B------:R-:W-:Y:S04]  /*14280*/  IMAD R4, R5, c[0x0][0x32c], -R30 ;  /* 0x0000cb0005047a24 */ /* 0x000fe800078e0a1e */
[----:B------:R-:W-:Y:S05]  /*14290*/  IMAD.IADD R4, R4, 0x1, -R213 ;  /* 0x0000000104047824 */ /* 0x000fea00078e0ad5 */
[----:B------:R-:W-:Y:S02]  /*142a0*/  IADD3 R5, R4, c[0x0][0x32c], RZ ;  /* 0x0000cb0004057a10 */ /* 0x000fe40007ffe0ff */
[----:B------:R-:W-:Y:S02]  /*142b0*/  IMNMX R33, R33, R4, !PT ;  /* 0x0000000421217217 */ /* 0x000fe40007800200 */
[----:B------:R-:W-:Y:S02]  /*142c0*/  IMNMX R34, R34, R5, PT ;  /* 0x0000000522227217 */ /* 0x000fe40003800200 */
.L_x_397:
[----:B--234-:R-:W-:Y:S01]  /*142d0*/  ISETP.GT.AND P0, PT, R228, -0x1, PT ;  /* 0xffffffffe400780c */ /* 0x01cfe20003f04270 */
[----:B------:R-:W2:Y:S03]  /*142e0*/  SHFL.IDX PT, R7, R234, 0x1, 0x1c1f ;  /* 0x003c1f00ea077f89 */ /* 0x000ea600000e0000 */
[C---:B------:R-:W-:Y:S02]  /*142f0*/  ISETP.GT.AND P4, PT, R33.reuse, 0x1, P0 ;  /* 0x000000012100780c */ /* 0x040fe40000784270 */
[----:B------:R-:W-:Y:S02]  /*14300*/  ISETP.GT.AND P5, PT, R33, RZ, P0 ;  /* 0x000000ff2100720c */ /* 0x000fe400007a4270 */
[C---:B------:R-:W-:Y:S02]  /*14310*/  ISETP.LT.OR P4, PT, R34.reuse, 0x2, P4 ;  /* 0x000000022200780c */ /* 0x040fe40002781670 */
[C---:B------:R-:W-:Y:S02]  /*14320*/  ISETP.LT.OR P5, PT, R34.reuse, 0x1, P5 ;  /* 0x000000012200780c */ /* 0x040fe40002fa1670 */
[----:B------:R-:W-:Y:S02]  /*14330*/  FSEL R10, R181, -INF , !P4 ;  /* 0xff800000b50a7808 */ /* 0x000fe40006000000 */
[C---:B------:R-:W-:Y:S02]  /*14340*/  ISETP.GT.AND P4, PT, R33.reuse, 0x10, P0 ;  /* 0x000000102100780c */ /* 0x040fe40000784270 */
[C---:B------:R-:W-:Y:S02]  /*14350*/  ISETP.GT.AND P6, PT, R33.reuse, 0x8, P0 ;  /* 0x000000082100780c */ /* 0x040fe400007c4270 */
[----:B------:R-:W-:Y:S02]  /*14360*/  ISETP.LT.OR P4, PT, R34, 0x11, P4 ;  /* 0x000000112200780c */ /* 0x000fe40002781670 */
[----:B------:R-:W-:Y:S02]  /*14370*/  FSEL R178, R178, -INF , !P5 ;  /* 0xff800000b2b27808 */ /* 0x000fe40006800000 */
[C---:B------:R-:W-:Y:S02]  /*14380*/  ISETP.GT.AND P5, PT, R33.reuse, 0x9, P0 ;  /* 0x000000092100780c */ /* 0x040fe400007a4270 */
[----:B------:R-:W-:Y:S01]  /*14390*/  FSEL R164, R232, -INF , !P4 ;  /* 0xff800000e8a47808 */ /* 0x000fe20006000000 */
[--C-:B--2---:R-:W-:Y:S01]  /*143a0*/  IMAD.IADD R4, R32, 0x1, R7.reuse ;  /* 0x0000000120047824 */ /* 0x104fe200078e0207 */
[----:B------:R-:W-:Y:S01]  /*143b0*/  ISETP.GT.AND P4, PT, R33, 0x19, P0 ;  /* 0x000000192100780c */ /* 0x000fe20000784270 */
[----:B------:R-:W-:Y:S01]  /*143c0*/  IMAD.IADD R5, R31, 0x1, R7 ;  /* 0x000000011f057824 */ /* 0x000fe200078e0207 */
        /* <DEDUP_REMOVED lines=52> */
.L_x_403:
[----:B------:R-:W-:Y:S04]  /*14710*/  MOV R7, c[0x0][0x32c] ;  /* 0x0000cb0000077a02 */ /* 0x000fe80000000f00 */
[----:B------:R-:W-:Y:S11]  /*14720*/  ISETP.NE.AND P4, PT, R7, 0x1, PT ;  /* 0x000000010700780c */ /* 0x000ff60003f85270 */
[----:B------:R-:W-:Y:S02]  /*14730*/  @!UPT UIADD3 URZ, URZ, URZ, URZ ;  /* 0x0000003f3f3ff290 */ /* 0x000fe4000fffe03f */
[----:B------:R-:W-:Y:S05]  /*14740*/  @P4 IMAD.HI.U32 R7, R11, c[0x0][0x330], RZ ;  /* 0x0000cc000b074a27 */ /* 0x000fea00078e00ff */
[----:B------:R-:W-:Y:S02]  /*14750*/  @P4 SHF.R.U32.HI R11, RZ, c[0x0][0x334], R7 ;  /* 0x0000cd00ff0b4a19 */ /* 0x000fe40000011607 */
.L_x_404:
[----:B------:R-:W-:Y:S05]  /*14760*/  BSYNC B0 ;  /* 0x0000000000007941 */ /* 0x000fea0003800000 */
.L_x_402:
[----:B------:R-:W-:Y:S04]  /*14770*/  IMAD R30, R11, c[0x0][0x32c], -R30 ;  /* 0x0000cb000b1e7a24 */ /* 0x000fe800078e0a1e */
[----:B------:R-:W-:Y:S05]  /*14780*/  IMAD.IADD R30, R30, 0x1, -R213 ;  /* 0x000000011e1e7824 */ /* 0x000fea00078e0ad5 */
[----:B------:R-:W-:Y:S02]  /*14790*/  IADD3 R7, R30, c[0x0][0x32c], RZ ;  /* 0x0000cb001e077a10 */ /* 0x000fe40007ffe0ff */
[----:B------:R-:W-:Y:S02]  /*147a0*/  IMNMX R5, R5, R30, !PT ;  /* 0x0000001e05057217 */ /* 0x000fe40007800200 */
[----:B------:R-:W-:Y:S02]  /*147b0*/  IMNMX R4, R4, R7, PT ;  /* 0x0000000704047217 */ /* 0x000fe40003800200 */
.L_x_401:
[----:B------:R-:W-:Y:S01]  /*147c0*/  FMNMX.FTZ R7, R178, R3, !PT ;  /* 0x00000003b2077209 */ /* 0x000fe20007810000 */
[----:B------:R-:W-:Y:S01]  /*147d0*/  LDSM.16.MT88.4 R28, [R197+0x100] ;  /* 0x00010000c51c783b */ /* 0x000fe20000004200 */
[C---:B------:R-:W-:Y:S02]  /*147e0*/  ISETP.GT.AND P6, PT, R5.reuse, RZ, P0 ;  /* 0x000000ff0500720c */ /* 0x040fe400007c4270 */
[----:B------:R-:W-:Y:S02]  /*147f0*/  FMNMX.FTZ R7, R10, R7, !PT ;  /* 0x000000070a077209 */ /* 0x000fe40007810000 */
[C---:B------:R-:W-:Y:S02]  /*14800*/  ISETP.GT.AND P5, PT, R5.reuse, 0x1, P0 ;  /* 0x000000010500780c */ /* 0x040fe400007a4270 */
[----:B------:R-:W-:Y:S02]  /*14810*/  FMNMX.FTZ R7, R6, R7, !PT ;  /* 0x0000000706077209 */ /* 0x000fe40007810000 */
        /* <DEDUP_REMOVED lines=67> */
[----:B------:R-:W-:Y:S01]  /*14c50*/  FMNMX.FTZ R12, R149, R12, !PT ;  /* 0x0000000c950c7209 */ /* 0x000fe20007810000 */
[----:B------:R-:W-:Y:S01]  /*14c60*/  LDSM.16.MT88.4 R20, [R198+0x100] ;  /* 0x00010000c614783b */ /* 0x000fe20000004200 */
[----:B------:R-:W-:Y:S02]  /*14c70*/  ISETP.LT.OR P4, PT, R4, 0x39, P4 ;  /* 0x000000390400780c */ /* 0x000fe40002781670 */
[----:B------:R-:W-:Y:S02]  /*14c80*/  ISETP.GT.AND P0, PT, R5, 0x39, P0 ;  /* 0x000000390500780c */ /* 0x000fe40000704270 */
[----:B------:R-:W-:Y:S02]  /*14c90*/  FSEL R145, R26, -INF , !P4 ;  /* 0xff8000001a917808 */ /* 0x000fe40006000000 */
[----:B------:R-:W-:Y:S04]  /*14ca0*/  ISETP.LT.OR P0, PT, R4, 0x3a, P0 ;  /* 0x0000003a0400780c */ /* 0x000fe80000701670 */
[----:B------:R-:W-:Y:S02]  /*14cb0*/  FSEL R133, R25, -INF , !P0 ;  /* 0xff80000019857808 */ /* 0x000fe40004000000 */
[----:B-1----:R-:W-:Y:S02]  /*14cc0*/  FMNMX.FTZ R8, R7, R0, !PT ;  /* 0x0000000007087209 */ /* 0x002fe40007810000 */
[----:B------:R-:W-:Y:S02]  /*14cd0*/  FMNMX.FTZ R0, R147, R12, !PT ;  /* 0x0000000c93007209 */ /* 0x000fe40007810000 */
[----:B------:R-:W-:Y:S02]  /*14ce0*/  LDSM.16.MT88.4 R12, [R203+0x100] ;  /* 0x00010000cb0c783b */ /* 0x000fe40000004200 */
[----:B------:R-:W-:Y:S04]  /*14cf0*/  FMNMX.FTZ R0, R145, R0, !PT ;  /* 0x0000000091007209 */ /* 0x000fe80007810000 */
[----:B------:R-:W-:Y:S02]  /*14d00*/  FMNMX.FTZ R7, R133, R0, !PT ;  /* 0x0000000085077209 */ /* 0x000fe40007810000 */
[----:B------:R-:W1:Y:S08]  /*14d10*/  SHFL.BFLY PT, R9, R8, 0x1, 0x1f ;  /* 0x0c201f0008097f89 */ /* 0x000e7000000e0000 */
[----:B------:R-:W2:Y:S01]  /*14d20*/  SHFL.BFLY PT, R4, R7, 0x2, 0x1f ;  /* 0x0c401f0007047f89 */ /* 0x000ea200000e0000 */
[----:B-1----:R-:W-:Y:S04]  /*14d30*/  FMNMX.FTZ R0, R8, R9, !PT ;  /* 0x0000000908007209 */ /* 0x002fe80007810000 */
[C---:B------:R-:W-:Y:S01]  /*14d40*/  FSETP.NEU.FTZ.AND P0, PT, R0.reuse, -INF , PT ;  /* 0xff8000000000780b */ /* 0x040fe20003f1d000 */
[C---:B------:R-:W-:Y:S01]  /*14d50*/  FMUL.FTZ R151, R0.reuse, c[0x0][0x2d0] ;  /* 0x0000b40000977a20 */ /* 0x040fe20000410000 */
[----:B--2---:R-:W-:Y:S04]  /*14d60*/  FMNMX.FTZ R5, R7, R4, !PT ;  /* 0x0000000407057209 */ /* 0x004fe80007810000 */
[----:B------:R-:W-:Y:S02]  /*14d70*/  FSEL R151, R151, RZ, P0 ;  /* 0x000000ff97977208 */ /* 0x000fe40000000000 */
[----:B------:R-:W-:Y:S01]  /*14d80*/  FSEL R4, R0, RZ, P0 ;  /* 0x000000ff00047208 */ /* 0x000fe20000000000 */
[----:B------:R-:W1:Y:S02]  /*14d90*/  SHFL.BFLY PT, R132, R5, 0x1, 0x1f ;  /* 0x0c201f0005847f89 */ /* 0x000e6400000e0000 */
[----:B------:R-:W-:Y:S02]  /*14da0*/  FFMA.FTZ R168, R178, c[0x0][0x2d0], -R151 ;  /* 0x0000b400b2a87a23 */ /* 0x000fe40000010897 */
[----:B------:R-:W-:Y:S02]  /*14db0*/  FADD.FTZ R3, -R4, R3 ;  /* 0x0000000304037221 */ /* 0x000fe40000010100 */
[--C-:B------:R-:W-:Y:S02]  /*14dc0*/  FFMA.FTZ R135, R10, c[0x0][0x2d0], -R151.reuse ;  /* 0x0000b4000a877a23 */ /* 0x100fe40000010897 */
[--C-:B------:R-:W-:Y:S01]  /*14dd0*/  FFMA.FTZ R134, R6, c[0x0][0x2d0], -R151.reuse ;  /* 0x0000b40006867a23 */ /* 0x100fe20000010897 */
[----:B------:R-:W-:Y:S01]  /*14de0*/  MUFU.EX2 R168, R168 ;  /* 0x000000a800a87308 */ /* 0x000fe20000000800 */
[--C-:B------:R-:W-:Y:S02]  /*14df0*/  FFMA.FTZ R169, R230, c[0x0][0x2d0], -R151.reuse ;  /* 0x0000b400e6a97a23 */ /* 0x100fe40000010897 */
[----:B------:R-:W-:Y:S02]  /*14e00*/  FMUL.FTZ R6, R3, c[0x0][0x2d0] ;  /* 0x0000b40003067a20 */ /* 0x000fe40000410000 */
[--C-:B------:R-:W-:Y:S02]  /*14e10*/  FFMA.FTZ R174, R164, c[0x0][0x2d0], -R151.reuse ;  /* 0x0000b400a4ae7a23 */ /* 0x100fe40000010897 */
[----:B------:R-:W-:Y:S01]  /*14e20*/  LDSM.16.MT88.4 R164, [R203+0x5900] ;  /* 0x00590000cba4783b */ /* 0x000fe20000004200 */
[--C-:B------:R-:W-:Y:S02]  /*14e30*/  FFMA.FTZ R175, R162, c[0x0][0x2d0], -R151.reuse ;  /* 0x0000b400a2af7a23 */ /* 0x100fe40000010897 */
[----:B------:R-:W2:Y:S01]  /*14e40*/  MUFU.EX2 R135, R135 ;  /* 0x0000008700877308 */ /* 0x000ea20000000800 */
[--C-:B------:R-:W-:Y:S02]  /*14e50*/  FFMA.FTZ R176, R142, c[0x0][0x2d0], -R151.reuse ;  /* 0x0000b4008eb07a23 */ /* 0x100fe40000010897 */
[--C-:B------:R-:W-:Y:S01]  /*14e60*/  FFMA.FTZ R229, R160, c[0x0][0x2d0], -R151.reuse ;  /* 0x0000b400a0e57a23 */ /* 0x100fe20000010897 */
[----:B-1----:R-:W-:Y:S01]  /*14e70*/  FMNMX.FTZ R132, R5, R132, !PT ;  /* 0x0000008405847209 */ /* 0x002fe20007810000 */
[--C-:B------:R-:W-:Y:S02]  /*14e80*/  FFMA.FTZ R232, R158, c[0x0][0x2d0], -R151.reuse ;  /* 0x0000b4009ee87a23 */ /* 0x100fe40000010897 */
[--C-:B------:R-:W-:Y:S01]  /*14e90*/  FFMA.FTZ R231, R156, c[0x0][0x2d0], -R151.reuse ;  /* 0x0000b4009ce77a23 */ /* 0x100fe20000010897 */
[C---:B------:R-:W-:Y:S01]  /*14ea0*/  FSETP.NEU.FTZ.AND P0, PT, R132.reuse, -INF , PT ;  /* 0xff8000008400780b */ /* 0x040fe20003f1d000 */
[----:B------:R-:W-:Y:S01]  /*14eb0*/  FMUL.FTZ R144, R132, c[0x0][0x2d0] ;  /* 0x0000b40084907a20 */ /* 0x000fe20000410000 */
[----:B------:R-:W-:Y:S01]  /*14ec0*/  MUFU.EX2 R134, R134 ;  /* 0x0000008600867308 */ /* 0x000fe20000000800 */
[--C-:B------:R-:W-:Y:S01]  /*14ed0*/  FFMA.FTZ R234, R154, c[0x0][0x2d0], -R151.reuse ;  /* 0x0000b4009aea7a23 */ /* 0x100fe20000010897 */
[----:B------:R-:W-:Y:S01]  /*14ee0*/  FSEL R5, R132, RZ, P0 ;  /* 0x000000ff84057208 */ /* 0x000fe20000000000 */
[--C-:B------:R-:W-:Y:S01]  /*14ef0*/  FFMA.FTZ R237, R152, c[0x0][0x2d0], -R151.reuse ;  /* 0x0000b40098ed7a23 */ /* 0x100fe20000010897 */
[----:B------:R-:W-:Y:S01]  /*14f00*/  FSEL R144, R144, RZ, P0 ;  /* 0x000000ff90907208 */ /* 0x000fe20000000000 */
[--C-:B------:R-:W-:Y:S01]  /*14f10*/  FFMA.FTZ R240, R150, c[0x0][0x2d0], -R151.reuse ;  /* 0x0000b40096f07a23 */ /* 0x100fe20000010897 */
[----:B------:R-:W-:Y:S01]  /*14f20*/  ISETP.GT.AND P0, PT, R228, UR5, PT ;  /* 0x00000005e4007c0c */ /* 0x000fe2000bf04270 */
[----:B------:R-:W-:Y:S02]  /*14f30*/  FADD.FTZ R5, -R5, R2 ;  /* 0x0000000205057221 */ /* 0x000fe40000010100 */
[--C-:B------:R-:W-:Y:S01]  /*14f40*/  FFMA.FTZ R173, R19, c[0x0][0x2d0], -R144.reuse ;  /* 0x0000b40013ad7a23 */ /* 0x100fe20000010890 */
[----:B------:R-:W1:Y:S01]  /*14f50*/  MUFU.EX2 R169, R169 ;  /* 0x000000a900a97308 */ /* 0x000e620000000800 */
[--C-:B------:R-:W-:Y:S02]  /*14f60*/  FFMA.FTZ R172, R11, c[0x0][0x2d0], -R144.reuse ;  /* 0x0000b4000bac7a23 */ /* 0x100fe40000010890 */
[--C-:B------:R-:W-:Y:S01]  /*14f70*/  FFMA.FTZ R171, R177, c[0x0][0x2d0], -R144.reuse ;  /* 0x0000b400b1ab7a23 */ /* 0x100fe20000010890 */
[----:B--2---:R-:W-:Y:S01]  /*14f80*/  F2FP.BF16.PACK_AB R136, R135, R168 ;  /* 0x000000a88788723e */ /* 0x004fe200000010ff */
[--C-:B------:R-:W-:Y:S02]  /*14f90*/  FFMA.FTZ R170, R179, c[0x0][0x2d0], -R144.reuse ;  /* 0x0000b400b3aa7a23 */ /* 0x100fe40000010890 */
[----:B------:R-:W-:Y:S02]  /*14fa0*/  FMUL.FTZ R2, R5, c[0x0][0x2d0] ;  /* 0x0000b40005027a20 */ /* 0x000fe40000410000 */
[--C-:B------:R-:W-:Y:S01]  /*14fb0*/  FFMA.FTZ R177, R140, c[0x0][0x2d0], -R151.reuse ;  /* 0x0000b4008cb17a23 */ /* 0x100fe20000010897 */
[----:B------:R-:W2:Y:S01]  /*14fc0*/  MUFU.EX2 R3, R6 ;  /* 0x0000000600037308 */ /* 0x000ea20000000800 */
[--C-:B------:R-:W-:Y:S02]  /*14fd0*/  FFMA.FTZ R178, R163, c[0x0][0x2d0], -R144.reuse ;  /* 0x0000b400a3b27a23 */ /* 0x100fe40000010890 */
[--C-:B------:R-:W-:Y:S02]  /*14fe0*/  FFMA.FTZ R179, R161, c[0x0][0x2d0], -R144.reuse ;  /* 0x0000b400a1b37a23 */ /* 0x100fe40000010890 */
[----:B------:R-:W-:Y:S01]  /*14ff0*/  LDSM.16.MT88.4 R160, [R196+0x3900] ;  /* 0x00390000c4a0783b */ /* 0x000fe20000004200 */
[--C-:B------:R-:W-:Y:S02]  /*15000*/  FFMA.FTZ R181, R143, c[0x0][0x2d0], -R144.reuse ;  /* 0x0000b4008fb57a23 */ /* 0x100fe40000010890 */
[--C-:B------:R-:W-:Y:S02]  /*15010*/  FFMA.FTZ R230, R141, c[0x0][0x2d0], -R144.reuse ;  /* 0x0000b4008de67a23 */ /* 0x100fe40000010890 */
[----:B------:R-:W-:Y:S01]  /*15020*/  MUFU.EX2 R173, R173 ;  /* 0x000000ad00ad7308 */ /* 0x000fe20000000800 */
[--C-:B------:R-:W-:Y:S02]  /*15030*/  FFMA.FTZ R233, R159, c[0x0][0x2d0], -R144.reuse ;  /* 0x0000b4009fe97a23 */ /* 0x100fe40000010890 */
[----:B------:R-:W-:Y:S01]  /*15040*/  LDSM.16.MT88.4 R140, [R197+0x2900] ;  /* 0x00290000c58c783b */ /* 0x000fe20000004200 */
[----:B-1----:R-:W-:Y:S01]  /*15050*/  F2FP.BF16.PACK_AB R138, R169, R134 ;  /* 0x00000086a98a723e */ /* 0x002fe200000010ff */
[--C-:B------:R-:W-:Y:S02]  /*15060*/  FFMA.FTZ R236, R157, c[0x0][0x2d0], -R144.reuse ;  /* 0x0000b4009dec7a23 */ /* 0x100fe40000010890 */
[--C-:B------:R-:W-:Y:S02]  /*15070*/  FFMA.FTZ R235, R155, c[0x0][0x2d0], -R144.reuse ;  /* 0x0000b4009beb7a23 */ /* 0x100fe40000010890 */
[--C-:B------:R-:W-:Y:S01]  /*15080*/  FFMA.FTZ R238, R153, c[0x0][0x2d0], -R144.reuse ;  /* 0x0000b40099ee7a23 */ /* 0x100fe20000010890 */
[----:B------:R-:W1:Y:S01]  /*15090*/  MUFU.EX2 R172, R172 ;  /* 0x000000ac00ac7308 */ /* 0x000e620000000800 */
[----:B------:R-:W-:Y:S01]  /*150a0*/  LDSM.16.MT88.4 R152, [R198+0x3900] ;  /* 0x00390000c698783b */ /* 0x000fe20000004200 */
[--C-:B------:R-:W-:Y:S02]  /*150b0*/  FFMA.FTZ R239, R148, c[0x0][0x2d0], -R151.reuse ;  /* 0x0000b40094ef7a23 */ /* 0x100fe40000010897 */
[C---:B--2---:R-:W-:Y:S02]  /*150c0*/  FMUL.FTZ R4, R3.reuse, R128 ;  /* 0x0000008003047220 */ /* 0x044fe40000410000 */
[C---:B------:R-:W-:Y:S02]  /*150d0*/  FMUL.FTZ R5, R3.reuse, R129 ;  /* 0x0000008103057220 */ /* 0x040fe40000410000 */
[C---:B------:R-:W-:Y:S01]  /*150e0*/  FMUL.FTZ R8, R3.reuse, R124 ;  /* 0x0000007c03087220 */ /* 0x040fe20000410000 */
[----:B------:R-:W-:Y:S01]  /*150f0*/  LDSM.16.MT88.4 R156, [R197+0x3900] ;  /* 0x00390000c59c783b */ /* 0x000fe20000004200 */
        /* <DEDUP_REMOVED lines=11> */
[--C-:B------:R-:W-:Y:S02]  /*151b0*/  FFMA.FTZ R244, R147, c[0x0][0x2d0], -R144.reuse ;  /* 0x0000b40093f47a23 */ /* 0x100fe40000010890 */
[--C-:B------:R-:W-:Y:S01]  /*151c0*/  FFMA.FTZ R243, R145, c[0x0][0x2d0], -R144.reuse ;  /* 0x0000b40091f37a23 */ /* 0x100fe20000010890 */
[----:B------:R-:W1:Y:S01]  /*151d0*/  MUFU.EX2 R2, R2 ;  /* 0x0000000200027308 */ /* 0x000e620000000800 */
[----:B------:R-:W-:Y:S02]  /*151e0*/  FFMA.FTZ R151, R146, c[0x0][0x2d0], -R151 ;  /* 0x0000b40092977a23 */ /* 0x000fe40000010897 */
[----:B------:R-:W-:Y:S02]  /*151f0*/  FFMA.FTZ R144, R133, c[0x0][0x2d0], -R144 ;  /* 0x0000b40085907a23 */ /* 0x000fe40000010890 */
[C---:B------:R-:W-:Y:S02]  /*15200*/  FMUL.FTZ R36, R3.reuse, R36 ;  /* 0x0000002403247220 */ /* 0x040fe40000410000 */
[C---:B------:R-:W-:Y:S02]  /*15210*/  FMUL.FTZ R37, R3.reuse, R37 ;  /* 0x0000002503257220 */ /* 0x040fe40000410000 */
        /* <DEDUP_REMOVED lines=125> */
[----:B------:R-:W-:Y:S02]  /*159f0*/  FMUL.FTZ R85, R3, R85 ;  /* 0x0000005503557220 */ /* 0x000fe40000410000 */
[C---:B------:R-:W-:Y:S01]  /*15a00*/  FMUL.FTZ R86, R2.reuse, R86 ;  /* 0x0000005602567220 */ /* 0x040fe20000410000 */
[----:B------:R-:W-:Y:S01]  /*15a10*/  F2FP.BF16.PACK_AB R100, R175, R174 ;  /* 0x000000aeaf64723e */ /* 0x000fe200000010ff */
[C---:B------:R-:W-:Y:S01]  /*15a20*/  HMMA.16816.F32.BF16 R80, R136.reuse, R102, R80 ;  /* 0x000000668850723c */ /* 0x040fe20000041850 */
[----:B------:R-:W-:Y:S03]  /*15a30*/  MUFU.EX2 R239, R239 ;  /* 0x000000ef00ef7308 */ /* 0x000fe60000000800 */
[----:B------:R-:W-:Y:S01]  /*15a40*/  FMUL.FTZ R87, R2, R87 ;  /* 0x0000005702577220 */ /* 0x000fe20000410000 */
[----:B----4-:R-:W-:Y:S01]  /*15a50*/  F2FP.BF16.PACK_AB R101, R179, R178 ;  /* 0x000000b2b365723e */ /* 0x010fe200000010ff */
[----:B------:R-:W-:Y:S01]  /*15a60*/  FMUL.FTZ R88, R3, R88 ;  /* 0x0000005803587220 */ /* 0x000fe20000410000 */
[----:B------:R-:W-:Y:S01]  /*15a70*/  F2FP.BF16.PACK_AB R102, R177, R176 ;  /* 0x000000b0b166723e */ /* 0x000fe200000010ff */
[C---:B------:R-:W-:Y:S01]  /*15a80*/  FMUL.FTZ R89, R3.reuse, R89 ;  /* 0x0000005903597220 */ /* 0x040fe20000410000 */
[----:B-----5:R-:W-:Y:S02]  /*15a90*/  F2FP.BF16.PACK_AB R103, R230, R181 ;  /* 0x000000b5e667723e */ /* 0x020fe400000010ff */
[C---:B--2---:R-:W-:Y:S01]  /*15aa0*/  HMMA.16816.F32.BF16 R84, R136.reuse, R108, R84 ;  /* 0x0000006c8854723c */ /* 0x044fe20000041854 */
[----:B------:R-:W-:Y:S02]  /*15ab0*/  MUFU.EX2 R241, R241 ;  /* 0x000000f100f17308 */ /* 0x000fe40000000800 */
[C---:B------:R-:W-:Y:S02]  /*15ac0*/  FMUL.FTZ R90, R2.reuse, R90 ;  /* 0x0000005a025a7220 */ /* 0x040fe40000410000 */
[C---:B------:R-:W-:Y:S02]  /*15ad0*/  FMUL.FTZ R91, R2.reuse, R91 ;  /* 0x0000005b025b7220 */ /* 0x040fe40000410000 */
[C---:B------:R-:W-:Y:S02]  /*15ae0*/  FMUL.FTZ R92, R3.reuse, R92 ;  /* 0x0000005c035c7220 */ /* 0x040fe40000410000 */
[C---:B------:R-:W-:Y:S02]  /*15af0*/  FMUL.FTZ R93, R3.reuse, R93 ;  /* 0x0000005d035d7220 */ /* 0x040fe40000410000 */
[----:B------:R-:W1:Y:S01]  /*15b00*/  MUFU.EX2 R244, R244 ;  /* 0x000000f400f47308 */ /* 0x000e620000000800 */
[C---:B------:R-:W-:Y:S01]  /*15b10*/  HMMA.16816.F32.BF16 R88, R136.reuse, R110, R88 ;  /* 0x0000006e8858723c */ /* 0x040fe20000041858 */
[----:B------:R-:W2:Y:S02]  /*15b20*/  LDSM.16.MT88.4 R108, [R197+0x900] ;  /* 0x00090000c56c783b */ /* 0x000ea40000004200 */
[C---:B------:R-:W-:Y:S02]  /*15b30*/  FMUL.FTZ R94, R2.reuse, R94 ;  /* 0x0000005e025e7220 */ /* 0x040fe40000410000 */
[C---:B------:R-:W-:Y:S02]  /*15b40*/  FMUL.FTZ R95, R2.reuse, R95 ;  /* 0x0000005f025f7220 */ /* 0x040fe40000410000 */
[C---:B------:R-:W-:Y:S02]  /*15b50*/  FMUL.FTZ R96, R3.reuse, R96 ;  /* 0x0000006003607220 */ /* 0x040fe40000410000 */
[C---:B------:R-:W-:Y:S01]  /*15b60*/  FMUL.FTZ R97, R3.reuse, R97 ;  /* 0x0000006103617220 */ /* 0x040fe20000410000 */
[----:B------:R-:W4:Y:S02]  /*15b70*/  MUFU.EX2 R243, R243 ;  /* 0x000000f300f37308 */ /* 0x000f240000000800 */
        /* <DEDUP_REMOVED lines=131> */
[----:B------:R-:W-:Y:S01]  /*163b0*/  FADD.FTZ R230, R230, R181 ;  /* 0x000000b5e6e67221 */ /* 0x000fe20000010000 */
[----:B------:R-:W-:Y:S03]  /*163c0*/  IADD3 R181, R228, -0x1, RZ ;  /* 0xffffffffe4b57810 */ /* 0x000fe60007ffe0ff */
[----:B------:R-:W-:Y:S01]  /*163d0*/  FADD.FTZ R233, R233, R230 ;  /* 0x000000e6e9e97221 */ /* 0x000fe20000010000 */
[----:B------:R-:W-:Y:S04]  /*163e0*/  HMMA.16816.F32.BF16 R96, R136, R14, R96 ;  /* 0x0000000e8860723c */ /* 0x000fe80000041860 */
[----:B------:R-:W-:Y:S01]  /*163f0*/  FADD.FTZ R236, R236, R233 ;  /* 0x000000e9ecec7221 */ /* 0x000fe20000010000 */
[----:B------:R-:W-:Y:S03]  /*16400*/  MOV R228, R181 ;  /* 0x000000b500e47202 */ /* 0x000fe60000000f00 */
[----:B------:R-:W-:Y:S04]  /*16410*/  FADD.FTZ R235, R235, R236 ;  /* 0x000000ecebeb7221 */ /* 0x000fe80000010000 */
[----:B------:R-:W-:Y:S04]  /*16420*/  FADD.FTZ R238, R238, R235 ;  /* 0x000000ebeeee7221 */ /* 0x000fe80000010000 */
[----:B------:R-:W-:Y:S04]  /*16430*/  FADD.FTZ R241, R241, R238 ;  /* 0x000000eef1f17221 */ /* 0x000fe80000010000 */
[----:B------:R-:W-:Y:S04]  /*16440*/  FADD.FTZ R244, R244, R241 ;  /* 0x000000f1f4f47221 */ /* 0x000fe80000010000 */
[----:B------:R-:W-:Y:S04]  /*16450*/  FADD.FTZ R219, R243, R244 ;  /* 0x000000f4f3db7221 */ /* 0x000fe80000010000 */
[----:B------:R-:W-:Y:S01]  /*16460*/  FADD.FTZ R219, R246, R219 ;  /* 0x000000dbf6db7221 */ /* 0x000fe20000010000 */
[----:B------:R-:W-:-:S05]  /*16470*/  @P0 BRA `(.L_x_405) ;  /* 0xffffc84000000947 */ /* 0x000fca000383ffff */
.L_x_396:
        /* <DEDUP_REMOVED lines=23> */
.L_x_407:
[----:B------:R-:W-:Y:S02]  /*165f0*/  ULDC UR4, c[0x0][0x32c] ;  /* 0x0000cb0000047ab9 */ /* 0x000fe40000000800 */
[----:B------:R-:W-:-:S03]  /*16600*/  UISETP.NE.AND UP0, UPT, UR4, 0x1, UPT ;  /* 0x000000010400788c */ /* 0x000fc6000bf05270 */
[----:B------:R-:W-:Y:S02]  /*16610*/  ULDC.64 UR4, c[0x0][0x330] ;  /* 0x0000cc0000047ab9 */ /* 0x000fe40000000a00 */
[----:B------:R-:W-:-:S07]  /*16620*/  UIMAD.WIDE.U32 UR16, UR10, UR4, URZ ;  /* 0x000000040a1072a5 */ /* 0x000fce000f8e003f */
[----:B------:R-:W-:Y:S02]  /*16630*/  @UP0 UMOV UR13, UR17 ;  /* 0x00000011000d0c82 */ /* 0x000fe40008000000 */
[----:B------:R-:W-:Y:S02]  /*16640*/  @UP0 USHF.R.U32.HI UR10, URZ, UR5, UR13 ;  /* 0x000000053f0a0299 */ /* 0x000fe4000801160d */
.L_x_408:
[----:B------:R-:W-:Y:S02]  /*16650*/  ULDC UR4, c[0x0][0x32c] ;  /* 0x0000cb0000047ab9 */ /* 0x000fe40000000800 */
[----:B------:R-:W-:-:S04]  /*16660*/  UIMAD UR4, UR10, UR4, URZ ;  /* 0x000000040a0472a4 */ /* 0x000fc8000f8e023f */
[----:B------:R-:W-:-:S04]  /*16670*/  UISETP.LT.AND UP0, UPT, UR9, UR4, UPT ;  /* 0x000000040900728c */ /* 0x000fc8000bf01270 */
[----:B------:R-:W-:-:S04]  /*16680*/  USEL UR9, UR9, UR4, !UP0 ;  /* 0x0000000409097287 */ /* 0x000fc8000c000000 */
.L_x_406:
[----:B------:R-:W-:-:S04]  /*16690*/  UIADD3 UR9, UR9, 0x3f, URZ ;  /* 0x0000003f09097890 */ /* 0x000fc8000fffe03f */
[----:B------:R-:W-:-:S04]  /*166a0*/  USHF.R.S32.HI UR4, URZ, 0x1f, UR9 ;  /* 0x0000001f3f047899 */ /* 0x000fc80008011409 */
[----:B------:R-:W-:-:S04]  /*166b0*/  ULEA.HI UR4, UR4, UR9, URZ, 0x6 ;  /* 0x0000000904047291 */ /* 0x000fc8000f8f303f */
[----:B------:R-:W-:-:S04]  /*166c0*/  USHF.R.S32.HI UR4, URZ, 0x6, UR4 ;  /* 0x000000063f047899 */ /* 0x000fc80008011404 */
[----:B------:R-:W-:-:S04]  /*166d0*/  UISETP.LT.AND UP0, UPT, UR8, UR4, UPT ;  /* 0x000000040800728c */ /* 0x000fc8000bf01270 */
[----:B------:R-:W-:-:S06]  /*166e0*/  USEL UR4, UR8, UR4, !UP0 ;  /* 0x0000000408047287 */ /* 0x000fcc000c000000 */
[----:B------:R-:W-:-:S13]  /*166f0*/  ISETP.GE.AND P0, PT, R181, UR4, PT ;  /* 0x00000004b5007c0c */ /* 0x000fda000bf06270 */
[----:B------:R-:W-:Y:S05]  /*16700*/  @!P0 BRA `(.L_x_409) ;  /* 0x00002dd000008947 */ /* 0x000fea0003800000 */
[----:B------:R-:W-:Y:S01]  /*16710*/  IADD3 RZ, P6, R208, 0x40, RZ ;  /* 0x00000040d0ff7810 */ /* 0x000fe20007fde0ff */
[----:B------:R-:W-:Y:S01]  /*16720*/  IMAD.MOV.U32 R135, RZ, RZ, R132 ;  /* 0x000000ffff877224 */ /* 0x000fe200078e0084 */
[C---:B------:R-:W-:Y:S01]  /*16730*/  IADD3 RZ, P4, R210.reuse, 0x40, RZ ;  /* 0x00000040d2ff7810 */ /* 0x040fe20007f9e0ff */
[----:B------:R-:W-:Y:S01]  /*16740*/  IMAD.MOV.U32 R3, RZ, RZ, R0 ;  /* 0x000000ffff037224 */ /* 0x000fe200078e0000 */
[----:B------:R-:W-:Y:S01]  /*16750*/  IADD3 RZ, P0, R210, 0x80, RZ ;  /* 0x00000080d2ff7810 */ /* 0x000fe20007f1e0ff */
[----:B------:R-:W-:Y:S01]  /*16760*/  IMAD.MOV.U32 R230, RZ, RZ, R181 ;  /* 0x000000ffffe67224 */ /* 0x000fe200078e00b5 */
[C---:B------:R-:W-:Y:S01]  /*16770*/  IADD3 RZ, P5, R208.reuse, 0x80, RZ ;  /* 0x00000080d0ff7810 */ /* 0x040fe20007fbe0ff */
[----:B------:R-:W-:Y:S01]  /*16780*/  IMAD.X R229, RZ, RZ, R215, P6 ;  /* 0x000000ffffe57224 */ /* 0x000fe200030e06d7 */
[C---:B------:R-:W-:Y:S01]  /*16790*/  IADD3 R223, R208.reuse, 0x40, RZ ;  /* 0x00000040d0df7810 */ /* 0x040fe20007ffe0ff */
[--C-:B------:R-:W-:Y:S01]  /*167a0*/  IMAD.X R227, RZ, RZ, R217.reuse, P4 ;  /* 0x000000ffffe37224 */ /* 0x100fe200020e06d9 */
[----:B------:R-:W-:Y:S01]  /*167b0*/  IADD3.X R228, RZ, R215, RZ, P5, !PT ;  /* 0x000000d7ffe47210 */ /* 0x000fe20002ffe4ff */
[----:B------:R-:W-:Y:S01]  /*167c0*/  IMAD.X R226, RZ, RZ, R217, P0 ;  /* 0x000000ffffe27224 */ /* 0x000fe200000e06d9 */
[----:B------:R-:W-:Y:S01]  /*167d0*/  IADD3 R222, R208, 0x80, RZ ;  /* 0x00000080d0de7810 */ /* 0x000fe20007ffe0ff */
[----:B------:R-:W-:Y:S01]  /*167e0*/  IMAD.MOV.U32 R224, RZ, RZ, c[0x0][0x20c] ;  /* 0x00008300ffe07624 */ /* 0x000fe200078e00ff */
[----:B------:R-:W-:-:S02]  /*167f0*/  IADD3 R221, R210, 0x40, RZ ;  /* 0x00000040d2dd7810 */ /* 0x000fc40007ffe0ff */
[----:B------:R-:W-:Y:S02]  /*16800*/  IADD3 R220, R210, 0x80, RZ ;  /* 0x00000080d2dc7810 */ /* 0x000fe40007ffe0ff */
[----:B------:R-:W-:Y:S02]  /*16810*/  MOV R225, c[0x0][0x208] ;  /* 0x0000820000e17a02 */ /* 0x000fe40000000f00 */
.L_x_410:
[C---:B------:R-:W-:Y:S01]  /*16820*/  ISETP.LT.AND P6, PT, R230.reuse, UR8, PT ;  /* 0x00000008e6007c0c */ /* 0x040fe2000bfc1270 */
[----:B------:R-:W-:Y:S04]  /*16830*/  DEPBAR.LE SB0, 0x0 ;  /* 0x000080000000791a */ /* 0x000fe80000000000 */
[----:B------:R-:W-:Y:S08]  /*16840*/  BAR.SYNC.DEFER_BLOCKING 0x0 ;  /* 0x0000000000007b1d */ /* 0x000ff00000010000 */
[----:B------:R-:W-:Y:S01]  /*16850*/  @!P6 SHF.R.S32.HI R15, RZ, 0x1f, R230 ;  /* 0x0000001fff0fe819 */ /* 0x000fe200000114e6 */
[----:B------:R-:W-:Y:S04]  /*16860*/  @!P6 IMAD.WIDE.U32 R4, R230, c[0x0][0x208], RZ ;  /* 0x00008200e604ea25 */ /* 0x000fe800078e00ff */
[----:B------:R-:W-:Y:S01]  /*16870*/  @!P6 IMAD R15, R15, c[0x0][0x208], RZ ;  /* 0x000082000f0fea24 */ /* 0x000fe200078e02ff */
[----:B------:R-:W-:Y:S03]  /*16880*/  @!P6 SHF.L.U32 R13, R4, 0x6, RZ ;  /* 0x00000006040de819 */ /* 0x000fe600000006ff */
[----:B------:R-:W-:Y:S01]  /*16890*/  @!P6 IMAD R15, R230, c[0x0][0x20c], R15 ;  /* 0x00008300e60fea24 */ /* 0x000fe200078e020f */
[C---:B------:R-:W-:Y:S02]  /*168a0*/  @!P6 IADD3 R17, P0, R13.reuse, R222, RZ ;  /* 0x000000de0d11e210 */ /* 0x040fe40007f1e0ff */
[----:B------:R-:W-:Y:S02]  /*168b0*/  @!P6 IADD3 R7, P4, R13, R223, RZ ;  /* 0x000000df0d07e210 */ /* 0x000fe40007f9e0ff */
[----:B------:R-:W-:Y:S01]  /*168c0*/  @!P6 IADD3 R15, R5, R15, RZ ;  /* 0x0000000f050fe210 */ /* 0x000fe20007ffe0ff */
[----:B------:R-:W-:Y:S01]  /*168d0*/  LDSM.16.M88.4 R32, [R206+0xc100] ;  /* 0x00c10000ce20783b */ /* 0x000fe20000000200 */
[----:B------:R-:W-:Y:S02]  /*168e0*/  @!P6 IADD3 R5, P5, R13, R208, RZ ;  /* 0x000000d00d05e210 */ /* 0x000fe40007fbe0ff */
[----:B------:R-:W-:Y:S04]  /*168f0*/  @!P6 SHF.L.U64.HI R15, R4, 0x6, R15 ;  /* 0x00000006040fe819 */ /* 0x000fe8000001020f */
[----:B------:R-:W-:Y:S01]  /*16900*/  @!P6 IADD3.X R4, R15, R228, RZ, P0, !PT ;  /* 0x000000e40f04e210 */ /* 0x000fe200007fe4ff */
[----:B------:R-:W1:Y:S01]  /*16910*/  LDSM.16.M88.4 R8, [R205+0x6100] ;  /* 0x00610000cd08783b */ /* 0x000e620000000200 */
[----:B------:R-:W-:Y:S02]  /*16920*/  @!P6 LEA R28, P0, R17, c[0x0][0x1f8], 0x1 ;  /* 0x00007e00111cea11 */ /* 0x000fe400078008ff */
[----:B------:R-:W-:Y:S02]  /*16930*/  @!P6 IADD3.X R0, R15, R215, RZ, P5, !PT ;  /* 0x000000d70f00e210 */ /* 0x000fe40002ffe4ff */
[----:B------:R-:W-:Y:S02]  /*16940*/  @!P6 LEA.HI.X R29, R17, c[0x0][0x1fc], R4, 0x1, P0 ;  /* 0x00007f00111dea11 */ /* 0x000fe400000f0c04 */
[----:B------:R-:W-:Y:S01]  /*16950*/  @!P6 LEA R22, P5, R5, c[0x0][0x1f8], 0x1 ;  /* 0x00007e000516ea11 */ /* 0x000fe200078a08ff */
[----:B------:R-:W2:Y:S01]  /*16960*/  LDSM.16.M88.4 R16, [R205+0x6900] ;  /* 0x00690000cd10783b */ /* 0x000ea20000000200 */
[----:B------:R-:W-:Y:S02]  /*16970*/  @!P6 IADD3.X R2, R15, R229, RZ, P4, !PT ;  /* 0x000000e50f02e210 */ /* 0x000fe400027fe4ff */
[----:B------:R-:W-:Y:S02]  /*16980*/  @!P6 LEA R20, P4, R7, c[0x0][0x1f8], 0x1 ;  /* 0x00007e000714ea11 */ /* 0x000fe400078808ff */
[----:B------:R-:W-:Y:S02]  /*16990*/  @!P6 LEA R13, P0, R225, R13, 0x5 ;  /* 0x0000000de10de211 */ /* 0x000fe400078028ff */
[----:B------:R-:W-:Y:S01]  /*169a0*/  @!P6 LEA.HI.X R23, R5, c[0x0][0x1fc], R0, 0x1, P5 ;  /* 0x00007f000517ea11 */ /* 0x000fe200028f0c00 */
[----:B------:R-:W3:Y:S01]  /*169b0*/  LDSM.16.M88.4 R24, [R205+0x7100] ;  /* 0x00710000cd18783b */ /* 0x000ee20000000200 */
[----:B------:R-:W-:Y:S02]  /*169c0*/  @!P6 LEA.HI.X R21, R7, c[0x0][0x1fc], R2, 0x1, P4 ;  /* 0x00007f000715ea11 */ /* 0x000fe400020f0c02 */
[----:B------:R-:W-:Y:S02]  /*169d0*/  @!P6 IADD3 R5, P5, R13, R208, RZ ;  /* 0x000000d00d05e210 */ /* 0x000fe40007fbe0ff */
[----:B------:R-:W-:Y:S02]  /*169e0*/  @!P6 LEA.HI.X R15, R225, R15, R224, 0x5, P0 ;  /* 0x0000000fe10fe211 */ /* 0x000fe400000f2ce0 */
[C---:B------:R-:W-:Y:S01]  /*169f0*/  @!P6 IADD3 R7, P4, R13.reuse, R223, RZ ;  /* 0x000000df0d07e210 */ /* 0x040fe20007f9e0ff */
[----:B------:R-:W4:Y:S01]  /*16a00*/  LDSM.16.M88.4 R136, [R205+0x7900] ;  /* 0x00790000cd88783b */ /* 0x000f220000000200 */
[----:B------:R-:W-:Y:S02]  /*16a10*/  @!P6 IADD3 R13, P0, R13, R222, RZ ;  /* 0x000000de0d0de210 */ /* 0x000fe40007f1e0ff */
[----:B------:R-:W-:Y:S02]  /*16a20*/  @!P6 IADD3.X R0, R15, R215, RZ, P5, !PT ;  /* 0x000000d70f00e210 */ /* 0x000fe40002ffe4ff */
[----:B------:R-:W-:Y:S02]  /*16a30*/  @!P6 LEA R170, P5, R5, c[0x0][0x1f8], 0x1 ;  /* 0x00007e0005aaea11 */ /* 0x000fe400078a08ff */
[----:B------:R-:W-:Y:S01]  /*16a40*/  @!P6 IADD3.X R2, R15, R229, RZ, P4, !PT ;  /* 0x000000e50f02e210 */ /* 0x000fe200027fe4ff */
[----:B------:R-:W-:Y:S01]  /*16a50*/  LDSM.16.M88.4 R140, [R202+0xc100] ;  /* 0x00c10000ca8c783b */ /* 0x000fe20000000200 */
[----:B------:R-:W-:Y:S02]  /*16a60*/  @!P6 LEA R168, P4, R7, c[0x0][0x1f8], 0x1 ;  /* 0x00007e0007a8ea11 */ /* 0x000fe400078808ff */
[----:B------:R-:W-:Y:S02]  /*16a70*/  @!P6 IADD3.X R4, R15, R228, RZ, P0, !PT ;  /* 0x000000e40f04e210 */ /* 0x000fe400007fe4ff */
[----:B------:R-:W-:Y:S02]  /*16a80*/  @!P6 LEA R132, P0, R13, c[0x0][0x1f8], 0x1 ;  /* 0x00007e000d84ea11 */ /* 0x000fe400078008ff */
[----:B------:R-:W-:Y:S01]  /*16a90*/  @!P6 LEA.HI.X R171, R5, c[0x0][0x1fc], R0, 0x1, P5 ;  /* 0x00007f0005abea11 */ /* 0x000fe200028f0c00 */
[----:B------:R-:W5:Y:S01]  /*16aa0*/  LDSM.16.M88.4 R144, [R204] ;  /* 0x00000000cc90783b */ /* 0x000f620000000200 */
[----:B------:R-:W-:Y:S02]  /*16ab0*/  @!P6 LEA.HI.X R169, R7, c[0x0][0x1fc], R2, 0x1, P4 ;  /* 0x00007f0007a9ea11 */ /* 0x000fe400020f0c02 */
[----:B------:R-:W-:Y:S02]  /*16ac0*/  @!P6 LEA.HI.X R133, R13, c[0x0][0x1fc], R4, 0x1, P0 ;  /* 0x00007f000d85ea11 */ /* 0x000fe400000f0c04 */
[C---:B-1----:R-:W-:Y:S03]  /*16ad0*/  HMMA.16816.F32.BF16 R4, R32.reuse, R8, RZ ;  /* 0x000000082004723c */ /* 0x042fe600000418ff */
[----:B------:R-:W1:Y:S05]  /*16ae0*/  LDSM.16.M88.4 R148, [R195] ;  /* 0x00000000c394783b */ /* 0x000e6a0000000200 */
[C---:B------:R-:W-:Y:S03]  /*16af0*/  HMMA.16816.F32.BF16 R8, R32.reuse, R10, RZ ;  /* 0x0000000a2008723c */ /* 0x040fe600000418ff */
[----:B------:R-:W1:Y:S05]  /*16b00*/  LDSM.16.M88.4 R152, [R194] ;  /* 0x00000000c298783b */ /* 0x000e6a0000000200 */
[C---:B--2---:R-:W-:Y:S03]  /*16b10*/  HMMA.16816.F32.BF16 R12, R32.reuse, R16, RZ ;  /* 0x00000010200c723c */ /* 0x044fe600000418ff */
        /* <DEDUP_REMOVED lines=12> */
[C---:B------:R-:W-:Y:S01]  /*16be0*/  ISETP.GT.AND P6, PT, R230.reuse, UR8, PT ;  /* 0x00000008e6007c0c */ /* 0x040fe2000bfc4270 */
        /* <DEDUP_REMOVED lines=115> */
[----:B------:R-:W1:Y:S06]  /*17320*/  LDSM.16.M88.4 R168, [R199+0x14100] ;  /* 0x01410000c7a8783b */ /* 0x000e6c0000000200 */
[----:B------:R-:W-:Y:S01]  /*17330*/  IADD3 R181, R230, -0x1, RZ ;  /* 0xffffffffe6b57810 */ /* 0x000fe20007ffe0ff */
        /* <DEDUP_REMOVED lines=49> */
[----:B-1----:R-:W-:Y:S02]  /*17650*/  FMNMX.FTZ R5, R174, R3, !PT ;  /* 0x00000003ae057209 */ /* 0x002fe40007810000 */
[----:B------:R-:W-:Y:S09]  /*17660*/  @P6 SHF.R.S32.HI R6, RZ, 0x1f, R181 ;  /* 0x0000001fff066819 */ /* 0x000ff200000114b5 */
[----:B------:R-:W-:Y:S02]  /*17670*/  FMUL.FTZ R22, R22, c[0x0][0x320] ;  /* 0x0000c80016167a20 */ /* 0x000fe40000410000 */
[----:B------:R-:W-:Y:S02]  /*17680*/  FMUL.FTZ R23, R23, c[0x0][0x320] ;  /* 0x0000c80017177a20 */ /* 0x000fe40000410000 */
[----:B------:R-:W-:Y:S02]  /*17690*/  FMUL.FTZ R20, R20, c[0x0][0x320] ;  /* 0x0000c80014147a20 */ /* 0x000fe40000410000 */
[----:B------:R-:W-:Y:S02]  /*176a0*/  FMUL.FTZ R21, R21, c[0x0][0x320] ;  /* 0x0000c80015157a20 */ /* 0x000fe40000410000 */
[----:B------:R-:W-:Y:S02]  /*176b0*/  FMUL.FTZ R24, R24, c[0x0][0x320] ;  /* 0x0000c80018187a20 */ /* 0x000fe40000410000 */
[----:B------:R-:W-:Y:S01]  /*176c0*/  FMUL.FTZ R25, R25, c[0x0][0x320] ;  /* 0x0000c80019197a20 */ /* 0x000fe20000410000 */
[----:B------:R-:W1:Y:S01]  /*176d0*/  MUFU.TANH R172, R172 ;  /* 0x000000ac00ac7308 */ /* 0x000e620000002400 */
[----:B------:R-:W-:Y:S02]  /*176e0*/  FMUL.FTZ R26, R26, c[0x0][0x320] ;  /* 0x0000c8001a1a7a20 */ /* 0x000fe40000410000 */
[----:B------:R-:W-:Y:S01]  /*176f0*/  FMUL.FTZ R27, R27, c[0x0][0x320] ;  /* 0x0000c8001b1b7a20 */ /* 0x000fe20000410000 */
[C---:B--2---:R-:W-:Y:S06]  /*17700*/  HMMA.16816.F32.BF16 R28, R168.reuse, R8, R28 ;  /* 0x00000008a81c723c */ /* 0x044fec000004181c */
[----:B------:R-:W2:Y:S01]  /*17710*/  MUFU.TANH R232, R232 ;  /* 0x000000e800e87308 */ /* 0x000ea20000002400 */
[----:B----4-:R-:W-:Y:S01]  /*17720*/  FMNMX.FTZ R9, R234, R135, !PT ;  /* 0x00000087ea097209 */ /* 0x010fe20007810000 */
        /* <DEDUP_REMOVED lines=64> */
[----:B--2---:R-:W-:Y:S01]  /*17b30*/  FMNMX.FTZ R11, R4, R9, !PT ;  /* 0x00000009040b7209 */ /* 0x004fe20007810000 */
[----:B------:R-:W-:Y:S06]  /*17b40*/  @P6 IMAD.WIDE.U32 R8, R181, c[0x0][0x1e0], RZ ;  /* 0x00007800b5086a25 */ /* 0x000fec00078e00ff */
[----:B------:R-:W2:Y:S01]  /*17b50*/  SHFL.BFLY PT, R2, R11, 0x1, 0x1f ;  /* 0x0c201f000b027f89 */ /* 0x000ea200000e0000 */
[----:B-1----:R-:W-:Y:S02]  /*17b60*/  FMNMX.FTZ R5, R7, R0, !PT ;  /* 0x0000000007057209 */ /* 0x002fe40007810000 */
[----:B------:R-:W-:Y:S05]  /*17b70*/  @P6 SHF.L.U32 R7, R8, 0x6, RZ ;  /* 0x0000000608076819 */ /* 0x000fea00000006ff */
[----:B------:R-:W1:Y:S01]  /*17b80*/  SHFL.BFLY PT, R132, R5, 0x1, 0x1f ;  /* 0x0c201f0005847f89 */ /* 0x000e6200000e0000 */
[----:B--2---:R-:W-:Y:S05]  /*17b90*/  FMNMX.FTZ R0, R11, R2, !PT ;  /* 0x000000020b007209 */ /* 0x004fea0007810000 */
[C---:B------:R-:W-:Y:S02]  /*17ba0*/  FADD.FTZ R2, -R0.reuse, R3 ;  /* 0x0000000300027221 */ /* 0x040fe40000010100 */
[----:B------:R-:W-:Y:S02]  /*17bb0*/  FMUL.FTZ R151, R0, c[0x0][0x2d0] ;  /* 0x0000b40000977a20 */ /* 0x000fe40000410000 */
[----:B------:R-:W-:Y:S02]  /*17bc0*/  FMUL.FTZ R3, R2, c[0x0][0x2d0] ;  /* 0x0000b40002037a20 */ /* 0x000fe40000410000 */
[--C-:B------:R-:W-:Y:S01]  /*17bd0*/  FFMA.FTZ R174, R174, c[0x0][0x2d0], -R151.reuse ;  /* 0x0000b400aeae7a23 */ /* 0x100fe20000010897 */
[----:B-1----:R-:W-:Y:S01]  /*17be0*/  FMNMX.FTZ R132, R5, R132, !PT ;  /* 0x0000008405847209 */ /* 0x002fe20007810000 */
[----:B------:R-:W-:Y:S01]  /*17bf0*/  @P6 IMAD R5, R6, c[0x0][0x1e0], RZ ;  /* 0x0000780006056a24 */ /* 0x000fe200078e02ff */
[----:B------:R-:W-:Y:S01]  /*17c00*/  @P6 IADD3 R6, P4, R7, R210, RZ ;  /* 0x000000d207066210 */ /* 0x000fe20007f9e0ff */
[----:B------:R-:W-:Y:S01]  /*17c10*/  FFMA.FTZ R173, R172, c[0x0][0x2d0], -R151 ;  /* 0x0000b400acad7a23 */ /* 0x000fe20000010897 */
[----:B------:R-:W1:Y:S01]  /*17c20*/  MUFU.EX2 R3, R3 ;  /* 0x0000000300037308 */ /* 0x000e620000000800 */
[----:B------:R-:W-:Y:S01]  /*17c30*/  FADD.FTZ R2, -R132, R135 ;  /* 0x0000008784027221 */ /* 0x000fe20000010100 */
[----:B------:R-:W-:Y:S01]  /*17c40*/  @P6 LEA R18, P5, R6, c[0x0][0x1c8], 0x1 ;  /* 0x0000720006126a11 */ /* 0x000fe200078a08ff */
[----:B------:R-:W-:Y:S02]  /*17c50*/  @P6 IMAD R5, R181, c[0x0][0x1e4], R5 ;  /* 0x00007900b5056a24 */ /* 0x000fe400078e0205 */
[----:B------:R-:W-:Y:S02]  /*17c60*/  FMUL.FTZ R4, R2, c[0x0][0x2d0] ;  /* 0x0000b40002047a20 */ /* 0x000fe40000410000 */
[----:B------:R-:W-:Y:S01]  /*17c70*/  FMUL.FTZ R145, R132, c[0x0][0x2d0] ;  /* 0x0000b40084917a20 */ /* 0x000fe20000410000 */
[----:B------:R-:W-:Y:S01]  /*17c80*/  @P6 IADD3 R5, R9, R5, RZ ;  /* 0x0000000509056210 */ /* 0x000fe20007ffe0ff */
[--C-:B------:R-:W-:Y:S01]  /*17c90*/  FFMA.FTZ R172, R238, c[0x0][0x2d0], -R151.reuse ;  /* 0x0000b400eeac7a23 */ /* 0x100fe20000010897 */
[----:B------:R2:W3:Y:S01]  /*17ca0*/  MUFU.EX2 R2, R4 ;  /* 0x0000000400027308 */ /* 0x0004e20000000800 */
[----:B------:R-:W-:Y:S01]  /*17cb0*/  FFMA.FTZ R171, R242, c[0x0][0x2d0], -R151 ;  /* 0x0000b400f2ab7a23 */ /* 0x000fe20000010897 */
[----:B------:R-:W-:Y:S01]  /*17cc0*/  @P6 SHF.L.U64.HI R5, R8, 0x6, R5 ;  /* 0x0000000608056819 */ /* 0x000fe20000010205 */
[--C-:B------:R-:W-:Y:S01]  /*17cd0*/  FFMA.FTZ R170, R234, c[0x0][0x2d0], -R145.reuse ;  /* 0x0000b400eaaa7a23 */ /* 0x100fe20000010891 */
[----:B------:R-:W-:Y:S01]  /*17ce0*/  @P6 IADD3 R8, P0, R7, R221, RZ ;  /* 0x000000dd07086210 */ /* 0x000fe20007f1e0ff */
[--C-:B------:R-:W-:Y:S01]  /*17cf0*/  FFMA.FTZ R169, R232, c[0x0][0x2d0], -R145.reuse ;  /* 0x0000b400e8a97a23 */ /* 0x100fe20000010891 */
[C---:B------:R-:W-:Y:S01]  /*17d00*/  @P6 IADD3.X R9, R5.reuse, R217, RZ, P4, !PT ;  /* 0x000000d905096210 */ /* 0x040fe200027fe4ff */
[--C-:B------:R-:W-:Y:S01]  /*17d10*/  FFMA.FTZ R168, R240, c[0x0][0x2d0], -R145.reuse ;  /* 0x0000b400f0a87a23 */ /* 0x100fe20000010891 */
[----:B------:R-:W-:Y:S01]  /*17d20*/  @P6 LEA R20, P4, R8, c[0x0][0x1c8], 0x1 ;  /* 0x0000720008146a11 */ /* 0x000fe200078808ff */
[----:B------:R-:W-:Y:S01]  /*17d30*/  FFMA.FTZ R135, R236, c[0x0][0x2d0], -R145 ;  /* 0x0000b400ec877a23 */ /* 0x000fe20000010891 */
[----:B------:R-:W-:Y:S01]  /*17d40*/  @P6 LEA.HI.X R19, R6, c[0x0][0x1cc], R9, 0x1, P5 ;  /* 0x0000730006136a11 */ /* 0x000fe200028f0c09 */
[----:B------:R-:W-:Y:S01]  /*17d50*/  MUFU.EX2 R174, R174 ;  /* 0x000000ae00ae7308 */ /* 0x000fe20000000800 */
[----:B------:R-:W-:Y:S01]  /*17d60*/  @P6 IADD3.X R11, R5, R227, RZ, P0, !PT ;  /* 0x000000e3050b6210 */ /* 0x000fe200007fe4ff */
[----:B------:R-:W-:Y:S02]  /*17d70*/  FFMA.FTZ R179, R142, c[0x0][0x2d0], -R145 ;  /* 0x0000b4008eb37a23 */ /* 0x000fe40000010891 */
[----:B------:R4:W-:Y:S01]  /*17d80*/  @P6 LDGSTS.E.BYPASS.LTC128B.128 [R207+0x6100], [R18.64], !P3 ;  /* 0x0610000012cf6fae */ /* 0x0009e2000d901d5c */
[----:B------:R-:W-:Y:S01]  /*17d90*/  @P6 LEA.HI.X R21, R8, c[0x0][0x1cc], R11, 0x1, P4 ;  /* 0x0000730008156a11 */ /* 0x000fe200020f0c0b */
[C---:B-1----:R-:W-:Y:S02]  /*17da0*/  FMUL.FTZ R32, R3.reuse, R100 ;  /* 0x0000006403207220 */ /* 0x042fe40000410000 */
[----:B------:R-:W-:Y:S02]  /*17db0*/  FMUL.FTZ R33, R3, R101 ;  /* 0x0000006503217220 */ /* 0x000fe40000410000 */
[----:B------:R-:W1:Y:S01]  /*17dc0*/  MUFU.EX2 R173, R173 ;  /* 0x000000ad00ad7308 */ /* 0x000e620000000800 */
[----:B------:R-:W-:Y:S01]  /*17dd0*/  FFMA.FTZ R183, R136, c[0x0][0x2d0], -R145 ;  /* 0x0000b40088b77a23 */ /* 0x000fe20000010891 */
[----:B------:R5:W-:Y:S01]  /*17de0*/  @P6 LDGSTS.E.BYPASS.LTC128B.128 [R207+0x8100], [R20.64], !P2 ;  /* 0x0810000014cf6fae */ /* 0x000be2000d101d5c */
[----:B--2---:R-:W-:Y:S01]  /*17df0*/  @P6 IADD3 R4, P0, R7, R220, RZ ;  /* 0x000000dc07046210 */ /* 0x004fe20007f1e0ff */
[C---:B---3--:R-:W-:Y:S02]  /*17e00*/  FMUL.FTZ R34, R2.reuse, R102 ;  /* 0x0000006602227220 */ /* 0x048fe40000410000 */
[----:B------:R-:W-:Y:S01]  /*17e10*/  FMUL.FTZ R35, R2, R103 ;  /* 0x0000006702237220 */ /* 0x000fe20000410000 */
[----:B------:R-:W-:Y:S01]  /*17e20*/  @P6 LEA R16, P4, R4, c[0x0][0x1c8], 0x1 ;  /* 0x0000720004106a11 */ /* 0x000fe200078808ff */
[--C-:B------:R-:W-:Y:S01]  /*17e30*/  FFMA.FTZ R231, R166, c[0x0][0x2d0], -R151.reuse ;  /* 0x0000b400a6e77a23 */ /* 0x100fe20000010897 */
[----:B------:R-:W-:Y:S01]  /*17e40*/  @P6 IADD3.X R9, R5, R226, RZ, P0, !PT ;  /* 0x000000e205096210 */ /* 0x000fe200007fe4ff */
[----:B------:R-:W-:Y:S01]  /*17e50*/  MUFU.EX2 R172, R172 ;  /* 0x000000ac00ac7308 */ /* 0x000fe20000000800 */
[----:B------:R-:W-:Y:S01]  /*17e60*/  @P6 IADD3 R7, P0, R7, UR6, RZ ;  /* 0x0000000607076c10 */ /* 0x000fe2000ff1e0ff */
[----:B------:R-:W-:Y:S01]  /*17e70*/  FFMA.FTZ R232, R162, c[0x0][0x2d0], -R151 ;  /* 0x0000b400a2e87a23 */ /* 0x000fe20000010897 */
[----:B------:R-:W-:Y:S01]  /*17e80*/  @P6 LEA.HI.X R17, R4, c[0x0][0x1cc], R9, 0x1, P4 ;  /* 0x0000730004116a11 */ /* 0x000fe200020f0c09 */
[--C-:B------:R-:W-:Y:S01]  /*17e90*/  FFMA.FTZ R233, R164, c[0x0][0x2d0], -R151.reuse ;  /* 0x0000b400a4e97a23 */ /* 0x100fe20000010897 */
[----:B------:R-:W-:Y:S01]  /*17ea0*/  @P6 IADD3 R4, P5, R7, R210, RZ ;  /* 0x000000d207046210 */ /* 0x000fe20007fbe0ff */
[----:B------:R-:W-:Y:S01]  /*17eb0*/  FFMA.FTZ R234, R160, c[0x0][0x2d0], -R151 ;  /* 0x0000b400a0ea7a23 */ /* 0x000fe20000010897 */
[----:B------:R-:W-:Y:S01]  /*17ec0*/  @P6 IADD3.X R5, R5, UR7, RZ, P0, !PT ;  /* 0x0000000705056c10 */ /* 0x000fe200087fe4ff */
[----:B------:R2:W-:Y:S01]  /*17ed0*/  @P6 LDGSTS.E.BYPASS.LTC128B.128 [R207+0xa100], [R16.64], !P1 ;  /* 0x0a10000010cf6fae */ /* 0x0005e2000c901d5c */
[----:B------:R-:W-:Y:S01]  /*17ee0*/  @P6 IADD3 R6, P4, R7, R221, RZ ;  /* 0x000000dd07066210 */ /* 0x000fe20007f9e0ff */
[----:B------:R-:W3:Y:S01]  /*17ef0*/  MUFU.EX2 R171, R171 ;  /* 0x000000ab00ab7308 */ /* 0x000ee20000000800 */
[C---:B------:R-:W-:Y:S01]  /*17f00*/  @P6 IADD3.X R9, R5.reuse, R217, RZ, P5, !PT ;  /* 0x000000d905096210 */ /* 0x040fe20002ffe4ff */
[----:B----4-:R-:W-:Y:S01]  /*17f10*/  FMUL.FTZ R18, R2, R118 ;  /* 0x0000007602127220 */ /* 0x010fe20000410000 */
[----:B------:R-:W-:Y:S01]  /*17f20*/  @P6 LEA R24, P5, R4, c[0x0][0x1c8], 0x1 ;  /* 0x0000720004186a11 */ /* 0x000fe200078a08ff */
[----:B------:R-:W-:Y:S01]  /*17f30*/  FMUL.FTZ R19, R2, R119 ;  /* 0x0000007702137220 */ /* 0x000fe20000410000 */
[----:B------:R-:W-:Y:S01]  /*17f40*/  @P6 IADD3.X R11, R5, R227, RZ, P4, !PT ;  /* 0x000000e3050b6210 */ /* 0x000fe200027fe4ff */
[----:B------:R-:W-:Y:S01]  /*17f50*/  FFMA.FTZ R235, R156, c[0x0][0x2d0], -R145 ;  /* 0x0000b4009ceb7a23 */ /* 0x000fe20000010891 */
[----:B------:R-:W-:Y:S01]  /*17f60*/  @P6 LEA.HI.X R25, R4, c[0x0][0x1cc], R9, 0x1, P5 ;  /* 0x0000730004196a11 */ /* 0x000fe200028f0c09 */
[----:B------:R-:W-:Y:S01]  /*17f70*/  FMUL.FTZ R4, R3, R128 ;  /* 0x0000008003047220 */ /* 0x000fe20000410000 */
[C---:B------:R-:W-:Y:S01]  /*17f80*/  @P6 LEA R10, P4, R6.reuse, c[0x0][0x1c8], 0x1 ;  /* 0x00007200060a6a11 */ /* 0x040fe200078808ff */
[----:B------:R-:W-:Y:S01]  /*17f90*/  MUFU.EX2 R170, R170 ;  /* 0x000000aa00aa7308 */ /* 0x000fe20000000800 */
[----:B------:R-:W-:Y:S01]  /*17fa0*/  @P6 IADD3 R7, P0, R7, R220, RZ ;  /* 0x000000dc07076210 */ /* 0x000fe20007f1e0ff */
[----:B------:R4:W-:Y:S01]  /*17fb0*/  @P6 LDGSTS.E.BYPASS.LTC128B.128 [R207+0x7100], [R24.64], !P3 ;  /* 0x0710000018cf6fae */ /* 0x0009e2000d901d5c */
[----:B------:R-:W-:Y:S01]  /*17fc0*/  @P6 LEA.HI.X R11, R6, c[0x0][0x1cc], R11, 0x1, P4 ;  /* 0x00007300060b6a11 */ /* 0x000fe200020f0c0b */
[C---:B------:R-:W-:Y:S01]  /*17fd0*/  FMUL.FTZ R6, R2.reuse, R130 ;  /* 0x0000008202067220 */ /* 0x040fe20000410000 */
[----:B------:R-:W-:Y:S01]  /*17fe0*/  @P6 IADD3.X R8, R5, R226, RZ, P0, !PT ;  /* 0x000000e205086210 */ /* 0x000fe200007fe4ff */
[----:B------:R-:W-:Y:S01]  /*17ff0*/  FMUL.FTZ R5, R3, R129 ;  /* 0x0000008103057220 */ /* 0x000fe20000410000 */
[----:B------:R-:W-:Y:S01]  /*18000*/  @P6 LEA R26, P0, R7, c[0x0][0x1c8], 0x1 ;  /* 0x00007200071a6a11 */ /* 0x000fe200078008ff */
[----:B------:R-:W-:Y:S01]  /*18010*/  FMUL.FTZ R9, R3, R125 ;  /* 0x0000007d03097220 */ /* 0x000fe20000410000 */
[----:B-1----:R-:W-:Y:S01]  /*18020*/  F2FP.BF16.PACK_AB R128, R173, R174 ;  /* 0x000000aead80723e */ /* 0x002fe200000010ff */
[----:B------:R1:W-:Y:S01]  /*18030*/  @P6 LDGSTS.E.BYPASS.LTC128B.128 [R207+0x9100], [R10.64], !P2 ;  /* 0x091000000acf6fae */ /* 0x0003e2000d101d5c */
[----:B------:R-:W-:Y:S01]  /*18040*/  @P6 LEA.HI.X R27, R7, c[0x0][0x1cc], R8, 0x1, P0 ;  /* 0x00007300071b6a11 */ /* 0x000fe200000f0c08 */
[----:B------:R-:W1:Y:S01]  /*18050*/  MUFU.EX2 R169, R169 ;  /* 0x000000a900a97308 */ /* 0x000e620000000800 */
[----:B------:R-:W-:Y:S01]  /*18060*/  FMUL.FTZ R7, R2, R131 ;  /* 0x0000008302077220 */ /* 0x000fe20000410000 */
[----:B---3--:R-:W-:Y:S01]  /*18070*/  F2FP.BF16.PACK_AB R130, R171, R172 ;  /* 0x000000acab82723e */ /* 0x008fe200000010ff */
[C---:B------:R-:W-:Y:S01]  /*18080*/  FMUL.FTZ R8, R3.reuse, R124 ;  /* 0x0000007c03087220 */ /* 0x040fe20000410000 */
[----:B------:R-:W-:Y:S01]  /*18090*/  ISETP.GT.AND P0, PT, R230, UR4, PT ;  /* 0x00000004e6007c0c */ /* 0x000fe2000bf04270 */
[C---:B--2---:R-:W-:Y:S01]  /*180a0*/  FMUL.FTZ R16, R3.reuse, R116 ;  /* 0x0000007403107220 */ /* 0x044fe20000410000 */
[----:B------:R2:W-:Y:S01]  /*180b0*/  @P6 LDGSTS.E.BYPASS.LTC128B.128 [R207+0xb100], [R26.64], !P1 ;  /* 0x0b1000001acf6fae */ /* 0x0005e2000c901d5c */
[C---:B------:R-:W-:Y:S02]  /*180c0*/  FMUL.FTZ R17, R3.reuse, R117 ;  /* 0x0000007503117220 */ /* 0x040fe40000410000 */
[--C-:B------:R-:W-:Y:S01]  /*180d0*/  FFMA.FTZ R236, R154, c[0x0][0x2d0], -R145.reuse ;  /* 0x0000b4009aec7a23 */ /* 0x100fe20000010891 */
[----:B------:R-:W-:Y:S01]  /*180e0*/  MUFU.EX2 R168, R168 ;  /* 0x000000a800a87308 */ /* 0x000fe20000000800 */
[--C-:B------:R-:W-:Y:S02]  /*180f0*/  FFMA.FTZ R237, R158, c[0x0][0x2d0], -R145.reuse ;  /* 0x0000b4009eed7a23 */ /* 0x100fe40000010891 */
[----:B------:R-:W-:Y:S01]  /*18100*/  FFMA.FTZ R238, R152, c[0x0][0x2d0], -R145 ;  /* 0x0000b40098ee7a23 */ /* 0x000fe20000010891 */
[----:B------:R-:W3:Y:S01]  /*18110*/  LDSM.16.MT88.4 R12, [R203+0x100] ;  /* 0x00010000cb0c783b */ /* 0x000ee20000004200 */
[--C-:B------:R-:W-:Y:S02]  /*18120*/  FFMA.FTZ R239, R150, c[0x0][0x2d0], -R151.reuse ;  /* 0x0000b40096ef7a23 */ /* 0x100fe40000010897 */
[C---:B----4-:R-:W-:Y:S02]  /*18130*/  FMUL.FTZ R24, R3.reuse, R108 ;  /* 0x0000006c03187220 */ /* 0x050fe40000410000 */
[----:B------:R-:W-:Y:S01]  /*18140*/  FMUL.FTZ R25, R3, R109 ;  /* 0x0000006d03197220 */ /* 0x000fe20000410000 */
[----:B------:R-:W4:Y:S01]  /*18150*/  MUFU.EX2 R135, R135 ;  /* 0x0000008700877308 */ /* 0x000f220000000800 */
[--C-:B------:R-:W-:Y:S01]  /*18160*/  FFMA.FTZ R240, R149, c[0x0][0x2d0], -R151.reuse ;  /* 0x0000b40095f07a23 */ /* 0x100fe20000010897 */
[----:B-----5:R-:W5:Y:S01]  /*18170*/  LDSM.16.MT88.4 R20, [R198+0x100] ;  /* 0x00010000c614783b */ /* 0x020f620000004200 */
[----:B------:R-:W-:Y:S01]  /*18180*/  FFMA.FTZ R241, R148, c[0x0][0x2d0], -R151 ;  /* 0x0000b40094f17a23 */ /* 0x000fe20000010897 */
[----:B-1----:R-:W-:Y:S01]  /*18190*/  F2FP.BF16.PACK_AB R129, R169, R170 ;  /* 0x000000aaa981723e */ /* 0x002fe200000010ff */
[C---:B------:R-:W-:Y:S02]  /*181a0*/  FMUL.FTZ R10, R2.reuse, R126 ;  /* 0x0000007e020a7220 */ /* 0x040fe40000410000 */
[----:B------:R-:W-:Y:S02]  /*181b0*/  FMUL.FTZ R11, R2, R127 ;  /* 0x0000007f020b7220 */ /* 0x000fe40000410000 */
[--C-:B------:R-:W-:Y:S01]  /*181c0*/  FFMA.FTZ R243, R146, c[0x0][0x2d0], -R145.reuse ;  /* 0x0000b40092f37a23 */ /* 0x100fe20000010891 */
[----:B------:R-:W1:Y:S01]  /*181d0*/  LDSM.16.MT88.4 R28, [R197+0x100] ;  /* 0x00010000c51c783b */ /* 0x000e620000004200 */
[----:B------:R-:W-:Y:S01]  /*181e0*/  FFMA.FTZ R244, R144, c[0x0][0x2d0], -R145 ;  /* 0x0000b40090f47a23 */ /* 0x000fe20000010891 */
[----:B------:R-:W-:Y:S01]  /*181f0*/  MUFU.EX2 R179, R179 ;  /* 0x000000b300b37308 */ /* 0x000fe20000000800 */
[C---:B--2---:R-:W-:Y:S02]  /*18200*/  FMUL.FTZ R26, R2.reuse, R110 ;  /* 0x0000006e021a7220 */ /* 0x044fe40000410000 */
[C---:B------:R-:W-:Y:S02]  /*18210*/  FMUL.FTZ R27, R2.reuse, R111 ;  /* 0x0000006f021b7220 */ /* 0x040fe40000410000 */
[C---:B------:R-:W-:Y:S01]  /*18220*/  FMUL.FTZ R36, R3.reuse, R36 ;  /* 0x0000002403247220 */ /* 0x040fe20000410000 */
[----:B------:R-:W-:Y:S01]  /*18230*/  LDSM.16.MT88.4 R100, [R197+0x2100] ;  /* 0x00210000c564783b */ /* 0x000fe20000004200 */
[----:B------:R-:W-:Y:S02]  /*18240*/  FMUL.FTZ R37, R3, R37 ;  /* 0x0000002503257220 */ /* 0x000fe40000410000 */
[C---:B------:R-:W-:Y:S01]  /*18250*/  FMUL.FTZ R38, R2.reuse, R38 ;  /* 0x0000002602267220 */ /* 0x040fe20000410000 */
[----:B------:R-:W-:Y:S01]  /*18260*/  MUFU.EX2 R183, R183 ;  /* 0x000000b700b77308 */ /* 0x000fe20000000800 */
[C---:B------:R-:W-:Y:S01]  /*18270*/  FMUL.FTZ R39, R2.reuse, R39 ;  /* 0x0000002702277220 */ /* 0x040fe20000410000 */
[----:B----4-:R-:W-:Y:S01]  /*18280*/  F2FP.BF16.PACK_AB R131, R135, R168 ;  /* 0x000000a88783723e */ /* 0x010fe200000010ff */
[C---:B------:R-:W-:Y:S01]  /*18290*/  FMUL.FTZ R40, R3.reuse, R40 ;  /* 0x0000002803287220 */ /* 0x040fe20000410000 */
[----:B------:R-:W-:Y:S01]  /*182a0*/  LDSM.16.MT88.4 R108, [R196+0x2100] ;  /* 0x00210000c46c783b */ /* 0x000fe20000004200 */
[C---:B------:R-:W-:Y:S02]  /*182b0*/  FMUL.FTZ R41, R3.reuse, R41 ;  /* 0x0000002903297220 */ /* 0x040fe40000410000 */
[C---:B------:R-:W-:Y:S02]  /*182c0*/  FMUL.FTZ R42, R2.reuse, R42 ;  /* 0x0000002a022a7220 */ /* 0x040fe40000410000 */
[C---:B------:R-:W-:Y:S01]  /*182d0*/  FMUL.FTZ R43, R2.reuse, R43 ;  /* 0x0000002b022b7220 */ /* 0x040fe20000410000 */
[----:B------:R-:W-:Y:S01]  /*182e0*/  MUFU.EX2 R231, R231 ;  /* 0x000000e700e77308 */ /* 0x000fe20000000800 */
[C---:B------:R-:W-:Y:S01]  /*182f0*/  FMUL.FTZ R44, R3.reuse, R44 ;  /* 0x0000002c032c7220 */ /* 0x040fe20000410000 */
[C---:B---3--:R-:W-:Y:S01]  /*18300*/  HMMA.16816.F32.BF16 R4, R128.reuse, R12, R4 ;  /* 0x0000000c8004723c */ /* 0x048fe20000041804 */
[----:B------:R-:W-:Y:S04]  /*18310*/  LDSM.16.MT88.4 R116, [R198+0x900] ;  /* 0x00090000c674783b */ /* 0x000fe80000004200 */
[C---:B------:R-:W-:Y:S02]  /*18320*/  FMUL.FTZ R45, R3.reuse, R45 ;  /* 0x0000002d032d7220 */ /* 0x040fe40000410000 */
[C---:B------:R-:W-:Y:S01]  /*18330*/  FMUL.FTZ R12, R3.reuse, R120 ;  /* 0x00000078030c7220 */ /* 0x040fe20000410000 */
[C---:B------:R-:W-:Y:S01]  /*18340*/  HMMA.16816.F32.BF16 R8, R128.reuse, R14, R8 ;  /* 0x0000000e8008723c */ /* 0x040fe20000041808 */
[----:B------:R-:W-:Y:S01]  /*18350*/  LDSM.16.MT88.4 R124, [R203+0x2900] ;  /* 0x00290000cb7c783b */ /* 0x000fe20000004200 */
[----:B------:R-:W-:Y:S02]  /*18360*/  MUFU.EX2 R232, R232 ;  /* 0x000000e800e87308 */ /* 0x000fe40000000800 */
[C---:B------:R-:W-:Y:S02]  /*18370*/  FMUL.FTZ R13, R3.reuse, R121 ;  /* 0x00000079030d7220 */ /* 0x040fe40000410000 */
[C---:B------:R-:W-:Y:S02]  /*18380*/  FMUL.FTZ R46, R2.reuse, R46 ;  /* 0x0000002e022e7220 */ /* 0x040fe40000410000 */
[C---:B------:R-:W-:Y:S01]  /*18390*/  FMUL.FTZ R14, R2.reuse, R122 ;  /* 0x0000007a020e7220 */ /* 0x040fe20000410000 */
[----:B------:R-:W-:Y:S03]  /*183a0*/  LDSM.16.MT88.4 R152, [R198+0x3900] ;  /* 0x00390000c698783b */ /* 0x000fe60000004200 */
[C---:B------:R-:W-:Y:S01]  /*183b0*/  FMUL.FTZ R15, R2.reuse, R123 ;  /* 0x0000007b020f7220 */ /* 0x040fe20000410000 */
[----:B------:R-:W-:Y:S01]  /*183c0*/  MUFU.EX2 R233, R233 ;  /* 0x000000e900e97308 */ /* 0x000fe20000000800 */
[C---:B------:R-:W-:Y:S02]  /*183d0*/  FMUL.FTZ R47, R2.reuse, R47 ;  /* 0x0000002f022f7220 */ /* 0x040fe40000410000 */
[C---:B------:R-:W-:Y:S01]  /*183e0*/  FMUL.FTZ R48, R3.reuse, R48 ;  /* 0x0000003003307220 */ /* 0x040fe20000410000 */
[----:B------:R-:W2:Y:S01]  /*183f0*/  LDSM.16.MT88.4 R120, [R196+0x100] ;  /* 0x00010000c478783b */ /* 0x000ea20000004200 */
[C---:B------:R-:W-:Y:S01]  /*18400*/  FMUL.FTZ R49, R3.reuse, R49 ;  /* 0x0000003103317220 */ /* 0x040fe20000410000 */
[C---:B-----5:R-:W-:Y:S03]  /*18410*/  HMMA.16816.F32.BF16 R12, R128.reuse, R20, R12 ;  /* 0x00000014800c723c */ /* 0x060fe6000004180c */
[C---:B------:R-:W-:Y:S01]  /*18420*/  FMUL.FTZ R50, R2.reuse, R50 ;  /* 0x0000003202327220 */ /* 0x040fe20000410000 */
[----:B------:R-:W-:Y:S01]  /*18430*/  MUFU.EX2 R234, R234 ;  /* 0x000000ea00ea7308 */ /* 0x000fe20000000800 */
[C---:B------:R-:W-:Y:S01]  /*18440*/  FMUL.FTZ R51, R2.reuse, R51 ;  /* 0x0000003302337220 */ /* 0x040fe20000410000 */
[----:B------:R-:W-:Y:S01]  /*18450*/  LDSM.16.MT88.4 R156, [R197+0x3900] ;  /* 0x00390000c59c783b */ /* 0x000fe20000004200 */
[C---:B------:R-:W-:Y:S01]  /*18460*/  FMUL.FTZ R20, R3.reuse, R112 ;  /* 0x0000007003147220 */ /* 0x040fe20000410000 */
[C---:B------:R-:W-:Y:S04]  /*18470*/  HMMA.16816.F32.BF16 R16, R128.reuse, R22, R16 ;  /* 0x000000168010723c */ /* 0x040fe80000041810 */
[C---:B------:R-:W-:Y:S02]  /*18480*/  FMUL.FTZ R21, R3.reuse, R113 ;  /* 0x0000007103157220 */ /* 0x040fe40000410000 */
[----:B------:R-:W-:Y:S01]  /*18490*/  LDSM.16.MT88.4 R160, [R196+0x3900] ;  /* 0x00390000c4a0783b */ /* 0x000fe20000004200 */
[C---:B------:R-:W-:Y:S01]  /*184a0*/  FMUL.FTZ R22, R2.reuse, R114 ;  /* 0x0000007202167220 */ /* 0x040fe20000410000 */
[----:B------:R-:W-:Y:S01]  /*184b0*/  MUFU.EX2 R235, R235 ;  /* 0x000000eb00eb7308 */ /* 0x000fe20000000800 */
[C---:B------:R-:W-:Y:S03]  /*184c0*/  FMUL.FTZ R23, R2.reuse, R115 ;  /* 0x0000007302177220 */ /* 0x040fe60000410000 */
[C---:B------:R-:W-:Y:S02]  /*184d0*/  FMUL.FTZ R52, R3.reuse, R52 ;  /* 0x0000003403347220 */ /* 0x040fe40000410000 */
[----:B------:R-:W3:Y:S01]  /*184e0*/  LDSM.16.MT88.4 R112, [R203+0x2100] ;  /* 0x00210000cb70783b */ /* 0x000ee20000004200 */
[C---:B------:R-:W-:Y:S01]  /*184f0*/  FMUL.FTZ R53, R3.reuse, R53 ;  /* 0x0000003503357220 */ /* 0x040fe20000410000 */
[C---:B-1----:R-:W-:Y:S02]  /*18500*/  HMMA.16816.F32.BF16 R20, R128.reuse, R28, R20 ;  /* 0x0000001c8014723c */ /* 0x042fe40000041814 */
[----:B------:R-:W-:Y:S01]  /*18510*/  MUFU.EX2 R236, R236 ;  /* 0x000000ec00ec7308 */ /* 0x000fe20000000800 */
[C---:B------:R-:W-:Y:S02]  /*18520*/  FMUL.FTZ R54, R2.reuse, R54 ;  /* 0x0000003602367220 */ /* 0x040fe40000410000 */
[C---:B------:R-:W-:Y:S01]  /*18530*/  FMUL.FTZ R55, R2.reuse, R55 ;  /* 0x0000003702377220 */ /* 0x040fe20000410000 */
[----:B------:R-:W-:Y:S01]  /*18540*/  LDSM.16.MT88.4 R164, [R203+0x5900] ;  /* 0x00590000cba4783b */ /* 0x000fe20000004200 */
[C---:B------:R-:W-:Y:S01]  /*18550*/  FMUL.FTZ R28, R3.reuse, R104 ;  /* 0x00000068031c7220 */ /* 0x040fe20000410000 */
[C---:B------:R-:W-:Y:S04]  /*18560*/  HMMA.16816.F32.BF16 R24, R128.reuse, R30, R24 ;  /* 0x0000001e8018723c */ /* 0x040fe80000041818 */
[C---:B------:R-:W-:Y:S01]  /*18570*/  FMUL.FTZ R29, R3.reuse, R105 ;  /* 0x00000069031d7220 */ /* 0x040fe20000410000 */
[----:B------:R-:W-:Y:S01]  /*18580*/  MUFU.EX2 R237, R237 ;  /* 0x000000ed00ed7308 */ /* 0x000fe20000000800 */
[----:B------:R-:W0:Y:S01]  /*18590*/  LDGDEPBAR ;  /* 0x00000000000079af */ /* 0x000e220000000000 */
[C---:B------:R-:W-:Y:S02]  /*185a0*/  FMUL.FTZ R30, R2.reuse, R106 ;  /* 0x0000006a021e7220 */ /* 0x040fe40000410000 */
[C---:B------:R-:W-:Y:S03]  /*185b0*/  FMUL.FTZ R31, R2.reuse, R107 ;  /* 0x0000006b021f7220 */ /* 0x040fe60000410000 */
[C---:B------:R-:W-:Y:S02]  /*185c0*/  FMUL.FTZ R56, R3.reuse, R56 ;  /* 0x0000003803387220 */ /* 0x040fe40000410000 */
[----:B------:R-:W1:Y:S01]  /*185d0*/  LDSM.16.MT88.4 R104, [R198+0x2100] ;  /* 0x00210000c668783b */ /* 0x000e620000004200 */
[C---:B------:R-:W-:Y:S01]  /*185e0*/  FMUL.FTZ R57, R3.reuse, R57 ;  /* 0x0000003903397220 */ /* 0x040fe20000410000 */
[C---:B--2---:R-:W-:Y:S01]  /*185f0*/  HMMA.16816.F32.BF16 R28, R128.reuse, R120, R28 ;  /* 0x00000078801c723c */ /* 0x044fe2000004181c */
[----:B------:R-:W-:Y:S02]  /*18600*/  MUFU.EX2 R238, R238 ;  /* 0x000000ee00ee7308 */ /* 0x000fe40000000800 */
[C---:B------:R-:W-:Y:S02]  /*18610*/  FMUL.FTZ R58, R2.reuse, R58 ;  /* 0x0000003a023a7220 */ /* 0x040fe40000410000 */
[C---:B------:R-:W-:Y:S02]  /*18620*/  FMUL.FTZ R59, R2.reuse, R59 ;  /* 0x0000003b023b7220 */ /* 0x040fe40000410000 */
[C---:B------:R-:W-:Y:S01]  /*18630*/  FMUL.FTZ R60, R3.reuse, R60 ;  /* 0x0000003c033c7220 */ /* 0x040fe20000410000 */
[C---:B------:R-:W-:Y:S01]  /*18640*/  HMMA.16816.F32.BF16 R32, R128.reuse, R122, R32 ;  /* 0x0000007a8020723c */ /* 0x040fe20000041820 */
[----:B------:R-:W-:Y:S02]  /*18650*/  LDSM.16.MT88.4 R120, [R196+0x900] ;  /* 0x00090000c478783b */ /* 0x000fe40000004200 */
[----:B------:R-:W-:Y:S01]  /*18660*/  MUFU.EX2 R239, R239 ;  /* 0x000000ef00ef7308 */ /* 0x000fe20000000800 */
[C---:B------:R-:W-:Y:S02]  /*18670*/  FMUL.FTZ R61, R3.reuse, R61 ;  /* 0x0000003d033d7220 */ /* 0x040fe40000410000 */
[C---:B------:R-:W-:Y:S02]  /*18680*/  FMUL.FTZ R62, R2.reuse, R62 ;  /* 0x0000003e023e7220 */ /* 0x040fe40000410000 */
[C---:B---3--:R-:W-:Y:S04]  /*18690*/  HMMA.16816.F32.BF16 R36, R128.reuse, R112, R36 ;  /* 0x000000708024723c */ /* 0x048fe80000041824 */
[C---:B------:R-:W-:Y:S01]  /*186a0*/  FMUL.FTZ R63, R2.reuse, R63 ;  /* 0x0000003f023f7220 */ /* 0x040fe20000410000 */
[----:B------:R-:W-:Y:S01]  /*186b0*/  MUFU.EX2 R240, R240 ;  /* 0x000000f000f07308 */ /* 0x000fe20000000800 */
[C---:B------:R-:W-:Y:S02]  /*186c0*/  FMUL.FTZ R64, R3.reuse, R64 ;  /* 0x0000004003407220 */ /* 0x040fe40000410000 */
[C---:B------:R-:W-:Y:S01]  /*186d0*/  HMMA.16816.F32.BF16 R40, R128.reuse, R114, R40 ;  /* 0x000000728028723c */ /* 0x040fe20000041828 */
[----:B------:R-:W-:Y:S03]  /*186e0*/  LDSM.16.MT88.4 R112, [R203+0x900] ;  /* 0x00090000cb70783b */ /* 0x000fe60000004200 */
[C---:B------:R-:W-:Y:S02]  /*186f0*/  FMUL.FTZ R65, R3.reuse, R65 ;  /* 0x0000004103417220 */ /* 0x040fe40000410000 */
[C---:B------:R-:W-:Y:S01]  /*18700*/  FMUL.FTZ R66, R2.reuse, R66 ;  /* 0x0000004202427220 */ /* 0x040fe20000410000 */
[----:B------:R-:W-:Y:S01]  /*18710*/  MUFU.EX2 R241, R241 ;  /* 0x000000f100f17308 */ /* 0x000fe20000000800 */
[C---:B------:R-:W-:Y:S04]  /*18720*/  FMUL.FTZ R67, R2.reuse, R67 ;  /* 0x0000004302437220 */ /* 0x040fe80000410000 */
[C---:B------:R-:W-:Y:S01]  /*18730*/  FMUL.FTZ R68, R3.reuse, R68 ;  /* 0x0000004403447220 */ /* 0x040fe20000410000 */
[C---:B-1----:R-:W-:Y:S03]  /*18740*/  HMMA.16816.F32.BF16 R44, R128.reuse, R104, R44 ;  /* 0x00000068802c723c */ /* 0x042fe6000004182c */
[C---:B------:R-:W-:Y:S01]  /*18750*/  FMUL.FTZ R69, R3.reuse, R69 ;  /* 0x0000004503457220 */ /* 0x040fe20000410000 */
[----:B------:R-:W-:Y:S01]  /*18760*/  MUFU.EX2 R243, R243 ;  /* 0x000000f300f37308 */ /* 0x000fe20000000800 */
[C---:B------:R-:W-:Y:S02]  /*18770*/  FMUL.FTZ R70, R2.reuse, R70 ;  /* 0x0000004602467220 */ /* 0x040fe40000410000 */
[C---:B------:R-:W-:Y:S01]  /*18780*/  FMUL.FTZ R71, R2.reuse, R71 ;  /* 0x0000004702477220 */ /* 0x040fe20000410000 */
[C---:B------:R-:W-:Y:S01]  /*18790*/  HMMA.16816.F32.BF16 R48, R128.reuse, R106, R48 ;  /* 0x0000006a8030723c */ /* 0x040fe20000041830 */
[----:B------:R-:W1:Y:S03]  /*187a0*/  LDSM.16.MT88.4 R104, [R203+0x4100] ;  /* 0x00410000cb68783b */ /* 0x000e660000004200 */
[C---:B------:R-:W-:Y:S02]  /*187b0*/  FMUL.FTZ R72, R3.reuse, R72 ;  /* 0x0000004803487220 */ /* 0x040fe40000410000 */
[C---:B------:R-:W-:Y:S01]  /*187c0*/  FMUL.FTZ R73, R3.reuse, R73 ;  /* 0x0000004903497220 */ /* 0x040fe20000410000 */
[----:B------:R-:W-:Y:S01]  /*187d0*/  MUFU.EX2 R244, R244 ;  /* 0x000000f400f47308 */ /* 0x000fe20000000800 */
[C---:B------:R-:W-:Y:S04]  /*187e0*/  HMMA.16816.F32.BF16 R52, R128.reuse, R100, R52 ;  /* 0x000000648034723c */ /* 0x040fe80000041834 */
[C---:B------:R-:W-:Y:S02]  /*187f0*/  FMUL.FTZ R74, R2.reuse, R74 ;  /* 0x0000004a024a7220 */ /* 0x040fe40000410000 */
        /* <DEDUP_REMOVED lines=20> */
[----:B------:R-:W-:Y:S02]  /*18940*/  FMUL.FTZ R87, R2, R87 ;  /* 0x0000005702577220 */ /* 0x000fe40000410000 */
[C---:B--2---:R-:W-:Y:S04]  /*18950*/  HMMA.16816.F32.BF16 R76, R128.reuse, R100, R76 ;  /* 0x00000064804c723c */ /* 0x044fe8000004184c */
[----:B------:R-:W-:Y:S02]  /*18960*/  FFMA.FTZ R175, R182, c[0x0][0x2d0], -R151 ;  /* 0x0000b400b6af7a23 */ /* 0x000fe40000010897 */
[----:B------:R-:W-:Y:S02]  /*18970*/  FFMA.FTZ R182, R138, c[0x0][0x2d0], -R145 ;  /* 0x0000b4008ab67a23 */ /* 0x000fe40000010891 */
[C---:B------:R-:W-:Y:S01]  /*18980*/  HMMA.16816.F32.BF16 R80, R128.reuse, R102, R80 ;  /* 0x000000668050723c */ /* 0x040fe20000041850 */
[----:B------:R-:W-:Y:S01]  /*18990*/  LDSM.16.MT88.4 R136, [R198+0x2900] ;  /* 0x00290000c688783b */ /* 0x000fe20000004200 */
[----:B------:R-:W-:Y:S02]  /*189a0*/  MUFU.EX2 R175, R175 ;  /* 0x000000af00af7308 */ /* 0x000fe40000000800 */
[--C-:B------:R-:W-:Y:S02]  /*189b0*/  FFMA.FTZ R176, R176, c[0x0][0x2d0], -R151.reuse ;  /* 0x0000b400b0b07a23 */ /* 0x100fe40000010897 */
[----:B------:R-:W-:Y:S02]  /*189c0*/  FFMA.FTZ R177, R180, c[0x0][0x2d0], -R151 ;  /* 0x0000b400b4b17a23 */ /* 0x000fe40000010897 */
[C---:B---3--:R-:W-:Y:S04]  /*189d0*/  HMMA.16816.F32.BF16 R84, R128.reuse, R108, R84 ;  /* 0x0000006c8054723c */ /* 0x048fe80000041854 */
[----:B------:R-:W-:Y:S01]  /*189e0*/  FFMA.FTZ R180, R140, c[0x0][0x2d0], -R145 ;  /* 0x0000b4008cb47a23 */ /* 0x000fe20000010891 */
[----:B------:R-:W2:Y:S01]  /*189f0*/  MUFU.EX2 R176, R176 ;  /* 0x000000b000b07308 */ /* 0x000ea20000000800 */
[--C-:B------:R-:W-:Y:S01]  /*18a00*/  FFMA.FTZ R178, R178, c[0x0][0x2d0], -R151.reuse ;  /* 0x0000b400b2b27a23 */ /* 0x100fe20000010897 */
[----:B------:R-:W-:Y:S01]  /*18a10*/  LDSM.16.MT88.4 R140, [R197+0x2900] ;  /* 0x00290000c58c783b */ /* 0x000fe20000004200 */
[C---:B------:R-:W-:Y:S04]  /*18a20*/  FMUL.FTZ R88, R3.reuse, R88 ;  /* 0x0000005803587220 */ /* 0x040fe80000410000 */
[----:B------:R-:W-:Y:S02]  /*18a30*/  FMUL.FTZ R89, R3, R89 ;  /* 0x0000005903597220 */ /* 0x000fe40000410000 */
[C---:B------:R-:W-:Y:S01]  /*18a40*/  FMUL.FTZ R90, R2.reuse, R90 ;  /* 0x0000005a025a7220 */ /* 0x040fe20000410000 */
[----:B------:R-:W-:Y:S01]  /*18a50*/  MUFU.EX2 R177, R177 ;  /* 0x000000b100b17308 */ /* 0x000fe20000000800 */
[C---:B------:R-:W-:Y:S02]  /*18a60*/  FMUL.FTZ R91, R2.reuse, R91 ;  /* 0x0000005b025b7220 */ /* 0x040fe40000410000 */
[----:B------:R-:W-:Y:S02]  /*18a70*/  FFMA.FTZ R151, R147, c[0x0][0x2d0], -R151 ;  /* 0x0000b40093977a23 */ /* 0x000fe40000010897 */
[C---:B------:R-:W-:Y:S02]  /*18a80*/  FMUL.FTZ R92, R3.reuse, R92 ;  /* 0x0000005c035c7220 */ /* 0x040fe40000410000 */
[C---:B------:R-:W-:Y:S01]  /*18a90*/  FMUL.FTZ R93, R3.reuse, R93 ;  /* 0x0000005d035d7220 */ /* 0x040fe20000410000 */
[C---:B------:R-:W-:Y:S01]  /*18aa0*/  HMMA.16816.F32.BF16 R88, R128.reuse, R110, R88 ;  /* 0x0000006e8058723c */ /* 0x040fe20000041858 */
[----:B------:R-:W3:Y:S01]  /*18ab0*/  LDSM.16.MT88.4 R108, [R197+0x900] ;  /* 0x00090000c56c783b */ /* 0x000ee20000004200 */
[----:B------:R-:W4:Y:S01]  /*18ac0*/  MUFU.EX2 R178, R178 ;  /* 0x000000b200b27308 */ /* 0x000f220000000800 */
[C---:B------:R-:W-:Y:S02]  /*18ad0*/  FMUL.FTZ R94, R2.reuse, R94 ;  /* 0x0000005e025e7220 */ /* 0x040fe40000410000 */
[----:B------:R-:W-:Y:S01]  /*18ae0*/  FMUL.FTZ R95, R2, R95 ;  /* 0x0000005f025f7220 */ /* 0x000fe20000410000 */
[----:B--2---:R-:W-:Y:S01]  /*18af0*/  F2FP.BF16.PACK_AB R100, R176, R175 ;  /* 0x000000afb064723e */ /* 0x004fe200000010ff */
[C---:B------:R-:W-:Y:S02]  /*18b00*/  FMUL.FTZ R96, R3.reuse, R96 ;  /* 0x0000006003607220 */ /* 0x040fe40000410000 */
[----:B------:R-:W-:Y:S03]  /*18b10*/  FMUL.FTZ R97, R3, R97 ;  /* 0x0000006103617220 */ /* 0x000fe60000410000 */
[C---:B-1----:R-:W-:Y:S01]  /*18b20*/  HMMA.16816.F32.BF16 R92, R128.reuse, R104, R92 ;  /* 0x00000068805c723c */ /* 0x042fe2000004185c */
[----:B------:R-:W1:Y:S02]  /*18b30*/  MUFU.EX2 R180, R180 ;  /* 0x000000b400b47308 */ /* 0x000e640000000800 */
[C---:B------:R-:W-:Y:S02]  /*18b40*/  FMUL.FTZ R98, R2.reuse, R98 ;  /* 0x0000006202627220 */ /* 0x040fe40000410000 */
[----:B------:R-:W-:Y:S02]  /*18b50*/  FMUL.FTZ R99, R2, R99 ;  /* 0x0000006302637220 */ /* 0x000fe40000410000 */
[--C-:B------:R-:W-:Y:S02]  /*18b60*/  FFMA.FTZ R134, R134, c[0x0][0x2d0], -R145.reuse ;  /* 0x0000b40086867a23 */ /* 0x100fe40000010891 */
[----:B------:R-:W-:Y:S02]  /*18b70*/  FFMA.FTZ R145, R133, c[0x0][0x2d0], -R145 ;  /* 0x0000b40085917a23 */ /* 0x000fe40000010891 */
[----:B------:R-:W2:Y:S01]  /*18b80*/  MUFU.EX2 R182, R182 ;  /* 0x000000b600b67308 */ /* 0x000ea20000000800 */
[----:B------:R-:W-:Y:S01]  /*18b90*/  HMMA.16816.F32.BF16 R96, R128, R106, R96 ;  /* 0x0000006a8060723c */ /* 0x000fe20000041860 */
[----:B------:R-:W5:Y:S02]  /*18ba0*/  LDSM.16.MT88.4 R104, [R196+0x2900] ;  /* 0x00290000c468783b */ /* 0x000f640000004200 */
[----:B----4-:R-:W-:Y:S01]  /*18bb0*/  F2FP.BF16.PACK_AB R102, R178, R177 ;  /* 0x000000b1b266723e */ /* 0x010fe200000010ff */
[----:B------:R-:W-:Y:S02]  /*18bc0*/  FFMA.FTZ R174, R3, R218, R174 ;  /* 0x000000da03ae7223 */ /* 0x000fe400000100ae */
[----:B------:R-:W-:Y:S02]  /*18bd0*/  FFMA.FTZ R170, R2, R219, R170 ;  /* 0x000000db02aa7223 */ /* 0x000fe400000100aa */
[----:B------:R-:W-:Y:S01]  /*18be0*/  FADD.FTZ R173, R173, R174 ;  /* 0x000000aeadad7221 */ /* 0x000fe20000010000 */
[----:B------:R-:W-:Y:S01]  /*18bf0*/  LDSM.16.MT88.4 R128, [R198+0x3100] ;  /* 0x00310000c680783b */ /* 0x000fe20000004200 */
[----:B------:R4:W3:Y:S02]  /*18c00*/  MUFU.EX2 R242, R151 ;  /* 0x0000009700f27308 */ /* 0x0008e40000000800 */
[----:B------:R-:W-:Y:S01]  /*18c10*/  FADD.FTZ R169, R169, R170 ;  /* 0x000000aaa9a97221 */ /* 0x000fe20000010000 */
[----:B-1----:R-:W-:Y:S01]  /*18c20*/  F2FP.BF16.PACK_AB R101, R180, R179 ;  /* 0x000000b3b465723e */ /* 0x002fe200000010ff */
[----:B------:R-:W-:Y:S02]  /*18c30*/  FADD.FTZ R172, R172, R173 ;  /* 0x000000adacac7221 */ /* 0x000fe40000010000 */
[----:B------:R-:W-:Y:S02]  /*18c40*/  FADD.FTZ R2, R168, R169 ;  /* 0x000000a9a8027221 */ /* 0x000fe40000010000 */
[----:B------:R-:W-:Y:S02]  /*18c50*/  FADD.FTZ R172, R171, R172 ;  /* 0x000000acabac7221 */ /* 0x000fe40000010000 */
[----:B------:R1:W-:Y:S01]  /*18c60*/  MUFU.EX2 R133, R145 ;  /* 0x0000009100857308 */ /* 0x0003e20000000800 */
[----:B------:R-:W-:Y:S01]  /*18c70*/  FADD.FTZ R2, R135, R2 ;  /* 0x0000000287027221 */ /* 0x000fe20000010000 */
[----:B------:R-:W-:Y:S01]  /*18c80*/  MOV R135, R132 ;  /* 0x0000008400877202 */ /* 0x000fe20000000f00 */
[----:B------:R-:W-:Y:S01]  /*18c90*/  FADD.FTZ R175, R175, R172 ;  /* 0x000000acafaf7221 */ /* 0x000fe20000010000 */
[----:B--2---:R-:W-:Y:S01]  /*18ca0*/  F2FP.BF16.PACK_AB R103, R183, R182 ;  /* 0x000000b6b767723e */ /* 0x004fe200000010ff */
[----:B------:R-:W-:Y:S02]  /*18cb0*/  FADD.FTZ R3, R179, R2 ;  /* 0x00000002b3037221 */ /* 0x000fe40000010000 */
[----:B------:R-:W-:Y:S02]  /*18cc0*/  FADD.FTZ R176, R176, R175 ;  /* 0x000000afb0b07221 */ /* 0x000fe40000010000 */
[----:B------:R-:W-:Y:S01]  /*18cd0*/  FADD.FTZ R3, R180, R3 ;  /* 0x00000003b4037221 */ /* 0x000fe20000010000 */
[----:B------:R-:W2:Y:S01]  /*18ce0*/  MUFU.EX2 R134, R134 ;  /* 0x0000008600867308 */ /* 0x000ea20000000800 */
[C---:B------:R-:W-:Y:S01]  /*18cf0*/  HMMA.16816.F32.BF16 R4, R100.reuse, R112, R4 ;  /* 0x000000706404723c */ /* 0x040fe20000041804 */
[----:B----4-:R-:W-:Y:S04]  /*18d00*/  LDSM.16.MT88.4 R148, [R203+0x3900] ;  /* 0x00390000cb94783b */ /* 0x010fe80000004200 */
[----:B------:R-:W-:Y:S02]  /*18d10*/  FADD.FTZ R177, R177, R176 ;  /* 0x000000b0b1b17221 */ /* 0x000fe40000010000 */
[----:B------:R-:W-:Y:S01]  /*18d20*/  FADD.FTZ R2, R182, R3 ;  /* 0x00000003b6027221 */ /* 0x000fe20000010000 */
[C---:B------:R-:W-:Y:S01]  /*18d30*/  HMMA.16816.F32.BF16 R8, R100.reuse, R114, R8 ;  /* 0x000000726408723c */ /* 0x040fe20000041808 */
[----:B------:R-:W-:Y:S03]  /*18d40*/  LDSM.16.MT88.4 R112, [R198+0x4900] ;  /* 0x00490000c670783b */ /* 0x000fe60000004200 */
[----:B------:R-:W-:Y:S01]  /*18d50*/  MOV R3, R0 ;  /* 0x0000000000037202 */ /* 0x000fe20000000f00 */
[----:B------:R-:W-:Y:S02]  /*18d60*/  FADD.FTZ R178, R178, R177 ;  /* 0x000000b1b2b27221 */ /* 0x000fe40000010000 */
[----:B------:R-:W-:Y:S01]  /*18d70*/  FADD.FTZ R2, R183, R2 ;  /* 0x00000002b7027221 */ /* 0x000fe20000010000 */
        /* <DEDUP_REMOVED lines=19> */
[C---:B-----5:R-:W-:Y:S08]  /*18eb0*/  HMMA.16816.F32.BF16 R60, R100.reuse, R104, R60 ;  /* 0x00000068643c723c */ /* 0x060ff0000004183c */
[C---:B------:R-:W-:Y:S01]  /*18ec0*/  HMMA.16816.F32.BF16 R64, R100.reuse, R106, R64 ;  /* 0x0000006a6440723c */ /* 0x040fe20000041840 */
[----:B------:R-:W3:Y:S07]  /*18ed0*/  LDSM.16.MT88.4 R104, [R196+0x4900] ;  /* 0x00490000c468783b */ /* 0x000eee0000004200 */
[C---:B-1----:R-:W-:Y:S08]  /*18ee0*/  HMMA.16816.F32.BF16 R68, R100.reuse, R108, R68 ;  /* 0x0000006c6444723c */ /* 0x042ff00000041844 */
[C---:B------:R-:W-:Y:S01]  /*18ef0*/  HMMA.16816.F32.BF16 R72, R100.reuse, R110, R72 ;  /* 0x0000006e6448723c */ /* 0x040fe20000041848 */
[----:B------:R-:W1:Y:S07]  /*18f00*/  LDSM.16.MT88.4 R108, [R203+0x1100] ;  /* 0x00110000cb6c783b */ /* 0x000e6e0000004200 */
[C---:B------:R-:W-:Y:S08]  /*18f10*/  HMMA.16816.F32.BF16 R76, R100.reuse, R112, R76 ;  /* 0x00000070644c723c */ /* 0x040ff0000004184c */
[C---:B------:R-:W-:Y:S01]  /*18f20*/  HMMA.16816.F32.BF16 R80, R100.reuse, R114, R80 ;  /* 0x000000726450723c */ /* 0x040fe20000041850 */
[----:B------:R-:W4:Y:S07]  /*18f30*/  LDSM.16.MT88.4 R112, [R197+0x1100] ;  /* 0x00110000c570783b */ /* 0x000f2e0000004200 */
[C---:B------:R-:W-:Y:S08]  /*18f40*/  HMMA.16816.F32.BF16 R84, R100.reuse, R116, R84 ;  /* 0x000000746454723c */ /* 0x040ff00000041854 */
[C---:B------:R-:W-:Y:S01]  /*18f50*/  HMMA.16816.F32.BF16 R88, R100.reuse, R118, R88 ;  /* 0x000000766458723c */ /* 0x040fe20000041858 */
[----:B------:R-:W5:Y:S07]  /*18f60*/  LDSM.16.MT88.4 R116, [R203+0x3100] ;  /* 0x00310000cb74783b */ /* 0x000f6e0000004200 */
        /* <DEDUP_REMOVED lines=8> */
[----:B------:R-:W-:Y:S01]  /*18ff0*/  F2FP.BF16.PACK_AB R103, R238, R237 ;  /* 0x000000edee67723e */ /* 0x000fe200000010ff */
[----:B------:R-:W-:Y:S01]  /*19000*/  FADD.FTZ R232, R232, R231 ;  /* 0x000000e7e8e87221 */ /* 0x000fe20000010000 */
[----:B------:R-:W-:Y:S01]  /*19010*/  IADD3 R2, R230, -0x1, RZ ;  /* 0xffffffffe6027810 */ /* 0x000fe20007ffe0ff */
[----:B------:R-:W-:Y:S02]  /*19020*/  FADD.FTZ R236, R236, R235 ;  /* 0x000000ebecec7221 */ /* 0x000fe40000010000 */
[----:B------:R-:W-:Y:S01]  /*19030*/  FADD.FTZ R233, R233, R232 ;  /* 0x000000e8e9e97221 */ /* 0x000fe20000010000 */
[----:B------:R-:W-:Y:S01]  /*19040*/  MOV R230, R2 ;  /* 0x0000000200e67202 */ /* 0x000fe20000000f00 */
        /* <DEDUP_REMOVED lines=8> */
[C---:B----4-:R-:W-:Y:S08]  /*190d0*/  HMMA.16816.F32.BF16 R20, R100.reuse, R112, R20 ;  /* 0x000000706414723c */ /* 0x050ff00000041814 */
[C---:B------:R-:W-:Y:S01]  /*190e0*/  HMMA.16816.F32.BF16 R24, R100.reuse, R114, R24 ;  /* 0x000000726418723c */ /* 0x040fe20000041818 */
[----:B------:R-:W4:Y:S07]  /*190f0*/  LDSM.16.MT88.4 R112, [R198+0x5100] ;  /* 0x00510000c670783b */ /* 0x000f2e0000004200 */
[C---:B------:R-:W-:Y:S08]  /*19100*/  HMMA.16816.F32.BF16 R28, R100.reuse, R124, R28 ;  /* 0x0000007c641c723c */ /* 0x040ff0000004181c */
[C---:B------:R-:W-:Y:S01]  /*19110*/  HMMA.16816.F32.BF16 R32, R100.reuse, R126, R32 ;  /* 0x0000007e6420723c */ /* 0x040fe20000041820 */
[----:B------:R-:W-:Y:S07]  /*19120*/  LDSM.16.MT88.4 R124, [R203+0x1900] ;  /* 0x00190000cb7c783b */ /* 0x000fee0000004200 */
[C---:B-----5:R-:W-:Y:S08]  /*19130*/  HMMA.16816.F32.BF16 R36, R100.reuse, R116, R36 ;  /* 0x000000746424723c */ /* 0x060ff00000041824 */
[C---:B------:R-:W-:Y:S01]  /*19140*/  HMMA.16816.F32.BF16 R40, R100.reuse, R118, R40 ;  /* 0x000000766428723c */ /* 0x040fe20000041828 */
[----:B------:R-:W5:Y:S07]  /*19150*/  LDSM.16.MT88.4 R116, [R197+0x5100] ;  /* 0x00510000c574783b */ /* 0x000f6e0000004200 */
        /* <DEDUP_REMOVED lines=9> */
[----:B--2---:R-:W-:Y:S01]  /*191f0*/  F2FP.BF16.PACK_AB R139, R133, R134 ;  /* 0x00000086858b723e */ /* 0x004fe200000010ff */
        /* <DEDUP_REMOVED lines=12> */
[C---:B----4-:R-:W-:Y:S08]  /*192c0*/  HMMA.16816.F32.BF16 R76, R100.reuse, R112, R76 ;  /* 0x00000070644c723c */ /* 0x050ff0000004184c */
[C---:B------:R-:W-:Y:S08]  /*192d0*/  HMMA.16816.F32.BF16 R80, R100.reuse, R114, R80 ;  /* 0x000000726450723c */ /* 0x040ff00000041850 */
[C---:B-----5:R-:W-:Y:S08]  /*192e0*/  HMMA.16816.F32.BF16 R84, R100.reuse, R116, R84 ;  /* 0x000000746454723c */ /* 0x060ff00000041854 */
        /* <DEDUP_REMOVED lines=31> */
.L_x_409:
[----:B------:R-:W-:-:S13]  /*194e0*/  ISETP.GE.AND P0, PT, R181, UR8, PT ;  /* 0x00000008b5007c0c */ /* 0x000fda000bf06270 */
[----:B------:R-:W-:Y:S05]  /*194f0*/  @!P0 BRA `(.L_x_411) ;  /* 0x0000390000008947 */ /* 0x000fea0003800000 */
[C---:B------:R-:W-:Y:S01]  /*19500*/  IADD3 RZ, P6, R208.reuse, 0x40, RZ ;  /* 0x00000040d0ff7810 */ /* 0x040fe20007fde0ff */
[----:B------:R-:W-:Y:S01]  /*19510*/  ULDC.64 UR4, c[0x0][0x208] ;  /* 0x0000820000047ab9 */ /* 0x000fe20000000a00 */
[----:B------:R-:W-:Y:S01]  /*19520*/  IADD3 RZ, P5, R208, 0x80, RZ ;  /* 0x00000080d0ff7810 */ /* 0x000fe20007fbe0ff */
[----:B------:R-:W-:Y:S01]  /*19530*/  USHF.L.U64.HI UR5, UR4, 0x5, UR5 ;  /* 0x0000000504057899 */ /* 0x000fe20008010205 */
[C---:B------:R-:W-:Y:S01]  /*19540*/  IADD3 RZ, P4, R210.reuse, 0x40, RZ ;  /* 0x00000040d2ff7810 */ /* 0x040fe20007f9e0ff */
[----:B------:R-:W-:Y:S01]  /*19550*/  USHF.L.U32 UR10, UR4, 0x5, URZ ;  /* 0x00000005040a7899 */ /* 0x000fe2000800063f */
[C---:B------:R-:W-:Y:S01]  /*19560*/  IADD3 RZ, P0, R210.reuse, 0x80, RZ ;  /* 0x00000080d2ff7810 */ /* 0x040fe20007f1e0ff */
[----:B------:R-:W-:Y:S01]  /*19570*/  IMAD.MOV.U32 R2, RZ, RZ, R132 ;  /* 0x000000ffff027224 */ /* 0x000fe200078e0084 */
[C---:B------:R-:W-:Y:S01]  /*19580*/  IADD3 R182, R210.reuse, 0x40, RZ ;  /* 0x00000040d2b67810 */ /* 0x040fe20007ffe0ff */
[----:B------:R-:W-:Y:S01]  /*19590*/  IMAD.MOV.U32 R3, RZ, RZ, R0 ;  /* 0x000000ffff037224 */ /* 0x000fe200078e0000 */
[----:B------:R-:W-:Y:S01]  /*195a0*/  IADD3 R180, R210, 0x80, RZ ;  /* 0x00000080d2b47810 */ /* 0x000fe20007ffe0ff */
[--C-:B------:R-:W-:Y:S01]  /*195b0*/  IMAD.X R225, RZ, RZ, R215.reuse, P6 ;  /* 0x000000ffffe17224 */ /* 0x100fe200030e06d7 */
[C---:B------:R-:W-:Y:S01]  /*195c0*/  IADD3 R222, R208.reuse, 0x80, RZ ;  /* 0x00000080d0de7810 */ /* 0x040fe20007ffe0ff */
[----:B------:R-:W-:Y:S01]  /*195d0*/  IMAD.X R223, RZ, RZ, R215, P5 ;  /* 0x000000ffffdf7224 */ /* 0x000fe200028e06d7 */
[----:B------:R-:W-:Y:S01]  /*195e0*/  IADD3 R224, R208, 0x40, RZ ;  /* 0x00000040d0e07810 */ /* 0x000fe20007ffe0ff */
[--C-:B------:R-:W-:Y:S01]  /*195f0*/  IMAD.X R220, RZ, RZ, R217.reuse, P4 ;  /* 0x000000ffffdc7224 */ /* 0x100fe200020e06d9 */
[----:B------:R-:W-:Y:S01]  /*19600*/  ULDC UR9, c[0x0][0x208] ;  /* 0x0000820000097ab9 */ /* 0x000fe20000000800 */
[----:B------:R-:W-:Y:S01]  /*19610*/  IMAD.X R183, RZ, RZ, R217, P0 ;  /* 0x000000ffffb77224 */ /* 0x000fe200000e06d9 */
[----:B------:R-:W-:Y:S01]  /*19620*/  ULDC UR4, c[0x0][0x324] ;  /* 0x0000c90000047ab9 */ /* 0x000fe20000000800 */
[----:B------:R-:W-:Y:S01]  /*19630*/  IMAD.MOV.U32 R214, RZ, RZ, R208 ;  /* 0x000000ffffd67224 */ /* 0x000fe200078e00d0 */
[----:B------:R-:W-:-:S02]  /*19640*/  USHF.L.U32 UR9, UR9, 0x6, URZ ;  /* 0x0000000609097899 */ /* 0x000fc4000800063f */
[----:B------:R-:W-:Y:S02]  /*19650*/  ULOP3.LUT UR4, URZ, UR4, URZ, 0x33, !UPT ;  /* 0x000000043f047292 */ /* 0x000fe4000f8e333f */
.L_x_420:
[----:B------:R-:W-:Y:S04]  /*19660*/  DEPBAR.LE SB0, 0x0 ;  /* 0x000080000000791a */ /* 0x000fe80000000000 */
[----:B------:R-:W-:Y:S01]  /*19670*/  BAR.SYNC.DEFER_BLOCKING 0x0 ;  /* 0x0000000000007b1d */ /* 0x000fe20000010000 */
[----:B------:R-:W-:Y:S01]  /*19680*/  SHF.R.S32.HI R0, RZ, 0x1f, R181 ;  /* 0x0000001fff007819 */ /* 0x000fe200000114b5 */
[C---:B------:R-:W-:Y:S01]  /*19690*/  IMAD R15, R181.reuse, UR11, RZ ;  /* 0x0000000bb50f7c24 */ /* 0x040fe2000f8e02ff */
[C---:B------:R-:W-:Y:S01]  /*196a0*/  ISETP.GT.AND P6, PT, R181.reuse, UR8, PT ;  /* 0x00000008b5007c0c */ /* 0x040fe2000bfc4270 */
[C---:B------:R-:W-:Y:S04]  /*196b0*/  IMAD.WIDE.U32 R18, R181.reuse, UR9, R214 ;  /* 0x00000009b5127c25 */ /* 0x040fe8000f8e00d6 */
[C---:B------:R-:W-:Y:S01]  /*196c0*/  IMAD.WIDE.U32 R16, R181.reuse, UR9, R224 ;  /* 0x00000009b5107c25 */ /* 0x040fe2000f8e00e0 */
[----:B------:R-:W-:Y:S03]  /*196d0*/  LEA R22, P5, R18, c[0x0][0x1f8], 0x1 ;  /* 0x00007e0012167a11 */ /* 0x000fe600078a08ff */
[----:B------:R-:W-:Y:S01]  /*196e0*/  IMAD R15, R0, UR9, R15 ;  /* 0x00000009000f7c24 */ /* 0x000fe2000f8e020f */
[----:B------:R-:W-:Y:S01]  /*196f0*/  LEA R20, P4, R16, c[0x0][0x1f8], 0x1 ;  /* 0x00007e0010147a11 */ /* 0x000fe200078808ff */
[----:B------:R-:W-:Y:S03]  /*19700*/  IMAD.WIDE.U32 R12, R181, UR9, R222 ;  /* 0x00000009b50c7c25 */ /* 0x000fe6000f8e00de */
[----:B------:R-:W-:Y:S01]  /*19710*/  IADD3 R0, R19, R15, RZ ;  /* 0x0000000f13007210 */ /* 0x000fe20007ffe0ff */
[C---:B------:R-:W-:Y:S01]  /*19720*/  IMAD.IADD R4, R15.reuse, 0x1, R17 ;  /* 0x000000010f047824 */ /* 0x040fe200078e0211 */
[----:B------:R-:W-:Y:S01]  /*19730*/  LEA R28, P0, R12, c[0x0][0x1f8], 0x1 ;  /* 0x00007e000c1c7a11 */ /* 0x000fe200078008ff */
[----:B------:R-:W-:Y:S01]  /*19740*/  IMAD.U32 R6, RZ, RZ, UR10 ;  /* 0x0000000aff067e24 */ /* 0x000fe2000f8e00ff */
[----:B------:R-:W-:Y:S01]  /*19750*/  LEA.HI.X R23, R18, c[0x0][0x1fc], R0, 0x1, P5 ;  /* 0x00007f0012177a11 */ /* 0x000fe200028f0c00 */
[----:B------:R-:W-:Y:S01]  /*19760*/  IMAD.U32 R7, RZ, RZ, UR5 ;  /* 0x00000005ff077e24 */ /* 0x000fe2000f8e00ff */
[----:B------:R-:W-:Y:S01]  /*19770*/  LEA.HI.X R21, R16, c[0x0][0x1fc], R4, 0x1, P4 ;  /* 0x00007f0010157a11 */ /* 0x000fe200020f0c04 */
[----:B------:R-:W-:Y:S01]  /*19780*/  LDSM.16.M88.4 R32, [R206+0xc100] ;  /* 0x00c10000ce20783b */ /* 0x000fe20000000200 */
[----:B------:R-:W-:Y:S02]  /*19790*/  IMAD.IADD R5, R15, 0x1, R13 ;  /* 0x000000010f057824 */ /* 0x000fe400078e020d */
[----:B------:R-:W-:Y:S03]  /*197a0*/  IMAD.WIDE.U32 R6, R181, UR9, R6 ;  /* 0x00000009b5067c25 */ /* 0x000fe6000f8e0006 */
[----:B------:R-:W-:Y:S01]  /*197b0*/  LEA.HI.X R29, R12, c[0x0][0x1fc], R5, 0x1, P0 ;  /* 0x00007f000c1d7a11 */ /* 0x000fe200000f0c05 */
[----:B------:R-:W1:Y:S01]  /*197c0*/  LDSM.16.M88.4 R8, [R205+0x6100] ;  /* 0x00610000cd08783b */ /* 0x000e620000000200 */
[-C--:B------:R-:W-:Y:S02]  /*197d0*/  IADD3 R5, P5, R208, R6.reuse, RZ ;  /* 0x00000006d0057210 */ /* 0x080fe40007fbe0ff */
[----:B------:R-:W-:Y:S02]  /*197e0*/  IADD3 R15, R15, R7, RZ ;  /* 0x000000070f0f7210 */ /* 0x000fe40007ffe0ff */
[-C--:B------:R-:W-:Y:S02]  /*197f0*/  IADD3 R7, P4, R224, R6.reuse, RZ ;  /* 0x00000006e0077210 */ /* 0x080fe40007f9e0ff */
[----:B------:R-:W2:Y:S01]  /*19800*/  LDSM.16.M88.4 R16, [R205+0x6900] ;  /* 0x00690000cd10783b */ /* 0x000ea20000000200 */
[----:B------:R-:W-:Y:S01]  /*19810*/  IADD3 R13, P0, R222, R6, RZ ;  /* 0x00000006de0d7210 */ /* 0x000fe20007f1e0ff */
[----:B------:R-:W-:Y:S01]  /*19820*/  IMAD.X R0, R15, 0x1, R215, P5 ;  /* 0x000000010f007824 */ /* 0x000fe200028e06d7 */
[----:B------:R-:W-:Y:S01]  /*19830*/  LEA R168, P5, R5, c[0x0][0x1f8], 0x1 ;  /* 0x00007e0005a87a11 */ /* 0x000fe200078a08ff */
[----:B------:R-:W-:Y:S01]  /*19840*/  IMAD.X R4, R15, 0x1, R225, P4 ;  /* 0x000000010f047824 */ /* 0x000fe200020e06e1 */
[----:B------:R-:W-:Y:S02]  /*19850*/  LEA R166, P4, R7, c[0x0][0x1f8], 0x1 ;  /* 0x00007e0007a67a11 */ /* 0x000fe400078808ff */
[----:B------:R-:W3:Y:S01]  /*19860*/  LDSM.16.M88.4 R24, [R205+0x7100] ;  /* 0x00710000cd18783b */ /* 0x000ee20000000200 */
[----:B------:R-:W-:Y:S02]  /*19870*/  IADD3.X R6, R15, R223, RZ, P0, !PT ;  /* 0x000000df0f067210 */ /* 0x000fe400007fe4ff */
[----:B------:R-:W-:Y:S02]  /*19880*/  LEA R164, P0, R13, c[0x0][0x1f8], 0x1 ;  /* 0x00007e000da47a11 */ /* 0x000fe400078008ff */
[----:B------:R-:W-:Y:S02]  /*19890*/  LEA.HI.X R169, R5, c[0x0][0x1fc], R0, 0x1, P5 ;  /* 0x00007f0005a97a11 */ /* 0x000fe400028f0c00 */
[----:B------:R-:W4:Y:S01]  /*198a0*/  LDSM.16.M88.4 R132, [R205+0x7900] ;  /* 0x00790000cd84783b */ /* 0x000f220000000200 */
[----:B------:R-:W-:Y:S02]  /*198b0*/  LEA.HI.X R167, R7, c[0x0][0x1fc], R4, 0x1, P4 ;  /* 0x00007f0007a77a11 */ /* 0x000fe400020f0c04 */
[----:B------:R-:W-:Y:S02]  /*198c0*/  LEA.HI.X R165, R13, c[0x0][0x1fc], R6, 0x1, P0 ;  /* 0x00007f000da57a11 */ /* 0x000fe400000f0c06 */
[----:B------:R-:W-:Y:S02]  /*198d0*/  PLOP3.LUT P4, PT, PT, PT, UP3, 0x80, 0x0 ;  /* 0x000000000000781c */ /* 0x000fe40003f8f038 */
[----:B------:R-:W-:Y:S01]  /*198e0*/  LDSM.16.M88.4 R136, [R202+0xc100] ;  /* 0x00c10000ca88783b */ /* 0x000fe20000000200 */
[----:B------:R-:W-:Y:S06]  /*198f0*/  PLOP3.LUT P0, PT, PT, PT, UP3, 0x80, 0x0 ;  /* 0x000000000000781c */ /* 0x000fec0003f0f038 */
[----:B------:R-:W5:Y:S01]  /*19900*/  LDSM.16.M88.4 R140, [R204] ;  /* 0x00000000cc8c783b */ /* 0x000f620000000200 */
[C---:B-1----:R-:W-:Y:S06]  /*19910*/  HMMA.16816.F32.BF16 R4, R32.reuse, R8, RZ ;  /* 0x000000082004723c */ /* 0x042fec00000418ff */
[----:B------:R-:W1:Y:S02]  /*19920*/  LDSM.16.M88.4 R144, [R195] ;  /* 0x00000000c390783b */ /* 0x000e640000000200 */
[C---:B------:R-:W-:Y:S05]  /*19930*/  HMMA.16816.F32.BF16 R8, R32.reuse, R10, RZ ;  /* 0x0000000a2008723c */ /* 0x040fea00000418ff */
[----:B------:R-:W1:Y:S03]  /*19940*/  LDSM.16.M88.4 R148, [R194] ;  /* 0x00000000c294783b */ /* 0x000e660000000200 */
[C---:B--2---:R-:W-:Y:S04]  /*19950*/  HMMA.16816.F32.BF16 R12, R32.reuse, R16, RZ ;  /* 0x00000010200c723c */ /* 0x044fe800000418ff */
[----:B------:R-:W2:Y:S04]  /*19960*/  LDSM.16.M88.4 R152, [R193] ;  /* 0x00000000c198783b */ /* 0x000ea80000000200 */
[C---:B------:R-:W-:Y:S03]  /*19970*/  HMMA.16816.F32.BF16 R16, R32.reuse, R18, RZ ;  /* 0x000000122010723c */ /* 0x040fe600000418ff */
        /* <DEDUP_REMOVED lines=164> */
[----:B------:R-:W-:Y:S03]  /*1a3c0*/  FMUL.FTZ R13, R13, c[0x0][0x320] ;  /* 0x0000c8000d0d7a20 */ /* 0x000fe60000410000 */
[----:B------:R-:W1:Y:S10]  /*1a3d0*/  MUFU.TANH R132, R10 ;  /* 0x0000000a00847308 */ /* 0x000e740000002400 */
[----:B------:R-:W1:Y:S01]  /*1a3e0*/  MUFU.TANH R133, R11 ;  /* 0x0000000b00857308 */ /* 0x000e620000002400 */
[C---:B--2---:R-:W-:Y:S09]  /*1a3f0*/  HMMA.16816.F32.BF16 R20, R164.reuse, R4, R20 ;  /* 0x00000004a414723c */ /* 0x044ff20000041814 */
[----:B------:R2:W1:Y:S03]  /*1a400*/  MUFU.TANH R12, R8 ;  /* 0x00000008000c7308 */ /* 0x0004660000002400 */
[----:B------:R-:W-:Y:S01]  /*1a410*/  FMUL.FTZ R4, R17, c[0x0][0x320] ;  /* 0x0000c80011047a20 */ /* 0x000fe20000410000 */
[C---:B------:R-:W-:Y:S06]  /*1a420*/  HMMA.16816.F32.BF16 R24, R164.reuse, R6, R24 ;  /* 0x00000006a418723c */ /* 0x040fec0000041818 */
[----:B------:R5:W1:Y:S01]  /*1a430*/  MUFU.TANH R161, R15 ;  /* 0x0000000f00a17308 */ /* 0x000a620000002400 */
[----:B------:R-:W-:Y:S05]  /*1a440*/  @P6 IADD3 R6, R181, -0x1, RZ ;  /* 0xffffffffb5066810 */ /* 0x000fea0007ffe0ff */
[----:B------:R-:W-:Y:S01]  /*1a450*/  @P6 SHF.R.S32.HI R5, RZ, 0x1f, R6 ;  /* 0x0000001fff056819 */ /* 0x000fe20000011406 */
[----:B------:R-:W-:Y:S03]  /*1a460*/  FMUL.FTZ R21, R21, c[0x0][0x320] ;  /* 0x0000c80015157a20 */ /* 0x000fe60000410000 */
[----:B------:R1:W1:Y:S01]  /*1a470*/  MUFU.TANH R143, R18 ;  /* 0x00000012008f7308 */ /* 0x0002620000002400 */
[----:B------:R-:W-:Y:S02]  /*1a480*/  FMUL.FTZ R22, R22, c[0x0][0x320] ;  /* 0x0000c80016167a20 */ /* 0x000fe40000410000 */
[----:B------:R-:W-:Y:S01]  /*1a490*/  FMUL.FTZ R23, R23, c[0x0][0x320] ;  /* 0x0000c80017177a20 */ /* 0x000fe20000410000 */
[----:B--2---:R-:W2:Y:S01]  /*1a4a0*/  LDSM.16.M88.4 R8, [R192+0x5800] ;  /* 0x00580000c008783b */ /* 0x004ea20000000200 */
[----:B------:R-:W-:Y:S04]  /*1a4b0*/  DEPBAR.LE SB0, 0x0 ;  /* 0x000080000000791a */ /* 0x000fe80000000000 */
[----:B------:R-:W-:Y:S01]  /*1a4c0*/  FMUL.FTZ R25, R25, c[0x0][0x320] ;  /* 0x0000c80019197a20 */ /* 0x000fe20000410000 */
[----:B------:R1:W1:Y:S01]  /*1a4d0*/  MUFU.TANH R158, R21 ;  /* 0x00000015009e7308 */ /* 0x0002620000002400 */
[----:B------:R-:W-:Y:S01]  /*1a4e0*/  BAR.SYNC.DEFER_BLOCKING 0x0 ;  /* 0x0000000000007b1d */ /* 0x000fe20000010000 */
[----:B------:R-:W-:Y:S02]  /*1a4f0*/  FMUL.FTZ R160, R20, c[0x0][0x320] ;  /* 0x0000c80014a07a20 */ /* 0x000fe40000410000 */
[----:B------:R-:W-:Y:S01]  /*1a500*/  FMUL.FTZ R26, R26, c[0x0][0x320] ;  /* 0x0000c8001a1a7a20 */ /* 0x000fe20000410000 */
[----:B-----5:R-:W-:Y:S01]  /*1a510*/  MOV R15, R212 ;  /* 0x000000d4000f7202 */ /* 0x020fe20000000f00 */
[----:B------:R-:W-:Y:S02]  /*1a520*/  FMUL.FTZ R27, R27, c[0x0][0x320] ;  /* 0x0000c8001b1b7a20 */ /* 0x000fe40000410000 */
[----:B------:R-:W-:Y:S02]  /*1a530*/  FMUL.FTZ R156, R24, c[0x0][0x320] ;  /* 0x0000c800189c7a20 */ /* 0x000fe40000410000 */
[----:B------:R5:W1:Y:S01]  /*1a540*/  MUFU.TANH R141, R19 ;  /* 0x00000013008d7308 */ /* 0x000a620000002400 */
[----:B------:R-:W-:Y:S04]  /*1a550*/  @P6 IMAD R5, R5, c[0x0][0x1e0], RZ ;  /* 0x0000780005056a24 */ /* 0x000fe800078e02ff */
[C---:B------:R-:W-:Y:S02]  /*1a560*/  @P6 IMAD R5, R6.reuse, c[0x0][0x1e4], R5 ;  /* 0x0000790006056a24 */ /* 0x040fe400078e0205 */
[----:B------:R-:W-:Y:S03]  /*1a570*/  @P6 IMAD.WIDE.U32 R6, R6, c[0x0][0x1e0], RZ ;  /* 0x0000780006066a25 */ /* 0x000fe600078e00ff */
[----:B------:R1:W1:Y:S01]  /*1a580*/  MUFU.TANH R159, R22 ;  /* 0x00000016009f7308 */ /* 0x0002620000002400 */
[----:B------:R-:W-:Y:S02]  /*1a590*/  @P6 IMAD.IADD R5, R7, 0x1, R5 ;  /* 0x0000000107056824 */ /* 0x000fe400078e0205 */
[C---:B------:R-:W-:Y:S03]  /*1a5a0*/  @P6 IMAD.SHL.U32 R7, R6.reuse, 0x40, RZ ;  /* 0x0000004006076824 */ /* 0x040fe600078e00ff */
[----:B------:R-:W-:Y:S02]  /*1a5b0*/  @P6 SHF.L.U64.HI R5, R6, 0x6, R5 ;  /* 0x0000000606056819 */ /* 0x000fe40000010205 */
[----:B------:R-:W-:Y:S02]  /*1a5c0*/  @P6 IADD3 R6, P5, R7, R210, RZ ;  /* 0x000000d207066210 */ /* 0x000fe40007fbe0ff */
[----:B------:R1:W1:Y:S01]  /*1a5d0*/  MUFU.TANH R157, R23 ;  /* 0x00000017009d7308 */ /* 0x0002620000002400 */
[C---:B--2---:R-:W-:Y:S09]  /*1a5e0*/  HMMA.16816.F32.BF16 R28, R164.reuse, R8, R28 ;  /* 0x00000008a41c723c */ /* 0x044ff2000004181c */
[----:B------:R2:W1:Y:S03]  /*1a5f0*/  MUFU.TANH R154, R25 ;  /* 0x00000019009a7308 */ /* 0x0004660000002400 */
[----:B------:R-:W-:Y:S01]  /*1a600*/  @P6 IMAD.X R9, R5, 0x1, R217, P5 ;  /* 0x0000000105096824 */ /* 0x000fe200028e06d9 */
[----:B------:R-:W-:Y:S03]  /*1a610*/  HMMA.16816.F32.BF16 R32, R164, R10, R32 ;  /* 0x0000000aa420723c */ /* 0x000fe60000041820 */
[----:B------:R-:W-:Y:S01]  /*1a620*/  @P4 IMAD.HI.U32 R8, R212, c[0x0][0x2c8], RZ ;  /* 0x0000b200d4084a27 */ /* 0x000fe200078e00ff */
[C---:B------:R-:W-:Y:S02]  /*1a630*/  @P6 LEA R16, P4, R6.reuse, c[0x0][0x1c8], 0x1 ;  /* 0x0000720006106a11 */ /* 0x040fe400078808ff */
[----:B------:R2:W2:Y:S02]  /*1a640*/  MUFU.TANH R155, R26 ;  /* 0x0000001a009b7308 */ /* 0x0004a40000002400 */
[----:B------:R-:W-:Y:S04]  /*1a650*/  @P6 LEA.HI.X R17, R6, c[0x0][0x1cc], R9, 0x1, P4 ;  /* 0x0000730006116a11 */ /* 0x000fe800020f0c09 */
[C---:B------:R-:W-:Y:S01]  /*1a660*/  @P6 IADD3 R6, P5, R7.reuse, R182, RZ ;  /* 0x000000b607066210 */ /* 0x040fe20007fbe0ff */
[----:B------:R-:W-:Y:S01]  /*1a670*/  @!PT LDS RZ, [RZ] ;  /* 0x00000000fffff984 */ /* 0x000fe20000000800 */
[----:B------:R-:W-:Y:S01]  /*1a680*/  @!PT LDS RZ, [RZ] ;  /* 0x00000000fffff984 */ /* 0x000fe20000000800 */
[----:B------:R-:W-:Y:S01]  /*1a690*/  @!PT LDS RZ, [RZ] ;  /* 0x00000000fffff984 */ /* 0x000fe20000000800 */
[----:B------:R2:W-:Y:S01]  /*1a6a0*/  @P6 LDGSTS.E.BYPASS.LTC128B.128 [R207+0x6100], [R16.64], !P3 ;  /* 0x0610000010cf6fae */ /* 0x0005e2000d901d5c */
[----:B------:R-:W-:Y:S01]  /*1a6b0*/  @P0 SHF.R.U32.HI R15, RZ, c[0x0][0x2cc], R8 ;  /* 0x0000b300ff0f0a19 */ /* 0x000fe20000011608 */
[----:B------:R-:W-:Y:S01]  /*1a6c0*/  FMUL.FTZ R28, R28, c[0x0][0x320] ;  /* 0x0000c8001c1c7a20 */ /* 0x000fe20000410000 */
[C---:B------:R-:W-:Y:S01]  /*1a6d0*/  @P6 IADD3 R8, P4, R7.reuse, R180, RZ ;  /* 0x000000b407086210 */ /* 0x040fe20007f9e0ff */
[----:B------:R-:W2:Y:S01]  /*1a6e0*/  MUFU.TANH R153, R27 ;  /* 0x0000001b00997308 */ /* 0x000ea20000002400 */
[----:B------:R-:W-:Y:S01]  /*1a6f0*/  @P6 IADD3 R11, P0, R7, UR6, RZ ;  /* 0x00000006070b6c10 */ /* 0x000fe2000ff1e0ff */
[----:B------:R-:W-:Y:S01]  /*1a700*/  FMUL.FTZ R29, R29, c[0x0][0x320] ;  /* 0x0000c8001d1d7a20 */ /* 0x000fe20000410000 */
[C---:B------:R-:W-:Y:S01]  /*1a710*/  @P6 IADD3.X R7, R5.reuse, R220, RZ, P5, !PT ;  /* 0x000000dc05076210 */ /* 0x040fe20002ffe4ff */
[----:B------:R-:W-:Y:S01]  /*1a720*/  @P6 IMAD.X R9, R5, 0x1, R183, P4 ;  /* 0x0000000105096824 */ /* 0x000fe200020e06b7 */
[----:B------:R-:W-:Y:S01]  /*1a730*/  @P6 LEA R20, P5, R6, c[0x0][0x1c8], 0x1 ;  /* 0x0000720006146a11 */ /* 0x000fe200078a08ff */
[----:B------:R-:W-:Y:S01]  /*1a740*/  FMUL.FTZ R30, R30, c[0x0][0x320] ;  /* 0x0000c8001e1e7a20 */ /* 0x000fe20000410000 */
[----:B-1----:R-:W-:Y:S01]  /*1a750*/  @P6 LEA R18, P4, R8, c[0x0][0x1c8], 0x1 ;  /* 0x0000720008126a11 */ /* 0x002fe200078808ff */
[----:B------:R-:W-:Y:S01]  /*1a760*/  FMUL.FTZ R31, R31, c[0x0][0x320] ;  /* 0x0000c8001f1f7a20 */ /* 0x000fe20000410000 */
[----:B------:R-:W-:Y:S01]  /*1a770*/  @P6 LEA.HI.X R21, R6, c[0x0][0x1cc], R7, 0x1, P5 ;  /* 0x0000730006156a11 */ /* 0x000fe200028f0c07 */
[----:B------:R1:W1:Y:S01]  /*1a780*/  MUFU.TANH R163, R14 ;  /* 0x0000000e00a37308 */ /* 0x0002620000002400 */
[----:B-----5:R-:W-:Y:S01]  /*1a790*/  @P6 LEA.HI.X R19, R8, c[0x0][0x1cc], R9, 0x1, P4 ;  /* 0x0000730008136a11 */ /* 0x020fe200020f0c09 */
[----:B------:R-:W-:Y:S01]  /*1a7a0*/  FMUL.FTZ R32, R32, c[0x0][0x320] ;  /* 0x0000c80020207a20 */ /* 0x000fe20000410000 */
[C---:B------:R-:W-:Y:S01]  /*1a7b0*/  @P6 IADD3 R6, P5, R11.reuse, R210, RZ ;  /* 0x000000d20b066210 */ /* 0x040fe20007fbe0ff */
[----:B------:R3:W-:Y:S01]  /*1a7c0*/  @P6 LDGSTS.E.BYPASS.LTC128B.128 [R207+0x8100], [R20.64], !P2 ;  /* 0x0810000014cf6fae */ /* 0x0007e2000d101d5c */
[----:B------:R-:W-:Y:S01]  /*1a7d0*/  @P6 IADD3 R7, P4, R11, R182, RZ ;  /* 0x000000b60b076210 */ /* 0x000fe20007f9e0ff */
[----:B------:R-:W-:Y:S01]  /*1a7e0*/  FMUL.FTZ R33, R33, c[0x0][0x320] ;  /* 0x0000c80021217a20 */ /* 0x000fe20000410000 */
[----:B------:R-:W-:Y:S01]  /*1a7f0*/  @P6 IADD3.X R5, R5, UR7, RZ, P0, !PT ;  /* 0x0000000705056c10 */ /* 0x000fe200087fe4ff */
[----:B------:R-:W-:Y:S01]  /*1a800*/  FMUL.FTZ R34, R34, c[0x0][0x320] ;  /* 0x0000c80022227a20 */ /* 0x000fe20000410000 */
[----:B------:R-:W-:Y:S01]  /*1a810*/  @P6 IADD3 R11, P0, R11, R180, RZ ;  /* 0x000000b40b0b6210 */ /* 0x000fe20007f1e0ff */
[----:B------:R5:W3:Y:S01]  /*1a820*/  MUFU.TANH R162, R13 ;  /* 0x0000000d00a27308 */ /* 0x000ae20000002400 */
[----:B------:R3:W-:Y:S01]  /*1a830*/  @P6 LDGSTS.E.BYPASS.LTC128B.128 [R207+0xa100], [R18.64], !P1 ;  /* 0x0a10000012cf6fae */ /* 0x0007e2000c901d5c */
[C---:B------:R-:W-:Y:S01]  /*1a840*/  @P6 IADD3.X R9, R5.reuse, R217, RZ, P5, !PT ;  /* 0x000000d905096210 */ /* 0x040fe20002ffe4ff */
[----:B------:R-:W-:Y:S01]  /*1a850*/  @P6 IMAD.X R8, R5, 0x1, R220, P4 ;  /* 0x0000000105086824 */ /* 0x000fe200020e06dc */
[C---:B------:R-:W-:Y:S02]  /*1a860*/  @P6 LEA R22, P5, R6.reuse, c[0x0][0x1c8], 0x1 ;  /* 0x0000720006166a11 */ /* 0x040fe400078a08ff */
[C---:B------:R-:W-:Y:S02]  /*1a870*/  @P6 LEA R24, P4, R7.reuse, c[0x0][0x1c8], 0x1 ;  /* 0x0000720007186a11 */ /* 0x040fe400078808ff */
[----:B------:R-:W-:Y:S02]  /*1a880*/  @P6 LEA.HI.X R23, R6, c[0x0][0x1cc], R9, 0x1, P5 ;  /* 0x0000730006176a11 */ /* 0x000fe400028f0c09 */
[----:B------:R-:W3:Y:S01]  /*1a890*/  MUFU.TANH R0, R0 ;  /* 0x0000000000007308 */ /* 0x000ee20000002400 */
[----:B--2---:R-:W-:Y:S01]  /*1a8a0*/  @P6 LEA.HI.X R25, R7, c[0x0][0x1cc], R8, 0x1, P4 ;  /* 0x0000730007196a11 */ /* 0x004fe200020f0c08 */
[----:B------:R-:W5:Y:S01]  /*1a8b0*/  SHFL.IDX PT, R6, R15, RZ, 0x1c1f ;  /* 0x001c1fff0f067589 */ /* 0x000f6200000e0000 */
[----:B------:R-:W-:Y:S01]  /*1a8c0*/  @P6 IADD3.X R10, R5, R183, RZ, P0, !PT ;  /* 0x000000b7050a6210 */ /* 0x000fe200007fe4ff */
[----:B------:R-:W-:Y:S01]  /*1a8d0*/  FMUL.FTZ R5, R35, c[0x0][0x320] ;  /* 0x0000c80023057a20 */ /* 0x000fe20000410000 */
[----:B------:R-:W-:Y:S01]  /*1a8e0*/  @P6 LEA R26, P0, R11, c[0x0][0x1c8], 0x1 ;  /* 0x000072000b1a6a11 */ /* 0x000fe200078008ff */
[----:B-1----:R-:W-:Y:S01]  /*1a8f0*/  IMAD.SHL.U32 R14, R181, 0x40, RZ ;  /* 0x00000040b50e7824 */ /* 0x002fe200078e00ff */
[----:B------:R-:W-:Y:S02]  /*1a900*/  MOV R7, UR23 ;  /* 0x0000001700077c02 */ /* 0x000fe40008000f00 */
[----:B------:R1:W-:Y:S01]  /*1a910*/  @P6 LDGSTS.E.BYPASS.LTC128B.128 [R207+0x7100], [R22.64], !P3 ;  /* 0x0710000016cf6fae */ /* 0x0003e2000d901d5c */
[----:B------:R-:W2:Y:S01]  /*1a920*/  MUFU.TANH R136, R136 ;  /* 0x0000008800887308 */ /* 0x000ea20000002400 */
[----:B------:R-:W-:Y:S02]  /*1a930*/  @P6 LEA.HI.X R27, R11, c[0x0][0x1cc], R10, 0x1, P0 ;  /* 0x000073000b1b6a11 */ /* 0x000fe400000f0c0a */
[----:B------:R-:W-:Y:S02]  /*1a940*/  PLOP3.LUT P0, PT, PT, PT, UP2, 0x40, 0x0 ;  /* 0x000000000000781c */ /* 0x000fe40003f0e828 */
[----:B------:R-:W-:Y:S01]  /*1a950*/  IADD3 R8, -R213, 0x1, -R14 ;  /* 0x00000001d5087810 */ /* 0x000fe20007ffe90e */
[----:B------:R1:W-:Y:S03]  /*1a960*/  @P6 LDGSTS.E.BYPASS.LTC128B.128 [R207+0x9100], [R24.64], !P2 ;  /* 0x0910000018cf6fae */ /* 0x0003e6000d101d5c */
[----:B------:R-:W-:Y:S01]  /*1a970*/  IADD3 R7, -R7, UR12, R8 ;  /* 0x0000000c07077c10 */ /* 0x000fe2000fffe108 */
[----:B------:R-:W1:Y:S03]  /*1a980*/  MUFU.TANH R139, R139 ;  /* 0x0000008b008b7308 */ /* 0x000e660000002400 */
[----:B------:R1:W-:Y:S01]  /*1a990*/  @P6 LDGSTS.E.BYPASS.LTC128B.128 [R207+0xb100], [R26.64], !P1 ;  /* 0x0b1000001acf6fae */ /* 0x0003e2000c901d5c */
[C---:B------:R-:W-:Y:S02]  /*1a9a0*/  IADD3 R9, R7.reuse, c[0x0][0x328], RZ ;  /* 0x0000ca0007097a10 */ /* 0x040fe40007ffe0ff */
[----:B------:R-:W-:Y:S03]  /*1a9b0*/  IADD3 R7, R7, UR4, RZ ;  /* 0x0000000407077c10 */ /* 0x000fe6000fffe0ff */
[----:B-----5:R-:W-:Y:S01]  /*1a9c0*/  IMAD.IADD R13, R9, 0x1, R6 ;  /* 0x00000001090d7824 */ /* 0x020fe200078e0206 */
[----:B------:R-:W1:Y:S01]  /*1a9d0*/  MUFU.TANH R142, R142 ;  /* 0x0000008e008e7308 */ /* 0x000e620000002400 */
[----:B------:R-:W0:Y:S01]  /*1a9e0*/  LDGDEPBAR ;  /* 0x00000000000079af */ /* 0x000e220000000000 */
[----:B------:R-:W-:Y:S08]  /*1a9f0*/  IADD3 R11, R7, R6, RZ ;  /* 0x00000006070b7210 */ /* 0x000ff00007ffe0ff */
[----:B------:R-:W1:Y:S10]  /*1aa00*/  MUFU.TANH R4, R4 ;  /* 0x0000000400047308 */ /* 0x000e740000002400 */
[----:B------:R-:W1:Y:S10]  /*1aa10*/  MUFU.TANH R160, R160 ;  /* 0x000000a000a07308 */ /* 0x000e740000002400 */
[----:B------:R-:W1:Y:S10]  /*1aa20*/  MUFU.TANH R156, R156 ;  /* 0x0000009c009c7308 */ /* 0x000e740000002400 */
        /* <DEDUP_REMOVED lines=23> */
.L_x_414:
[----:B------:R-:W-:Y:S04]  /*1aba0*/  MOV R6, c[0x0][0x32c] ;  /* 0x0000cb0000067a02 */ /* 0x000fe80000000f00 */
[----:B------:R-:W-:Y:S11]  /*1abb0*/  ISETP.NE.AND P0, PT, R6, 0x1, PT ;  /* 0x000000010600780c */ /* 0x000ff60003f05270 */
[----:B------:R-:W-:Y:S02]  /*1abc0*/  @!UPT UIADD3 URZ, URZ, URZ, URZ ;  /* 0x0000003f3f3ff290 */ /* 0x000fe4000fffe03f */
[----:B------:R-:W-:Y:S05]  /*1abd0*/  @P0 IMAD.HI.U32 R6, R17, c[0x0][0x330], RZ ;  /* 0x0000cc0011060a27 */ /* 0x000fea00078e00ff */
[----:B------:R-:W-:Y:S02]  /*1abe0*/  @P0 SHF.R.U32.HI R17, RZ, c[0x0][0x334], R6 ;  /* 0x0000cd00ff110a19 */ /* 0x000fe40000011606 */
.L_x_415:
[----:B------:R-:W-:Y:S05]  /*1abf0*/  BSYNC B0 ;  /* 0x0000000000007941 */ /* 0x000fea0003800000 */
.L_x_413:
[----:B------:R-:W-:Y:S04]  /*1ac00*/  IMAD R8, R17, c[0x0][0x32c], -R14 ;  /* 0x0000cb0011087a24 */ /* 0x000fe800078e0a0e */
[----:B------:R-:W-:Y:S05]  /*1ac10*/  IMAD.IADD R8, R8, 0x1, -R213 ;  /* 0x0000000108087824 */ /* 0x000fea00078e0ad5 */
[----:B------:R-:W-:Y:S02]  /*1ac20*/  IADD3 R6, R8, c[0x0][0x32c], RZ ;  /* 0x0000cb0008067a10 */ /* 0x000fe40007ffe0ff */
[----:B------:R-:W-:Y:S02]  /*1ac30*/  IMNMX R11, R11, R8, !PT ;  /* 0x000000080b0b7217 */ /* 0x000fe40007800200 */
[----:B------:R-:W-:Y:S02]  /*1ac40*/  IMNMX R13, R13, R6, PT ;  /* 0x000000060d0d7217 */ /* 0x000fe40003800200 */
.L_x_412:
[----:B--234-:R-:W-:Y:S04]  /*1ac50*/  ISETP.GT.AND P0, PT, R181, -0x1, PT ;  /* 0xffffffffb500780c */ /* 0x01cfe80003f04270 */
[C---:B------:R-:W-:Y:S02]  /*1ac60*/  ISETP.GT.AND P4, PT, R11.reuse, 0x1, P0 ;  /* 0x000000010b00780c */ /* 0x040fe40000784270 */
[----:B------:R-:W-:Y:S02]  /*1ac70*/  ISETP.GT.AND P5, PT, R11, RZ, P0 ;  /* 0x000000ff0b00720c */ /* 0x000fe400007a4270 */
        /* <DEDUP_REMOVED lines=17> */
[C---:B------:R-:W-:Y:S02]  /*1ad90*/  ISETP.GT.AND P5, PT, R11.reuse, 0x18, P0 ;  /* 0x000000180b00780c */ /* 0x040fe400007a4270 */
        /* <DEDUP_REMOVED lines=47> */
.L_x_418:
[----:B------:R-:W-:Y:S04]  /*1b090*/  MOV R9, c[0x0][0x32c] ;  /* 0x0000cb0000097a02 */ /* 0x000fe80000000f00 */
[----:B------:R-:W-:Y:S11]  /*1b0a0*/  ISETP.NE.AND P4, PT, R9, 0x1, PT ;  /* 0x000000010900780c */ /* 0x000ff60003f85270 */
[----:B------:R-:W-:Y:S02]  /*1b0b0*/  @!UPT UIADD3 URZ, URZ, URZ, URZ ;  /* 0x0000003f3f3ff290 */ /* 0x000fe4000fffe03f */
[----:B------:R-:W-:Y:S05]  /*1b0c0*/  @P4 IMAD.HI.U32 R9, R11, c[0x0][0x330], RZ ;  /* 0x0000cc000b094a27 */ /* 0x000fea00078e00ff */
[----:B------:R-:W-:Y:S02]  /*1b0d0*/  @P4 SHF.R.U32.HI R11, RZ, c[0x0][0x334], R9 ;  /* 0x0000cd00ff0b4a19 */ /* 0x000fe40000011609 */
.L_x_419:
[----:B------:R-:W-:Y:S05]  /*1b0e0*/  BSYNC B0 ;  /* 0x0000000000007941 */ /* 0x000fea0003800000 */
.L_x_417:
[----:B------:R-:W-:Y:S04]  /*1b0f0*/  IMAD R14, R11, c[0x0][0x32c], -R14 ;  /* 0x0000cb000b0e7a24 */ /* 0x000fe800078e0a0e */
[----:B------:R-:W-:Y:S05]  /*1b100*/  IMAD.IADD R14, R14, 0x1, -R213 ;  /* 0x000000010e0e7824 */ /* 0x000fea00078e0ad5 */
[----:B------:R-:W-:Y:S02]  /*1b110*/  IADD3 R9, R14, c[0x0][0x32c], RZ ;  /* 0x0000cb000e097a10 */ /* 0x000fe40007ffe0ff */
[----:B------:R-:W-:Y:S02]  /*1b120*/  IMNMX R7, R7, R14, !PT ;  /* 0x0000000e07077217 */ /* 0x000fe40007800200 */
[----:B------:R-:W-:Y:S02]  /*1b130*/  IMNMX R4, R4, R9, PT ;  /* 0x0000000904047217 */ /* 0x000fe40003800200 */
.L_x_416:
[----:B------:R-:W-:Y:S01]  /*1b140*/  FMNMX.FTZ R17, R10, R3, !PT ;  /* 0x000000030a117209 */ /* 0x000fe20007810000 */
[----:B------:R-:W-:Y:S01]  /*1b150*/  LDSM.16.MT88.4 R20, [R198+0x100] ;  /* 0x00010000c614783b */ /* 0x000fe20000004200 */
[C---:B------:R-:W-:Y:S02]  /*1b160*/  ISETP.GT.AND P6, PT, R7.reuse, RZ, P0 ;  /* 0x000000ff0700720c */ /* 0x040fe400007c4270 */
[----:B------:R-:W-:Y:S02]  /*1b170*/  FMNMX.FTZ R17, R138, R17, !PT ;  /* 0x000000118a117209 */ /* 0x000fe40007810000 */
[----:B------:R-:W-:Y:S02]  /*1b180*/  ISETP.LT.OR P6, PT, R4, 0x1, P6 ;  /* 0x000000010400780c */ /* 0x000fe400037c1670 */
[----:B------:R-:W-:Y:S01]  /*1b190*/  FMNMX.FTZ R17, R8, R17, !PT ;  /* 0x0000001108117209 */ /* 0x000fe20007810000 */
[----:B------:R-:W-:Y:S01]  /*1b1a0*/  LDSM.16.MT88.4 R28, [R197+0x100] ;  /* 0x00010000c51c783b */ /* 0x000fe20000004200 */
[C---:B------:R-:W-:Y:S02]  /*1b1b0*/  ISETP.GT.AND P5, PT, R7.reuse, 0x1, P0 ;  /* 0x000000010700780c */ /* 0x040fe400007a4270 */
        /* <DEDUP_REMOVED lines=111> */
[----:B------:R-:W-:Y:S01]  /*1b8b0*/  ISETP.GT.AND P0, PT, R181, UR8, PT ;  /* 0x00000008b5007c0c */ /* 0x000fe2000bf04270 */
        /* <DEDUP_REMOVED lines=325> */
[----:B------:R-:W-:Y:S01]  /*1cd10*/  IADD3 R2, R181, -0x1, RZ ;  /* 0xffffffffb5027810 */ /* 0x000fe20007ffe0ff */
[C---:B--2---:R-:W-:Y:S03]  /*1cd20*/  HMMA.16816.F32.BF16 R92, R136.reuse, R12, R92 ;  /* 0x0000000c885c723c */ /* 0x044fe6000004185c */
[----:B------:R-:W-:Y:S01]  /*1cd30*/  FADD.FTZ R226, R226, R221 ;  /* 0x000000dde2e27221 */ /* 0x000fe20000010000 */
[----:B------:R-:W-:Y:S02]  /*1cd40*/  MOV R181, R2 ;  /* 0x0000000200b57202 */ /* 0x000fe40000000f00 */
[----:B------:R-:W-:Y:S01]  /*1cd50*/  MOV R2, R132 ;  /* 0x0000008400027202 */ /* 0x000fe20000000f00 */
        /* <DEDUP_REMOVED lines=10> */
.L_x_411:
[----:B------:R-:W1:Y:S01]  /*1ce00*/  SHFL.BFLY PT, R3, R218, 0x2, 0x1f ;  /* 0x0c401f00da037f89 */ /* 0x000e6200000e0000 */
[----:B------:R-:W-:-:S02]  /*1ce10*/  MOV R4, RZ ;  /* 0x000000ff00047202 */ /* 0x000fc40000000f00 */
[----:B------:R-:W-:Y:S01]  /*1ce20*/  MOV R8, 0xff800000 ;  /* 0xff80000000087802 */ /* 0x000fe20000000f00 */
[----:B------:R-:W2:Y:S01]  /*1ce30*/  SHFL.BFLY PT, R2, R219, 0x2, 0x1f ;  /* 0x0c401f00db027f89 */ /* 0x000ea200000e0000 */
[----:B------:R-:W-:Y:S01]  /*1ce40*/  PLOP3.LUT P2, PT, PT, PT, PT, 0x8, 0x0 ;  /* 0x000000000000781c */ /* 0x000fe20003f4e170 */
        /* <DEDUP_REMOVED lines=11> */
[----:B------:R-:W-:-:S03]  /*1cf00*/  @P0 MOV R9, 0x3f317218 ;  /* 0x3f31721800090802 */ /* 0x000fc60000000f00 */
        /* <DEDUP_REMOVED lines=106> */
.L_x_334:
[----:B------:R-:W-:Y:S01]  /*1d5b0*/  USHF.R.S32.HI UR8, URZ, 0x1f, UR15 ;  /* 0x0000001f3f087899 */ /* 0x000fe2000801140f */
[----:B------:R-:W-:Y:S05]  /*1d5c0*/  @P2 BRA `(.L_x_421) ;  /* 0x000017e000002947 */ /* 0x000fea0003800000 */
[----:B------:R-:W1:Y:S01]  /*1d5d0*/  S2R R0, SR_TID.X ;  /* 0x0000000000007919 */ /* 0x000e620000002100 */
[----:B------:R-:W-:Y:S01]  /*1d5e0*/  F2FP.BF16.PACK_AB R128, R129, R128 ;  /* 0x000000808180723e */ /* 0x000fe200000010ff */
[----:B------:R-:W-:Y:S01]  /*1d5f0*/  ULDC.64 UR4, c[0x0][0x500] ;  /* 0x0001400000047ab9 */ /* 0x000fe20000000a00 */
[----:B------:R-:W-:Y:S01]  /*1d600*/  F2FP.BF16.PACK_AB R130, R131, R130 ;  /* 0x000000828382723e */ /* 0x000fe200000010ff */
[----:B------:R-:W-:Y:S01]  /*1d610*/  UISETP.NE.U32.AND UP1, UPT, URZ, UR4, UPT ;  /* 0x000000043f00728c */ /* 0x000fe2000bf25070 */
[----:B------:R-:W-:Y:S01]  /*1d620*/  F2FP.BF16.PACK_AB R124, R125, R124 ;  /* 0x0000007c7d7c723e */ /* 0x000fe200000010ff */
[----:B------:R-:W-:Y:S01]  /*1d630*/  UMOV UR6, 0x4 ;  /* 0x0000000400067882 */ /* 0x000fe20000000000 */
[----:B------:R-:W-:Y:S01]  /*1d640*/  F2FP.BF16.PACK_AB R126, R127, R126 ;  /* 0x0000007e7f7e723e */ /* 0x000fe200000010ff */
[----:B------:R-:W-:Y:S01]  /*1d650*/  UISETP.NE.AND.EX UP1, UPT, URZ, UR5, UPT, UP1 ;  /* 0x000000053f00728c */ /* 0x000fe2000bf25310 */
[----:B------:R-:W-:-:S02]  /*1d660*/  F2FP.BF16.PACK_AB R120, R121, R120 ;  /* 0x000000787978723e */ /* 0x000fc400000010ff */
[----:B------:R-:W-:Y:S01]  /*1d670*/  F2FP.BF16.PACK_AB R122, R123, R122 ;  /* 0x0000007a7b7a723e */ /* 0x000fe200000010ff */
[----:B------:R-:W-:Y:S01]  /*1d680*/  ULDC.64 UR4, c[0x0][0x500] ;  /* 0x0001400000047ab9 */ /* 0x000fe20000000a00 */
[----:B------:R-:W-:Y:S01]  /*1d690*/  F2FP.BF16.PACK_AB R116, R117, R116 ;  /* 0x000000747574723e */ /* 0x000fe200000010ff */
[----:B------:R-:W-:Y:S01]  /*1d6a0*/  UIMAD.WIDE UR4, UR24, UR6, UR4 ;  /* 0x00000006180472a5 */ /* 0x000fe2000f8e0204 */
[----:B------:R-:W-:Y:S02]  /*1d6b0*/  F2FP.BF16.PACK_AB R118, R119, R118 ;  /* 0x000000767776723e */ /* 0x000fe400000010ff */
[----:B------:R-:W-:Y:S02]  /*1d6c0*/  F2FP.BF16.PACK_AB R112, R113, R112 ;  /* 0x000000707170723e */ /* 0x000fe400000010ff */
[----:B------:R-:W-:Y:S02]  /*1d6d0*/  F2FP.BF16.PACK_AB R114, R115, R114 ;  /* 0x000000727372723e */ /* 0x000fe400000010ff */
[----:B------:R-:W-:-:S02]  /*1d6e0*/  F2FP.BF16.PACK_AB R108, R109, R108 ;  /* 0x0000006c6d6c723e */ /* 0x000fc400000010ff */
[----:B------:R-:W-:Y:S02]  /*1d6f0*/  F2FP.BF16.PACK_AB R110, R111, R110 ;  /* 0x0000006e6f6e723e */ /* 0x000fe400000010ff */
[----:B-1----:R-:W-:Y:S02]  /*1d700*/  SHF.R.S32.HI R5, RZ, 0x1f, R0 ;  /* 0x0000001fff057819 */ /* 0x002fe40000011400 */
[----:B------:R-:W-:Y:S02]  /*1d710*/  F2FP.BF16.PACK_AB R104, R105, R104 ;  /* 0x000000686968723e */ /* 0x000fe400000010ff */
[----:B------:R-:W-:Y:S02]  /*1d720*/  LEA.HI R2, R5, R0, RZ, 0x2 ;  /* 0x0000000005027211 */ /* 0x000fe400078f10ff */
[----:B------:R-:W-:Y:S02]  /*1d730*/  F2FP.BF16.PACK_AB R106, R107, R106 ;  /* 0x0000006a6b6a723e */ /* 0x000fe400000010ff */
[----:B------:R-:W-:-:S02]  /*1d740*/  SHF.R.S32.HI R10, RZ, 0x2, R2 ;  /* 0x00000002ff0a7819 */ /* 0x000fc40000011402 */
[----:B------:R-:W-:Y:S02]  /*1d750*/  SHF.R.S32.HI R9, RZ, 0x1f, R2 ;  /* 0x0000001fff097819 */ /* 0x000fe40000011402 */
[----:B------:R-:W-:Y:S02]  /*1d760*/  LOP3.LUT R11, R2, 0xfffffffc, RZ, 0xc0, !PT ;  /* 0xfffffffc020b7812 */ /* 0x000fe400078ec0ff */
[----:B------:R-:W-:Y:S02]  /*1d770*/  LEA.HI R9, R9, R10, RZ, 0x3 ;  /* 0x0000000a09097211 */ /* 0x000fe400078f18ff */
[----:B------:R-:W-:Y:S01]  /*1d780*/  F2FP.BF16.PACK_AB R100, R101, R100 ;  /* 0x000000646564723e */ /* 0x000fe200000010ff */
[----:B------:R-:W-:Y:S01]  /*1d790*/  IMAD.IADD R11, R0, 0x1, -R11 ;  /* 0x00000001000b7824 */ /* 0x000fe200078e0a0b */
[----:B------:R-:W-:Y:S02]  /*1d7a0*/  LOP3.LUT R9, R9, 0xfffffff8, RZ, 0xc0, !PT ;  /* 0xfffffff809097812 */ /* 0x000fe400078ec0ff */
[----:B------:R-:W-:-:S02]  /*1d7b0*/  F2FP.BF16.PACK_AB R102, R103, R102 ;  /* 0x000000666766723e */ /* 0x000fc400000010ff */
[----:B------:R-:W-:Y:S01]  /*1d7c0*/  F2FP.BF16.PACK_AB R36, R37, R36 ;  /* 0x000000242524723e */ /* 0x000fe200000010ff */
[----:B------:R-:W-:Y:S01]  /*1d7d0*/  IMAD.IADD R10, R10, 0x1, -R9 ;  /* 0x000000010a0a7824 */ /* 0x000fe200078e0a09 */
[----:B------:R-:W-:Y:S02]  /*1d7e0*/  LEA.HI R9, R5, R0, RZ, 0x5 ;  /* 0x0000000005097211 */ /* 0x000fe400078f28ff */
[----:B------:R-:W-:Y:S01]  /*1d7f0*/  F2FP.BF16.PACK_AB R38, R39, R38 ;  /* 0x000000262726723e */ /* 0x000fe200000010ff */
[C---:B------:R-:W-:Y:S01]  /*1d800*/  IMAD.SHL.U32 R12, R10.reuse, 0x40, RZ ;  /* 0x000000400a0c7824 */ /* 0x040fe200078e00ff */
[----:B------:R-:W-:Y:S02]  /*1d810*/  SHF.R.S32.HI R2, RZ, 0x5, R9 ;  /* 0x00000005ff027819 */ /* 0x000fe40000011409 */
[----:B------:R-:W-:Y:S02]  /*1d820*/  LOP3.LUT R14, R10, 0x1, RZ, 0xc0, !PT ;  /* 0x000000010a0e7812 */ /* 0x000fe400078ec0ff */
[----:B------:R-:W-:Y:S01]  /*1d830*/  LOP3.LUT R12, R12, 0x1c0, RZ, 0xc0, !PT ;  /* 0x000001c00c0c7812 */ /* 0x000fe200078ec0ff */
[----:B------:R-:W-:Y:S01]  /*1d840*/  IMAD R13, R2, 0x200, R11 ;  /* 0x00000200020d7824 */ /* 0x000fe200078e020b */
[----:B------:R-:W-:-:S02]  /*1d850*/  ISETP.NE.U32.AND P0, PT, R14, 0x1, PT ;  /* 0x000000010e00780c */ /* 0x000fc40003f05070 */
[----:B------:R-:W-:Y:S02]  /*1d860*/  LEA.HI R12, R12, R12, RZ, 0x1d ;  /* 0x0000000c0c0c7211 */ /* 0x000fe400078fe8ff */
        /* <DEDUP_REMOVED lines=8> */
[----:B------:R-:W-:-:S02]  /*1d8f0*/  F2FP.BF16.PACK_AB R44, R45, R44 ;  /* 0x0000002c2d2c723e */ /* 0x000fc400000010ff */
[C---:B------:R-:W-:Y:S01]  /*1d900*/  IMAD.IADD R17, R13.reuse, 0x1, R10 ;  /* 0x000000010d117824 */ /* 0x040fe200078e020a */
[C---:B------:R-:W-:Y:S02]  /*1d910*/  IADD3 R12, R13.reuse, 0x80, RZ ;  /* 0x000000800d0c7810 */ /* 0x040fe40007ffe0ff */
[----:B------:R-:W-:Y:S02]  /*1d920*/  IADD3 R15, R13, 0x70, RZ ;  /* 0x000000700d0f7810 */ /* 0x000fe40007ffe0ff */
[----:B------:R-:W-:Y:S01]  /*1d930*/  @P0 IADD3 R15, R12, 0x10, RZ ;  /* 0x000000100c0f0810 */ /* 0x000fe20007ffe0ff */
[----:B------:R-:W-:Y:S01]  /*1d940*/  IMAD.MOV.U32 R12, RZ, RZ, 0x40 ;  /* 0x00000040ff0c7424 */ /* 0x000fe200078e00ff */
[----:B------:R-:W-:Y:S02]  /*1d950*/  F2FP.BF16.PACK_AB R46, R47, R46 ;  /* 0x0000002e2f2e723e */ /* 0x000fe400000010ff */
[----:B------:R-:W-:Y:S01]  /*1d960*/  F2FP.BF16.PACK_AB R48, R49, R48 ;  /* 0x000000303130723e */ /* 0x000fe200000010ff */
[----:B------:R-:W-:Y:S01]  /*1d970*/  IMAD.IADD R19, R10, 0x1, R15 ;  /* 0x000000010a137824 */ /* 0x000fe200078e020f */
[----:B------:R-:W-:-:S02]  /*1d980*/  SEL R12, R12, 0xffffffc0, !P2 ;  /* 0xffffffc00c0c7807 */ /* 0x000fc40005000000 */
[----:B------:R-:W-:Y:S02]  /*1d990*/  F2FP.BF16.PACK_AB R50, R51, R50 ;  /* 0x000000323332723e */ /* 0x000fe400000010ff */
[----:B------:R-:W-:Y:S01]  /*1d9a0*/  F2FP.BF16.PACK_AB R52, R53, R52 ;  /* 0x000000343534723e */ /* 0x000fe200000010ff */
[--C-:B------:R-:W-:Y:S01]  /*1d9b0*/  IMAD.IADD R21, R13, 0x1, R12.reuse ;  /* 0x000000010d157824 */ /* 0x100fe200078e020c */
[----:B------:R-:W-:Y:S01]  /*1d9c0*/  F2FP.BF16.PACK_AB R54, R55, R54 ;  /* 0x000000363736723e */ /* 0x000fe200000010ff */
[C---:B------:R-:W-:Y:S01]  /*1d9d0*/  IMAD.IADD R23, R12.reuse, 0x1, R15 ;  /* 0x000000010c177824 */ /* 0x040fe200078e020f */
[----:B------:R-:W-:Y:S01]  /*1d9e0*/  F2FP.BF16.PACK_AB R56, R57, R56 ;  /* 0x000000383938723e */ /* 0x000fe200000010ff */
[----:B------:R-:W-:Y:S01]  /*1d9f0*/  IMAD.IADD R25, R12, 0x1, R17 ;  /* 0x000000010c197824 */ /* 0x000fe200078e0211 */
[----:B------:R-:W-:Y:S01]  /*1da00*/  STS [R13+0x80], R128 ;  /* 0x000080800d007388 */ /* 0x000fe20000000800 */
[----:B------:R-:W-:Y:S01]  /*1da10*/  IMAD.IADD R27, R19, 0x1, R12 ;  /* 0x00000001131b7824 */ /* 0x000fe200078e020c */
[----:B------:R-:W-:Y:S01]  /*1da20*/  F2FP.BF16.PACK_AB R58, R59, R58 ;  /* 0x0000003a3b3a723e */ /* 0x000fe200000010ff */
[----:B------:R-:W-:Y:S01]  /*1da30*/  IMAD.U32 R12, RZ, RZ, UR4 ;  /* 0x00000004ff0c7e24 */ /* 0x000fe2000f8e00ff */
        /* <DEDUP_REMOVED lines=31> */
[----:B------:R-:W-:-:S03]  /*1dc30*/  PLOP3.LUT P1, PT, PT, PT, UP1, 0x80, 0x0 ;  /* 0x000000000000781c */ /* 0x000fc60003f2f018 */
        /* <DEDUP_REMOVED lines=27> */
[----:B------:R2:W-:Y:S01]  /*1ddf0*/  STS [R19+0x8400], R7 ;  /* 0x0084000713007388 */ /* 0x0005e20000000800 */
[----:B-1----:R-:W-:Y:S01]  /*1de00*/  IMAD.U32 R13, RZ, RZ, UR5 ;  /* 0x00000005ff0d7e24 */ /* 0x002fe2000f8e00ff */
[----:B------:R-:W-:-:S02]  /*1de10*/  ULDC.64 UR4, c[0x0][0x508] ;  /* 0x0001420000047ab9 */ /* 0x000fc40000000a00 */
[----:B------:R1:W-:Y:S04]  /*1de20*/  STS [R21+0x8080], R6 ;  /* 0x0080800615007388 */ /* 0x0003e80000000800 */
[----:B------:R1:W-:Y:S04]  /*1de30*/  STS [R21+0x8480], R86 ;  /* 0x0084805615007388 */ /* 0x0003e80000000800 */
[----:B------:R1:W-:Y:S04]  /*1de40*/  STS [R23+0x8000], R88 ;  /* 0x0080005817007388 */ /* 0x0003e80000000800 */
[----:B------:R1:W-:Y:S04]  /*1de50*/  STS [R23+0x8400], R90 ;  /* 0x0084005a17007388 */ /* 0x0003e80000000800 */
[----:B------:R1:W-:Y:S04]  /*1de60*/  STS [R25+0x8080], R92 ;  /* 0x0080805c19007388 */ /* 0x0003e80000000800 */
[----:B------:R1:W-:Y:S04]  /*1de70*/  STS [R25+0x8480], R94 ;  /* 0x0084805e19007388 */ /* 0x0003e80000000800 */
[----:B------:R1:W-:Y:S04]  /*1de80*/  STS [R27+0x8000], R96 ;  /* 0x008000601b007388 */ /* 0x0003e80000000800 */
[----:B------:R1:W-:Y:S04]  /*1de90*/  STS [R27+0x8400], R3 ;  /* 0x008400031b007388 */ /* 0x0003e80000000800 */
[----:B------:R-:W-:Y:S01]  /*1dea0*/  BAR.SYNC.DEFER_BLOCKING 0x1, 0x100 ;  /* 0x0044000000007b1d */ /* 0x000fe20000010000 */
[----:B------:R-:W-:-:S04]  /*1deb0*/  UISETP.NE.U32.AND UP0, UPT, URZ, UR4, UPT ;  /* 0x000000043f00728c */ /* 0x000fc8000bf05070 */
[----:B------:R-:W-:Y:S01]  /*1dec0*/  UISETP.NE.AND.EX UP0, UPT, URZ, UR5, UPT, UP0 ;  /* 0x000000053f00728c */ /* 0x000fe2000bf05300 */
[----:B------:R-:W3:Y:S02]  /*1ded0*/  @P1 LDG.E R10, [R12.64] ;  /* 0x0000001c0c0a1981 */ /* 0x000ee4000c1e1900 */
[----:B------:R-:W-:-:S03]  /*1dee0*/  ULDC.64 UR4, c[0x0][0x508] ;  /* 0x0001420000047ab9 */ /* 0x000fc60000000a00 */
[----:B------:R-:W-:-:S05]  /*1def0*/  PLOP3.LUT P0, PT, PT, PT, UP0, 0x80, 0x0 ;  /* 0x000000000000781c */ /* 0x000fca0003f0f008 */
[----:B------:R-:W-:Y:S01]  /*1df00*/  @UP0 UIMAD.WIDE UR4, UR24, UR6, UR4 ;  /* 0x00000006180402a5 */ /* 0x000fe2000f8e0204 */
[----:B--2---:R-:W-:-:S05]  /*1df10*/  IMAD.MOV.U32 R7, RZ, RZ, c[0x0][0x388] ;  /* 0x0000e200ff077624 */ /* 0x004fca00078e00ff */
[----:B------:R-:W-:Y:S02]  /*1df20*/  IMAD.U32 R14, RZ, RZ, UR4 ;  /* 0x00000004ff0e7e24 */ /* 0x000fe4000f8e00ff */
[----:B------:R-:W-:-:S05]  /*1df30*/  IMAD.U32 R15, RZ, RZ, UR5 ;  /* 0x00000005ff0f7e24 */ /* 0x000fca000f8e00ff */
[----:B------:R1:W5:Y:S01]  /*1df40*/  @P0 LDG.E R7, [R14.64] ;  /* 0x0000001c0e070981 */ /* 0x000362000c1e1900 */
[----:B------:R-:W-:Y:S02]  /*1df50*/  UMOV UR12, URZ ;  /* 0x0000003f000c7c82 */ /* 0x000fe40008000000 */
[----:B------:R-:W-:Y:S01]  /*1df60*/  UMOV UR13, URZ ;  /* 0x0000003f000d7c82 */ /* 0x000fe20008000000 */
[----:B---3--:R-:W2:Y:S02]  /*1df70*/  @P1 R2UR UR5, R10 ;  /* 0x000000000a0513c2 */ /* 0x008ea400000e0000 */
[----:B--2---:R-:W-:Y:S02]  /*1df80*/  @UP1 USHF.R.S32.HI UR4, URZ, 0x1f, UR5 ;  /* 0x0000001f3f041899 */ /* 0x004fe40008011405 */
[----:B------:R-:W-:-:S05]  /*1df90*/  @UP1 UMOV UR12, UR5 ;  /* 0x00000005000c1c82 */ /* 0x000fca0008000000 */
[----:B------:R-:W-:Y:S01]  /*1dfa0*/  @UP1 UMOV UR13, UR4 ;  /* 0x00000004000d1c82 */ /* 0x000fe20008000000 */
[----:B------:R-:W-:Y:S05]  /*1dfb0*/  @P0 BRA `(.L_x_422) ;  /* 0x0000004000000947 */ /* 0x000fea0003800000 */
[----:B-1----:R-:W-:Y:S05]  /*1dfc0*/  @!P1 BRA `(.L_x_422) ;  /* 0x0000003000009947 */ /* 0x002fea0003800000 */
[----:B-----5:R-:W2:Y:S04]  /*1dfd0*/  LDG.E R7, [R12.64] ;  /* 0x0000001c0c077981 */ /* 0x020ea8000c1e1900 */
[----:B------:R-:W2:Y:S02]  /*1dfe0*/  LDG.E R6, [R12.64+0x4] ;  /* 0x0000041c0c067981 */ /* 0x000ea4000c1e1900 */
[----:B--2---:R-:W-:Y:S02]  /*1dff0*/  IADD3 R7, -R7, R6, RZ ;  /* 0x0000000607077210 */ /* 0x004fe40007ffe1ff */
.L_x_422:
[----:B-1----:R-:W-:Y:S01]  /*1e000*/  SHF.R.S32.HI R3, RZ, 0x1f, R2 ;  /* 0x0000001fff037819 */ /* 0x002fe20000011402 */
[----:B------:R-:W1:Y:S01]  /*1e010*/  S2R R57, SR_CTAID.X ;  /* 0x0000000000397919 */ /* 0x000e620000002500 */
[----:B------:R-:W-:Y:S01]  /*1e020*/  LOP3.LUT R13, R9, 0xffffffe0, RZ, 0xc0, !PT ;  /* 0xffffffe0090d7812 */ /* 0x000fe200078ec0ff */
[----:B------:R-:W-:Y:S01]  /*1e030*/  IMAD.MOV.U32 R6, RZ, RZ, c[0x0][0x4e8] ;  /* 0x00013a00ff067624 */ /* 0x000fe200078e00ff */
[----:B------:R-:W-:Y:S01]  /*1e040*/  LEA.HI R3, R3, R2, RZ, 0x3 ;  /* 0x0000000203037211 */ /* 0x000fe200078f18ff */
[----:B------:R-:W-:Y:S01]  /*1e050*/  ULDC.64 UR4, c[0x0][0x3a0] ;  /* 0x0000e80000047ab9 */ /* 0x000fe20000000a00 */
[----:B------:R-:W-:Y:S01]  /*1e060*/  BSSY B0, `(.L_x_423) ;  /* 0x000008c000007945 */ /* 0x000fe20003800000 */
[----:B------:R-:W-:Y:S01]  /*1e070*/  UMOV UR11, UR13 ;  /* 0x0000000d000b7c82 */ /* 0x000fe20008000000 */
[----:B------:R-:W-:Y:S01]  /*1e080*/  LOP3.LUT R9, R3, 0xffffff8, RZ, 0xc0, !PT ;  /* 0x0ffffff803097812 */ /* 0x000fe200078ec0ff */
[----:B------:R-:W-:Y:S01]  /*1e090*/  IMAD.IADD R3, R0, 0x1, -R13 ;  /* 0x0000000100037824 */ /* 0x000fe200078e0a0d */
[----:B------:R-:W-:Y:S01]  /*1e0a0*/  ISETP.NE.AND P1, PT, R6, 0x1, PT ;  /* 0x000000010600780c */ /* 0x000fe20003f25270 */
[----:B------:R-:W-:Y:S01]  /*1e0b0*/  UIMAD UR13, UR13, UR4, URZ ;  /* 0x000000040d0d72a4 */ /* 0x000fe2000f8e023f */
[----:B------:R-:W-:Y:S01]  /*1e0c0*/  LEA.HI R6, R11, R11, RZ, 0x1 ;  /* 0x0000000b0b067211 */ /* 0x000fe200078f08ff */
[----:B------:R-:W-:Y:S01]  /*1e0d0*/  IMAD.IADD R2, R2, 0x1, -R9 ;  /* 0x0000000102027824 */ /* 0x000fe200078e0a09 */
[----:B------:R-:W-:Y:S01]  /*1e0e0*/  SHF.R.S32.HI R10, RZ, 0x1f, R3 ;  /* 0x0000001fff0a7819 */ /* 0x000fe20000011403 */
[----:B------:R-:W-:Y:S01]  /*1e0f0*/  UMOV UR10, UR12 ;  /* 0x0000000c000a7c82 */ /* 0x000fe20008000000 */
[----:B------:R-:W-:Y:S01]  /*1e100*/  LOP3.LUT R6, R6, 0x1ffffffe, RZ, 0xc0, !PT ;  /* 0x1ffffffe06067812 */ /* 0x000fe200078ec0ff */
[----:B------:R-:W-:Y:S01]  /*1e110*/  ULDC.64 UR6, c[0x0][0x490] ;  /* 0x0001240000067ab9 */ /* 0x000fe20000000a00 */
[----:B------:R-:W-:Y:S01]  /*1e120*/  LEA.HI R9, R10, R3, RZ, 0x2 ;  /* 0x000000030a097211 */ /* 0x000fe200078f10ff */
[----:B------:R-:W-:Y:S01]  /*1e130*/  UIMAD.WIDE.U32 UR16, UR12, UR4, URZ ;  /* 0x000000040c1072a5 */ /* 0x000fe2000f8e003f */
[----:B------:R-:W-:Y:S01]  /*1e140*/  LOP3.LUT P2, RZ, R3, 0x3, RZ, 0xc0, !PT ;  /* 0x0000000303ff7812 */ /* 0x000fe2000784c0ff */
[----:B------:R-:W-:Y:S01]  /*1e150*/  IMAD.IADD R11, R11, 0x1, -R6 ;  /* 0x000000010b0b7824 */ /* 0x000fe200078e0a06 */
[----:B------:R-:W-:Y:S01]  /*1e160*/  SHF.R.S32.HI R9, RZ, 0x2, R9 ;  /* 0x00000002ff097819 */ /* 0x000fe20000011409 */
[----:B------:R-:W-:-:S02]  /*1e170*/  UIMAD UR13, UR12, UR5, UR13 ;  /* 0x000000050c0d72a4 */ /* 0x000fc4000f8e020d */
[----:B------:R-:W-:Y:S02]  /*1e180*/  USHF.R.S32.HI UR12, URZ, 0x1f, UR24 ;  /* 0x0000001f3f0c7899 */ /* 0x000fe40008011418 */
[----:B------:R-:W-:Y:S01]  /*1e190*/  IMAD R2, R2, 0x10, R9 ;  /* 0x0000001002027824 */ /* 0x000fe200078e0209 */
[----:B------:R-:W-:Y:S02]  /*1e1a0*/  UIMAD UR9, UR8, UR6, URZ ;  /* 0x00000006080972a4 */ /* 0x000fe4000f8e023f */
[----:B------:R-:W-:Y:S01]  /*1e1b0*/  USEL UR12, UR12, URZ, !UP1 ;  /* 0x0000003f0c0c7287 */ /* 0x000fe2000c800000 */
[----:B------:R-:W-:Y:S01]  /*1e1c0*/  IMAD R6, R11, 0x8, R2 ;  /* 0x000000080b067824 */ /* 0x000fe200078e0202 */
[----:B------:R-:W-:Y:S02]  /*1e1d0*/  UIMAD.WIDE.U32 UR10, UR15, UR6, UR10 ;  /* 0x000000060f0a72a5 */ /* 0x000fe4000f8e000a */
[----:B------:R-:W-:Y:S02]  /*1e1e0*/  UIMAD UR9, UR15, UR7, UR9 ;  /* 0x000000070f0972a4 */ /* 0x000fe4000f8e0209 */
[----:B-1----:R-:W-:Y:S01]  /*1e1f0*/  LEA R9, R57, R6, 0x7 ;  /* 0x0000000639097211 */ /* 0x002fe200078e38ff */
[----:B------:R-:W-:Y:S01]  /*1e200*/  ULDC.64 UR6, c[0x0][0x498] ;  /* 0x0001260000067ab9 */ /* 0x000fe20000000a00 */
[CC--:B------:R-:W-:Y:S01]  /*1e210*/  LEA.HI R6, R5.reuse, R0.reuse, RZ, 0x3 ;  /* 0x0000000005067211 */ /* 0x0c0fe200078f18ff */
[----:B------:R-:W-:Y:S01]  /*1e220*/  USEL UR24, UR24, URZ, !UP1 ;  /* 0x0000003f18187287 */ /* 0x000fe2000c800000 */
[----:B------:R-:W-:Y:S01]  /*1e230*/  LEA.HI R5, R5, R0, RZ, 0x6 ;  /* 0x0000000005057211 */ /* 0x000fe200078f30ff */
[----:B------:R-:W-:Y:S01]  /*1e240*/  @P1 IMAD.HI.U32 R3, R9, c[0x0][0x4ec], RZ ;  /* 0x00013b0009031a27 */ /* 0x000fe200078e00ff */
[----:B------:R-:W-:-:S02]  /*1e250*/  UIMAD UR14, UR12, UR6, URZ ;  /* 0x000000060c0e72a4 */ /* 0x000fc4000f8e023f */
[----:B------:R-:W-:Y:S01]  /*1e260*/  UIADD3 UR11, UR11, UR9, URZ ;  /* 0x000000090b0b7290 */ /* 0x000fe2000fffe03f */
[----:B------:R-:W-:Y:S01]  /*1e270*/  IMAD.MOV.U32 R14, RZ, RZ, R9 ;  /* 0x000000ffff0e7224 */ /* 0x000fe200078e0009 */
[----:B------:R-:W-:Y:S01]  /*1e280*/  @P1 SHF.R.U32.HI R14, RZ, c[0x0][0x4f0], R3 ;  /* 0x00013c00ff0e1a19 */ /* 0x000fe20000011603 */
[----:B------:R-:W-:Y:S01]  /*1e290*/  UIMAD UR7, UR24, UR7, UR14 ;  /* 0x00000007180772a4 */ /* 0x000fe2000f8e020e */
[----:B------:R-:W-:Y:S01]  /*1e2a0*/  LOP3.LUT R3, R6, 0xfffffff8, RZ, 0xc0, !PT ;  /* 0xfffffff806037812 */ /* 0x000fe200078ec0ff */
[----:B------:R-:W-:Y:S01]  /*1e2b0*/  UIMAD.WIDE.U32 UR10, UR24, UR6, UR10 ;  /* 0x00000006180a72a5 */ /* 0x000fe2000f8e000a */
[----:B------:R-:W-:Y:S01]  /*1e2c0*/  SHF.R.S32.HI R6, RZ, 0x3, R6 ;  /* 0x00000003ff067819 */ /* 0x000fe20000011406 */
[--C-:B------:R-:W-:Y:S01]  /*1e2d0*/  IMAD.MOV R10, RZ, RZ, -R14.reuse ;  /* 0x000000ffff0a7224 */ /* 0x100fe200078e0a0e */
[----:B------:R-:W-:Y:S01]  /*1e2e0*/  ULDC.64 UR4, c[0x0][0x3e8] ;  /* 0x0000fa0000047ab9 */ /* 0x000fe20000000a00 */
[----:B------:R-:W-:Y:S01]  /*1e2f0*/  IMAD.IADD R3, R0, 0x1, -R3 ;  /* 0x0000000100037824 */ /* 0x000fe200078e0a03 */
[----:B------:R-:W-:Y:S01]  /*1e300*/  UIMAD UR8, UR8, UR4, URZ ;  /* 0x00000004080872a4 */ /* 0x000fe2000f8e023f */
[----:B------:R-:W-:Y:S01]  /*1e310*/  IMAD R10, R10, c[0x0][0x4e8], R9 ;  /* 0x00013a000a0a7a24 */ /* 0x000fe200078e0209 */
[----:B------:R-:W-:Y:S01]  /*1e320*/  SHF.R.S32.HI R9, RZ, 0x1f, R14 ;  /* 0x0000001fff097819 */ /* 0x000fe2000001140e */
[----:B------:R-:W-:Y:S01]  /*1e330*/  IMAD.U32 R0, RZ, RZ, UR7 ;  /* 0x00000007ff007e24 */ /* 0x000fe2000f8e00ff */
[----:B------:R-:W-:Y:S01]  /*1e340*/  IADD3 R14, P0, R14, UR10, RZ ;  /* 0x0000000a0e0e7c10 */ /* 0x000fe2000ff1e0ff */
[----:B------:R-:W-:Y:S01]  /*1e350*/  IMAD.SHL.U32 R19, R6, 0x40, RZ ;  /* 0x0000004006137824 */ /* 0x000fe200078e00ff */
[----:B------:R-:W-:Y:S01]  /*1e360*/  SHF.R.S32.HI R17, RZ, 0x1f, R10 ;  /* 0x0000001fff117819 */ /* 0x000fe2000001140a */
[----:B------:R-:W-:Y:S01]  /*1e370*/  UIADD3 UR17, UR17, UR13, URZ ;  /* 0x0000000d11117290 */ /* 0x000fe2000fffe03f */
[----:B------:R-:W-:Y:S01]  /*1e380*/  IADD3.X R15, R9, UR11, R0, P0, !PT ;  /* 0x0000000b090f7c10 */ /* 0x000fe200087fe400 */
[----:B------:R-:W-:Y:S01]  /*1e390*/  UIMAD UR5, UR15, UR5, UR8 ;  /* 0x000000050f0572a4 */ /* 0x000fe2000f8e0208 */
[----:B------:R-:W-:Y:S01]  /*1e3a0*/  LEA R0, R3, R6, 0x5 ;  /* 0x0000000603007211 */ /* 0x000fe200078e28ff */
[----:B------:R-:W-:Y:S01]  /*1e3b0*/  IMAD R17, R17, c[0x0][0x488], RZ ;  /* 0x0001220011117a24 */ /* 0x000fe200078e02ff */
[----:B------:R-:W-:Y:S01]  /*1e3c0*/  LOP3.LUT R19, R19, 0x1c0, RZ, 0xc0, !PT ;  /* 0x000001c013137812 */ /* 0x000fe200078ec0ff */
[----:B------:R-:W-:Y:S01]  /*1e3d0*/  IMAD.WIDE.U32 R14, R10, c[0x0][0x488], R14 ;  /* 0x000122000a0e7a25 */ /* 0x000fe200078e000e */
[----:B------:R-:W-:-:S02]  /*1e3e0*/  UIMAD.WIDE.U32 UR16, UR15, UR4, UR16 ;  /* 0x000000040f1072a5 */ /* 0x000fc4000f8e0010 */
[----:B------:R-:W-:Y:S01]  /*1e3f0*/  ULDC.64 UR6, c[0x0][0x3f0] ;  /* 0x0000fc0000067ab9 */ /* 0x000fe20000000a00 */
[----:B------:R-:W-:Y:S01]  /*1e400*/  IMAD R13, R57, 0x80, R0 ;  /* 0x00000080390d7824 */ /* 0x000fe200078e0200 */
[----:B------:R-:W-:Y:S01]  /*1e410*/  LEA R16, P0, R14, c[0x0][0x450], 0x2 ;  /* 0x000114000e107a11 */ /* 0x000fe200078010ff */
[----:B------:R-:W-:Y:S01]  /*1e420*/  IMAD R17, R10, c[0x0][0x48c], R17 ;  /* 0x000123000a117a24 */ /* 0x000fe200078e0211 */
[----:B------:R-:W-:Y:S01]  /*1e430*/  UIMAD UR12, UR12, UR6, URZ ;  /* 0x000000060c0c72a4 */ /* 0x000fe2000f8e023f */
[----:B------:R-:W-:Y:S01]  /*1e440*/  IMAD.SHL.U32 R0, R3, 0x8, RZ ;  /* 0x0000000803007824 */ /* 0x000fe200078e00ff */
[----:B------:R-:W-:Y:S01]  /*1e450*/  SHF.R.U32.HI R3, RZ, 0x3, R19 ;  /* 0x00000003ff037819 */ /* 0x000fe20000011613 */
[----:B------:R-:W-:Y:S01]  /*1e460*/  @P1 IMAD.HI.U32 R11, R13, c[0x0][0x4ec], RZ ;  /* 0x00013b000d0b1a27 */ /* 0x000fe200078e00ff */
[----:B------:R-:W-:Y:S01]  /*1e470*/  UIADD3 UR17, UR17, UR5, URZ ;  /* 0x0000000511117290 */ /* 0x000fe2000fffe03f */
[----:B------:R-:W-:Y:S01]  /*1e480*/  SHFL.IDX PT, R50, R16, RZ, 0x1c1f ;  /* 0x001c1fff10327589 */ /* 0x000fe200000e0000 */
[----:B------:R-:W-:Y:S01]  /*1e490*/  LOP3.LUT R10, R19, 0x38, R0, 0xf8, !PT ;  /* 0x00000038130a7812 */ /* 0x000fe200078ef800 */
[----:B------:R-:W-:Y:S01]  /*1e4a0*/  IMAD.IADD R12, R15, 0x1, R17 ;  /* 0x000000010f0c7824 */ /* 0x000fe200078e0211 */
[----:B------:R-:W-:Y:S01]  /*1e4b0*/  UIMAD UR7, UR24, UR7, UR12 ;  /* 0x00000007180772a4 */ /* 0x000fe2000f8e020c */
[----:B------:R-:W-:Y:S01]  /*1e4c0*/  IMAD.MOV.U32 R9, RZ, RZ, R13 ;  /* 0x000000ffff097224 */ /* 0x000fe200078e000d */
[----:B------:R-:W-:Y:S01]  /*1e4d0*/  @P1 SHF.R.U32.HI R9, RZ, c[0x0][0x4f0], R11 ;  /* 0x00013c00ff091a19 */ /* 0x000fe2000001160b */
[----:B------:R-:W-:Y:S01]  /*1e4e0*/  UIMAD.WIDE.U32 UR16, UR24, UR6, UR16 ;  /* 0x00000006181072a5 */ /* 0x000fe2000f8e0010 */
[----:B------:R-:W-:Y:S01]  /*1e4f0*/  LEA.HI.X R12, R14, c[0x0][0x454], R12, 0x2, P0 ;  /* 0x000115000e0c7a11 */ /* 0x000fe200000f140c */
[----:B------:R-:W-:Y:S01]  /*1e500*/  SHFL.IDX PT, R48, R16, 0x1, 0x1c1f ;  /* 0x003c1f0010307f89 */ /* 0x000fe200000e0000 */
[----:B------:R-:W-:Y:S01]  /*1e510*/  LOP3.LUT R3, R10, R3, RZ, 0x3c, !PT ;  /* 0x000000030a037212 */ /* 0x000fe200078e3cff */
[--C-:B------:R-:W-:Y:S01]  /*1e520*/  IMAD.MOV R10, RZ, RZ, -R9.reuse ;  /* 0x000000ffff0a7224 */ /* 0x100fe200078e0a09 */
[----:B------:R-:W-:Y:S01]  /*1e530*/  UIADD3 UR7, UR17, UR7, URZ ;  /* 0x0000000711077290 */ /* 0x000fe2000fffe03f */
[----:B------:R-:W1:Y:S01]  /*1e540*/  SHFL.IDX PT, R51, R12, RZ, 0x1c1f ;  /* 0x001c1fff0c337589 */ /* 0x000e6200000e0000 */
[----:B------:R-:W-:Y:S01]  /*1e550*/  SHF.R.S32.HI R11, RZ, 0x1f, R9 ;  /* 0x0000001fff0b7819 */ /* 0x000fe20000011409 */
[----:B------:R-:W-:Y:S01]  /*1e560*/  IMAD R10, R10, c[0x0][0x4e8], R13 ;  /* 0x00013a000a0a7a24 */ /* 0x000fe200078e020d */
[----:B------:R-:W-:Y:S01]  /*1e570*/  MOV R14, UR16 ;  /* 0x00000010000e7c02 */ /* 0x000fe20008000f00 */
[----:B------:R2:W3:Y:S01]  /*1e580*/  SHFL.IDX PT, R49, R12, 0x1, 0x1c1f ;  /* 0x003c1f000c317f89 */ /* 0x0004e200000e0000 */
[----:B------:R-:W-:-:S02]  /*1e590*/  IMAD R13, R57, 0x80, R2 ;  /* 0x00000080390d7824 */ /* 0x000fc400078e0202 */
[----:B-----5:R-:W-:Y:S02]  /*1e5a0*/  IMAD R2, R7, c[0x0][0x4e8], RZ ;  /* 0x00013a0007027a24 */ /* 0x020fe400078e02ff */
[----:B------:R-:W-:Y:S01]  /*1e5b0*/  IMAD.U32 R15, RZ, RZ, UR17 ;  /* 0x00000011ff0f7e24 */ /* 0x000fe2000f8e00ff */
[C---:B------:R-:W-:Y:S01]  /*1e5c0*/  IADD3 R7, R13.reuse, 0x8, RZ ;  /* 0x000000080d077810 */ /* 0x040fe20007ffe0ff */
[----:B------:R-:W-:Y:S01]  /*1e5d0*/  IMAD.U32 R15, RZ, RZ, UR7 ;  /* 0x00000007ff0f7e24 */ /* 0x000fe2000f8e00ff */
[-C--:B------:R-:W-:Y:S01]  /*1e5e0*/  ISETP.GE.OR P0, PT, R13, R2.reuse, P2 ;  /* 0x000000020d00720c */ /* 0x080fe20001706670 */
[----:B------:R-:W-:Y:S01]  /*1e5f0*/  IMAD R18, R11, c[0x0][0x3e0], RZ ;  /* 0x0000f8000b127a24 */ /* 0x000fe200078e02ff */
[----:B------:R-:W-:Y:S01]  /*1e600*/  ISETP.GE.OR P2, PT, R7, R2, P2 ;  /* 0x000000020700720c */ /* 0x000fe20001746670 */
[----:B------:R-:W-:-:S04]  /*1e610*/  IMAD.WIDE.U32 R14, R9, c[0x0][0x3e0], R14 ;  /* 0x0000f800090e7a25 */ /* 0x000fc800078e000e */
[----:B------:R-:W-:Y:S01]  /*1e620*/  IMAD R18, R9, c[0x0][0x3e4], R18 ;  /* 0x0000f90009127a24 */ /* 0x000fe200078e0212 */
[----:B------:R-:W-:Y:S01]  /*1e630*/  SHF.R.S32.HI R9, RZ, 0x1f, R10 ;  /* 0x0000001fff097819 */ /* 0x000fe2000001140a */
[----:B------:R-:W-:-:S03]  /*1e640*/  IMAD R57, R57, 0x80, R6 ;  /* 0x0000008039397824 */ /* 0x000fc600078e0206 */
[----:B------:R-:W-:Y:S01]  /*1e650*/  IADD3 R15, R15, R18, RZ ;  /* 0x000000120f0f7210 */ /* 0x000fe20007ffe0ff */
[----:B------:R-:W-:Y:S01]  /*1e660*/  IMAD R9, R9, c[0x0][0x3d8], RZ ;  /* 0x0000f60009097a24 */ /* 0x000fe200078e02ff */
[----:B-1----:R1:W-:Y:S01]  /*1e670*/  @!P0 ST.E [R50.64], R4 ;  /* 0x0000000432008985 */ /* 0x0023e2000c10191c */
[----:B--2---:R-:W-:-:S03]  /*1e680*/  IMAD.SHL.U32 R12, R5, 0x8, RZ ;  /* 0x00000008050c7824 */ /* 0x004fc600078e00ff */
[----:B---3--:R1:W-:Y:S02]  /*1e690*/  @!P2 ST.E [R48.64], R8 ;  /* 0x000000083000a985 */ /* 0x0083e4000c10191c */
[----:B------:R-:W-:Y:S01]  /*1e6a0*/  LOP3.LUT R12, R3, 0x7ffffe00, R12, 0xf8, !PT ;  /* 0x7ffffe00030c7812 */ /* 0x000fe200078ef80c */
[C---:B------:R-:W-:Y:S02]  /*1e6b0*/  IMAD R3, R10.reuse, c[0x0][0x3dc], R9 ;  /* 0x0000f7000a037a24 */ /* 0x040fe400078e0209 */
[----:B------:R-:W-:-:S04]  /*1e6c0*/  IMAD.WIDE.U32 R10, R10, c[0x0][0x3d8], R14 ;  /* 0x0000f6000a0a7a25 */ /* 0x000fc800078e000e */
[----:B------:R-:W-:Y:S01]  /*1e6d0*/  IMAD.SHL.U32 R58, R12, 0x2, RZ ;  /* 0x000000020c3a7824 */ /* 0x000fe200078e00ff */
[----:B------:R-:W-:Y:S01]  /*1e6e0*/  LEA R56, P0, R10, c[0x0][0x380], 0x1 ;  /* 0x0000e0000a387a11 */ /* 0x000fe200078008ff */
[----:B------:R-:W-:-:S03]  /*1e6f0*/  IMAD.IADD R3, R11, 0x1, R3 ;  /* 0x000000010b037824 */ /* 0x000fc600078e0203 */
[----:B------:R1:W2:Y:S02]  /*1e700*/  LDS.128 R44, [R58+0x1080] ;  /* 0x001080003a2c7984 */ /* 0x0002a40000000c00 */
[----:B------:R-:W-:Y:S02]  /*1e710*/  LEA.HI.X R55, R10, c[0x0][0x384], R3, 0x1, P0 ;  /* 0x0000e1000a377a11 */ /* 0x000fe400000f0c03 */
        /* <DEDUP_REMOVED lines=32> */
.L_x_424:
[----:B--2---:R-:W-:Y:S05]  /*1e920*/  BSYNC B0 ;  /* 0x0000000000007941 */ /* 0x004fea0003800000 */
.L_x_423:
        /* <DEDUP_REMOVED lines=23> */
.L_x_426:
[----:B------:R-:W-:Y:S05]  /*1eaa0*/  BSYNC B0 ;  /* 0x0000000000007941 */ /* 0x000fea0003800000 */
.L_x_425:
        /* <DEDUP_REMOVED lines=23> */
.L_x_428:
[----:B------:R-:W-:Y:S05]  /*1ec20*/  BSYNC B0 ;  /* 0x0000000000007941 */ /* 0x000fea0003800000 */
.L_x_427:
        /* <DEDUP_REMOVED lines=24> */
.L_x_421:
[----:B------:R-:W-:Y:S02]  /*1edb0*/  ULDC.64 UR4, c[0x0][0x500] ;  /* 0x0001400000047ab9 */ /* 0x000fe40000000a00 */
[----:B------:R-:W-:Y:S02]  /*1edc0*/  UISETP.NE.U32.AND UP1, UPT, URZ, UR4, UPT ;  /* 0x000000043f00728c */ /* 0x000fe4000bf25070 */
[----:B------:R-:W-:Y:S02]  /*1edd0*/  UMOV UR6, 0x4 ;  /* 0x0000000400067882 */ /* 0x000fe40000000000 */
[----:B------:R-:W-:-:S03]  /*1ede0*/  UISETP.NE.AND.EX UP1, UPT, URZ, UR5, UPT, UP1 ;  /* 0x000000053f00728c */ /* 0x000fc6000bf25310 */
[----:B------:R-:W-:Y:S02]  /*1edf0*/  ULDC.64 UR4, c[0x0][0x500] ;  /* 0x0001400000047ab9 */ /* 0x000fe40000000a00 */
[----:B------:R-:W-:Y:S01]  /*1ee00*/  UIMAD.WIDE UR4, UR24, UR6, UR4 ;  /* 0x00000006180472a5 */ /* 0x000fe2000f8e0204 */
[----:B------:R-:W-:-:S05]  /*1ee10*/  PLOP3.LUT P1, PT, PT, PT, UP1, 0x80, 0x0 ;  /* 0x000000000000781c */ /* 0x000fca0003f2f018 */
[----:B------:R-:W-:Y:S01]  /*1ee20*/  IMAD.U32 R6, RZ, RZ, UR4 ;  /* 0x00000004ff067e24 */ /* 0x000fe2000f8e00ff */
[----:B------:R-:W-:Y:S01]  /*1ee30*/  MOV R7, UR5 ;  /* 0x0000000500077c02 */ /* 0x000fe20008000f00 */
[----:B------:R-:W-:-:S06]  /*1ee40*/  ULDC.64 UR4, c[0x0][0x508] ;  /* 0x0001420000047ab9 */ /* 0x000fcc0000000a00 */
[----:B------:R-:W2:Y:S01]  /*1ee50*/  @P1 LDG.E R0, [R6.64] ;  /* 0x0000001c06001981 */ /* 0x000ea2000c1e1900 */
[----:B------:R-:W-:Y:S01]  /*1ee60*/  UISETP.NE.U32.AND UP0, UPT, URZ, UR4, UPT ;  /* 0x000000043f00728c */ /* 0x000fe2000bf05070 */
[----:B------:R-:W-:-:S03]  /*1ee70*/  IMAD.MOV.U32 R3, RZ, RZ, c[0x0][0x388] ;  /* 0x0000e200ff037624 */ /* 0x000fc600078e00ff */
[----:B------:R-:W-:-:S03]  /*1ee80*/  UISETP.NE.AND.EX UP0, UPT, URZ, UR5, UPT, UP0 ;  /* 0x000000053f00728c */ /* 0x000fc6000bf05300 */
[----:B------:R-:W-:-:S03]  /*1ee90*/  ULDC.64 UR4, c[0x0][0x508] ;  /* 0x0001420000047ab9 */ /* 0x000fc60000000a00 */
[----:B------:R-:W-:-:S05]  /*1eea0*/  PLOP3.LUT P0, PT, PT, PT, UP0, 0x80, 0x0 ;  /* 0x000000000000781c */ /* 0x000fca0003f0f008 */
[----:B------:R-:W-:-:S06]  /*1eeb0*/  @UP0 UIMAD.WIDE UR4, UR24, UR6, UR4 ;  /* 0x00000006180402a5 */ /* 0x000fcc000f8e0204 */
[----:B------:R-:W-:Y:S01]  /*1eec0*/  MOV R4, UR4 ;  /* 0x0000000400047c02 */ /* 0x000fe20008000f00 */
[----:B------:R-:W-:-:S05]  /*1eed0*/  IMAD.U32 R5, RZ, RZ, UR5 ;  /* 0x00000005ff057e24 */ /* 0x000fca000f8e00ff */
[----:B------:R1:W5:Y:S01]  /*1eee0*/  @P0 LDG.E R3, [R4.64] ;  /* 0x0000001c04030981 */ /* 0x000362000c1e1900 */
[----:B------:R-:W-:Y:S02]  /*1eef0*/  UMOV UR10, URZ ;  /* 0x0000003f000a7c82 */ /* 0x000fe40008000000 */
[----:B------:R-:W-:Y:S01]  /*1ef00*/  UMOV UR11, URZ ;  /* 0x0000003f000b7c82 */ /* 0x000fe20008000000 */
[----:B--2---:R-:W2:Y:S02]  /*1ef10*/  @P1 R2UR UR5, R0 ;  /* 0x00000000000513c2 */ /* 0x004ea400000e0000 */
        /* <DEDUP_REMOVED lines=8> */
.L_x_429:
[----:B-1----:R-:W1:Y:S01]  /*1efa0*/  S2R R7, SR_TID.X ;  /* 0x0000000000077919 */ /* 0x002e620000002100 */
[----:B------:R-:W-:Y:S01]  /*1efb0*/  USHF.R.S32.HI UR6, URZ, 0x1f, UR24 ;  /* 0x0000001f3f067899 */ /* 0x000fe20008011418 */
[----:B------:R-:W-:Y:S01]  /*1efc0*/  BSSY B0, `(.L_x_430) ;  /* 0x0000029000007945 */ /* 0x000fe20003800000 */
[----:B------:R-:W-:-:S02]  /*1efd0*/  USEL UR24, UR24, URZ, !UP1 ;  /* 0x0000003f18187287 */ /* 0x000fc4000c800000 */
[----:B------:R-:W-:Y:S01]  /*1efe0*/  USEL UR6, UR6, URZ, !UP1 ;  /* 0x0000003f06067287 */ /* 0x000fe2000c800000 */
[----:B-1----:R-:W-:-:S13]  /*1eff0*/  ISETP.GT.AND P0, PT, R7, 0x7f, PT ;  /* 0x0000007f0700780c */ /* 0x002fda0003f04270 */
[----:B------:R-:W-:Y:S05]  /*1f000*/  @P0 BRA `(.L_x_431) ;  /* 0x0000024000000947 */ /* 0x000fea0003800000 */
[----:B------:R-:W1:Y:S01]  /*1f010*/  S2R R2, SR_CTAID.X ;  /* 0x0000000000027919 */ /* 0x000e620000002500 */
[----:B-----5:R-:W-:Y:S01]  /*1f020*/  IMAD R0, R3, c[0x0][0x4e8], RZ ;  /* 0x00013a0003007a24 */ /* 0x020fe200078e02ff */
[----:B-1----:R-:W-:-:S04]  /*1f030*/  LEA R5, R2, R7, 0x7 ;  /* 0x0000000702057211 */ /* 0x002fc800078e38ff */
[----:B------:R-:W-:-:S13]  /*1f040*/  ISETP.GE.AND P0, PT, R5, R0, PT ;  /* 0x000000000500720c */ /* 0x000fda0003f06270 */
[----:B------:R-:W-:Y:S05]  /*1f050*/  @P0 BRA `(.L_x_431) ;  /* 0x000001f000000947 */ /* 0x000fea0003800000 */
[----:B------:R-:W-:Y:S01]  /*1f060*/  IMAD.MOV.U32 R0, RZ, RZ, c[0x0][0x4e8] ;  /* 0x00013a00ff007624 */ /* 0x000fe200078e00ff */
[----:B------:R-:W-:Y:S01]  /*1f070*/  ULDC.64 UR4, c[0x0][0x490] ;  /* 0x0001240000047ab9 */ /* 0x000fe20000000a00 */
[----:B------:R-:W-:Y:S01]  /*1f080*/  IMAD.MOV.U32 R8, RZ, RZ, R5 ;  /* 0x000000ffff087224 */ /* 0x000fe200078e0005 */
[----:B------:R-:W-:Y:S02]  /*1f090*/  UIMAD UR7, UR8, UR4, URZ ;  /* 0x00000004080772a4 */ /* 0x000fe4000f8e023f */
[----:B------:R-:W-:Y:S01]  /*1f0a0*/  ISETP.NE.AND P0, PT, R0, 0x1, PT ;  /* 0x000000010000780c */ /* 0x000fe20003f05270 */
[----:B------:R-:W-:Y:S02]  /*1f0b0*/  UMOV UR12, UR10 ;  /* 0x0000000a000c7c82 */ /* 0x000fe40008000000 */
[----:B------:R-:W-:Y:S02]  /*1f0c0*/  UMOV UR13, UR11 ;  /* 0x0000000b000d7c82 */ /* 0x000fe40008000000 */
[----:B------:R-:W-:-:S02]  /*1f0d0*/  UIMAD.WIDE.U32 UR12, UR15, UR4, UR12 ;  /* 0x000000040f0c72a5 */ /* 0x000fc4000f8e000c */
[----:B------:R-:W-:-:S03]  /*1f0e0*/  UIMAD UR7, UR15, UR5, UR7 ;  /* 0x000000050f0772a4 */ /* 0x000fc6000f8e0207 */
[----:B------:R-:W-:Y:S02]  /*1f0f0*/  ULDC.64 UR4, c[0x0][0x498] ;  /* 0x0001260000047ab9 */ /* 0x000fe40000000a00 */
[----:B------:R-:W-:Y:S01]  /*1f100*/  UIADD3 UR13, UR7, UR13, URZ ;  /* 0x0000000d070d7290 */ /* 0x000fe2000fffe03f */
[----:B------:R-:W-:Y:S01]  /*1f110*/  @P0 IMAD.HI.U32 R0, R5, c[0x0][0x4ec], RZ ;  /* 0x00013b0005000a27 */ /* 0x000fe200078e00ff */
[----:B------:R-:W-:Y:S02]  /*1f120*/  UIMAD UR7, UR6, UR4, URZ ;  /* 0x00000004060772a4 */ /* 0x000fe4000f8e023f */
[----:B------:R-:W-:Y:S02]  /*1f130*/  UIMAD.WIDE.U32 UR12, UR24, UR4, UR12 ;  /* 0x00000004180c72a5 */ /* 0x000fe4000f8e000c */
[----:B------:R-:W-:Y:S01]  /*1f140*/  @P0 SHF.R.U32.HI R8, RZ, c[0x0][0x4f0], R0 ;  /* 0x00013c00ff080a19 */ /* 0x000fe20000011600 */
[----:B------:R-:W-:-:S03]  /*1f150*/  UIMAD UR5, UR24, UR5, UR7 ;  /* 0x00000005180572a4 */ /* 0x000fc6000f8e0207 */
[----:B------:R-:W-:-:S03]  /*1f160*/  IADD3 R4, -R8, RZ, RZ ;  /* 0x000000ff08047210 */ /* 0x000fc60007ffe1ff */
[----:B------:R-:W-:Y:S02]  /*1f170*/  IMAD.U32 R0, RZ, RZ, UR5 ;  /* 0x00000005ff007e24 */ /* 0x000fe4000f8e00ff */
[----:B------:R-:W-:Y:S01]  /*1f180*/  IMAD R4, R4, c[0x0][0x4e8], R5 ;  /* 0x00013a0004047a24 */ /* 0x000fe200078e0205 */
[----:B------:R-:W-:Y:S02]  /*1f190*/  SHF.R.S32.HI R5, RZ, 0x1f, R8 ;  /* 0x0000001fff057819 */ /* 0x000fe40000011408 */
[----:B------:R-:W-:Y:S02]  /*1f1a0*/  IADD3 R8, P0, R8, UR12, RZ ;  /* 0x0000000c08087c10 */ /* 0x000fe4000ff1e0ff */
[----:B------:R-:W-:Y:S02]  /*1f1b0*/  SHF.R.S32.HI R2, RZ, 0x1f, R4 ;  /* 0x0000001fff027819 */ /* 0x000fe40000011404 */
[----:B------:R-:W-:-:S03]  /*1f1c0*/  IADD3.X R9, R5, UR13, R0, P0, !PT ;  /* 0x0000000d05097c10 */ /* 0x000fc600087fe400 */
[----:B------:R-:W-:Y:S02]  /*1f1d0*/  IMAD R5, R2, c[0x0][0x488], RZ ;  /* 0x0001220002057a24 */ /* 0x000fe400078e02ff */
[----:B------:R-:W-:-:S04]  /*1f1e0*/  IMAD.WIDE.U32 R8, R4, c[0x0][0x488], R8 ;  /* 0x0001220004087a25 */ /* 0x000fc800078e0008 */
[----:B------:R-:W-:Y:S01]  /*1f1f0*/  IMAD R0, R4, c[0x0][0x48c], R5 ;  /* 0x0001230004007a24 */ /* 0x000fe200078e0205 */
[----:B------:R-:W-:-:S04]  /*1f200*/  LEA R4, P0, R8, c[0x0][0x450], 0x2 ;  /* 0x0001140008047a11 */ /* 0x000fc800078010ff */
[----:B------:R-:W-:Y:S01]  /*1f210*/  IADD3 R5, R9, R0, RZ ;  /* 0x0000000009057210 */ /* 0x000fe20007ffe0ff */
[----:B------:R-:W-:-:S03]  /*1f220*/  IMAD.MOV.U32 R9, RZ, RZ, -0x800000 ;  /* 0xff800000ff097424 */ /* 0x000fc600078e00ff */
[----:B------:R-:W-:-:S05]  /*1f230*/  LEA.HI.X R5, R8, c[0x0][0x454], R5, 0x2, P0 ;  /* 0x0001150008057a11 */ /* 0x000fca00000f1405 */
[----:B------:R1:W-:Y:S02]  /*1f240*/  STG.E [R4.64], R9 ;  /* 0x0000000904007986 */ /* 0x0003e4000c10191c */
.L_x_431:
[----:B------:R-:W-:Y:S05]  /*1f250*/  BSYNC B0 ;  /* 0x0000000000007941 */ /* 0x000fea0003800000 */
.L_x_430:
[----:B-1----:R-:W1:Y:S01]  /*1f260*/  S2R R5, SR_CTAID.X ;  /* 0x0000000000057919 */ /* 0x002e620000002500 */
[----:B------:R-:W-:Y:S01]  /*1f270*/  SHF.R.S32.HI R4, RZ, 0x1f, R7 ;  /* 0x0000001fff047819 */ /* 0x000fe20000011407 */
[----:B------:R-:W-:Y:S01]  /*1f280*/  IMAD.MOV.U32 R0, RZ, RZ, c[0x0][0x4e8] ;  /* 0x00013a00ff007624 */ /* 0x000fe200078e00ff */
[----:B------:R-:W-:Y:S01]  /*1f290*/  ULDC.64 UR4, c[0x0][0x3a0] ;  /* 0x0000e80000047ab9 */ /* 0x000fe20000000a00 */
[----:B-----5:R-:W-:Y:S01]  /*1f2a0*/  IMAD R3, R3, c[0x0][0x4e8], RZ ;  /* 0x00013a0003037a24 */ /* 0x020fe200078e02ff */
[----:B------:R-:W-:Y:S01]  /*1f2b0*/  LEA.HI R4, R4, R7, RZ, 0x3 ;  /* 0x0000000704047211 */ /* 0x000fe200078f18ff */
[----:B------:R-:W-:Y:S01]  /*1f2c0*/  UIMAD UR7, UR11, UR4, URZ ;  /* 0x000000040b0772a4 */ /* 0x000fe2000f8e023f */
[----:B------:R-:W-:Y:S01]  /*1f2d0*/  ISETP.NE.AND P0, PT, R0, 0x1, PT ;  /* 0x000000010000780c */ /* 0x000fe20003f05270 */
[----:B------:R-:W-:Y:S01]  /*1f2e0*/  UIMAD.WIDE.U32 UR12, UR10, UR4, URZ ;  /* 0x000000040a0c72a5 */ /* 0x000fe2000f8e003f */
[----:B------:R-:W-:Y:S01]  /*1f2f0*/  LOP3.LUT R2, R4, 0xfffffff8, RZ, 0xc0, !PT ;  /* 0xfffffff804027812 */ /* 0x000fe200078ec0ff */
[----:B------:R-:W-:Y:S01]  /*1f300*/  UIMAD UR7, UR10, UR5, UR7 ;  /* 0x000000050a0772a4 */ /* 0x000fe2000f8e0207 */
[----:B------:R-:W-:Y:S01]  /*1f310*/  SHF.R.S32.HI R4, RZ, 0x3, R4 ;  /* 0x00000003ff047819 */ /* 0x000fe20000011404 */
[----:B------:R-:W-:Y:S01]  /*1f320*/  BSSY B0, `(.L_x_432) ;  /* 0x000003a000007945 */ /* 0x000fe20003800000 */
[----:B------:R-:W-:Y:S01]  /*1f330*/  ULDC.64 UR4, c[0x0][0x3e8] ;  /* 0x0000fa0000047ab9 */ /* 0x000fe20000000a00 */
[----:B------:R-:W-:Y:S01]  /*1f340*/  IMAD.IADD R7, R7, 0x1, -R2 ;  /* 0x0000000107077824 */ /* 0x000fe200078e0a02 */
[----:B------:R-:W-:-:S02]  /*1f350*/  UIADD3 UR13, UR13, UR7, URZ ;  /* 0x000000070d0d7290 */ /* 0x000fc4000fffe03f */
[----:B------:R-:W-:Y:S02]  /*1f360*/  UIMAD UR7, UR8, UR4, URZ ;  /* 0x00000004080772a4 */ /* 0x000fe4000f8e023f */
[C---:B------:R-:W-:Y:S01]  /*1f370*/  LEA R0, R7.reuse, R4, 0x5 ;  /* 0x0000000407007211 */ /* 0x040fe200078e28ff */
[----:B------:R-:W-:Y:S01]  /*1f380*/  UIMAD.WIDE.U32 UR12, UR15, UR4, UR12 ;  /* 0x000000040f0c72a5 */ /* 0x000fe2000f8e000c */
[----:B------:R-:W-:Y:S01]  /*1f390*/  SHF.L.U32 R7, R7, 0x3, RZ ;  /* 0x0000000307077819 */ /* 0x000fe200000006ff */
[----:B------:R-:W-:Y:S02]  /*1f3a0*/  UIMAD UR7, UR15, UR5, UR7 ;  /* 0x000000050f0772a4 */ /* 0x000fe4000f8e0207 */
[C---:B-1----:R-:W-:Y:S01]  /*1f3b0*/  IMAD R0, R5.reuse, 0x80, R0 ;  /* 0x0000008005007824 */ /* 0x042fe200078e0200 */
[----:B------:R-:W-:Y:S01]  /*1f3c0*/  ULDC.64 UR4, c[0x0][0x3f0] ;  /* 0x0000fc0000047ab9 */ /* 0x000fe20000000a00 */
[----:B------:R-:W-:Y:S01]  /*1f3d0*/  IMAD R4, R5, 0x80, R4 ;  /* 0x0000008005047824 */ /* 0x000fe200078e0204 */
[----:B------:R-:W-:Y:S01]  /*1f3e0*/  UIMAD UR6, UR6, UR4, URZ ;  /* 0x00000004060672a4 */ /* 0x000fe2000f8e023f */
[----:B------:R-:W-:Y:S01]  /*1f3f0*/  @P0 IMAD.HI.U32 R2, R0, c[0x0][0x4ec], RZ ;  /* 0x00013b0000020a27 */ /* 0x000fe200078e00ff */
[----:B------:R-:W-:Y:S01]  /*1f400*/  UIADD3 UR13, UR7, UR13, URZ ;  /* 0x0000000d070d7290 */ /* 0x000fe2000fffe03f */
[----:B------:R-:W-:Y:S01]  /*1f410*/  MOV R8, R0 ;  /* 0x0000000000087202 */ /* 0x000fe20000000f00 */
[----:B------:R-:W-:Y:S01]  /*1f420*/  UIMAD UR5, UR24, UR5, UR6 ;  /* 0x00000005180572a4 */ /* 0x000fe2000f8e0206 */
[----:B------:R-:W-:Y:S01]  /*1f430*/  IADD3 R5, R7, 0x80, RZ ;  /* 0x0000008007057810 */ /* 0x000fe20007ffe0ff */
[----:B------:R-:W-:Y:S01]  /*1f440*/  UIMAD.WIDE.U32 UR12, UR24, UR4, UR12 ;  /* 0x00000004180c72a5 */ /* 0x000fe2000f8e000c */
[----:B------:R-:W-:-:S03]  /*1f450*/  @P0 SHF.R.U32.HI R8, RZ, c[0x0][0x4f0], R2 ;  /* 0x00013c00ff080a19 */ /* 0x000fc60000011602 */
[----:B------:R-:W-:Y:S01]  /*1f460*/  UIADD3 UR5, UR13, UR5, URZ ;  /* 0x000000050d057290 */ /* 0x000fe2000fffe03f */
[--C-:B------:R-:W-:Y:S01]  /*1f470*/  SHF.R.S32.HI R9, RZ, 0x1f, R8.reuse ;  /* 0x0000001fff097819 */ /* 0x100fe20000011408 */
[----:B------:R-:W-:Y:S01]  /*1f480*/  IMAD.MOV R11, RZ, RZ, -R8 ;  /* 0x000000ffff0b7224 */ /* 0x000fe200078e0a08 */
[----:B------:R-:W-:-:S03]  /*1f490*/  MOV R10, UR12 ;  /* 0x0000000c000a7c02 */ /* 0x000fc60008000f00 */
[----:B------:R-:W-:Y:S02]  /*1f4a0*/  IMAD R6, R11, c[0x0][0x4e8], R0 ;  /* 0x00013a000b067a24 */ /* 0x000fe400078e0200 */
[----:B------:R-:W-:Y:S01]  /*1f4b0*/  IMAD.U32 R11, RZ, RZ, UR13 ;  /* 0x0000000dff0b7e24 */ /* 0x000fe2000f8e00ff */
[----:B------:R-:W-:Y:S01]  /*1f4c0*/  MOV R11, UR5 ;  /* 0x00000005000b7c02 */ /* 0x000fe20008000f00 */
[----:B------:R-:W-:Y:S01]  /*1f4d0*/  IMAD R9, R9, c[0x0][0x3e0], RZ ;  /* 0x0000f80009097a24 */ /* 0x000fe200078e02ff */
[----:B------:R-:W-:-:S03]  /*1f4e0*/  SHF.R.S32.HI R2, RZ, 0x1f, R6 ;  /* 0x0000001fff027819 */ /* 0x000fc60000011406 */
[C---:B------:R-:W-:Y:S02]  /*1f4f0*/  IMAD R0, R8.reuse, c[0x0][0x3e4], R9 ;  /* 0x0000f90008007a24 */ /* 0x040fe400078e0209 */
[----:B------:R-:W-:-:S04]  /*1f500*/  IMAD.WIDE.U32 R10, R8, c[0x0][0x3e0], R10 ;  /* 0x0000f800080a7a25 */ /* 0x000fc800078e000a */
[----:B------:R-:W-:Y:S02]  /*1f510*/  IMAD R9, R2, c[0x0][0x3d8], RZ ;  /* 0x0000f60002097a24 */ /* 0x000fe400078e02ff */
[----:B------:R-:W-:Y:S02]  /*1f520*/  IMAD.IADD R11, R11, 0x1, R0 ;  /* 0x000000010b0b7824 */ /* 0x000fe400078e0200 */
[C---:B------:R-:W-:Y:S02]  /*1f530*/  IMAD R9, R6.reuse, c[0x0][0x3dc], R9 ;  /* 0x0000f70006097a24 */ /* 0x040fe400078e0209 */
[----:B------:R-:W-:Y:S01]  /*1f540*/  IMAD.WIDE.U32 R10, R6, c[0x0][0x3d8], R10 ;  /* 0x0000f600060a7a25 */ /* 0x000fe200078e000a */
[----:B------:R-:W-:-:S04]  /*1f550*/  IADD3 R6, R7, 0x40, RZ ;  /* 0x0000004007067810 */ /* 0x000fc80007ffe0ff */
[----:B------:R-:W-:Y:S02]  /*1f560*/  IADD3 R11, R11, R9, RZ ;  /* 0x000000090b0b7210 */ /* 0x000fe40007ffe0ff */
[----:B------:R-:W-:-:S04]  /*1f570*/  LEA R9, P0, R10, c[0x0][0x380], 0x1 ;  /* 0x0000e0000a097a11 */ /* 0x000fc800078008ff */
[----:B------:R-:W-:Y:S02]  /*1f580*/  LEA.HI.X R8, R10, c[0x0][0x384], R11, 0x1, P0 ;  /* 0x0000e1000a087a11 */ /* 0x000fe400000f0c0b */
[----:B------:R-:W-:Y:S01]  /*1f590*/  ISETP.GE.AND P0, PT, R4, R3, PT ;  /* 0x000000030400720c */ /* 0x000fe20003f06270 */
[----:B------:R1:W2:Y:S04]  /*1f5a0*/  SHFL.IDX PT, R10, R9, RZ, 0x181f ;  /* 0x00181fff090a7589 */ /* 0x0002a800000e0000 */
        /* <DEDUP_REMOVED lines=17> */
.L_x_433:
[----:B------:R-:W-:Y:S05]  /*1f6c0*/  BSYNC B0 ;  /* 0x0000000000007941 */ /* 0x000fea0003800000 */
.L_x_432:
        /* <DEDUP_REMOVED lines=21> */
.L_x_435:
[----:B------:R-:W-:Y:S05]  /*1f820*/  BSYNC B0 ;  /* 0x0000000000007941 */ /* 0x000fea0003800000 */
.L_x_434:
        /* <DEDUP_REMOVED lines=21> */
.L_x_437:
[----:B------:R-:W-:Y:S05]  /*1f980*/  BSYNC B0 ;  /* 0x0000000000007941 */ /* 0x000fea0003800000 */
.L_x_436:
        /* <DEDUP_REMOVED lines=22> */
.L_x_438:
        /* <DEDUP_REMOVED lines=9> */
.L_x_1336:


//--------------------- .text._ZN7cutlass13device_kernelIN5flash19enable_sm80_to_sm89INS1_16FlashAttnFwdSm80INS1_25CollectiveMainloopFwdSm80ILi8ELi1ELb1EN4cute5tupleIJNS5_1CILi128EEENS7_ILi96EEENS7_ILi192EEEEEELi192ENS_10bfloat16_tEfNS_4arch4Sm80ELb1ELb0ELb1ELb0ELb0ELb0ELb1ELb0EEENS1_21CollectiveEpilogueFwdINS6_IJS8_SA_S9_EEENS6_IJNS7_ILi1EEESI_SI_EEESC_SE_Li256ELb0ELb1ELb0ELb0EEENS1_30DynamicPersistentTileSchedulerILi256ELi256ELb0ELb1ELb0EEEEEEEEEvNT_6ParamsE --------------------------
	.section	.text._ZN7cutlass13device_kernelIN5flash19enable_sm80_to_sm89INS1_16FlashAttnFwdSm80INS1_25CollectiveMainloopFwdSm80ILi8ELi1ELb1EN4cute5tupleIJNS5_1CILi128EEENS7_ILi96EEENS7_ILi192EEEEEELi192ENS_10bfloat16_tEfNS_4arch4Sm80ELb1ELb0ELb1ELb0ELb0ELb0ELb1ELb0EEENS1_21CollectiveEpilogueFwdINS6_IJS8_SA_S9_EEENS6_IJNS7_ILi1EEESI_SI_EEESC_SE_Li256ELb0ELb1ELb0ELb0EEENS1_30DynamicPersistentTileSchedulerILi256ELi256ELb0ELb1ELb0EEEEEEEEEvNT_6ParamsE,"ax",@progbits
	.sectioninfo	@"SHI_REGISTERS=255"
	.align	128
.text._ZN7cutlass13device_kernelIN5flash19enable_sm80_to_sm89INS1_16FlashAttnFwdSm80INS1_25CollectiveMainloopFwdSm80ILi8ELi1ELb1EN4cute5tupleIJNS5_1CILi128EEENS7_ILi96EEENS7_ILi192EEEEEELi192ENS_10bfloat16_tEfNS_4arch4Sm80ELb1ELb0ELb1ELb0ELb0ELb0ELb1ELb0EEENS1_21CollectiveEpilogueFwdINS6_IJS8_SA_S9_EEENS6_IJNS7_ILi1EEESI_SI_EEESC_SE_Li256ELb0ELb1ELb0ELb0EEENS1_30DynamicPersistentTileSchedulerILi256ELi256ELb0ELb1ELb0EEEEEEEEEvNT_6ParamsE:
        .type           _ZN7cutlass13device_kernelIN5flash19enable_sm80_to_sm89INS1_16FlashAttnFwdSm80INS1_25CollectiveMainloopFwdSm80ILi8ELi1ELb1EN4cute5tupleIJNS5_1CILi128EEENS7_ILi96EEENS7_ILi192EEEEEELi192ENS_10bfloat16_tEfNS_4arch4Sm80ELb1ELb0ELb1ELb0ELb0ELb0ELb1ELb0EEENS1_21CollectiveEpilogueFwdINS6_IJS8_SA_S9_EEENS6_IJNS7_ILi1EEESI_SI_EEESC_SE_Li256ELb0ELb1ELb0ELb0EEENS1_30DynamicPersistentTileSchedulerILi256ELi256ELb0ELb1ELb0EEEEEEEEEvNT_6ParamsE,@function
        .size           _ZN7cutlass13device_kernelIN5flash19enable_sm80_to_sm89INS1_16FlashAttnFwdSm80INS1_25CollectiveMainloopFwdSm80ILi8ELi1ELb1EN4cute5tupleIJNS5_1CILi128EEENS7_ILi96EEENS7_ILi192EEEEEELi192ENS_10bfloat16_tEfNS_4arch4Sm80ELb1ELb0ELb1ELb0ELb0ELb0ELb1ELb0EEENS1_21CollectiveEpilogueFwdINS6_IJS8_SA_S9_EEENS6_IJNS7_ILi1EEESI_SI_EEESC_SE_Li256ELb0ELb1ELb0ELb0EEENS1_30DynamicPersistentTileSchedulerILi256ELi256ELb0ELb1ELb0EEEEEEEEEvNT_6ParamsE,(.L_x_1337 - _ZN7cutlass13device_kernelIN5flash19enable_sm80_to_sm89INS1_16FlashAttnFwdSm80INS1_25CollectiveMainloopFwdSm80ILi8ELi1ELb1EN4cute5tupleIJNS5_1CILi128EEENS7_ILi96EEENS7_ILi192EEEEEELi192ENS_10bfloat16_tEfNS_4arch4Sm80ELb1ELb0ELb1ELb0ELb0ELb0ELb1ELb0EEENS1_21CollectiveEpilogueFwdINS6_IJS8_SA_S9_EEENS6_IJNS7_ILi1EEESI_SI_EEESC_SE_Li256ELb0ELb1ELb0ELb0EEENS1_30DynamicPersistentTileSchedulerILi256ELi256ELb0ELb1ELb0EEEEEEEEEvNT_6ParamsE)
        .other          _ZN7cutlass13device_kernelIN5flash19enable_sm80_to_sm89INS1_16FlashAttnFwdSm80INS1_25CollectiveMainloopFwdSm80ILi8ELi1ELb1EN4cute5tupleIJNS5_1CILi128EEENS7_ILi96EEENS7_ILi192EEEEEELi192ENS_10bfloat16_tEfNS_4arch4Sm80ELb1ELb0ELb1ELb0ELb0ELb0ELb1ELb0EEENS1_21CollectiveEpilogueFwdINS6_IJS8_SA_S9_EEENS6_IJNS7_ILi1EEESI_SI_EEESC_SE_Li256ELb0ELb1ELb0ELb0EEENS1_30DynamicPersistentTileSchedulerILi256ELi256ELb0ELb1ELb0EEEEEEEEEvNT_6ParamsE,@"STO_CUDA_ENTRY STV_DEFAULT"
_ZN7cutlass13device_kernelIN5flash19enable_sm80_to_sm89INS1_16FlashAttnFwdSm80INS1_25CollectiveMainloopFwdSm80ILi8ELi1ELb1EN4cute5tupleIJNS5_1CILi128EEENS7_ILi96EEENS7_ILi192EEEEEELi192ENS_10bfloat16_tEfNS_4arch4Sm80ELb1ELb0ELb1ELb0ELb0ELb0ELb1ELb0EEENS1_21CollectiveEpilogueFwdINS6_IJS8_SA_S9_EEENS6_IJNS7_ILi1EEESI_SI_EEESC_SE_Li256ELb0ELb1ELb0ELb0EEENS1_30DynamicPersistentTileSchedulerILi256ELi256ELb0ELb1ELb0EEEEEEEEEvNT_6ParamsE:
[----:B------:R-:W-:-:S03]  /*0000*/  MOV R1, c[0x0][0x28] ;  /* 0x00000a0000017a02 */ /* 0x000fc60000000f00 */
[----:B------:R-:W1:Y:S01]  /*0010*/  S2R R20, SR_TID.X ;  /* 0x0000000000147919 */ /* 0x000e620000002100 */
[----:B------:R-:W-:-:S03]  /*0020*/  IADD3 R1, R1, -0xd0, RZ ;  /* 0xffffff3001017810 */ /* 0x000fc60007ffe0ff */
[----:B------:R-:W2:Y:S01]  /*0030*/  S2R R14, SR_CTAID.X ;  /* 0x00000000000e7919 */ /* 0x000ea20000002500 */
[----:B-1----:R-:W-:-:S05]  /*0040*/  SHF.R.U32.HI R2, RZ, 0x5, R20 ;  /* 0x00000005ff027819 */ /* 0x002fca0000011614 */
[----:B------:R-:W1:Y:S02]  /*0050*/  SHFL.IDX PT, R0, R2, RZ, 0x1f ;  /* 0x00001fff02007589 */ /* 0x000e6400000e0000 */
[----:B-1----:R-:W-:Y:S02]  /*0060*/  ISETP.GE.AND P0, PT, R0, 0x1, PT ;  /* 0x000000010000780c */ /* 0x002fe40003f06270 */
[----:B------:R1:W-:Y:S11]  /*0070*/  STL [R1+0x90], R0 ;  /* 0x0000900001007387 */ /* 0x0003f60000100800 */
[----:B------:R-:W-:Y:S06]  /*0080*/  @P0 BAR.ARV 0x4, 0x100 ;  /* 0x0104000000000b1d */ /* 0x000fec0000002000 */
[----:B--2---:R-:W-:-:S13]  /*0090*/  ISETP.GE.AND P0, PT, R14, c[0x0][0x538], PT ;  /* 0x00014e000e007a0c */ /* 0x004fda0003f06270 */
[----:B------:R-:W-:Y:S05]  /*00a0*/  @P0 EXIT ;  /* 0x000000000000094d */ /* 0x000fea0003800000 */
[----:B-1----:R-:W-:Y:S01]  /*00b0*/  SHF.R.S32.HI R11, RZ, 0x1f, R20 ;  /* 0x0000001fff0b7819 */ /* 0x002fe20000011414 */
[----:B------:R-:W-:-:S03]  /*00c0*/  ULDC.64 UR6, c[0x0][0x118] ;  /* 0x0000460000067ab9 */ /* 0x000fc60000000a00 */
[CC--:B------:R-:W-:Y:S02]  /*00d0*/  LEA.HI R12, R11.reuse, R20.reuse, RZ, 0x3 ;  /* 0x000000140b0c7211 */ /* 0x0c0fe400078f18ff */
[CC--:B------:R-:W-:Y:S02]  /*00e0*/  LEA.HI R2, R11.reuse, R20.reuse, RZ, 0x4 ;  /* 0x000000140b027211 */ /* 0x0c0fe400078f20ff */
[----:B------:R-:W-:Y:S02]  /*00f0*/  LEA.HI R13, R11, R20, RZ, 0x2 ;  /* 0x000000140b0d7211 */ /* 0x000fe400078f10ff */
[----:B------:R-:W-:Y:S02]  /*0100*/  SHF.R.S32.HI R17, RZ, 0x3, R12 ;  /* 0x00000003ff117819 */ /* 0x000fe4000001140c */
[----:B------:R-:W-:Y:S02]  /*0110*/  SHF.R.S32.HI R5, RZ, 0x4, R2 ;  /* 0x00000004ff057819 */ /* 0x000fe40000011402 */
[----:B------:R-:W-:Y:S01]  /*0120*/  LOP3.LUT R0, R2, 0xfffffff0, RZ, 0xc0, !PT ;  /* 0xfffffff002007812 */ /* 0x000fe200078ec0ff */
[----:B------:R-:W-:Y:S01]  /*0130*/  IMAD.SHL.U32 R6, R17, 0x40, RZ ;  /* 0x0000004011067824 */ /* 0x000fe200078e00ff */
[----:B------:R-:W-:-:S02]  /*0140*/  LOP3.LUT R3, R12, 0xfffffff8, RZ, 0xc0, !PT ;  /* 0xfffffff80c037812 */ /* 0x000fc400078ec0ff */
[--C-:B------:R-:W-:Y:S01]  /*0150*/  SHF.R.S32.HI R8, RZ, 0x2, R13.reuse ;  /* 0x00000002ff087819 */ /* 0x100fe2000001140d */
[C---:B------:R-:W-:Y:S01]  /*0160*/  IMAD.IADD R0, R20.reuse, 0x1, -R0 ;  /* 0x0000000114007824 */ /* 0x040fe200078e0a00 */
[----:B------:R-:W-:Y:S01]  /*0170*/  SHF.R.S32.HI R4, RZ, 0x1f, R13 ;  /* 0x0000001fff047819 */ /* 0x000fe2000001140d */
[----:B------:R-:W-:Y:S01]  /*0180*/  IMAD.IADD R7, R20, 0x1, -R3 ;  /* 0x0000000114077824 */ /* 0x000fe200078e0a03 */
[----:B------:R-:W-:Y:S02]  /*0190*/  LEA.HI R2, R2, R5, RZ, 0x1 ;  /* 0x0000000502027211 */ /* 0x000fe400078f08ff */
[----:B------:R-:W-:Y:S01]  /*01a0*/  LEA.HI R3, R4, R8, RZ, 0x3 ;  /* 0x0000000804037211 */ /* 0x000fe200078f18ff */
[C---:B------:R-:W-:Y:S01]  /*01b0*/  IMAD.SHL.U32 R18, R7.reuse, 0x8, RZ ;  /* 0x0000000807127824 */ /* 0x040fe200078e00ff */
[----:B------:R-:W-:Y:S01]  /*01c0*/  LOP3.LUT R4, R2, 0xfffffffe, RZ, 0xc0, !PT ;  /* 0xfffffffe02047812 */ /* 0x000fe200078ec0ff */
[----:B------:R-:W-:Y:S01]  /*01d0*/  IMAD.SHL.U32 R9, R7, 0x40, RZ ;  /* 0x0000004007097824 */ /* 0x000fe200078e00ff */
[----:B------:R-:W-:-:S02]  /*01e0*/  LOP3.LUT R2, R6, 0x1c0, RZ, 0xc0, !PT ;  /* 0x000001c006027812 */ /* 0x000fc400078ec0ff */
[----:B------:R-:W-:Y:S01]  /*01f0*/  SHF.R.S32.HI R6, RZ, 0x1f, R0 ;  /* 0x0000001fff067819 */ /* 0x000fe20000011400 */
[----:B------:R-:W-:Y:S01]  /*0200*/  IMAD.IADD R225, R5, 0x1, -R4 ;  /* 0x0000000105e17824 */ /* 0x000fe200078e0a04 */
[----:B------:R-:W-:Y:S02]  /*0210*/  LOP3.LUT R3, R3, 0xfffffff8, RZ, 0xc0, !PT ;  /* 0xfffffff803037812 */ /* 0x000fe400078ec0ff */
[----:B------:R-:W-:Y:S02]  /*0220*/  LEA.HI R224, R6, R0, RZ, 0x3 ;  /* 0x0000000006e07211 */ /* 0x000fe400078f18ff */
[----:B------:R-:W-:Y:S01]  /*0230*/  LOP3.LUT R4, R2, 0x38, R18, 0xf8, !PT ;  /* 0x0000003802047812 */ /* 0x000fe200078ef812 */
[----:B------:R-:W-:Y:S01]  /*0240*/  IMAD.IADD R6, R8, 0x1, -R3 ;  /* 0x0000000108067824 */ /* 0x000fe200078e0a03 */
[----:B------:R-:W-:Y:S02]  /*0250*/  SHF.R.U32.HI R3, RZ, 0x3, R2 ;  /* 0x00000003ff037819 */ /* 0x000fe40000011602 */
[C---:B------:R-:W-:Y:S01]  /*0260*/  LOP3.LUT R2, R224.reuse, 0xfffffff8, RZ, 0xc0, !PT ;  /* 0xfffffff8e0027812 */ /* 0x040fe200078ec0ff */
[----:B------:R-:W-:Y:S01]  /*0270*/  IMAD.SHL.U32 R224, R224, 0x40, RZ ;  /* 0x00000040e0e07824 */ /* 0x000fe200078e00ff */
[----:B------:R-:W-:-:S02]  /*0280*/  LEA.HI R10, R11, R20, RZ, 0x5 ;  /* 0x000000140b0a7211 */ /* 0x000fc400078f28ff */
[----:B------:R-:W-:Y:S01]  /*0290*/  LOP3.LUT R8, R4, R3, RZ, 0x3c, !PT ;  /* 0x0000000304087212 */ /* 0x000fe200078e3cff */
[----:B------:R-:W-:Y:S01]  /*02a0*/  IMAD.IADD R5, R0, 0x1, -R2 ;  /* 0x0000000100057824 */ /* 0x000fe200078e0a02 */
[----:B------:R-:W-:Y:S02]  /*02b0*/  LOP3.LUT R2, R10, 0xffffffe0, RZ, 0xc0, !PT ;  /* 0xffffffe00a027812 */ /* 0x000fe400078ec0ff */
[----:B------:R-:W-:Y:S02]  /*02c0*/  LOP3.LUT R0, R9, 0x1c0, RZ, 0xc0, !PT ;  /* 0x000001c009007812 */ /* 0x000fe400078ec0ff */
[----:B------:R-:W-:Y:S01]  /*02d0*/  SHF.R.S32.HI R250, RZ, 0x5, R10 ;  /* 0x00000005fffa7819 */ /* 0x000fe2000001140a */
[----:B------:R-:W-:Y:S01]  /*02e0*/  IMAD.IADD R16, R20, 0x1, -R2 ;  /* 0x0000000114107824 */ /* 0x000fe200078e0a02 */
[----:B------:R-:W-:Y:S02]  /*02f0*/  SHF.R.S32.HI R3, RZ, 0x1f, R10 ;  /* 0x0000001fff037819 */ /* 0x000fe4000001140a */
[----:B------:R-:W-:Y:S01]  /*0300*/  LOP3.LUT R4, R0, 0x8, R12, 0xf8, !PT ;  /* 0x0000000800047812 */ /* 0x000fe200078ef80c */
[----:B------:R-:W-:Y:S01]  /*0310*/  IMAD.MOV.U32 R12, RZ, RZ, 0x10 ;  /* 0x00000010ff0c7424 */ /* 0x000fe200078e00ff */
[----:B------:R-:W-:-:S02]  /*0320*/  SHF.R.U32.HI R2, RZ, 0x3, R0 ;  /* 0x00000003ff027819 */ /* 0x000fc40000011600 */
[----:B------:R-:W-:Y:S01]  /*0330*/  LEA.HI R9, R11, R20, RZ, 0x6 ;  /* 0x000000140b097211 */ /* 0x000fe200078f30ff */
[----:B------:R-:W-:Y:S01]  /*0340*/  IMAD.MOV.U32 R11, RZ, RZ, 0x20 ;  /* 0x00000020ff0b7424 */ /* 0x000fe200078e00ff */
[----:B------:R-:W-:Y:S02]  /*0350*/  LEA.HI R0, R3, R250, RZ, 0x3 ;  /* 0x000000fa03007211 */ /* 0x000fe400078f18ff */
[----:B------:R-:W-:Y:S02]  /*0360*/  SHF.R.S32.HI R3, RZ, 0x1f, R16 ;  /* 0x0000001fff037819 */ /* 0x000fe40000011410 */
[----:B------:R-:W-:Y:S01]  /*0370*/  LOP3.LUT R10, R4, R2, RZ, 0x3c, !PT ;  /* 0x00000002040a7212 */ /* 0x000fe200078e3cff */
[----:B------:R-:W-:Y:S01]  /*0380*/  IMAD.SHL.U32 R2, R9, 0x8, RZ ;  /* 0x0000000809027824 */ /* 0x000fe200078e00ff */
[----:B------:R-:W-:Y:S02]  /*0390*/  LOP3.LUT R0, R0, 0xffffff8, RZ, 0xc0, !PT ;  /* 0x0ffffff800007812 */ /* 0x000fe400078ec0ff */
[----:B------:R-:W-:-:S02]  /*03a0*/  LEA.HI R9, R3, R16, RZ, 0x2 ;  /* 0x0000001003097211 */ /* 0x000fc400078f10ff */
[----:B------:R-:W-:Y:S02]  /*03b0*/  LOP3.LUT R3, R6, 0x1, RZ, 0xc0, !PT ;  /* 0x0000000106037812 */ /* 0x000fe400078ec0ff */
[----:B------:R-:W-:Y:S01]  /*03c0*/  LOP3.LUT R8, R8, 0x7ffffe00, R2, 0xf8, !PT ;  /* 0x7ffffe0008087812 */ /* 0x000fe200078ef802 */
[----:B------:R-:W-:Y:S01]  /*03d0*/  IMAD.IADD R2, R250, 0x1, -R0 ;  /* 0x00000001fa027824 */ /* 0x000fe200078e0a00 */
[----:B------:R-:W-:Y:S02]  /*03e0*/  SHF.R.S32.HI R0, RZ, 0x2, R9 ;  /* 0x00000002ff007819 */ /* 0x000fe40000011409 */
[----:B------:R-:W-:Y:S01]  /*03f0*/  ISETP.NE.U32.AND P0, PT, R3, 0x1, PT ;  /* 0x000000010300780c */ /* 0x000fe20003f05070 */
[----:B------:R-:W-:Y:S01]  /*0400*/  IMAD.SHL.U32 R3, R5, 0x40, RZ ;  /* 0x0000004005037824 */ /* 0x000fe200078e00ff */
[----:B------:R-:W-:Y:S01]  /*0410*/  LOP3.LUT R4, R13, 0xfffffffc, RZ, 0xc0, !PT ;  /* 0xfffffffc0d047812 */ /* 0x000fe200078ec0ff */
[----:B------:R-:W-:Y:S01]  /*0420*/  IMAD R15, R2, 0x10, R0 ;  /* 0x00000010020f7824 */ /* 0x000fe200078e0200 */
[----:B------:R-:W-:Y:S01]  /*0430*/  LOP3.LUT P4, RZ, R5, 0x2, RZ, 0xc0, !PT ;  /* 0x0000000205ff7812 */ /* 0x000fe2000788c0ff */
[----:B------:R-:W-:Y:S01]  /*0440*/  IMAD.SHL.U32 R2, R225, 0x8, RZ ;  /* 0x00000008e1027824 */ /* 0x000fe200078e00ff */
[----:B------:R-:W-:Y:S01]  /*0450*/  LOP3.LUT R0, R3, 0x1c0, RZ, 0xc0, !PT ;  /* 0x000001c003007812 */ /* 0x000fe200078ec0ff */
[----:B------:R-:W-:Y:S01]  /*0460*/  IMAD.IADD R3, R20, 0x1, -R4 ;  /* 0x0000000114037824 */ /* 0x000fe200078e0a04 */
[----:B------:R-:W-:Y:S01]  /*0470*/  LOP3.LUT P3, RZ, R5, 0x4, RZ, 0xc0, !PT ;  /* 0x0000000405ff7812 */ /* 0x000fe2000786c0ff */
[----:B------:R-:W-:Y:S01]  /*0480*/  IMAD.SHL.U32 R4, R6, 0x40, RZ ;  /* 0x0000004006047824 */ /* 0x000fe200078e00ff */
[----:B------:R-:W-:Y:S01]  /*0490*/  LOP3.LUT R5, R0, 0x8, R2, 0xf8, !PT ;  /* 0x0000000800057812 */ /* 0x000fe200078ef802 */
[----:B------:R-:W-:Y:S01]  /*04a0*/  STL [R1+0x94], R15 ;  /* 0x0000940f01007387 */ /* 0x000fe20000100800 */
[----:B------:R-:W-:Y:S01]  /*04b0*/  SHF.R.U32.HI R2, RZ, 0x3, R0 ;  /* 0x00000003ff027819 */ /* 0x000fe20000011600 */
[----:B------:R-:W-:Y:S01]  /*04c0*/  IMAD R225, R225, 0x200, R10 ;  /* 0x00000200e1e17824 */ /* 0x000fe200078e020a */
[----:B------:R-:W-:Y:S01]  /*04d0*/  LEA.HI R0, R3, R3, RZ, 0x1 ;  /* 0x0000000303007211 */ /* 0x000fe200078f08ff */
[----:B------:R-:W-:Y:S01]  /*04e0*/  STL [R1+0x64], R14 ;  /* 0x0000640e01007387 */ /* 0x000fe20000100800 */
[----:B------:R-:W-:Y:S01]  /*04f0*/  LOP3.LUT R5, R5, R2, RZ, 0x3c, !PT ;  /* 0x0000000205057212 */ /* 0x000fe200078e3cff */
[----:B------:R-:W-:Y:S01]  /*0500*/  IMAD.MOV.U32 R10, RZ, RZ, 0x40 ;  /* 0x00000040ff0a7424 */ /* 0x000fe200078e00ff */
[----:B------:R-:W-:-:S02]  /*0510*/  LOP3.LUT R0, R0, 0x1ffffffe, RZ, 0xc0, !PT ;  /* 0x1ffffffe00007812 */ /* 0x000fc400078ec0ff */
[----:B------:R-:W-:Y:S02]  /*0520*/  LOP3.LUT R2, R4, 0x1c0, RZ, 0xc0, !PT ;  /* 0x000001c004027812 */ /* 0x000fe400078ec0ff */
[----:B------:R-:W-:Y:S01]  /*0530*/  R2P PR, R6, 0x6 ;  /* 0x0000000606007804 */ /* 0x000fe20000000000 */
[----:B------:R-:W-:Y:S01]  /*0540*/  IMAD.IADD R6, R3, 0x1, -R0 ;  /* 0x0000000103067824 */ /* 0x000fe200078e0a00 */
[----:B------:R-:W-:Y:S01]  /*0550*/  LEA.HI R0, R2, R2, RZ, 0x1d ;  /* 0x0000000202007211 */ /* 0x000fe200078fe8ff */
[----:B------:R-:W-:Y:S01]  /*0560*/  IMAD R3, R250, 0x200, R3 ;  /* 0x00000200fa037824 */ /* 0x000fe200078e0203 */
[----:B------:R-:W-:Y:S02]  /*0570*/  SEL R2, R12, 0xfffffff0, !P4 ;  /* 0xfffffff00c027807 */ /* 0x000fe40006000000 */
[----:B------:R-:W-:Y:S01]  /*0580*/  SEL R249, R11, 0xffffffe0, !P3 ;  /* 0xffffffe00bf97807 */ /* 0x000fe20005800000 */
[----:B------:R-:W-:Y:S01]  /*0590*/  IMAD.U32 R4, R3, 0x2, R0 ;  /* 0x0000000203047824 */ /* 0x000fe200078e0000 */
[----:B------:R-:W-:Y:S01]  /*05a0*/  IADD3 R3, R18, 0x40, RZ ;  /* 0x0000004012037810 */ /* 0x000fe20007ffe0ff */
[----:B------:R-:W-:Y:S01]  /*05b0*/  IMAD R0, R7, 0x20, R17 ;  /* 0x0000002007007824 */ /* 0x000fe200078e0211 */
[----:B------:R-:W-:Y:S01]  /*05c0*/  SHF.R.S32.HI R19, RZ, 0x1f, R18 ;  /* 0x0000001fff137819 */ /* 0x000fe20000011412 */
[----:B------:R-:W-:Y:S01]  /*05d0*/  IMAD.IADD R249, R2, 0x1, R249 ;  /* 0x0000000102f97824 */ /* 0x000fe200078e02f9 */
[----:B------:R-:W-:-:S02]  /*05e0*/  IADD3 R2, R18, 0x80, RZ ;  /* 0x0000008012027810 */ /* 0x000fc40007ffe0ff */
[----:B------:R1:W-:Y:S01]  /*05f0*/  STL [R1+0x8c], R0 ;  /* 0x00008c0001007387 */ /* 0x0003e20000100800 */
[----:B------:R-:W-:Y:S02]  /*0600*/  LOP3.LUT R224, R5, 0x7ffffe00, R224, 0xf8, !PT ;  /* 0x7ffffe0005e07812 */ /* 0x000fe400078ef8e0 */
[C---:B------:R-:W-:Y:S01]  /*0610*/  LOP3.LUT P5, RZ, R7.reuse, 0x4, RZ, 0xc0, !PT ;  /* 0x0000000407ff7812 */ /* 0x040fe200078ac0ff */
[----:B------:R2:W-:Y:S01]  /*0620*/  STL [R1+0x44], R3 ;  /* 0x0000440301007387 */ /* 0x0005e20000100800 */
[----:B------:R-:W-:Y:S02]  /*0630*/  LOP3.LUT P6, RZ, R7, 0x2, RZ, 0xc0, !PT ;  /* 0x0000000207ff7812 */ /* 0x000fe400078cc0ff */
[----:B------:R-:W-:Y:S01]  /*0640*/  SEL R5, R11, 0xffffffe0, !P1 ;  /* 0xffffffe00b057807 */ /* 0x000fe20004800000 */
[----:B------:R3:W-:Y:S01]  /*0650*/  STL [R1+0x48], R2 ;  /* 0x0000480201007387 */ /* 0x0007e20000100800 */
[----:B------:R-:W-:Y:S02]  /*0660*/  LEA R4, R4, 0x80, 0x1 ;  /* 0x0000008004047811 */ /* 0x000fe400078e08ff */
[----:B------:R-:W-:Y:S01]  /*0670*/  LEA R224, R224, 0x100, 0x1 ;  /* 0x00000100e0e07811 */ /* 0x000fe200078e08ff */
[----:B------:R-:W-:Y:S01]  /*0680*/  STL.64 [R1+0x38], R18 ;  /* 0x0000381201007387 */ /* 0x000fe20000100a00 */
[----:B------:R-:W-:-:S02]  /*0690*/  LEA R225, R225, 0xc100, 0x1 ;  /* 0x0000c100e1e17811 */ /* 0x000fc400078e08ff */
[----:B------:R-:W-:Y:S01]  /*06a0*/  SEL R226, R10, 0xffffffc0, !P5 ;  /* 0xffffffc00ae27807 */ /* 0x000fe20006800000 */
[--C-:B------:R-:W-:Y:S01]  /*06b0*/  IMAD R250, R250, 0x800, R224.reuse ;  /* 0x00000800fafa7824 */ /* 0x100fe200078e02e0 */
[----:B------:R-:W-:Y:S01]  /*06c0*/  IADD3 R231, R225, 0x20, RZ ;  /* 0x00000020e1e77810 */ /* 0x000fe20007ffe0ff */
[----:B------:R-:W-:Y:S01]  /*06d0*/  IMAD R249, R249, 0x2, R224 ;  /* 0x00000002f9f97824 */ /* 0x000fe200078e02e0 */
[C---:B------:R-:W-:Y:S01]  /*06e0*/  @P6 IADD3 R231, R225.reuse, -0x20, RZ ;  /* 0xffffffe0e1e76810 */ /* 0x040fe20007ffe0ff */
[----:B------:R-:W-:-:S03]  /*06f0*/  IMAD.IADD R229, R225, 0x1, R226 ;  /* 0x00000001e1e57824 */ /* 0x000fc600078e02e2 */
[----:B------:R-:W-:Y:S01]  /*0700*/  IADD3 R248, R231, 0x800, RZ ;  /* 0x00000800e7f87810 */ /* 0x000fe20007ffe0ff */
[----:B------:R-:W-:Y:S01]  /*0710*/  IMAD.IADD R226, R226, 0x1, R231 ;  /* 0x00000001e2e27824 */ /* 0x000fe200078e02e7 */
[----:B-1----:R-:W-:Y:S02]  /*0720*/  LOP3.LUT R0, R9, 0x7ffffffc, RZ, 0xc0, !PT ;  /* 0x7ffffffc09007812 */ /* 0x002fe400078ec0ff */
[C---:B------:R-:W-:Y:S02]  /*0730*/  IADD3 R247, R231.reuse, 0x1000, RZ ;  /* 0x00001000e7f77810 */ /* 0x040fe40007ffe0ff */
[----:B--2---:R-:W-:Y:S01]  /*0740*/  SHF.R.S32.HI R3, RZ, 0x1f, R3 ;  /* 0x0000001fff037819 */ /* 0x004fe20000011403 */
[----:B------:R-:W-:Y:S01]  /*0750*/  IMAD.IADD R0, R16, 0x1, -R0 ;  /* 0x0000000110007824 */ /* 0x000fe200078e0a00 */
[C---:B------:R-:W-:Y:S02]  /*0760*/  IADD3 R246, R231.reuse, 0x1800, RZ ;  /* 0x00001800e7f67810 */ /* 0x040fe40007ffe0ff */
[----:B---3--:R-:W-:Y:S01]  /*0770*/  SHF.R.S32.HI R2, RZ, 0x1f, R2 ;  /* 0x0000001fff027819 */ /* 0x008fe20000011402 */
[----:B------:R1:W-:Y:S01]  /*0780*/  STL [R1+0x60], R3 ;  /* 0x0000600301007387 */ /* 0x0003e20000100800 */
[----:B------:R-:W-:Y:S01]  /*0790*/  IMAD.SHL.U32 R7, R0, 0x2, RZ ;  /* 0x0000000200077824 */ /* 0x000fe200078e00ff */
[C---:B------:R-:W-:Y:S01]  /*07a0*/  IADD3 R245, R231.reuse, 0x2000, RZ ;  /* 0x00002000e7f57810 */ /* 0x040fe20007ffe0ff */
[----:B------:R-:W-:Y:S01]  /*07b0*/  IMAD R0, R6, 0x8, R15 ;  /* 0x0000000806007824 */ /* 0x000fe200078e020f */
[----:B------:R2:W-:Y:S01]  /*07c0*/  STL [R1+0x5c], R2 ;  /* 0x00005c0201007387 */ /* 0x0005e20000100800 */
[----:B------:R-:W-:-:S02]  /*07d0*/  IADD3 R244, R231, 0x2800, RZ ;  /* 0x00002800e7f47810 */ /* 0x000fc40007ffe0ff */
        /* <DEDUP_REMOVED lines=8> */
[C---:B------:R-:W-:Y:S02]  /*0860*/  IADD3 R235, R231.reuse, 0x7000, RZ ;  /* 0x00007000e7eb7810 */ /* 0x040fe40007ffe0ff */
[----:B-1----:R-:W-:Y:S02]  /*0870*/  SEL R3, R10, 0xffffffc0, !P2 ;  /* 0xffffffc00a037807 */ /* 0x002fe40005000000 */
[C---:B------:R-:W-:Y:S01]  /*0880*/  IADD3 R234, R231.reuse, 0x7800, RZ ;  /* 0x00007800e7ea7810 */ /* 0x040fe20007ffe0ff */
[----:B--2---:R-:W-:Y:S01]  /*0890*/  IMAD.SHL.U32 R2, R8, 0x2, RZ ;  /* 0x0000000208027824 */ /* 0x004fe200078e00ff */
[C---:B------:R-:W-:Y:S01]  /*08a0*/  IADD3 R233, R231.reuse, 0x8000, RZ ;  /* 0x00008000e7e97810 */ /* 0x040fe20007ffe0ff */
[C---:B------:R-:W-:Y:S01]  /*08b0*/  IMAD.IADD R8, R4.reuse, 0x1, R5 ;  /* 0x0000000104087824 */ /* 0x040fe200078e0205 */
[----:B------:R-:W-:Y:S01]  /*08c0*/  IADD3 R232, R231, 0x8800, RZ ;  /* 0x00008800e7e87810 */ /* 0x000fe20007ffe0ff */
[----:B------:R-:W-:Y:S01]  /*08d0*/  IMAD.IADD R6, R4, 0x1, R3 ;  /* 0x0000000104067824 */ /* 0x000fe200078e0203 */
[----:B------:R1:W-:Y:S04]  /*08e0*/  STL [R1+0x4], R2 ;  /* 0x0000040201007387 */ /* 0x0003e80000100800 */
[----:B------:R2:W-:Y:S04]  /*08f0*/  STL [R1+0x54], R7 ;  /* 0x0000540701007387 */ /* 0x0005e80000100800 */
[----:B------:R3:W-:Y:S04]  /*0900*/  STL [R1+0x88], R0 ;  /* 0x0000880001007387 */ /* 0x0007e80000100800 */
[----:B------:R4:W-:Y:S04]  /*0910*/  STL [R1+0x68], R4 ;  /* 0x0000680401007387 */ /* 0x0009e80000100800 */
[----:B------:R-:W-:Y:S04]  /*0920*/  STL [R1+0x84], R6 ;  /* 0x0000840601007387 */ /* 0x000fe80000100800 */
[----:B------:R-:W-:Y:S01]  /*0930*/  STL [R1+0x74], R8 ;  /* 0x0000740801007387 */ /* 0x000fe20000100800 */
[----:B-1----:R-:W-:-:S02]  /*0940*/  SEL R2, R11, 0xffffffe0, !P4 ;  /* 0xffffffe00b027807 */ /* 0x002fc40006000000 */
[----:B--2---:R-:W-:-:S03]  /*0950*/  IADD3 R7, R4, -0x10, RZ ;  /* 0xfffffff004077810 */ /* 0x004fc60007ffe0ff */
[----:B------:R-:W-:Y:S01]  /*0960*/  IMAD.IADD R228, R224, 0x1, R2 ;  /* 0x00000001e0e47824 */ /* 0x000fe200078e0202 */
[----:B------:R-:W-:Y:S01]  /*0970*/  @P0 IADD3 R7, R4, 0x10, RZ ;  /* 0x0000001004070810 */ /* 0x000fe20007ffe0ff */
[----:B------:R-:W-:Y:S01]  /*0980*/  IMAD.IADD R251, R2, 0x1, R250 ;  /* 0x0000000102fb7824 */ /* 0x000fe200078e02fa */
[----:B---3--:R-:W-:Y:S01]  /*0990*/  SEL R0, R10, 0xffffffc0, !P3 ;  /* 0xffffffc00a007807 */ /* 0x008fe20005800000 */
[----:B----4-:R-:W-:-:S03]  /*09a0*/  IMAD.IADD R4, R8, 0x1, R3 ;  /* 0x0000000108047824 */ /* 0x010fc600078e0203 */
[C---:B------:R-:W-:Y:S01]  /*09b0*/  IADD3 R230, R0.reuse, R224, R2 ;  /* 0x000000e000e67210 */ /* 0x040fe20007ffe002 */
[----:B------:R-:W-:Y:S02]  /*09c0*/  IMAD.IADD R2, R0, 0x1, R250 ;  /* 0x0000000100027824 */ /* 0x000fe400078e02fa */
[----:B------:R-:W-:Y:S01]  /*09d0*/  IMAD.IADD R227, R224, 0x1, R0 ;  /* 0x00000001e0e37824 */ /* 0x000fe200078e0200 */
[----:B------:R1:W-:Y:S01]  /*09e0*/  STL [R1+0x80], R4 ;  /* 0x0000800401007387 */ /* 0x0003e20000100800 */
[----:B------:R-:W-:-:S03]  /*09f0*/  IMAD.IADD R252, R0, 0x1, R251 ;  /* 0x0000000100fc7824 */ /* 0x000fc600078e02fb */
[----:B------:R2:W-:Y:S01]  /*0a00*/  STL [R1+0x6c], R7 ;  /* 0x00006c0701007387 */ /* 0x0005e20000100800 */
[--C-:B-1----:R-:W-:Y:S02]  /*0a10*/  IMAD.IADD R4, R5, 0x1, R7.reuse ;  /* 0x0000000105047824 */ /* 0x102fe400078e0207 */
[----:B------:R-:W-:Y:S02]  /*0a20*/  IMAD.IADD R5, R3, 0x1, R7 ;  /* 0x0000000103057824 */ /* 0x000fe400078e0207 */
[----:B------:R-:W-:-:S03]  /*0a30*/  IMAD.IADD R3, R4, 0x1, R3 ;  /* 0x0000000104037824 */ /* 0x000fc600078e0203 */
[----:B------:R2:W-:Y:S04]  /*0a40*/  STL [R1+0x7c], R5 ;  /* 0x00007c0501007387 */ /* 0x0005e80000100800 */
[----:B------:R2:W-:Y:S04]  /*0a50*/  STL [R1+0x70], R4 ;  /* 0x0000700401007387 */ /* 0x0005e80000100800 */
[----:B------:R2:W-:Y:S04]  /*0a60*/  STL [R1+0x78], R3 ;  /* 0x0000780301007387 */ /* 0x0005e80000100800 */
[----:B------:R2:W-:Y:S02]  /*0a70*/  STL [R1], R2 ;  /* 0x0000000201007387 */ /* 0x0005e40000100800 */
.L_x_480:
[----:B--2---:R-:W2:Y:S01]  /*0a80*/  LDL R4, [R1+0x64] ;  /* 0x0000640001047983 */ /* 0x004ea20000100800 */
[----:B------:R-:W-:Y:S01]  /*0a90*/  IMAD.MOV.U32 R0, RZ, RZ, c[0x0][0x560] ;  /* 0x00015800ff007624 */ /* 0x000fe200078e00ff */
[----:B------:R-:W-:Y:S01]  /*0aa0*/  YIELD ;  /* 0x0000000000007946 */ /* 0x000fe20003800000 */
[----:B------:R-:W-:Y:S03]  /*0ab0*/  BSSY B0, `(.L_x_439) ;  /* 0x0000016000007945 */ /* 0x000fe60003800000 */
[----:B------:R-:W-:-:S13]  /*0ac0*/  ISETP.NE.AND P0, PT, R0, 0x1, PT ;  /* 0x000000010000780c */ /* 0x000fda0003f05270 */
[----:B--2---:R-:W-:Y:S01]  /*0ad0*/  @P0 IMAD.HI.U32 R0, R4, c[0x0][0x564], RZ ;  /* 0x0001590004000a27 */ /* 0x004fe200078e00ff */
[----:B------:R-:W-:-:S04]  /*0ae0*/  MOV R3, R4 ;  /* 0x0000000400037202 */ /* 0x000fc80000000f00 */
[----:B------:R-:W-:-:S04]  /*0af0*/  @P0 SHF.R.U32.HI R3, RZ, c[0x0][0x568], R0 ;  /* 0x00015a00ff030a19 */ /* 0x000fc80000011600 */
[----:B------:R-:W-:Y:S01]  /*0b00*/  ISETP.GE.AND P0, PT, R3, c[0x0][0x578], PT ;  /* 0x00015e0003007a0c */ /* 0x000fe20003f06270 */
[----:B------:R-:W-:-:S04]  /*0b10*/  IMAD.MOV R2, RZ, RZ, -R3 ;  /* 0x000000ffff027224 */ /* 0x000fc800078e0a03 */
[----:B------:R-:W-:-:S08]  /*0b20*/  IMAD R2, R2, c[0x0][0x560], R4 ;  /* 0x0001580002027a24 */ /* 0x000fd000078e0204 */
[----:B------:R-:W-:Y:S05]  /*0b30*/  @!P0 BRA `(.L_x_440) ;  /* 0x0000007000008947 */ /* 0x000fea0003800000 */
[----:B------:R-:W-:-:S04]  /*0b40*/  MOV R0, c[0x0][0x56c] ;  /* 0x00015b0000007a02 */ /* 0x000fc80000000f00 */
[----:B------:R-:W-:Y:S02]  /*0b50*/  ISETP.NE.AND P0, PT, R0, 0x1, PT ;  /* 0x000000010000780c */ /* 0x000fe40003f05270 */
[----:B------:R-:W-:-:S11]  /*0b60*/  MOV R0, R2 ;  /* 0x0000000200007202 */ /* 0x000fd60000000f00 */
[----:B------:R-:W-:-:S05]  /*0b70*/  @P0 IMAD.HI.U32 R4, R2, c[0x0][0x570], RZ ;  /* 0x00015c0002040a27 */ /* 0x000fca00078e00ff */
[----:B------:R-:W-:-:S05]  /*0b80*/  @P0 SHF.R.U32.HI R0, RZ, c[0x0][0x574], R4 ;  /* 0x00015d00ff000a19 */ /* 0x000fca0000011604 */
[----:B------:R-:W-:Y:S01]  /*0b90*/  IMAD R4, R0, c[0x0][0x56c], RZ ;  /* 0x00015b0000047a24 */ /* 0x000fe200078e02ff */
[----:B------:R-:W-:Y:S05]  /*0ba0*/  BRA `(.L_x_441) ;  /* 0x0000006000007947 */ /* 0x000fea0003800000 */
.L_x_440:
[----:B------:R-:W-:-:S04]  /*0bb0*/  MOV R0, c[0x0][0x554] ;  /* 0x0001550000007a02 */ /* 0x000fc80000000f00 */
[----:B------:R-:W-:Y:S02]  /*0bc0*/  ISETP.NE.AND P0, PT, R0, 0x1, PT ;  /* 0x000000010000780c */ /* 0x000fe40003f05270 */
[----:B------:R-:W-:-:S11]  /*0bd0*/  MOV R0, R2 ;  /* 0x0000000200007202 */ /* 0x000fd60000000f00 */
[----:B------:R-:W-:-:S05]  /*0be0*/  @P0 IMAD.HI.U32 R4, R2, c[0x0][0x558], RZ ;  /* 0x0001560002040a27 */ /* 0x000fca00078e00ff */
[----:B------:R-:W-:-:S05]  /*0bf0*/  @P0 SHF.R.U32.HI R0, RZ, c[0x0][0x55c], R4 ;  /* 0x00015700ff000a19 */ /* 0x000fca0000011604 */
[----:B------:R-:W-:Y:S02]  /*0c00*/  IMAD R4, R0, c[0x0][0x554], RZ ;  /* 0x0001550000047a24 */ /* 0x000fe400078e02ff */
.L_x_441:
[----:B------:R-:W-:Y:S05]  /*0c10*/  BSYNC B0 ;  /* 0x0000000000007941 */ /* 0x000fea0003800000 */
.L_x_439:
[----:B------:R-:W-:Y:S01]  /*0c20*/  LOP3.LUT R0, RZ, R0, RZ, 0x33, !PT ;  /* 0x00000000ff007212 */ /* 0x000fe200078e33ff */
[----:B------:R-:W-:Y:S01]  /*0c30*/  IMAD.MOV.U32 R51, RZ, RZ, c[0x0][0x2c4] ;  /* 0x0000b100ff337624 */ /* 0x000fe200078e00ff */
[----:B------:R-:W-:Y:S01]  /*0c40*/  MOV R5, c[0x0][0x548] ;  /* 0x0001520000057a02 */ /* 0x000fe20000000f00 */
[----:B------:R-:W-:Y:S01]  /*0c50*/  IMAD.IADD R2, R2, 0x1, -R4 ;  /* 0x0000000102027824 */ /* 0x000fe200078e0a04 */
[----:B------:R-:W-:Y:S01]  /*0c60*/  IADD3 R0, R0, c[0x0][0x53c], RZ ;  /* 0x00014f0000007a10 */ /* 0x000fe20007ffe0ff */
[----:B------:R-:W-:Y:S01]  /*0c70*/  IMAD.MOV.U32 R6, RZ, RZ, c[0x0][0x168] ;  /* 0x00005a00ff067624 */ /* 0x000fe200078e00ff */
[----:B------:R-:W-:Y:S01]  /*0c80*/  ISETP.NE.AND P1, PT, R51, 0x1, PT ;  /* 0x000000013300780c */ /* 0x000fe20003f25270 */
[----:B------:R-:W-:Y:S01]  /*0c90*/  IMAD R2, R3, c[0x0][0x554], R2 ;  /* 0x0001550003027a24 */ /* 0x000fe200078e0202 */
[----:B------:R-:W-:Y:S01]  /*0ca0*/  ISETP.NE.AND P0, PT, R5, 0x1, PT ;  /* 0x000000010500780c */ /* 0x000fe20003f05270 */
[----:B------:R-:W-:Y:S01]  /*0cb0*/  IMAD.SHL.U32 R133, R0, 0x80, RZ ;  /* 0x0000008000857824 */ /* 0x000fe200078e00ff */
[----:B------:R-:W-:Y:S01]  /*0cc0*/  ULDC UR4, c[0x0][0x1d0] ;  /* 0x0000740000047ab9 */ /* 0x000fe20000000800 */
[----:B------:R-:W-:Y:S01]  /*0cd0*/  CS2R R98, SRZ ;  /* 0x0000000000627805 */ /* 0x000fe2000001ff00 */
[----:B------:R-:W-:Y:S01]  /*0ce0*/  UIADD3 UR4, UR4, 0x5f, URZ ;  /* 0x0000005f04047890 */ /* 0x000fe2000fffe03f */
[----:B------:R-:W-:Y:S01]  /*0cf0*/  MOV R59, R2 ;  /* 0x00000002003b7202 */ /* 0x000fe20000000f00 */
[----:B------:R1:W-:Y:S01]  /*0d00*/  STL [R1+0x58], R133 ;  /* 0x0000588501007387 */ /* 0x0003e20000100800 */
[----:B------:R-:W-:Y:S01]  /*0d10*/  IADD3 R0, R133, 0x7f, RZ ;  /* 0x0000007f85007810 */ /* 0x000fe20007ffe0ff */
[----:B------:R-:W-:Y:S01]  /*0d20*/  UIMAD.WIDE UR4, UR4, 0x2aaaaaab, URZ ;  /* 0x2aaaaaab040478a5 */ /* 0x000fe2000f8e023f */
[----:B------:R-:W-:Y:S01]  /*0d30*/  CS2R R96, SRZ ;  /* 0x0000000000607805 */ /* 0x000fe2000001ff00 */
[----:B------:R-:W-:Y:S01]  /*0d40*/  CS2R R94, SRZ ;  /* 0x00000000005e7805 */ /* 0x000fe2000001ff00 */
[----:B------:R-:W-:Y:S01]  /*0d50*/  IMAD.MOV.U32 R92, RZ, RZ, RZ ;  /* 0x000000ffff5c7224 */ /* 0x000fe200078e00ff */
[----:B------:R-:W-:Y:S01]  /*0d60*/  USHF.R.U32.HI UR4, URZ, 0x1f, UR5 ;  /* 0x0000001f3f047899 */ /* 0x000fe20008011605 */
[----:B------:R-:W-:Y:S01]  /*0d70*/  @P1 IMAD.HI.U32 R4, R0, c[0x0][0x2c8], RZ ;  /* 0x0000b20000041a27 */ /* 0x000fe200078e00ff */
[----:B------:R-:W-:Y:S01]  /*0d80*/  MOV R90, RZ ;  /* 0x000000ff005a7202 */ /* 0x000fe20000000f00 */
[----:B------:R-:W-:Y:S01]  /*0d90*/  CS2R R8, SRZ ;  /* 0x0000000000087805 */ /* 0x000fe2000001ff00 */
[----:B------:R-:W-:Y:S01]  /*0da0*/  ULEA.HI.SX32 UR4, UR5, UR4, 0x1c ;  /* 0x0000000405047291 */ /* 0x000fe2000f8fe23f */
[----:B------:R-:W-:Y:S01]  /*0db0*/  @P0 IMAD.HI.U32 R3, R2, c[0x0][0x54c], RZ ;  /* 0x0001530002030a27 */ /* 0x000fe200078e00ff */
[----:B------:R-:W-:Y:S01]  /*0dc0*/  @P1 SHF.R.U32.HI R0, RZ, c[0x0][0x2cc], R4 ;  /* 0x0000b300ff001a19 */ /* 0x000fe20000011604 */
[----:B------:R-:W-:Y:S01]  /*0dd0*/  CS2R R10, SRZ ;  /* 0x00000000000a7805 */ /* 0x000fe2000001ff00 */
[----:B------:R-:W-:Y:S01]  /*0de0*/  IADD3 R4, -R6, 0x60, RZ ;  /* 0x0000006006047810 */ /* 0x000fe20007ffe1ff */
[----:B------:R-:W-:Y:S01]  /*0df0*/  IMAD.MOV.U32 R88, RZ, RZ, RZ ;  /* 0x000000ffff587224 */ /* 0x000fe200078e00ff */
[----:B------:R-:W-:Y:S01]  /*0e00*/  @P0 SHF.R.U32.HI R59, RZ, c[0x0][0x550], R3 ;  /* 0x00015400ff3b0a19 */ /* 0x000fe20000011603 */
[----:B------:R-:W-:Y:S01]  /*0e10*/  CS2R R6, SRZ ;  /* 0x0000000000067805 */ /* 0x000fe2000001ff00 */
[----:B------:R-:W-:Y:S01]  /*0e20*/  IADD3 R0, R0, c[0x0][0x1d0], R4 ;  /* 0x0000740000007a10 */ /* 0x000fe20007ffe004 */
[----:B------:R-:W-:Y:S01]  /*0e30*/  IMAD.MOV.U32 R86, RZ, RZ, RZ ;  /* 0x000000ffff567224 */ /* 0x000fe200078e00ff */
[----:B------:R-:W-:Y:S01]  /*0e40*/  MOV R84, RZ ;  /* 0x000000ff00547202 */ /* 0x000fe20000000f00 */
[----:B------:R1:W-:Y:S01]  /*0e50*/  STL [R1+0x50], R59 ;  /* 0x0000503b01007387 */ /* 0x0003e20000100800 */
[----:B------:R-:W-:Y:S01]  /*0e60*/  IMAD.MOV.U32 R82, RZ, RZ, RZ ;  /* 0x000000ffff527224 */ /* 0x000fe200078e00ff */
[----:B------:R-:W-:Y:S01]  /*0e70*/  MOV R78, RZ ;  /* 0x000000ff004e7202 */ /* 0x000fe20000000f00 */
[----:B------:R-:W-:Y:S01]  /*0e80*/  IMAD.HI R3, R0, 0x2aaaaaab, RZ ;  /* 0x2aaaaaab00037827 */ /* 0x000fe200078e02ff */
[----:B------:R-:W-:Y:S01]  /*0e90*/  CS2R R12, SRZ ;  /* 0x00000000000c7805 */ /* 0x000fe2000001ff00 */
[----:B------:R-:W-:Y:S01]  /*0ea0*/  CS2R R14, SRZ ;  /* 0x00000000000e7805 */ /* 0x000fe2000001ff00 */
[----:B------:R-:W-:Y:S01]  /*0eb0*/  MOV R72, RZ ;  /* 0x000000ff00487202 */ /* 0x000fe20000000f00 */
[----:B------:R-:W-:Y:S01]  /*0ec0*/  IMAD.MOV R0, RZ, RZ, -R59 ;  /* 0x000000ffff007224 */ /* 0x000fe200078e0a3b */
[----:B------:R-:W-:Y:S01]  /*0ed0*/  SHF.R.U32.HI R4, RZ, 0x1f, R3 ;  /* 0x0000001fff047819 */ /* 0x000fe20000011603 */
[----:B------:R-:W-:Y:S01]  /*0ee0*/  IMAD.MOV.U32 R80, RZ, RZ, RZ ;  /* 0x000000ffff507224 */ /* 0x000fe200078e00ff */
[----:B------:R-:W-:Y:S01]  /*0ef0*/  CS2R R16, SRZ ;  /* 0x0000000000107805 */ /* 0x000fe2000001ff00 */
[----:B------:R-:W-:Y:S01]  /*0f00*/  IMAD R61, R0, c[0x0][0x548], R2 ;  /* 0x00015200003d7a24 */ /* 0x000fe200078e0202 */
[----:B------:R-:W-:Y:S01]  /*0f10*/  LEA.HI.SX32 R3, R3, R4, 0x1c ;  /* 0x0000000403037211 */ /* 0x000fe200078fe2ff */
[----:B------:R-:W-:Y:S01]  /*0f20*/  IMAD.MOV.U32 R76, RZ, RZ, RZ ;  /* 0x000000ffff4c7224 */ /* 0x000fe200078e00ff */
[----:B------:R-:W-:Y:S01]  /*0f30*/  PRMT R0, RZ, 0x7610, R0 ;  /* 0x00007610ff007816 */ /* 0x000fe20000000000 */
[----:B------:R-:W-:Y:S01]  /*0f40*/  CS2R R4, SRZ ;  /* 0x0000000000047805 */ /* 0x000fe2000001ff00 */
[----:B------:R1:W-:Y:S01]  /*0f50*/  STL [R1+0x4c], R61 ;  /* 0x00004c3d01007387 */ /* 0x0003e20000100800 */
[----:B------:R-:W-:Y:S01]  /*0f60*/  IMNMX R135, R3, UR4, PT ;  /* 0x0000000403877c17 */ /* 0x000fe2000b800200 */
[----:B------:R-:W-:Y:S01]  /*0f70*/  IMAD.MOV.U32 R74, RZ, RZ, RZ ;  /* 0x000000ffff4a7224 */ /* 0x000fe200078e00ff */
[----:B------:R-:W-:Y:S01]  /*0f80*/  MOV R66, RZ ;  /* 0x000000ff00427202 */ /* 0x000fe20000000f00 */
[----:B------:R-:W-:Y:S01]  /*0f90*/  IMAD.MOV.U32 R70, RZ, RZ, RZ ;  /* 0x000000ffff467224 */ /* 0x000fe200078e00ff */
[----:B------:R-:W-:Y:S01]  /*0fa0*/  ISETP.GE.AND P0, PT, R135, 0x1, PT ;  /* 0x000000018700780c */ /* 0x000fe20003f06270 */
[----:B------:R-:W-:Y:S01]  /*0fb0*/  IMAD.MOV.U32 R68, RZ, RZ, RZ ;  /* 0x000000ffff447224 */ /* 0x000fe200078e00ff */
[----:B------:R-:W-:Y:S01]  /*0fc0*/  CS2R R18, SRZ ;  /* 0x0000000000127805 */ /* 0x000fe2000001ff00 */
[----:B------:R-:W-:Y:S01]  /*0fd0*/  IMAD.MOV.U32 R64, RZ, RZ, RZ ;  /* 0x000000ffff407224 */ /* 0x000fe200078e00ff */
[----:B------:R-:W-:Y:S01]  /*0fe0*/  MOV R62, RZ ;  /* 0x000000ff003e7202 */ /* 0x000fe20000000f00 */
        /* <DEDUP_REMOVED lines=45> */
[----:B------:R-:W-:Y:S05]  /*12c0*/  @!P0 BRA `(.L_x_442) ;  /* 0x0000e3b000008947 */ /* 0x000fea0003800000 */
[----:B-1----:R-:W-:Y:S01]  /*12d0*/  ISETP.NE.U32.AND P0, PT, RZ, c[0x0][0x340], PT ;  /* 0x0000d000ff007a0c */ /* 0x002fe20003f05070 */
[----:B------:R-:W2:Y:S03]  /*12e0*/  LDL.64 R100, [R1+0x38] ;  /* 0x0000380001647983 */ /* 0x000ea60000100a00 */
[----:B------:R-:W-:Y:S01]  /*12f0*/  ISETP.NE.AND.EX P0, PT, RZ, c[0x0][0x344], PT, P0 ;  /* 0x0000d100ff007a0c */ /* 0x000fe20003f05300 */
[----:B------:R-:W3:Y:S04]  /*1300*/  LDL R57, [R1+0x44] ;  /* 0x0000440001397983 */ /* 0x000ee80000100800 */
[----:B------:R-:W4:Y:S08]  /*1310*/  LDL R53, [R1+0x48] ;  /* 0x0000480001357983 */ /* 0x000f300000100800 */
[----:B------:R-:W-:-:S05]  /*1320*/  @P0 MOV R2, 0x4 ;  /* 0x0000000400020802 */ /* 0x000fca0000000f00 */
[----:B------:R-:W-:-:S05]  /*1330*/  @P0 IMAD.WIDE R2, R59, R2, c[0x0][0x340] ;  /* 0x0000d0003b020625 */ /* 0x000fca00078e0202 */
[----:B------:R1:W5:Y:S04]  /*1340*/  @P0 LDG.E R0, [R2.64] ;  /* 0x0000000602000981 */ /* 0x000368000c1e1900 */
[----:B------:R-:W1:Y:S02]  /*1350*/  S2R R63, SR_TID.X ;  /* 0x00000000003f7919 */ /* 0x000e640000002100 */
[----:B-1----:R-:W-:-:S04]  /*1360*/  SHF.R.S32.HI R55, RZ, 0x1f, R63 ;  /* 0x0000001fff377819 */ /* 0x002fc8000001143f */
[----:B------:R-:W-:-:S04]  /*1370*/  LEA.HI R55, R55, R63, RZ, 0x3 ;  /* 0x0000003f37377211 */ /* 0x000fc800078f18ff */
[----:B------:R-:W-:-:S04]  /*1380*/  SHF.R.S32.HI R55, RZ, 0x3, R55 ;  /* 0x00000003ff377819 */ /* 0x000fc80000011437 */
[----:B------:R-:W-:-:S05]  /*1390*/  SHF.R.S32.HI R7, RZ, 0x1f, R55 ;  /* 0x0000001fff077819 */ /* 0x000fca0000011437 */
[C---:B------:R-:W-:Y:S02]  /*13a0*/  IMAD R6, R7.reuse, c[0x0][0x1e0], RZ ;  /* 0x0000780007067a24 */ /* 0x040fe400078e02ff */
[----:B------:R-:W-:Y:S02]  /*13b0*/  IMAD R7, R7, c[0x0][0x208], RZ ;  /* 0x0000820007077a24 */ /* 0x000fe400078e02ff */
[C---:B------:R-:W-:Y:S01]  /*13c0*/  IMAD R6, R55.reuse, c[0x0][0x1e4], R6 ;  /* 0x0000790037067a24 */ /* 0x040fe200078e0206 */
[----:B------:R-:W-:Y:S01]  /*13d0*/  SHF.R.S32.HI R10, RZ, 0x1f, R61 ;  /* 0x0000001fff0a7819 */ /* 0x000fe2000001143d */
[----:B------:R-:W-:-:S04]  /*13e0*/  IMAD R7, R55, c[0x0][0x20c], R7 ;  /* 0x0000830037077a24 */ /* 0x000fc800078e0207 */
[----:B------:R-:W-:-:S04]  /*13f0*/  IMAD R9, R10, c[0x0][0x210], RZ ;  /* 0x000084000a097a24 */ /* 0x000fc800078e02ff */
[----:B------:R-:W-:Y:S01]  /*1400*/  IMAD R9, R61, c[0x0][0x214], R9 ;  /* 0x000085003d097a24 */ /* 0x000fe200078e0209 */
[----:B------:R-:W-:Y:S01]  /*1410*/  WARPSYNC 0xffffffff ;  /* 0xffffffff00007948 */ /* 0x000fe20003800000 */
[----:B--2---:R-:W-:Y:S01]  /*1420*/  IMAD.WIDE.U32 R4, R55, c[0x0][0x1e0], R100 ;  /* 0x0000780037047a25 */ /* 0x004fe200078e0064 */
[----:B---3--:R-:W-:-:S03]  /*1430*/  ISETP.GE.AND P3, PT, R57, c[0x0][0x1d4], PT ;  /* 0x0000750039007a0c */ /* 0x008fc60003f66270 */
[----:B------:R-:W-:Y:S01]  /*1440*/  IMAD.WIDE.U32 R2, R55, c[0x0][0x208], R100 ;  /* 0x0000820037027a25 */ /* 0x000fe200078e0064 */
[----:B------:R-:W-:-:S03]  /*1450*/  ISETP.GE.AND P4, PT, R100, c[0x0][0x1d4], PT ;  /* 0x0000750064007a0c */ /* 0x000fc60003f86270 */
[----:B------:R-:W-:Y:S01]  /*1460*/  IMAD.IADD R5, R5, 0x1, R6 ;  /* 0x0000000105057824 */ /* 0x000fe200078e0206 */
[----:B------:R-:W-:Y:S02]  /*1470*/  SEL R6, RZ, 0xffffffff, P3 ;  /* 0xffffffffff067807 */ /* 0x000fe40001800000 */
[----:B------:R-:W-:Y:S01]  /*1480*/  IADD3 R3, R3, R7, RZ ;  /* 0x0000000703037210 */ /* 0x000fe20007ffe0ff */
[----:B------:R-:W-:Y:S01]  /*1490*/  IMAD R7, R10, c[0x0][0x1e8], RZ ;  /* 0x00007a000a077a24 */ /* 0x000fe200078e02ff */
[----:B------:R-:W-:Y:S01]  /*14a0*/  SEL R8, RZ, 0x1, P4 ;  /* 0x00000001ff087807 */ /* 0x000fe20002000000 */
[----:B------:R-:W-:Y:S02]  /*14b0*/  IMAD.SHL.U32 R6, R6, 0x2, RZ ;  /* 0x0000000206067824 */ /* 0x000fe400078e00ff */
[C---:B------:R-:W-:Y:S02]  /*14c0*/  IMAD R7, R61.reuse, c[0x0][0x1ec], R7 ;  /* 0x00007b003d077a24 */ /* 0x040fe400078e0207 */
[----:B------:R-:W-:Y:S01]  /*14d0*/  IMAD.WIDE.U32 R4, R61, c[0x0][0x1e8], R4 ;  /* 0x00007a003d047a25 */ /* 0x000fe200078e0004 */
[----:B------:R-:W-:-:S02]  /*14e0*/  LOP3.LUT R11, R6, 0x2, R8, 0xe2, !PT ;  /* 0x00000002060b7812 */ /* 0x000fc400078ee208 */
[----:B------:R-:W-:Y:S01]  /*14f0*/  SHF.R.S32.HI R8, RZ, 0x1f, R59 ;  /* 0x0000001fff087819 */ /* 0x000fe2000001143b */
[----:B------:R-:W-:Y:S01]  /*1500*/  IMAD.WIDE.U32 R2, R61, c[0x0][0x210], R2 ;  /* 0x000084003d027a25 */ /* 0x000fe200078e0002 */
[----:B------:R-:W-:-:S03]  /*1510*/  IADD3 R7, R5, R7, RZ ;  /* 0x0000000705077210 */ /* 0x000fc60007ffe0ff */
[----:B------:R-:W-:Y:S01]  /*1520*/  IMAD.IADD R5, R3, 0x1, R9 ;  /* 0x0000000103057824 */ /* 0x000fe200078e0209 */
[----:B-----5:R-:W-:Y:S01]  /*1530*/  @P0 SHF.R.S32.HI R3, RZ, 0x1f, R0 ;  /* 0x0000001fff030819 */ /* 0x020fe20000011400 */
[----:B------:R-:W-:Y:S01]  /*1540*/  @!P0 IMAD.MOV.U32 R3, RZ, RZ, R8 ;  /* 0x000000ffff038224 */ /* 0x000fe200078e0008 */
[----:B------:R-:W-:Y:S01]  /*1550*/  MOV R6, R4 ;  /* 0x0000000400067202 */ /* 0x000fe20000000f00 */
[----:B------:R-:W-:Y:S01]  /*1560*/  IMAD.MOV.U32 R4, RZ, RZ, R2 ;  /* 0x000000ffff047224 */ /* 0x000fe200078e0002 */
[----:B------:R-:W-:Y:S01]  /*1570*/  @P0 MOV R2, R0 ;  /* 0x0000000000020202 */ /* 0x000fe20000000f00 */
[C---:B------:R-:W-:Y:S01]  /*1580*/  IMAD R0, R3.reuse, c[0x0][0x1f0], RZ ;  /* 0x00007c0003007a24 */ /* 0x040fe200078e02ff */
[----:B------:R-:W-:Y:S01]  /*1590*/  @!P0 MOV R2, R59 ;  /* 0x0000003b00028202 */ /* 0x000fe20000000f00 */
[----:B------:R-:W-:-:S04]  /*15a0*/  IMAD R3, R3, c[0x0][0x218], RZ ;  /* 0x0000860003037a24 */ /* 0x000fc800078e02ff */
[----:B------:R-:W-:-:S04]  /*15b0*/  IMAD.WIDE.U32 R26, R2, c[0x0][0x1f0], R6 ;  /* 0x00007c00021a7a25 */ /* 0x000fc800078e0006 */
[----:B------:R-:W-:-:S04]  /*15c0*/  IMAD.WIDE.U32 R22, R2, c[0x0][0x218], R4 ;  /* 0x0000860002167a25 */ /* 0x000fc800078e0004 */
[C---:B------:R-:W-:Y:S02]  /*15d0*/  IMAD R0, R2.reuse, c[0x0][0x1f4], R0 ;  /* 0x00007d0002007a24 */ /* 0x040fe400078e0200 */
[----:B------:R-:W-:Y:S01]  /*15e0*/  IMAD R2, R2, c[0x0][0x21c], R3 ;  /* 0x0000870002027a24 */ /* 0x000fe200078e0203 */
[----:B------:R1:W-:Y:S02]  /*15f0*/  STL.64 [R1+0x28], R26 ;  /* 0x0000281a01007387 */ /* 0x0003e40000100a00 */
[----:B------:R-:W-:Y:S02]  /*1600*/  IADD3 R25, R27, R0, RZ ;  /* 0x000000001b197210 */ /* 0x000fe40007ffe0ff */
[----:B------:R-:W-:Y:S01]  /*1610*/  IADD3 R24, R23, R2, RZ ;  /* 0x0000000217187210 */ /* 0x000fe20007ffe0ff */
[----:B------:R1:W-:Y:S04]  /*1620*/  STL.64 [R1+0x30], R22 ;  /* 0x0000301601007387 */ /* 0x0003e80000100a00 */
[----:B------:R1:W-:Y:S04]  /*1630*/  STL [R1+0x40], R24 ;  /* 0x0000401801007387 */ /* 0x0003e80000100800 */
[----:B------:R1:W-:Y:S01]  /*1640*/  STL [R1+0x20], R25 ;  /* 0x0000201901007387 */ /* 0x0003e20000100800 */
[----:B----4-:R-:W-:-:S04]  /*1650*/  ISETP.GE.AND P2, PT, R53, c[0x0][0x1d4], PT ;  /* 0x0000750035007a0c */ /* 0x010fc80003f46270 */
[----:B------:R-:W-:-:S04]  /*1660*/  SEL R9, RZ, 0x4, P2 ;  /* 0x00000004ff097807 */ /* 0x000fc80001000000 */
[----:B------:R-:W-:Y:S02]  /*1670*/  LOP3.LUT R20, R11, R9, RZ, 0xfc, !PT ;  /* 0x000000090b147212 */ /* 0x000fe400078efcff */
[----:B------:R-:W2:Y:S01]  /*1680*/  LDL R12, [R1+0x8c] ;  /* 0x00008c00010c7983 */ /* 0x000ea20000100800 */
[----:B------:R-:W-:Y:S01]  /*1690*/  IMAD R5, R10, c[0x0][0x1b8], RZ ;  /* 0x00006e000a057a24 */ /* 0x000fe200078e02ff */
[----:B------:R-:W-:Y:S01]  /*16a0*/  P2R R19, PR, RZ, 0x8 ;  /* 0x00000008ff137803 */ /* 0x000fe20000000000 */
[C---:B------:R-:W-:Y:S01]  /*16b0*/  IMAD.WIDE.U32 R2, R61.reuse, c[0x0][0x1b8], RZ ;  /* 0x00006e003d027a25 */ /* 0x040fe200078e00ff */
[----:B------:R-:W3:Y:S01]  /*16c0*/  LDL R29, [R1+0x60] ;  /* 0x00006000011d7983 */ /* 0x000ee20000100800 */
[----:B------:R-:W-:Y:S02]  /*16d0*/  P2R R18, PR, RZ, 0x4 ;  /* 0x00000004ff127803 */ /* 0x000fe40000000000 */
[----:B------:R-:W-:Y:S01]  /*16e0*/  IMAD R5, R61, c[0x0][0x1bc], R5 ;  /* 0x00006f003d057a24 */ /* 0x000fe200078e0205 */
[----:B------:R-:W4:Y:S01]  /*16f0*/  LDL R134, [R1+0x4] ;  /* 0x0000040001867983 */ /* 0x000f220000100800 */
[----:B------:R-:W-:Y:S02]  /*1700*/  IMAD R8, R8, c[0x0][0x1c0], RZ ;  /* 0x0000700008087a24 */ /* 0x000fe400078e02ff */
[----:B------:R-:W-:Y:S01]  /*1710*/  IMAD.IADD R3, R3, 0x1, R5 ;  /* 0x0000000103037824 */ /* 0x000fe200078e0205 */
[----:B------:R-:W5:Y:S01]  /*1720*/  LDL R28, [R1+0x5c] ;  /* 0x00005c00011c7983 */ /* 0x000f620000100800 */
[----:B------:R-:W-:-:S02]  /*1730*/  IMAD R8, R59, c[0x0][0x1c4], R8 ;  /* 0x000071003b087a24 */ /* 0x000fc400078e0208 */
[----:B------:R-:W-:Y:S01]  /*1740*/  IMAD.WIDE.U32 R2, R59, c[0x0][0x1c0], R2 ;  /* 0x000070003b027a25 */ /* 0x000fe200078e0002 */
[----:B------:R-:W-:Y:S03]  /*1750*/  BAR.SYNC.DEFER_BLOCKING 0x0 ;  /* 0x0000000000007b1d */ /* 0x000fe60000010000 */
[----:B------:R-:W-:Y:S02]  /*1760*/  IMAD.IADD R3, R3, 0x1, R8 ;  /* 0x0000000103037824 */ /* 0x000fe400078e0208 */
[----:B------:R-:W-:Y:S02]  /*1770*/  IMAD R21, R51, c[0x0][0x168], RZ ;  /* 0x00005a0033157a24 */ /* 0x000fe400078e02ff */
[----:B------:R-:W-:Y:S01]  /*1780*/  IMAD.IADD R7, R55, 0x1, R133 ;  /* 0x0000000137077824 */ /* 0x000fe200078e0285 */
[----:B------:R-:W-:Y:S02]  /*1790*/  ISETP.GE.AND P3, PT, R100, c[0x0][0x198], PT ;  /* 0x0000660064007a0c */ /* 0x000fe40003f66270 */
[----:B------:R-:W-:-:S02]  /*17a0*/  ISETP.GE.AND P2, PT, R57, c[0x0][0x198], PT ;  /* 0x0000660039007a0c */ /* 0x000fc40003f46270 */
[----:B------:R-:W-:-:S04]  /*17b0*/  IADD3 R8, R7, 0x20, RZ ;  /* 0x0000002007087810 */ /* 0x000fc80007ffe0ff */
[----:B------:R-:W-:Y:S01]  /*17c0*/  ISETP.GE.AND P5, PT, R8, R21, PT ;  /* 0x000000150800720c */ /* 0x000fe20003fa6270 */
[----:B--2---:R-:W-:-:S04]  /*17d0*/  IMAD.IADD R4, R12, 0x1, R133 ;  /* 0x000000010c047824 */ /* 0x004fc800078e0285 */
[----:B------:R-:W-:-:S04]  /*17e0*/  @P1 IMAD.HI.U32 R6, R4, c[0x0][0x2c8], RZ ;  /* 0x0000b20004061a27 */ /* 0x000fc800078e00ff */
[----:B------:R-:W-:Y:S01]  /*17f0*/  IMAD.MOV.U32 R0, RZ, RZ, R4 ;  /* 0x000000ffff007224 */ /* 0x000fe200078e0004 */
[----:B------:R-:W-:-:S04]  /*1800*/  @P1 SHF.R.U32.HI R0, RZ, c[0x0][0x2cc], R6 ;  /* 0x0000b300ff001a19 */ /* 0x000fc80000011606 */
[----:B------:R-:W-:Y:S02]  /*1810*/  IADD3 R5, -R0, RZ, RZ ;  /* 0x000000ff00057210 */ /* 0x000fe40007ffe1ff */
[----:B------:R-:W-:-:S03]  /*1820*/  SHF.R.S32.HI R6, RZ, 0x1f, R0 ;  /* 0x0000001fff067819 */ /* 0x000fc60000011400 */
[----:B------:R-:W-:Y:S02]  /*1830*/  IMAD R4, R5, c[0x0][0x2c4], R4 ;  /* 0x0000b10005047a24 */ /* 0x000fe400078e0204 */
[----:B------:R-:W-:-:S04]  /*1840*/  IMAD R5, R6, c[0x0][0x1b0], RZ ;  /* 0x00006c0006057a24 */ /* 0x000fc800078e02ff */
[C---:B------:R-:W-:Y:S01]  /*1850*/  IMAD R6, R0.reuse, c[0x0][0x1b4], R5 ;  /* 0x00006d0000067a24 */ /* 0x040fe200078e0205 */
[----:B------:R-:W-:Y:S01]  /*1860*/  SHF.R.S32.HI R5, RZ, 0x1f, R4 ;  /* 0x0000001fff057819 */ /* 0x000fe20000011404 */
[----:B------:R-:W-:-:S04]  /*1870*/  IMAD.WIDE.U32 R2, R0, c[0x0][0x1b0], R2 ;  /* 0x00006c0000027a25 */ /* 0x000fc800078e0002 */
[----:B------:R-:W-:Y:S02]  /*1880*/  IMAD R0, R5, c[0x0][0x1a8], RZ ;  /* 0x00006a0005007a24 */ /* 0x000fe400078e02ff */
[----:B------:R-:W-:Y:S02]  /*1890*/  IMAD.IADD R3, R3, 0x1, R6 ;  /* 0x0000000103037824 */ /* 0x000fe400078e0206 */
[C---:B------:R-:W-:Y:S02]  /*18a0*/  IMAD R0, R4.reuse, c[0x0][0x1ac], R0 ;  /* 0x00006b0004007a24 */ /* 0x040fe400078e0200 */
[----:B------:R-:W-:-:S05]  /*18b0*/  IMAD.WIDE.U32 R4, R4, c[0x0][0x1a8], R2 ;  /* 0x00006a0004047a25 */ /* 0x000fca00078e0002 */
[----:B------:R-:W-:Y:S02]  /*18c0*/  IADD3 R0, R5, R0, RZ ;  /* 0x0000000005007210 */ /* 0x000fe40007ffe0ff */
[----:B------:R-:W-:-:S04]  /*18d0*/  LEA R2, P0, R4, c[0x0][0x160], 0x1 ;  /* 0x0000580004027a11 */ /* 0x000fc800078008ff */
[----:B------:R-:W-:Y:S01]  /*18e0*/  LEA.HI.X R0, R4, c[0x0][0x164], R0, 0x1, P0 ;  /* 0x0000590004007a11 */ /* 0x000fe200000f0c00 */
[----:B------:R-:W2:Y:S04]  /*18f0*/  SHFL.IDX PT, R5, R2, RZ, 0x181f ;  /* 0x00181fff02057589 */ /* 0x000ea800000e0000 */
[----:B------:R-:W1:Y:S01]  /*1900*/  SHFL.IDX PT, R6, R0, RZ, 0x181f ;  /* 0x00181fff00067589 */ /* 0x000e6200000e0000 */
[----:B------:R-:W-:-:S03]  /*1910*/  ISETP.GE.AND P0, PT, R7, R21, PT ;  /* 0x000000150700720c */ /* 0x000fc60003f06270 */
[----:B------:R-:W3:Y:S04]  /*1920*/  SHFL.IDX PT, R3, R2, 0x1, 0x181f ;  /* 0x00381f0002037f89 */ /* 0x000ee800000e0000 */
[----:B------:R-:W5:Y:S06]  /*1930*/  SHFL.IDX PT, R4, R0, 0x1, 0x181f ;  /* 0x00381f0000047f89 */ /* 0x000f6c00000e0000 */
[----:B--2---:R-:W-:-:S04]  /*1940*/  @!P0 LEA R12, P6, R100, R5, 0x1 ;  /* 0x00000005640c8211 */ /* 0x004fc800078c08ff */
[----:B-1----:R-:W-:Y:S02]  /*1950*/  @!P0 LEA.HI.X R13, R100, R6, R101, 0x1, P6 ;  /* 0x00000006640d8211 */ /* 0x002fe400030f0c65 */
[----:B------:R-:W-:-:S03]  /*1960*/  @!P0 LEA R10, P6, R57, R5, 0x1 ;  /* 0x00000005390a8211 */ /* 0x000fc600078c08ff */
[----:B----4-:R1:W-:Y:S01]  /*1970*/  @!P0 LDGSTS.E.BYPASS.LTC128B.128 [R134+0x100], [R12.64], !P3 ;  /* 0x001000000c868fae */ /* 0x0103e2000d901d46 */
[----:B---3--:R-:W-:-:S05]  /*1980*/  @!P0 LEA.HI.X R11, R57, R6, R29, 0x1, P6 ;  /* 0x00000006390b8211 */ /* 0x008fca00030f0c1d */
[----:B------:R2:W-:Y:S01]  /*1990*/  @!P0 LDGSTS.E.BYPASS.LTC128B.128 [R134+0x4100], [R10.64], !P2 ;  /* 0x041000000a868fae */ /* 0x0005e2000d101d46 */
[C---:B------:R-:W-:Y:S02]  /*19a0*/  ISETP.GE.AND P2, PT, R53.reuse, c[0x0][0x198], PT ;  /* 0x0000660035007a0c */ /* 0x040fe40003f46270 */
[----:B------:R-:W-:-:S04]  /*19b0*/  @!P0 LEA R8, P6, R53, R5, 0x1 ;  /* 0x0000000535088211 */ /* 0x000fc800078c08ff */
[----:B-----5:R-:W-:Y:S02]  /*19c0*/  @!P0 LEA.HI.X R9, R53, R6, R28, 0x1, P6 ;  /* 0x0000000635098211 */ /* 0x020fe400030f0c1c */
[----:B------:R-:W-:-:S04]  /*19d0*/  @!P5 LEA R16, P6, R100, R3, 0x1 ;  /* 0x000000036410d211 */ /* 0x000fc800078c08ff */
[-C--:B------:R-:W-:Y:S01]  /*19e0*/  @!P5 LEA.HI.X R17, R100, R4.reuse, R101, 0x1, P6 ;  /* 0x000000046411d211 */ /* 0x080fe200030f0c65 */
[----:B------:R3:W-:Y:S01]  /*19f0*/  @!P0 LDGSTS.E.BYPASS.LTC128B.128 [R134+0x8100], [R8.64], !P2 ;  /* 0x0810000008868fae */ /* 0x0007e2000d101d46 */
[----:B------:R-:W-:Y:S02]  /*1a00*/  @!P5 LEA R14, P6, R57, R3, 0x1 ;  /* 0x00000003390ed211 */ /* 0x000fe400078c08ff */
[----:B------:R-:W-:Y:S01]  /*1a10*/  IADD3 R5, R7, 0x40, RZ ;  /* 0x0000004007057810 */ /* 0x000fe20007ffe0ff */
[----:B------:R4:W-:Y:S01]  /*1a20*/  @!P5 LDGSTS.E.BYPASS.LTC128B.128 [R134+0x1100], [R16.64], !P3 ;  /* 0x011000001086dfae */ /* 0x0009e2000d901d46 */
[----:B------:R-:W-:Y:S02]  /*1a30*/  @!P5 LEA.HI.X R15, R57, R4, R29, 0x1, P6 ;  /* 0x00000004390fd211 */ /* 0x000fe400030f0c1d */
[----:B------:R-:W-:Y:S02]  /*1a40*/  ISETP.GE.AND P6, PT, R5, R21, PT ;  /* 0x000000150500720c */ /* 0x000fe40003fc6270 */
[----:B---3--:R-:W-:-:S02]  /*1a50*/  @!P5 LEA R8, P0, R53, R3, 0x1 ;  /* 0x000000033508d211 */ /* 0x008fc400078008ff */
[----:B------:R-:W1:Y:S02]  /*1a60*/  SHFL.IDX PT, R3, R2, 0x2, 0x181f ;  /* 0x00581f0002037f89 */ /* 0x000e6400000e0000 */
[----:B------:R-:W-:Y:S02]  /*1a70*/  @!P5 LEA.HI.X R9, R53, R4, R28, 0x1, P0 ;  /* 0x000000043509d211 */ /* 0x000fe400000f0c1c */
[----:B------:R-:W3:Y:S05]  /*1a80*/  SHFL.IDX PT, R4, R0, 0x2, 0x181f ;  /* 0x00581f0000047f89 */ /* 0x000eea00000e0000 */
[----:B-1----:R-:W-:-:S04]  /*1a90*/  @!P6 LEA R12, P0, R100, R3, 0x1 ;  /* 0x00000003640ce211 */ /* 0x002fc800078008ff */
[----:B---3--:R-:W-:Y:S02]  /*1aa0*/  @!P6 LEA.HI.X R13, R100, R4, R101, 0x1, P0 ;  /* 0x00000004640de211 */ /* 0x008fe400000f0c65 */
[----:B--2---:R-:W-:-:S04]  /*1ab0*/  @!P6 LEA R10, P0, R57, R3, 0x1 ;  /* 0x00000003390ae211 */ /* 0x004fc800078008ff */
[C---:B------:R-:W-:Y:S02]  /*1ac0*/  @!P6 LEA.HI.X R11, R57.reuse, R4, R29, 0x1, P0 ;  /* 0x00000004390be211 */ /* 0x040fe400000f0c1d */
[----:B------:R-:W-:-:S13]  /*1ad0*/  ISETP.GE.AND P0, PT, R57, c[0x0][0x198], PT ;  /* 0x0000660039007a0c */ /* 0x000fda0003f06270 */
[----:B------:R1:W-:Y:S04]  /*1ae0*/  @!P5 LDGSTS.E.BYPASS.LTC128B.128 [R134+0x5100], [R14.64], !P0 ;  /* 0x051000000e86dfae */ /* 0x0003e8000c101d46 */
[----:B------:R2:W-:Y:S04]  /*1af0*/  @!P5 LDGSTS.E.BYPASS.LTC128B.128 [R134+0x9100], [R8.64], !P2 ;  /* 0x091000000886dfae */ /* 0x0005e8000d101d46 */
[----:B------:R3:W-:Y:S04]  /*1b00*/  @!P6 LDGSTS.E.BYPASS.LTC128B.128 [R134+0x2100], [R12.64], !P3 ;  /* 0x021000000c86efae */ /* 0x0007e8000d901d46 */
[----:B---3--:R-:W3:Y:S04]  /*1b10*/  LDL R13, [R1] ;  /* 0x00000000010d7983 */ /* 0x008ee80000100800 */
[----:B------:R-:W5:Y:S01]  /*1b20*/  SHFL.IDX PT, R2, R2, 0x3, 0x181f ;  /* 0x00781f0002027f89 */ /* 0x000f6200000e0000 */
[----:B------:R-:W-:-:S03]  /*1b30*/  IADD3 R7, R7, 0x60, RZ ;  /* 0x0000006007077810 */ /* 0x000fc60007ffe0ff */
[----:B------:R-:W1:Y:S01]  /*1b40*/  SHFL.IDX PT, R0, R0, 0x3, 0x181f ;  /* 0x00781f0000007f89 */ /* 0x000e6200000e0000 */
[----:B------:R-:W-:Y:S02]  /*1b50*/  ISETP.GE.AND P5, PT, R7, R21, PT ;  /* 0x000000150700720c */ /* 0x000fe40003fa6270 */
[----:B--2---:R-:W-:-:S04]  /*1b60*/  @!P6 LEA R8, P0, R53, R3, 0x1 ;  /* 0x000000033508e211 */ /* 0x004fc800078008ff */
[----:B------:R-:W-:-:S07]  /*1b70*/  @!P6 LEA.HI.X R9, R53, R4, R28, 0x1, P0 ;  /* 0x000000043509e211 */ /* 0x000fce00000f0c1c */
[----:B-----5:R-:W-:-:S04]  /*1b80*/  @!P5 LEA R6, P0, R100, R2, 0x1 ;  /* 0x000000026406d211 */ /* 0x020fc800078008ff */
[----:B-1----:R-:W-:Y:S02]  /*1b90*/  @!P5 LEA.HI.X R7, R100, R0, R101, 0x1, P0 ;  /* 0x000000006407d211 */ /* 0x002fe400000f0c65 */
[----:B------:R-:W-:-:S04]  /*1ba0*/  @!P5 LEA R4, P0, R57, R2, 0x1 ;  /* 0x000000023904d211 */ /* 0x000fc800078008ff */
[C---:B------:R-:W-:Y:S02]  /*1bb0*/  @!P5 LEA.HI.X R5, R57.reuse, R0, R29, 0x1, P0 ;  /* 0x000000003905d211 */ /* 0x040fe400000f0c1d */
[----:B------:R-:W-:Y:S01]  /*1bc0*/  ISETP.GE.AND P0, PT, R57, c[0x0][0x198], PT ;  /* 0x0000660039007a0c */ /* 0x000fe20003f06270 */
[----:B------:R-:W-:-:S12]  /*1bd0*/  IMAD.MOV.U32 R128, RZ, RZ, -0x60 ;  /* 0xffffffa0ff807424 */ /* 0x000fd800078e00ff */
[----:B------:R1:W-:Y:S04]  /*1be0*/  @!P6 LDGSTS.E.BYPASS.LTC128B.128 [R134+0x6100], [R10.64], !P0 ;  /* 0x061000000a86efae */ /* 0x0003e8000c101d46 */
[----:B------:R2:W-:Y:S01]  /*1bf0*/  @!P6 LDGSTS.E.BYPASS.LTC128B.128 [R134+0xa100], [R8.64], !P2 ;  /* 0x0a1000000886efae */ /* 0x0005e2000d101d46 */
[----:B------:R-:W-:Y:S01]  /*1c00*/  ISETP.GE.AND P6, PT, R100, c[0x0][0x198], PT ;  /* 0x0000660064007a0c */ /* 0x000fe20003fc6270 */
[----:B------:R-:W-:-:S12]  /*1c10*/  IMAD R128, R135, R128, 0x60 ;  /* 0x0000006087807424 */ /* 0x000fd800078e0280 */
[----:B------:R5:W-:Y:S04]  /*1c20*/  @!P5 LDGSTS.E.BYPASS.LTC128B.128 [R134+0x3100], [R6.64], !P6 ;  /* 0x031000000686dfae */ /* 0x000be8000f101d46 */
[----:B------:R1:W-:Y:S01]  /*1c30*/  @!P5 LDGSTS.E.BYPASS.LTC128B.128 [R134+0x7100], [R4.64], !P0 ;  /* 0x071000000486dfae */ /* 0x0003e2000c101d46 */
[----:B--2---:R-:W-:-:S04]  /*1c40*/  IADD3 R9, R135, -0x1, RZ ;  /* 0xffffffff87097810 */ /* 0x004fc80007ffe0ff */
[----:B------:R-:W-:Y:S02]  /*1c50*/  SHF.R.S32.HI R12, RZ, 0x1f, R9 ;  /* 0x0000001fff0c7819 */ /* 0x000fe40000011409 */
[----:B------:R-:W-:-:S03]  /*1c60*/  IADD3 R8, R128, c[0x0][0x1d0], -R55 ;  /* 0x0000740080087a10 */ /* 0x000fc60007ffe837 */
[----:B------:R-:W-:Y:S01]  /*1c70*/  IMAD R3, R12, c[0x0][0x1e0], RZ ;  /* 0x000078000c037a24 */ /* 0x000fe200078e02ff */
[----:B------:R-:W-:Y:S01]  /*1c80*/  ISETP.GE.AND P6, PT, R53, c[0x0][0x198], PT ;  /* 0x0000660035007a0c */ /* 0x000fe20003fc6270 */
[----:B-----5:R-:W-:Y:S01]  /*1c90*/  IMAD.WIDE.U32 R6, R9, c[0x0][0x1e0], RZ ;  /* 0x0000780009067a25 */ /* 0x020fe200078e00ff */
[----:B-1----:R-:W-:-:S03]  /*1ca0*/  @!P5 LEA R4, P0, R53, R2, 0x1 ;  /* 0x000000023504d211 */ /* 0x002fc600078008ff */
[----:B------:R-:W-:Y:S01]  /*1cb0*/  IMAD R2, R9, c[0x0][0x1e4], R3 ;  /* 0x0000790009027a24 */ /* 0x000fe200078e0203 */
[----:B------:R-:W-:Y:S02]  /*1cc0*/  @!P5 LEA.HI.X R5, R53, R0, R28, 0x1, P0 ;  /* 0x000000003505d211 */ /* 0x000fe400000f0c1c */
[----:B------:R-:W-:Y:S01]  /*1cd0*/  ISETP.GE.AND P0, PT, R8, 0x1, PT ;  /* 0x000000010800780c */ /* 0x000fe20003f06270 */
[----:B------:R-:W-:Y:S01]  /*1ce0*/  IMAD.MOV.U32 R130, RZ, RZ, R26 ;  /* 0x000000ffff827224 */ /* 0x000fe200078e001a */
[----:B------:R-:W-:Y:S01]  /*1cf0*/  IADD3 R0, R7, R2, RZ ;  /* 0x0000000207007210 */ /* 0x000fe20007ffe0ff */
[----:B------:R-:W-:Y:S01]  /*1d00*/  IMAD.MOV.U32 R131, RZ, RZ, R25 ;  /* 0x000000ffff837224 */ /* 0x000fe200078e0019 */
[----:B------:R-:W-:Y:S01]  /*1d10*/  ISETP.NE.AND P3, PT, R19, RZ, PT ;  /* 0x000000ff1300720c */ /* 0x000fe20003f65270 */
[----:B------:R1:W-:Y:S02]  /*1d20*/  @!P5 LDGSTS.E.BYPASS.LTC128B.128 [R134+0xb100], [R4.64], !P6 ;  /* 0x0b1000000486dfae */ /* 0x0003e4000f101d46 */
[----:B------:R-:W-:Y:S01]  /*1d30*/  IMAD.WIDE.U32 R2, R6, 0x60, R130 ;  /* 0x0000006006027825 */ /* 0x000fe200078e0082 */
[----:B------:R-:W-:Y:S01]  /*1d40*/  ISETP.NE.AND P2, PT, R18, RZ, PT ;  /* 0x000000ff1200720c */ /* 0x000fe20003f45270 */
[----:B------:R-:W0:Y:S02]  /*1d50*/  LDGDEPBAR ;  /* 0x00000000000079af */ /* 0x000e240000000000 */
[----:B------:R-:W-:Y:S01]  /*1d60*/  IMAD R0, R0, 0x60, RZ ;  /* 0x0000006000007824 */ /* 0x000fe200078e02ff */
[----:B------:R-:W-:-:S04]  /*1d70*/  ISETP.GE.AND P6, PT, R8, 0x21, PT ;  /* 0x000000210800780c */ /* 0x000fc80003fc6270 */
[----:B------:R-:W-:Y:S01]  /*1d80*/  IADD3 R0, R3, R0, RZ ;  /* 0x0000000003007210 */ /* 0x000fe20007ffe0ff */
[----:B------:R-:W-:Y:S02]  /*1d90*/  IMAD.MOV.U32 R129, RZ, RZ, c[0x0][0x1e0] ;  /* 0x00007800ff817624 */ /* 0x000fe400078e00ff */
[----:B------:R-:W-:Y:S01]  /*1da0*/  IMAD.MOV.U32 R132, RZ, RZ, c[0x0][0x1e4] ;  /* 0x00007900ff847624 */ /* 0x000fe200078e00ff */
[----:B-1----:R-:W-:-:S04]  /*1db0*/  @P0 LEA R4, P5, R2, c[0x0][0x1c8], 0x1 ;  /* 0x0000720002040a11 */ /* 0x002fc800078a08ff */
[----:B------:R-:W-:Y:S02]  /*1dc0*/  @P0 LEA.HI.X R5, R2, c[0x0][0x1cc], R0, 0x1, P5 ;  /* 0x0000730002050a11 */ /* 0x000fe400028f0c00 */
[----:B------:R-:W-:-:S03]  /*1dd0*/  ISETP.GE.AND P5, PT, R8, 0x41, PT ;  /* 0x000000410800780c */ /* 0x000fc60003fa6270 */
[----:B------:R1:W-:Y:S04]  /*1de0*/  @P0 LDGSTS.E.BYPASS.LTC128B.128 [R134+0xc100], [R4.64], !P4 ;  /* 0x0c10000004860fae */ /* 0x0003e8000e101d46 */
[----:B------:R1:W-:Y:S04]  /*1df0*/  @P0 LDGSTS.E.BYPASS.LTC128B.128 [R134+0xf100], [R4.64+0x80], !P3 ;  /* 0x0f10008004860fae */ /* 0x0003e8000d901d46 */
[----:B------:R1:W-:Y:S01]  /*1e00*/  @P0 LDGSTS.E.BYPASS.LTC128B.128 [R134+0x12100], [R4.64+0x100], !P2 ;  /* 0x1210010004860fae */ /* 0x0003e2000d101d46 */
[C---:B------:R-:W-:Y:S01]  /*1e10*/  @P6 LEA R3, P0, R129.reuse, R2, 0x5 ;  /* 0x0000000281036211 */ /* 0x040fe200078028ff */
[----:B------:R-:W-:-:S04]  /*1e20*/  IMAD.WIDE.U32 R6, R129, 0x40, RZ ;  /* 0x0000004081067825 */ /* 0x000fc800078e00ff */
[----:B------:R-:W-:Y:S02]  /*1e30*/  IMAD R12, R12, c[0x0][0x208], RZ ;  /* 0x000082000c0c7a24 */ /* 0x000fe400078e02ff */
[----:B------:R-:W-:-:S04]  /*1e40*/  IMAD.WIDE.U32 R10, R9, c[0x0][0x208], RZ ;  /* 0x00008200090a7a25 */ /* 0x000fc800078e00ff */
[----:B------:R-:W-:Y:S01]  /*1e50*/  IMAD R12, R9, c[0x0][0x20c], R12 ;  /* 0x00008300090c7a24 */ /* 0x000fe200078e020c */
[----:B-1----:R-:W-:Y:S02]  /*1e60*/  @P6 LEA.HI.X R5, R129, R0, R132, 0x5, P0 ;  /* 0x0000000081056211 */ /* 0x002fe400000f2c84 */
[----:B------:R-:W-:-:S04]  /*1e70*/  @P6 LEA R4, P0, R3, c[0x0][0x1c8], 0x1 ;  /* 0x0000720003046a11 */ /* 0x000fc800078008ff */
[----:B------:R-:W-:Y:S02]  /*1e80*/  @P6 LEA.HI.X R5, R3, c[0x0][0x1cc], R5, 0x1, P0 ;  /* 0x0000730003056a11 */ /* 0x000fe400000f0c05 */
[----:B------:R-:W-:Y:S02]  /*1e90*/  @P5 IADD3 R3, P0, R2, R6, RZ ;  /* 0x0000000602035210 */ /* 0x000fe40007f1e0ff */
[----:B------:R-:W-:Y:S01]  /*1ea0*/  SHF.L.U32 R2, R132, 0x6, RZ ;  /* 0x0000000684027819 */ /* 0x000fe200000006ff */
[----:B------:R1:W-:Y:S03]  /*1eb0*/  @P6 LDGSTS.E.BYPASS.LTC128B.128 [R134+0xd100], [R4.64], !P4 ;  /* 0x0d10000004866fae */ /* 0x0003e6000e101d46 */
[----:B------:R-:W-:Y:S01]  /*1ec0*/  @P5 IADD3.X R9, R0, R7, R2, P0, !PT ;  /* 0x0000000700095210 */ /* 0x000fe200007fe402 */
[----:B------:R1:W-:Y:S01]  /*1ed0*/  @P6 LDGSTS.E.BYPASS.LTC128B.128 [R134+0x10100], [R4.64+0x80], !P3 ;  /* 0x1010008004866fae */ /* 0x0003e2000d901d46 */
[----:B------:R-:W-:-:S03]  /*1ee0*/  @P5 LEA R2, P0, R3, c[0x0][0x1c8], 0x1 ;  /* 0x0000720003025a11 */ /* 0x000fc600078008ff */
[----:B------:R1:W-:Y:S01]  /*1ef0*/  @P6 LDGSTS.E.BYPASS.LTC128B.128 [R134+0x13100], [R4.64+0x100], !P2 ;  /* 0x1310010004866fae */ /* 0x0003e2000d101d46 */
[----:B------:R-:W-:-:S05]  /*1f00*/  @P5 LEA.HI.X R3, R3, c[0x0][0x1cc], R9, 0x1, P0 ;  /* 0x0000730003035a11 */ /* 0x000fca00000f0c09 */
[----:B------:R2:W-:Y:S04]  /*1f10*/  @P5 LDGSTS.E.BYPASS.LTC128B.128 [R134+0xe100], [R2.64], !P4 ;  /* 0x0e10000002865fae */ /* 0x0005e8000e101d46 */
[----:B------:R2:W-:Y:S04]  /*1f20*/  @P5 LDGSTS.E.BYPASS.LTC128B.128 [R134+0x11100], [R2.64+0x80], !P3 ;  /* 0x1110008002865fae */ /* 0x0005e8000d901d46 */
[----:B------:R2:W-:Y:S04]  /*1f30*/  @P5 LDGSTS.E.BYPASS.LTC128B.128 [R134+0x14100], [R2.64+0x100], !P2 ;  /* 0x1410010002865fae */ /* 0x0005e8000d101d46 */
[----:B------:R-:W0:Y:S01]  /*1f40*/  LDGDEPBAR ;  /* 0x00000000000079af */ /* 0x000e220000000000 */
[----:B------:R-:W-:-:S04]  /*1f50*/  DEPBAR.LE SB0, 0x1 ;  /* 0x000080400000791a */ /* 0x000fc80000000000 */
[----:B------:R-:W-:Y:S01]  /*1f60*/  BAR.SYNC.DEFER_BLOCKING 0x0 ;  /* 0x0000000000007b1d */ /* 0x000fe20000010000 */
[----:B------:R-:W-:Y:S01]  /*1f70*/  IADD3 R0, R11, R12, RZ ;  /* 0x0000000c0b007210 */ /* 0x000fe20007ffe0ff */
[----:B------:R-:W-:Y:S02]  /*1f80*/  IMAD.MOV.U32 R6, RZ, RZ, R22 ;  /* 0x000000ffff067224 */ /* 0x000fe400078e0016 */
[----:B------:R-:W-:Y:S02]  /*1f90*/  IMAD.MOV.U32 R7, RZ, RZ, R24 ;  /* 0x000000ffff077224 */ /* 0x000fe400078e0018 */
[----:B------:R-:W-:Y:S02]  /*1fa0*/  IMAD R0, R0, 0x60, RZ ;  /* 0x0000006000007824 */ /* 0x000fe400078e02ff */
[----:B------:R-:W-:Y:S01]  /*1fb0*/  IMAD.WIDE.U32 R6, R10, 0x60, R6 ;  /* 0x000000600a067825 */ /* 0x000fe200078e0006 */
[----:B------:R-:W-:Y:S04]  /*1fc0*/  LDSM.16.M88.4 R156, [R250] ;  /* 0x00000000fa9c783b */ /* 0x000fe80000000200 */
[----:B------:R-:W-:Y:S04]  /*1fd0*/  LDSM.16.M88.4 R160, [R251] ;  /* 0x00000000fba0783b */ /* 0x000fe80000000200 */
[----:B------:R-:W-:Y:S04]  /*1fe0*/  LDSM.16.M88.4 R172, [R252] ;  /* 0x00000000fcac783b */ /* 0x000fe80000000200 */
[----:B------:R-:W-:Y:S04]  /*1ff0*/  LDSM.16.M88.4 R176, [R250+0x4000] ;  /* 0x00400000fab0783b */ /* 0x000fe80000000200 */
[----:B------:R-:W-:Y:S04]  /*2000*/  LDSM.16.M88.4 R180, [R251+0x4000] ;  /* 0x00400000fbb4783b */ /* 0x000fe80000000200 */
[----:B------:R-:W-:Y:S04]  /*2010*/  LDSM.16.M88.4 R188, [R252+0x4000] ;  /* 0x00400000fcbc783b */ /* 0x000fe80000000200 */
[----:B------:R-:W-:Y:S04]  /*2020*/  LDSM.16.M88.4 R192, [R250+0x8000] ;  /* 0x00800000fac0783b */ /* 0x000fe80000000200 */
[----:B---3--:R-:W-:Y:S04]  /*2030*/  LDSM.16.M88.4 R168, [R13] ;  /* 0x000000000da8783b */ /* 0x008fe80000000200 */
[----:B------:R-:W-:Y:S04]  /*2040*/  LDSM.16.M88.4 R184, [R13+0x4000] ;  /* 0x004000000db8783b */ /* 0x000fe80000000200 */
[----:B------:R-:W-:Y:S04]  /*2050*/  LDSM.16.M88.4 R196, [R251+0x8000] ;  /* 0x00800000fbc4783b */ /* 0x000fe80000000200 */
[----:B------:R-:W-:Y:S04]  /*2060*/  LDSM.16.M88.4 R200, [R13+0x8000] ;  /* 0x008000000dc8783b */ /* 0x000fe80000000200 */
[----:B------:R-:W-:Y:S04]  /*2070*/  LDSM.16.M88.4 R204, [R252+0x8000] ;  /* 0x00800000fccc783b */ /* 0x000fe80000000200 */
[----:B------:R-:W-:Y:S01]  /*2080*/  BAR.SYNC.DEFER_BLOCKING 0x0 ;  /* 0x0000000000007b1d */ /* 0x000fe20000010000 */
[----:B-1----:R-:W-:-:S02]  /*2090*/  IMAD.MOV.U32 R5, RZ, RZ, c[0x0][0x208] ;  /* 0x00008200ff057624 */ /* 0x002fc400078e00ff */
[----:B--2---:R-:W-:Y:S01]  /*20a0*/  IMAD.MOV.U32 R3, RZ, RZ, 0x6 ;  /* 0x00000006ff037424 */ /* 0x004fe200078e00ff */
[C---:B------:R-:W-:Y:S01]  /*20b0*/  LEA R2, P0, R6.reuse, c[0x0][0x1f8], 0x1 ;  /* 0x00007e0006027a11 */ /* 0x040fe200078008ff */
[----:B------:R-:W-:Y:S01]  /*20c0*/  IMAD.SHL.U32 R4, R5, 0x40, RZ ;  /* 0x0000004005047824 */ /* 0x000fe200078e00ff */
[----:B------:R-:W-:Y:S02]  /*20d0*/  IADD3 R0, R7, R0, RZ ;  /* 0x0000000007007210 */ /* 0x000fe40007ffe0ff */
[----:B------:R-:W-:Y:S02]  /*20e0*/  SHF.L.U64.HI R5, R5, R3, c[0x0][0x20c] ;  /* 0x0000830005057619 */ /* 0x000fe40000010203 */
[----:B------:R-:W-:Y:S02]  /*20f0*/  LEA.HI.X R3, R6, c[0x0][0x1fc], R0, 0x1, P0 ;  /* 0x00007f0006037a11 */ /* 0x000fe400000f0c00 */
[----:B------:R-:W-:Y:S02]  /*2100*/  IADD3 R10, P5, P0, R4, 0x80, R2 ;  /* 0x00000080040a7810 */ /* 0x000fe400078be002 */
[----:B------:R-:W-:-:S02]  /*2110*/  LOP3.LUT R0, R20, 0x1, RZ, 0xc0, !PT ;  /* 0x0000000114007812 */ /* 0x000fc400078ec0ff */
[----:B------:R-:W-:Y:S02]  /*2120*/  IADD3.X R11, R5, RZ, R3, P5, P0 ;  /* 0x000000ff050b7210 */ /* 0x000fe40002fe0403 */
[----:B------:R-:W-:Y:S01]  /*2130*/  IADD3 R6, P5, P0, R4, 0x100, R2 ;  /* 0x0000010004067810 */ /* 0x000fe200078be002 */
[----:B------:R-:W-:-:S04]  /*2140*/  DEPBAR.LE SB0, 0x0 ;  /* 0x000080000000791a */ /* 0x000fc80000000000 */
[----:B------:R-:W-:Y:S01]  /*2150*/  BAR.SYNC.DEFER_BLOCKING 0x0 ;  /* 0x0000000000007b1d */ /* 0x000fe20000010000 */
[----:B------:R-:W-:Y:S02]  /*2160*/  IADD3.X R7, R5, RZ, R3, P5, P0 ;  /* 0x000000ff05077210 */ /* 0x000fe40002fe0403 */
[----:B------:R-:W-:-:S04]  /*2170*/  ISETP.NE.U32.AND P0, PT, R0, 0x1, PT ;  /* 0x000000010000780c */ /* 0x000fc80003f05070 */
[----:B------:R-:W-:Y:S02]  /*2180*/  ISETP.LT.OR P0, PT, R8, 0x1, P0 ;  /* 0x000000010800780c */ /* 0x000fe40000701670 */
[C---:B------:R-:W-:Y:S02]  /*2190*/  LOP3.LUT P6, RZ, R20.reuse, 0x2, RZ, 0xc0, !PT ;  /* 0x0000000214ff7812 */ /* 0x040fe400078cc0ff */
[----:B------:R-:W-:Y:S01]  /*21a0*/  LOP3.LUT P5, RZ, R20, 0x4, RZ, 0xc0, !PT ;  /* 0x0000000414ff7812 */ /* 0x000fe200078ac0ff */
[----:B----4-:R-:W1:Y:S04]  /*21b0*/  LDSM.16.M88.4 R16, [R225] ;  /* 0x00000000e110783b */ /* 0x010e680000000200 */
[----:B------:R-:W2:Y:S04]  /*21c0*/  LDSM.16.M88.4 R12, [R225+0x800] ;  /* 0x00080000e10c783b */ /* 0x000ea80000000200 */
[----:B------:R-:W-:Y:S04]  /*21d0*/  LDSM.16.M88.4 R40, [R225+0x1000] ;  /* 0x00100000e128783b */ /* 0x000fe80000000200 */
[----:B------:R-:W3:Y:S04]  /*21e0*/  LDSM.16.M88.4 R56, [R225+0x1800] ;  /* 0x00180000e138783b */ /* 0x000ee80000000200 */
[----:B------:R-:W-:Y:S04]  /*21f0*/  LDSM.16.M88.4 R60, [R225+0x2000] ;  /* 0x00200000e13c783b */ /* 0x000fe80000000200 */
[----:B------:R-:W-:Y:S04]  /*2200*/  LDSM.16.M88.4 R72, [R225+0x2800] ;  /* 0x00280000e148783b */ /* 0x000fe80000000200 */
[----:B------:R-:W4:Y:S04]  /*2210*/  LDSM.16.M88.4 R48, [R231] ;  /* 0x00000000e730783b */ /* 0x000f280000000200 */
[----:B------:R-:W-:Y:S04]  /*2220*/  LDSM.16.M88.4 R44, [R248] ;  /* 0x00000000f82c783b */ /* 0x000fe80000000200 */
[----:B------:R-:W-:Y:S04]  /*2230*/  LDSM.16.M88.4 R52, [R247] ;  /* 0x00000000f734783b */ /* 0x000fe80000000200 */
[----:B------:R-:W5:Y:S04]  /*2240*/  LDSM.16.M88.4 R64, [R246] ;  /* 0x00000000f640783b */ /* 0x000f680000000200 */
[----:B------:R-:W-:Y:S04]  /*2250*/  LDSM.16.M88.4 R80, [R245] ;  /* 0x00000000f550783b */ /* 0x000fe80000000200 */
[----:B------:R-:W-:Y:S04]  /*2260*/  LDSM.16.M88.4 R108, [R244] ;  /* 0x00000000f46c783b */ /* 0x000fe80000000200 */
[----:B------:R-:W-:Y:S01]  /*2270*/  @!PT LDS RZ, [RZ] ;  /* 0x00000000fffff984 */ /* 0x000fe20000000800 */
[----:B------:R-:W-:Y:S01]  /*2280*/  @!PT LDS RZ, [RZ] ;  /* 0x00000000fffff984 */ /* 0x000fe20000000800 */
[----:B------:R-:W-:Y:S01]  /*2290*/  @!PT LDS RZ, [RZ] ;  /* 0x00000000fffff984 */ /* 0x000fe20000000800 */
[----:B------:R1:W-:Y:S01]  /*22a0*/  LDGSTS.E.BYPASS.LTC128B.128 [R134+0x100], [R2.64], !P0 ;  /* 0x0010000002867fae */ /* 0x0003e2000c101d46 */
[----:B------:R-:W-:-:S13]  /*22b0*/  ISETP.LT.OR P0, PT, R8, 0x1, !P6 ;  /* 0x000000010800780c */ /* 0x000fda0007701670 */
[----:B------:R1:W-:Y:S01]  /*22c0*/  LDGSTS.E.BYPASS.LTC128B.128 [R134+0x3100], [R2.64+0x80], !P0 ;  /* 0x0310008002867fae */ /* 0x0003e2000c101d46 */
[----:B------:R-:W-:-:S13]  /*22d0*/  ISETP.LT.OR P0, PT, R8, 0x1, !P5 ;  /* 0x000000010800780c */ /* 0x000fda0006f01670 */
[----:B------:R1:W-:Y:S02]  /*22e0*/  LDGSTS.E.BYPASS.LTC128B.128 [R134+0x6100], [R2.64+0x100], !P0 ;  /* 0x0610010002867fae */ /* 0x0003e4000c101d46 */
[----:B-1----:R-:W-:-:S05]  /*22f0*/  IADD3 R2, P0, R4, R2, RZ ;  /* 0x0000000204027210 */ /* 0x002fca0007f1e0ff */
[----:B------:R-:W-:Y:S01]  /*2300*/  IMAD.X R3, R5, 0x1, R3, P0 ;  /* 0x0000000105037824 */ /* 0x000fe200000e0603 */
[----:B------:R-:W-:-:S04]  /*2310*/  IADD3 R4, P0, R2, R4, RZ ;  /* 0x0000000402047210 */ /* 0x000fc80007f1e0ff */
[----:B------:R-:W-:Y:S02]  /*2320*/  IADD3.X R5, R3, R5, RZ, P0, !PT ;  /* 0x0000000503057210 */ /* 0x000fe400007fe4ff */
[----:B------:R-:W-:-:S04]  /*2330*/  ISETP.NE.U32.AND P0, PT, R0, 0x1, PT ;  /* 0x000000010000780c */ /* 0x000fc80003f05070 */
[----:B------:R-:W-:-:S13]  /*2340*/  ISETP.LT.OR P0, PT, R8, 0x21, P0 ;  /* 0x000000210800780c */ /* 0x000fda0000701670 */
[----:B------:R1:W-:Y:S01]  /*2350*/  LDGSTS.E.BYPASS.LTC128B.128 [R134+0x1100], [R2.64], !P0 ;  /* 0x0110000002867fae */ /* 0x0003e2000c101d46 */
[C---:B------:R-:W-:Y:S01]  /*2360*/  ISETP.LT.OR P0, PT, R8.reuse, 0x21, !P6 ;  /* 0x000000210800780c */ /* 0x040fe20007701670 */
[C---:B------:R-:W-:Y:S11]  /*2370*/  HMMA.16816.F32.BF16 R36, R156.reuse, R16, RZ ;  /* 0x000000109c24723c */ /* 0x040ff600000418ff */
[----:B------:R-:W-:Y:S01]  /*2380*/  @!UPT UIADD3 URZ, URZ, URZ, URZ ;  /* 0x0000003f3f3ff290 */ /* 0x000fe2000fffe03f */
[----:B------:R1:W-:Y:S01]  /*2390*/  LDGSTS.E.BYPASS.LTC128B.128 [R134+0x4100], [R10.64], !P0 ;  /* 0x041000000a867fae */ /* 0x0003e2000c101d46 */
[----:B------:R-:W-:Y:S01]  /*23a0*/  ISETP.LT.OR P0, PT, R8, 0x21, !P5 ;  /* 0x000000210800780c */ /* 0x000fe20006f01670 */
[C---:B------:R-:W-:Y:S08]  /*23b0*/  HMMA.16816.F32.BF16 R32, R156.reuse, R18, RZ ;  /* 0x000000129c20723c */ /* 0x040ff000000418ff */
[C---:B--2---:R-:W-:Y:S04]  /*23c0*/  HMMA.16816.F32.BF16 R28, R156.reuse, R12, RZ ;  /* 0x0000000c9c1c723c */ /* 0x044fe800000418ff */
[----:B------:R2:W-:Y:S04]  /*23d0*/  LDGSTS.E.BYPASS.LTC128B.128 [R134+0x7100], [R6.64], !P0 ;  /* 0x0710000006867fae */ /* 0x0005e8000c101d46 */
[----:B------:R-:W-:Y:S01]  /*23e0*/  HMMA.16816.F32.BF16 R24, R156, R14, RZ ;  /* 0x0000000e9c18723c */ /* 0x000fe200000418ff */
[----:B------:R-:W-:-:S07]  /*23f0*/  ISETP.NE.U32.AND P0, PT, R0, 0x1, PT ;  /* 0x000000010000780c */ /* 0x000fce0003f05070 */
[----:B---3--:R-:W-:Y:S01]  /*2400*/  HMMA.16816.F32.BF16 R12, R156, R56, RZ ;  /* 0x000000389c0c723c */ /* 0x008fe200000418ff */
[C---:B------:R-:W-:Y:S02]  /*2410*/  ISETP.LT.OR P0, PT, R8.reuse, 0x41, P0 ;  /* 0x000000410800780c */ /* 0x040fe40000701670 */
[C---:B------:R-:W-:Y:S02]  /*2420*/  ISETP.LT.OR P6, PT, R8.reuse, 0x41, !P6 ;  /* 0x000000410800780c */ /* 0x040fe400077c1670 */
[----:B------:R-:W-:-:S03]  /*2430*/  ISETP.LT.OR P5, PT, R8, 0x41, !P5 ;  /* 0x000000410800780c */ /* 0x000fc60006fa1670 */
[C---:B------:R-:W-:Y:S06]  /*2440*/  HMMA.16816.F32.BF16 R20, R156.reuse, R40, RZ ;  /* 0x000000289c14723c */ /* 0x040fec00000418ff */
[----:B------:R2:W-:Y:S02]  /*2450*/  LDGSTS.E.BYPASS.LTC128B.128 [R134+0x2100], [R4.64], !P0 ;  /* 0x0210000004867fae */ /* 0x0005e4000c101d46 */
[----:B------:R-:W-:Y:S02]  /*2460*/  HMMA.16816.F32.BF16 R16, R156, R42, RZ ;  /* 0x0000002a9c10723c */ /* 0x000fe400000418ff */
[----:B------:R2:W-:Y:S04]  /*2470*/  LDGSTS.E.BYPASS.LTC128B.128 [R134+0x5100], [R4.64+0x80], !P6 ;  /* 0x0510008004867fae */ /* 0x0005e8000f101d46 */
[----:B------:R2:W-:Y:S02]  /*2480*/  LDGSTS.E.BYPASS.LTC128B.128 [R134+0x8100], [R4.64+0x100], !P5 ;  /* 0x0810010004867fae */ /* 0x0005e4000e901d46 */
[C---:B----4-:R-:W-:Y:S02]  /*2490*/  HMMA.16816.F32.BF16 R104, R160.reuse, R48, R36 ;  /* 0x00000030a068723c */ /* 0x050fe40000041824 */
[----:B-1----:R-:W-:Y:S04]  /*24a0*/  LDSM.16.M88.4 R8, [R229+0x800] ;  /* 0x00080000e508783b */ /* 0x002fe80000000200 */
[----:B------:R-:W-:Y:S02]  /*24b0*/  LDSM.16.M88.4 R40, [R229+0x1800] ;  /* 0x00180000e528783b */ /* 0x000fe40000000200 */
[C---:B------:R-:W-:Y:S02]  /*24c0*/  HMMA.16816.F32.BF16 R96, R160.reuse, R50, R32 ;  /* 0x00000032a060723c */ /* 0x040fe40000041820 */
[----:B------:R-:W-:Y:S04]  /*24d0*/  LDSM.16.M88.4 R88, [R226] ;  /* 0x00000000e258783b */ /* 0x000fe80000000200 */
[----:B------:R-:W-:Y:S02]  /*24e0*/  LDSM.16.M88.4 R92, [R229+0x2800] ;  /* 0x00280000e55c783b */ /* 0x000fe40000000200 */
[----:B-----5:R-:W-:Y:S02]  /*24f0*/  HMMA.16816.F32.BF16 R36, R160, R64, R12 ;  /* 0x00000040a024723c */ /* 0x020fe4000004180c */
[----:B------:R-:W1:Y:S04]  /*2500*/  LDSM.16.M88.4 R12, [R229] ;  /* 0x00000000e50c783b */ /* 0x000e680000000200 */
[----:B------:R-:W-:Y:S02]  /*2510*/  LDSM.16.M88.4 R100, [R229+0x2000] ;  /* 0x00200000e564783b */ /* 0x000fe40000000200 */
[----:B------:R-:W-:Y:S02]  /*2520*/  HMMA.16816.F32.BF16 R32, R156, R58, RZ ;  /* 0x0000003a9c20723c */ /* 0x000fe400000418ff */
[----:B--2---:R-:W2:Y:S04]  /*2530*/  LDSM.16.M88.4 R4, [R229+0x1000] ;  /* 0x00100000e504783b */ /* 0x004ea80000000200 */
[----:B------:R-:W-:Y:S02]  /*2540*/  LDSM.16.M88.4 R112, [R242] ;  /* 0x00000000f270783b */ /* 0x000fe40000000200 */
[C---:B------:R-:W-:Y:S02]  /*2550*/  HMMA.16816.F32.BF16 R68, R160.reuse, R44, R28 ;  /* 0x0000002ca044723c */ /* 0x040fe4000004181c */
[----:B------:R-:W-:Y:S04]  /*2560*/  LDSM.16.M88.4 R120, [R226+0x3000] ;  /* 0x00300000e278783b */ /* 0x000fe80000000200 */
[----:B------:R-:W-:Y:S02]  /*2570*/  LDSM.16.M88.4 R116, [R225+0x6000] ;  /* 0x00600000e174783b */ /* 0x000fe40000000200 */
[C---:B------:R-:W-:Y:S02]  /*2580*/  HMMA.16816.F32.BF16 R84, R160.reuse, R46, R24 ;  /* 0x0000002ea054723c */ /* 0x040fe40000041818 */
[----:B------:R-:W-:Y:S04]  /*2590*/  LDSM.16.M88.4 R124, [R229+0x6000] ;  /* 0x00600000e57c783b */ /* 0x000fe80000000200 */
[----:B------:R-:W0:Y:S02]  /*25a0*/  LDGDEPBAR ;  /* 0x00000000000079af */ /* 0x000e240000000000 */
[C---:B------:R-:W-:Y:S08]  /*25b0*/  HMMA.16816.F32.BF16 R48, R160.reuse, R52, R20 ;  /* 0x00000034a030723c */ /* 0x040ff00000041814 */
[----:B------:R-:W-:Y:S08]  /*25c0*/  HMMA.16816.F32.BF16 R44, R160, R54, R16 ;  /* 0x00000036a02c723c */ /* 0x000ff00000041810 */
[C---:B------:R-:W-:Y:S08]  /*25d0*/  HMMA.16816.F32.BF16 R20, R156.reuse, R72, RZ ;  /* 0x000000489c14723c */ /* 0x040ff000000418ff */
[----:B------:R-:W-:Y:S08]  /*25e0*/  HMMA.16816.F32.BF16 R16, R156, R74, RZ ;  /* 0x0000004a9c10723c */ /* 0x000ff000000418ff */
[----:B------:R-:W-:Y:S08]  /*25f0*/  HMMA.16816.F32.BF16 R32, R160, R66, R32 ;  /* 0x00000042a020723c */ /* 0x000ff00000041820 */
[C---:B------:R-:W-:Y:S08]  /*2600*/  HMMA.16816.F32.BF16 R28, R156.reuse, R60, RZ ;  /* 0x0000003c9c1c723c */ /* 0x040ff000000418ff */
[----:B------:R-:W-:Y:S08]  /*2610*/  HMMA.16816.F32.BF16 R24, R156, R62, RZ ;  /* 0x0000003e9c18723c */ /* 0x000ff000000418ff */
[C---:B-1----:R-:W-:Y:S01]  /*2620*/  HMMA.16816.F32.BF16 R52, R168.reuse, R12, R104 ;  /* 0x0000000ca834723c */ /* 0x042fe20000041868 */
[----:B------:R-:W-:Y:S07]  /*2630*/  LDSM.16.M88.4 R104, [R229+0x3800] ;  /* 0x00380000e568783b */ /* 0x000fee0000000200 */
[C---:B------:R-:W-:Y:S08]  /*2640*/  HMMA.16816.F32.BF16 R68, R168.reuse, R8, R68 ;  /* 0x00000008a844723c */ /* 0x040ff00000041844 */
[----:B------:R-:W-:Y:S08]  /*2650*/  HMMA.16816.F32.BF16 R56, R168, R10, R84 ;  /* 0x0000000aa838723c */ /* 0x000ff00000041854 */
[C---:B------:R-:W-:Y:S01]  /*2660*/  HMMA.16816.F32.BF16 R76, R160.reuse, R108, R20 ;  /* 0x0000006ca04c723c */ /* 0x040fe20000041814 */
[----:B------:R-:W-:Y:S07]  /*2670*/  LDSM.16.M88.4 R20, [R226+0x1800] ;  /* 0x00180000e214783b */ /* 0x000fee0000000200 */
[----:B------:R-:W-:Y:S01]  /*2680*/  HMMA.16816.F32.BF16 R72, R160, R110, R16 ;  /* 0x0000006ea048723c */ /* 0x000fe20000041810 */
[----:B------:R-:W-:Y:S07]  /*2690*/  LDSM.16.M88.4 R108, [R226+0x3800] ;  /* 0x00380000e26c783b */ /* 0x000fee0000000200 */
[----:B------:R-:W-:Y:S01]  /*26a0*/  HMMA.16816.F32.BF16 R8, R168, R42, R32 ;  /* 0x0000002aa808723c */ /* 0x000fe20000041820 */
[----:B------:R-:W1:Y:S07]  /*26b0*/  LDSM.16.M88.4 R32, [R225+0x3000] ;  /* 0x00300000e120783b */ /* 0x000e6e0000000200 */
[C---:B------:R-:W-:Y:S01]  /*26c0*/  HMMA.16816.F32.BF16 R64, R160.reuse, R80, R28 ;  /* 0x00000050a040723c */ /* 0x040fe2000004181c */
[----:B------:R-:W3:Y:S07]  /*26d0*/  LDSM.16.M88.4 R28, [R226+0x800] ;  /* 0x00080000e21c783b */ /* 0x000eee0000000200 */
[----:B------:R-:W-:Y:S01]  /*26e0*/  HMMA.16816.F32.BF16 R80, R160, R82, R24 ;  /* 0x00000052a050723c */ /* 0x000fe20000041818 */
[----:B------:R-:W4:Y:S07]  /*26f0*/  LDSM.16.M88.4 R24, [R226+0x1000] ;  /* 0x00100000e218783b */ /* 0x000f2e0000000200 */
[C---:B--2---:R-:W-:Y:S08]  /*2700*/  HMMA.16816.F32.BF16 R48, R168.reuse, R4, R48 ;  /* 0x00000004a830723c */ /* 0x044ff00000041830 */
[----:B------:R-:W-:Y:S01]  /*2710*/  HMMA.16816.F32.BF16 R16, R168, R6, R44 ;  /* 0x00000006a810723c */ /* 0x000fe2000004182c */
[----:B------:R-:W-:Y:S07]  /*2720*/  LDSM.16.M88.4 R44, [R225+0x5000] ;  /* 0x00500000e12c783b */ /* 0x000fee0000000200 */
[----:B------:R-:W-:Y:S01]  /*2730*/  HMMA.16816.F32.BF16 R4, R172, R88, R52 ;  /* 0x00000058ac04723c */ /* 0x000fe20000041834 */
[----:B------:R-:W-:Y:S07]  /*2740*/  LDSM.16.M88.4 R52, [R225+0x5800] ;  /* 0x00580000e134783b */ /* 0x000fee0000000200 */
[C---:B------:R-:W-:Y:S08]  /*2750*/  HMMA.16816.F32.BF16 R60, R168.reuse, R14, R96 ;  /* 0x0000000ea83c723c */ /* 0x040ff00000041860 */
[C---:B------:R-:W-:Y:S08]  /*2760*/  HMMA.16816.F32.BF16 R12, R168.reuse, R40, R36 ;  /* 0x00000028a80c723c */ /* 0x040ff00000041824 */
[C---:B------:R-:W-:Y:S08]  /*2770*/  HMMA.16816.F32.BF16 R96, R168.reuse, R92, R76 ;  /* 0x0000005ca860723c */ /* 0x040ff0000004184c */
[C---:B------:R-:W-:Y:S01]  /*2780*/  HMMA.16816.F32.BF16 R72, R168.reuse, R94, R72 ;  /* 0x0000005ea848723c */ /* 0x040fe20000041848 */
[----:B------:R-:W2:Y:S07]  /*2790*/  LDSM.16.M88.4 R92, [R243] ;  /* 0x00000000f35c783b */ /* 0x000eae0000000200 */
[----:B------:R-:W-:Y:S01]  /*27a0*/  HMMA.16816.F32.BF16 R40, R168, R100, R64 ;  /* 0x00000064a828723c */ /* 0x000fe20000041840 */
[----:B------:R-:W-:Y:S07]  /*27b0*/  LDSM.16.M88.4 R64, [R226+0x2000] ;  /* 0x00200000e240783b */ /* 0x000fee0000000200 */
[----:B-1----:R-:W-:Y:S08]  /*27c0*/  HMMA.16816.F32.BF16 R4, R176, R32, R4 ;  /* 0x00000020b004723c */ /* 0x002ff00000041804 */
[----:B------:R-:W-:Y:S08]  /*27d0*/  HMMA.16816.F32.BF16 R100, R168, R102, R80 ;  /* 0x00000066a864723c */ /* 0x000ff00000041850 */
[C---:B------:R-:W-:Y:S01]  /*27e0*/  HMMA.16816.F32.BF16 R36, R172.reuse, R90, R60 ;  /* 0x0000005aac24723c */ /* 0x040fe2000004183c */
[----:B------:R-:W-:Y:S07]  /*27f0*/  LDSM.16.M88.4 R60, [R229+0x3000] ;  /* 0x00300000e53c783b */ /* 0x000fee0000000200 */
[C---:B---3--:R-:W-:Y:S08]  /*2800*/  HMMA.16816.F32.BF16 R80, R172.reuse, R30, R56 ;  /* 0x0000001eac50723c */ /* 0x048ff00000041838 */
[C---:B----4-:R-:W-:Y:S08]  /*2810*/  HMMA.16816.F32.BF16 R56, R172.reuse, R24, R48 ;  /* 0x00000018ac38723c */ /* 0x050ff00000041830 */
[C---:B------:R-:W-:Y:S01]  /*2820*/  HMMA.16816.F32.BF16 R24, R172.reuse, R26, R16 ;  /* 0x0000001aac18723c */ /* 0x040fe20000041810 */
[----:B------:R-:W1:Y:S07]  /*2830*/  LDSM.16.M88.4 R16, [R225+0x3800] ;  /* 0x00380000e110783b */ /* 0x000e6e0000000200 */
[C---:B------:R-:W-:Y:S01]  /*2840*/  HMMA.16816.F32.BF16 R88, R172.reuse, R20, R12 ;  /* 0x00000014ac58723c */ /* 0x040fe2000004180c */
[----:B------:R-:W-:Y:S07]  /*2850*/  LDSM.16.M88.4 R12, [R225+0x4000] ;  /* 0x00400000e10c783b */ /* 0x000fee0000000200 */
[C---:B------:R-:W-:Y:S01]  /*2860*/  HMMA.16816.F32.BF16 R84, R172.reuse, R22, R8 ;  /* 0x00000016ac54723c */ /* 0x040fe20000041808 */
[----:B------:R-:W3:Y:S07]  /*2870*/  LDSM.16.M88.4 R20, [R226+0x2800] ;  /* 0x00280000e214783b */ /* 0x000eee0000000200 */
[----:B------:R-:W-:Y:S08]  /*2880*/  HMMA.16816.F32.BF16 R68, R172, R28, R68 ;  /* 0x0000001cac44723c */ /* 0x000ff00000041844 */
[----:B--2---:R-:W-:Y:S08]  /*2890*/  HMMA.16816.F32.BF16 R4, R180, R92, R4 ;  /* 0x0000005cb404723c */ /* 0x004ff00000041804 */
[C---:B------:R-:W-:Y:S01]  /*28a0*/  HMMA.16816.F32.BF16 R8, R176.reuse, R34, R36 ;  /* 0x00000022b008723c */ /* 0x040fe20000041824 */
[----:B------:R-:W2:Y:S07]  /*28b0*/  LDSM.16.M88.4 R32, [R225+0x4800] ;  /* 0x00480000e120783b */ /* 0x000eae0000000200 */
[----:B-1----:R-:W-:Y:S08]  /*28c0*/  HMMA.16816.F32.BF16 R28, R176, R16, R68 ;  /* 0x00000010b01c723c */ /* 0x002ff00000041844 */
[----:B------:R-:W-:Y:S08]  /*28d0*/  HMMA.16816.F32.BF16 R4, R184, R60, R4 ;  /* 0x0000003cb804723c */ /* 0x000ff00000041804 */
[----:B---3--:R-:W-:Y:S08]  /*28e0*/  HMMA.16816.F32.BF16 R36, R172, R22, R72 ;  /* 0x00000016ac24723c */ /* 0x008ff00000041848 */
[----:B------:R-:W-:Y:S08]  /*28f0*/  HMMA.16816.F32.BF16 R8, R180, R94, R8 ;  /* 0x0000005eb408723c */ /* 0x000ff00000041808 */
[C---:B------:R-:W-:Y:S08]  /*2900*/  HMMA.16816.F32.BF16 R76, R172.reuse, R64, R40 ;  /* 0x00000040ac4c723c */ /* 0x040ff00000041828 */
[----:B------:R-:W-:Y:S01]  /*2910*/  HMMA.16816.F32.BF16 R40, R172, R20, R96 ;  /* 0x00000014ac28723c */ /* 0x000fe20000041860 */
[----:B------:R-:W-:Y:S07]  /*2920*/  LDSM.16.M88.4 R96, [R229+0x5800] ;  /* 0x00580000e560783b */ /* 0x000fee0000000200 */
[----:B------:R-:W-:Y:S08]  /*2930*/  HMMA.16816.F32.BF16 R80, R176, R18, R80 ;  /* 0x00000012b050723c */ /* 0x000ff00000041850 */
[----:B------:R-:W-:Y:S01]  /*2940*/  HMMA.16816.F32.BF16 R48, R172, R66, R100 ;  /* 0x00000042ac30723c */ /* 0x000fe20000041864 */
[----:B------:R-:W-:Y:S04]  /*2950*/  LDSM.16.M88.4 R64, [R240] ;  /* 0x00000000f040783b */ /* 0x000fe80000000200 */
[----:B------:R-:W-:Y:S03]  /*2960*/  LDSM.16.M88.4 R100, [R239] ;  /* 0x00000000ef64783b */ /* 0x000fe60000000200 */
[C---:B------:R-:W-:Y:S01]  /*2970*/  HMMA.16816.F32.BF16 R72, R176.reuse, R12, R56 ;  /* 0x0000000cb048723c */ /* 0x040fe20000041838 */
[----:B------:R-:W1:Y:S07]  /*2980*/  LDSM.16.M88.4 R56, [R241] ;  /* 0x00000000f138783b */ /* 0x000e6e0000000200 */
[----:B------:R-:W-:Y:S08]  /*2990*/  HMMA.16816.F32.BF16 R68, R176, R14, R24 ;  /* 0x0000000eb044723c */ /* 0x000ff00000041818 */
[----:B------:R-:W-:Y:S01]  /*29a0*/  HMMA.16816.F32.BF16 R12, R180, R112, R28 ;  /* 0x00000070b40c723c */ /* 0x000fe2000004181c */
[----:B------:R-:W-:Y:S07]  /*29b0*/  LDSM.16.M88.4 R28, [R229+0x5000] ;  /* 0x00500000e51c783b */ /* 0x000fee0000000200 */
[C---:B--2---:R-:W-:Y:S08]  /*29c0*/  HMMA.16816.F32.BF16 R20, R176.reuse, R34, R84 ;  /* 0x00000022b014723c */ /* 0x044ff00000041854 */
[----:B------:R-:W-:Y:S01]  /*29d0*/  HMMA.16816.F32.BF16 R84, R176, R54, R36 ;  /* 0x00000036b054723c */ /* 0x000fe20000041824 */
[----:B------:R-:W2:Y:S07]  /*29e0*/  LDSM.16.M88.4 R36, [R238] ;  /* 0x00000000ee24783b */ /* 0x000eae0000000200 */
[----:B------:R-:W-:Y:S08]  /*29f0*/  HMMA.16816.F32.BF16 R4, R188, R120, R4 ;  /* 0x00000078bc04723c */ /* 0x000ff00000041804 */
[----:B------:R-:W-:Y:S08]  /*2a00*/  HMMA.16816.F32.BF16 R8, R184, R62, R8 ;  /* 0x0000003eb808723c */ /* 0x000ff00000041808 */
[C---:B------:R-:W-:Y:S01]  /*2a10*/  HMMA.16816.F32.BF16 R24, R176.reuse, R32, R88 ;  /* 0x00000020b018723c */ /* 0x040fe20000041858 */
[----:B------:R-:W-:Y:S07]  /*2a20*/  LDSM.16.M88.4 R32, [R229+0x4800] ;  /* 0x00480000e520783b */ /* 0x000fee0000000200 */
[----:B------:R-:W-:Y:S08]  /*2a30*/  HMMA.16816.F32.BF16 R88, R176, R52, R40 ;  /* 0x00000034b058723c */ /* 0x000ff00000041828 */
[----:B------:R-:W-:Y:S01]  /*2a40*/  HMMA.16816.F32.BF16 R40, R180, R114, R80 ;  /* 0x00000072b428723c */ /* 0x000fe20000041850 */
[----:B------:R-:W3:Y:S07]  /*2a50*/  LDSM.16.M88.4 R112, [R237] ;  /* 0x00000000ed70783b */ /* 0x000eee0000000200 */
[C---:B------:R-:W-:Y:S01]  /*2a60*/  HMMA.16816.F32.BF16 R16, R176.reuse, R44, R76 ;  /* 0x0000002cb010723c */ /* 0x040fe2000004184c */
[----:B------:R-:W4:Y:S07]  /*2a70*/  LDSM.16.M88.4 R76, [R229+0x4000] ;  /* 0x00400000e54c783b */ /* 0x000f2e0000000200 */
[----:B------:R-:W-:Y:S08]  /*2a80*/  HMMA.16816.F32.BF16 R92, R176, R46, R48 ;  /* 0x0000002eb05c723c */ /* 0x000ff00000041830 */
[----:B------:R-:W-:Y:S08]  /*2a90*/  HMMA.16816.F32.BF16 R12, R184, R104, R12 ;  /* 0x00000068b80c723c */ /* 0x000ff0000004180c */
[----:B------:R-:W-:Y:S08]  /*2aa0*/  HMMA.16816.F32.BF16 R4, R192, R116, R4 ;  /* 0x00000074c004723c */ /* 0x000ff00000041804 */
[----:B------:R-:W-:Y:S01]  /*2ab0*/  HMMA.16816.F32.BF16 R8, R188, R122, R8 ;  /* 0x0000007abc08723c */ /* 0x000fe20000041808 */
[----:B------:R-:W5:Y:S07]  /*2ac0*/  LDSM.16.M88.4 R120, [R225+0x6800] ;  /* 0x00680000e178783b */ /* 0x000f6e0000000200 */
[C---:B-1----:R-:W-:Y:S01]  /*2ad0*/  HMMA.16816.F32.BF16 R48, R180.reuse, R56, R72 ;  /* 0x00000038b430723c */ /* 0x042fe20000041848 */
[----:B------:R-:W-:Y:S07]  /*2ae0*/  LDSM.16.M88.4 R72, [R226+0x4800] ;  /* 0x00480000e248783b */ /* 0x000fee0000000200 */
[C---:B------:R-:W-:Y:S08]  /*2af0*/  HMMA.16816.F32.BF16 R52, R180.reuse, R66, R20 ;  /* 0x00000042b434723c */ /* 0x040ff00000041814 */
[C---:B------:R-:W-:Y:S08]  /*2b00*/  HMMA.16816.F32.BF16 R44, R180.reuse, R100, R16 ;  /* 0x00000064b42c723c */ /* 0x040ff00000041810 */
[----:B--2---:R-:W-:Y:S08]  /*2b10*/  HMMA.16816.F32.BF16 R20, R180, R36, R88 ;  /* 0x00000024b414723c */ /* 0x004ff00000041858 */
[----:B------:R-:W-:Y:S01]  /*2b20*/  HMMA.16816.F32.BF16 R16, R184, R106, R40 ;  /* 0x0000006ab810723c */ /* 0x000fe20000041828 */
[----:B------:R-:W-:Y:S07]  /*2b30*/  LDSM.16.M88.4 R104, [R226+0x6000] ;  /* 0x00600000e268783b */ /* 0x000fee0000000200 */
[C---:B------:R-:W-:Y:S01]  /*2b40*/  HMMA.16816.F32.BF16 R60, R180.reuse, R58, R68 ;  /* 0x0000003ab43c723c */ /* 0x040fe20000041844 */
[----:B------:R-:W-:Y:S07]  /*2b50*/  LDSM.16.M88.4 R68, [R225+0x7800] ;  /* 0x00780000e144783b */ /* 0x000fee0000000200 */
[C---:B------:R-:W-:Y:S01]  /*2b60*/  HMMA.16816.F32.BF16 R56, R180.reuse, R64, R24 ;  /* 0x00000040b438723c */ /* 0x040fe20000041818 */
[----:B------:R-:W1:Y:S07]  /*2b70*/  LDSM.16.M88.4 R64, [R226+0x4000] ;  /* 0x00400000e240783b */ /* 0x000e6e0000000200 */
[----:B------:R-:W-:Y:S01]  /*2b80*/  HMMA.16816.F32.BF16 R24, R180, R102, R92 ;  /* 0x00000066b418723c */ /* 0x000fe2000004185c */
[----:B------:R-:W-:Y:S04]  /*2b90*/  LDSM.16.M88.4 R100, [R236] ;  /* 0x00000000ec64783b */ /* 0x000fe80000000200 */
[----:B------:R-:W-:Y:S03]  /*2ba0*/  LDSM.16.M88.4 R92, [R226+0x5800] ;  /* 0x00580000e25c783b */ /* 0x000fe60000000200 */
[----:B------:R-:W-:Y:S08]  /*2bb0*/  HMMA.16816.F32.BF16 R12, R188, R108, R12 ;  /* 0x0000006cbc0c723c */ /* 0x000ff0000004180c */
[----:B---3--:R-:W-:Y:S08]  /*2bc0*/  HMMA.16816.F32.BF16 R4, R196, R112, R4 ;  /* 0x00000070c404723c */ /* 0x008ff00000041804 */
[----:B------:R-:W-:Y:S08]  /*2bd0*/  HMMA.16816.F32.BF16 R8, R192, R118, R8 ;  /* 0x00000076c008723c */ /* 0x000ff00000041808 */
[----:B------:R-:W-:Y:S01]  /*2be0*/  HMMA.16816.F32.BF16 R88, R180, R38, R84 ;  /* 0x00000026b458723c */ /* 0x000fe20000041854 */
[----:B------:R-:W2:Y:S07]  /*2bf0*/  LDSM.16.M88.4 R84, [R226+0x5000] ;  /* 0x00500000e254783b */ /* 0x000eae0000000200 */
[C---:B----4-:R-:W-:Y:S08]  /*2c00*/  HMMA.16816.F32.BF16 R80, R184.reuse, R76, R48 ;  /* 0x0000004cb850723c */ /* 0x050ff00000041830 */
[----:B------:R-:W-:Y:S08]  /*2c10*/  HMMA.16816.F32.BF16 R36, R184, R96, R20 ;  /* 0x00000060b824723c */ /* 0x000ff00000041814 */
[----:B------:R-:W-:Y:S08]  /*2c20*/  HMMA.16816.F32.BF16 R20, R188, R110, R16 ;  /* 0x0000006ebc14723c */ /* 0x000ff00000041810 */
[C---:B------:R-:W-:Y:S01]  /*2c30*/  HMMA.16816.F32.BF16 R60, R184.reuse, R78, R60 ;  /* 0x0000004eb83c723c */ /* 0x040fe2000004183c */
[----:B------:R-:W-:Y:S07]  /*2c40*/  LDSM.16.M88.4 R76, [R229+0x6800] ;  /* 0x00680000e54c783b */ /* 0x000fee0000000200 */
[C---:B------:R-:W-:Y:S08]  /*2c50*/  HMMA.16816.F32.BF16 R48, R184.reuse, R28, R44 ;  /* 0x0000001cb830723c */ /* 0x040ff0000004182c */
[----:B------:R-:W-:Y:S01]  /*2c60*/  HMMA.16816.F32.BF16 R40, R184, R30, R24 ;  /* 0x0000001eb828723c */ /* 0x000fe20000041818 */
[----:B------:R-:W3:Y:S07]  /*2c70*/  LDSM.16.M88.4 R28, [R225+0x7000] ;  /* 0x00700000e11c783b */ /* 0x000eee0000000200 */
[----:B-----5:R-:W-:Y:S08]  /*2c80*/  HMMA.16816.F32.BF16 R16, R192, R120, R12 ;  /* 0x00000078c010723c */ /* 0x020ff0000004180c */
[C---:B------:R-:W-:Y:S08]  /*2c90*/  HMMA.16816.F32.BF16 R56, R184.reuse, R32, R56 ;  /* 0x00000020b838723c */ /* 0x040ff00000041838 */
[----:B------:R-:W-:Y:S08]  /*2ca0*/  HMMA.16816.F32.BF16 R52, R184, R34, R52 ;  /* 0x00000022b834723c */ /* 0x000ff00000041834 */
[----:B------:R-:W-:Y:S08]  /*2cb0*/  HMMA.16816.F32.BF16 R4, R200, R124, R4 ;  /* 0x0000007cc804723c */ /* 0x000ff00000041804 */
[----:B------:R-:W-:Y:S08]  /*2cc0*/  HMMA.16816.F32.BF16 R8, R196, R114, R8 ;  /* 0x00000072c408723c */ /* 0x000ff00000041808 */
[----:B-1----:R-:W-:Y:S08]  /*2cd0*/  HMMA.16816.F32.BF16 R12, R188, R64, R80 ;  /* 0x00000040bc0c723c */ /* 0x002ff00000041850 */
[----:B------:R-:W-:Y:S08]  /*2ce0*/  HMMA.16816.F32.BF16 R20, R192, R122, R20 ;  /* 0x0000007ac014723c */ /* 0x000ff00000041814 */
[C---:B------:R-:W-:Y:S08]  /*2cf0*/  HMMA.16816.F32.BF16 R32, R188.reuse, R66, R60 ;  /* 0x00000042bc20723c */ /* 0x040ff0000004183c */
[C---:B--2---:R-:W-:Y:S01]  /*2d00*/  HMMA.16816.F32.BF16 R64, R188.reuse, R84, R48 ;  /* 0x00000054bc40723c */ /* 0x044fe20000041830 */
[----:B------:R-:W-:Y:S07]  /*2d10*/  LDSM.16.M88.4 R48, [R225+0x8000] ;  /* 0x00800000e130783b */ /* 0x000fee0000000200 */
[----:B------:R-:W-:Y:S01]  /*2d20*/  HMMA.16816.F32.BF16 R84, R188, R86, R40 ;  /* 0x00000056bc54723c */ /* 0x000fe20000041828 */
[----:B------:R-:W1:Y:S07]  /*2d30*/  LDSM.16.M88.4 R40, [R235] ;  /* 0x00000000eb28783b */ /* 0x000e6e0000000200 */
[----:B------:R-:W-:Y:S08]  /*2d40*/  HMMA.16816.F32.BF16 R16, R196, R100, R16 ;  /* 0x00000064c410723c */ /* 0x000ff00000041810 */
[C---:B------:R-:W-:Y:S08]  /*2d50*/  HMMA.16816.F32.BF16 R44, R188.reuse, R72, R56 ;  /* 0x00000048bc2c723c */ /* 0x040ff00000041838 */
[C---:B------:R-:W-:Y:S01]  /*2d60*/  HMMA.16816.F32.BF16 R60, R188.reuse, R74, R52 ;  /* 0x0000004abc3c723c */ /* 0x040fe20000041834 */
[----:B------:R-:W2:Y:S07]  /*2d70*/  LDSM.16.M88.4 R52, [R226+0x6800] ;  /* 0x00680000e234783b */ /* 0x000eae0000000200 */
[----:B------:R-:W-:Y:S08]  /*2d80*/  HMMA.16816.F32.BF16 R72, R188, R92, R36 ;  /* 0x0000005cbc48723c */ /* 0x000ff00000041824 */
[----:B------:R-:W-:Y:S08]  /*2d90*/  HMMA.16816.F32.BF16 R36, R204, R104, R4 ;  /* 0x00000068cc24723c */ /* 0x000ff00000041804 */
[----:B------:R-:W-:Y:S08]  /*2da0*/  HMMA.16816.F32.BF16 R4, R200, R126, R8 ;  /* 0x0000007ec804723c */ /* 0x000ff00000041808 */
[----:B---3--:R-:W-:Y:S08]  /*2db0*/  HMMA.16816.F32.BF16 R8, R192, R28, R12 ;  /* 0x0000001cc008723c */ /* 0x008ff0000004180c */
[----:B------:R-:W-:Y:S08]  /*2dc0*/  HMMA.16816.F32.BF16 R20, R196, R102, R20 ;  /* 0x00000066c414723c */ /* 0x000ff00000041814 */
[----:B------:R-:W-:Y:S08]  /*2dd0*/  HMMA.16816.F32.BF16 R24, R184, R98, R88 ;  /* 0x00000062b818723c */ /* 0x000ff00000041858 */
[----:B------:R-:W-:Y:S01]  /*2de0*/  HMMA.16816.F32.BF16 R32, R192, R30, R32 ;  /* 0x0000001ec020723c */ /* 0x000fe20000041820 */
[----:B------:R-:W3:Y:S07]  /*2df0*/  LDSM.16.M88.4 R28, [R229+0x7000] ;  /* 0x00700000e51c783b */ /* 0x000eee0000000200 */
[----:B------:R-:W-:Y:S01]  /*2e00*/  HMMA.16816.F32.BF16 R16, R200, R76, R16 ;  /* 0x0000004cc810723c */ /* 0x000fe20000041810 */
[----:B------:R-:W-:-:S07]  /*2e10*/  FMUL.FTZ R0, R36, c[0x0][0x320] ;  /* 0x0000c80024007a20 */ /* 0x000fce0000410000 */
[----:B------:R-:W-:Y:S01]  /*2e20*/  HMMA.16816.F32.BF16 R12, R204, R106, R4 ;  /* 0x0000006acc0c723c */ /* 0x000fe20000041804 */
[----:B------:R4:W2:Y:S07]  /*2e30*/  MUFU.TANH R90, R0 ;  /* 0x00000000005a7308 */ /* 0x0008ae0000002400 */
[----:B-1----:R-:W-:Y:S01]  /*2e40*/  HMMA.16816.F32.BF16 R8, R196, R40, R8 ;  /* 0x00000028c408723c */ /* 0x002fe20000041808 */
[----:B----4-:R-:W-:-:S07]  /*2e50*/  FMUL.FTZ R0, R37, c[0x0][0x320] ;  /* 0x0000c80025007a20 */ /* 0x010fce0000410000 */
[----:B------:R-:W-:Y:S01]  /*2e60*/  HMMA.16816.F32.BF16 R4, R200, R78, R20 ;  /* 0x0000004ec804723c */ /* 0x000fe20000041814 */
[----:B------:R1:W4:Y:S07]  /*2e70*/  MUFU.TANH R88, R0 ;  /* 0x0000000000587308 */ /* 0x00032e0000002400 */
[----:B------:R-:W-:Y:S01]  /*2e80*/  HMMA.16816.F32.BF16 R92, R188, R94, R24 ;  /* 0x0000005ebc5c723c */ /* 0x000fe20000041818 */
[----:B-1----:R-:W-:-:S07]  /*2e90*/  FMUL.FTZ R0, R38, c[0x0][0x320] ;  /* 0x0000c80026007a20 */ /* 0x002fce0000410000 */
[----:B------:R-:W-:Y:S01]  /*2ea0*/  HMMA.16816.F32.BF16 R56, R192, R68, R44 ;  /* 0x00000044c038723c */ /* 0x000fe2000004182c */
[----:B------:R-:W-:Y:S01]  /*2eb0*/  LDSM.16.M88.4 R44, [R226+0x7000] ;  /* 0x00700000e22c783b */ /* 0x000fe20000000200 */
[----:B------:R1:W1:Y:S06]  /*2ec0*/  MUFU.TANH R96, R0 ;  /* 0x0000000000607308 */ /* 0x00026c0000002400 */
[----:B--2---:R-:W-:Y:S01]  /*2ed0*/  HMMA.16816.F32.BF16 R24, R204, R52, R16 ;  /* 0x00000034cc18723c */ /* 0x004fe20000041810 */
[----:B-1----:R-:W-:Y:S02]  /*2ee0*/  FMUL.FTZ R0, R39, c[0x0][0x320] ;  /* 0x0000c80027007a20 */ /* 0x002fe40000410000 */
[----:B------:R-:W1:Y:S02]  /*2ef0*/  LDSM.16.M88.4 R36, [R234] ;  /* 0x00000000ea24783b */ /* 0x000e640000000200 */
[----:B------:R2:W1:Y:S03]  /*2f00*/  MUFU.TANH R89, R0 ;  /* 0x0000000000597308 */ /* 0x0004660000002400 */
[----:B------:R-:W-:Y:S01]  /*2f10*/  HMMA.16816.F32.BF16 R20, R196, R42, R32 ;  /* 0x0000002ac414723c */ /* 0x000fe20000041820 */
[----:B------:R-:W5:Y:S01]  /*2f20*/  LDSM.16.M88.4 R40, [R229+0x7800] ;  /* 0x00780000e528783b */ /* 0x000f620000000200 */
[----:B--2---:R-:W-:-:S04]  /*2f30*/  FMUL.FTZ R0, R12, c[0x0][0x320] ;  /* 0x0000c8000c007a20 */ /* 0x004fc80000410000 */
[----:B------:R2:W1:Y:S02]  /*2f40*/  MUFU.TANH R82, R0 ;  /* 0x0000000000527308 */ /* 0x0004640000002400 */
[----:B---3--:R-:W-:Y:S01]  /*2f50*/  HMMA.16816.F32.BF16 R16, R200, R28, R8 ;  /* 0x0000001cc810723c */ /* 0x008fe20000041808 */
[----:B--2---:R-:W-:-:S05]  /*2f60*/  FMUL.FTZ R0, R13, c[0x0][0x320] ;  /* 0x0000c8000d007a20 */ /* 0x004fca0000410000 */
[----:B------:R2:W3:Y:S02]  /*2f70*/  MUFU.TANH R80, R0 ;  /* 0x0000000000507308 */ /* 0x0004e40000002400 */
[----:B------:R-:W-:Y:S01]  /*2f80*/  HMMA.16816.F32.BF16 R4, R204, R54, R4 ;  /* 0x00000036cc04723c */ /* 0x000fe20000041804 */
[----:B--2---:R-:W-:-:S05]  /*2f90*/  FMUL.FTZ R0, R14, c[0x0][0x320] ;  /* 0x0000c8000e007a20 */ /* 0x004fca0000410000 */
[----:B------:R2:W1:Y:S02]  /*2fa0*/  MUFU.TANH R83, R0 ;  /* 0x0000000000537308 */ /* 0x0004640000002400 */
[----:B--2---:R-:W-:-:S06]  /*2fb0*/  FMUL.FTZ R0, R15, c[0x0][0x320] ;  /* 0x0000c8000f007a20 */ /* 0x004fcc0000410000 */
[----:B------:R2:W1:Y:S01]  /*2fc0*/  MUFU.TANH R81, R0 ;  /* 0x0000000000517308 */ /* 0x0004620000002400 */
[----:B------:R-:W-:Y:S01]  /*2fd0*/  HMMA.16816.F32.BF16 R8, R200, R30, R20 ;  /* 0x0000001ec808723c */ /* 0x000fe20000041814 */
[----:B------:R-:W3:Y:S01]  /*2fe0*/  LDSM.16.M88.4 R28, [R233] ;  /* 0x00000000e91c783b */ /* 0x000ee20000000200 */
[----:B--2---:R-:W-:-:S05]  /*2ff0*/  FMUL.FTZ R0, R24, c[0x0][0x320] ;  /* 0x0000c80018007a20 */ /* 0x004fca0000410000 */
[----:B------:R2:W1:Y:S01]  /*3000*/  MUFU.TANH R77, R0 ;  /* 0x00000000004d7308 */ /* 0x0004620000002400 */
[----:B------:R-:W-:Y:S01]  /*3010*/  HMMA.16816.F32.BF16 R60, R192, R70, R60 ;  /* 0x00000046c03c723c */ /* 0x000fe2000004183c */
[----:B--2---:R-:W-:-:S06]  /*3020*/  FMUL.FTZ R0, R25, c[0x0][0x320] ;  /* 0x0000c80019007a20 */ /* 0x004fcc0000410000 */
[----:B------:R2:W2:Y:S01]  /*3030*/  MUFU.TANH R76, R0 ;  /* 0x00000000004c7308 */ /* 0x0004a20000002400 */
[----:B-1----:R-:W-:Y:S01]  /*3040*/  HMMA.16816.F32.BF16 R12, R196, R36, R56 ;  /* 0x00000024c40c723c */ /* 0x002fe20000041838 */
[----:B------:R-:W1:Y:S01]  /*3050*/  LDSM.16.M88.4 R56, [R225+0x8800] ;  /* 0x00880000e138783b */ /* 0x000e620000000200 */
[----:B--2---:R-:W-:-:S05]  /*3060*/  FMUL.FTZ R0, R26, c[0x0][0x320] ;  /* 0x0000c8001a007a20 */ /* 0x004fca0000410000 */
[----:B------:R2:W1:Y:S01]  /*3070*/  MUFU.TANH R79, R0 ;  /* 0x00000000004f7308 */ /* 0x0004620000002400 */
[----:B------:R-:W-:Y:S01]  /*3080*/  HMMA.16816.F32.BF16 R64, R192, R48, R64 ;  /* 0x00000030c040723c */ /* 0x000fe20000041840 */
[----:B--2---:R-:W-:-:S07]  /*3090*/  FMUL.FTZ R0, R27, c[0x0][0x320] ;  /* 0x0000c8001b007a20 */ /* 0x004fce0000410000 */
[----:B------:R-:W-:Y:S01]  /*30a0*/  HMMA.16816.F32.BF16 R24, R204, R44, R16 ;  /* 0x0000002ccc18723c */ /* 0x000fe20000041810 */
[----:B------:R2:W1:Y:S02]  /*30b0*/  MUFU.TANH R78, R0 ;  /* 0x00000000004e7308 */ /* 0x0004640000002400 */
[----:B--2---:R-:W-:-:S06]  /*30c0*/  FMUL.FTZ R0, R4, c[0x0][0x320] ;  /* 0x0000c80004007a20 */ /* 0x004fcc0000410000 */
[----:B------:R2:W1:Y:S02]  /*30d0*/  MUFU.TANH R69, R0 ;  /* 0x0000000000457308 */ /* 0x0004640000002400 */
[----:B--2---:R-:W-:-:S06]  /*30e0*/  FMUL.FTZ R0, R5, c[0x0][0x320] ;  /* 0x0000c80005007a20 */ /* 0x004fcc0000410000 */
[----:B------:R2:W1:Y:S01]  /*30f0*/  MUFU.TANH R68, R0 ;  /* 0x0000000000447308 */ /* 0x0004620000002400 */
[----:B------:R-:W-:Y:S01]  /*3100*/  HMMA.16816.F32.BF16 R20, R196, R38, R60 ;  /* 0x00000026c414723c */ /* 0x000fe2000004183c */
[----:B------:R-:W-:Y:S01]  /*3110*/  LDSM.16.M88.4 R36, [R226+0x7800] ;  /* 0x00780000e224783b */ /* 0x000fe20000000200 */
[----:B--2---:R-:W-:-:S05]  /*3120*/  FMUL.FTZ R0, R6, c[0x0][0x320] ;  /* 0x0000c80006007a20 */ /* 0x004fca0000410000 */
[----:B------:R2:W1:Y:S02]  /*3130*/  MUFU.TANH R71, R0 ;  /* 0x0000000000477308 */ /* 0x0004640000002400 */
[----:B--2---:R-:W-:Y:S02]  /*3140*/  FMUL.FTZ R0, R7, c[0x0][0x320] ;  /* 0x0000c80007007a20 */ /* 0x004fe40000410000 */
[----:B------:R-:W-:Y:S01]  /*3150*/  HMMA.16816.F32.BF16 R4, R204, R46, R8 ;  /* 0x0000002ecc04723c */ /* 0x000fe20000041808 */
[----:B------:R-:W2:Y:S03]  /*3160*/  LDSM.16.M88.4 R44, [R229+0x8000] ;  /* 0x00800000e52c783b */ /* 0x000ea60000000200 */
[----:B------:R1:W1:Y:S02]  /*3170*/  MUFU.TANH R70, R0 ;  /* 0x0000000000467308 */ /* 0x0002640000002400 */
[----:B-1----:R-:W-:-:S06]  /*3180*/  FMUL.FTZ R0, R24, c[0x0][0x320] ;  /* 0x0000c80018007a20 */ /* 0x002fcc0000410000 */
[----:B------:R1:W1:Y:S01]  /*3190*/  MUFU.TANH R63, R0 ;  /* 0x00000000003f7308 */ /* 0x0002620000002400 */
[----:B-----5:R-:W-:Y:S01]  /*31a0*/  HMMA.16816.F32.BF16 R16, R200, R40, R12 ;  /* 0x00000028c810723c */ /* 0x020fe2000004180c */
[----:B-1----:R-:W-:-:S06]  /*31b0*/  FMUL.FTZ R0, R25, c[0x0][0x320] ;  /* 0x0000c80019007a20 */ /* 0x002fcc0000410000 */
[----:B------:R1:W1:Y:S01]  /*31c0*/  MUFU.TANH R61, R0 ;  /* 0x00000000003d7308 */ /* 0x0002620000002400 */
[----:B---3--:R-:W-:Y:S01]  /*31d0*/  HMMA.16816.F32.BF16 R12, R196, R28, R64 ;  /* 0x0000001cc40c723c */ /* 0x008fe20000041840 */
[----:B-1----:R-:W-:-:S06]  /*31e0*/  FMUL.FTZ R0, R26, c[0x0][0x320] ;  /* 0x0000c8001a007a20 */ /* 0x002fcc0000410000 */
[----:B------:R1:W3:Y:S01]  /*31f0*/  MUFU.TANH R65, R0 ;  /* 0x0000000000417308 */ /* 0x0002e20000002400 */
[----:B------:R-:W-:Y:S01]  /*3200*/  HMMA.16816.F32.BF16 R32, R192, R50, R84 ;  /* 0x00000032c020723c */ /* 0x000fe20000041854 */
[----:B------:R-:W5:Y:S01]  /*3210*/  LDSM.16.M88.4 R48, [R232] ;  /* 0x00000000e830783b */ /* 0x000f620000000200 */
[----:B-1----:R-:W-:-:S05]  /*3220*/  FMUL.FTZ R0, R27, c[0x0][0x320] ;  /* 0x0000c8001b007a20 */ /* 0x002fca0000410000 */
[----:B------:R1:W1:Y:S01]  /*3230*/  MUFU.TANH R64, R0 ;  /* 0x0000000000407308 */ /* 0x0002620000002400 */
[----:B------:R-:W-:Y:S01]  /*3240*/  HMMA.16816.F32.BF16 R52, R192, R56, R72 ;  /* 0x00000038c034723c */ /* 0x000fe20000041848 */
[----:B-1----:R-:W-:-:S06]  /*3250*/  FMUL.FTZ R0, R4, c[0x0][0x320] ;  /* 0x0000c80004007a20 */ /* 0x002fcc0000410000 */
[----:B------:R1:W1:Y:S02]  /*3260*/  MUFU.TANH R57, R0 ;  /* 0x0000000000397308 */ /* 0x0002640000002400 */
[----:B-1----:R-:W-:-:S06]  /*3270*/  FMUL.FTZ R0, R5, c[0x0][0x320] ;  /* 0x0000c80005007a20 */ /* 0x002fcc0000410000 */
[----:B------:R1:W1:Y:S01]  /*3280*/  MUFU.TANH R56, R0 ;  /* 0x0000000000387308 */ /* 0x0002620000002400 */
[----:B------:R-:W-:Y:S01]  /*3290*/  HMMA.16816.F32.BF16 R24, R196, R30, R32 ;  /* 0x0000001ec418723c */ /* 0x000fe20000041820 */
[----:B------:R-:W2:Y:S04]  /*32a0*/  LDSM.16.M88.4 R32, [R229+0x8800] ;  /* 0x00880000e520783b */ /* 0x000ea80000000200 */
[----:B------:R-:W2:Y:S01]  /*32b0*/  LDSM.16.M88.4 R28, [R226+0x8800] ;  /* 0x00880000e21c783b */ /* 0x000ea20000000200 */
[----:B-1----:R-:W-:-:S04]  /*32c0*/  FMUL.FTZ R0, R6, c[0x0][0x320] ;  /* 0x0000c80006007a20 */ /* 0x002fc80000410000 */
[----:B------:R1:W1:Y:S02]  /*32d0*/  MUFU.TANH R62, R0 ;  /* 0x00000000003e7308 */ /* 0x0002640000002400 */
[----:B-1----:R-:W-:Y:S02]  /*32e0*/  FMUL.FTZ R0, R7, c[0x0][0x320] ;  /* 0x0000c80007007a20 */ /* 0x002fe40000410000 */
[----:B------:R-:W-:Y:S08]  /*32f0*/  HMMA.16816.F32.BF16 R4, R192, R58, R92 ;  /* 0x0000003ac004723c */ /* 0x000ff0000004185c */
[C---:B------:R-:W-:Y:S01]  /*3300*/  HMMA.16816.F32.BF16 R8, R200.reuse, R42, R20 ;  /* 0x0000002ac808723c */ /* 0x040fe20000041814 */
[----:B------:R-:W1:Y:S07]  /*3310*/  LDSM.16.M88.4 R40, [R226+0x8000] ;  /* 0x00800000e228783b */ /* 0x000e6e0000000200 */
[----:B--2---:R-:W-:Y:S01]  /*3320*/  HMMA.16816.F32.BF16 R24, R200, R46, R24 ;  /* 0x0000002ec818723c */ /* 0x004fe20000041818 */
[----:B------:R2:W1:Y:S01]  /*3330*/  MUFU.TANH R60, R0 ;  /* 0x00000000003c7308 */ /* 0x0004620000002400 */
[----:B------:R-:W-:Y:S01]  /*3340*/  IMAD.MOV.U32 R109, RZ, RZ, R135 ;  /* 0x000000ffff6d7224 */ /* 0x000fe200078e0087 */
[----:B------:R-:W-:-:S05]  /*3350*/  DEPBAR.LE SB0, 0x0 ;  /* 0x000080000000791a */ /* 0x000fca0000000000 */
[----:B------:R-:W-:Y:S08]  /*3360*/  HMMA.16816.F32.BF16 R20, R204, R36, R16 ;  /* 0x00000024cc14723c */ /* 0x000ff00000041810 */
[----:B------:R-:W-:Y:S08]  /*3370*/  HMMA.16816.F32.BF16 R16, R200, R44, R12 ;  /* 0x0000002cc810723c */ /* 0x000ff0000004180c */
[C---:B-----5:R-:W-:Y:S08]  /*3380*/  HMMA.16816.F32.BF16 R12, R196.reuse, R48, R52 ;  /* 0x00000030c40c723c */ /* 0x060ff00000041834 */
[----:B------:R-:W-:Y:S08]  /*3390*/  HMMA.16816.F32.BF16 R4, R196, R50, R4 ;  /* 0x00000032c404723c */ /* 0x000ff00000041804 */
[----:B------:R-:W-:Y:S08]  /*33a0*/  HMMA.16816.F32.BF16 R8, R204, R38, R8 ;  /* 0x00000026cc08723c */ /* 0x000ff00000041808 */
[C---:B------:R-:W-:Y:S08]  /*33b0*/  HMMA.16816.F32.BF16 R12, R200.reuse, R32, R12 ;  /* 0x00000020c80c723c */ /* 0x040ff0000004180c */
[----:B------:R-:W-:Y:S01]  /*33c0*/  HMMA.16816.F32.BF16 R4, R200, R34, R4 ;  /* 0x00000022c804723c */ /* 0x000fe20000041804 */
[----:B------:R-:W-:-:S02]  /*33d0*/  FMUL.FTZ R21, R21, c[0x0][0x320] ;  /* 0x0000c80015157a20 */ /* 0x000fc40000410000 */
[----:B------:R-:W-:Y:S02]  /*33e0*/  FMUL.FTZ R22, R22, c[0x0][0x320] ;  /* 0x0000c80016167a20 */ /* 0x000fe40000410000 */
[----:B------:R-:W-:Y:S01]  /*33f0*/  FMUL.FTZ R23, R23, c[0x0][0x320] ;  /* 0x0000c80017177a20 */ /* 0x000fe20000410000 */
[----:B------:R-:W1:Y:S01]  /*3400*/  MUFU.TANH R44, R21 ;  /* 0x00000015002c7308 */ /* 0x000e620000002400 */
[----:B--2---:R-:W-:Y:S02]  /*3410*/  FMUL.FTZ R0, R20, c[0x0][0x320] ;  /* 0x0000c80014007a20 */ /* 0x004fe40000410000 */
[----:B------:R-:W-:Y:S02]  /*3420*/  FMUL.FTZ R8, R8, c[0x0][0x320] ;  /* 0x0000c80008087a20 */ /* 0x000fe40000410000 */
[----:B------:R-:W-:Y:S02]  /*3430*/  FMUL.FTZ R9, R9, c[0x0][0x320] ;  /* 0x0000c80009097a20 */ /* 0x000fe40000410000 */
[----:B------:R-:W-:Y:S01]  /*3440*/  FMUL.FTZ R10, R10, c[0x0][0x320] ;  /* 0x0000c8000a0a7a20 */ /* 0x000fe20000410000 */
[----:B------:R-:W2:Y:S01]  /*3450*/  MUFU.TANH R48, R22 ;  /* 0x0000001600307308 */ /* 0x000ea20000002400 */
[----:B------:R-:W-:-:S07]  /*3460*/  FMUL.FTZ R11, R11, c[0x0][0x320] ;  /* 0x0000c8000b0b7a20 */ /* 0x000fce0000410000 */
[----:B------:R1:W1:Y:S02]  /*3470*/  MUFU.TANH R46, R23 ;  /* 0x00000017002e7308 */ /* 0x0002640000002400 */
[C---:B------:R-:W-:Y:S06]  /*3480*/  HMMA.16816.F32.BF16 R4, R204.reuse, R30, R4 ;  /* 0x0000001ecc04723c */ /* 0x040fec0000041804 */
[----:B------:R-:W2:Y:S02]  /*3490*/  MUFU.TANH R37, R8 ;  /* 0x0000000800257308 */ /* 0x000ea40000002400 */
[C---:B-1----:R-:W-:Y:S06]  /*34a0*/  HMMA.16816.F32.BF16 R20, R204.reuse, R40, R16 ;  /* 0x00000028cc14723c */ /* 0x042fec0000041810 */
[----:B------:R-:W1:Y:S02]  /*34b0*/  MUFU.TANH R36, R9 ;  /* 0x0000000900247308 */ /* 0x000e640000002400 */
[C---:B------:R-:W-:Y:S06]  /*34c0*/  HMMA.16816.F32.BF16 R16, R204.reuse, R42, R24 ;  /* 0x0000002acc10723c */ /* 0x040fec0000041818 */
[----:B------:R-:W1:Y:S08]  /*34d0*/  MUFU.TANH R40, R10 ;  /* 0x0000000a00287308 */ /* 0x000e700000002400 */
[----:B------:R5:W1:Y:S02]  /*34e0*/  MUFU.TANH R39, R11 ;  /* 0x0000000b00277308 */ /* 0x000a640000002400 */
[----:B-----5:R-:W-:Y:S01]  /*34f0*/  HMMA.16816.F32.BF16 R8, R204, R28, R12 ;  /* 0x0000001ccc08723c */ /* 0x020fe2000004180c */
[----:B------:R-:W-:-:S02]  /*3500*/  FMUL.FTZ R21, R21, c[0x0][0x320] ;  /* 0x0000c80015157a20 */ /* 0x000fc40000410000 */
[----:B------:R-:W-:Y:S02]  /*3510*/  FMUL.FTZ R22, R22, c[0x0][0x320] ;  /* 0x0000c80016167a20 */ /* 0x000fe40000410000 */
[----:B------:R-:W-:-:S03]  /*3520*/  FMUL.FTZ R23, R23, c[0x0][0x320] ;  /* 0x0000c80017177a20 */ /* 0x000fc60000410000 */
[----:B------:R-:W-:Y:S02]  /*3530*/  FMUL.FTZ R16, R16, c[0x0][0x320] ;  /* 0x0000c80010107a20 */ /* 0x000fe40000410000 */
[----:B------:R-:W-:Y:S02]  /*3540*/  FMUL.FTZ R17, R17, c[0x0][0x320] ;  /* 0x0000c80011117a20 */ /* 0x000fe40000410000 */
[----:B------:R-:W-:Y:S01]  /*3550*/  FMUL.FTZ R18, R18, c[0x0][0x320] ;  /* 0x0000c80012127a20 */ /* 0x000fe20000410000 */
[----:B------:R-:W-:Y:S01]  /*3560*/  ISETP.GE.AND P0, PT, R109, 0x2, PT ;  /* 0x000000026d00780c */ /* 0x000fe20003f06270 */
[----:B------:R-:W-:Y:S02]  /*3570*/  FMUL.FTZ R20, R20, c[0x0][0x320] ;  /* 0x0000c80014147a20 */ /* 0x000fe40000410000 */
[----:B------:R-:W-:Y:S02]  /*3580*/  FMUL.FTZ R19, R19, c[0x0][0x320] ;  /* 0x0000c80013137a20 */ /* 0x000fe40000410000 */
[----:B------:R-:W-:-:S02]  /*3590*/  FMUL.FTZ R4, R4, c[0x0][0x320] ;  /* 0x0000c80004047a20 */ /* 0x000fc40000410000 */
[----:B------:R-:W-:Y:S02]  /*35a0*/  FMUL.FTZ R5, R5, c[0x0][0x320] ;  /* 0x0000c80005057a20 */ /* 0x000fe40000410000 */
[----:B------:R-:W-:Y:S02]  /*35b0*/  FMUL.FTZ R6, R6, c[0x0][0x320] ;  /* 0x0000c80006067a20 */ /* 0x000fe40000410000 */
[----:B------:R-:W-:Y:S02]  /*35c0*/  FMUL.FTZ R7, R7, c[0x0][0x320] ;  /* 0x0000c80007077a20 */ /* 0x000fe40000410000 */
[----:B------:R-:W-:Y:S02]  /*35d0*/  FMUL.FTZ R8, R8, c[0x0][0x320] ;  /* 0x0000c80008087a20 */ /* 0x000fe40000410000 */
[----:B------:R-:W-:Y:S02]  /*35e0*/  FMUL.FTZ R9, R9, c[0x0][0x320] ;  /* 0x0000c80009097a20 */ /* 0x000fe40000410000 */
[----:B------:R-:W-:-:S02]  /*35f0*/  FMUL.FTZ R10, R10, c[0x0][0x320] ;  /* 0x0000c8000a0a7a20 */ /* 0x000fc40000410000 */
[----:B------:R-:W-:Y:S01]  /*3600*/  FMUL.FTZ R11, R11, c[0x0][0x320] ;  /* 0x0000c8000b0b7a20 */ /* 0x000fe20000410000 */
[----:B------:R1:W1:Y:S08]  /*3610*/  MUFU.TANH R24, R21 ;  /* 0x0000001500187308 */ /* 0x0002700000002400 */
        /* <DEDUP_REMOVED lines=16> */
[----:B------:R-:W-:Y:S01]  /*3720*/  BSSY B0, `(.L_x_443) ;  /* 0x0000024000007945 */ /* 0x000fe20003800000 */
[----:B------:R-:W-:Y:S06]  /*3730*/  BAR.SYNC.DEFER_BLOCKING 0x0 ;  /* 0x0000000000007b1d */ /* 0x000fec0000010000 */
[----:B------:R-:W-:Y:S05]  /*3740*/  @!P0 BRA `(.L_x_444) ;  /* 0x0000021000008947 */ /* 0x000fea0003800000 */
[----:B-1234-:R-:W-:Y:S01]  /*3750*/  IADD3 R0, R109, -0x2, RZ ;  /* 0xfffffffe6d007810 */ /* 0x01efe20007ffe0ff */
[C---:B------:R-:W-:Y:S01]  /*3760*/  IMAD.SHL.U32 R6, R129.reuse, 0x40, RZ ;  /* 0x0000004081067824 */ /* 0x040fe200078e00ff */
[----:B------:R-:W-:-:S02]  /*3770*/  SHF.L.U64.HI R7, R129, 0x6, R132 ;  /* 0x0000000681077819 */ /* 0x000fc40000010284 */
[----:B------:R-:W-:Y:S01]  /*3780*/  SHF.R.S32.HI R2, RZ, 0x1f, R0 ;  /* 0x0000001fff027819 */ /* 0x000fe20000011400 */
[----:B------:R-:W-:-:S04]  /*3790*/  IMAD.WIDE.U32 R4, R0, c[0x0][0x1e0], RZ ;  /* 0x0000780000047a25 */ /* 0x000fc800078e00ff */
[----:B------:R-:W-:-:S04]  /*37a0*/  IMAD R2, R2, c[0x0][0x1e0], RZ ;  /* 0x0000780002027a24 */ /* 0x000fc800078e02ff */
[----:B------:R-:W-:-:S04]  /*37b0*/  IMAD R0, R0, c[0x0][0x1e4], R2 ;  /* 0x0000790000007a24 */ /* 0x000fc800078e0202 */
[----:B------:R-:W-:Y:S02]  /*37c0*/  IMAD.IADD R0, R5, 0x1, R0 ;  /* 0x0000000105007824 */ /* 0x000fe400078e0200 */
[----:B------:R-:W-:-:S04]  /*37d0*/  IMAD.WIDE.U32 R4, R4, 0x60, R130 ;  /* 0x0000006004047825 */ /* 0x000fc800078e0082 */
[----:B------:R-:W-:Y:S01]  /*37e0*/  IMAD R0, R0, 0x60, RZ ;  /* 0x0000006000007824 */ /* 0x000fe200078e02ff */
        /* <DEDUP_REMOVED lines=23> */
.L_x_444:
[----:B--234-:R-:W-:Y:S05]  /*3960*/  BSYNC B0 ;  /* 0x0000000000007941 */ /* 0x01cfea0003800000 */
.L_x_443:
[----:B-1----:R-:W2:Y:S04]  /*3970*/  LDL R0, [R1+0x88] ;  /* 0x0000880001007983 */ /* 0x002ea80000100800 */
[----:B------:R-:W3:Y:S04]  /*3980*/  LDL R5, [R1+0x54] ;  /* 0x0000540001057983 */ /* 0x000ee80000100800 */
[----:B------:R-:W-:Y:S04]  /*3990*/  LDSM.16.MT88.4 R52, [R224+0x3000] ;  /* 0x00300000e034783b */ /* 0x000fe80000004200 */
[----:B------:R-:W-:Y:S04]  /*39a0*/  LDSM.16.MT88.4 R72, [R230+0x800] ;  /* 0x00080000e648783b */ /* 0x000fe80000004200 */
[----:B------:R-:W-:Y:S04]  /*39b0*/  LDSM.16.MT88.4 R84, [R228+0x3000] ;  /* 0x00300000e454783b */ /* 0x000fe80000004200 */
[----:B------:R-:W0:Y:S01]  /*39c0*/  LDGDEPBAR ;  /* 0x00000000000079af */ /* 0x000e220000000000 */
[----:B--2---:R-:W-:-:S04]  /*39d0*/  IMAD.IADD R0, R0, 0x1, R133 ;  /* 0x0000000100007824 */ /* 0x004fc800078e0285 */
[----:B------:R-:W-:-:S05]  /*39e0*/  @P1 IMAD.HI.U32 R2, R0, c[0x0][0x2c8], RZ ;  /* 0x0000b20000021a27 */ /* 0x000fca00078e00ff */
[----:B------:R-:W-:-:S05]  /*39f0*/  @P1 SHF.R.U32.HI R0, RZ, c[0x0][0x2cc], R2 ;  /* 0x0000b300ff001a19 */ /* 0x000fca0000011602 */
[----:B------:R-:W1:Y:S04]  /*3a00*/  SHFL.IDX PT, R2, R0, RZ, 0x1c1f ;  /* 0x001c1fff00027589 */ /* 0x000e6800000e0000 */
[----:B------:R2:W4:Y:S02]  /*3a10*/  SHFL.IDX PT, R4, R0, 0x1, 0x1c1f ;  /* 0x003c1f0000047f89 */ /* 0x00052400000e0000 */
[----:B--2---:R-:W-:-:S04]  /*3a20*/  IADD3 R0, R128, c[0x0][0x1d0], RZ ;  /* 0x0000740080007a10 */ /* 0x004fc80007ffe0ff */
[----:B---3--:R-:W-:Y:S01]  /*3a30*/  IADD3 R3, -R5, 0x1, R0 ;  /* 0x0000000105037810 */ /* 0x008fe20007ffe100 */
[----:B------:R-:W-:-:S03]  /*3a40*/  IMAD.IADD R0, R0, 0x1, -R5 ;  /* 0x0000000100007824 */ /* 0x000fc600078e0a05 */
[----:B------:R-:W-:-:S05]  /*3a50*/  IADD3 R3, R3, -c[0x0][0x168], RZ ;  /* 0x80005a0003037a10 */ /* 0x000fca0007ffe0ff */
[C---:B-1----:R-:W-:Y:S02]  /*3a60*/  IMAD.IADD R2, R3.reuse, 0x1, R2 ;  /* 0x0000000103027824 */ /* 0x042fe400078e0202 */
[----:B----4-:R-:W-:-:S03]  /*3a70*/  IMAD.IADD R3, R3, 0x1, R4 ;  /* 0x0000000103037824 */ /* 0x010fc600078e0204 */
[C---:B------:R-:W-:Y:S02]  /*3a80*/  IMNMX R2, R0.reuse, R2, PT ;  /* 0x0000000200027217 */ /* 0x040fe40003800200 */
[----:B------:R-:W-:Y:S02]  /*3a90*/  IMNMX R0, R0, R3, PT ;  /* 0x0000000300007217 */ /* 0x000fe40003800200 */
[C---:B------:R-:W-:Y:S02]  /*3aa0*/  ISETP.GT.AND P6, PT, R2.reuse, RZ, PT ;  /* 0x000000ff0200720c */ /* 0x040fe40003fc4270 */
[C---:B------:R-:W-:Y:S02]  /*3ab0*/  ISETP.GT.AND P5, PT, R2.reuse, 0x1, PT ;  /* 0x000000010200780c */ /* 0x040fe40003fa4270 */
[----:B------:R-:W-:Y:S02]  /*3ac0*/  ISETP.GT.AND P0, PT, R2, 0x8, PT ;  /* 0x000000080200780c */ /* 0x000fe40003f04270 */
[----:B------:R-:W-:-:S02]  /*3ad0*/  FSEL R4, R90, -INF , P6 ;  /* 0xff8000005a047808 */ /* 0x000fc40003000000 */
[----:B------:R-:W-:Y:S02]  /*3ae0*/  FSEL R5, R88, -INF , P5 ;  /* 0xff80000058057808 */ /* 0x000fe40002800000 */
[C---:B------:R-:W-:Y:S02]  /*3af0*/  ISETP.GT.AND P6, PT, R2.reuse, 0x9, PT ;  /* 0x000000090200780c */ /* 0x040fe40003fc4270 */
[----:B------:R-:W-:Y:S02]  /*3b00*/  ISETP.GT.AND P5, PT, R2, 0x10, PT ;  /* 0x000000100200780c */ /* 0x000fe40003fa4270 */
[----:B------:R-:W-:Y:S02]  /*3b10*/  FSEL R6, R82, -INF , P0 ;  /* 0xff80000052067808 */ /* 0x000fe40000000000 */
        /* <DEDUP_REMOVED lines=11> */
[----:B------:R-:W-:Y:S02]  /*3bd0*/  FMNMX.FTZ R101, R4, R5, !PT ;  /* 0x0000000504657209 */ /* 0x000fe40007810000 */
[----:B------:R-:W-:Y:S02]  /*3be0*/  FSEL R90, R63, -INF , P0 ;  /* 0xff8000003f5a7808 */ /* 0x000fe40000000000 */
[----:B------:R-:W-:-:S02]  /*3bf0*/  ISETP.GT.AND P0, PT, R2, 0x29, PT ;  /* 0x000000290200780c */ /* 0x000fc40003f04270 */
[----:B------:R-:W-:Y:S02]  /*3c00*/  FSEL R91, R61, -INF , P6 ;  /* 0xff8000003d5b7808 */ /* 0x000fe40003000000 */
[----:B------:R-:W-:Y:S02]  /*3c10*/  FSEL R102, R57, -INF , P5 ;  /* 0xff80000039667808 */ /* 0x000fe40002800000 */
[C---:B------:R-:W-:Y:S02]  /*3c20*/  ISETP.GT.AND P6, PT, R2.reuse, 0x30, PT ;  /* 0x000000300200780c */ /* 0x040fe40003fc4270 */
[----:B------:R-:W-:Y:S02]  /*3c30*/  ISETP.GT.AND P5, PT, R2, 0x31, PT ;  /* 0x000000310200780c */ /* 0x000fe40003fa4270 */
[----:B------:R-:W-:Y:S02]  /*3c40*/  FMNMX.FTZ R101, R6, R101, !PT ;  /* 0x0000006506657209 */ /* 0x000fe40007810000 */
[----:B------:R-:W-:-:S02]  /*3c50*/  FSEL R103, R56, -INF , P0 ;  /* 0xff80000038677808 */ /* 0x000fc40000000000 */
[----:B------:R-:W-:Y:S02]  /*3c60*/  ISETP.GT.AND P0, PT, R2, 0x38, PT ;  /* 0x000000380200780c */ /* 0x000fe40003f04270 */
[----:B------:R-:W-:Y:S02]  /*3c70*/  FSEL R222, R45, -INF , P6 ;  /* 0xff8000002dde7808 */ /* 0x000fe40003000000 */
[----:B------:R-:W-:Y:S02]  /*3c80*/  FSEL R223, R44, -INF , P5 ;  /* 0xff8000002cdf7808 */ /* 0x000fe40002800000 */
[----:B------:R-:W-:Y:S02]  /*3c90*/  FMNMX.FTZ R101, R8, R101, !PT ;  /* 0x0000006508657209 */ /* 0x000fe40007810000 */
[C---:B------:R-:W-:Y:S02]  /*3ca0*/  ISETP.GT.AND P6, PT, R2.reuse, 0x39, PT ;  /* 0x000000390200780c */ /* 0x040fe40003fc4270 */
[----:B------:R-:W-:-:S02]  /*3cb0*/  ISETP.GT.AND P5, PT, R2, 0x40, PT ;  /* 0x000000400200780c */ /* 0x000fc40003fa4270 */
[----:B------:R-:W-:Y:S02]  /*3cc0*/  FSEL R114, R37, -INF , P0 ;  /* 0xff80000025727808 */ /* 0x000fe40000000000 */
[----:B------:R-:W-:Y:S02]  /*3cd0*/  FMNMX.FTZ R101, R12, R101, !PT ;  /* 0x000000650c657209 */ /* 0x000fe40007810000 */
[----:B------:R-:W-:Y:S02]  /*3ce0*/  ISETP.GT.AND P0, PT, R2, 0x41, PT ;  /* 0x000000410200780c */ /* 0x000fe40003f04270 */
[----:B------:R-:W-:Y:S02]  /*3cf0*/  FSEL R115, R36, -INF , P6 ;  /* 0xff80000024737808 */ /* 0x000fe40003000000 */
[----:B------:R-:W-:Y:S02]  /*3d00*/  FSEL R112, R25, -INF , P5 ;  /* 0xff80000019707808 */ /* 0x000fe40002800000 */
[----:B------:R-:W-:-:S02]  /*3d10*/  ISETP.GT.AND P6, PT, R2, 0x48, PT ;  /* 0x000000480200780c */ /* 0x000fc40003fc4270 */
[----:B------:R-:W-:Y:S02]  /*3d20*/  ISETP.GT.AND P5, PT, R2, 0x49, PT ;  /* 0x000000490200780c */ /* 0x000fe40003fa4270 */
[----:B------:R-:W-:Y:S02]  /*3d30*/  FMNMX.FTZ R101, R13, R101, !PT ;  /* 0x000000650d657209 */ /* 0x000fe40007810000 */
[----:B------:R-:W-:Y:S02]  /*3d40*/  FSEL R107, R24, -INF , P0 ;  /* 0xff800000186b7808 */ /* 0x000fe40000000000 */
[----:B------:R-:W-:Y:S02]  /*3d50*/  ISETP.GT.AND P0, PT, R2, 0x50, PT ;  /* 0x000000500200780c */ /* 0x000fe40003f04270 */
[----:B------:R-:W-:Y:S02]  /*3d60*/  FSEL R106, R22, -INF , P6 ;  /* 0xff800000166a7808 */ /* 0x000fe40003000000 */
[----:B------:R-:W-:-:S02]  /*3d70*/  FSEL R105, R21, -INF , P5 ;  /* 0xff80000015697808 */ /* 0x000fc40002800000 */
[C---:B------:R-:W-:Y:S02]  /*3d80*/  ISETP.GT.AND P6, PT, R2.reuse, 0x51, PT ;  /* 0x000000510200780c */ /* 0x040fe40003fc4270 */
[----:B------:R-:W-:Y:S02]  /*3d90*/  ISETP.GT.AND P5, PT, R2, 0x58, PT ;  /* 0x000000580200780c */ /* 0x000fe40003fa4270 */
[----:B------:R-:W-:Y:S02]  /*3da0*/  FMNMX.FTZ R101, R14, R101, !PT ;  /* 0x000000650e657209 */ /* 0x000fe40007810000 */
[----:B------:R-:W-:Y:S02]  /*3db0*/  FSEL R104, R18, -INF , P0 ;  /* 0xff80000012687808 */ /* 0x000fe40000000000 */
[----:B------:R-:W-:Y:S02]  /*3dc0*/  ISETP.GT.AND P0, PT, R2, 0x59, PT ;  /* 0x000000590200780c */ /* 0x000fe40003f04270 */
[----:B------:R-:W-:-:S02]  /*3dd0*/  FSEL R111, R17, -INF , P6 ;  /* 0xff800000116f7808 */ /* 0x000fc40003000000 */
[----:B------:R-:W-:Y:S02]  /*3de0*/  FSEL R110, R16, -INF , P5 ;  /* 0xff800000106e7808 */ /* 0x000fe40002800000 */
[C---:B------:R-:W-:Y:S02]  /*3df0*/  ISETP.GT.AND P6, PT, R0.reuse, RZ, PT ;  /* 0x000000ff0000720c */ /* 0x040fe40003fc4270 */
[----:B------:R-:W-:Y:S02]  /*3e00*/  ISETP.GT.AND P5, PT, R0, 0x1, PT ;  /* 0x000000010000780c */ /* 0x000fe40003fa4270 */
[----:B------:R-:W-:Y:S02]  /*3e10*/  FMNMX.FTZ R101, R20, R101, !PT ;  /* 0x0000006514657209 */ /* 0x000fe40007810000 */
[----:B------:R-:W-:Y:S02]  /*3e20*/  FSEL R108, R15, -INF , P0 ;  /* 0xff8000000f6c7808 */ /* 0x000fe40000000000 */
[----:B------:R-:W-:-:S02]  /*3e30*/  ISETP.GT.AND P0, PT, R0, 0x8, PT ;  /* 0x000000080000780c */ /* 0x000fc40003f04270 */
[----:B------:R-:W-:Y:S02]  /*3e40*/  FSEL R7, R96, -INF , P6 ;  /* 0xff80000060077808 */ /* 0x000fe40003000000 */
[----:B------:R-:W-:Y:S02]  /*3e50*/  FSEL R11, R89, -INF , P5 ;  /* 0xff800000590b7808 */ /* 0x000fe40002800000 */
[----:B------:R-:W-:Y:S02]  /*3e60*/  FMNMX.FTZ R101, R90, R101, !PT ;  /* 0x000000655a657209 */ /* 0x000fe40007810000 */
[----:B------:R-:W-:Y:S02]  /*3e70*/  ISETP.GT.AND P5, PT, R0, 0x9, PT ;  /* 0x000000090000780c */ /* 0x000fe40003fa4270 */
[----:B------:R-:W-:Y:S02]  /*3e80*/  FSEL R10, R83, -INF , P0 ;  /* 0xff800000530a7808 */ /* 0x000fe40000000000 */
[----:B------:R-:W-:-:S02]  /*3e90*/  FMNMX.FTZ R2, R7, R11, !PT ;  /* 0x0000000b07027209 */ /* 0x000fc40007810000 */
[----:B------:R-:W-:Y:S02]  /*3ea0*/  FMNMX.FTZ R101, R91, R101, !PT ;  /* 0x000000655b657209 */ /* 0x000fe40007810000 */
[----:B------:R-:W-:Y:S02]  /*3eb0*/  ISETP.GT.AND P0, PT, R0, 0x10, PT ;  /* 0x000000100000780c */ /* 0x000fe40003f04270 */
[----:B------:R-:W-:Y:S02]  /*3ec0*/  FSEL R9, R81, -INF , P5 ;  /* 0xff80000051097808 */ /* 0x000fe40002800000 */
[----:B------:R-:W-:Y:S02]  /*3ed0*/  FMNMX.FTZ R2, R10, R2, !PT ;  /* 0x000000020a027209 */ /* 0x000fe40007810000 */
[----:B------:R-:W-:Y:S02]  /*3ee0*/  FMNMX.FTZ R101, R102, R101, !PT ;  /* 0x0000006566657209 */ /* 0x000fe40007810000 */
[----:B------:R-:W-:-:S02]  /*3ef0*/  ISETP.GT.AND P5, PT, R0, 0x11, PT ;  /* 0x000000110000780c */ /* 0x000fc40003fa4270 */
[----:B------:R-:W-:Y:S02]  /*3f00*/  FSEL R16, R79, -INF , P0 ;  /* 0xff8000004f107808 */ /* 0x000fe40000000000 */
[----:B------:R-:W-:Y:S02]  /*3f10*/  FMNMX.FTZ R2, R9, R2, !PT ;  /* 0x0000000209027209 */ /* 0x000fe40007810000 */
[----:B------:R-:W-:Y:S02]  /*3f20*/  FMNMX.FTZ R101, R103, R101, !PT ;  /* 0x0000006567657209 */ /* 0x000fe40007810000 */
[----:B------:R-:W-:Y:S02]  /*3f30*/  ISETP.GT.AND P0, PT, R0, 0x18, PT ;  /* 0x000000180000780c */ /* 0x000fe40003f04270 */
[----:B------:R-:W-:Y:S02]  /*3f40*/  FSEL R19, R78, -INF , P5 ;  /* 0xff8000004e137808 */ /* 0x000fe40002800000 */
[----:B------:R-:W-:-:S02]  /*3f50*/  FMNMX.FTZ R2, R16, R2, !PT ;  /* 0x0000000210027209 */ /* 0x000fc40007810000 */
[----:B------:R-:W-:Y:S02]  /*3f60*/  FMNMX.FTZ R101, R222, R101, !PT ;  /* 0x00000065de657209 */ /* 0x000fe40007810000 */
[C---:B------:R-:W-:Y:S02]  /*3f70*/  ISETP.GT.AND P5, PT, R0.reuse, 0x19, PT ;  /* 0x000000190000780c */ /* 0x040fe40003fa4270 */
        /* <DEDUP_REMOVED lines=11> */
[----:B------:R-:W-:Y:S02]  /*4030*/  ISETP.GT.AND P0, PT, R0, 0x28, PT ;  /* 0x000000280000780c */ /* 0x000fe40003f04270 */
[----:B------:R-:W-:Y:S02]  /*4040*/  FSEL R88, R64, -INF , P5 ;  /* 0xff80000040587808 */ /* 0x000fe40002800000 */
[----:B------:R-:W-:Y:S01]  /*4050*/  FMNMX.FTZ R2, R89, R2, !PT ;  /* 0x0000000259027209 */ /* 0x000fe20007810000 */
[----:B------:R-:W-:Y:S01]  /*4060*/  LDSM.16.MT88.4 R64, [R224+0x800] ;  /* 0x00080000e040783b */ /* 0x000fe20000004200 */
[----:B------:R-:W-:Y:S02]  /*4070*/  FMNMX.FTZ R101, R112, R101, !PT ;  /* 0x0000006570657209 */ /* 0x000fe40007810000 */
[----:B------:R-:W-:-:S02]  /*4080*/  ISETP.GT.AND P5, PT, R0, 0x29, PT ;  /* 0x000000290000780c */ /* 0x000fc40003fa4270 */
[----:B------:R-:W-:Y:S02]  /*4090*/  FSEL R83, R62, -INF , P0 ;  /* 0xff8000003e537808 */ /* 0x000fe40000000000 */
[----:B------:R-:W-:Y:S02]  /*40a0*/  FMNMX.FTZ R2, R88, R2, !PT ;  /* 0x0000000258027209 */ /* 0x000fe40007810000 */
[----:B------:R-:W-:Y:S02]  /*40b0*/  FMNMX.FTZ R101, R107, R101, !PT ;  /* 0x000000656b657209 */ /* 0x000fe40007810000 */
[----:B------:R-:W-:Y:S02]  /*40c0*/  ISETP.GT.AND P0, PT, R0, 0x30, PT ;  /* 0x000000300000780c */ /* 0x000fe40003f04270 */
[----:B------:R-:W-:Y:S02]  /*40d0*/  FSEL R82, R60, -INF , P5 ;  /* 0xff8000003c527808 */ /* 0x000fe40002800000 */
[----:B------:R-:W-:Y:S01]  /*40e0*/  FMNMX.FTZ R2, R83, R2, !PT ;  /* 0x0000000253027209 */ /* 0x000fe20007810000 */
[----:B------:R-:W-:Y:S01]  /*40f0*/  LDSM.16.MT88.4 R60, [R249] ;  /* 0x00000000f93c783b */ /* 0x000fe20000004200 */
[----:B------:R-:W-:-:S02]  /*4100*/  FMNMX.FTZ R101, R106, R101, !PT ;  /* 0x000000656a657209 */ /* 0x000fc40007810000 */
[----:B------:R-:W-:Y:S02]  /*4110*/  ISETP.GT.AND P5, PT, R0, 0x31, PT ;  /* 0x000000310000780c */ /* 0x000fe40003fa4270 */
[----:B------:R-:W-:Y:S02]  /*4120*/  FSEL R154, R48, -INF , P0 ;  /* 0xff800000309a7808 */ /* 0x000fe40000000000 */
[----:B------:R-:W-:Y:S02]  /*4130*/  FMNMX.FTZ R2, R82, R2, !PT ;  /* 0x0000000252027209 */ /* 0x000fe40007810000 */
[----:B------:R-:W-:Y:S02]  /*4140*/  FMNMX.FTZ R101, R105, R101, !PT ;  /* 0x0000006569657209 */ /* 0x000fe40007810000 */
[----:B------:R-:W-:Y:S02]  /*4150*/  ISETP.GT.AND P0, PT, R0, 0x38, PT ;  /* 0x000000380000780c */ /* 0x000fe40003f04270 */
[----:B------:R-:W-:-:S02]  /*4160*/  FSEL R155, R46, -INF , P5 ;  /* 0xff8000002e9b7808 */ /* 0x000fc40002800000 */
[----:B------:R-:W-:Y:S01]  /*4170*/  FMNMX.FTZ R2, R154, R2, !PT ;  /* 0x000000029a027209 */ /* 0x000fe20007810000 */
[----:B------:R-:W-:Y:S01]  /*4180*/  LDSM.16.MT88.4 R44, [R228+0x800] ;  /* 0x00080000e42c783b */ /* 0x000fe20000004200 */
[----:B------:R-:W-:Y:S02]  /*4190*/  FMNMX.FTZ R101, R104, R101, !PT ;  /* 0x0000006568657209 */ /* 0x000fe40007810000 */
[----:B------:R-:W-:Y:S02]  /*41a0*/  ISETP.GT.AND P5, PT, R0, 0x39, PT ;  /* 0x000000390000780c */ /* 0x000fe40003fa4270 */
[----:B------:R-:W-:Y:S02]  /*41b0*/  FSEL R221, R40, -INF , P0 ;  /* 0xff80000028dd7808 */ /* 0x000fe40000000000 */
[----:B------:R-:W-:Y:S01]  /*41c0*/  FMNMX.FTZ R2, R155, R2, !PT ;  /* 0x000000029b027209 */ /* 0x000fe20007810000 */
[----:B------:R-:W-:Y:S01]  /*41d0*/  LDSM.16.MT88.4 R40, [R227+0x800] ;  /* 0x00080000e328783b */ /* 0x000fe20000004200 */
[----:B------:R-:W-:-:S02]  /*41e0*/  FMNMX.FTZ R101, R111, R101, !PT ;  /* 0x000000656f657209 */ /* 0x000fc40007810000 */
[----:B------:R-:W-:Y:S02]  /*41f0*/  ISETP.GT.AND P0, PT, R0, 0x40, PT ;  /* 0x000000400000780c */ /* 0x000fe40003f04270 */
[----:B------:R-:W-:Y:S02]  /*4200*/  FSEL R220, R39, -INF , P5 ;  /* 0xff80000027dc7808 */ /* 0x000fe40002800000 */
[----:B------:R-:W-:Y:S02]  /*4210*/  FMNMX.FTZ R2, R221, R2, !PT ;  /* 0x00000002dd027209 */ /* 0x000fe40007810000 */
[----:B------:R-:W-:Y:S02]  /*4220*/  FMNMX.FTZ R101, R110, R101, !PT ;  /* 0x000000656e657209 */ /* 0x000fe40007810000 */
[----:B------:R-:W-:Y:S02]  /*4230*/  ISETP.GT.AND P5, PT, R0, 0x41, PT ;  /* 0x000000410000780c */ /* 0x000fe40003fa4270 */
[----:B------:R-:W-:-:S02]  /*4240*/  FSEL R93, R38, -INF , P0 ;  /* 0xff800000265d7808 */ /* 0x000fc40000000000 */
[----:B------:R-:W-:Y:S02]  /*4250*/  FMNMX.FTZ R2, R220, R2, !PT ;  /* 0x00000002dc027209 */ /* 0x000fe40007810000 */
[----:B------:R-:W-:Y:S02]  /*4260*/  FMNMX.FTZ R101, R108, R101, !PT ;  /* 0x000000656c657209 */ /* 0x000fe40007810000 */
[C---:B------:R-:W-:Y:S02]  /*4270*/  ISETP.GT.AND P0, PT, R0.reuse, 0x48, PT ;  /* 0x000000480000780c */ /* 0x040fe40003f04270 */
[----:B------:R-:W-:Y:S01]  /*4280*/  FSEL R99, R33, -INF , P5 ;  /* 0xff80000021637808 */ /* 0x000fe20002800000 */
[----:B------:R-:W1:Y:S01]  /*4290*/  SHFL.BFLY PT, R3, R101, 0x2, 0x1f ;  /* 0x0c401f0065037f89 */ /* 0x000e6200000e0000 */
[----:B------:R-:W-:Y:S02]  /*42a0*/  FMNMX.FTZ R2, R93, R2, !PT ;  /* 0x000000025d027209 */ /* 0x000fe40007810000 */
[----:B------:R-:W-:-:S02]  /*42b0*/  ISETP.GT.AND P5, PT, R0, 0x49, PT ;  /* 0x000000490000780c */ /* 0x000fc40003fa4270 */
[----:B------:R-:W-:Y:S02]  /*42c0*/  FSEL R97, R32, -INF , P0 ;  /* 0xff80000020617808 */ /* 0x000fe40000000000 */
[----:B------:R-:W-:Y:S01]  /*42d0*/  FMNMX.FTZ R2, R99, R2, !PT ;  /* 0x0000000263027209 */ /* 0x000fe20007810000 */
[----:B------:R-:W-:Y:S01]  /*42e0*/  LDSM.16.MT88.4 R32, [R227] ;  /* 0x00000000e320783b */ /* 0x000fe20000004200 */
[C---:B------:R-:W-:Y:S02]  /*42f0*/  ISETP.GT.AND P0, PT, R0.reuse, 0x50, PT ;  /* 0x000000500000780c */ /* 0x040fe40003f04270 */
[----:B------:R-:W-:Y:S02]  /*4300*/  FSEL R98, R29, -INF , P5 ;  /* 0xff8000001d627808 */ /* 0x000fe40002800000 */
[----:B------:R-:W-:Y:S02]  /*4310*/  FMNMX.FTZ R2, R97, R2, !PT ;  /* 0x0000000261027209 */ /* 0x000fe40007810000 */
[----:B------:R-:W-:-:S02]  /*4320*/  ISETP.GT.AND P5, PT, R0, 0x51, PT ;  /* 0x000000510000780c */ /* 0x000fc40003fa4270 */
[----:B------:R-:W-:Y:S02]  /*4330*/  FSEL R92, R28, -INF , P0 ;  /* 0xff8000001c5c7808 */ /* 0x000fe40000000000 */
[----:B------:R-:W-:Y:S02]  /*4340*/  FMNMX.FTZ R2, R98, R2, !PT ;  /* 0x0000000262027209 */ /* 0x000fe40007810000 */
[----:B------:R-:W-:Y:S02]  /*4350*/  ISETP.GT.AND P0, PT, R0, 0x58, PT ;  /* 0x000000580000780c */ /* 0x000fe40003f04270 */
[----:B------:R-:W-:Y:S02]  /*4360*/  FSEL R113, R27, -INF , P5 ;  /* 0xff8000001b717808 */ /* 0x000fe40002800000 */
[----:B------:R-:W-:Y:S02]  /*4370*/  FMNMX.FTZ R2, R92, R2, !PT ;  /* 0x000000025c027209 */ /* 0x000fe40007810000 */
[----:B------:R-:W-:-:S02]  /*4380*/  ISETP.GT.AND P5, PT, R0, 0x59, PT ;  /* 0x000000590000780c */ /* 0x000fc40003fa4270 */
[----:B------:R-:W-:Y:S02]  /*4390*/  FSEL R94, R26, -INF , P0 ;  /* 0xff8000001a5e7808 */ /* 0x000fe40000000000 */
[----:B------:R-:W-:Y:S02]  /*43a0*/  FMNMX.FTZ R0, R113, R2, !PT ;  /* 0x0000000271007209 */ /* 0x000fe40007810000 */
[----:B------:R-:W-:Y:S02]  /*43b0*/  FSEL R95, R23, -INF , P5 ;  /* 0xff800000175f7808 */ /* 0x000fe40002800000 */
        /* <DEDUP_REMOVED lines=11> */
[----:B------:R-:W-:-:S04]  /*4470*/  FFMA.FTZ R2, R4, c[0x0][0x2d0], -R0 ;  /* 0x0000b40004027a23 */ /* 0x000fc80000010800 */
[----:B------:R2:W-:Y:S01]  /*4480*/  MUFU.EX2 R71, R2 ;  /* 0x0000000200477308 */ /* 0x0005e20000000800 */
[----:B-1----:R-:W-:Y:S01]  /*4490*/  FMNMX.FTZ R100, R100, R3, !PT ;  /* 0x0000000364647209 */ /* 0x002fe20007810000 */
[--C-:B------:R-:W-:Y:S02]  /*44a0*/  FFMA.FTZ R3, R13, c[0x0][0x2d0], -R0.reuse ;  /* 0x0000b4000d037a23 */ /* 0x100fe40000010800 */
[----:B--2---:R-:W-:Y:S01]  /*44b0*/  FFMA.FTZ R2, R5, c[0x0][0x2d0], -R0 ;  /* 0x0000b40005027a23 */ /* 0x004fe20000010800 */
[----:B------:R-:W-:-:S03]  /*44c0*/  FSETP.NEU.FTZ.AND P0, PT, R100, -INF , PT ;  /* 0xff8000006400780b */ /* 0x000fc60003f1d000 */
[----:B------:R1:W-:Y:S08]  /*44d0*/  MUFU.EX2 R79, R3 ;  /* 0x00000003004f7308 */ /* 0x0003f00000000800 */
[----:B------:R2:W3:Y:S01]  /*44e0*/  MUFU.EX2 R70, R2 ;  /* 0x0000000200467308 */ /* 0x0004e20000000800 */
[----:B-1----:R-:W-:-:S07]  /*44f0*/  FFMA.FTZ R3, R14, c[0x0][0x2d0], -R0 ;  /* 0x0000b4000e037a23 */ /* 0x002fce0000010800 */
[----:B------:R-:W-:Y:S01]  /*4500*/  MUFU.EX2 R81, R3 ;  /* 0x0000000300517308 */ /* 0x000fe20000000800 */
[----:B--2---:R-:W-:-:S07]  /*4510*/  FFMA.FTZ R2, R6, c[0x0][0x2d0], -R0 ;  /* 0x0000b40006027a23 */ /* 0x004fce0000010800 */
[----:B------:R1:W-:Y:S02]  /*4520*/  MUFU.EX2 R77, R2 ;  /* 0x00000002004d7308 */ /* 0x0003e40000000800 */
[----:B-1----:R-:W-:Y:S01]  /*4530*/  FFMA.FTZ R2, R8, c[0x0][0x2d0], -R0 ;  /* 0x0000b40008027a23 */ /* 0x002fe20000010800 */
[----:B---3--:R-:W-:-:S05]  /*4540*/  F2FP.BF16.PACK_AB R8, R70, R71 ;  /* 0x000000474608723e */ /* 0x008fca00000010ff */
[----:B------:R1:W2:Y:S02]  /*4550*/  MUFU.EX2 R78, R2 ;  /* 0x00000002004e7308 */ /* 0x0002a40000000800 */
[----:B-1----:R-:W-:Y:S02]  /*4560*/  FFMA.FTZ R2, R12, c[0x0][0x2d0], -R0 ;  /* 0x0000b4000c027a23 */ /* 0x002fe40000010800 */
[----:B------:R-:W1:Y:S04]  /*4570*/  LDSM.16.MT88.4 R12, [R224] ;  /* 0x00000000e00c783b */ /* 0x000e680000004200 */
[----:B------:R3:W-:Y:S02]  /*4580*/  MUFU.EX2 R80, R2 ;  /* 0x0000000200507308 */ /* 0x0007e40000000800 */
[----:B---3--:R-:W-:-:S05]  /*4590*/  FMUL.FTZ R2, R100, c[0x0][0x2d0] ;  /* 0x0000b40064027a20 */ /* 0x008fca0000410000 */
[----:B------:R-:W-:-:S05]  /*45a0*/  FSEL R2, R2, RZ, P0 ;  /* 0x000000ff02027208 */ /* 0x000fca0000000000 */
[--C-:B------:R-:W-:Y:S02]  /*45b0*/  FFMA.FTZ R3, R7, c[0x0][0x2d0], -R2.reuse ;  /* 0x0000b40007037a23 */ /* 0x100fe40000010802 */
[----:B------:R-:W3:Y:S02]  /*45c0*/  LDSM.16.MT88.4 R4, [R228] ;  /* 0x00000000e404783b */ /* 0x000ee40000004200 */
[----:B------:R4:W-:Y:S02]  /*45d0*/  MUFU.EX2 R57, R3 ;  /* 0x0000000300397308 */ /* 0x0009e40000000800 */
[----:B----4-:R-:W-:-:S06]  /*45e0*/  FFMA.FTZ R3, R11, c[0x0][0x2d0], -R2 ;  /* 0x0000b4000b037a23 */ /* 0x010fcc0000010802 */
[----:B------:R4:W5:Y:S02]  /*45f0*/  MUFU.EX2 R56, R3 ;  /* 0x0000000300387308 */ /* 0x0009640000000800 */
[----:B----4-:R-:W-:Y:S01]  /*4600*/  FFMA.FTZ R3, R10, c[0x0][0x2d0], -R2 ;  /* 0x0000b4000a037a23 */ /* 0x010fe20000010802 */
[----:B--2---:R-:W-:-:S05]  /*4610*/  F2FP.BF16.PACK_AB R10, R78, R77 ;  /* 0x0000004d4e0a723e */ /* 0x004fca00000010ff */
[----:B------:R2:W-:Y:S02]  /*4620*/  MUFU.EX2 R58, R3 ;  /* 0x00000003003a7308 */ /* 0x0005e40000000800 */
[----:B--2---:R-:W-:Y:S01]  /*4630*/  FFMA.FTZ R3, R9, c[0x0][0x2d0], -R2 ;  /* 0x0000b40009037a23 */ /* 0x004fe20000010802 */
[----:B-----5:R-:W-:-:S05]  /*4640*/  F2FP.BF16.PACK_AB R9, R56, R57 ;  /* 0x000000393809723e */ /* 0x020fca00000010ff */
[----:B------:R2:W4:Y:S02]  /*4650*/  MUFU.EX2 R59, R3 ;  /* 0x00000003003b7308 */ /* 0x0005240000000800 */
[----:B--2---:R-:W-:Y:S01]  /*4660*/  FFMA.FTZ R3, R20, c[0x0][0x2d0], -R0 ;  /* 0x0000b40014037a23 */ /* 0x004fe20000010800 */
[----:B----4-:R-:W-:-:S05]  /*4670*/  F2FP.BF16.PACK_AB R11, R59, R58 ;  /* 0x0000003a3b0b723e */ /* 0x010fca00000010ff */
[----:B------:R2:W4:Y:S02]  /*4680*/  MUFU.EX2 R153, R3 ;  /* 0x0000000300997308 */ /* 0x0005240000000800 */
[C---:B-1----:R-:W-:Y:S08]  /*4690*/  HMMA.16816.F32.BF16 R36, R8.reuse, R14, RZ ;  /* 0x0000000e0824723c */ /* 0x042ff000000418ff */
[----:B------:R-:W-:Y:S01]  /*46a0*/  HMMA.16816.F32.BF16 R48, R8, R12, RZ ;  /* 0x0000000c0830723c */ /* 0x000fe200000418ff */
[----:B--2---:R-:W-:-:S04]  /*46b0*/  FFMA.FTZ R3, R16, c[0x0][0x2d0], -R2 ;  /* 0x0000b40010037a23 */ /* 0x004fc80000010802 */
[----:B------:R1:W-:Y:S03]  /*46c0*/  MUFU.EX2 R69, R3 ;  /* 0x0000000300457308 */ /* 0x0003e60000000800 */
[C---:B---3--:R-:W-:Y:S07]  /*46d0*/  HMMA.16816.F32.BF16 R28, R8.reuse, R4, RZ ;  /* 0x00000004081c723c */ /* 0x048fee00000418ff */
[----:B------:R-:W-:Y:S01]  /*46e0*/  F2FP.BF16.PACK_AB R4, R79, R80 ;  /* 0x000000504f04723e */ /* 0x000fe200000010ff */
[----:B------:R-:W-:Y:S01]  /*46f0*/  HMMA.16816.F32.BF16 R24, R8, R6, RZ ;  /* 0x000000060818723c */ /* 0x000fe200000418ff */
[----:B-1----:R-:W-:-:S07]  /*4700*/  FFMA.FTZ R3, R19, c[0x0][0x2d0], -R2 ;  /* 0x0000b40013037a23 */ /* 0x002fce0000010802 */
[C---:B------:R-:W-:Y:S01]  /*4710*/  HMMA.16816.F32.BF16 R20, R8.reuse, R32, RZ ;  /* 0x000000200814723c */ /* 0x040fe200000418ff */
[----:B----4-:R-:W-:Y:S01]  /*4720*/  F2FP.BF16.PACK_AB R6, R153, R81 ;  /* 0x000000519906723e */ /* 0x010fe200000010ff */
[----:B------:R1:W2:Y:S06]  /*4730*/  MUFU.EX2 R68, R3 ;  /* 0x0000000300447308 */ /* 0x0002ac0000000800 */
[----:B------:R-:W-:Y:S01]  /*4740*/  HMMA.16816.F32.BF16 R12, R8, R60, RZ ;  /* 0x0000003c080c723c */ /* 0x000fe200000418ff */
[----:B-1----:R-:W-:Y:S01]  /*4750*/  FFMA.FTZ R3, R18, c[0x0][0x2d0], -R2 ;  /* 0x0000b40012037a23 */ /* 0x002fe20000010802 */
[----:B--2---:R-:W-:-:S03]  /*4760*/  F2FP.BF16.PACK_AB R5, R68, R69 ;  /* 0x000000454405723e */ /* 0x004fc600000010ff */
[----:B------:R1:W-:Y:S02]  /*4770*/  MUFU.EX2 R76, R3 ;  /* 0x00000003004c7308 */ /* 0x0003e40000000800 */
[----:B-1----:R-:W-:Y:S02]  /*4780*/  FFMA.FTZ R3, R17, c[0x0][0x2d0], -R2 ;  /* 0x0000b40011037a23 */ /* 0x002fe40000010802 */
[----:B------:R-:W-:Y:S01]  /*4790*/  HMMA.16816.F32.BF16 R16, R8, R34, RZ ;  /* 0x000000220810723c */ /* 0x000fe200000418ff */
[----:B------:R-:W1:Y:S03]  /*47a0*/  LDSM.16.MT88.4 R32, [R224+0x3800] ;  /* 0x00380000e020783b */ /* 0x000e660000004200 */
[----:B------:R-:W2:Y:S02]  /*47b0*/  MUFU.EX2 R152, R3 ;  /* 0x0000000300987308 */ /* 0x000ea40000000800 */
[----:B--2---:R-:W-:Y:S01]  /*47c0*/  F2FP.BF16.PACK_AB R7, R152, R76 ;  /* 0x0000004c9807723e */ /* 0x004fe200000010ff */
[----:B------:R-:W-:-:S06]  /*47d0*/  FADD.FTZ R3, R71, R70 ;  /* 0x0000004647037221 */ /* 0x000fcc0000010000 */
[C---:B------:R-:W-:Y:S01]  /*47e0*/  HMMA.16816.F32.BF16 R144, R4.reuse, R66, R36 ;  /* 0x000000420490723c */ /* 0x040fe20000041824 */
[----:B------:R-:W2:Y:S07]  /*47f0*/  LDSM.16.MT88.4 R36, [R227+0x3000] ;  /* 0x00300000e324783b */ /* 0x000eae0000004200 */
[C---:B------:R-:W-:Y:S01]  /*4800*/  HMMA.16816.F32.BF16 R216, R4.reuse, R64, R48 ;  /* 0x0000004004d8723c */ /* 0x040fe20000041830 */
[----:B------:R-:W3:Y:S07]  /*4810*/  LDSM.16.MT88.4 R48, [R228+0x3800] ;  /* 0x00380000e430783b */ /* 0x000eee0000004200 */
[C---:B------:R-:W-:Y:S01]  /*4820*/  HMMA.16816.F32.BF16 R212, R4.reuse, R44, R28 ;  /* 0x0000002c04d4723c */ /* 0x040fe2000004181c */
[----:B------:R-:W-:Y:S07]  /*4830*/  LDSM.16.MT88.4 R28, [R227+0x3800] ;  /* 0x00380000e31c783b */ /* 0x000fee0000004200 */
[C---:B------:R-:W-:Y:S08]  /*4840*/  HMMA.16816.F32.BF16 R64, R4.reuse, R46, R24 ;  /* 0x0000002e0440723c */ /* 0x040ff00000041818 */
[C---:B------:R-:W-:Y:S08]  /*4850*/  HMMA.16816.F32.BF16 R208, R4.reuse, R40, R20 ;  /* 0x0000002804d0723c */ /* 0x040ff00000041814 */
[----:B------:R-:W-:Y:S01]  /*4860*/  HMMA.16816.F32.BF16 R44, R4, R42, R16 ;  /* 0x0000002a042c723c */ /* 0x000fe20000041810 */
[----:B------:R-:W4:Y:S07]  /*4870*/  LDSM.16.MT88.4 R40, [R230+0x3000] ;  /* 0x00300000e628783b */ /* 0x000f2e0000004200 */
[C---:B------:R-:W-:Y:S08]  /*4880*/  HMMA.16816.F32.BF16 R20, R8.reuse, R52, RZ ;  /* 0x000000340814723c */ /* 0x040ff000000418ff */
[----:B------:R-:W-:Y:S08]  /*4890*/  HMMA.16816.F32.BF16 R16, R8, R54, RZ ;  /* 0x000000360810723c */ /* 0x000ff000000418ff */
[----:B------:R-:W-:Y:S07]  /*48a0*/  HMMA.16816.F32.BF16 R164, R4, R72, R12 ;  /* 0x0000004804a4723c */ /* 0x000fee000004180c */
[----:B------:R-:W-:Y:S01]  /*48b0*/  IMAD.MOV.U32 R73, RZ, RZ, R93 ;  /* 0x000000ffff497224 */ /* 0x000fe200078e005d */
[----:B------:R-:W-:Y:S01]  /*48c0*/  HMMA.16816.F32.BF16 R12, R8, R84, RZ ;  /* 0x00000054080c723c */ /* 0x000fe200000418ff */
[----:B------:R-:W-:-:S07]  /*48d0*/  IMAD.MOV.U32 R72, RZ, RZ, R92 ;  /* 0x000000ffff487224 */ /* 0x000fce00078e005c */
[C---:B-1----:R-:W-:Y:S08]  /*48e0*/  HMMA.16816.F32.BF16 R140, R4.reuse, R32, R20 ;  /* 0x00000020048c723c */ /* 0x042ff00000041814 */
[----:B------:R-:W-:Y:S01]  /*48f0*/  HMMA.16816.F32.BF16 R132, R4, R34, R16 ;  /* 0x000000220484723c */ /* 0x000fe20000041810 */
[----:B------:R-:W1:Y:S07]  /*4900*/  LDSM.16.MT88.4 R32, [R230+0x3800] ;  /* 0x00380000e620783b */ /* 0x000e6e0000004200 */
[C---:B--2---:R-:W-:Y:S08]  /*4910*/  HMMA.16816.F32.BF16 R20, R8.reuse, R36, RZ ;  /* 0x000000240814723c */ /* 0x044ff000000418ff */
[----:B------:R-:W-:Y:S01]  /*4920*/  HMMA.16816.F32.BF16 R16, R8, R38, RZ ;  /* 0x000000260810723c */ /* 0x000fe200000418ff */
[----:B------:R-:W2:Y:S07]  /*4930*/  LDSM.16.MT88.4 R36, [R224+0x6000] ;  /* 0x00600000e024783b */ /* 0x000eae0000004200 */
[----:B---3--:R-:W-:Y:S08]  /*4940*/  HMMA.16816.F32.BF16 R136, R4, R48, R12 ;  /* 0x000000300488723c */ /* 0x008ff0000004180c */
[C---:B----4-:R-:W-:Y:S07]  /*4950*/  HMMA.16816.F32.BF16 R12, R8.reuse, R40, RZ ;  /* 0x00000028080c723c */ /* 0x050fee00000418ff */
[----:B------:R-:W-:Y:S01]  /*4960*/  IMAD.MOV.U32 R41, RZ, RZ, R115 ;  /* 0x000000ffff297224 */ /* 0x000fe200078e0073 */
[----:B------:R-:W-:Y:S01]  /*4970*/  HMMA.16816.F32.BF16 R24, R8, R62, RZ ;  /* 0x0000003e0818723c */ /* 0x000fe200000418ff */
[----:B------:R-:W-:-:S07]  /*4980*/  IMAD.MOV.U32 R40, RZ, RZ, R114 ;  /* 0x000000ffff287224 */ /* 0x000fce00078e0072 */
[C---:B------:R-:W-:Y:S01]  /*4990*/  HMMA.16816.F32.BF16 R128, R4.reuse, R28, R20 ;  /* 0x0000001c0480723c */ /* 0x040fe20000041814 */
[----:B------:R-:W3:Y:S07]  /*49a0*/  LDSM.16.MT88.4 R20, [R224+0x6800] ;  /* 0x00680000e014783b */ /* 0x000eee0000004200 */
[C---:B-1----:R-:W-:Y:S07]  /*49b0*/  HMMA.16816.F32.BF16 R148, R4.reuse, R32, R12 ;  /* 0x000000200494723c */ /* 0x042fee000004180c */
[----:B------:R-:W-:Y:S01]  /*49c0*/  IMAD.MOV.U32 R33, RZ, RZ, R113 ;  /* 0x000000ffff217224 */ /* 0x000fe200078e0071 */
[----:B------:R-:W-:Y:S01]  /*49d0*/  HMMA.16816.F32.BF16 R60, R4, R74, R24 ;  /* 0x0000004a043c723c */ /* 0x000fe20000041818 */
[----:B------:R-:W-:-:S07]  /*49e0*/  IMAD.MOV.U32 R32, RZ, RZ, R112 ;  /* 0x000000ffff207224 */ /* 0x000fce00078e0070 */
[C---:B--2---:R-:W-:Y:S07]  /*49f0*/  HMMA.16816.F32.BF16 R12, R8.reuse, R36, RZ ;  /* 0x00000024080c723c */ /* 0x044fee00000418ff */
[----:B------:R-:W-:Y:S01]  /*4a00*/  IMAD.MOV.U32 R37, RZ, RZ, R105 ;  /* 0x000000ffff257224 */ /* 0x000fe200078e0069 */
[----:B------:R-:W-:Y:S01]  /*4a10*/  HMMA.16816.F32.BF16 R24, R8, R86, RZ ;  /* 0x000000560818723c */ /* 0x000fe200000418ff */
[----:B------:R-:W-:-:S07]  /*4a20*/  IMAD.MOV.U32 R36, RZ, RZ, R104 ;  /* 0x000000ffff247224 */ /* 0x000fce00078e0068 */
[C---:B------:R-:W-:Y:S08]  /*4a30*/  HMMA.16816.F32.BF16 R120, R4.reuse, R30, R16 ;  /* 0x0000001e0478723c */ /* 0x040ff00000041810 */
[C---:B---3--:R-:W-:Y:S08]  /*4a40*/  HMMA.16816.F32.BF16 R116, R4.reuse, R20, R12 ;  /* 0x000000140474723c */ /* 0x048ff0000004180c */
[----:B------:R-:W-:Y:S01]  /*4a50*/  HMMA.16816.F32.BF16 R124, R4, R50, R24 ;  /* 0x00000032047c723c */ /* 0x000fe20000041818 */
[----:B------:R-:W1:Y:S07]  /*4a60*/  LDSM.16.MT88.4 R24, [R228+0x6000] ;  /* 0x00600000e418783b */ /* 0x000e6e0000004200 */
[C---:B------:R-:W-:Y:S07]  /*4a70*/  HMMA.16816.F32.BF16 R12, R8.reuse, R38, RZ ;  /* 0x00000026080c723c */ /* 0x040fee00000418ff */
[----:B------:R-:W-:Y:S01]  /*4a80*/  IMAD.MOV.U32 R39, RZ, RZ, R109 ;  /* 0x000000ffff277224 */ /* 0x000fe200078e006d */
[----:B------:R-:W-:Y:S01]  /*4a90*/  HMMA.16816.F32.BF16 R16, R8, R42, RZ ;  /* 0x0000002a0810723c */ /* 0x000fe200000418ff */
[----:B------:R-:W-:-:S06]  /*4aa0*/  IMAD.MOV.U32 R38, RZ, RZ, R98 ;  /* 0x000000ffff267224 */ /* 0x000fcc00078e0062 */
[----:B------:R-:W-:Y:S02]  /*4ab0*/  IMAD.MOV.U32 R43, RZ, RZ, R107 ;  /* 0x000000ffff2b7224 */ /* 0x000fe400078e006b */
[----:B------:R-:W-:-:S07]  /*4ac0*/  IMAD.MOV.U32 R42, RZ, RZ, R106 ;  /* 0x000000ffff2a7224 */ /* 0x000fce00078e006a */
[C---:B------:R-:W-:Y:S01]  /*4ad0*/  HMMA.16816.F32.BF16 R112, R4.reuse, R22, R12 ;  /* 0x000000160470723c */ /* 0x040fe2000004180c */
[----:B------:R-:W2:Y:S06]  /*4ae0*/  LDSM.16.MT88.4 R20, [R228+0x6800] ;  /* 0x00680000e414783b */ /* 0x000eac0000004200 */
[----:B------:R-:W-:Y:S01]  /*4af0*/  FADD.FTZ R12, R77, R3 ;  /* 0x000000034d0c7221 */ /* 0x000fe20000010000 */
[----:B------:R-:W-:Y:S07]  /*4b00*/  HMMA.16816.F32.BF16 R104, R4, R34, R16 ;  /* 0x000000220468723c */ /* 0x000fee0000041810 */
[----:B------:R-:W-:-:S02]  /*4b10*/  FADD.FTZ R16, R57, R56 ;  /* 0x0000003839107221 */ /* 0x000fc40000010000 */
[----:B------:R-:W-:Y:S02]  /*4b20*/  IMAD.MOV.U32 R35, RZ, RZ, R111 ;  /* 0x000000ffff237224 */ /* 0x000fe400078e006f */
[----:B------:R-:W-:Y:S02]  /*4b30*/  FADD.FTZ R3, R58, R16 ;  /* 0x000000103a037221 */ /* 0x000fe40000010000 */
[----:B------:R-:W-:Y:S02]  /*4b40*/  FADD.FTZ R16, R78, R12 ;  /* 0x0000000c4e107221 */ /* 0x000fe40000010000 */
[----:B-1----:R-:W-:Y:S01]  /*4b50*/  HMMA.16816.F32.BF16 R12, R8, R24, RZ ;  /* 0x00000018080c723c */ /* 0x002fe200000418ff */
[----:B------:R-:W-:Y:S02]  /*4b60*/  IMAD.MOV.U32 R34, RZ, RZ, R110 ;  /* 0x000000ffff227224 */ /* 0x000fe400078e006e */
[----:B------:R-:W-:Y:S02]  /*4b70*/  IMAD.MOV.U32 R56, RZ, RZ, R108 ;  /* 0x000000ffff387224 */ /* 0x000fe400078e006c */
[----:B------:R-:W-:-:S02]  /*4b80*/  IMAD.MOV.U32 R57, RZ, RZ, R99 ;  /* 0x000000ffff397224 */ /* 0x000fc400078e0063 */
[----:B------:R-:W-:Y:S02]  /*4b90*/  IMAD.MOV.U32 R58, RZ, RZ, R97 ;  /* 0x000000ffff3a7224 */ /* 0x000fe400078e0061 */
[----:B------:R-:W-:Y:S02]  /*4ba0*/  FADD.FTZ R3, R59, R3 ;  /* 0x000000033b037221 */ /* 0x000fe40000010000 */
[----:B------:R-:W-:Y:S02]  /*4bb0*/  IMAD.MOV.U32 R59, RZ, RZ, R95 ;  /* 0x000000ffff3b7224 */ /* 0x000fe400078e005f */
[----:B------:R-:W-:-:S04]  /*4bc0*/  FADD.FTZ R3, R69, R3 ;  /* 0x0000000345037221 */ /* 0x000fc80000010000 */
[----:B------:R-:W-:-:S07]  /*4bd0*/  FADD.FTZ R3, R68, R3 ;  /* 0x0000000344037221 */ /* 0x000fce0000010000 */
[----:B--2---:R-:W-:Y:S07]  /*4be0*/  HMMA.16816.F32.BF16 R108, R4, R20, R12 ;  /* 0x00000014046c723c */ /* 0x004fee000004180c */
[----:B------:R-:W-:Y:S02]  /*4bf0*/  FADD.FTZ R12, R80, R16 ;  /* 0x00000010500c7221 */ /* 0x000fe40000010000 */
[----:B------:R-:W-:Y:S02]  /*4c00*/  IMAD.MOV.U32 R80, RZ, RZ, R94 ;  /* 0x000000ffff507224 */ /* 0x000fe400078e005e */
[----:B------:R-:W-:-:S02]  /*4c10*/  FADD.FTZ R16, R79, R12 ;  /* 0x0000000c4f107221 */ /* 0x000fc40000010000 */
[----:B------:R-:W-:Y:S01]  /*4c20*/  HMMA.16816.F32.BF16 R12, R8, R26, RZ ;  /* 0x0000001a080c723c */ /* 0x000fe200000418ff */
[----:B------:R-:W1:Y:S01]  /*4c30*/  LDSM.16.MT88.4 R24, [R227+0x6000] ;  /* 0x00600000e318783b */ /* 0x000e620000004200 */
[----:B------:R-:W-:Y:S02]  /*4c40*/  FADD.FTZ R21, R76, R3 ;  /* 0x000000034c157221 */ /* 0x000fe40000010000 */
[----:B------:R-:W-:Y:S11]  /*4c50*/  FFMA.FTZ R3, R90, c[0x0][0x2d0], -R0 ;  /* 0x0000b4005a037a23 */ /* 0x000ff60000010800 */
[----:B------:R-:W-:Y:S09]  /*4c60*/  @!UPT UIADD3 URZ, URZ, URZ, URZ ;  /* 0x0000003f3f3ff290 */ /* 0x000ff2000fffe03f */
[----:B------:R-:W-:Y:S07]  /*4c70*/  HMMA.16816.F32.BF16 R96, R4, R22, R12 ;  /* 0x000000160460723c */ /* 0x000fee000004180c */
[----:B------:R-:W-:Y:S02]  /*4c80*/  FADD.FTZ R22, R81, R16 ;  /* 0x0000001051167221 */ /* 0x000fe40000010000 */
[----:B------:R-:W2:Y:S01]  /*4c90*/  LDSM.16.MT88.4 R16, [R227+0x6800] ;  /* 0x00680000e310783b */ /* 0x000ea20000004200 */
[----:B------:R-:W-:Y:S01]  /*4ca0*/  IMAD.MOV.U32 R23, RZ, RZ, R58 ;  /* 0x000000ffff177224 */ /* 0x000fe200078e003a */
[----:B-1----:R-:W-:Y:S11]  /*4cb0*/  HMMA.16816.F32.BF16 R12, R8, R24, RZ ;  /* 0x00000018080c723c */ /* 0x002ff600000418ff */
[----:B------:R-:W-:Y:S11]  /*4cc0*/  @!UPT UIADD3 URZ, URZ, URZ, URZ ;  /* 0x0000003f3f3ff290 */ /* 0x000ff6000fffe03f */
[----:B------:R-:W-:Y:S02]  /*4cd0*/  @!UPT UIADD3 URZ, URZ, URZ, URZ ;  /* 0x0000003f3f3ff290 */ /* 0x000fe4000fffe03f */
[----:B--2---:R-:W-:Y:S08]  /*4ce0*/  HMMA.16816.F32.BF16 R92, R4, R16, R12 ;  /* 0x00000010045c723c */ /* 0x004ff0000004180c */
[----:B------:R-:W-:Y:S11]  /*4cf0*/  HMMA.16816.F32.BF16 R12, R8, R26, RZ ;  /* 0x0000001a080c723c */ /* 0x000ff600000418ff */
[----:B------:R-:W-:Y:S11]  /*4d00*/  @!UPT UIADD3 URZ, URZ, URZ, URZ ;  /* 0x0000003f3f3ff290 */ /* 0x000ff6000fffe03f */
[----:B------:R-:W-:Y:S02]  /*4d10*/  @!UPT UIADD3 URZ, URZ, URZ, URZ ;  /* 0x0000003f3f3ff290 */ /* 0x000fe4000fffe03f */
[----:B------:R-:W-:Y:S01]  /*4d20*/  HMMA.16816.F32.BF16 R84, R4, R18, R12 ;  /* 0x000000120454723c */ /* 0x000fe2000004180c */
[----:B------:R-:W1:Y:S07]  /*4d30*/  LDSM.16.MT88.4 R12, [R230+0x6000] ;  /* 0x00600000e60c783b */ /* 0x000e6e0000004200 */
[C---:B-1----:R-:W-:Y:S08]  /*4d40*/  HMMA.16816.F32.BF16 R16, R8.reuse, R12, RZ ;  /* 0x0000000c0810723c */ /* 0x042ff000000418ff */
[----:B------:R-:W-:Y:S01]  /*4d50*/  HMMA.16816.F32.BF16 R8, R8, R14, RZ ;  /* 0x0000000e0808723c */ /* 0x000fe200000418ff */
[----:B------:R-:W1:Y:S11]  /*4d60*/  LDSM.16.MT88.4 R12, [R230+0x6800] ;  /* 0x00680000e60c783b */ /* 0x000e760000004200 */
[----:B------:R-:W-:Y:S04]  /*4d70*/  @!UPT UIADD3 URZ, URZ, URZ, URZ ;  /* 0x0000003f3f3ff290 */ /* 0x000fe8000fffe03f */
[C---:B-1----:R-:W-:Y:S01]  /*4d80*/  HMMA.16816.F32.BF16 R28, R4.reuse, R12, R16 ;  /* 0x0000000c041c723c */ /* 0x042fe20000041810 */
[----:B------:R1:W-:Y:S07]  /*4d90*/  MUFU.EX2 R13, R3 ;  /* 0x00000003000d7308 */ /* 0x0003ee0000000800 */
[----:B------:R-:W-:Y:S01]  /*4da0*/  HMMA.16816.F32.BF16 R24, R4, R14, R8 ;  /* 0x0000000e0418723c */ /* 0x000fe20000041808 */
[----:B------:R-:W2:Y:S01]  /*4db0*/  LDSM.16.MT88.4 R8, [R224+0x1000] ;  /* 0x00100000e008783b */ /* 0x000ea20000004200 */
[----:B-1----:R-:W-:-:S04]  /*4dc0*/  FFMA.FTZ R3, R91, c[0x0][0x2d0], -R0 ;  /* 0x0000b4005b037a23 */ /* 0x002fc80000010800 */
[----:B------:R1:W3:Y:S02]  /*4dd0*/  MUFU.EX2 R17, R3 ;  /* 0x0000000300117308 */ /* 0x0002e40000000800 */
[----:B-1----:R-:W-:Y:S01]  /*4de0*/  FFMA.FTZ R3, R102, c[0x0][0x2d0], -R0 ;  /* 0x0000b40066037a23 */ /* 0x002fe20000010800 */
[----:B---3--:R-:W-:Y:S01]  /*4df0*/  F2FP.BF16.PACK_AB R4, R17, R13 ;  /* 0x0000000d1104723e */ /* 0x008fe200000010ff */
[----:B------:R-:W-:-:S04]  /*4e00*/  IMAD.MOV.U32 R102, RZ, RZ, R39 ;  /* 0x000000ffff667224 */ /* 0x000fc800078e0027 */
[----:B------:R1:W-:Y:S02]  /*4e10*/  MUFU.EX2 R16, R3 ;  /* 0x0000000300107308 */ /* 0x0003e40000000800 */
[----:B-1----:R-:W-:Y:S02]  /*4e20*/  FFMA.FTZ R3, R103, c[0x0][0x2d0], -R0 ;  /* 0x0000b40067037a23 */ /* 0x002fe40000010800 */
[----:B------:R-:W-:-:S04]  /*4e30*/  IMAD.MOV.U32 R103, RZ, RZ, R38 ;  /* 0x000000ffff677224 */ /* 0x000fc800078e0026 */
[----:B------:R1:W3:Y:S02]  /*4e40*/  MUFU.EX2 R20, R3 ;  /* 0x0000000300147308 */ /* 0x0002e40000000800 */
[----:B-1----:R-:W-:Y:S01]  /*4e50*/  FFMA.FTZ R3, R89, c[0x0][0x2d0], -R2 ;  /* 0x0000b40059037a23 */ /* 0x002fe20000010802 */
[----:B---3--:R-:W-:-:S05]  /*4e60*/  F2FP.BF16.PACK_AB R6, R20, R16 ;  /* 0x000000101406723e */ /* 0x008fca00000010ff */
[----:B------:R1:W-:Y:S02]  /*4e70*/  MUFU.EX2 R12, R3 ;  /* 0x00000003000c7308 */ /* 0x0003e40000000800 */
        /* <DEDUP_REMOVED lines=8> */
[----:B------:R-:W-:-:S05]  /*4f00*/  FFMA.FTZ R3, R222, c[0x0][0x2d0], -R0 ;  /* 0x0000b400de037a23 */ /* 0x000fca0000010800 */
[----:B------:R1:W-:Y:S01]  /*4f10*/  MUFU.EX2 R15, R3 ;  /* 0x00000003000f7308 */ /* 0x0003e20000000800 */
[C---:B--2---:R-:W-:Y:S07]  /*4f20*/  HMMA.16816.F32.BF16 R76, R4.reuse, R8, R216 ;  /* 0x00000008044c723c */ /* 0x044fee00000418d8 */
[----:B------:R-:W-:Y:S01]  /*4f30*/  IMAD.MOV.U32 R218, RZ, RZ, R72 ;  /* 0x000000ffffda7224 */ /* 0x000fe200078e0048 */
[----:B------:R-:W-:Y:S01]  /*4f40*/  HMMA.16816.F32.BF16 R52, R4, R10, R144 ;  /* 0x0000000a0434723c */ /* 0x000fe20000041890 */
[----:B------:R-:W2:Y:S01]  /*4f50*/  LDSM.16.MT88.4 R8, [R228+0x1000] ;  /* 0x00100000e408783b */ /* 0x000ea20000004200 */
[----:B------:R-:W-:-:S02]  /*4f60*/  IMAD.MOV.U32 R219, RZ, RZ, R73 ;  /* 0x000000ffffdb7224 */ /* 0x000fc400078e0049 */
[----:B------:R-:W-:Y:S02]  /*4f70*/  IMAD.MOV.U32 R217, RZ, RZ, R59 ;  /* 0x000000ffffd97224 */ /* 0x000fe400078e003b */
[----:B------:R-:W-:Y:S02]  /*4f80*/  IMAD.MOV.U32 R216, RZ, RZ, R57 ;  /* 0x000000ffffd87224 */ /* 0x000fe400078e0039 */
[----:B-1----:R-:W-:Y:S01]  /*4f90*/  FFMA.FTZ R3, R223, c[0x0][0x2d0], -R0 ;  /* 0x0000b400df037a23 */ /* 0x002fe20000010800 */
[C---:B--2---:R-:W-:Y:S07]  /*4fa0*/  HMMA.16816.F32.BF16 R72, R4.reuse, R8, R212 ;  /* 0x000000080448723c */ /* 0x044fee00000418d4 */
[----:B------:R-:W-:Y:S01]  /*4fb0*/  IMAD.MOV.U32 R214, RZ, RZ, R34 ;  /* 0x000000ffffd67224 */ /* 0x000fe200078e0022 */
[----:B------:R-:W-:Y:S01]  /*4fc0*/  HMMA.16816.F32.BF16 R48, R4, R10, R64 ;  /* 0x0000000a0430723c */ /* 0x000fe20000041840 */
[----:B------:R-:W1:Y:S01]  /*4fd0*/  LDSM.16.MT88.4 R8, [R227+0x1000] ;  /* 0x00100000e308783b */ /* 0x000e620000004200 */
[----:B------:R-:W-:-:S02]  /*4fe0*/  IMAD.MOV.U32 R213, RZ, RZ, R35 ;  /* 0x000000ffffd57224 */ /* 0x000fc400078e0023 */
[----:B------:R-:W-:Y:S02]  /*4ff0*/  IMAD.MOV.U32 R215, RZ, RZ, R56 ;  /* 0x000000ffffd77224 */ /* 0x000fe400078e0038 */
[----:B------:R-:W-:Y:S02]  /*5000*/  IMAD.MOV.U32 R212, RZ, RZ, R36 ;  /* 0x000000ffffd47224 */ /* 0x000fe400078e0024 */
[--C-:B------:R-:W-:Y:S02]  /*5010*/  FFMA.FTZ R222, R214, c[0x0][0x2d0], -R0.reuse ;  /* 0x0000b400d6de7a23 */ /* 0x100fe40000010800 */
[----:B------:R-:W-:Y:S01]  /*5020*/  FFMA.FTZ R223, R215, c[0x0][0x2d0], -R0 ;  /* 0x0000b400d7df7a23 */ /* 0x000fe20000010800 */
[C---:B-1----:R-:W-:Y:S07]  /*5030*/  HMMA.16816.F32.BF16 R68, R4.reuse, R8, R208 ;  /* 0x000000080444723c */ /* 0x042fee00000418d0 */
[----:B------:R-:W-:Y:S01]  /*5040*/  IMAD.MOV.U32 R208, RZ, RZ, R42 ;  /* 0x000000ffffd07224 */ /* 0x000fe200078e002a */
[----:B------:R-:W-:Y:S01]  /*5050*/  HMMA.16816.F32.BF16 R44, R4, R10, R44 ;  /* 0x0000000a042c723c */ /* 0x000fe2000004182c */
[----:B------:R-:W1:Y:S01]  /*5060*/  LDSM.16.MT88.4 R8, [R230+0x1000] ;  /* 0x00100000e608783b */ /* 0x000e620000004200 */
[----:B------:R-:W-:-:S02]  /*5070*/  IMAD.MOV.U32 R211, RZ, RZ, R33 ;  /* 0x000000ffffd37224 */ /* 0x000fc400078e0021 */
[----:B------:R-:W-:Y:S02]  /*5080*/  IMAD.MOV.U32 R209, RZ, RZ, R37 ;  /* 0x000000ffffd17224 */ /* 0x000fe400078e0025 */
[----:B------:R-:W-:Y:S02]  /*5090*/  IMAD.MOV.U32 R210, RZ, RZ, R80 ;  /* 0x000000ffffd27224 */ /* 0x000fe400078e0050 */
[----:B-1----:R-:W-:Y:S07]  /*50a0*/  HMMA.16816.F32.BF16 R64, R4, R8, R164 ;  /* 0x000000080440723c */ /* 0x002fee00000418a4 */
[----:B------:R-:W-:-:S02]  /*50b0*/  IMAD.MOV.U32 R167, RZ, RZ, R43 ;  /* 0x000000ffffa77224 */ /* 0x000fc400078e002b */
[----:B------:R-:W-:Y:S02]  /*50c0*/  IMAD.MOV.U32 R164, RZ, RZ, R40 ;  /* 0x000000ffffa47224 */ /* 0x000fe400078e0028 */
[----:B------:R-:W-:Y:S02]  /*50d0*/  IMAD.MOV.U32 R165, RZ, RZ, R41 ;  /* 0x000000ffffa57224 */ /* 0x000fe400078e0029 */
[----:B------:R-:W-:Y:S01]  /*50e0*/  HMMA.16816.F32.BF16 R40, R4, R10, R60 ;  /* 0x0000000a0428723c */ /* 0x000fe2000004183c */
[----:B------:R-:W1:Y:S01]  /*50f0*/  LDSM.16.MT88.4 R8, [R224+0x4000] ;  /* 0x00400000e008783b */ /* 0x000e620000004200 */
[----:B------:R-:W-:-:S06]  /*5100*/  IMAD.MOV.U32 R166, RZ, RZ, R32 ;  /* 0x000000ffffa67224 */ /* 0x000fcc00078e0020 */
[C---:B-1----:R-:W-:Y:S08]  /*5110*/  HMMA.16816.F32.BF16 R60, R4.reuse, R8, R140 ;  /* 0x00000008043c723c */ /* 0x042ff0000004188c */
[C---:B------:R-:W-:Y:S01]  /*5120*/  HMMA.16816.F32.BF16 R32, R4.reuse, R10, R132 ;  /* 0x0000000a0420723c */ /* 0x040fe20000041884 */
[----:B------:R-:W1:Y:S07]  /*5130*/  LDSM.16.MT88.4 R8, [R228+0x4000] ;  /* 0x00400000e408783b */ /* 0x000e6e0000004200 */
        /* <DEDUP_REMOVED lines=19> */
[----:B------:R-:W-:Y:S01]  /*5270*/  HMMA.16816.F32.BF16 R28, R4, R10, R24 ;  /* 0x0000000a041c723c */ /* 0x000fe20000041818 */
[----:B------:R1:W2:Y:S01]  /*5280*/  MUFU.EX2 R26, R3 ;  /* 0x00000003001a7308 */ /* 0x0002a20000000800 */
[----:B------:R-:W3:Y:S05]  /*5290*/  LDSM.16.MT88.4 R8, [R224+0x1800] ;  /* 0x00180000e008783b */ /* 0x000eea0000004200 */
[----:B------:R-:W-:-:S02]  /*52a0*/  FFMA.FTZ R4, R154, c[0x0][0x2d0], -R2 ;  /* 0x0000b4009a047a23 */ /* 0x000fc40000010802 */
[----:B------:R-:W-:Y:S02]  /*52b0*/  FADD.FTZ R5, R152, R21 ;  /* 0x0000001598057221 */ /* 0x000fe40000010000 */
[----:B------:R4:W-:Y:S01]  /*52c0*/  MUFU.EX2 R25, R4 ;  /* 0x0000000400197308 */ /* 0x0009e20000000800 */
[--C-:B------:R-:W-:Y:S02]  /*52d0*/  FFMA.FTZ R21, R209, c[0x0][0x2d0], -R0.reuse ;  /* 0x0000b400d1157a23 */ /* 0x100fe40000010800 */
[----:B------:R-:W-:Y:S02]  /*52e0*/  FADD.FTZ R5, R12, R5 ;  /* 0x000000050c057221 */ /* 0x000fe40000010000 */
[--C-:B------:R-:W-:Y:S02]  /*52f0*/  FFMA.FTZ R12, R166, c[0x0][0x2d0], -R0.reuse ;  /* 0x0000b400a60c7a23 */ /* 0x100fe40000010800 */
[----:B-1----:R-:W-:Y:S02]  /*5300*/  FFMA.FTZ R3, R164, c[0x0][0x2d0], -R0 ;  /* 0x0000b400a4037a23 */ /* 0x002fe40000010800 */
[----:B------:R-:W-:-:S02]  /*5310*/  IMAD.MOV.U32 R27, RZ, RZ, R217 ;  /* 0x000000ffff1b7224 */ /* 0x000fc400078e00d9 */
[----:B------:R1:W-:Y:S02]  /*5320*/  MUFU.EX2 R86, R3 ;  /* 0x0000000300567308 */ /* 0x0003e40000000800 */
[--C-:B------:R-:W-:Y:S02]  /*5330*/  FFMA.FTZ R27, R27, c[0x0][0x2d0], -R2.reuse ;  /* 0x0000b4001b1b7a23 */ /* 0x100fe40000010802 */
[----:B----4-:R-:W-:Y:S02]  /*5340*/  FFMA.FTZ R4, R220, c[0x0][0x2d0], -R2 ;  /* 0x0000b400dc047a23 */ /* 0x010fe40000010802 */
[--C-:B------:R-:W-:Y:S02]  /*5350*/  FFMA.FTZ R220, R212, c[0x0][0x2d0], -R0.reuse ;  /* 0x0000b400d4dc7a23 */ /* 0x100fe40000010800 */
[----:B------:R2:W-:Y:S01]  /*5360*/  MUFU.EX2 R84, R4 ;  /* 0x0000000400547308 */ /* 0x0005e20000000800 */
[----:B-1----:R-:W-:-:S07]  /*5370*/  FFMA.FTZ R3, R165, c[0x0][0x2d0], -R0 ;  /* 0x0000b400a5037a23 */ /* 0x002fce0000010800 */
[----:B------:R1:W4:Y:S01]  /*5380*/  MUFU.EX2 R87, R3 ;  /* 0x0000000300577308 */ /* 0x0003220000000800 */
[----:B--2---:R-:W-:Y:S01]  /*5390*/  F2FP.BF16.PACK_AB R4, R26, R15 ;  /* 0x0000000f1a04723e */ /* 0x004fe200000010ff */
[----:B-1----:R-:W-:Y:S02]  /*53a0*/  FADD.FTZ R3, R153, R22 ;  /* 0x0000001699037221 */ /* 0x002fe40000010000 */
[----:B------:R-:W-:Y:S02]  /*53b0*/  IMAD.MOV.U32 R22, RZ, RZ, R216 ;  /* 0x000000ffff167224 */ /* 0x000fe400078e00d8 */
[----:B------:R-:W-:Y:S02]  /*53c0*/  FADD.FTZ R6, R13, R3 ;  /* 0x000000030d067221 */ /* 0x000fe40000010000 */
[----:B------:R-:W-:Y:S02]  /*53d0*/  FFMA.FTZ R3, R155, c[0x0][0x2d0], -R2 ;  /* 0x0000b4009b037a23 */ /* 0x000fe40000010802 */
[----:B------:R-:W-:-:S02]  /*53e0*/  FFMA.FTZ R13, R167, c[0x0][0x2d0], -R0 ;  /* 0x0000b400a70d7a23 */ /* 0x000fc40000010800 */
[----:B------:R1:W-:Y:S02]  /*53f0*/  MUFU.EX2 R24, R3 ;  /* 0x0000000300187308 */ /* 0x0003e40000000800 */
[----:B-1----:R-:W-:Y:S02]  /*5400*/  FFMA.FTZ R3, R221, c[0x0][0x2d0], -R2 ;  /* 0x0000b400dd037a23 */ /* 0x002fe40000010802 */
[----:B------:R-:W-:-:S04]  /*5410*/  FFMA.FTZ R221, R213, c[0x0][0x2d0], -R0 ;  /* 0x0000b400d5dd7a23 */ /* 0x000fc80000010800 */
[----:B------:R1:W2:Y:S02]  /*5420*/  MUFU.EX2 R85, R3 ;  /* 0x0000000300557308 */ /* 0x0002a40000000800 */
[----:B-1----:R-:W-:Y:S01]  /*5430*/  FADD.FTZ R3, R17, R6 ;  /* 0x0000000611037221 */ /* 0x002fe20000010000 */
[----:B----4-:R-:W-:Y:S01]  /*5440*/  F2FP.BF16.PACK_AB R6, R87, R86 ;  /* 0x000000565706723e */ /* 0x010fe200000010ff */
[----:B------:R-:W-:Y:S01]  /*5450*/  FFMA.FTZ R17, R208, c[0x0][0x2d0], -R0 ;  /* 0x0000b400d0117a23 */ /* 0x000fe20000010800 */
[----:B--2---:R-:W-:Y:S01]  /*5460*/  F2FP.BF16.PACK_AB R7, R84, R85 ;  /* 0x000000555407723e */ /* 0x004fe200000010ff */
[----:B------:R-:W-:Y:S01]  /*5470*/  FADD.FTZ R0, R14, R5 ;  /* 0x000000050e007221 */ /* 0x000fe20000010000 */
[----:B------:R-:W-:Y:S01]  /*5480*/  F2FP.BF16.PACK_AB R5, R24, R25 ;  /* 0x000000191805723e */ /* 0x000fe200000010ff */
[----:B------:R-:W-:Y:S02]  /*5490*/  FADD.FTZ R14, R16, R3 ;  /* 0x00000003100e7221 */ /* 0x000fe40000010000 */
[----:B------:R-:W-:-:S02]  /*54a0*/  IMAD.MOV.U32 R16, RZ, RZ, R218 ;  /* 0x000000ffff107224 */ /* 0x000fc400078e00da */
[----:B------:R-:W-:Y:S02]  /*54b0*/  IMAD.MOV.U32 R3, RZ, RZ, R219 ;  /* 0x000000ffff037224 */ /* 0x000fe400078e00db */
[----:B---3--:R-:W-:Y:S02]  /*54c0*/  HMMA.16816.F32.BF16 R216, R4, R8, R76 ;  /* 0x0000000804d8723c */ /* 0x008fe4000004184c */
[----:B------:R-:W-:-:S06]  /*54d0*/  FFMA.FTZ R3, R3, c[0x0][0x2d0], -R2 ;  /* 0x0000b40003037a23 */ /* 0x000fcc0000010802 */
[C---:B------:R-:W-:Y:S01]  /*54e0*/  HMMA.16816.F32.BF16 R212, R4.reuse, R10, R52 ;  /* 0x0000000a04d4723c */ /* 0x040fe20000041834 */
[----:B------:R-:W1:Y:S01]  /*54f0*/  LDSM.16.MT88.4 R8, [R228+0x1800] ;  /* 0x00180000e408783b */ /* 0x000e620000004200 */
[----:B------:R-:W-:Y:S05]  /*5500*/  MUFU.EX2 R3, R3 ;  /* 0x0000000300037308 */ /* 0x000fea0000000800 */
[----:B------:R-:W-:Y:S02]  /*5510*/  IMAD.MOV.U32 R54, RZ, RZ, R210 ;  /* 0x000000ffff367224 */ /* 0x000fe400078e00d2 */
[----:B------:R-:W-:Y:S02]  /*5520*/  IMAD.MOV.U32 R55, RZ, RZ, R211 ;  /* 0x000000ffff377224 */ /* 0x000fe400078e00d3 */
        /* <DEDUP_REMOVED lines=12> */
[C---:B-1----:R-:W-:Y:S07]  /*55f0*/  HMMA.16816.F32.BF16 R92, R4.reuse, R8, R56 ;  /* 0x00000008045c723c */ /* 0x042fee0000041838 */
[----:B------:R-:W-:Y:S01]  /*5600*/  IMAD.MOV.U32 R59, RZ, RZ, R54 ;  /* 0x000000ffff3b7224 */ /* 0x000fe200078e0036 */
[----:B------:R-:W-:Y:S01]  /*5610*/  HMMA.16816.F32.BF16 R36, R4, R10, R36 ;  /* 0x0000000a0424723c */ /* 0x000fe20000041824 */
[----:B------:R-:W1:Y:S01]  /*5620*/  LDSM.16.MT88.4 R8, [R227+0x4800] ;  /* 0x00480000e308783b */ /* 0x000e620000004200 */
[----:B------:R-:W-:-:S02]  /*5630*/  IMAD.MOV.U32 R58, RZ, RZ, R55 ;  /* 0x000000ffff3a7224 */ /* 0x000fc400078e0037 */
[----:B------:R-:W-:-:S04]  /*5640*/  IMAD.MOV.U32 R57, RZ, RZ, R16 ;  /* 0x000000ffff397224 */ /* 0x000fc800078e0010 */
[C---:B-1----:R-:W-:Y:S08]  /*5650*/  HMMA.16816.F32.BF16 R88, R4.reuse, R8, R88 ;  /* 0x000000080458723c */ /* 0x042ff00000041858 */
[C---:B------:R-:W-:Y:S01]  /*5660*/  HMMA.16816.F32.BF16 R72, R4.reuse, R10, R80 ;  /* 0x0000000a0448723c */ /* 0x040fe20000041850 */
[----:B------:R-:W1:Y:S07]  /*5670*/  LDSM.16.MT88.4 R8, [R230+0x4800] ;  /* 0x00480000e608783b */ /* 0x000e6e0000004200 */
[C---:B-1----:R-:W-:Y:S07]  /*5680*/  HMMA.16816.F32.BF16 R64, R4.reuse, R8, R148 ;  /* 0x000000080440723c */ /* 0x042fee0000041894 */
[----:B------:R-:W-:Y:S01]  /*5690*/  IMAD.MOV.U32 R151, RZ, RZ, R102 ;  /* 0x000000ffff977224 */ /* 0x000fe200078e0066 */
[----:B------:R-:W-:Y:S01]  /*56a0*/  HMMA.16816.F32.BF16 R52, R4, R10, R104 ;  /* 0x0000000a0434723c */ /* 0x000fe20000041868 */
[----:B------:R-:W1:Y:S01]  /*56b0*/  LDSM.16.MT88.4 R8, [R224+0x7800] ;  /* 0x00780000e008783b */ /* 0x000e620000004200 */
[----:B------:R2:W-:Y:S05]  /*56c0*/  MUFU.EX2 R104, R17 ;  /* 0x0000001100687308 */ /* 0x0005ea0000000800 */
[----:B------:R-:W-:-:S03]  /*56d0*/  IMAD.MOV.U32 R107, RZ, RZ, R151 ;  /* 0x000000ffff6b7224 */ /* 0x000fc600078e0097 */
[----:B------:R-:W-:Y:S01]  /*56e0*/  MUFU.EX2 R105, R21 ;  /* 0x0000001500697308 */ /* 0x000fe20000000800 */
[C---:B-1----:R-:W-:Y:S07]  /*56f0*/  HMMA.16816.F32.BF16 R44, R4.reuse, R8, R144 ;  /* 0x00000008042c723c */ /* 0x042fee0000041890 */
[----:B------:R-:W-:Y:S01]  /*5700*/  IMAD.MOV.U32 R147, RZ, RZ, R223 ;  /* 0x000000ffff937224 */ /* 0x000fe200078e00df */
[----:B------:R-:W-:Y:S01]  /*5710*/  HMMA.16816.F32.BF16 R32, R4, R10, R128 ;  /* 0x0000000a0420723c */ /* 0x000fe20000041880 */
[----:B------:R-:W1:Y:S01]  /*5720*/  LDSM.16.MT88.4 R8, [R228+0x7800] ;  /* 0x00780000e408783b */ /* 0x000e620000004200 */
[----:B------:R-:W-:-:S02]  /*5730*/  IMAD.MOV.U32 R146, RZ, RZ, R222 ;  /* 0x000000ffff927224 */ /* 0x000fc400078e00de */
        /* <DEDUP_REMOVED lines=8> */
[C---:B-1----:R-:W-:Y:S01]  /*57c0*/  HMMA.16816.F32.BF16 R40, R4.reuse, R8, R132 ;  /* 0x000000080428723c */ /* 0x042fe20000041884 */
[----:B------:R-:W-:Y:S07]  /*57d0*/  MUFU.EX2 R8, R12 ;  /* 0x0000000c00087308 */ /* 0x000fee0000000800 */
[----:B------:R-:W-:Y:S01]  /*57e0*/  HMMA.16816.F32.BF16 R28, R4, R10, R28 ;  /* 0x0000000a041c723c */ /* 0x000fe2000004181c */
[----:B------:R1:W-:Y:S06]  /*57f0*/  MUFU.EX2 R9, R13 ;  /* 0x0000000d00097308 */ /* 0x0003ec0000000800 */
[----:B------:R-:W-:-:S02]  /*5800*/  FADD.FTZ R6, R20, R14 ;  /* 0x0000000e14067221 */ /* 0x000fc40000010000 */
[----:B------:R-:W-:Y:S02]  /*5810*/  FADD.FTZ R4, R18, R0 ;  /* 0x0000000012047221 */ /* 0x000fe40000010000 */
[----:B------:R-:W-:Y:S02]  /*5820*/  FADD.FTZ R6, R15, R6 ;  /* 0x000000060f067221 */ /* 0x000fe40000010000 */
[----:B------:R-:W-:Y:S02]  /*5830*/  FADD.FTZ R5, R19, R4 ;  /* 0x0000000413057221 */ /* 0x000fe40000010000 */
[--C-:B------:R-:W-:Y:S01]  /*5840*/  FFMA.FTZ R4, R23, c[0x0][0x2d0], -R2.reuse ;  /* 0x0000b40017047a23 */ /* 0x100fe20000010802 */
[----:B--2---:R-:W-:Y:S01]  /*5850*/  LDSM.16.MT88.4 R16, [R228+0x2000] ;  /* 0x00200000e410783b */ /* 0x004fe20000004200 */
[--C-:B------:R-:W-:Y:S02]  /*5860*/  FFMA.FTZ R0, R22, c[0x0][0x2d0], -R2.reuse ;  /* 0x0000b40016007a23 */ /* 0x100fe40000010802 */
[----:B------:R2:W-:Y:S01]  /*5870*/  MUFU.EX2 R102, R4 ;  /* 0x0000000400667308 */ /* 0x0005e20000000800 */
[----:B-1----:R-:W1:Y:S01]  /*5880*/  LDSM.16.MT88.4 R12, [R227+0x2000] ;  /* 0x00200000e30c783b */ /* 0x002e620000004200 */
[----:B------:R-:W-:-:S02]  /*5890*/  FFMA.FTZ R11, R58, c[0x0][0x2d0], -R2 ;  /* 0x0000b4003a0b7a23 */ /* 0x000fc40000010802 */
[--C-:B------:R-:W-:Y:S01]  /*58a0*/  FFMA.FTZ R10, R59, c[0x0][0x2d0], -R2.reuse ;  /* 0x0000b4003b0a7a23 */ /* 0x100fe20000010802 */
[----:B------:R-:W3:Y:S03]  /*58b0*/  LDSM.16.MT88.4 R20, [R224+0x2000] ;  /* 0x00200000e014783b */ /* 0x000ee60000004200 */
[----:B------:R-:W4:Y:S01]  /*58c0*/  MUFU.EX2 R0, R0 ;  /* 0x0000000000007308 */ /* 0x000f220000000800 */
[----:B--2---:R-:W-:-:S07]  /*58d0*/  FFMA.FTZ R4, R103, c[0x0][0x2d0], -R2 ;  /* 0x0000b40067047a23 */ /* 0x004fce0000010802 */
[----:B------:R2:W5:Y:S02]  /*58e0*/  MUFU.EX2 R103, R4 ;  /* 0x0000000400677308 */ /* 0x0005640000000800 */
[----:B--2---:R-:W-:Y:S01]  /*58f0*/  FADD.FTZ R4, R25, R5 ;  /* 0x0000000519047221 */ /* 0x004fe20000010000 */
[----:B----4-:R-:W-:Y:S01]  /*5900*/  F2FP.BF16.PACK_AB R5, R0, R3 ;  /* 0x000000030005723e */ /* 0x010fe200000010ff */
[----:B------:R-:W-:Y:S01]  /*5910*/  FFMA.FTZ R25, R57, c[0x0][0x2d0], -R2 ;  /* 0x0000b40039197a23 */ /* 0x000fe20000010802 */
[----:B-----5:R-:W-:Y:S01]  /*5920*/  F2FP.BF16.PACK_AB R7, R103, R102 ;  /* 0x000000666707723e */ /* 0x020fe200000010ff */
[----:B------:R-:W-:Y:S01]  /*5930*/  FADD.FTZ R2, R26, R6 ;  /* 0x000000061a027221 */ /* 0x000fe20000010000 */
[----:B------:R-:W-:Y:S01]  /*5940*/  F2FP.BF16.PACK_AB R6, R105, R104 ;  /* 0x000000686906723e */ /* 0x000fe200000010ff */
[----:B------:R-:W-:Y:S01]  /*5950*/  FADD.FTZ R24, R24, R4 ;  /* 0x0000000418187221 */ /* 0x000fe20000010000 */
[----:B------:R-:W-:-:S07]  /*5960*/  F2FP.BF16.PACK_AB R4, R9, R8 ;  /* 0x000000080904723e */ /* 0x000fce00000010ff */
[C---:B-1----:R-:W-:Y:S08]  /*5970*/  HMMA.16816.F32.BF16 R132, R4.reuse, R12, R164 ;  /* 0x0000000c0484723c */ /* 0x042ff000000418a4 */
[C---:B------:R-:W-:Y:S01]  /*5980*/  HMMA.16816.F32.BF16 R220, R4.reuse, R14, R124 ;  /* 0x0000000e04dc723c */ /* 0x040fe2000004187c */
[----:B------:R-:W1:Y:S07]  /*5990*/  LDSM.16.MT88.4 R12, [R228+0x5000] ;  /* 0x00500000e40c783b */ /* 0x000e6e0000004200 */
[C---:B---3--:R-:W-:Y:S08]  /*59a0*/  HMMA.16816.F32.BF16 R108, R4.reuse, R20, R216 ;  /* 0x00000014046c723c */ /* 0x048ff000000418d8 */
[----:B------:R-:W-:Y:S01]  /*59b0*/  IMAD.MOV.U32 R106, RZ, RZ, R135 ;  /* 0x000000ffff6a7224 */ /* 0x000fe200078e0087 */
[----:B------:R-:W-:Y:S01]  /*59c0*/  HMMA.16816.F32.BF16 R56, R4, R22, R212 ;  /* 0x000000160438723c */ /* 0x000fe200000418d4 */
[----:B------:R-:W2:Y:S01]  /*59d0*/  LDSM.16.MT88.4 R20, [R230+0x2000] ;  /* 0x00200000e614783b */ /* 0x000ea20000004200 */
[----:B------:R-:W-:-:S02]  /*59e0*/  IMAD.MOV.U32 R130, RZ, RZ, R132 ;  /* 0x000000ffff827224 */ /* 0x000fc400078e0084 */
[----:B------:R-:W-:Y:S02]  /*59f0*/  IMAD.MOV.U32 R127, RZ, RZ, R106 ;  /* 0x000000ffff7f7224 */ /* 0x000fe400078e006a */
[----:B------:R-:W3:Y:S01]  /*5a00*/  LDL R106, [R1+0x58] ;  /* 0x00005800016a7983 */ /* 0x000ee20000100800 */
[----:B------:R-:W-:Y:S01]  /*5a10*/  IMAD.MOV.U32 R129, RZ, RZ, R133 ;  /* 0x000000ffff817224 */ /* 0x000fe200078e0085 */
[C---:B------:R-:W-:Y:S01]  /*5a20*/  HMMA.16816.F32.BF16 R116, R4.reuse, R16, R208 ;  /* 0x000000100474723c */ /* 0x040fe200000418d0 */
[----:B------:R-:W-:Y:S02]  /*5a30*/  IMAD.MOV.U32 R128, RZ, RZ, R134 ;  /* 0x000000ffff807224 */ /* 0x000fe400078e0086 */
[----:B------:R-:W-:Y:S02]  /*5a40*/  FADD.FTZ R2, R86, R2 ;  /* 0x0000000256027221 */ /* 0x000fe40000010000 */
[----:B------:R-:W-:Y:S02]  /*5a50*/  IMAD.MOV.U32 R124, RZ, RZ, R130 ;  /* 0x000000ffff7c7224 */ /* 0x000fe400078e0082 */
[----:B------:R-:W-:Y:S01]  /*5a60*/  IMAD.MOV.U32 R125, RZ, RZ, R129 ;  /* 0x000000ffff7d7224 */ /* 0x000fe200078e0081 */
[----:B------:R-:W-:Y:S01]  /*5a70*/  HMMA.16816.F32.BF16 R76, R4, R18, R76 ;  /* 0x00000012044c723c */ /* 0x000fe2000004184c */
[----:B------:R-:W4:Y:S01]  /*5a80*/  LDSM.16.MT88.4 R16, [R224+0x5000] ;  /* 0x00500000e010783b */ /* 0x000f220000004200 */
[----:B------:R-:W-:-:S06]  /*5a90*/  IMAD.MOV.U32 R126, RZ, RZ, R128 ;  /* 0x000000ffff7e7224 */ /* 0x000fcc00078e0080 */
[C---:B-1----:R-:W-:Y:S08]  /*5aa0*/  HMMA.16816.F32.BF16 R92, R4.reuse, R12, R92 ;  /* 0x0000000c045c723c */ /* 0x042ff0000004185c */
[C---:B------:R-:W-:Y:S01]  /*5ab0*/  HMMA.16816.F32.BF16 R36, R4.reuse, R14, R36 ;  /* 0x0000000e0424723c */ /* 0x040fe20000041824 */
[----:B------:R-:W1:Y:S07]  /*5ac0*/  LDSM.16.MT88.4 R12, [R224+0x8000] ;  /* 0x00800000e00c783b */ /* 0x000e6e0000004200 */
[C---:B--2---:R-:W-:Y:S08]  /*5ad0*/  HMMA.16816.F32.BF16 R132, R4.reuse, R20, R152 ;  /* 0x000000140484723c */ /* 0x044ff00000041898 */
[----:B------:R-:W-:Y:S01]  /*5ae0*/  HMMA.16816.F32.BF16 R208, R4, R22, R120 ;  /* 0x0000001604d0723c */ /* 0x000fe20000041878 */
[----:B------:R-:W2:Y:S01]  /*5af0*/  LDSM.16.MT88.4 R20, [R227+0x5000] ;  /* 0x00500000e314783b */ /* 0x000ea20000004200 */
[----:B------:R-:W-:-:S03]  /*5b00*/  FADD.FTZ R2, R87, R2 ;  /* 0x0000000257027221 */ /* 0x000fc60000010000 */
[----:B------:R-:W-:Y:S03]  /*5b10*/  LDSM.16.MT88.4 R152, [R228+0x5800] ;  /* 0x00580000e498783b */ /* 0x000fe60000004200 */
[C---:B----4-:R-:W-:Y:S01]  /*5b20*/  HMMA.16816.F32.BF16 R140, R4.reuse, R16, R112 ;  /* 0x00000010048c723c */ /* 0x050fe20000041870 */
[----:B------:R-:W-:Y:S04]  /*5b30*/  LDSM.16.MT88.4 R112, [R224+0x2800] ;  /* 0x00280000e070783b */ /* 0x000fe80000004200 */
[----:B------:R-:W-:Y:S03]  /*5b40*/  LDSM.16.MT88.4 R120, [R228+0x2800] ;  /* 0x00280000e478783b */ /* 0x000fe60000004200 */
[C---:B------:R-:W-:Y:S01]  /*5b50*/  HMMA.16816.F32.BF16 R148, R4.reuse, R18, R96 ;  /* 0x000000120494723c */ /* 0x040fe20000041860 */
[----:B------:R-:W4:Y:S04]  /*5b60*/  LDSM.16.MT88.4 R16, [R230+0x5000] ;  /* 0x00500000e610783b */ /* 0x000f280000004200 */
[----:B------:R-:W-:Y:S03]  /*5b70*/  LDSM.16.MT88.4 R128, [R227+0x2800] ;  /* 0x00280000e380783b */ /* 0x000fe60000004200 */
        /* <DEDUP_REMOVED lines=9> */
[C---:B-1----:R-:W-:Y:S01]  /*5c10*/  HMMA.16816.F32.BF16 R40, R4.reuse, R12, R40 ;  /* 0x0000000c0428723c */ /* 0x042fe20000041828 */
[----:B------:R-:W-:Y:S07]  /*5c20*/  MUFU.EX2 R13, R144 ;  /* 0x00000090000d7308 */ /* 0x000fee0000000800 */
[----:B------:R-:W-:Y:S01]  /*5c30*/  HMMA.16816.F32.BF16 R28, R4, R14, R28 ;  /* 0x0000000e041c723c */ /* 0x000fe2000004181c */
[----:B------:R-:W-:Y:S01]  /*5c40*/  MUFU.EX2 R15, R146 ;  /* 0x00000092000f7308 */ /* 0x000fe20000000800 */
[----:B------:R-:W-:-:S02]  /*5c50*/  FADD.FTZ R2, R8, R2 ;  /* 0x0000000208027221 */ /* 0x000fc40000010000 */
[----:B------:R-:W-:Y:S02]  /*5c60*/  IMAD.MOV.U32 R26, RZ, RZ, R139 ;  /* 0x000000ffff1a7224 */ /* 0x000fe400078e008b */
[----:B------:R-:W-:Y:S02]  /*5c70*/  IMAD.MOV.U32 R66, RZ, RZ, R136 ;  /* 0x000000ffff427224 */ /* 0x000fe400078e0088 */
[----:B------:R-:W-:Y:S01]  /*5c80*/  IMAD.MOV.U32 R65, RZ, RZ, R137 ;  /* 0x000000ffff417224 */ /* 0x000fe200078e0089 */
[C---:B--2---:R-:W-:Y:S01]  /*5c90*/  HMMA.16816.F32.BF16 R44, R4.reuse, R20, R80 ;  /* 0x00000014042c723c */ /* 0x044fe20000041850 */
[----:B------:R-:W1:Y:S01]  /*5ca0*/  MUFU.EX2 R14, R147 ;  /* 0x00000093000e7308 */ /* 0x000e620000000800 */
[----:B------:R-:W-:Y:S01]  /*5cb0*/  IMAD.MOV.U32 R64, RZ, RZ, R138 ;  /* 0x000000ffff407224 */ /* 0x000fe200078e008a */
[----:B------:R-:W-:Y:S04]  /*5cc0*/  LDSM.16.MT88.4 R80, [R228+0x8800] ;  /* 0x00880000e450783b */ /* 0x000fe80000004200 */
[----:B------:R-:W-:Y:S01]  /*5cd0*/  LDSM.16.MT88.4 R136, [R230+0x2800] ;  /* 0x00280000e688783b */ /* 0x000fe20000004200 */
[C---:B------:R-:W-:Y:S01]  /*5ce0*/  HMMA.16816.F32.BF16 R32, R4.reuse, R22, R68 ;  /* 0x000000160420723c */ /* 0x040fe20000041844 */
[----:B------:R-:W-:Y:S06]  /*5cf0*/  MUFU.EX2 R12, R25 ;  /* 0x00000019000c7308 */ /* 0x000fec0000000800 */
[----:B------:R-:W-:Y:S01]  /*5d00*/  IMAD.MOV.U32 R71, RZ, RZ, R26 ;  /* 0x000000ffff477224 */ /* 0x000fe200078e001a */
[C---:B----4-:R-:W-:Y:S01]  /*5d10*/  HMMA.16816.F32.BF16 R20, R4.reuse, R16, R60 ;  /* 0x000000100414723c */ /* 0x050fe2000004183c */
[----:B------:R-:W2:Y:S07]  /*5d20*/  MUFU.EX2 R16, R145 ;  /* 0x0000009100107308 */ /* 0x000eae0000000800 */
[----:B------:R-:W-:Y:S01]  /*5d30*/  HMMA.16816.F32.BF16 R48, R4, R18, R48 ;  /* 0x000000120430723c */ /* 0x000fe20000041830 */
[----:B------:R-:W4:Y:S01]  /*5d40*/  MUFU.EX2 R7, R11 ;  /* 0x0000000b00077308 */ /* 0x000f220000000800 */
[----:B-1----:R-:W-:Y:S01]  /*5d50*/  F2FP.BF16.PACK_AB R98, R14, R15 ;  /* 0x0000000f0e62723e */ /* 0x002fe200000010ff */
[----:B------:R-:W-:-:S02]  /*5d60*/  IMAD.MOV.U32 R68, RZ, RZ, R66 ;  /* 0x000000ffff447224 */ /* 0x000fc400078e0042 */
[----:B------:R-:W-:Y:S02]  /*5d70*/  IMAD.MOV.U32 R69, RZ, RZ, R65 ;  /* 0x000000ffff457224 */ /* 0x000fe400078e0041 */
[----:B------:R-:W-:Y:S02]  /*5d80*/  IMAD.MOV.U32 R70, RZ, RZ, R64 ;  /* 0x000000ffff467224 */ /* 0x000fe400078e0040 */
[----:B------:R-:W-:Y:S01]  /*5d90*/  MUFU.EX2 R5, R10 ;  /* 0x0000000a00057308 */ /* 0x000fe20000000800 */
[----:B--2---:R-:W-:Y:S01]  /*5da0*/  F2FP.BF16.PACK_AB R96, R16, R13 ;  /* 0x0000000d1060723e */ /* 0x004fe200000010ff */
[----:B------:R-:W-:Y:S01]  /*5db0*/  FADD.FTZ R4, R85, R24 ;  /* 0x0000001855047221 */ /* 0x000fe20000010000 */
[----:B------:R-:W1:Y:S05]  /*5dc0*/  LDSM.16.MT88.4 R144, [R224+0x5800] ;  /* 0x00580000e090783b */ /* 0x000e6a0000004200 */
[----:B------:R-:W2:Y:S01]  /*5dd0*/  MUFU.EX2 R6, R27 ;  /* 0x0000001b00067308 */ /* 0x000ea20000000800 */
[----:B----4-:R-:W-:Y:S01]  /*5de0*/  F2FP.BF16.PACK_AB R97, R7, R12 ;  /* 0x0000000c0761723e */ /* 0x010fe200000010ff */
[----:B------:R-:W-:Y:S01]  /*5df0*/  IMAD.MOV.U32 R26, RZ, RZ, c[0x0][0x168] ;  /* 0x00005a00ff1a7624 */ /* 0x000fe200078e00ff */
[----:B------:R-:W-:Y:S01]  /*5e00*/  LDSM.16.MT88.4 R64, [R230+0x5800] ;  /* 0x00580000e640783b */ /* 0x000fe20000004200 */
[----:B--2---:R-:W-:-:S07]  /*5e10*/  F2FP.BF16.PACK_AB R99, R6, R5 ;  /* 0x000000050663723e */ /* 0x004fce00000010ff */
[C---:B------:R-:W-:Y:S08]  /*5e20*/  HMMA.16816.F32.BF16 R108, R96.reuse, R112, R108 ;  /* 0x00000070606c723c */ /* 0x040ff0000004186c */
[----:B------:R-:W-:Y:S01]  /*5e30*/  HMMA.16816.F32.BF16 R112, R96, R114, R56 ;  /* 0x000000726070723c */ /* 0x000fe20000041838 */
[----:B------:R-:W2:Y:S01]  /*5e40*/  LDSM.16.MT88.4 R56, [R227+0x5800] ;  /* 0x00580000e338783b */ /* 0x000ea20000004200 */
[----:B------:R-:W-:-:S04]  /*5e50*/  FADD.FTZ R4, R84, R4 ;  /* 0x0000000454047221 */ /* 0x000fc80000010000 */
[----:B------:R-:W-:Y:S02]  /*5e60*/  FADD.FTZ R3, R3, R4 ;  /* 0x0000000403037221 */ /* 0x000fe40000010000 */
[----:B------:R-:W-:Y:S02]  /*5e70*/  FADD.FTZ R4, R9, R2 ;  /* 0x0000000209047221 */ /* 0x000fe40000010000 */
[----:B------:R-:W4:Y:S01]  /*5e80*/  LDSM.16.MT88.4 R8, [R230+0x8800] ;  /* 0x00880000e608783b */ /* 0x000f220000004200 */
[----:B------:R-:W-:Y:S01]  /*5e90*/  FADD.FTZ R3, R0, R3 ;  /* 0x0000000300037221 */ /* 0x000fe20000010000 */
[C---:B-1----:R-:W-:Y:S08]  /*5ea0*/  HMMA.16816.F32.BF16 R140, R96.reuse, R144, R140 ;  /* 0x00000090608c723c */ /* 0x042ff0000004188c */
[C---:B------:R-:W-:Y:S08]  /*5eb0*/  HMMA.16816.F32.BF16 R144, R96.reuse, R146, R148 ;  /* 0x000000926090723c */ /* 0x040ff00000041894 */
[C---:B------:R-:W-:Y:S08]  /*5ec0*/  HMMA.16816.F32.BF16 R148, R96.reuse, R152, R92 ;  /* 0x000000986094723c */ /* 0x040ff0000004185c */
[C---:B--2---:R-:W-:Y:S01]  /*5ed0*/  HMMA.16816.F32.BF16 R52, R96.reuse, R56, R88 ;  /* 0x000000386034723c */ /* 0x044fe20000041858 */
[----:B------:R-:W-:Y:S07]  /*5ee0*/  LDSM.16.MT88.4 R88, [R227+0x8800] ;  /* 0x00880000e358783b */ /* 0x000fee0000004200 */
[C---:B------:R-:W-:Y:S01]  /*5ef0*/  HMMA.16816.F32.BF16 R56, R96.reuse, R58, R72 ;  /* 0x0000003a6038723c */ /* 0x040fe20000041848 */
[----:B------:R-:W1:Y:S07]  /*5f00*/  LDSM.16.MT88.4 R72, [R224+0x8800] ;  /* 0x00880000e048783b */ /* 0x000e6e0000004200 */
[----:B----4-:R-:W-:Y:S07]  /*5f10*/  HMMA.16816.F32.BF16 R92, R96, R8, R40 ;  /* 0x00000008605c723c */ /* 0x010fee0000041828 */
[----:B------:R-:W-:Y:S01]  /*5f20*/  IADD3 R8, R107, -0x2, RZ ;  /* 0xfffffffe6b087810 */ /* 0x000fe20007ffe0ff */
[----:B---3--:R-:W-:-:S04]  /*5f30*/  @P1 IMAD.HI.U32 R2, R106, c[0x0][0x2c8], RZ ;  /* 0x0000b2006a021a27 */ /* 0x008fc800078e00ff */
[----:B------:R-:W-:Y:S01]  /*5f40*/  IMAD.MOV.U32 R0, RZ, RZ, R106 ;  /* 0x000000ffff007224 */ /* 0x000fe200078e006a */
[----:B------:R-:W-:-:S04]  /*5f50*/  @P1 SHF.R.U32.HI R0, RZ, c[0x0][0x2cc], R2 ;  /* 0x0000b300ff001a19 */ /* 0x000fc80000011602 */
[----:B------:R-:W-:Y:S01]  /*5f60*/  IADD3 R0, R0, c[0x0][0x1d0], -R26 ;  /* 0x0000740000007a10 */ /* 0x000fe20007ffe81a */
[----:B------:R-:W-:-:S04]  /*5f70*/  FADD.FTZ R2, R104, R4 ;  /* 0x0000000468027221 */ /* 0x000fc80000010000 */
[----:B------:R-:W-:-:S04]  /*5f80*/  IMAD.HI R4, R0, 0x2aaaaaab, RZ ;  /* 0x2aaaaaab00047827 */ /* 0x000fc800078e02ff */
[----:B------:R-:W-:Y:S01]  /*5f90*/  FADD.FTZ R0, R102, R3 ;  /* 0x0000000366007221 */ /* 0x000fe20000010000 */
[----:B------:R-:W-:Y:S01]  /*5fa0*/  SHF.R.U32.HI R3, RZ, 0x1f, R4 ;  /* 0x0000001fff037819 */ /* 0x000fe20000011604 */
[----:B------:R-:W-:Y:S02]  /*5fb0*/  FADD.FTZ R2, R105, R2 ;  /* 0x0000000269027221 */ /* 0x000fe40000010000 */
[----:B------:R-:W-:Y:S01]  /*5fc0*/  FADD.FTZ R0, R103, R0 ;  /* 0x0000000067007221 */ /* 0x000fe20000010000 */
[----:B------:R-:W-:Y:S01]  /*5fd0*/  LEA.HI.SX32 R3, R4, R3, 0x1c ;  /* 0x0000000304037211 */ /* 0x000fe200078fe2ff */
[----:B------:R-:W-:Y:S02]  /*5fe0*/  FADD.FTZ R13, R13, R2 ;  /* 0x000000020d0d7221 */ /* 0x000fe40000010000 */
[----:B------:R-:W-:Y:S01]  /*5ff0*/  FADD.FTZ R12, R12, R0 ;  /* 0x000000000c0c7221 */ /* 0x000fe20000010000 */
[----:B------:R-:W-:Y:S01]  /*6000*/  IMNMX R0, RZ, R3, !PT ;  /* 0x00000003ff007217 */ /* 0x000fe20007800200 */
[----:B------:R-:W-:-:S02]  /*6010*/  FADD.FTZ R16, R16, R13 ;  /* 0x0000000d10107221 */ /* 0x000fc40000010000 */
[----:B------:R-:W-:Y:S01]  /*6020*/  FADD.FTZ R7, R7, R12 ;  /* 0x0000000c07077221 */ /* 0x000fe20000010000 */
[----:B------:R-:W-:Y:S01]  /*6030*/  STL [R1+0x8], R8 ;  /* 0x0000080801007387 */ /* 0x000fe20000100800 */
[----:B------:R-:W-:Y:S02]  /*6040*/  FADD.FTZ R15, R15, R16 ;  /* 0x000000100f0f7221 */ /* 0x000fe40000010000 */
[----:B------:R-:W-:Y:S01]  /*6050*/  FADD.FTZ R5, R5, R7 ;  /* 0x0000000705057221 */ /* 0x000fe20000010000 */
[----:B------:R2:W-:Y:S01]  /*6060*/  STL [R1+0x10], R0 ;  /* 0x0000100001007387 */ /* 0x0005e20000100800 */
[----:B------:R-:W-:Y:S01]  /*6070*/  ISETP.GE.AND P0, PT, R8, R0, PT ;  /* 0x000000000800720c */ /* 0x000fe20003f06270 */
[----:B------:R-:W-:Y:S01]  /*6080*/  FADD.FTZ R2, R14, R15 ;  /* 0x0000000f0e027221 */ /* 0x000fe20000010000 */
[----:B------:R-:W-:Y:S01]  /*6090*/  HMMA.16816.F32.BF16 R116, R96, R120, R116 ;  /* 0x000000786074723c */ /* 0x000fe20000041874 */
[----:B--2---:R-:W-:-:S05]  /*60a0*/  FADD.FTZ R0, R6, R5 ;  /* 0x0000000506007221 */ /* 0x004fca0000010000 */
[----:B------:R2:W-:Y:S04]  /*60b0*/  STL [R1+0x1c], R0 ;  /* 0x00001c0001007387 */ /* 0x0005e80000100800 */
[----:B------:R2:W-:Y:S01]  /*60c0*/  STL [R1+0x18], R2 ;  /* 0x0000180201007387 */ /* 0x0005e20000100800 */
[C---:B------:R-:W-:Y:S08]  /*60d0*/  HMMA.16816.F32.BF16 R120, R96.reuse, R122, R76 ;  /* 0x0000007a6078723c */ /* 0x040ff0000004184c */
[C---:B------:R-:W-:Y:S08]  /*60e0*/  HMMA.16816.F32.BF16 R60, R96.reuse, R64, R68 ;  /* 0x00000040603c723c */ /* 0x040ff00000041844 */
        /* <DEDUP_REMOVED lines=14> */
[----:B--2---:R-:W2:Y:S01]  /*61d0*/  LDL R107, [R1+0x88] ;  /* 0x00008800016b7983 */ /* 0x004ea20000100800 */
[----:B------:R-:W-:Y:S01]  /*61e0*/  IMAD.MOV.U32 R104, RZ, RZ, R100 ;  /* 0x000000ffff687224 */ /* 0x000fe200078e0064 */
[----:B------:R-:W-:-:S02]  /*61f0*/  MOV R103, R101 ;  /* 0x0000006500677202 */ /* 0x000fc40000000f00 */
[----:B------:R-:W-:Y:S01]  /*6200*/  MOV R218, R8 ;  /* 0x0000000800da7202 */ /* 0x000fe20000000f00 */
[----:B--2---:R-:W-:-:S05]  /*6210*/  IMAD.IADD R0, R107, 0x1, R106 ;  /* 0x000000016b007824 */ /* 0x004fca00078e026a */
[----:B------:R1:W-:Y:S02]  /*6220*/  STL [R1+0xc], R0 ;  /* 0x00000c0001007387 */ /* 0x0003e40000100800 */
[----:B-1----:R-:W-:-:S05]  /*6230*/  @P1 IMAD.HI.U32 R0, R0, c[0x0][0x2c8], RZ ;  /* 0x0000b20000001a27 */ /* 0x002fca00078e00ff */
[----:B------:R-:W-:-:S05]  /*6240*/  @P1 SHF.R.U32.HI R0, RZ, c[0x0][0x2cc], R0 ;  /* 0x0000b300ff001a19 */ /* 0x000fca0000011600 */
[----:B------:R1:W-:Y:S02]  /*6250*/  @P1 STL [R1+0x14], R0 ;  /* 0x0000140001001387 */ /* 0x0003e40000100800 */
.L_x_446:
[----:B------:R-:W-:Y:S04]  /*6260*/  DEPBAR.LE SB0, 0x0 ;  /* 0x000080000000791a */ /* 0x000fe80000000000 */
[----:B------:R-:W-:Y:S01]  /*6270*/  WARPSYNC 0xffffffff ;  /* 0xffffffff00007948 */ /* 0x000fe20003800000 */
[----:B------:R-:W-:Y:S01]  /*6280*/  BAR.SYNC.DEFER_BLOCKING 0x0 ;  /* 0x0000000000007b1d */ /* 0x000fe20000010000 */
[C---:B------:R-:W-:Y:S11]  /*6290*/  ISETP.GE.AND P6, PT, R218.reuse, RZ, PT ;  /* 0x000000ffda00720c */ /* 0x040ff60003fc6270 */
[----:B------:R-:W-:Y:S02]  /*62a0*/  @!UPT UIADD3 URZ, URZ, URZ, URZ ;  /* 0x0000003f3f3ff290 */ /* 0x000fe4000fffe03f */
[----:B-1----:R-:W-:Y:S01]  /*62b0*/  @P6 SHF.R.S32.HI R0, RZ, 0x1f, R218 ;  /* 0x0000001fff006819 */ /* 0x002fe200000114da */
[----:B------:R-:W-:Y:S04]  /*62c0*/  @P6 IMAD.WIDE.U32 R100, R218, c[0x0][0x208], RZ ;  /* 0x00008200da646a25 */ /* 0x000fe800078e00ff */
[----:B------:R-:W-:Y:S04]  /*62d0*/  @P6 IMAD R0, R0, c[0x0][0x208], RZ ;  /* 0x0000820000006a24 */ /* 0x000fe800078e02ff */
[----:B------:R-:W-:Y:S01]  /*62e0*/  @P6 IMAD R0, R218, c[0x0][0x20c], R0 ;  /* 0x00008300da006a24 */ /* 0x000fe200078e0200 */
[----:B------:R-:W1:Y:S04]  /*62f0*/  LDSM.16.M88.4 R8, [R225] ;  /* 0x00000000e108783b */ /* 0x000e680000000200 */
[----:B------:R-:W-:Y:S04]  /*6300*/  @P6 IADD3 R0, R101, R0, RZ ;  /* 0x0000000065006210 */ /* 0x000fe80007ffe0ff */
[----:B------:R-:W2:Y:S01]  /*6310*/  LDSM.16.M88.4 R16, [R225+0x800] ;  /* 0x00080000e110783b */ /* 0x000ea20000000200 */
[----:B------:R-:W-:Y:S07]  /*6320*/  @P6 IMAD R0, R0, 0x60, RZ ;  /* 0x0000006000006824 */ /* 0x000fee00078e02ff */
[----:B------:R-:W3:Y:S06]  /*6330*/  LDL.64 R2, [R1+0x30] ;  /* 0x0000300001027983 */ /* 0x000eec0000100a00 */
[----:B------:R-:W3:Y:S04]  /*6340*/  LDL R105, [R1+0x40] ;  /* 0x0000400001697983 */ /* 0x000ee80000100800 */
[----:B------:R-:W4:Y:S08]  /*6350*/  LDSM.16.M88.4 R24, [R225+0x1000] ;  /* 0x00100000e118783b */ /* 0x000f300000000200 */
[----:B------:R-:W5:Y:S04]  /*6360*/  LDL R102, [R1+0x4] ;  /* 0x0000040001667983 */ /* 0x000f680000100800 */
[----:B------:R-:W4:Y:S01]  /*6370*/  LDSM.16.M88.4 R32, [R225+0x1800] ;  /* 0x00180000e120783b */ /* 0x000f220000000200 */
[C---:B-1----:R-:W-:Y:S07]  /*6380*/  HMMA.16816.F32.BF16 R4, R156.reuse, R8, RZ ;  /* 0x000000089c04723c */ /* 0x042fee00000418ff */
[----:B------:R-:W1:Y:S01]  /*6390*/  LDSM.16.M88.4 R40, [R225+0x2000] ;  /* 0x00200000e128783b */ /* 0x000e620000000200 */
[C---:B------:R-:W-:Y:S07]  /*63a0*/  HMMA.16816.F32.BF16 R8, R156.reuse, R10, RZ ;  /* 0x0000000a9c08723c */ /* 0x040fee00000418ff */
[----:B------:R-:W1:Y:S01]  /*63b0*/  LDSM.16.M88.4 R48, [R225+0x2800] ;  /* 0x00280000e130783b */ /* 0x000e620000000200 */
[C---:B--2---:R-:W-:Y:S07]  /*63c0*/  HMMA.16816.F32.BF16 R12, R156.reuse, R16, RZ ;  /* 0x000000109c0c723c */ /* 0x044fee00000418ff */
[----:B------:R-:W2:Y:S01]  /*63d0*/  LDSM.16.M88.4 R164, [R231] ;  /* 0x00000000e7a4783b */ /* 0x000ea20000000200 */
[C---:B------:R-:W-:Y:S07]  /*63e0*/  HMMA.16816.F32.BF16 R16, R156.reuse, R18, RZ ;  /* 0x000000129c10723c */ /* 0x040fee00000418ff */
[----:B------:R-:W5:Y:S01]  /*63f0*/  LDL R208, [R1+0x14] ;  /* 0x0000140001d07983 */ /* 0x000f620000100800 */
[C---:B----4-:R-:W-:Y:S08]  /*6400*/  HMMA.16816.F32.BF16 R20, R156.reuse, R24, RZ ;  /* 0x000000189c14723c */ /* 0x050ff000000418ff */
[C---:B------:R-:W-:Y:S08]  /*6410*/  HMMA.16816.F32.BF16 R24, R156.reuse, R26, RZ ;  /* 0x0000001a9c18723c */ /* 0x040ff000000418ff */
[C---:B------:R-:W-:Y:S08]  /*6420*/  HMMA.16816.F32.BF16 R28, R156.reuse, R32, RZ ;  /* 0x000000209c1c723c */ /* 0x040ff000000418ff */
[C---:B------:R-:W-:Y:S08]  /*6430*/  HMMA.16816.F32.BF16 R32, R156.reuse, R34, RZ ;  /* 0x000000229c20723c */ /* 0x040ff000000418ff */
[C---:B-1----:R-:W-:Y:S08]  /*6440*/  HMMA.16816.F32.BF16 R36, R156.reuse, R40, RZ ;  /* 0x000000289c24723c */ /* 0x042ff000000418ff */
[C---:B------:R-:W-:Y:S08]  /*6450*/  HMMA.16816.F32.BF16 R40, R156.reuse, R42, RZ ;  /* 0x0000002a9c28723c */ /* 0x040ff000000418ff */
[C---:B------:R-:W-:Y:S08]  /*6460*/  HMMA.16816.F32.BF16 R44, R156.reuse, R48, RZ ;  /* 0x000000309c2c723c */ /* 0x040ff000000418ff */
[----:B------:R-:W-:Y:S08]  /*6470*/  HMMA.16816.F32.BF16 R48, R156, R50, RZ ;  /* 0x000000329c30723c */ /* 0x000ff000000418ff */
[C---:B--2---:R-:W-:Y:S08]  /*6480*/  HMMA.16816.F32.BF16 R4, R160.reuse, R164, R4 ;  /* 0x000000a4a004723c */ /* 0x044ff00000041804 */
[C---:B------:R-:W-:Y:S01]  /*6490*/  HMMA.16816.F32.BF16 R8, R160.reuse, R166, R8 ;  /* 0x000000a6a008723c */ /* 0x040fe20000041808 */
[----:B------:R-:W1:Y:S07]  /*64a0*/  LDSM.16.M88.4 R164, [R248] ;  /* 0x00000000f8a4783b */ /* 0x000e6e0000000200 */
[C---:B-1----:R-:W-:Y:S08]  /*64b0*/  HMMA.16816.F32.BF16 R12, R160.reuse, R164, R12 ;  /* 0x000000a4a00c723c */ /* 0x042ff0000004180c */
[C---:B------:R-:W-:Y:S01]  /*64c0*/  HMMA.16816.F32.BF16 R16, R160.reuse, R166, R16 ;  /* 0x000000a6a010723c */ /* 0x040fe20000041810 */
[----:B------:R-:W1:Y:S07]  /*64d0*/  LDSM.16.M88.4 R164, [R247] ;  /* 0x00000000f7a4783b */ /* 0x000e6e0000000200 */
[C---:B-1----:R-:W-:Y:S08]  /*64e0*/  HMMA.16816.F32.BF16 R20, R160.reuse, R164, R20 ;  /* 0x000000a4a014723c */ /* 0x042ff00000041814 */
[C---:B------:R-:W-:Y:S01]  /*64f0*/  HMMA.16816.F32.BF16 R24, R160.reuse, R166, R24 ;  /* 0x000000a6a018723c */ /* 0x040fe20000041818 */
[----:B------:R-:W1:Y:S07]  /*6500*/  LDSM.16.M88.4 R164, [R246] ;  /* 0x00000000f6a4783b */ /* 0x000e6e0000000200 */
[C---:B-1----:R-:W-:Y:S08]  /*6510*/  HMMA.16816.F32.BF16 R28, R160.reuse, R164, R28 ;  /* 0x000000a4a01c723c */ /* 0x042ff0000004181c */
[C---:B------:R-:W-:Y:S01]  /*6520*/  HMMA.16816.F32.BF16 R32, R160.reuse, R166, R32 ;  /* 0x000000a6a020723c */ /* 0x040fe20000041820 */
[----:B------:R-:W1:Y:S03]  /*6530*/  LDSM.16.M88.4 R164, [R245] ;  /* 0x00000000f5a4783b */ /* 0x000e660000000200 */
[----:B---3--:R-:W-:Y:S05]  /*6540*/  @P6 MOV R3, R105 ;  /* 0x0000006900036202 */ /* 0x008fea0000000f00 */
[----:B------:R-:W-:Y:S04]  /*6550*/  @P6 IMAD.WIDE.U32 R2, R100, 0x60, R2 ;  /* 0x0000006064026825 */ /* 0x000fe800078e0002 */
[----:B------:R-:W-:Y:S01]  /*6560*/  @P6 IMAD.IADD R0, R3, 0x1, R0 ;  /* 0x0000000103006824 */ /* 0x000fe200078e0200 */
[C---:B-1----:R-:W-:Y:S04]  /*6570*/  HMMA.16816.F32.BF16 R36, R160.reuse, R164, R36 ;  /* 0x000000a4a024723c */ /* 0x042fe80000041824 */
[C---:B------:R-:W-:Y:S02]  /*6580*/  @P6 SHF.L.U64.HI R100, R2.reuse, 0x1, R0 ;  /* 0x0000000102646819 */ /* 0x040fe40000010200 */
[----:B------:R-:W-:Y:S02]  /*6590*/  @P6 SHF.L.U32 R0, R2, 0x1, RZ ;  /* 0x0000000102006819 */ /* 0x000fe400000006ff */
[C---:B------:R-:W-:Y:S01]  /*65a0*/  HMMA.16816.F32.BF16 R40, R160.reuse, R166, R40 ;  /* 0x000000a6a028723c */ /* 0x040fe20000041828 */
[----:B------:R-:W1:Y:S03]  /*65b0*/  LDSM.16.M88.4 R164, [R244] ;  /* 0x00000000f4a4783b */ /* 0x000e660000000200 */
[C---:B------:R-:W-:Y:S02]  /*65c0*/  @P6 IADD3 R2, P0, R0.reuse, c[0x0][0x1f8], RZ ;  /* 0x00007e0000026a10 */ /* 0x040fe40007f1e0ff */
[----:B------:R-:W-:Y:S02]  /*65d0*/  @P6 IADD3 R106, P5, R0, 0x80, RZ ;  /* 0x00000080006a6810 */ /* 0x000fe40007fbe0ff */
[----:B------:R-:W-:Y:S04]  /*65e0*/  @P6 IADD3.X R3, R100, c[0x0][0x1fc], RZ, P0, !PT ;  /* 0x00007f0064036a10 */ /* 0x000fe800007fe4ff */
[----:B------:R-:W-:Y:S01]  /*65f0*/  @P6 IADD3 R106, P0, R106, c[0x0][0x1f8], RZ ;  /* 0x00007e006a6a6a10 */ /* 0x000fe20007f1e0ff */
[----:B------:R-:W-:Y:S01]  /*6600*/  @!PT LDS RZ, [RZ] ;  /* 0x00000000fffff984 */ /* 0x000fe20000000800 */
[----:B------:R-:W-:Y:S01]  /*6610*/  @!PT LDS RZ, [RZ] ;  /* 0x00000000fffff984 */ /* 0x000fe20000000800 */
[----:B------:R-:W-:Y:S01]  /*6620*/  @!PT LDS RZ, [RZ] ;  /* 0x00000000fffff984 */ /* 0x000fe20000000800 */
[----:B-----5:R2:W-:Y:S03]  /*6630*/  @P6 LDGSTS.E.BYPASS.LTC128B.128 [R102+0x100], [R2.64], !P4 ;  /* 0x0010000002666fae */ /* 0x0205e6000e101d46 */
[--C-:B------:R-:W-:Y:S02]  /*6640*/  @P6 IADD3.X R107, RZ, c[0x0][0x1fc], R100.reuse, P0, P5 ;  /* 0x00007f00ff6b6a10 */ /* 0x100fe400007ea464 */
[----:B------:R-:W-:Y:S03]  /*6650*/  @P6 IADD3 R0, P5, R0, 0x100, RZ ;  /* 0x0000010000006810 */ /* 0x000fe60007fbe0ff */
[----:B------:R3:W-:Y:S01]  /*6660*/  @P6 LDGSTS.E.BYPASS.LTC128B.128 [R102+0x3100], [R106.64], !P3 ;  /* 0x031000006a666fae */ /* 0x0007e2000d901d46 */
[C---:B-1----:R-:W-:Y:S03]  /*6670*/  HMMA.16816.F32.BF16 R44, R160.reuse, R164, R44 ;  /* 0x000000a4a02c723c */ /* 0x042fe6000004182c */
[----:B---3--:R-:W-:Y:S05]  /*6680*/  @P6 IADD3 R106, P0, R0, c[0x0][0x1f8], RZ ;  /* 0x00007e00006a6a10 */ /* 0x008fea0007f1e0ff */
[----:B------:R-:W-:Y:S01]  /*6690*/  HMMA.16816.F32.BF16 R48, R160, R166, R48 ;  /* 0x000000a6a030723c */ /* 0x000fe20000041830 */
[----:B------:R-:W-:Y:S03]  /*66a0*/  @P6 IMAD.MOV.U32 R0, RZ, RZ, 0x6 ;  /* 0x00000006ff006424 */ /* 0x000fe600078e00ff */
[----:B------:R-:W-:Y:S02]  /*66b0*/  @P6 IADD3.X R107, RZ, c[0x0][0x1fc], R100, P0, P5 ;  /* 0x00007f00ff6b6a10 */ /* 0x000fe400007ea464 */
[----:B------:R-:W-:Y:S03]  /*66c0*/  @P6 MOV R100, c[0x0][0x208] ;  /* 0x0000820000646a02 */ /* 0x000fe60000000f00 */
[----:B------:R1:W-:Y:S03]  /*66d0*/  @P6 LDGSTS.E.BYPASS.LTC128B.128 [R102+0x6100], [R106.64], !P2 ;  /* 0x061000006a666fae */ /* 0x0003e6000d101d46 */
[C---:B------:R-:W-:Y:S02]  /*66e0*/  @P6 SHF.L.U64.HI R0, R100.reuse, R0, c[0x0][0x20c] ;  /* 0x0000830064006619 */ /* 0x040fe40000010200 */
[----:B------:R-:W-:Y:S04]  /*66f0*/  @P6 SHF.L.U32 R100, R100, 0x6, RZ ;  /* 0x0000000664646819 */ /* 0x000fe800000006ff */
[----:B--2---:R-:W-:Y:S04]  /*6700*/  @P6 IADD3 R2, P0, R2, R100, RZ ;  /* 0x0000006402026210 */ /* 0x004fe80007f1e0ff */
[----:B------:R-:W-:Y:S02]  /*6710*/  @P6 IADD3.X R3, R3, R0, RZ, P0, !PT ;  /* 0x0000000003036210 */ /* 0x000fe400007fe4ff */
[----:B------:R-:W-:Y:S05]  /*6720*/  @P6 IADD3 R100, P0, R100, R2, RZ ;  /* 0x0000000264646210 */ /* 0x000fea0007f1e0ff */
[----:B------:R-:W-:Y:S02]  /*6730*/  @P6 IMAD.X R101, R0, 0x1, R3, P0 ;  /* 0x0000000100656824 */ /* 0x000fe400000e0603 */
[----:B-1----:R-:W-:Y:S01]  /*6740*/  IMAD.MOV.U32 R107, RZ, RZ, R102 ;  /* 0x000000ffff6b7224 */ /* 0x002fe200078e0066 */
[----:B------:R-:W2:Y:S04]  /*6750*/  LDL R106, [R1+0x54] ;  /* 0x00005400016a7983 */ /* 0x000ea80000100800 */
[----:B------:R1:W-:Y:S08]  /*6760*/  @P6 LDGSTS.E.BYPASS.LTC128B.128 [R107+0x1100], [R2.64], !P4 ;  /* 0x01100000026b6fae */ /* 0x0003f0000e101d46 */
[----:B------:R1:W-:Y:S08]  /*6770*/  @P6 LDGSTS.E.BYPASS.LTC128B.128 [R107+0x4100], [R2.64+0x80], !P3 ;  /* 0x04100080026b6fae */ /* 0x0003f0000d901d46 */
[----:B------:R1:W-:Y:S08]  /*6780*/  @P6 LDGSTS.E.BYPASS.LTC128B.128 [R107+0x7100], [R2.64+0x100], !P2 ;  /* 0x07100100026b6fae */ /* 0x0003f0000d101d46 */
[----:B------:R3:W-:Y:S08]  /*6790*/  @P6 LDGSTS.E.BYPASS.LTC128B.128 [R107+0x2100], [R100.64], !P4 ;  /* 0x02100000646b6fae */ /* 0x0007f0000e101d46 */
[----:B------:R3:W-:Y:S08]  /*67a0*/  @P6 LDGSTS.E.BYPASS.LTC128B.128 [R107+0x5100], [R100.64+0x80], !P3 ;  /* 0x05100080646b6fae */ /* 0x0007f0000d901d46 */
[----:B------:R3:W-:Y:S01]  /*67b0*/  @P6 LDGSTS.E.BYPASS.LTC128B.128 [R107+0x8100], [R100.64+0x100], !P2 ;  /* 0x08100100646b6fae */ /* 0x0007e2000d101d46 */
[----:B-1----:R-:W-:Y:S07]  /*67c0*/  IMAD R3, R218, -0x60, RZ ;  /* 0xffffffa0da037824 */ /* 0x002fee00078e02ff */
[----:B------:R-:W1:Y:S08]  /*67d0*/  LDSM.16.M88.4 R164, [R229] ;  /* 0x00000000e5a4783b */ /* 0x000e700000000200 */
[----:B------:R-:W0:Y:S08]  /*67e0*/  LDGDEPBAR ;  /* 0x00000000000079af */ /* 0x000e300000000000 */
[----:B------:R4:W5:Y:S04]  /*67f0*/  LDL R2, [R1+0xc] ;  /* 0x00000c0001027983 */ /* 0x0009680000100800 */
[----:B------:R-:W3:Y:S01]  /*6800*/  LDL.LU R212, [R1+0x18] ;  /* 0x0000180001d47983 */ /* 0x000ee20000300800 */
[C---:B-1----:R-:W-:Y:S08]  /*6810*/  HMMA.16816.F32.BF16 R4, R168.reuse, R164, R4 ;  /* 0x000000a4a804723c */ /* 0x042ff00000041804 */
[C---:B------:R-:W-:Y:S01]  /*6820*/  HMMA.16816.F32.BF16 R8, R168.reuse, R166, R8 ;  /* 0x000000a6a808723c */ /* 0x040fe20000041808 */
[----:B------:R-:W1:Y:S07]  /*6830*/  LDSM.16.M88.4 R164, [R229+0x800] ;  /* 0x00080000e5a4783b */ /* 0x000e6e0000000200 */
        /* <DEDUP_REMOVED lines=11> */
[----:B------:R-:W1:Y:S03]  /*68f0*/  LDSM.16.M88.4 R164, [R229+0x2800] ;  /* 0x00280000e5a4783b */ /* 0x000e660000000200 */
[----:B--2---:R-:W-:Y:S04]  /*6900*/  IADD3 R3, -R106, 0x1, R3 ;  /* 0x000000016a037810 */ /* 0x004fe80007ffe103 */
[----:B------:R-:W-:Y:S04]  /*6910*/  IADD3 R3, R3, c[0x0][0x1d0], RZ ;  /* 0x0000740003037a10 */ /* 0x000fe80007ffe0ff */
[----:B------:R-:W-:Y:S01]  /*6920*/  IADD3 R3, R3, -c[0x0][0x168], RZ ;  /* 0x80005a0003037a10 */ /* 0x000fe20007ffe0ff */
[C---:B-1----:R-:W-:Y:S08]  /*6930*/  HMMA.16816.F32.BF16 R44, R168.reuse, R164, R44 ;  /* 0x000000a4a82c723c */ /* 0x042ff0000004182c */
[----:B------:R-:W-:Y:S01]  /*6940*/  HMMA.16816.F32.BF16 R48, R168, R166, R48 ;  /* 0x000000a6a830723c */ /* 0x000fe20000041830 */
[----:B------:R-:W1:Y:S03]  /*6950*/  LDSM.16.M88.4 R164, [R226] ;  /* 0x00000000e2a4783b */ /* 0x000e660000000200 */
[----:B-----5:R-:W-:Y:S05]  /*6960*/  @P1 MOV R2, R208 ;  /* 0x000000d000021202 */ /* 0x020fea0000000f00 */
[----:B------:R-:W2:Y:S01]  /*6970*/  SHFL.IDX PT, R0, R2, RZ, 0x1c1f ;  /* 0x001c1fff02007589 */ /* 0x000ea200000e0000 */
[C---:B-1----:R-:W-:Y:S08]  /*6980*/  HMMA.16816.F32.BF16 R4, R172.reuse, R164, R4 ;  /* 0x000000a4ac04723c */ /* 0x042ff00000041804 */
[C---:B------:R-:W-:Y:S01]  /*6990*/  HMMA.16816.F32.BF16 R8, R172.reuse, R166, R8 ;  /* 0x000000a6ac08723c */ /* 0x040fe20000041808 */
[----:B------:R-:W1:Y:S03]  /*69a0*/  LDSM.16.M88.4 R164, [R226+0x800] ;  /* 0x00080000e2a4783b */ /* 0x000e660000000200 */
[----:B--2---:R-:W-:Y:S04]  /*69b0*/  IADD3 R0, R3, R0, RZ ;  /* 0x0000000003007210 */ /* 0x004fe80007ffe0ff */
[C---:B------:R-:W-:Y:S02]  /*69c0*/  ISETP.GT.AND P6, PT, R0.reuse, RZ, PT ;  /* 0x000000ff0000720c */ /* 0x040fe40003fc4270 */
[C---:B------:R-:W-:Y:S02]  /*69d0*/  ISETP.GT.AND P5, PT, R0.reuse, 0x1, PT ;  /* 0x000000010000780c */ /* 0x040fe40003fa4270 */
[----:B------:R-:W-:Y:S01]  /*69e0*/  ISETP.GT.AND P0, PT, R0, 0x8, PT ;  /* 0x000000080000780c */ /* 0x000fe20003f04270 */
        /* <DEDUP_REMOVED lines=13> */
[----:B------:R-:W-:Y:S01]  /*6ac0*/  HMMA.16816.F32.BF16 R48, R172, R166, R48 ;  /* 0x000000a6ac30723c */ /* 0x000fe20000041830 */
        /* <DEDUP_REMOVED lines=129> */
[----:B------:R-:W1:Y:S11]  /*72e0*/  LDSM.16.M88.4 R164, [R226+0x6800] ;  /* 0x00680000e2a4783b */ /* 0x000e760000000200 */
[----:B------:R-:W-:Y:S04]  /*72f0*/  @!UPT UIADD3 URZ, URZ, URZ, URZ ;  /* 0x0000003f3f3ff290 */ /* 0x000fe8000fffe03f */
[----:B------:R-:W-:Y:S02]  /*7300*/  FMUL.FTZ R4, R4, c[0x0][0x320] ;  /* 0x0000c80004047a20 */ /* 0x000fe40000410000 */
[----:B------:R-:W-:Y:S02]  /*7310*/  FMUL.FTZ R5, R5, c[0x0][0x320] ;  /* 0x0000c80005057a20 */ /* 0x000fe40000410000 */
[----:B------:R-:W-:Y:S01]  /*7320*/  FMUL.FTZ R6, R6, c[0x0][0x320] ;  /* 0x0000c80006067a20 */ /* 0x000fe20000410000 */
[----:B---3--:R-:W-:Y:S01]  /*7330*/  MUFU.TANH R100, R4 ;  /* 0x0000000400647308 */ /* 0x008fe20000002400 */
[----:B------:R-:W-:Y:S02]  /*7340*/  FMUL.FTZ R7, R7, c[0x0][0x320] ;  /* 0x0000c80007077a20 */ /* 0x000fe40000410000 */
[----:B------:R-:W-:Y:S02]  /*7350*/  FMUL.FTZ R10, R10, c[0x0][0x320] ;  /* 0x0000c8000a0a7a20 */ /* 0x000fe40000410000 */
[----:B------:R-:W-:Y:S02]  /*7360*/  FMUL.FTZ R11, R11, c[0x0][0x320] ;  /* 0x0000c8000b0b7a20 */ /* 0x000fe40000410000 */
[----:B------:R-:W-:Y:S02]  /*7370*/  FMUL.FTZ R8, R8, c[0x0][0x320] ;  /* 0x0000c80008087a20 */ /* 0x000fe40000410000 */
[----:B------:R-:W-:Y:S01]  /*7380*/  FMUL.FTZ R9, R9, c[0x0][0x320] ;  /* 0x0000c80009097a20 */ /* 0x000fe20000410000 */
[----:B------:R-:W2:Y:S01]  /*7390*/  MUFU.TANH R209, R5 ;  /* 0x0000000500d17308 */ /* 0x000ea20000002400 */
[C---:B-1----:R-:W-:Y:S09]  /*73a0*/  HMMA.16816.F32.BF16 R12, R204.reuse, R164, R12 ;  /* 0x000000a4cc0c723c */ /* 0x042ff2000004180c */
[----:B------:R-:W-:Y:S01]  /*73b0*/  MUFU.TANH R105, R6 ;  /* 0x0000000600697308 */ /* 0x000fe20000002400 */
[C---:B------:R-:W-:Y:S01]  /*73c0*/  HMMA.16816.F32.BF16 R16, R204.reuse, R166, R16 ;  /* 0x000000a6cc10723c */ /* 0x040fe20000041810 */
[----:B------:R-:W1:Y:S08]  /*73d0*/  LDSM.16.M88.4 R164, [R226+0x7000] ;  /* 0x00700000e2a4783b */ /* 0x000e700000000200 */
[----:B------:R3:W-:Y:S03]  /*73e0*/  MUFU.TANH R102, R7 ;  /* 0x0000000700667308 */ /* 0x0007e60000002400 */
[----:B--2---:R-:W-:Y:S02]  /*73f0*/  FSEL R209, R209, -INF , P5 ;  /* 0xff800000d1d17808 */ /* 0x004fe40002800000 */
[----:B------:R-:W-:Y:S05]  /*7400*/  ISETP.GT.AND P5, PT, R0, 0x10, PT ;  /* 0x000000100000780c */ /* 0x000fea0003fa4270 */
[----:B------:R-:W-:Y:S01]  /*7410*/  MUFU.TANH R10, R10 ;  /* 0x0000000a000a7308 */ /* 0x000fe20000002400 */
[----:B------:R-:W-:Y:S02]  /*7420*/  FMUL.FTZ R15, R15, c[0x0][0x320] ;  /* 0x0000c8000f0f7a20 */ /* 0x000fe40000410000 */
[----:B------:R-:W-:Y:S02]  /*7430*/  FMUL.FTZ R12, R12, c[0x0][0x320] ;  /* 0x0000c8000c0c7a20 */ /* 0x000fe40000410000 */
[----:B------:R-:W-:Y:S02]  /*7440*/  FMUL.FTZ R13, R13, c[0x0][0x320] ;  /* 0x0000c8000d0d7a20 */ /* 0x000fe40000410000 */
[----:B------:R-:W-:Y:S03]  /*7450*/  FMUL.FTZ R14, R14, c[0x0][0x320] ;  /* 0x0000c8000e0e7a20 */ /* 0x000fe60000410000 */
[----:B------:R-:W-:Y:S01]  /*7460*/  MUFU.TANH R15, R15 ;  /* 0x0000000f000f7308 */ /* 0x000fe20000002400 */
[----:B------:R-:W-:Y:S02]  /*7470*/  FMUL.FTZ R19, R19, c[0x0][0x320] ;  /* 0x0000c80013137a20 */ /* 0x000fe40000410000 */
[----:B------:R-:W-:Y:S01]  /*7480*/  FMUL.FTZ R18, R18, c[0x0][0x320] ;  /* 0x0000c80012127a20 */ /* 0x000fe20000410000 */
[----:B---3--:R-:W-:Y:S01]  /*7490*/  LDSM.16.M88.4 R4, [R226+0x8800] ;  /* 0x00880000e204783b */ /* 0x008fe20000000200 */
[----:B------:R-:W-:Y:S02]  /*74a0*/  FMUL.FTZ R16, R16, c[0x0][0x320] ;  /* 0x0000c80010107a20 */ /* 0x000fe40000410000 */
[----:B------:R-:W-:Y:S03]  /*74b0*/  FMUL.FTZ R17, R17, c[0x0][0x320] ;  /* 0x0000c80011117a20 */ /* 0x000fe60000410000 */
[----:B------:R-:W-:Y:S01]  /*74c0*/  MUFU.TANH R19, R19 ;  /* 0x0000001300137308 */ /* 0x000fe20000002400 */
[C---:B-1----:R-:W-:Y:S09]  /*74d0*/  HMMA.16816.F32.BF16 R20, R204.reuse, R164, R20 ;  /* 0x000000a4cc14723c */ /* 0x042ff20000041814 */
[----:B------:R-:W-:Y:S01]  /*74e0*/  MUFU.TANH R18, R18 ;  /* 0x0000001200127308 */ /* 0x000fe20000002400 */
[C---:B------:R-:W-:Y:S01]  /*74f0*/  HMMA.16816.F32.BF16 R24, R204.reuse, R166, R24 ;  /* 0x000000a6cc18723c */ /* 0x040fe20000041818 */
[----:B------:R-:W1:Y:S08]  /*7500*/  LDSM.16.M88.4 R164, [R226+0x7800] ;  /* 0x00780000e2a4783b */ /* 0x000e700000000200 */
[----:B------:R-:W-:Y:S10]  /*7510*/  MUFU.TANH R11, R11 ;  /* 0x0000000b000b7308 */ /* 0x000ff40000002400 */
[----:B------:R-:W2:Y:S01]  /*7520*/  MUFU.TANH R210, R8 ;  /* 0x0000000800d27308 */ /* 0x000ea20000002400 */
[----:B------:R-:W-:Y:S02]  /*7530*/  FMUL.FTZ R22, R22, c[0x0][0x320] ;  /* 0x0000c80016167a20 */ /* 0x000fe40000410000 */
[----:B------:R-:W-:Y:S02]  /*7540*/  FMUL.FTZ R23, R23, c[0x0][0x320] ;  /* 0x0000c80017177a20 */ /* 0x000fe40000410000 */
[----:B------:R-:W-:Y:S02]  /*7550*/  FMUL.FTZ R20, R20, c[0x0][0x320] ;  /* 0x0000c80014147a20 */ /* 0x000fe40000410000 */
[----:B------:R-:W-:Y:S03]  /*7560*/  FMUL.FTZ R21, R21, c[0x0][0x320] ;  /* 0x0000c80015157a20 */ /* 0x000fe60000410000 */
[----:B------:R-:W-:Y:S01]  /*7570*/  MUFU.TANH R22, R22 ;  /* 0x0000001600167308 */ /* 0x000fe20000002400 */
[----:B------:R-:W-:Y:S02]  /*7580*/  FMUL.FTZ R26, R26, c[0x0][0x320] ;  /* 0x0000c8001a1a7a20 */ /* 0x000fe40000410000 */
[----:B------:R-:W-:Y:S02]  /*7590*/  FMUL.FTZ R24, R24, c[0x0][0x320] ;  /* 0x0000c80018187a20 */ /* 0x000fe40000410000 */
[----:B------:R-:W-:Y:S02]  /*75a0*/  FMUL.FTZ R27, R27, c[0x0][0x320] ;  /* 0x0000c8001b1b7a20 */ /* 0x000fe40000410000 */
[----:B------:R-:W-:Y:S03]  /*75b0*/  FMUL.FTZ R25, R25, c[0x0][0x320] ;  /* 0x0000c80019197a20 */ /* 0x000fe60000410000 */
[----:B------:R-:W-:Y:S01]  /*75c0*/  MUFU.TANH R23, R23 ;  /* 0x0000001700177308 */ /* 0x000fe20000002400 */
[----:B--2---:R-:W-:Y:S02]  /*75d0*/  FSEL R210, R210, -INF , P0 ;  /* 0xff800000d2d27808 */ /* 0x004fe40000000000 */
[----:B------:R-:W-:Y:S01]  /*75e0*/  ISETP.GT.AND P0, PT, R0, 0x11, PT ;  /* 0x000000110000780c */ /* 0x000fe20003f04270 */
[C---:B-1----:R-:W-:Y:S06]  /*75f0*/  HMMA.16816.F32.BF16 R28, R204.reuse, R164, R28 ;  /* 0x000000a4cc1c723c */ /* 0x042fec000004181c */
[----:B------:R-:W-:Y:S02]  /*7600*/  MUFU.TANH R26, R26 ;  /* 0x0000001a001a7308 */ /* 0x000fe40000002400 */
[C---:B------:R-:W-:Y:S01]  /*7610*/  HMMA.16816.F32.BF16 R32, R204.reuse, R166, R32 ;  /* 0x000000a6cc20723c */ /* 0x040fe20000041820 */
[----:B------:R-:W1:Y:S01]  /*7620*/  LDSM.16.M88.4 R164, [R226+0x8000] ;  /* 0x00800000e2a4783b */ /* 0x000e620000000200 */
[----:B------:R-:W-:Y:S06]  /*7630*/  DEPBAR.LE SB0, 0x0 ;  /* 0x000080000000791a */ /* 0x000fec0000000000 */
[----:B------:R-:W2:Y:S01]  /*7640*/  MUFU.TANH R9, R9 ;  /* 0x0000000900097308 */ /* 0x000ea20000002400 */
[----:B------:R-:W-:Y:S07]  /*7650*/  BAR.SYNC.DEFER_BLOCKING 0x0 ;  /* 0x0000000000007b1d */ /* 0x000fee0000010000 */
[----:B------:R-:W-:Y:S02]  /*7660*/  FMUL.FTZ R28, R28, c[0x0][0x320] ;  /* 0x0000c8001c1c7a20 */ /* 0x000fe40000410000 */
[----:B------:R-:W-:Y:S02]  /*7670*/  FMUL.FTZ R29, R29, c[0x0][0x320] ;  /* 0x0000c8001d1d7a20 */ /* 0x000fe40000410000 */
[----:B------:R-:W-:Y:S02]  /*7680*/  FMUL.FTZ R30, R30, c[0x0][0x320] ;  /* 0x0000c8001e1e7a20 */ /* 0x000fe40000410000 */
[----:B------:R-:W-:Y:S02]  /*7690*/  FMUL.FTZ R31, R31, c[0x0][0x320] ;  /* 0x0000c8001f1f7a20 */ /* 0x000fe40000410000 */
[----:B------:R-:W-:Y:S02]  /*76a0*/  FMUL.FTZ R32, R32, c[0x0][0x320] ;  /* 0x0000c80020207a20 */ /* 0x000fe40000410000 */
[----:B------:R-:W-:Y:S02]  /*76b0*/  FMUL.FTZ R33, R33, c[0x0][0x320] ;  /* 0x0000c80021217a20 */ /* 0x000fe40000410000 */
[----:B------:R-:W-:Y:S02]  /*76c0*/  FMUL.FTZ R34, R34, c[0x0][0x320] ;  /* 0x0000c80022227a20 */ /* 0x000fe40000410000 */
[----:B------:R-:W-:Y:S04]  /*76d0*/  FMUL.FTZ R35, R35, c[0x0][0x320] ;  /* 0x0000c80023237a20 */ /* 0x000fe80000410000 */
[----:B------:R-:W-:Y:S01]  /*76e0*/  MUFU.TANH R34, R34 ;  /* 0x0000002200227308 */ /* 0x000fe20000002400 */
[C---:B-1----:R-:W-:Y:S09]  /*76f0*/  HMMA.16816.F32.BF16 R36, R204.reuse, R164, R36 ;  /* 0x000000a4cc24723c */ /* 0x042ff20000041824 */
[----:B------:R-:W-:Y:S01]  /*7700*/  MUFU.TANH R32, R32 ;  /* 0x0000002000207308 */ /* 0x000fe20000002400 */
[C---:B------:R-:W-:Y:S09]  /*7710*/  HMMA.16816.F32.BF16 R40, R204.reuse, R166, R40 ;  /* 0x000000a6cc28723c */ /* 0x040ff20000041828 */
[----:B------:R-:W1:Y:S01]  /*7720*/  MUFU.TANH R12, R12 ;  /* 0x0000000c000c7308 */ /* 0x000e620000002400 */
[C---:B------:R-:W-:Y:S09]  /*7730*/  HMMA.16816.F32.BF16 R44, R204.reuse, R4, R44 ;  /* 0x00000004cc2c723c */ /* 0x040ff2000004182c */
[----:B------:R-:W3:Y:S01]  /*7740*/  MUFU.TANH R13, R13 ;  /* 0x0000000d000d7308 */ /* 0x000ee20000002400 */
[----:B------:R-:W-:Y:S03]  /*7750*/  HMMA.16816.F32.BF16 R48, R204, R6, R48 ;  /* 0x00000006cc30723c */ /* 0x000fe60000041830 */
[----:B------:R-:W-:Y:S01]  /*7760*/  FSEL R5, R100, -INF , P6 ;  /* 0xff80000064057808 */ /* 0x000fe20003000000 */
[----:B------:R-:W-:Y:S01]  /*7770*/  FMUL.FTZ R8, R37, c[0x0][0x320] ;  /* 0x0000c80025087a20 */ /* 0x000fe20000410000 */
[----:B------:R-:W-:Y:S01]  /*7780*/  ISETP.GT.AND P6, PT, R0, 0x9, PT ;  /* 0x000000090000780c */ /* 0x000fe20003fc4270 */
[----:B------:R-:W-:Y:S01]  /*7790*/  FMUL.FTZ R36, R36, c[0x0][0x320] ;  /* 0x0000c80024247a20 */ /* 0x000fe20000410000 */
[----:B------:R-:W-:Y:S02]  /*77a0*/  FMNMX.FTZ R101, R5, R103, !PT ;  /* 0x0000006705657209 */ /* 0x000fe40007810000 */
[----:B------:R-:W5:Y:S03]  /*77b0*/  MUFU.TANH R16, R16 ;  /* 0x0000001000107308 */ /* 0x000f660000002400 */
[----:B------:R-:W-:Y:S01]  /*77c0*/  FMNMX.FTZ R101, R209, R101, !PT ;  /* 0x00000065d1657209 */ /* 0x000fe20007810000 */
[----:B------:R-:W-:Y:S01]  /*77d0*/  FMUL.FTZ R7, R40, c[0x0][0x320] ;  /* 0x0000c80028077a20 */ /* 0x000fe20000410000 */
[----:B--2---:R-:W-:Y:S01]  /*77e0*/  FSEL R211, R9, -INF , P6 ;  /* 0xff80000009d37808 */ /* 0x004fe20003000000 */
[----:B------:R-:W-:Y:S01]  /*77f0*/  FMUL.FTZ R6, R41, c[0x0][0x320] ;  /* 0x0000c80029067a20 */ /* 0x000fe20000410000 */
[----:B------:R-:W-:Y:S01]  /*7800*/  FMNMX.FTZ R101, R210, R101, !PT ;  /* 0x00000065d2657209 */ /* 0x000fe20007810000 */
[----:B------:R-:W-:Y:S01]  /*7810*/  FMUL.FTZ R4, R44, c[0x0][0x320] ;  /* 0x0000c8002c047a20 */ /* 0x000fe20000410000 */
[----:B-1----:R-:W-:Y:S01]  /*7820*/  FSEL R217, R12, -INF , P5 ;  /* 0xff8000000cd97808 */ /* 0x002fe20002800000 */
[----:B------:R-:W1:Y:S01]  /*7830*/  MUFU.TANH R17, R17 ;  /* 0x0000001100117308 */ /* 0x000e620000002400 */
[----:B------:R-:W-:Y:S01]  /*7840*/  FMNMX.FTZ R101, R211, R101, !PT ;  /* 0x00000065d3657209 */ /* 0x000fe20007810000 */
[----:B------:R-:W-:Y:S01]  /*7850*/  FMUL.FTZ R45, R45, c[0x0][0x320] ;  /* 0x0000c8002d2d7a20 */ /* 0x000fe20000410000 */
[----:B------:R-:W-:Y:S01]  /*7860*/  ISETP.GT.AND P6, PT, R0, 0x18, PT ;  /* 0x000000180000780c */ /* 0x000fe20003fc4270 */
[----:B------:R-:W-:Y:S01]  /*7870*/  FMUL.FTZ R38, R38, c[0x0][0x320] ;  /* 0x0000c80026267a20 */ /* 0x000fe20000410000 */
[----:B---3--:R-:W-:Y:S01]  /*7880*/  FSEL R219, R13, -INF , P0 ;  /* 0xff8000000ddb7808 */ /* 0x008fe20000000000 */
[----:B------:R-:W-:Y:S01]  /*7890*/  FMUL.FTZ R48, R48, c[0x0][0x320] ;  /* 0x0000c80030307a20 */ /* 0x000fe20000410000 */
[----:B------:R-:W-:Y:S01]  /*78a0*/  FMNMX.FTZ R101, R217, R101, !PT ;  /* 0x00000065d9657209 */ /* 0x000fe20007810000 */
[----:B------:R-:W-:Y:S01]  /*78b0*/  FMUL.FTZ R39, R39, c[0x0][0x320] ;  /* 0x0000c80027277a20 */ /* 0x000fe20000410000 */
[----:B------:R-:W-:Y:S01]  /*78c0*/  ISETP.GT.AND P5, PT, R0, 0x19, PT ;  /* 0x000000190000780c */ /* 0x000fe20003fa4270 */
[----:B------:R-:W2:Y:S01]  /*78d0*/  MUFU.TANH R20, R20 ;  /* 0x0000001400147308 */ /* 0x000ea20000002400 */
[----:B------:R-:W-:Y:S01]  /*78e0*/  FMNMX.FTZ R101, R219, R101, !PT ;  /* 0x00000065db657209 */ /* 0x000fe20007810000 */
[----:B------:R-:W-:Y:S01]  /*78f0*/  FMUL.FTZ R42, R42, c[0x0][0x320] ;  /* 0x0000c8002a2a7a20 */ /* 0x000fe20000410000 */
[----:B------:R-:W-:Y:S01]  /*7900*/  ISETP.GT.AND P0, PT, R0, 0x20, PT ;  /* 0x000000200000780c */ /* 0x000fe20003f04270 */
[----:B------:R-:W-:Y:S01]  /*7910*/  FMUL.FTZ R43, R43, c[0x0][0x320] ;  /* 0x0000c8002b2b7a20 */ /* 0x000fe20000410000 */
[----:B-----5:R-:W-:Y:S01]  /*7920*/  FSEL R220, R16, -INF , P6 ;  /* 0xff80000010dc7808 */ /* 0x020fe20003000000 */
[----:B------:R-:W-:Y:S01]  /*7930*/  FMUL.FTZ R51, R51, c[0x0][0x320] ;  /* 0x0000c80033337a20 */ /* 0x000fe20000410000 */
[----:B------:R-:W-:Y:S02]  /*7940*/  ISETP.GT.AND P6, PT, R0, 0x21, PT ;  /* 0x000000210000780c */ /* 0x000fe40003fc4270 */
[----:B------:R-:W-:Y:S01]  /*7950*/  FMNMX.FTZ R101, R220, R101, !PT ;  /* 0x00000065dc657209 */ /* 0x000fe20007810000 */
[----:B------:R-:W3:Y:S01]  /*7960*/  MUFU.TANH R21, R21 ;  /* 0x0000001500157308 */ /* 0x000ee20000002400 */
[----:B-1----:R-:W-:Y:S02]  /*7970*/  FSEL R221, R17, -INF , P5 ;  /* 0xff80000011dd7808 */ /* 0x002fe40002800000 */
[----:B------:R-:W-:Y:S02]  /*7980*/  ISETP.GT.AND P5, PT, R0, 0x28, PT ;  /* 0x000000280000780c */ /* 0x000fe40003fa4270 */
[----:B------:R-:W-:Y:S05]  /*7990*/  FMNMX.FTZ R101, R221, R101, !PT ;  /* 0x00000065dd657209 */ /* 0x000fea0007810000 */
[----:B------:R-:W1:Y:S01]  /*79a0*/  MUFU.TANH R24, R24 ;  /* 0x0000001800187308 */ /* 0x000e620000002400 */
[----:B--2---:R-:W-:Y:S02]  /*79b0*/  FSEL R20, R20, -INF , P0 ;  /* 0xff80000014147808 */ /* 0x004fe40000000000 */
[----:B------:R-:W-:Y:S02]  /*79c0*/  ISETP.GT.AND P0, PT, R0, 0x29, PT ;  /* 0x000000290000780c */ /* 0x000fe40003f04270 */
[----:B------:R-:W-:Y:S05]  /*79d0*/  FMNMX.FTZ R101, R20, R101, !PT ;  /* 0x0000006514657209 */ /* 0x000fea0007810000 */
[----:B------:R-:W2:Y:S01]  /*79e0*/  MUFU.TANH R25, R25 ;  /* 0x0000001900197308 */ /* 0x000ea20000002400 */
[----:B---3--:R-:W-:Y:S02]  /*79f0*/  FSEL R21, R21, -INF , P6 ;  /* 0xff80000015157808 */ /* 0x008fe40003000000 */
[----:B------:R-:W-:Y:S02]  /*7a00*/  ISETP.GT.AND P6, PT, R0, 0x30, PT ;  /* 0x000000300000780c */ /* 0x000fe40003fc4270 */
[----:B------:R-:W-:Y:S05]  /*7a10*/  FMNMX.FTZ R101, R21, R101, !PT ;  /* 0x0000006515657209 */ /* 0x000fea0007810000 */
        /* <DEDUP_REMOVED lines=9> */
[----:B------:R-:W-:Y:S02]  /*7ab0*/  FSEL R32, R32, -INF , P0 ;  /* 0xff80000020207808 */ /* 0x000fe40000000000 */
[----:B------:R-:W-:Y:S02]  /*7ac0*/  ISETP.GT.AND P0, PT, R0, 0x41, PT ;  /* 0x000000410000780c */ /* 0x000fe40003f04270 */
[----:B---3--:R-:W-:Y:S02]  /*7ad0*/  FSEL R28, R28, -INF , P6 ;  /* 0xff8000001c1c7808 */ /* 0x008fe40003000000 */
[----:B------:R-:W-:Y:S02]  /*7ae0*/  ISETP.GT.AND P6, PT, R0, 0x39, PT ;  /* 0x000000390000780c */ /* 0x000fe40003fc4270 */
[----:B------:R-:W-:Y:S01]  /*7af0*/  FMNMX.FTZ R101, R28, R101, !PT ;  /* 0x000000651c657209 */ /* 0x000fe20007810000 */
[----:B------:R-:W3:Y:S01]  /*7b00*/  MUFU.TANH R33, R33 ;  /* 0x0000002100217308 */ /* 0x000ee20000002400 */
[----:B-1----:R-:W-:Y:S02]  /*7b10*/  FSEL R29, R29, -INF , P5 ;  /* 0xff8000001d1d7808 */ /* 0x002fe40002800000 */
[----:B------:R-:W-:Y:S02]  /*7b20*/  ISETP.GT.AND P5, PT, R0, 0x40, PT ;  /* 0x000000400000780c */ /* 0x000fe40003fa4270 */
[----:B------:R-:W-:Y:S05]  /*7b30*/  FMNMX.FTZ R101, R29, R101, !PT ;  /* 0x000000651d657209 */ /* 0x000fea0007810000 */
[----:B------:R-:W1:Y:S01]  /*7b40*/  MUFU.TANH R4, R4 ;  /* 0x0000000400047308 */ /* 0x000e620000002400 */
[----:B------:R-:W-:Y:S02]  /*7b50*/  FMNMX.FTZ R101, R32, R101, !PT ;  /* 0x0000006520657209 */ /* 0x000fe40007810000 */
[----:B--2---:R-:W-:Y:S02]  /*7b60*/  FSEL R8, R8, -INF , P0 ;  /* 0xff80000008087808 */ /* 0x004fe40000000000 */
[C---:B------:R-:W-:Y:S05]  /*7b70*/  ISETP.GT.AND P0, PT, R0.reuse, 0x50, PT ;  /* 0x000000500000780c */ /* 0x040fea0003f04270 */
[----:B------:R-:W2:Y:S01]  /*7b80*/  MUFU.TANH R36, R36 ;  /* 0x0000002400247308 */ /* 0x000ea20000002400 */
[----:B---3--:R-:W-:Y:S02]  /*7b90*/  FSEL R33, R33, -INF , P6 ;  /* 0xff80000021217808 */ /* 0x008fe40003000000 */
[----:B------:R-:W-:Y:S02]  /*7ba0*/  ISETP.GT.AND P6, PT, R0, 0x48, PT ;  /* 0x000000480000780c */ /* 0x000fe40003fc4270 */
[----:B------:R-:W-:Y:S05]  /*7bb0*/  FMNMX.FTZ R101, R33, R101, !PT ;  /* 0x0000006521657209 */ /* 0x000fea0007810000 */
[----:B------:R-:W3:Y:S01]  /*7bc0*/  MUFU.TANH R7, R7 ;  /* 0x0000000700077308 */ /* 0x000ee20000002400 */
[----:B-1----:R-:W-:Y:S01]  /*7bd0*/  FSEL R16, R4, -INF , P0 ;  /* 0xff80000004107808 */ /* 0x002fe20000000000 */
[----:B------:R-:W-:Y:S01]  /*7be0*/  FMUL.FTZ R4, R49, c[0x0][0x320] ;  /* 0x0000c80031047a20 */ /* 0x000fe20000410000 */
[----:B------:R-:W-:Y:S01]  /*7bf0*/  ISETP.GT.AND P0, PT, R0, 0x59, PT ;  /* 0x000000590000780c */ /* 0x000fe20003f04270 */
[----:B------:R-:W-:Y:S06]  /*7c00*/  IMAD.MOV.U32 R49, RZ, RZ, R25 ;  /* 0x000000ffff317224 */ /* 0x000fec00078e0019 */
[----:B------:R-:W1:Y:S01]  /*7c10*/  MUFU.TANH R6, R6 ;  /* 0x0000000600067308 */ /* 0x000e620000002400 */
[----:B--2---:R-:W-:Y:S02]  /*7c20*/  FSEL R36, R36, -INF , P5 ;  /* 0xff80000024247808 */ /* 0x004fe40002800000 */
[----:B------:R-:W-:Y:S02]  /*7c30*/  ISETP.GT.AND P5, PT, R0, 0x49, PT ;  /* 0x000000490000780c */ /* 0x000fe40003fa4270 */
[----:B------:R-:W-:Y:S05]  /*7c40*/  FMNMX.FTZ R101, R36, R101, !PT ;  /* 0x0000006524657209 */ /* 0x000fea0007810000 */
[----:B------:R-:W2:Y:S01]  /*7c50*/  MUFU.TANH R45, R45 ;  /* 0x0000002d002d7308 */ /* 0x000ea20000002400 */
[----:B------:R-:W-:Y:S02]  /*7c60*/  FMNMX.FTZ R101, R8, R101, !PT ;  /* 0x0000006508657209 */ /* 0x000fe40007810000 */
[----:B---3--:R-:W-:Y:S01]  /*7c70*/  FSEL R12, R7, -INF , P6 ;  /* 0xff800000070c7808 */ /* 0x008fe20003000000 */
[----:B------:R-:W-:Y:S01]  /*7c80*/  FMUL.FTZ R7, R46, c[0x0][0x320] ;  /* 0x0000c8002e077a20 */ /* 0x000fe20000410000 */
[----:B------:R-:W-:Y:S02]  /*7c90*/  ISETP.GT.AND P6, PT, R0, 0x51, PT ;  /* 0x000000510000780c */ /* 0x000fe40003fc4270 */
[----:B------:R-:W-:Y:S03]  /*7ca0*/  FMNMX.FTZ R101, R12, R101, !PT ;  /* 0x000000650c657209 */ /* 0x000fe60007810000 */
[----:B------:R-:W3:Y:S01]  /*7cb0*/  MUFU.TANH R48, R48 ;  /* 0x0000003000307308 */ /* 0x000ee20000002400 */
[----:B-1----:R-:W-:Y:S01]  /*7cc0*/  FSEL R13, R6, -INF , P5 ;  /* 0xff800000060d7808 */ /* 0x002fe20002800000 */
[----:B------:R-:W-:Y:S01]  /*7cd0*/  FMUL.FTZ R6, R47, c[0x0][0x320] ;  /* 0x0000c8002f067a20 */ /* 0x000fe20000410000 */
[----:B------:R-:W-:Y:S02]  /*7ce0*/  ISETP.GT.AND P5, PT, R0, 0x58, PT ;  /* 0x000000580000780c */ /* 0x000fe40003fa4270 */
[----:B------:R-:W-:Y:S01]  /*7cf0*/  FMNMX.FTZ R101, R13, R101, !PT ;  /* 0x000000650d657209 */ /* 0x000fe20007810000 */
[----:B------:R-:W1:Y:S04]  /*7d00*/  SHFL.IDX PT, R0, R2, 0x1, 0x1c1f ;  /* 0x003c1f0002007f89 */ /* 0x000e6800000e0000 */
[----:B------:R-:W5:Y:S01]  /*7d10*/  MUFU.TANH R4, R4 ;  /* 0x0000000400047308 */ /* 0x000f620000002400 */
[----:B------:R-:W-:Y:S02]  /*7d20*/  FMNMX.FTZ R101, R16, R101, !PT ;  /* 0x0000006510657209 */ /* 0x000fe40007810000 */
[----:B--2---:R-:W-:Y:S04]  /*7d30*/  FSEL R44, R45, -INF , P6 ;  /* 0xff8000002d2c7808 */ /* 0x004fe80003000000 */
[----:B------:R-:W-:Y:S03]  /*7d40*/  FMNMX.FTZ R101, R44, R101, !PT ;  /* 0x000000652c657209 */ /* 0x000fe60007810000 */
[----:B------:R-:W2:Y:S01]  /*7d50*/  MUFU.TANH R14, R14 ;  /* 0x0000000e000e7308 */ /* 0x000ea20000002400 */
[----:B---3--:R-:W-:Y:S04]  /*7d60*/  FSEL R17, R48, -INF , P5 ;  /* 0xff80000030117808 */ /* 0x008fe80002800000 */
[----:B------:R-:W-:Y:S05]  /*7d70*/  FMNMX.FTZ R101, R17, R101, !PT ;  /* 0x0000006511657209 */ /* 0x000fea0007810000 */
[----:B------:R-:W3:Y:S01]  /*7d80*/  MUFU.TANH R27, R27 ;  /* 0x0000001b001b7308 */ /* 0x000ee20000002400 */
[----:B------:R-:W-:Y:S02]  /*7d90*/  MOV R47, R17 ;  /* 0x00000011002f7202 */ /* 0x000fe40000000f00 */
[----:B-1----:R-:W-:Y:S01]  /*7da0*/  IADD3 R0, R3, R0, RZ ;  /* 0x0000000003007210 */ /* 0x002fe20007ffe0ff */
[----:B------:R-:W-:Y:S01]  /*7db0*/  FMUL.FTZ R3, R50, c[0x0][0x320] ;  /* 0x0000c80032037a20 */ /* 0x000fe20000410000 */
[----:B-----5:R-:W-:Y:S02]  /*7dc0*/  FSEL R25, R4, -INF , P0 ;  /* 0xff80000004197808 */ /* 0x020fe40000000000 */
[C---:B------:R-:W-:Y:S02]  /*7dd0*/  ISETP.GT.AND P0, PT, R0.reuse, RZ, PT ;  /* 0x000000ff0000720c */ /* 0x040fe40003f04270 */
[----:B------:R-:W-:Y:S01]  /*7de0*/  FMNMX.FTZ R101, R25, R101, !PT ;  /* 0x0000006519657209 */ /* 0x000fe20007810000 */
[----:B------:R-:W1:Y:S01]  /*7df0*/  MUFU.TANH R30, R30 ;  /* 0x0000001e001e7308 */ /* 0x000e620000002400 */
[----:B------:R-:W-:Y:S01]  /*7e00*/  FSEL R4, R105, -INF , P0 ;  /* 0xff80000069047808 */ /* 0x000fe20000000000 */
[----:B------:R-:W-:Y:S01]  /*7e10*/  IMAD.MOV.U32 R46, RZ, RZ, R25 ;  /* 0x000000ffff2e7224 */ /* 0x000fe200078e0019 */
[C---:B------:R-:W-:Y:S01]  /*7e20*/  ISETP.GT.AND P5, PT, R0.reuse, 0x1, PT ;  /* 0x000000010000780c */ /* 0x040fe20003fa4270 */
[----:B------:R-:W5:Y:S01]  /*7e30*/  SHFL.BFLY PT, R2, R101, 0x2, 0x1f ;  /* 0x0c401f0065027f89 */ /* 0x000f6200000e0000 */
[----:B------:R-:W-:Y:S01]  /*7e40*/  ISETP.GT.AND P0, PT, R0, 0x8, PT ;  /* 0x000000080000780c */ /* 0x000fe20003f04270 */
[----:B------:R-:W-:Y:S01]  /*7e50*/  IMAD.MOV.U32 R105, RZ, RZ, R32 ;  /* 0x000000ffff697224 */ /* 0x000fe200078e0020 */
[----:B------:R-:W-:Y:S02]  /*7e60*/  FSEL R166, R102, -INF , P5 ;  /* 0xff80000066a67808 */ /* 0x000fe40002800000 */
[----:B------:R-:W-:Y:S01]  /*7e70*/  FSEL R167, R10, -INF , P0 ;  /* 0xff8000000aa77808 */ /* 0x000fe20000000000 */
[----:B------:R-:W1:Y:S01]  /*7e80*/  MUFU.TANH R31, R31 ;  /* 0x0000001f001f7308 */ /* 0x000e620000002400 */
[C---:B------:R-:W-:Y:S02]  /*7e90*/  ISETP.GT.AND P5, PT, R0.reuse, 0x9, PT ;  /* 0x000000090000780c */ /* 0x040fe40003fa4270 */
[----:B------:R-:W-:Y:S02]  /*7ea0*/  ISETP.GT.AND P0, PT, R0, 0x10, PT ;  /* 0x000000100000780c */ /* 0x000fe40003f04270 */
[----:B------:R-:W-:Y:S02]  /*7eb0*/  FSEL R208, R11, -INF , P5 ;  /* 0xff8000000bd07808 */ /* 0x000fe40002800000 */
[----:B--2---:R-:W-:Y:S02]  /*7ec0*/  FSEL R214, R14, -INF , P0 ;  /* 0xff8000000ed67808 */ /* 0x004fe40000000000 */
[C---:B------:R-:W-:Y:S01]  /*7ed0*/  ISETP.GT.AND P5, PT, R0.reuse, 0x11, PT ;  /* 0x000000110000780c */ /* 0x040fe20003fa4270 */
[----:B------:R-:W2:Y:S01]  /*7ee0*/  MUFU.TANH R35, R35 ;  /* 0x0000002300237308 */ /* 0x000ea20000002400 */
[----:B------:R-:W-:Y:S02]  /*7ef0*/  ISETP.GT.AND P0, PT, R0, 0x18, PT ;  /* 0x000000180000780c */ /* 0x000fe40003f04270 */
[----:B------:R-:W-:Y:S02]  /*7f00*/  FSEL R213, R15, -INF , P5 ;  /* 0xff8000000fd57808 */ /* 0x000fe40002800000 */
[----:B------:R-:W-:Y:S02]  /*7f10*/  FSEL R215, R18, -INF , P0 ;  /* 0xff80000012d77808 */ /* 0x000fe40000000000 */
[----:B------:R-:W-:Y:S02]  /*7f20*/  ISETP.GT.AND P5, PT, R0, 0x19, PT ;  /* 0x000000190000780c */ /* 0x000fe40003fa4270 */
[----:B-----5:R-:W-:Y:S01]  /*7f30*/  FMNMX.FTZ R101, R101, R2, !PT ;  /* 0x0000000265657209 */ /* 0x020fe20007810000 */
[----:B------:R-:W5:Y:S01]  /*7f40*/  MUFU.TANH R38, R38 ;  /* 0x0000002600267308 */ /* 0x000f620000002400 */
[----:B------:R-:W-:Y:S02]  /*7f50*/  FMNMX.FTZ R2, R4, R104, !PT ;  /* 0x0000006804027209 */ /* 0x000fe40007810000 */
[----:B------:R-:W-:Y:S02]  /*7f60*/  FSEL R216, R19, -INF , P5 ;  /* 0xff80000013d87808 */ /* 0x000fe40002800000 */
[----:B------:R-:W-:Y:S02]  /*7f70*/  FMNMX.FTZ R2, R166, R2, !PT ;  /* 0x00000002a6027209 */ /* 0x000fe40007810000 */
[----:B------:R-:W-:Y:S02]  /*7f80*/  ISETP.GT.AND P0, PT, R0, 0x20, PT ;  /* 0x000000200000780c */ /* 0x000fe40003f04270 */
[----:B------:R-:W-:Y:S01]  /*7f90*/  FMNMX.FTZ R2, R167, R2, !PT ;  /* 0x00000002a7027209 */ /* 0x000fe20007810000 */
[----:B------:R-:W1:Y:S01]  /*7fa0*/  MUFU.TANH R39, R39 ;  /* 0x0000002700277308 */ /* 0x000e620000002400 */
[----:B------:R-:W-:Y:S02]  /*7fb0*/  FSEL R223, R22, -INF , P0 ;  /* 0xff80000016df7808 */ /* 0x000fe40000000000 */
[----:B------:R-:W-:Y:S02]  /*7fc0*/  FMNMX.FTZ R2, R208, R2, !PT ;  /* 0x00000002d0027209 */ /* 0x000fe40007810000 */
[----:B------:R-:W-:Y:S02]  /*7fd0*/  ISETP.GT.AND P5, PT, R0, 0x21, PT ;  /* 0x000000210000780c */ /* 0x000fe40003fa4270 */
[----:B------:R-:W-:Y:S02]  /*7fe0*/  FMNMX.FTZ R2, R214, R2, !PT ;  /* 0x00000002d6027209 */ /* 0x000fe40007810000 */
[----:B------:R-:W-:Y:S01]  /*7ff0*/  FSEL R222, R23, -INF , P5 ;  /* 0xff80000017de7808 */ /* 0x000fe20002800000 */
[----:B------:R-:W2:Y:S01]  /*8000*/  MUFU.TANH R42, R42 ;  /* 0x0000002a002a7308 */ /* 0x000ea20000002400 */
[----:B------:R-:W-:Y:S02]  /*8010*/  FMNMX.FTZ R2, R213, R2, !PT ;  /* 0x00000002d5027209 */ /* 0x000fe40007810000 */
[----:B------:R-:W-:Y:S02]  /*8020*/  ISETP.GT.AND P0, PT, R0, 0x28, PT ;  /* 0x000000280000780c */ /* 0x000fe40003f04270 */
[----:B------:R-:W-:Y:S02]  /*8030*/  FMNMX.FTZ R2, R215, R2, !PT ;  /* 0x00000002d7027209 */ /* 0x000fe40007810000 */
[----:B------:R-:W-:Y:S01]  /*8040*/  FSEL R41, R26, -INF , P0 ;  /* 0xff8000001a297808 */ /* 0x000fe20000000000 */
[----:B------:R-:W-:Y:S01]  /*8050*/  IMAD.MOV.U32 R26, RZ, RZ, R16 ;  /* 0x000000ffff1a7224 */ /* 0x000fe200078e0010 */
[----:B------:R-:W-:Y:S01]  /*8060*/  FMNMX.FTZ R2, R216, R2, !PT ;  /* 0x00000002d8027209 */ /* 0x000fe20007810000 */
[----:B------:R-:W2:Y:S01]  /*8070*/  MUFU.TANH R43, R43 ;  /* 0x0000002b002b7308 */ /* 0x000ea20000002400 */
[----:B------:R-:W-:Y:S02]  /*8080*/  ISETP.GT.AND P6, PT, R0, 0x29, PT ;  /* 0x000000290000780c */ /* 0x000fe40003fc4270 */
[----:B------:R-:W-:Y:S02]  /*8090*/  FMNMX.FTZ R2, R223, R2, !PT ;  /* 0x00000002df027209 */ /* 0x000fe40007810000 */
[----:B---3--:R-:W-:Y:S02]  /*80a0*/  FSEL R40, R27, -INF , P6 ;  /* 0xff8000001b287808 */ /* 0x008fe40003000000 */
[----:B------:R-:W-:Y:S02]  /*80b0*/  FMNMX.FTZ R2, R222, R2, !PT ;  /* 0x00000002de027209 */ /* 0x000fe40007810000 */
[----:B------:R-:W-:Y:S01]  /*80c0*/  ISETP.GT.AND P0, PT, R0, 0x30, PT ;  /* 0x000000300000780c */ /* 0x000fe20003f04270 */
[----:B------:R-:W3:Y:S01]  /*80d0*/  MUFU.TANH R7, R7 ;  /* 0x0000000700077308 */ /* 0x000ee20000002400 */
[----:B------:R-:W-:Y:S02]  /*80e0*/  FMNMX.FTZ R2, R41, R2, !PT ;  /* 0x0000000229027209 */ /* 0x000fe40007810000 */
[----:B-1----:R-:W-:Y:S01]  /*80f0*/  FSEL R9, R30, -INF , P0 ;  /* 0xff8000001e097808 */ /* 0x002fe20000000000 */
[----:B------:R-:W-:Y:S01]  /*8100*/  IMAD.MOV.U32 R30, RZ, RZ, R8 ;  /* 0x000000ffff1e7224 */ /* 0x000fe200078e0008 */
[----:B------:R-:W-:Y:S02]  /*8110*/  FMNMX.FTZ R2, R40, R2, !PT ;  /* 0x0000000228027209 */ /* 0x000fe40007810000 */
[C---:B------:R-:W-:Y:S02]  /*8120*/  ISETP.GT.AND P5, PT, R0.reuse, 0x31, PT ;  /* 0x000000310000780c */ /* 0x040fe40003fa4270 */
[----:B------:R-:W-:Y:S01]  /*8130*/  FMNMX.FTZ R2, R9, R2, !PT ;  /* 0x0000000209027209 */ /* 0x000fe20007810000 */
[----:B------:R-:W1:Y:S01]  /*8140*/  MUFU.TANH R6, R6 ;  /* 0x0000000600067308 */ /* 0x000e620000002400 */
[----:B------:R-:W-:Y:S02]  /*8150*/  FSEL R31, R31, -INF , P5 ;  /* 0xff8000001f1f7808 */ /* 0x000fe40002800000 */
[----:B------:R-:W-:Y:S02]  /*8160*/  ISETP.GT.AND P0, PT, R0, 0x38, PT ;  /* 0x000000380000780c */ /* 0x000fe40003f04270 */
[----:B------:R-:W-:Y:S02]  /*8170*/  FMNMX.FTZ R2, R31, R2, !PT ;  /* 0x000000021f027209 */ /* 0x000fe40007810000 */
[----:B------:R-:W-:Y:S02]  /*8180*/  FSEL R37, R34, -INF , P0 ;  /* 0xff80000022257808 */ /* 0x000fe40000000000 */
[C---:B------:R-:W-:Y:S01]  /*8190*/  ISETP.GT.AND P6, PT, R0.reuse, 0x39, PT ;  /* 0x000000390000780c */ /* 0x040fe20003fc4270 */
[----:B------:R-:W1:Y:S01]  /*81a0*/  MUFU.TANH R3, R3 ;  /* 0x0000000300037308 */ /* 0x000e620000002400 */
[----:B------:R-:W-:Y:S02]  /*81b0*/  FMNMX.FTZ R2, R37, R2, !PT ;  /* 0x0000000225027209 */ /* 0x000fe40007810000 */
[----:B--2---:R-:W-:Y:S02]  /*81c0*/  FSEL R35, R35, -INF , P6 ;  /* 0xff80000023237808 */ /* 0x004fe40003000000 */
[----:B------:R-:W-:Y:S02]  /*81d0*/  ISETP.GT.AND P5, PT, R0, 0x40, PT ;  /* 0x000000400000780c */ /* 0x000fe40003fa4270 */
[----:B------:R-:W-:Y:S02]  /*81e0*/  FMNMX.FTZ R2, R35, R2, !PT ;  /* 0x0000000223027209 */ /* 0x000fe40007810000 */
[----:B-----5:R-:W-:Y:S01]  /*81f0*/  FSEL R38, R38, -INF , P5 ;  /* 0xff80000026267808 */ /* 0x020fe20002800000 */
[----:B------:R-:W2:Y:S01]  /*8200*/  MUFU.TANH R102, R51 ;  /* 0x0000003300667308 */ /* 0x000ea20000002400 */
[----:B------:R-:W-:Y:S02]  /*8210*/  ISETP.GT.AND P0, PT, R0, 0x41, PT ;  /* 0x000000410000780c */ /* 0x000fe40003f04270 */
[----:B------:R-:W-:Y:S02]  /*8220*/  FMNMX.FTZ R2, R38, R2, !PT ;  /* 0x0000000226027209 */ /* 0x000fe40007810000 */
[C---:B------:R-:W-:Y:S02]  /*8230*/  ISETP.GT.AND P6, PT, R0.reuse, 0x48, PT ;  /* 0x000000480000780c */ /* 0x040fe40003fc4270 */
[----:B------:R-:W-:Y:S01]  /*8240*/  FSEL R106, R39, -INF , P0 ;  /* 0xff800000276a7808 */ /* 0x000fe20000000000 */
[----:B------:R-:W-:Y:S01]  /*8250*/  IMAD.MOV.U32 R39, RZ, RZ, R29 ;  /* 0x000000ffff277224 */ /* 0x000fe200078e001d */
[----:B------:R-:W-:Y:S02]  /*8260*/  ISETP.GT.AND P5, PT, R0, 0x49, PT ;  /* 0x000000490000780c */ /* 0x000fe40003fa4270 */
[----:B------:R-:W-:Y:S02]  /*8270*/  FSEL R11, R42, -INF , P6 ;  /* 0xff8000002a0b7808 */ /* 0x000fe40003000000 */
[----:B------:R-:W-:Y:S02]  /*8280*/  ISETP.GT.AND P0, PT, R0, 0x50, PT ;  /* 0x000000500000780c */ /* 0x000fe40003f04270 */
[----:B------:R-:W-:Y:S02]  /*8290*/  FMNMX.FTZ R2, R106, R2, !PT ;  /* 0x000000026a027209 */ /* 0x000fe40007810000 */
[----:B------:R-:W-:Y:S01]  /*82a0*/  FSEL R15, R43, -INF , P5 ;  /* 0xff8000002b0f7808 */ /* 0x000fe20002800000 */
[----:B------:R-:W-:Y:S01]  /*82b0*/  IMAD.MOV.U32 R43, RZ, RZ, R41 ;  /* 0x000000ffff2b7224 */ /* 0x000fe200078e0029 */
[C---:B------:R-:W-:Y:S02]  /*82c0*/  ISETP.GT.AND P6, PT, R0.reuse, 0x51, PT ;  /* 0x000000510000780c */ /* 0x040fe40003fc4270 */
[----:B---3--:R-:W-:Y:S02]  /*82d0*/  FSEL R18, R7, -INF , P0 ;  /* 0xff80000007127808 */ /* 0x008fe40000000000 */
[C---:B------:R-:W-:Y:S02]  /*82e0*/  ISETP.GT.AND P5, PT, R0.reuse, 0x58, PT ;  /* 0x000000580000780c */ /* 0x040fe40003fa4270 */
[----:B------:R-:W-:Y:S02]  /*82f0*/  ISETP.GT.AND P0, PT, R0, 0x59, PT ;  /* 0x000000590000780c */ /* 0x000fe40003f04270 */
[----:B------:R-:W-:Y:S02]  /*8300*/  FMNMX.FTZ R0, R11, R2, !PT ;  /* 0x000000020b007209 */ /* 0x000fe40007810000 */
[----:B------:R-:W3:Y:S01]  /*8310*/  SHFL.BFLY PT, R2, R101, 0x1, 0x1f ;  /* 0x0c201f0065027f89 */ /* 0x000ee200000e0000 */
[----:B-1----:R-:W-:Y:S02]  /*8320*/  FSEL R19, R6, -INF , P6 ;  /* 0xff80000006137808 */ /* 0x002fe40003000000 */
[----:B------:R-:W-:Y:S02]  /*8330*/  FMNMX.FTZ R0, R15, R0, !PT ;  /* 0x000000000f007209 */ /* 0x000fe40007810000 */
[----:B------:R-:W-:Y:S02]  /*8340*/  FSEL R22, R3, -INF , P5 ;  /* 0xff80000003167808 */ /* 0x000fe40002800000 */
[----:B------:R-:W-:Y:S02]  /*8350*/  FMNMX.FTZ R0, R18, R0, !PT ;  /* 0x0000000012007209 */ /* 0x000fe40007810000 */
[----:B--2---:R-:W-:Y:S02]  /*8360*/  FSEL R102, R102, -INF , P0 ;  /* 0xff80000066667808 */ /* 0x004fe40000000000 */
[----:B------:R-:W-:Y:S02]  /*8370*/  FMNMX.FTZ R0, R19, R0, !PT ;  /* 0x0000000013007209 */ /* 0x000fe40007810000 */
[----:B------:R-:W-:Y:S02]  /*8380*/  ISETP.GE.AND P6, PT, R218, 0x1, PT ;  /* 0x00000001da00780c */ /* 0x000fe40003fc6270 */
[----:B------:R-:W-:Y:S02]  /*8390*/  FMNMX.FTZ R0, R22, R0, !PT ;  /* 0x0000000016007209 */ /* 0x000fe40007810000 */
[----:B------:R-:W-:Y:S02]  /*83a0*/  MOV R14, R49 ;  /* 0x00000031000e7202 */ /* 0x000fe40000000f00 */
[----:B------:R-:W-:Y:S02]  /*83b0*/  FMNMX.FTZ R0, R102, R0, !PT ;  /* 0x0000000066007209 */ /* 0x000fe40007810000 */
[----:B------:R-:W-:Y:S02]  /*83c0*/  MOV R23, R44 ;  /* 0x0000002c00177202 */ /* 0x000fe40000000f00 */
[----:B------:R-:W-:Y:S02]  /*83d0*/  MOV R10, R12 ;  /* 0x0000000c000a7202 */ /* 0x000fe40000000f00 */
[----:B---3--:R-:W-:Y:S02]  /*83e0*/  FMNMX.FTZ R101, R101, R2, !PT ;  /* 0x0000000265657209 */ /* 0x008fe40007810000 */
[----:B------:R-:W1:Y:S01]  /*83f0*/  SHFL.BFLY PT, R2, R0, 0x2, 0x1f ;  /* 0x0c401f0000027f89 */ /* 0x000e6200000e0000 */
[----:B------:R-:W-:Y:S02]  /*8400*/  MOV R34, R9 ;  /* 0x0000000900227202 */ /* 0x000fe40000000f00 */
[C---:B------:R-:W-:Y:S02]  /*8410*/  FSETP.NEU.FTZ.AND P0, PT, R101.reuse, -INF , PT ;  /* 0xff8000006500780b */ /* 0x040fe40003f1d000 */
[----:B------:R-:W-:Y:S02]  /*8420*/  MOV R42, R21 ;  /* 0x00000015002a7202 */ /* 0x000fe40000000f00 */
[----:B------:R-:W-:Y:S02]  /*8430*/  FSEL R3, R101, RZ, P0 ;  /* 0x000000ff65037208 */ /* 0x000fe40000000000 */
[----:B------:R-:W-:Y:S02]  /*8440*/  MOV R6, R28 ;  /* 0x0000001c00067202 */ /* 0x000fe40000000f00 */
[----:B------:R-:W-:Y:S02]  /*8450*/  MOV R51, R20 ;  /* 0x0000001400337202 */ /* 0x000fe40000000f00 */
[----:B------:R-:W-:Y:S02]  /*8460*/  MOV R27, R13 ;  /* 0x0000000d001b7202 */ /* 0x000fe40000000f00 */
[----:B------:R-:W-:Y:S02]  /*8470*/  MOV R50, R36 ;  /* 0x0000002400327202 */ /* 0x000fe40000000f00 */
[----:B------:R-:W-:Y:S02]  /*8480*/  MOV R7, R24 ;  /* 0x0000001800077202 */ /* 0x000fe40000000f00 */
[----:B-1----:R-:W-:Y:S01]  /*8490*/  FMNMX.FTZ R0, R0, R2, !PT ;  /* 0x0000000200007209 */ /* 0x002fe20007810000 */
[----:B------:R-:W-:Y:S02]  /*84a0*/  FADD.FTZ R2, -R3, R103 ;  /* 0x0000006703027221 */ /* 0x000fe40000010100 */
[----:B------:R-:W-:Y:S02]  /*84b0*/  FMUL.FTZ R103, R101, c[0x0][0x2d0] ;  /* 0x0000b40065677a20 */ /* 0x000fe40000410000 */
[----:B------:R-:W1:Y:S03]  /*84c0*/  SHFL.BFLY PT, R3, R0, 0x1, 0x1f ;  /* 0x0c201f0000037f89 */ /* 0x000e6600000e0000 */
[----:B------:R-:W-:Y:S05]  /*84d0*/  FSEL R103, R103, RZ, P0 ;  /* 0x000000ff67677208 */ /* 0x000fea0000000000 */
[----:B------:R-:W-:Y:S04]  /*84e0*/  FFMA.FTZ R5, R5, c[0x0][0x2d0], -R103 ;  /* 0x0000b40005057a23 */ /* 0x000fe80000010867 */
[----:B------:R-:W-:Y:S01]  /*84f0*/  MUFU.EX2 R165, R5 ;  /* 0x0000000500a57308 */ /* 0x000fe20000000800 */
[----:B-1----:R-:W-:Y:S01]  /*8500*/  FMNMX.FTZ R100, R0, R3, !PT ;  /* 0x0000000300647209 */ /* 0x002fe20007810000 */
[----:B------:R-:W-:Y:S03]  /*8510*/  FMUL.FTZ R0, R2, c[0x0][0x2d0] ;  /* 0x0000b40002007a20 */ /* 0x000fe60000410000 */
[C---:B------:R-:W-:Y:S05]  /*8520*/  FSETP.NEU.FTZ.AND P0, PT, R100.reuse, -INF , PT ;  /* 0xff8000006400780b */ /* 0x040fea0003f1d000 */
[----:B------:R1:W2:Y:S01]  /*8530*/  MUFU.EX2 R2, R0 ;  /* 0x0000000000027308 */ /* 0x0002a20000000800 */
[C---:B------:R-:W-:Y:S05]  /*8540*/  FSEL R3, R100.reuse, RZ, P0 ;  /* 0x000000ff64037208 */ /* 0x040fea0000000000 */
[----:B-1----:R-:W-:Y:S01]  /*8550*/  FADD.FTZ R0, -R3, R104 ;  /* 0x0000006803007221 */ /* 0x002fe20000010100 */
[----:B------:R-:W-:Y:S01]  /*8560*/  MOV R104, R33 ;  /* 0x0000002100687202 */ /* 0x000fe20000000f00 */
[----:B------:R-:W-:Y:S02]  /*8570*/  FMUL.FTZ R3, R100, c[0x0][0x2d0] ;  /* 0x0000b40064037a20 */ /* 0x000fe40000410000 */
[----:B------:R-:W-:Y:S02]  /*8580*/  FMUL.FTZ R0, R0, c[0x0][0x2d0] ;  /* 0x0000b40000007a20 */ /* 0x000fe40000410000 */
[C---:B--2---:R-:W-:Y:S01]  /*8590*/  FMUL.FTZ R8, R2.reuse, R112 ;  /* 0x0000007002087220 */ /* 0x044fe20000410000 */
[----:B------:R-:W-:Y:S01]  /*85a0*/  FSEL R3, R3, RZ, P0 ;  /* 0x000000ff03037208 */ /* 0x000fe20000000000 */
[----:B------:R-:W-:Y:S01]  /*85b0*/  FMUL.FTZ R5, R2, R109 ;  /* 0x0000006d02057220 */ /* 0x000fe20000410000 */
[----:B------:R-:W-:Y:S01]  /*85c0*/  MOV R112, R37 ;  /* 0x0000002500707202 */ /* 0x000fe20000000f00 */
[----:B------:R-:W1:Y:S01]  /*85d0*/  MUFU.EX2 R0, R0 ;  /* 0x0000000000007308 */ /* 0x000e620000000800 */
[----:B------:R-:W-:Y:S02]  /*85e0*/  IMAD.MOV.U32 R109, RZ, RZ, R40 ;  /* 0x000000ffff6d7224 */ /* 0x000fe400078e0028 */
[----:B------:R-:W-:Y:S02]  /*85f0*/  FFMA.FTZ R4, R4, c[0x0][0x2d0], -R3 ;  /* 0x0000b40004047a23 */ /* 0x000fe40000010803 */
[C---:B------:R-:W-:Y:S01]  /*8600*/  FMUL.FTZ R20, R2.reuse, R124 ;  /* 0x0000007c02147220 */ /* 0x040fe20000410000 */
[----:B------:R-:W-:Y:S01]  /*8610*/  MOV R124, R112 ;  /* 0x00000070007c7202 */ /* 0x000fe20000000f00 */
[C---:B------:R-:W-:Y:S01]  /*8620*/  FFMA.FTZ R212, R2.reuse, R212, R165 ;  /* 0x000000d402d47223 */ /* 0x040fe200000100a5 */
[----:B------:R-:W-:Y:S01]  /*8630*/  MOV R112, R14 ;  /* 0x0000000e00707202 */ /* 0x000fe20000000f00 */
[C---:B------:R-:W-:Y:S01]  /*8640*/  FMUL.FTZ R9, R2.reuse, R113 ;  /* 0x0000007102097220 */ /* 0x040fe20000410000 */
[----:B------:R2:W3:Y:S01]  /*8650*/  MUFU.EX2 R164, R4 ;  /* 0x0000000400a47308 */ /* 0x0004e20000000800 */
[C---:B------:R-:W-:Y:S01]  /*8660*/  FMUL.FTZ R12, R2.reuse, R116 ;  /* 0x00000074020c7220 */ /* 0x040fe20000410000 */
[----:B------:R-:W-:Y:S01]  /*8670*/  MOV R116, R43 ;  /* 0x0000002b00747202 */ /* 0x000fe20000000f00 */
[C---:B------:R-:W-:Y:S01]  /*8680*/  FMUL.FTZ R13, R2.reuse, R117 ;  /* 0x00000075020d7220 */ /* 0x040fe20000410000 */
[----:B------:R-:W-:Y:S01]  /*8690*/  MOV R117, R7 ;  /* 0x0000000700757202 */ /* 0x000fe20000000f00 */
[C---:B------:R-:W-:Y:S02]  /*86a0*/  FMUL.FTZ R16, R2.reuse, R120 ;  /* 0x0000007802107220 */ /* 0x040fe40000410000 */
[C---:B------:R-:W-:Y:S01]  /*86b0*/  FMUL.FTZ R17, R2.reuse, R121 ;  /* 0x0000007902117220 */ /* 0x040fe20000410000 */
[----:B------:R-:W-:Y:S01]  /*86c0*/  MOV R121, R109 ;  /* 0x0000006d00797202 */ /* 0x000fe20000000f00 */
[C---:B------:R-:W-:Y:S01]  /*86d0*/  FMUL.FTZ R21, R2.reuse, R125 ;  /* 0x0000007d02157220 */ /* 0x040fe20000410000 */
[----:B------:R-:W-:Y:S01]  /*86e0*/  MOV R109, R51 ;  /* 0x00000033006d7202 */ /* 0x000fe20000000f00 */
[C---:B------:R-:W-:Y:S01]  /*86f0*/  FMUL.FTZ R24, R2.reuse, R128 ;  /* 0x0000008002187220 */ /* 0x040fe20000410000 */
[----:B------:R-:W-:Y:S01]  /*8700*/  MOV R125, R39 ;  /* 0x00000027007d7202 */ /* 0x000fe20000000f00 */
[----:B------:R-:W-:Y:S01]  /*8710*/  FMUL.FTZ R25, R2, R129 ;  /* 0x0000008102197220 */ /* 0x000fe20000410000 */
[----:B------:R-:W-:Y:S01]  /*8720*/  MOV R129, R35 ;  /* 0x0000002300817202 */ /* 0x000fe20000000f00 */
[----:B-1----:R-:W-:Y:S01]  /*8730*/  FMUL.FTZ R14, R0, R118 ;  /* 0x00000076000e7220 */ /* 0x002fe20000410000 */
[----:B------:R-:W-:Y:S01]  /*8740*/  IADD3 R118, R218, -0x1, RZ ;  /* 0xffffffffda767810 */ /* 0x000fe20007ffe0ff */
[C---:B------:R-:W-:Y:S01]  /*8750*/  FMUL.FTZ R28, R2.reuse, R132 ;  /* 0x00000084021c7220 */ /* 0x040fe20000410000 */
[----:B------:R-:W-:Y:S01]  /*8760*/  MOV R132, R31 ;  /* 0x0000001f00847202 */ /* 0x000fe20000000f00 */
[C---:B------:R-:W-:Y:S02]  /*8770*/  FMUL.FTZ R29, R2.reuse, R133 ;  /* 0x00000085021d7220 */ /* 0x040fe40000410000 */
[C---:B------:R-:W-:Y:S02]  /*8780*/  FMUL.FTZ R32, R2.reuse, R136 ;  /* 0x0000008802207220 */ /* 0x040fe40000410000 */
[----:B------:R-:W-:Y:S02]  /*8790*/  IMAD.MOV.U32 R136, RZ, RZ, R22 ;  /* 0x000000ffff887224 */ /* 0x000fe400078e0016 */
[----:B--2---:R-:W-:Y:S02]  /*87a0*/  FMUL.FTZ R4, R2, R108 ;  /* 0x0000006c02047220 */ /* 0x004fe40000410000 */
[----:B------:R-:W3:Y:S01]  /*87b0*/  LDL.LU R108, [R1+0x1c] ;  /* 0x00001c00016c7983 */ /* 0x000ee20000300800 */
[----:B------:R-:W-:Y:S02]  /*87c0*/  FMUL.FTZ R22, R0, R126 ;  /* 0x0000007e00167220 */ /* 0x000fe40000410000 */
[C---:B------:R-:W-:Y:S01]  /*87d0*/  FMUL.FTZ R33, R2.reuse, R137 ;  /* 0x0000008902217220 */ /* 0x040fe20000410000 */
[----:B------:R-:W-:Y:S01]  /*87e0*/  MOV R137, R19 ;  /* 0x0000001300897202 */ /* 0x000fe20000000f00 */
[C---:B------:R-:W-:Y:S02]  /*87f0*/  FMUL.FTZ R36, R2.reuse, R140 ;  /* 0x0000008c02247220 */ /* 0x040fe40000410000 */
[C---:B------:R-:W-:Y:S01]  /*8800*/  FMUL.FTZ R37, R2.reuse, R141 ;  /* 0x0000008d02257220 */ /* 0x040fe20000410000 */
[----:B------:R-:W-:Y:S01]  /*8810*/  MOV R141, R50 ;  /* 0x00000032008d7202 */ /* 0x000fe20000000f00 */
[----:B------:R-:W-:Y:S01]  /*8820*/  FMUL.FTZ R40, R2, R144 ;  /* 0x0000009002287220 */ /* 0x000fe20000410000 */
[----:B------:R-:W-:Y:S01]  /*8830*/  MOV R144, R18 ;  /* 0x0000001200907202 */ /* 0x000fe20000000f00 */
[----:B------:R-:W-:Y:S02]  /*8840*/  FMUL.FTZ R18, R0, R122 ;  /* 0x0000007a00127220 */ /* 0x000fe40000410000 */
[C---:B------:R-:W-:Y:S01]  /*8850*/  FMUL.FTZ R41, R2.reuse, R145 ;  /* 0x0000009102297220 */ /* 0x040fe20000410000 */
[----:B------:R-:W2:Y:S01]  /*8860*/  LDL R122, [R1+0x20] ;  /* 0x00002000017a7983 */ /* 0x000ea20000100800 */
[----:B------:R-:W-:Y:S02]  /*8870*/  IMAD.MOV.U32 R145, RZ, RZ, R15 ;  /* 0x000000ffff917224 */ /* 0x000fe400078e000f */
[C---:B------:R-:W-:Y:S01]  /*8880*/  FMUL.FTZ R44, R2.reuse, R148 ;  /* 0x00000094022c7220 */ /* 0x040fe20000410000 */
[----:B------:R-:W-:Y:S01]  /*8890*/  MOV R148, R11 ;  /* 0x0000000b00947202 */ /* 0x000fe20000000f00 */
[C---:B------:R-:W-:Y:S01]  /*88a0*/  FMUL.FTZ R45, R2.reuse, R149 ;  /* 0x00000095022d7220 */ /* 0x040fe20000410000 */
[----:B------:R-:W-:Y:S01]  /*88b0*/  MOV R149, R46 ;  /* 0x0000002e00957202 */ /* 0x000fe20000000f00 */
[C---:B------:R-:W-:Y:S01]  /*88c0*/  FMUL.FTZ R48, R2.reuse, R152 ;  /* 0x0000009802307220 */ /* 0x040fe20000410000 */
[----:B------:R-:W-:Y:S01]  /*88d0*/  MOV R152, R30 ;  /* 0x0000001e00987202 */ /* 0x000fe20000000f00 */
[C---:B------:R-:W-:Y:S01]  /*88e0*/  FMUL.FTZ R49, R2.reuse, R153 ;  /* 0x0000009902317220 */ /* 0x040fe20000410000 */
[----:B------:R-:W-:Y:S01]  /*88f0*/  MOV R153, R47 ;  /* 0x0000002f00997202 */ /* 0x000fe20000000f00 */
[C---:B------:R-:W-:Y:S02]  /*8900*/  FMUL.FTZ R52, R2.reuse, R52 ;  /* 0x0000003402347220 */ /* 0x040fe40000410000 */
        /* <DEDUP_REMOVED lines=22> */
[----:B------:R-:W-:Y:S02]  /*8a70*/  FMUL.FTZ R97, R2, R97 ;  /* 0x0000006102617220 */ /* 0x000fe40000410000 */
[----:B------:R-:W-:Y:S02]  /*8a80*/  IMAD.MOV.U32 R113, RZ, RZ, R42 ;  /* 0x000000ffff717224 */ /* 0x000fe400078e002a */
[----:B------:R-:W-:Y:S02]  /*8a90*/  IMAD.MOV.U32 R128, RZ, RZ, R34 ;  /* 0x000000ffff807224 */ /* 0x000fe400078e0022 */
[----:B------:R-:W-:Y:S02]  /*8aa0*/  IMAD.MOV.U32 R140, RZ, RZ, R38 ;  /* 0x000000ffff8c7224 */ /* 0x000fe400078e0026 */
        /* <DEDUP_REMOVED lines=9> */
[C---:B------:R-:W-:Y:S02]  /*8b40*/  FMUL.FTZ R30, R0.reuse, R134 ;  /* 0x00000086001e7220 */ /* 0x040fe40000410000 */
[C---:B------:R-:W-:Y:S02]  /*8b50*/  FMUL.FTZ R31, R0.reuse, R135 ;  /* 0x00000087001f7220 */ /* 0x040fe40000410000 */
[C---:B------:R-:W-:Y:S02]  /*8b60*/  FMUL.FTZ R34, R0.reuse, R138 ;  /* 0x0000008a00227220 */ /* 0x040fe40000410000 */
        /* <DEDUP_REMOVED lines=37> */
[----:B------:R-:W-:Y:S02]  /*8dc0*/  IMAD.MOV.U32 R120, RZ, RZ, R6 ;  /* 0x000000ffff787224 */ /* 0x000fe400078e0006 */
[C---:B------:R-:W-:Y:S02]  /*8dd0*/  FMUL.FTZ R6, R0.reuse, R110 ;  /* 0x0000006e00067220 */ /* 0x040fe40000410000 */
[----:B------:R-:W-:Y:S02]  /*8de0*/  IMAD.MOV.U32 R110, RZ, RZ, R23 ;  /* 0x000000ffff6e7224 */ /* 0x000fe400078e0017 */
[C---:B------:R-:W-:Y:S02]  /*8df0*/  FMUL.FTZ R23, R0.reuse, R127 ;  /* 0x0000007f00177220 */ /* 0x040fe40000410000 */
[----:B------:R-:W-:Y:S01]  /*8e00*/  IMAD.MOV.U32 R2, RZ, RZ, R10 ;  /* 0x000000ffff027224 */ /* 0x000fe200078e000a */
[----:B------:R-:W-:Y:S01]  /*8e10*/  MOV R138, R110 ;  /* 0x0000006e008a7202 */ /* 0x000fe20000000f00 */
[C---:B------:R-:W-:Y:S01]  /*8e20*/  FMUL.FTZ R10, R0.reuse, R114 ;  /* 0x00000072000a7220 */ /* 0x040fe20000410000 */
[----:B------:R-:W-:Y:S01]  /*8e30*/  MOV R114, R27 ;  /* 0x0000001b00727202 */ /* 0x000fe20000000f00 */
[----:B------:R-:W-:Y:S02]  /*8e40*/  FMUL.FTZ R27, R0, R131 ;  /* 0x00000083001b7220 */ /* 0x000fe40000410000 */
[----:B------:R-:W-:Y:S02]  /*8e50*/  IMAD.MOV.U32 R152, RZ, RZ, R140 ;  /* 0x000000ffff987224 */ /* 0x000fe400078e008c */
[----:B------:R-:W-:Y:S02]  /*8e60*/  IMAD.MOV.U32 R140, RZ, RZ, R128 ;  /* 0x000000ffff8c7224 */ /* 0x000fe400078e0080 */
[----:B------:R-:W-:Y:S02]  /*8e70*/  IMAD.MOV.U32 R128, RZ, RZ, R105 ;  /* 0x000000ffff807224 */ /* 0x000fe400078e0069 */
[----:B------:R-:W-:Y:S02]  /*8e80*/  IMAD.MOV.U32 R133, RZ, RZ, R106 ;  /* 0x000000ffff857224 */ /* 0x000fe400078e006a */
[----:B------:R-:W-:Y:S04]  /*8e90*/  @P6 IMAD.WIDE.U32 R106, R118, c[0x0][0x1e0], RZ ;  /* 0x00007800766a6a25 */ /* 0x000fe800078e00ff */
        /* <DEDUP_REMOVED lines=10> */
[----:B------:R-:W-:Y:S04]  /*8f40*/  MOV R133, R120 ;  /* 0x0000007800857202 */ /* 0x000fe80000000f00 */
[----:B------:R-:W-:Y:S02]  /*8f50*/  MOV R155, R150 ;  /* 0x00000096009b7202 */ /* 0x000fe40000000f00 */
[----:B------:R-:W-:Y:S01]  /*8f60*/  MOV R150, R143 ;  /* 0x0000008f00967202 */ /* 0x000fe20000000f00 */
[----:B---3--:R-:W-:Y:S01]  /*8f70*/  FFMA.FTZ R108, R0, R108, R164 ;  /* 0x0000006c006c7223 */ /* 0x008fe200000100a4 */
[----:B------:R-:W-:Y:S05]  /*8f80*/  @P6 SHF.R.S32.HI R0, RZ, 0x1f, R118 ;  /* 0x0000001fff006819 */ /* 0x000fea0000011476 */
[----:B------:R-:W-:Y:S04]  /*8f90*/  @P6 IMAD R0, R0, c[0x0][0x1e0], RZ ;  /* 0x0000780000006a24 */ /* 0x000fe800078e02ff */
[----:B------:R-:W-:Y:S02]  /*8fa0*/  @P6 IMAD R0, R118, c[0x0][0x1e4], R0 ;  /* 0x0000790076006a24 */ /* 0x000fe400078e0200 */
[----:B------:R-:W-:Y:S01]  /*8fb0*/  IMAD.MOV.U32 R118, RZ, RZ, R2 ;  /* 0x000000ffff767224 */ /* 0x000fe200078e0002 */
[----:B------:R-:W-:Y:S02]  /*8fc0*/  MOV R2, R141 ;  /* 0x0000008d00027202 */ /* 0x000fe40000000f00 */
[----:B------:R-:W-:Y:S02]  /*8fd0*/  MOV R141, R132 ;  /* 0x00000084008d7202 */ /* 0x000fe40000000f00 */
[----:B------:R-:W-:Y:S02]  /*8fe0*/  MOV R132, R129 ;  /* 0x0000008100847202 */ /* 0x000fe40000000f00 */
[----:B------:R-:W-:Y:S01]  /*8ff0*/  MOV R129, R125 ;  /* 0x0000007d00817202 */ /* 0x000fe20000000f00 */
[----:B------:R-:W-:Y:S01]  /*9000*/  IMAD.MOV.U32 R123, RZ, RZ, R141 ;  /* 0x000000ffff7b7224 */ /* 0x000fe200078e008d */
[----:B------:R-:W-:Y:S02]  /*9010*/  MOV R125, R104 ;  /* 0x00000068007d7202 */ /* 0x000fe40000000f00 */
[----:B------:R-:W2:Y:S01]  /*9020*/  LDL.64 R104, [R1+0x28] ;  /* 0x0000280001687983 */ /* 0x000ea20000100a00 */
[----:B------:R-:W-:Y:S02]  /*9030*/  @P6 IADD3 R0, R107, R0, RZ ;  /* 0x000000006b006210 */ /* 0x000fe40007ffe0ff */
[----:B------:R-:W-:Y:S02]  /*9040*/  MOV R146, R125 ;  /* 0x0000007d00927202 */ /* 0x000fe40000000f00 */
[----:B------:R-:W-:Y:S01]  /*9050*/  MOV R125, R109 ;  /* 0x0000006d007d7202 */ /* 0x000fe20000000f00 */
[----:B------:R-:W-:Y:S01]  /*9060*/  @P6 IMAD R0, R0, 0x60, RZ ;  /* 0x0000006000006824 */ /* 0x000fe200078e02ff */
[----:B------:R-:W-:Y:S02]  /*9070*/  MOV R141, R140 ;  /* 0x0000008c008d7202 */ /* 0x000fe40000000f00 */
[----:B------:R-:W-:Y:S01]  /*9080*/  MOV R140, R129 ;  /* 0x00000081008c7202 */ /* 0x000fe20000000f00 */
[----:B------:R-:W-:Y:S01]  /*9090*/  IMAD.MOV.U32 R129, RZ, RZ, R112 ;  /* 0x000000ffff817224 */ /* 0x000fe200078e0070 */
[----:B------:R-:W-:Y:S01]  /*90a0*/  MOV R135, R118 ;  /* 0x0000007600877202 */ /* 0x000fe20000000f00 */
[----:B------:R-:W-:Y:S03]  /*90b0*/  FFMA.FTZ R112, R210, c[0x0][0x2d0], -R103 ;  /* 0x0000b400d2707a23 */ /* 0x000fe60000010867 */
[----:B------:R-:W-:Y:S03]  /*90c0*/  MOV R143, R135 ;  /* 0x00000087008f7202 */ /* 0x000fe60000000f00 */
[----:B------:R-:W-:Y:S01]  /*90d0*/  MUFU.EX2 R112, R112 ;  /* 0x0000007000707308 */ /* 0x000fe20000000800 */
[----:B--2---:R-:W-:Y:S02]  /*90e0*/  @P6 MOV R105, R122 ;  /* 0x0000007a00696202 */ /* 0x004fe40000000f00 */
[----:B------:R-:W-:Y:S03]  /*90f0*/  MOV R122, R2 ;  /* 0x00000002007a7202 */ /* 0x000fe60000000f00 */
[----:B------:R-:W-:Y:S04]  /*9100*/  @P6 IMAD.WIDE.U32 R104, R106, 0x60, R104 ;  /* 0x000000606a686825 */ /* 0x000fe800078e0068 */
[----:B------:R-:W-:Y:S01]  /*9110*/  IMAD.MOV.U32 R127, RZ, RZ, R122 ;  /* 0x000000ffff7f7224 */ /* 0x000fe200078e007a */
[----:B------:R-:W-:Y:S04]  /*9120*/  @P6 IADD3 R0, R105, R0, RZ ;  /* 0x0000000069006210 */ /* 0x000fe80007ffe0ff */
[C---:B------:R-:W-:Y:S02]  /*9130*/  @P6 SHF.L.U64.HI R2, R104.reuse, 0x1, R0 ;  /* 0x0000000168026819 */ /* 0x040fe40000010200 */
[----:B------:R-:W-:Y:S04]  /*9140*/  @P6 SHF.L.U32 R0, R104, 0x1, RZ ;  /* 0x0000000168006819 */ /* 0x000fe800000006ff */
[C---:B------:R-:W-:Y:S02]  /*9150*/  @P6 IADD3 R104, P0, R0.reuse, c[0x0][0x1c8], RZ ;  /* 0x0000720000686a10 */ /* 0x040fe40007f1e0ff */
[----:B------:R-:W-:Y:S02]  /*9160*/  @P6 IADD3 R106, P5, R0, 0x80, RZ ;  /* 0x00000080006a6810 */ /* 0x000fe40007fbe0ff */
[----:B------:R-:W-:Y:S02]  /*9170*/  @P6 IADD3.X R105, R2, c[0x0][0x1cc], RZ, P0, !PT ;  /* 0x0000730002696a10 */ /* 0x000fe400007fe4ff */
[----:B------:R-:W-:Y:S03]  /*9180*/  @P6 IADD3 R106, P0, R106, c[0x0][0x1c8], RZ ;  /* 0x000072006a6a6a10 */ /* 0x000fe60007f1e0ff */
[----:B------:R1:W-:Y:S01]  /*9190*/  @P6 LDGSTS.E.BYPASS.LTC128B.128 [R126+0xc100], [R104.64], !P4 ;  /* 0x0c100000687e6fae */ /* 0x0003e2000e101d46 */
[--C-:B------:R-:W-:Y:S02]  /*91a0*/  @P6 IADD3.X R107, RZ, c[0x0][0x1cc], R2.reuse, P0, P5 ;  /* 0x00007300ff6b6a10 */ /* 0x100fe400007ea402 */
[----:B------:R-:W-:Y:S05]  /*91b0*/  @P6 IADD3 R0, P5, R0, 0x100, RZ ;  /* 0x0000010000006810 */ /* 0x000fea0007fbe0ff */
[----:B------:R2:W-:Y:S02]  /*91c0*/  @P6 LDGSTS.E.BYPASS.LTC128B.128 [R126+0xf100], [R106.64], !P3 ;  /* 0x0f1000006a7e6fae */ /* 0x0005e4000d901d46 */
[----:B--2---:R-:W-:Y:S01]  /*91d0*/  @P6 IADD3 R106, P0, R0, c[0x0][0x1c8], RZ ;  /* 0x00007200006a6a10 */ /* 0x004fe20007f1e0ff */
[----:B------:R-:W-:Y:S02]  /*91e0*/  FFMA.FTZ R0, R209, c[0x0][0x2d0], -R103 ;  /* 0x0000b400d1007a23 */ /* 0x000fe40000010867 */
[----:B------:R-:W-:Y:S01]  /*91f0*/  IMAD.MOV.U32 R209, RZ, RZ, R151 ;  /* 0x000000ffffd17224 */ /* 0x000fe200078e0097 */
[----:B------:R-:W-:Y:S01]  /*9200*/  @P6 IADD3.X R107, RZ, c[0x0][0x1cc], R2, P0, P5 ;  /* 0x00007300ff6b6a10 */ /* 0x000fe200007ea402 */
[----:B------:R-:W-:Y:S02]  /*9210*/  FFMA.FTZ R2, R166, c[0x0][0x2d0], -R3 ;  /* 0x0000b400a6027a23 */ /* 0x000fe40000010803 */
[----:B------:R-:W-:Y:S01]  /*9220*/  MUFU.EX2 R0, R0 ;  /* 0x0000000000007308 */ /* 0x000fe20000000800 */
[----:B------:R-:W-:Y:S01]  /*9230*/  IMAD.MOV.U32 R151, RZ, RZ, R146 ;  /* 0x000000ffff977224 */ /* 0x000fe200078e0092 */
[----:B------:R2:W-:Y:S01]  /*9240*/  @P6 LDGSTS.E.BYPASS.LTC128B.128 [R126+0x12100], [R106.64], !P2 ;  /* 0x121000006a7e6fae */ /* 0x0005e2000d101d46 */
[----:B------:R-:W-:Y:S02]  /*9250*/  IMAD.MOV.U32 R146, RZ, RZ, R131 ;  /* 0x000000ffff927224 */ /* 0x000fe400078e0083 */
[----:B------:R-:W-:Y:S01]  /*9260*/  IMAD.MOV.U32 R131, RZ, RZ, R141 ;  /* 0x000000ffff837224 */ /* 0x000fe200078e008d */
[----:B------:R-:W-:Y:S04]  /*9270*/  MOV R141, R129 ;  /* 0x00000081008d7202 */ /* 0x000fe80000000f00 */
[----:B------:R-:W3:Y:S01]  /*9280*/  MUFU.EX2 R2, R2 ;  /* 0x0000000200027308 */ /* 0x000ee20000000800 */
[----:B--2---:R-:W-:Y:S01]  /*9290*/  @P6 IMAD.MOV.U32 R106, RZ, RZ, c[0x0][0x1e0] ;  /* 0x00007800ff6a6624 */ /* 0x004fe200078e00ff */
[----:B------:R-:W-:Y:S04]  /*92a0*/  @P6 MOV R107, 0x6 ;  /* 0x00000006006b6802 */ /* 0x000fe80000000f00 */
[----:B------:R-:W-:Y:S01]  /*92b0*/  @P6 SHF.L.U64.HI R107, R106, R107, c[0x0][0x1e4] ;  /* 0x000079006a6b6619 */ /* 0x000fe2000001026b */
[----:B---3--:R-:W-:Y:S01]  /*92c0*/  FADD.FTZ R122, R2, R108 ;  /* 0x0000006c027a7221 */ /* 0x008fe20000010000 */
[----:B------:R-:W-:Y:S04]  /*92d0*/  @P6 SHF.L.U32 R106, R106, 0x6, RZ ;  /* 0x000000066a6a6819 */ /* 0x000fe800000006ff */
[----:B-1----:R-:W-:Y:S05]  /*92e0*/  @P6 IADD3 R104, P0, R104, R106, RZ ;  /* 0x0000006a68686210 */ /* 0x002fea0007f1e0ff */
[C---:B------:R-:W-:Y:S01]  /*92f0*/  @P6 IMAD.X R105, R107.reuse, 0x1, R105, P0 ;  /* 0x000000016b696824 */ /* 0x040fe200000e0669 */
[----:B------:R-:W-:Y:S04]  /*9300*/  @P6 IADD3 R106, P0, R106, R104, RZ ;  /* 0x000000686a6a6210 */ /* 0x000fe80007f1e0ff */
[----:B------:R1:W-:Y:S01]  /*9310*/  @P6 LDGSTS.E.BYPASS.LTC128B.128 [R126+0xd100], [R104.64], !P4 ;  /* 0x0d100000687e6fae */ /* 0x0003e2000e101d46 */
[----:B------:R-:W-:Y:S07]  /*9320*/  @P6 IADD3.X R107, R107, R105, RZ, P0, !PT ;  /* 0x000000696b6b6210 */ /* 0x000fee00007fe4ff */
[----:B------:R1:W-:Y:S08]  /*9330*/  @P6 LDGSTS.E.BYPASS.LTC128B.128 [R126+0x10100], [R104.64+0x80], !P3 ;  /* 0x10100080687e6fae */ /* 0x0003f0000d901d46 */
[----:B------:R1:W-:Y:S08]  /*9340*/  @P6 LDGSTS.E.BYPASS.LTC128B.128 [R126+0x13100], [R104.64+0x100], !P2 ;  /* 0x13100100687e6fae */ /* 0x0003f0000d101d46 */
[----:B------:R2:W-:Y:S08]  /*9350*/  @P6 LDGSTS.E.BYPASS.LTC128B.128 [R126+0xe100], [R106.64], !P4 ;  /* 0x0e1000006a7e6fae */ /* 0x0005f0000e101d46 */
[----:B------:R2:W-:Y:S08]  /*9360*/  @P6 LDGSTS.E.BYPASS.LTC128B.128 [R126+0x11100], [R106.64+0x80], !P3 ;  /* 0x111000806a7e6fae */ /* 0x0005f0000d901d46 */
[----:B------:R2:W-:Y:S01]  /*9370*/  @P6 LDGSTS.E.BYPASS.LTC128B.128 [R126+0x14100], [R106.64+0x100], !P2 ;  /* 0x141001006a7e6fae */ /* 0x0005e2000d101d46 */
[--C-:B-1----:R-:W-:Y:S01]  /*9380*/  FFMA.FTZ R104, R211, c[0x0][0x2d0], -R103.reuse ;  /* 0x0000b400d3687a23 */ /* 0x102fe20000010867 */
[----:B------:R-:W-:Y:S01]  /*9390*/  F2FP.BF16.PACK_AB R105, R2, R164 ;  /* 0x000000a40269723e */ /* 0x000fe200000010ff */
[----:B------:R-:W-:Y:S02]  /*93a0*/  FFMA.FTZ R2, R219, c[0x0][0x2d0], -R103 ;  /* 0x0000b400db027a23 */ /* 0x000fe40000010867 */
[----:B------:R1:W3:Y:S03]  /*93b0*/  MUFU.EX2 R115, R104 ;  /* 0x0000006800737308 */ /* 0x0002e60000000800 */
[----:B------:R-:W5:Y:S08]  /*93c0*/  LDSM.16.MT88.4 R108, [R224] ;  /* 0x00000000e06c783b */ /* 0x000f700000004200 */
[----:B------:R-:W0:Y:S01]  /*93d0*/  LDGDEPBAR ;  /* 0x00000000000079af */ /* 0x000e220000000000 */
[----:B------:R3:W-:Y:S01]  /*93e0*/  MUFU.EX2 R120, R2 ;  /* 0x0000000200787308 */ /* 0x0007e20000000800 */
[--C-:B--2---:R-:W-:Y:S01]  /*93f0*/  FFMA.FTZ R106, R167, c[0x0][0x2d0], -R3.reuse ;  /* 0x0000b400a76a7a23 */ /* 0x104fe20000010803 */
[----:B------:R-:W-:Y:S01]  /*9400*/  MOV R126, R123 ;  /* 0x0000007b007e7202 */ /* 0x000fe20000000f00 */
[C---:B------:R-:W-:Y:S01]  /*9410*/  FADD.FTZ R107, R0.reuse, R212 ;  /* 0x000000d4006b7221 */ /* 0x040fe20000010000 */
[----:B-1----:R-:W-:Y:S01]  /*9420*/  F2FP.BF16.PACK_AB R104, R0, R165 ;  /* 0x000000a50068723e */ /* 0x002fe200000010ff */
[----:B------:R-:W-:Y:S05]  /*9430*/  FFMA.FTZ R0, R208, c[0x0][0x2d0], -R3 ;  /* 0x0000b400d0007a23 */ /* 0x000fea0000010803 */
[----:B------:R1:W-:Y:S01]  /*9440*/  MUFU.EX2 R113, R106 ;  /* 0x0000006a00717308 */ /* 0x0003e20000000800 */
[----:B------:R-:W-:Y:S01]  /*9450*/  FADD.FTZ R116, R112, R107 ;  /* 0x0000006b70747221 */ /* 0x000fe20000010000 */
[----:B------:R-:W-:Y:S01]  /*9460*/  MOV R135, R126 ;  /* 0x0000007e00877202 */ /* 0x000fe20000000f00 */
[--C-:B------:R-:W-:Y:S02]  /*9470*/  FFMA.FTZ R165, R144, c[0x0][0x2d0], -R3.reuse ;  /* 0x0000b40090a57a23 */ /* 0x100fe40000010803 */
[--C-:B------:R-:W-:Y:S02]  /*9480*/  FFMA.FTZ R167, R137, c[0x0][0x2d0], -R3.reuse ;  /* 0x0000b40089a77a23 */ /* 0x100fe40000010803 */
[--C-:B---3--:R-:W-:Y:S03]  /*9490*/  FFMA.FTZ R2, R214, c[0x0][0x2d0], -R3.reuse ;  /* 0x0000b400d6027a23 */ /* 0x108fe60000010803 */
[----:B------:R-:W2:Y:S10]  /*94a0*/  MUFU.EX2 R114, R0 ;  /* 0x0000000000727308 */ /* 0x000eb40000000800 */
[----:B------:R3:W-:Y:S01]  /*94b0*/  MUFU.EX2 R117, R2 ;  /* 0x0000000200757308 */ /* 0x0007e20000000800 */
[----:B-1----:R-:W-:Y:S01]  /*94c0*/  F2FP.BF16.PACK_AB R106, R115, R112 ;  /* 0x00000070736a723e */ /* 0x002fe200000010ff */
[----:B------:R-:W-:Y:S08]  /*94d0*/  FFMA.FTZ R112, R215, c[0x0][0x2d0], -R3 ;  /* 0x0000b400d7707a23 */ /* 0x000ff00000010803 */
[----:B------:R-:W-:Y:S01]  /*94e0*/  MUFU.EX2 R121, R112 ;  /* 0x0000007000797308 */ /* 0x000fe20000000800 */
[----:B--2---:R-:W-:Y:S01]  /*94f0*/  F2FP.BF16.PACK_AB R107, R114, R113 ;  /* 0x00000071726b723e */ /* 0x004fe200000010ff */
[----:B------:R-:W-:Y:S08]  /*9500*/  FFMA.FTZ R0, R217, c[0x0][0x2d0], -R103 ;  /* 0x0000b400d9007a23 */ /* 0x000ff00000010867 */
[----:B------:R-:W-:Y:S01]  /*9510*/  MUFU.EX2 R165, R165 ;  /* 0x000000a500a57308 */ /* 0x000fe20000000800 */
[C---:B-----5:R-:W-:Y:S05]  /*9520*/  HMMA.16816.F32.BF16 R4, R104.reuse, R108, R4 ;  /* 0x0000006c6804723c */ /* 0x060fea0000041804 */
[----:B---3--:R-:W-:Y:S03]  /*9530*/  FFMA.FTZ R2, R213, c[0x0][0x2d0], -R3 ;  /* 0x0000b400d5027a23 */ /* 0x008fe60000010803 */
[C---:B------:R-:W-:Y:S01]  /*9540*/  HMMA.16816.F32.BF16 R8, R104.reuse, R110, R8 ;  /* 0x0000006e6808723c */ /* 0x040fe20000041808 */
[----:B------:R-:W1:Y:S01]  /*9550*/  LDSM.16.MT88.4 R108, [R228] ;  /* 0x00000000e46c783b */ /* 0x000e620000004200 */
[----:B------:R2:W3:Y:S10]  /*9560*/  MUFU.EX2 R119, R2 ;  /* 0x0000000200777308 */ /* 0x0004f40000000800 */
[----:B------:R-:W5:Y:S10]  /*9570*/  MUFU.EX2 R0, R0 ;  /* 0x0000000000007308 */ /* 0x000f740000000800 */
[----:B------:R-:W-:Y:S01]  /*9580*/  MUFU.EX2 R167, R167 ;  /* 0x000000a700a77308 */ /* 0x000fe20000000800 */
[--C-:B--2---:R-:W-:Y:S09]  /*9590*/  FFMA.FTZ R2, R220, c[0x0][0x2d0], -R103.reuse ;  /* 0x0000b400dc027a23 */ /* 0x104ff20000010867 */
[----:B------:R2:W-:Y:S01]  /*95a0*/  MUFU.EX2 R118, R2 ;  /* 0x0000000200767308 */ /* 0x0005e20000000800 */
[C---:B-1----:R-:W-:Y:S08]  /*95b0*/  HMMA.16816.F32.BF16 R12, R104.reuse, R108, R12 ;  /* 0x0000006c680c723c */ /* 0x042ff0000004180c */
[C---:B------:R-:W-:Y:S01]  /*95c0*/  HMMA.16816.F32.BF16 R16, R104.reuse, R110, R16 ;  /* 0x0000006e6810723c */ /* 0x040fe20000041810 */
[----:B------:R-:W1:Y:S03]  /*95d0*/  LDSM.16.MT88.4 R108, [R227] ;  /* 0x00000000e36c783b */ /* 0x000e660000004200 */
[----:B--2---:R-:W-:Y:S04]  /*95e0*/  FFMA.FTZ R2, R221, c[0x0][0x2d0], -R103 ;  /* 0x0000b400dd027a23 */ /* 0x004fe80000010867 */
[----:B------:R2:W1:Y:S04]  /*95f0*/  MUFU.EX2 R128, R2 ;  /* 0x0000000200807308 */ /* 0x0004680000000800 */
[--C-:B--2---:R-:W-:Y:S06]  /*9600*/  FFMA.FTZ R2, R216, c[0x0][0x2d0], -R3.reuse ;  /* 0x0000b400d8027a23 */ /* 0x104fec0000010803 */
[----:B------:R2:W2:Y:S01]  /*9610*/  MUFU.EX2 R124, R2 ;  /* 0x00000002007c7308 */ /* 0x0004a20000000800 */
[C---:B-1----:R-:W-:Y:S08]  /*9620*/  HMMA.16816.F32.BF16 R20, R104.reuse, R108, R20 ;  /* 0x0000006c6814723c */ /* 0x042ff00000041814 */
[C---:B------:R-:W-:Y:S01]  /*9630*/  HMMA.16816.F32.BF16 R24, R104.reuse, R110, R24 ;  /* 0x0000006e6818723c */ /* 0x040fe20000041818 */
[----:B------:R-:W1:Y:S03]  /*9640*/  LDSM.16.MT88.4 R108, [R249] ;  /* 0x00000000f96c783b */ /* 0x000e660000004200 */
[----:B--2---:R-:W-:Y:S02]  /*9650*/  FADD.FTZ R2, R115, R116 ;  /* 0x0000007473027221 */ /* 0x004fe40000010000 */
[----:B------:R-:W-:Y:S04]  /*9660*/  FFMA.FTZ R116, R130, c[0x0][0x2d0], -R3 ;  /* 0x0000b40082747a23 */ /* 0x000fe80000010803 */
[----:B------:R-:W-:Y:S01]  /*9670*/  MUFU.EX2 R130, R116 ;  /* 0x0000007400827308 */ /* 0x000fe20000000800 */
        /* <DEDUP_REMOVED lines=26> */
[----:B------:R-:W1:Y:S06]  /*9820*/  LDSM.16.MT88.4 R108, [R224+0x800] ;  /* 0x00080000e06c783b */ /* 0x000e6c0000004200 */
[----:B------:R-:W-:Y:S01]  /*9830*/  FADD.FTZ R104, R113, R122 ;  /* 0x0000007a71687221 */ /* 0x000fe20000010000 */
[----:B---3--:R-:W-:Y:S01]  /*9840*/  F2FP.BF16.PACK_AB R105, R119, R117 ;  /* 0x000000757769723e */ /* 0x008fe200000010ff */
[----:B-----5:R-:W-:Y:S03]  /*9850*/  FADD.FTZ R122, R0, R2 ;  /* 0x00000002007a7221 */ /* 0x020fe60000010000 */
[----:B------:R-:W-:Y:S01]  /*9860*/  FADD.FTZ R123, R114, R104 ;  /* 0x00000068727b7221 */ /* 0x000fe20000010000 */
[----:B------:R-:W-:Y:S01]  /*9870*/  F2FP.BF16.PACK_AB R106, R128, R118 ;  /* 0x00000076806a723e */ /* 0x000fe200000010ff */
[----:B------:R-:W-:Y:S01]  /*9880*/  LDSM.16.MT88.4 R112, [R228+0x1000] ;  /* 0x00100000e470783b */ /* 0x000fe20000004200 */
[----:B------:R-:W-:Y:S01]  /*9890*/  F2FP.BF16.PACK_AB R104, R120, R0 ;  /* 0x000000007868723e */ /* 0x000fe200000010ff */
[----:B------:R-:W-:Y:S01]  /*98a0*/  FFMA.FTZ R0, R125, c[0x0][0x2d0], -R103 ;  /* 0x0000b4007d007a23 */ /* 0x000fe20000010867 */
[C---:B------:R-:W-:Y:S01]  /*98b0*/  F2FP.BF16.PACK_AB R107, R124.reuse, R121 ;  /* 0x000000797c6b723e */ /* 0x040fe200000010ff */
[----:B------:R-:W-:Y:S02]  /*98c0*/  FADD.FTZ R2, R117, R123 ;  /* 0x0000007b75027221 */ /* 0x000fe40000010000 */
[----:B------:R2:W3:Y:S02]  /*98d0*/  MUFU.EX2 R125, R0 ;  /* 0x00000000007d7308 */ /* 0x0004e40000000800 */
[----:B------:R-:W-:Y:S04]  /*98e0*/  FADD.FTZ R2, R119, R2 ;  /* 0x0000000277027221 */ /* 0x000fe80000010000 */
[----:B------:R-:W-:Y:S04]  /*98f0*/  FADD.FTZ R2, R121, R2 ;  /* 0x0000000279027221 */ /* 0x000fe80000010000 */
[----:B------:R-:W-:Y:S01]  /*9900*/  FADD.FTZ R124, R124, R2 ;  /* 0x000000027c7c7221 */ /* 0x000fe20000010000 */
[C---:B-1----:R-:W-:Y:S03]  /*9910*/  HMMA.16816.F32.BF16 R4, R104.reuse, R108, R4 ;  /* 0x0000006c6804723c */ /* 0x042fe60000041804 */
[----:B--2---:R-:W-:Y:S01]  /*9920*/  FFMA.FTZ R0, R154, c[0x0][0x2d0], -R103 ;  /* 0x0000b4009a007a23 */ /* 0x004fe20000010867 */
[----:B------:R-:W-:Y:S02]  /*9930*/  MOV R154, R147 ;  /* 0x00000093009a7202 */ /* 0x000fe40000000f00 */
[----:B------:R-:W-:Y:S01]  /*9940*/  MOV R147, R127 ;  /* 0x0000007f00937202 */ /* 0x000fe20000000f00 */
[----:B------:R1:W2:Y:S01]  /*9950*/  MUFU.EX2 R129, R0 ;  /* 0x0000000000817308 */ /* 0x0002a20000000800 */
[C---:B------:R-:W-:Y:S01]  /*9960*/  HMMA.16816.F32.BF16 R8, R104.reuse, R110, R8 ;  /* 0x0000006e6808723c */ /* 0x040fe20000041808 */
[----:B------:R-:W5:Y:S03]  /*9970*/  LDSM.16.MT88.4 R108, [R228+0x800] ;  /* 0x00080000e46c783b */ /* 0x000f660000004200 */
[--C-:B-1----:R-:W-:Y:S01]  /*9980*/  FFMA.FTZ R0, R223, c[0x0][0x2d0], -R3.reuse ;  /* 0x0000b400df007a23 */ /* 0x102fe20000010803 */
[----:B------:R-:W-:Y:S04]  /*9990*/  IADD3 R223, R218, -0x1, RZ ;  /* 0xffffffffdadf7810 */ /* 0x000fe80007ffe0ff */
[----:B------:R1:W-:Y:S01]  /*99a0*/  MUFU.EX2 R126, R0 ;  /* 0x00000000007e7308 */ /* 0x0003e20000000800 */
[C---:B-----5:R-:W-:Y:S08]  /*99b0*/  HMMA.16816.F32.BF16 R12, R104.reuse, R108, R12 ;  /* 0x0000006c680c723c */ /* 0x060ff0000004180c */
[C---:B------:R-:W-:Y:S01]  /*99c0*/  HMMA.16816.F32.BF16 R16, R104.reuse, R110, R16 ;  /* 0x0000006e6810723c */ /* 0x040fe20000041810 */
[----:B------:R-:W5:Y:S03]  /*99d0*/  LDSM.16.MT88.4 R108, [R227+0x800] ;  /* 0x00080000e36c783b */ /* 0x000f660000004200 */
[----:B-1----:R-:W-:Y:S04]  /*99e0*/  FFMA.FTZ R0, R222, c[0x0][0x2d0], -R3 ;  /* 0x0000b400de007a23 */ /* 0x002fe80000010803 */
[----:B------:R1:W-:Y:S04]  /*99f0*/  MUFU.EX2 R127, R0 ;  /* 0x00000000007f7308 */ /* 0x0003e80000000800 */
[----:B-1----:R-:W-:Y:S01]  /*9a00*/  FFMA.FTZ R0, R209, c[0x0][0x2d0], -R103 ;  /* 0x0000b400d1007a23 */ /* 0x002fe20000010867 */
[----:B------:R-:W-:Y:S01]  /*9a10*/  MOV R209, R155 ;  /* 0x0000009b00d17202 */ /* 0x000fe20000000f00 */
[----:B------:R-:W-:Y:S01]  /*9a20*/  IMAD.MOV.U32 R155, RZ, RZ, R151 ;  /* 0x000000ffff9b7224 */ /* 0x000fe200078e0097 */
[----:B------:R-:W-:Y:S02]  /*9a30*/  MOV R151, R150 ;  /* 0x0000009600977202 */ /* 0x000fe40000000f00 */
[----:B------:R-:W-:Y:S01]  /*9a40*/  MOV R150, R135 ;  /* 0x0000008700967202 */ /* 0x000fe20000000f00 */
[----:B------:R-:W-:Y:S02]  /*9a50*/  IMAD.MOV.U32 R135, RZ, RZ, R131 ;  /* 0x000000ffff877224 */ /* 0x000fe400078e0083 */
[----:B------:R1:W1:Y:S01]  /*9a60*/  MUFU.EX2 R131, R0 ;  /* 0x0000000000837308 */ /* 0x0002620000000800 */
[C---:B-----5:R-:W-:Y:S08]  /*9a70*/  HMMA.16816.F32.BF16 R20, R104.reuse, R108, R20 ;  /* 0x0000006c6814723c */ /* 0x060ff00000041814 */
[C---:B------:R-:W-:Y:S01]  /*9a80*/  HMMA.16816.F32.BF16 R24, R104.reuse, R110, R24 ;  /* 0x0000006e6818723c */ /* 0x040fe20000041818 */
[----:B------:R-:W5:Y:S03]  /*9a90*/  LDSM.16.MT88.4 R108, [R230+0x800] ;  /* 0x00080000e66c783b */ /* 0x000f660000004200 */
[----:B-1----:R-:W-:Y:S04]  /*9aa0*/  FFMA.FTZ R0, R141, c[0x0][0x2d0], -R103 ;  /* 0x0000b4008d007a23 */ /* 0x002fe80000010867 */
[----:B------:R1:W1:Y:S01]  /*9ab0*/  MUFU.EX2 R141, R0 ;  /* 0x00000000008d7308 */ /* 0x0002620000000800 */
[C---:B-----5:R-:W-:Y:S03]  /*9ac0*/  HMMA.16816.F32.BF16 R28, R104.reuse, R108, R28 ;  /* 0x0000006c681c723c */ /* 0x060fe6000004181c */
[----:B-1----:R-:W-:Y:S01]  /*9ad0*/  FFMA.FTZ R0, R209, c[0x0][0x2d0], -R3 ;  /* 0x0000b400d1007a23 */ /* 0x002fe20000010803 */
[----:B------:R-:W-:Y:S02]  /*9ae0*/  MOV R209, R151 ;  /* 0x0000009700d17202 */ /* 0x000fe40000000f00 */
[----:B------:R-:W-:Y:S01]  /*9af0*/  MOV R151, R135 ;  /* 0x0000008700977202 */ /* 0x000fe20000000f00 */
[----:B------:R-:W-:Y:S01]  /*9b00*/  IMAD.MOV.U32 R135, RZ, RZ, R140 ;  /* 0x000000ffff877224 */ /* 0x000fe200078e008c */
[C---:B------:R-:W-:Y:S01]  /*9b10*/  HMMA.16816.F32.BF16 R32, R104.reuse, R110, R32 ;  /* 0x0000006e6820723c */ /* 0x040fe20000041820 */
[----:B------:R-:W1:Y:S01]  /*9b20*/  LDSM.16.MT88.4 R108, [R224+0x3800] ;  /* 0x00380000e06c783b */ /* 0x000e620000004200 */
[----:B------:R5:W-:Y:S02]  /*9b30*/  MUFU.EX2 R140, R0 ;  /* 0x00000000008c7308 */ /* 0x000be40000000800 */
[----:B-----5:R-:W-:Y:S04]  /*9b40*/  FADD.FTZ R0, R120, R122 ;  /* 0x0000007a78007221 */ /* 0x020fe80000010000 */
[----:B------:R-:W-:Y:S02]  /*9b50*/  FADD.FTZ R123, R118, R0 ;  /* 0x00000000767b7221 */ /* 0x000fe40000010000 */
[----:B------:R-:W-:Y:S02]  /*9b60*/  LDSM.16.MT88.4 R116, [R228+0x1800] ;  /* 0x00180000e474783b */ /* 0x000fe40000004200 */
[----:B------:R-:W-:Y:S02]  /*9b70*/  FFMA.FTZ R0, R133, c[0x0][0x2d0], -R103 ;  /* 0x0000b40085007a23 */ /* 0x000fe40000010867 */
[----:B------:R-:W-:Y:S02]  /*9b80*/  FADD.FTZ R123, R128, R123 ;  /* 0x0000007b807b7221 */ /* 0x000fe40000010000 */
[----:B------:R-:W-:Y:S01]  /*9b90*/  FFMA.FTZ R128, R136, c[0x0][0x2d0], -R3 ;  /* 0x0000b40088807a23 */ /* 0x000fe20000010803 */
[----:B------:R5:W4:Y:S01]  /*9ba0*/  MUFU.EX2 R133, R0 ;  /* 0x0000000000857308 */ /* 0x000b220000000800 */
[----:B---3--:R-:W-:Y:S01]  /*9bb0*/  FADD.FTZ R2, R125, R123 ;  /* 0x0000007b7d027221 */ /* 0x008fe20000010000 */
[C---:B-1----:R-:W-:Y:S03]  /*9bc0*/  HMMA.16816.F32.BF16 R36, R104.reuse, R108, R36 ;  /* 0x0000006c6824723c */ /* 0x042fe60000041824 */
[----:B--2---:R-:W-:Y:S04]  /*9bd0*/  FADD.FTZ R2, R129, R2 ;  /* 0x0000000281027221 */ /* 0x004fe80000010000 */
[----:B------:R-:W-:Y:S01]  /*9be0*/  FADD.FTZ R2, R131, R2 ;  /* 0x0000000283027221 */ /* 0x000fe20000010000 */
[C---:B------:R-:W-:Y:S01]  /*9bf0*/  HMMA.16816.F32.BF16 R40, R104.reuse, R110, R40 ;  /* 0x0000006e6828723c */ /* 0x040fe20000041828 */
[----:B------:R-:W1:Y:S03]  /*9c00*/  LDSM.16.MT88.4 R108, [R228+0x3800] ;  /* 0x00380000e46c783b */ /* 0x000e660000004200 */
[----:B------:R-:W-:Y:S02]  /*9c10*/  FADD.FTZ R2, R141, R2 ;  /* 0x000000028d027221 */ /* 0x000fe40000010000 */
[----:B-----5:R-:W-:Y:S02]  /*9c20*/  FFMA.FTZ R0, R135, c[0x0][0x2d0], -R103 ;  /* 0x0000b40087007a23 */ /* 0x020fe40000010867 */
[----:B----4-:R-:W-:Y:S02]  /*9c30*/  FADD.FTZ R2, R133, R2 ;  /* 0x0000000285027221 */ /* 0x010fe40000010000 */
[----:B------:R-:W2:Y:S01]  /*9c40*/  MUFU.EX2 R135, R0 ;  /* 0x0000000000877308 */ /* 0x000ea20000000800 */
[C---:B-1----:R-:W-:Y:S03]  /*9c50*/  HMMA.16816.F32.BF16 R44, R104.reuse, R108, R44 ;  /* 0x0000006c682c723c */ /* 0x042fe6000004182c */
[----:B--2---:R-:W-:Y:S02]  /*9c60*/  FADD.FTZ R2, R135, R2 ;  /* 0x0000000287027221 */ /* 0x004fe40000010000 */
[--C-:B------:R-:W-:Y:S01]  /*9c70*/  FFMA.FTZ R0, R151, c[0x0][0x2d0], -R3.reuse ;  /* 0x0000b40097007a23 */ /* 0x100fe20000010803 */
[----:B------:R-:W-:Y:S02]  /*9c80*/  MOV R151, R132 ;  /* 0x0000008400977202 */ /* 0x000fe40000000f00 */
[C---:B------:R-:W-:Y:S01]  /*9c90*/  HMMA.16816.F32.BF16 R48, R104.reuse, R110, R48 ;  /* 0x0000006e6830723c */ /* 0x040fe20000041830 */
[----:B------:R-:W1:Y:S01]  /*9ca0*/  LDSM.16.MT88.4 R108, [R227+0x3800] ;  /* 0x00380000e36c783b */ /* 0x000e620000004200 */
[----:B------:R2:W-:Y:S02]  /*9cb0*/  MUFU.EX2 R132, R0 ;  /* 0x0000000000847308 */ /* 0x0005e40000000800 */
[----:B--2---:R-:W-:Y:S01]  /*9cc0*/  FFMA.FTZ R0, R150, c[0x0][0x2d0], -R3 ;  /* 0x0000b40096007a23 */ /* 0x004fe20000010803 */
[----:B------:R-:W-:Y:S01]  /*9cd0*/  MOV R150, R147 ;  /* 0x0000009300967202 */ /* 0x000fe20000000f00 */
[----:B------:R-:W-:Y:S01]  /*9ce0*/  IMAD.MOV.U32 R147, RZ, RZ, R146 ;  /* 0x000000ffff937224 */ /* 0x000fe200078e0092 */
[----:B------:R-:W-:Y:S02]  /*9cf0*/  MOV R146, R143 ;  /* 0x0000008f00927202 */ /* 0x000fe40000000f00 */
[----:B------:R-:W-:Y:S03]  /*9d00*/  MOV R143, R142 ;  /* 0x0000008e008f7202 */ /* 0x000fe60000000f00 */
[--C-:B------:R-:W-:Y:S02]  /*9d10*/  FFMA.FTZ R120, R147, c[0x0][0x2d0], -R103.reuse ;  /* 0x0000b40093787a23 */ /* 0x100fe40000010867 */
[--C-:B------:R-:W-:Y:S02]  /*9d20*/  FFMA.FTZ R121, R146, c[0x0][0x2d0], -R103.reuse ;  /* 0x0000b40092797a23 */ /* 0x100fe40000010867 */
[----:B------:R-:W-:Y:S01]  /*9d30*/  FFMA.FTZ R122, R143, c[0x0][0x2d0], -R103 ;  /* 0x0000b4008f7a7a23 */ /* 0x000fe20000010867 */
[----:B------:R-:W-:Y:S01]  /*9d40*/  MUFU.EX2 R216, R120 ;  /* 0x0000007800d87308 */ /* 0x000fe20000000800 */
[----:B------:R-:W-:Y:S01]  /*9d50*/  IMAD.MOV.U32 R142, RZ, RZ, R139 ;  /* 0x000000ffff8e7224 */ /* 0x000fe200078e008b */
[----:B------:R-:W-:Y:S01]  /*9d60*/  MOV R139, R138 ;  /* 0x0000008a008b7202 */ /* 0x000fe20000000f00 */
[C---:B-1----:R-:W-:Y:S03]  /*9d70*/  HMMA.16816.F32.BF16 R52, R104.reuse, R108, R52 ;  /* 0x0000006c6834723c */ /* 0x042fe60000041834 */
[----:B------:R-:W-:Y:S01]  /*9d80*/  MOV R138, R134 ;  /* 0x00000086008a7202 */ /* 0x000fe20000000f00 */
[--C-:B------:R-:W-:Y:S03]  /*9d90*/  FFMA.FTZ R208, R142, c[0x0][0x2d0], -R103.reuse ;  /* 0x0000b4008ed07a23 */ /* 0x100fe60000010867 */
[----:B------:R-:W-:Y:S01]  /*9da0*/  MUFU.EX2 R215, R121 ;  /* 0x0000007900d77308 */ /* 0x000fe20000000800 */
[C---:B------:R-:W-:Y:S01]  /*9db0*/  HMMA.16816.F32.BF16 R56, R104.reuse, R110, R56 ;  /* 0x0000006e6838723c */ /* 0x040fe20000041838 */
[----:B------:R-:W1:Y:S03]  /*9dc0*/  LDSM.16.MT88.4 R108, [R230+0x3800] ;  /* 0x00380000e66c783b */ /* 0x000e660000004200 */
[--C-:B------:R-:W-:Y:S05]  /*9dd0*/  FFMA.FTZ R166, R138, c[0x0][0x2d0], -R103.reuse ;  /* 0x0000b4008aa67a23 */ /* 0x100fea0000010867 */
[----:B------:R2:W-:Y:S10]  /*9de0*/  MUFU.EX2 R212, R122 ;  /* 0x0000007a00d47308 */ /* 0x0005f40000000800 */
[----:B------:R3:W-:Y:S10]  /*9df0*/  MUFU.EX2 R134, R0 ;  /* 0x0000000000867308 */ /* 0x0007f40000000800 */
[----:B------:R-:W-:Y:S01]  /*9e00*/  MUFU.EX2 R208, R208 ;  /* 0x000000d000d07308 */ /* 0x000fe20000000800 */
[----:B--2---:R-:W-:Y:S09]  /*9e10*/  LDSM.16.MT88.4 R120, [R227+0x2000] ;  /* 0x00200000e378783b */ /* 0x004ff20000004200 */
[----:B------:R-:W-:Y:S01]  /*9e20*/  MUFU.EX2 R166, R166 ;  /* 0x000000a600a67308 */ /* 0x000fe20000000800 */
[C---:B-1----:R-:W-:Y:S03]  /*9e30*/  HMMA.16816.F32.BF16 R60, R104.reuse, R108, R60 ;  /* 0x0000006c683c723c */ /* 0x042fe6000004183c */
[--C-:B---3--:R-:W-:Y:S02]  /*9e40*/  FFMA.FTZ R0, R209, c[0x0][0x2d0], -R103.reuse ;  /* 0x0000b400d1007a23 */ /* 0x108fe40000010867 */
[--C-:B------:R-:W-:Y:S02]  /*9e50*/  FFMA.FTZ R209, R139, c[0x0][0x2d0], -R103.reuse ;  /* 0x0000b4008bd17a23 */ /* 0x100fe40000010867 */
[----:B------:R-:W-:Y:S01]  /*9e60*/  LDSM.16.MT88.4 R136, [R230+0x2800] ;  /* 0x00280000e688783b */ /* 0x000fe20000004200 */
[C---:B------:R-:W-:Y:S01]  /*9e70*/  HMMA.16816.F32.BF16 R64, R104.reuse, R110, R64 ;  /* 0x0000006e6840723c */ /* 0x040fe20000041840 */
[----:B------:R1:W2:Y:S06]  /*9e80*/  MUFU.EX2 R222, R0 ;  /* 0x0000000000de7308 */ /* 0x0002ac0000000800 */
[----:B------:R-:W3:Y:S04]  /*9e90*/  LDSM.16.MT88.4 R108, [R224+0x6800] ;  /* 0x00680000e06c783b */ /* 0x000ee80000004200 */
[----:B------:R-:W-:Y:S01]  /*9ea0*/  MUFU.EX2 R209, R209 ;  /* 0x000000d100d17308 */ /* 0x000fe20000000800 */
[----:B-1----:R-:W-:Y:S02]  /*9eb0*/  FFMA.FTZ R0, R155, c[0x0][0x2d0], -R103 ;  /* 0x0000b4009b007a23 */ /* 0x002fe40000010867 */
[----:B--2---:R-:W-:Y:S07]  /*9ec0*/  FADD.FTZ R2, R222, R2 ;  /* 0x00000002de027221 */ /* 0x004fee0000010000 */
[----:B------:R1:W2:Y:S01]  /*9ed0*/  MUFU.EX2 R221, R0 ;  /* 0x0000000000dd7308 */ /* 0x0002a20000000800 */
[C---:B---3--:R-:W-:Y:S03]  /*9ee0*/  HMMA.16816.F32.BF16 R68, R104.reuse, R108, R68 ;  /* 0x0000006c6844723c */ /* 0x048fe60000041844 */
[--C-:B-1----:R-:W-:Y:S05]  /*9ef0*/  FFMA.FTZ R0, R154, c[0x0][0x2d0], -R3.reuse ;  /* 0x0000b4009a007a23 */ /* 0x102fea0000010803 */
[C---:B------:R-:W-:Y:S01]  /*9f00*/  HMMA.16816.F32.BF16 R72, R104.reuse, R110, R72 ;  /* 0x0000006e6848723c */ /* 0x040fe20000041848 */
[----:B------:R-:W1:Y:S01]  /*9f10*/  LDSM.16.MT88.4 R108, [R228+0x6800] ;  /* 0x00680000e46c783b */ /* 0x000e620000004200 */
[----:B------:R3:W-:Y:S02]  /*9f20*/  MUFU.EX2 R220, R0 ;  /* 0x0000000000dc7308 */ /* 0x0007e40000000800 */
[----:B--2---:R-:W-:Y:S02]  /*9f30*/  FADD.FTZ R2, R221, R2 ;  /* 0x00000002dd027221 */ /* 0x004fe40000010000 */
[----:B---3--:R-:W-:Y:S06]  /*9f40*/  FFMA.FTZ R0, R151, c[0x0][0x2d0], -R3 ;  /* 0x0000b40097007a23 */ /* 0x008fec0000010803 */
[----:B------:R2:W-:Y:S01]  /*9f50*/  MUFU.EX2 R219, R0 ;  /* 0x0000000000db7308 */ /* 0x0005e20000000800 */
[C---:B-1----:R-:W-:Y:S08]  /*9f60*/  HMMA.16816.F32.BF16 R76, R104.reuse, R108, R76 ;  /* 0x0000006c684c723c */ /* 0x042ff0000004184c */
[C---:B------:R-:W-:Y:S01]  /*9f70*/  HMMA.16816.F32.BF16 R80, R104.reuse, R110, R80 ;  /* 0x0000006e6850723c */ /* 0x040fe20000041850 */
[----:B------:R-:W1:Y:S03]  /*9f80*/  LDSM.16.MT88.4 R108, [R227+0x6800] ;  /* 0x00680000e36c783b */ /* 0x000e660000004200 */
[--C-:B--2---:R-:W-:Y:S02]  /*9f90*/  FFMA.FTZ R0, R150, c[0x0][0x2d0], -R103.reuse ;  /* 0x0000b40096007a23 */ /* 0x104fe40000010867 */
[----:B------:R-:W-:Y:S02]  /*9fa0*/  FFMA.FTZ R103, R153, c[0x0][0x2d0], -R103 ;  /* 0x0000b40099677a23 */ /* 0x000fe40000010867 */
[----:B------:R2:W3:Y:S10]  /*9fb0*/  MUFU.EX2 R217, R0 ;  /* 0x0000000000d97308 */ /* 0x0004f40000000800 */
[----:B------:R-:W-:Y:S10]  /*9fc0*/  MUFU.EX2 R164, R103 ;  /* 0x0000006700a47308 */ /* 0x000ff40000000800 */
[----:B------:R-:W-:Y:S01]  /*9fd0*/  MUFU.EX2 R103, R128 ;  /* 0x0000008000677308 */ /* 0x000fe20000000800 */
[--C-:B--2---:R-:W-:Y:S02]  /*9fe0*/  FFMA.FTZ R0, R152, c[0x0][0x2d0], -R3.reuse ;  /* 0x0000b40098007a23 */ /* 0x104fe40000010803 */
[----:B------:R-:W-:Y:S01]  /*9ff0*/  LDSM.16.MT88.4 R152, [R228+0x5800] ;  /* 0x00580000e498783b */ /* 0x000fe20000004200 */
[----:B---3--:R-:W-:Y:S06]  /*a000*/  FADD.FTZ R2, R217, R2 ;  /* 0x00000002d9027221 */ /* 0x008fec0000010000 */
[----:B------:R2:W3:Y:S01]  /*a010*/  MUFU.EX2 R213, R0 ;  /* 0x0000000000d57308 */ /* 0x0004e20000000800 */
[----:B------:R-:W-:Y:S01]  /*a020*/  FADD.FTZ R2, R216, R2 ;  /* 0x00000002d8027221 */ /* 0x000fe20000010000 */
[C---:B-1----:R-:W-:Y:S03]  /*a030*/  HMMA.16816.F32.BF16 R84, R104.reuse, R108, R84 ;  /* 0x0000006c6854723c */ /* 0x042fe60000041854 */
[----:B------:R-:W-:Y:S04]  /*a040*/  FADD.FTZ R2, R215, R2 ;  /* 0x00000002d7027221 */ /* 0x000fe80000010000 */
[----:B------:R-:W-:Y:S01]  /*a050*/  FADD.FTZ R2, R212, R2 ;  /* 0x00000002d4027221 */ /* 0x000fe20000010000 */
[C---:B------:R-:W-:Y:S01]  /*a060*/  HMMA.16816.F32.BF16 R88, R104.reuse, R110, R88 ;  /* 0x0000006e6858723c */ /* 0x040fe20000041858 */
[----:B------:R-:W1:Y:S03]  /*a070*/  LDSM.16.MT88.4 R108, [R230+0x6800] ;  /* 0x00680000e66c783b */ /* 0x000e660000004200 */
[----:B------:R-:W-:Y:S02]  /*a080*/  FADD.FTZ R2, R208, R2 ;  /* 0x00000002d0027221 */ /* 0x000fe40000010000 */
[--C-:B--2---:R-:W-:Y:S04]  /*a090*/  FFMA.FTZ R0, R149, c[0x0][0x2d0], -R3.reuse ;  /* 0x0000b40095007a23 */ /* 0x104fe80000010803 */
[----:B------:R2:W4:Y:S01]  /*a0a0*/  MUFU.EX2 R214, R0 ;  /* 0x0000000000d67308 */ /* 0x0005220000000800 */
[C---:B-1----:R-:W-:Y:S03]  /*a0b0*/  HMMA.16816.F32.BF16 R92, R104.reuse, R108, R92 ;  /* 0x0000006c685c723c */ /* 0x042fe6000004185c */
[--C-:B--2---:R-:W-:Y:S06]  /*a0c0*/  FFMA.FTZ R0, R148, c[0x0][0x2d0], -R3.reuse ;  /* 0x0000b40094007a23 */ /* 0x104fec0000010803 */
[----:B------:R1:W2:Y:S01]  /*a0d0*/  MUFU.EX2 R211, R0 ;  /* 0x0000000000d37308 */ /* 0x0002a20000000800 */
[----:B------:R-:W-:Y:S01]  /*a0e0*/  HMMA.16816.F32.BF16 R96, R104, R110, R96 ;  /* 0x0000006e6860723c */ /* 0x000fe20000041860 */
[----:B------:R-:W5:Y:S06]  /*a0f0*/  LDSM.16.MT88.4 R108, [R224+0x1000] ;  /* 0x00100000e06c783b */ /* 0x000f6c0000004200 */
[----:B------:R-:W-:Y:S02]  /*a100*/  F2FP.BF16.PACK_AB R104, R129, R125 ;  /* 0x0000007d8168723e */ /* 0x000fe400000010ff */
[----:B------:R-:W-:Y:S03]  /*a110*/  F2FP.BF16.PACK_AB R105, R127, R126 ;  /* 0x0000007e7f69723e */ /* 0x000fe600000010ff */
[----:B------:R-:W-:Y:S02]  /*a120*/  F2FP.BF16.PACK_AB R106, R141, R131 ;  /* 0x000000838d6a723e */ /* 0x000fe400000010ff */
[----:B------:R-:W-:Y:S01]  /*a130*/  F2FP.BF16.PACK_AB R107, R140, R130 ;  /* 0x000000828c6b723e */ /* 0x000fe200000010ff */
[--C-:B-1----:R-:W-:Y:S02]  /*a140*/  FFMA.FTZ R0, R145, c[0x0][0x2d0], -R3.reuse ;  /* 0x0000b40091007a23 */ /* 0x102fe40000010803 */
[----:B------:R-:W-:Y:S01]  /*a150*/  LDSM.16.MT88.4 R144, [R224+0x5800] ;  /* 0x00580000e090783b */ /* 0x000fe20000004200 */
[----:B------:R-:W-:Y:S01]  /*a160*/  FFMA.FTZ R3, R102, c[0x0][0x2d0], -R3 ;  /* 0x0000b40066037a23 */ /* 0x000fe20000010803 */
[----:B------:R1:W1:Y:S10]  /*a170*/  MUFU.EX2 R210, R0 ;  /* 0x0000000000d27308 */ /* 0x0002740000000800 */
[----:B------:R2:W2:Y:S01]  /*a180*/  MUFU.EX2 R102, R3 ;  /* 0x0000000300667308 */ /* 0x0004a20000000800 */
[C---:B-----5:R-:W-:Y:S08]  /*a190*/  HMMA.16816.F32.BF16 R4, R104.reuse, R108, R4 ;  /* 0x0000006c6804723c */ /* 0x060ff00000041804 */
[C---:B------:R-:W-:Y:S01]  /*a1a0*/  HMMA.16816.F32.BF16 R8, R104.reuse, R110, R8 ;  /* 0x0000006e6808723c */ /* 0x040fe20000041808 */
[----:B------:R-:W5:Y:S03]  /*a1b0*/  LDSM.16.MT88.4 R108, [R227+0x1000] ;  /* 0x00100000e36c783b */ /* 0x000f660000004200 */
[----:B-1----:R-:W-:Y:S04]  /*a1c0*/  FADD.FTZ R0, R126, R124 ;  /* 0x0000007c7e007221 */ /* 0x002fe80000010000 */
[C---:B------:R-:W-:Y:S04]  /*a1d0*/  HMMA.16816.F32.BF16 R12, R104.reuse, R112, R12 ;  /* 0x00000070680c723c */ /* 0x040fe8000004180c */
[----:B------:R-:W-:Y:S02]  /*a1e0*/  FADD.FTZ R0, R127, R0 ;  /* 0x000000007f007221 */ /* 0x000fe40000010000 */
[----:B------:R-:W-:Y:S02]  /*a1f0*/  LDSM.16.MT88.4 R124, [R228+0x5000] ;  /* 0x00500000e47c783b */ /* 0x000fe40000004200 */
[C---:B------:R-:W-:Y:S04]  /*a200*/  HMMA.16816.F32.BF16 R16, R104.reuse, R114, R16 ;  /* 0x000000726810723c */ /* 0x040fe80000041810 */
[----:B------:R-:W-:Y:S02]  /*a210*/  FADD.FTZ R0, R130, R0 ;  /* 0x0000000082007221 */ /* 0x000fe40000010000 */
[----:B------:R-:W1:Y:S02]  /*a220*/  LDSM.16.MT88.4 R112, [R230+0x1000] ;  /* 0x00100000e670783b */ /* 0x000e640000004200 */
[----:B------:R-:W-:Y:S04]  /*a230*/  FADD.FTZ R0, R140, R0 ;  /* 0x000000008c007221 */ /* 0x000fe80000010000 */
[----:B------:R-:W-:Y:S02]  /*a240*/  FADD.FTZ R0, R132, R0 ;  /* 0x0000000084007221 */ /* 0x000fe40000010000 */
[----:B------:R-:W-:Y:S02]  /*a250*/  LDSM.16.MT88.4 R128, [R227+0x2800] ;  /* 0x00280000e380783b */ /* 0x000fe40000004200 */
[----:B------:R-:W-:Y:S04]  /*a260*/  FADD.FTZ R0, R134, R0 ;  /* 0x0000000086007221 */ /* 0x000fe80000010000 */
[----:B------:R-:W-:Y:S04]  /*a270*/  FADD.FTZ R0, R220, R0 ;  /* 0x00000000dc007221 */ /* 0x000fe80000010000 */
[----:B------:R-:W-:Y:S01]  /*a280*/  FADD.FTZ R0, R219, R0 ;  /* 0x00000000db007221 */ /* 0x000fe20000010000 */
[C---:B-----5:R-:W-:Y:S03]  /*a290*/  HMMA.16816.F32.BF16 R20, R104.reuse, R108, R20 ;  /* 0x0000006c6814723c */ /* 0x060fe60000041814 */
[----:B---3--:R-:W-:Y:S04]  /*a2a0*/  FADD.FTZ R0, R213, R0 ;  /* 0x00000000d5007221 */ /* 0x008fe80000010000 */
[----:B----4-:R-:W-:Y:S01]  /*a2b0*/  FADD.FTZ R0, R214, R0 ;  /* 0x00000000d6007221 */ /* 0x010fe20000010000 */
[C---:B------:R-:W-:Y:S01]  /*a2c0*/  HMMA.16816.F32.BF16 R24, R104.reuse, R110, R24 ;  /* 0x0000006e6818723c */ /* 0x040fe20000041818 */
[----:B------:R-:W3:Y:S03]  /*a2d0*/  LDSM.16.MT88.4 R108, [R224+0x4000] ;  /* 0x00400000e06c783b */ /* 0x000ee60000004200 */
[----:B--2---:R-:W-:Y:S04]  /*a2e0*/  FADD.FTZ R0, R211, R0 ;  /* 0x00000000d3007221 */ /* 0x004fe80000010000 */
[----:B------:R-:W-:Y:S04]  /*a2f0*/  FADD.FTZ R0, R210, R0 ;  /* 0x00000000d2007221 */ /* 0x000fe80000010000 */
[----:B------:R-:W-:Y:S01]  /*a300*/  FADD.FTZ R3, R165, R0 ;  /* 0x00000000a5037221 */ /* 0x000fe20000010000 */
[C---:B-1----:R-:W-:Y:S03]  /*a310*/  HMMA.16816.F32.BF16 R28, R104.reuse, R112, R28 ;  /* 0x00000070681c723c */ /* 0x042fe6000004181c */
[----:B------:R-:W-:Y:S02]  /*a320*/  FADD.FTZ R0, R209, R2 ;  /* 0x00000002d1007221 */ /* 0x000fe40000010000 */
[----:B------:R-:W-:Y:S02]  /*a330*/  FADD.FTZ R3, R167, R3 ;  /* 0x00000003a7037221 */ /* 0x000fe40000010000 */
[----:B------:R-:W-:Y:S01]  /*a340*/  FADD.FTZ R2, R166, R0 ;  /* 0x00000000a6027221 */ /* 0x000fe20000010000 */
[C---:B------:R-:W-:Y:S01]  /*a350*/  HMMA.16816.F32.BF16 R32, R104.reuse, R114, R32 ;  /* 0x000000726820723c */ /* 0x040fe20000041820 */
[----:B------:R-:W1:Y:S03]  /*a360*/  LDSM.16.MT88.4 R112, [R228+0x4000] ;  /* 0x00400000e470783b */ /* 0x000e660000004200 */
[----:B------:R-:W-:Y:S02]  /*a370*/  FADD.FTZ R2, R164, R2 ;  /* 0x00000002a4027221 */ /* 0x000fe40000010000 */
[----:B------:R-:W-:Y:S06]  /*a380*/  FADD.FTZ R0, R103, R3 ;  /* 0x0000000367007221 */ /* 0x000fec0000010000 */
[----:B------:R-:W-:Y:S01]  /*a390*/  FADD.FTZ R0, R102, R0 ;  /* 0x0000000066007221 */ /* 0x000fe20000010000 */
[C---:B---3--:R-:W-:Y:S08]  /*a3a0*/  HMMA.16816.F32.BF16 R36, R104.reuse, R108, R36 ;  /* 0x0000006c6824723c */ /* 0x048ff00000041824 */
[C---:B------:R-:W-:Y:S01]  /*a3b0*/  HMMA.16816.F32.BF16 R40, R104.reuse, R110, R40 ;  /* 0x0000006e6828723c */ /* 0x040fe20000041828 */
[----:B------:R-:W2:Y:S07]  /*a3c0*/  LDSM.16.MT88.4 R108, [R227+0x4000] ;  /* 0x00400000e36c783b */ /* 0x000eae0000004200 */
[C---:B-1----:R-:W-:Y:S08]  /*a3d0*/  HMMA.16816.F32.BF16 R44, R104.reuse, R112, R44 ;  /* 0x00000070682c723c */ /* 0x042ff0000004182c */
[C---:B------:R-:W-:Y:S01]  /*a3e0*/  HMMA.16816.F32.BF16 R48, R104.reuse, R114, R48 ;  /* 0x000000726830723c */ /* 0x040fe20000041830 */
[----:B------:R-:W1:Y:S07]  /*a3f0*/  LDSM.16.MT88.4 R112, [R230+0x4000] ;  /* 0x00400000e670783b */ /* 0x000e6e0000004200 */
[C---:B--2---:R-:W-:Y:S08]  /*a400*/  HMMA.16816.F32.BF16 R52, R104.reuse, R108, R52 ;  /* 0x0000006c6834723c */ /* 0x044ff00000041834 */
        /* <DEDUP_REMOVED lines=15> */
[----:B------:R-:W-:Y:S01]  /*a500*/  HMMA.16816.F32.BF16 R96, R104, R114, R96 ;  /* 0x000000726860723c */ /* 0x000fe20000041860 */
[----:B------:R-:W1:Y:S06]  /*a510*/  LDSM.16.MT88.4 R112, [R227+0x1800] ;  /* 0x00180000e370783b */ /* 0x000e6c0000004200 */
[----:B------:R-:W-:Y:S02]  /*a520*/  F2FP.BF16.PACK_AB R104, R135, R133 ;  /* 0x000000858768723e */ /* 0x000fe400000010ff */
[----:B------:R-:W-:Y:S03]  /*a530*/  F2FP.BF16.PACK_AB R105, R134, R132 ;  /* 0x000000848669723e */ /* 0x000fe600000010ff */
[----:B------:R-:W-:Y:S02]  /*a540*/  F2FP.BF16.PACK_AB R106, R221, R222 ;  /* 0x000000dedd6a723e */ /* 0x000fe400000010ff */
[----:B------:R-:W-:Y:S07]  /*a550*/  F2FP.BF16.PACK_AB R107, R219, R220 ;  /* 0x000000dcdb6b723e */ /* 0x000fee00000010ff */
[C---:B--2---:R-:W-:Y:S08]  /*a560*/  HMMA.16816.F32.BF16 R4, R104.reuse, R108, R4 ;  /* 0x0000006c6804723c */ /* 0x044ff00000041804 */
        /* <DEDUP_REMOVED lines=47> */
[----:B------:R-:W4:Y:S07]  /*a860*/  LDSM.16.MT88.4 R120, [R230+0x5000] ;  /* 0x00500000e678783b */ /* 0x000f2e0000004200 */
[C---:B-1----:R-:W-:Y:S08]  /*a870*/  HMMA.16816.F32.BF16 R28, R104.reuse, R112, R28 ;  /* 0x00000070681c723c */ /* 0x042ff0000004181c */
[C---:B------:R-:W-:Y:S01]  /*a880*/  HMMA.16816.F32.BF16 R32, R104.reuse, R114, R32 ;  /* 0x000000726820723c */ /* 0x040fe20000041820 */
[----:B------:R-:W-:Y:S07]  /*a890*/  LDSM.16.MT88.4 R112, [R228+0x8000] ;  /* 0x00800000e470783b */ /* 0x000fee0000004200 */
[C---:B--2---:R-:W-:Y:S08]  /*a8a0*/  HMMA.16816.F32.BF16 R36, R104.reuse, R108, R36 ;  /* 0x0000006c6824723c */ /* 0x044ff00000041824 */
[C---:B------:R-:W-:Y:S01]  /*a8b0*/  HMMA.16816.F32.BF16 R40, R104.reuse, R110, R40 ;  /* 0x0000006e6828723c */ /* 0x040fe20000041828 */
[----:B------:R-:W1:Y:S07]  /*a8c0*/  LDSM.16.MT88.4 R108, [R224+0x8000] ;  /* 0x00800000e06c783b */ /* 0x000e6e0000004200 */
[C---:B------:R-:W-:Y:S08]  /*a8d0*/  HMMA.16816.F32.BF16 R44, R104.reuse, R124, R44 ;  /* 0x0000007c682c723c */ /* 0x040ff0000004182c */
[C---:B------:R-:W-:Y:S01]  /*a8e0*/  HMMA.16816.F32.BF16 R48, R104.reuse, R126, R48 ;  /* 0x0000007e6830723c */ /* 0x040fe20000041830 */
[----:B------:R-:W2:Y:S07]  /*a8f0*/  LDSM.16.MT88.4 R124, [R227+0x8000] ;  /* 0x00800000e37c783b */ /* 0x000eae0000004200 */
[C---:B---3--:R-:W-:Y:S08]  /*a900*/  HMMA.16816.F32.BF16 R52, R104.reuse, R116, R52 ;  /* 0x000000746834723c */ /* 0x048ff00000041834 */
[C---:B------:R-:W-:Y:S01]  /*a910*/  HMMA.16816.F32.BF16 R56, R104.reuse, R118, R56 ;  /* 0x000000766838723c */ /* 0x040fe20000041838 */
[----:B------:R-:W3:Y:S07]  /*a920*/  LDSM.16.MT88.4 R116, [R230+0x8000] ;  /* 0x00800000e674783b */ /* 0x000eee0000004200 */
[C---:B----4-:R-:W-:Y:S08]  /*a930*/  HMMA.16816.F32.BF16 R60, R104.reuse, R120, R60 ;  /* 0x00000078683c723c */ /* 0x050ff0000004183c */
[C---:B------:R-:W-:Y:S01]  /*a940*/  HMMA.16816.F32.BF16 R64, R104.reuse, R122, R64 ;  /* 0x0000007a6840723c */ /* 0x040fe20000041840 */
[----:B------:R-:W-:Y:S07]  /*a950*/  LDSM.16.MT88.4 R120, [R228+0x2800] ;  /* 0x00280000e478783b */ /* 0x000fee0000004200 */
[C---:B-1----:R-:W-:Y:S08]  /*a960*/  HMMA.16816.F32.BF16 R68, R104.reuse, R108, R68 ;  /* 0x0000006c6844723c */ /* 0x042ff00000041844 */
[C---:B------:R-:W-:Y:S08]  /*a970*/  HMMA.16816.F32.BF16 R72, R104.reuse, R110, R72 ;  /* 0x0000006e6848723c */ /* 0x040ff00000041848 */
[C---:B------:R-:W-:Y:S08]  /*a980*/  HMMA.16816.F32.BF16 R76, R104.reuse, R112, R76 ;  /* 0x00000070684c723c */ /* 0x040ff0000004184c */
[C---:B------:R-:W-:Y:S01]  /*a990*/  HMMA.16816.F32.BF16 R80, R104.reuse, R114, R80 ;  /* 0x000000726850723c */ /* 0x040fe20000041850 */
[----:B------:R-:W1:Y:S07]  /*a9a0*/  LDSM.16.MT88.4 R112, [R224+0x2800] ;  /* 0x00280000e070783b */ /* 0x000e6e0000004200 */
[C---:B--2---:R-:W-:Y:S08]  /*a9b0*/  HMMA.16816.F32.BF16 R84, R104.reuse, R124, R84 ;  /* 0x0000007c6854723c */ /* 0x044ff00000041854 */
[C---:B------:R-:W-:Y:S08]  /*a9c0*/  HMMA.16816.F32.BF16 R88, R104.reuse, R126, R88 ;  /* 0x0000007e6858723c */ /* 0x040ff00000041858 */
[C---:B---3--:R-:W-:Y:S08]  /*a9d0*/  HMMA.16816.F32.BF16 R92, R104.reuse, R116, R92 ;  /* 0x00000074685c723c */ /* 0x048ff0000004185c */
[----:B------:R-:W-:Y:S07]  /*a9e0*/  HMMA.16816.F32.BF16 R96, R104, R118, R96 ;  /* 0x000000766860723c */ /* 0x000fee0000041860 */
[----:B------:R-:W-:Y:S02]  /*a9f0*/  F2FP.BF16.PACK_AB R104, R209, R208 ;  /* 0x000000d0d168723e */ /* 0x000fe400000010ff */
[----:B------:R-:W-:Y:S03]  /*aa00*/  F2FP.BF16.PACK_AB R105, R167, R165 ;  /* 0x000000a5a769723e */ /* 0x000fe600000010ff */
[----:B------:R-:W-:Y:S02]  /*aa10*/  F2FP.BF16.PACK_AB R106, R164, R166 ;  /* 0x000000a6a46a723e */ /* 0x000fe400000010ff */
[----:B------:R-:W-:Y:S02]  /*aa20*/  F2FP.BF16.PACK_AB R107, R102, R103 ;  /* 0x00000067666b723e */ /* 0x000fe400000010ff */
[----:B------:R-:W-:Y:S05]  /*aa30*/  MOV R103, R101 ;  /* 0x0000006500677202 */ /* 0x000fea0000000f00 */
[C---:B-1----:R-:W-:Y:S01]  /*aa40*/  HMMA.16816.F32.BF16 R108, R104.reuse, R112, R4 ;  /* 0x00000070686c723c */ /* 0x042fe20000041804 */
[----:B------:R-:W1:Y:S07]  /*aa50*/  LDSM.16.MT88.4 R4, [R227+0x5800] ;  /* 0x00580000e304783b */ /* 0x000e6e0000004200 */
[C---:B------:R-:W-:Y:S01]  /*aa60*/  HMMA.16816.F32.BF16 R112, R104.reuse, R114, R8 ;  /* 0x000000726870723c */ /* 0x040fe20000041808 */
[----:B------:R-:W2:Y:S07]  /*aa70*/  LDSM.16.MT88.4 R8, [R230+0x5800] ;  /* 0x00580000e608783b */ /* 0x000eae0000004200 */
[C---:B------:R-:W-:Y:S01]  /*aa80*/  HMMA.16816.F32.BF16 R116, R104.reuse, R120, R12 ;  /* 0x000000786874723c */ /* 0x040fe2000004180c */
[----:B------:R-:W3:Y:S07]  /*aa90*/  LDSM.16.MT88.4 R12, [R224+0x8800] ;  /* 0x00880000e00c783b */ /* 0x000eee0000004200 */
[C---:B------:R-:W-:Y:S01]  /*aaa0*/  HMMA.16816.F32.BF16 R120, R104.reuse, R122, R16 ;  /* 0x0000007a6878723c */ /* 0x040fe20000041810 */
[----:B------:R-:W4:Y:S07]  /*aab0*/  LDSM.16.MT88.4 R16, [R228+0x8800] ;  /* 0x00880000e410783b */ /* 0x000f2e0000004200 */
[C---:B------:R-:W-:Y:S01]  /*aac0*/  HMMA.16816.F32.BF16 R124, R104.reuse, R128, R20 ;  /* 0x00000080687c723c */ /* 0x040fe20000041814 */
[----:B------:R-:W2:Y:S07]  /*aad0*/  LDSM.16.MT88.4 R20, [R227+0x8800] ;  /* 0x00880000e314783b */ /* 0x000eae0000004200 */
[C---:B------:R-:W-:Y:S01]  /*aae0*/  HMMA.16816.F32.BF16 R128, R104.reuse, R130, R24 ;  /* 0x000000826880723c */ /* 0x040fe20000041818 */
[----:B------:R-:W1:Y:S07]  /*aaf0*/  LDSM.16.MT88.4 R24, [R230+0x8800] ;  /* 0x00880000e618783b */ /* 0x000e6e0000004200 */
[C---:B------:R-:W-:Y:S01]  /*ab00*/  HMMA.16816.F32.BF16 R132, R104.reuse, R136, R28 ;  /* 0x000000886884723c */ /* 0x040fe2000004181c */
[----:B------:R-:W5:Y:S04]  /*ab10*/  LDL R31, [R1+0x10] ;  /* 0x00001000011f7983 */ /* 0x000f680000100800 */
[----:B------:R1:W-:Y:S03]  /*ab20*/  STL [R1+0x18], R2 ;  /* 0x0000180201007387 */ /* 0x0003e60000100800 */
[C---:B------:R-:W-:Y:S01]  /*ab30*/  HMMA.16816.F32.BF16 R136, R104.reuse, R138, R32 ;  /* 0x0000008a6888723c */ /* 0x040fe20000041820 */
[----:B------:R1:W-:Y:S04]  /*ab40*/  STL [R1+0x8], R223 ;  /* 0x000008df01007387 */ /* 0x0003e80000100800 */
[----:B------:R1:W-:Y:S03]  /*ab50*/  STL [R1+0x1c], R0 ;  /* 0x00001c0001007387 */ /* 0x0003e60000100800 */
[C---:B------:R-:W-:Y:S08]  /*ab60*/  HMMA.16816.F32.BF16 R140, R104.reuse, R144, R36 ;  /* 0x00000090688c723c */ /* 0x040ff00000041824 */
[C---:B------:R-:W-:Y:S08]  /*ab70*/  HMMA.16816.F32.BF16 R144, R104.reuse, R146, R40 ;  /* 0x000000926890723c */ /* 0x040ff00000041828 */
[C---:B------:R-:W-:Y:S08]  /*ab80*/  HMMA.16816.F32.BF16 R148, R104.reuse, R152, R44 ;  /* 0x000000986894723c */ /* 0x040ff0000004182c */
[C---:B------:R-:W-:Y:S08]  /*ab90*/  HMMA.16816.F32.BF16 R152, R104.reuse, R154, R48 ;  /* 0x0000009a6898723c */ /* 0x040ff00000041830 */
[C---:B-1----:R-:W-:Y:S08]  /*aba0*/  HMMA.16816.F32.BF16 R52, R104.reuse, R4, R52 ;  /* 0x000000046834723c */ /* 0x042ff00000041834 */
[C---:B------:R-:W-:Y:S08]  /*abb0*/  HMMA.16816.F32.BF16 R56, R104.reuse, R6, R56 ;  /* 0x000000066838723c */ /* 0x040ff00000041838 */
[C---:B--2---:R-:W-:Y:S08]  /*abc0*/  HMMA.16816.F32.BF16 R60, R104.reuse, R8, R60 ;  /* 0x00000008683c723c */ /* 0x044ff0000004183c */
[C---:B------:R-:W-:Y:S08]  /*abd0*/  HMMA.16816.F32.BF16 R64, R104.reuse, R10, R64 ;  /* 0x0000000a6840723c */ /* 0x040ff00000041840 */
[C---:B---3--:R-:W-:Y:S08]  /*abe0*/  HMMA.16816.F32.BF16 R68, R104.reuse, R12, R68 ;  /* 0x0000000c6844723c */ /* 0x048ff00000041844 */
[C---:B------:R-:W-:Y:S08]  /*abf0*/  HMMA.16816.F32.BF16 R72, R104.reuse, R14, R72 ;  /* 0x0000000e6848723c */ /* 0x040ff00000041848 */
[C---:B----4-:R-:W-:Y:S08]  /*ac00*/  HMMA.16816.F32.BF16 R76, R104.reuse, R16, R76 ;  /* 0x00000010684c723c */ /* 0x050ff0000004184c */
[C---:B------:R-:W-:Y:S08]  /*ac10*/  HMMA.16816.F32.BF16 R80, R104.reuse, R18, R80 ;  /* 0x000000126850723c */ /* 0x040ff00000041850 */
[C---:B------:R-:W-:Y:S08]  /*ac20*/  HMMA.16816.F32.BF16 R84, R104.reuse, R20, R84 ;  /* 0x000000146854723c */ /* 0x040ff00000041854 */
[C---:B------:R-:W-:Y:S08]  /*ac30*/  HMMA.16816.F32.BF16 R88, R104.reuse, R22, R88 ;  /* 0x000000166858723c */ /* 0x040ff00000041858 */
[C---:B------:R-:W-:Y:S08]  /*ac40*/  HMMA.16816.F32.BF16 R92, R104.reuse, R24, R92 ;  /* 0x00000018685c723c */ /* 0x040ff0000004185c */
[----:B------:R-:W-:Y:S07]  /*ac50*/  HMMA.16816.F32.BF16 R96, R104, R26, R96 ;  /* 0x0000001a6860723c */ /* 0x000fee0000041860 */
[----:B------:R-:W-:Y:S02]  /*ac60*/  MOV R104, R100 ;  /* 0x0000006400687202 */ /* 0x000fe40000000f00 */
[----:B-----5:R-:W-:Y:S03]  /*ac70*/  ISETP.GT.AND P0, PT, R218, R31, PT ;  /* 0x0000001fda00720c */ /* 0x020fe60003f04270 */
[----:B------:R-:W-:Y:S10]  /*ac80*/  IMAD.MOV.U32 R218, RZ, RZ, R223 ;  /* 0x000000ffffda7224 */ /* 0x000ff400078e00df */
[----:B------:R-:W-:-:S05]  /*ac90*/  @P0 BRA `(.L_x_446) ;  /* 0xffffb5c000000947 */ /* 0x000fca000383ffff */
.L_x_445:
[----:B--2---:R-:W2:Y:S02]  /*aca0*/  LDL R0, [R1+0x8] ;  /* 0x0000080001007983 */ /* 0x004ea40000100800 */
[----:B--2---:R-:W-:-:S13]  /*acb0*/  ISETP.GE.AND P0, PT, R0, RZ, PT ;  /* 0x000000ff0000720c */ /* 0x004fda0003f06270 */
[----:B------:R-:W-:Y:S05]  /*acc0*/  @!P0 BRA `(.L_x_447) ;  /* 0x0000418000008947 */ /* 0x000fea0003800000 */
[----:B------:R-:W-:Y:S02]  /*acd0*/  MOV R103, R100 ;  /* 0x0000006400677202 */ /* 0x000fe40000000f00 */
[----:B------:R-:W-:Y:S02]  /*ace0*/  MOV R102, R101 ;  /* 0x0000006500667202 */ /* 0x000fe40000000f00 */
.L_x_448:
[----:B-1----:R-:W2:Y:S01]  /*acf0*/  LDL.64 R2, [R1+0x30] ;  /* 0x0000300001027983 */ /* 0x002ea20000100a00 */
[----:B------:R-:W-:Y:S04]  /*ad00*/  DEPBAR.LE SB0, 0x0 ;  /* 0x000080000000791a */ /* 0x000fe80000000000 */
[----:B------:R-:W-:Y:S01]  /*ad10*/  WARPSYNC 0xffffffff ;  /* 0xffffffff00007948 */ /* 0x000fe20003800000 */
[----:B------:R-:W2:Y:S04]  /*ad20*/  LDL R22, [R1+0x40] ;  /* 0x0000400001167983 */ /* 0x000ea80000100800 */
[----:B------:R1:W-:Y:S04]  /*ad30*/  STL [R1+0xcc], R98 ;  /* 0x0000cc6201007387 */ /* 0x0003e80000100800 */
[----:B------:R-:W-:Y:S08]  /*ad40*/  BAR.SYNC.DEFER_BLOCKING 0x0 ;  /* 0x0000000000007b1d */ /* 0x000ff00000010000 */
[----:B------:R-:W3:Y:S08]  /*ad50*/  LDSM.16.M88.4 R8, [R225] ;  /* 0x00000000e108783b */ /* 0x000ef00000000200 */
[----:B-1----:R-:W4:Y:S04]  /*ad60*/  LDL.LU R98, [R1+0x8] ;  /* 0x0000080001627983 */ /* 0x002f280000300800 */
[----:B------:R1:W-:Y:S04]  /*ad70*/  STL [R1+0xc8], R99 ;  /* 0x0000c86301007387 */ /* 0x0003e80000100800 */
[----:B-----5:R-:W-:Y:S04]  /*ad80*/  STL [R1+0xa0], R252 ;  /* 0x0000a0fc01007387 */ /* 0x020fe80000100800 */
[----:B------:R1:W-:Y:S04]  /*ad90*/  STL [R1+0x9c], R251 ;  /* 0x00009cfb01007387 */ /* 0x0003e80000100800 */
[----:B------:R-:W-:Y:S04]  /*ada0*/  STL [R1+0x98], R250 ;  /* 0x000098fa01007387 */ /* 0x000fe80000100800 */
[----:B------:R-:W1:Y:S08]  /*adb0*/  LDSM.16.M88.4 R16, [R225+0x800] ;  /* 0x00080000e110783b */ /* 0x000e700000000200 */
[----:B------:R-:W2:Y:S01]  /*adc0*/  LDSM.16.M88.4 R24, [R225+0x1000] ;  /* 0x00100000e118783b */ /* 0x000ea20000000200 */
[C---:B---3--:R-:W-:Y:S07]  /*add0*/  HMMA.16816.F32.BF16 R4, R156.reuse, R8, RZ ;  /* 0x000000089c04723c */ /* 0x048fee00000418ff */
[----:B-1----:R-:W3:Y:S01]  /*ade0*/  LDL R99, [R1+0x4] ;  /* 0x0000040001637983 */ /* 0x002ee20000100800 */
[----:B------:R-:W-:Y:S01]  /*adf0*/  MOV R251, 0x6 ;  /* 0x0000000600fb7802 */ /* 0x000fe20000000f00 */
[C---:B------:R-:W-:Y:S02]  /*ae00*/  HMMA.16816.F32.BF16 R8, R156.reuse, R10, RZ ;  /* 0x0000000a9c08723c */ /* 0x040fe400000418ff */
[----:B------:R-:W1:Y:S08]  /*ae10*/  LDSM.16.M88.4 R32, [R225+0x1800] ;  /* 0x00180000e120783b */ /* 0x000e700000000200 */
[----:B------:R-:W1:Y:S08]  /*ae20*/  LDSM.16.M88.4 R40, [R225+0x2000] ;  /* 0x00200000e128783b */ /* 0x000e700000000200 */
[----:B------:R-:W1:Y:S01]  /*ae30*/  LDSM.16.M88.4 R48, [R225+0x2800] ;  /* 0x00280000e130783b */ /* 0x000e620000000200 */
[C---:B------:R-:W-:Y:S07]  /*ae40*/  HMMA.16816.F32.BF16 R12, R156.reuse, R16, RZ ;  /* 0x000000109c0c723c */ /* 0x040fee00000418ff */
[----:B------:R-:W1:Y:S01]  /*ae50*/  LDSM.16.M88.4 R104, [R231] ;  /* 0x00000000e768783b */ /* 0x000e620000000200 */
[C---:B------:R-:W-:Y:S07]  /*ae60*/  HMMA.16816.F32.BF16 R16, R156.reuse, R18, RZ ;  /* 0x000000129c10723c */ /* 0x040fee00000418ff */
[----:B------:R-:W1:Y:S08]  /*ae70*/  LDSM.16.M88.4 R164, [R248] ;  /* 0x00000000f8a4783b */ /* 0x000e700000000200 */
[----:B------:R-:W1:Y:S08]  /*ae80*/  LDSM.16.M88.4 R208, [R247] ;  /* 0x00000000f7d0783b */ /* 0x000e700000000200 */
[----:B------:R-:W1:Y:S08]  /*ae90*/  LDSM.16.M88.4 R212, [R246] ;  /* 0x00000000f6d4783b */ /* 0x000e700000000200 */
[----:B------:R-:W1:Y:S08]  /*aea0*/  LDSM.16.M88.4 R216, [R245] ;  /* 0x00000000f5d8783b */ /* 0x000e700000000200 */
[----:B------:R-:W1:Y:S08]  /*aeb0*/  LDSM.16.M88.4 R220, [R244] ;  /* 0x00000000f4dc783b */ /* 0x000e700000000200 */
        /* <DEDUP_REMOVED lines=8> */
[----:B------:R-:W-:Y:S01]  /*af40*/  STL [R1+0xbc], R159 ;  /* 0x0000bc9f01007387 */ /* 0x000fe20000100800 */
[----:B--2---:R-:W-:Y:S02]  /*af50*/  MOV R3, R22 ;  /* 0x0000001600037202 */ /* 0x004fe40000000f00 */
[----:B----4-:R-:W-:Y:S01]  /*af60*/  SHF.R.S32.HI R0, RZ, 0x1f, R98 ;  /* 0x0000001fff007819 */ /* 0x010fe20000011462 */
[----:B------:R-:W-:Y:S04]  /*af70*/  IMAD.WIDE.U32 R20, R98, c[0x0][0x208], RZ ;  /* 0x0000820062147a25 */ /* 0x000fe800078e00ff */
[----:B------:R-:W-:Y:S02]  /*af80*/  IMAD R0, R0, c[0x0][0x208], RZ ;  /* 0x0000820000007a24 */ /* 0x000fe400078e02ff */
[----:B------:R-:W-:Y:S04]  /*af90*/  IMAD.WIDE.U32 R2, R20, 0x60, R2 ;  /* 0x0000006014027825 */ /* 0x000fe800078e0002 */
[----:B------:R-:W-:Y:S05]  /*afa0*/  IMAD R0, R98, c[0x0][0x20c], R0 ;  /* 0x0000830062007a24 */ /* 0x000fea00078e0200 */
[----:B------:R-:W-:Y:S02]  /*afb0*/  IADD3 R0, R21, R0, RZ ;  /* 0x0000000015007210 */ /* 0x000fe40007ffe0ff */
[C---:B------:R-:W-:Y:S03]  /*afc0*/  HMMA.16816.F32.BF16 R20, R156.reuse, R24, RZ ;  /* 0x000000189c14723c */ /* 0x040fe600000418ff */
[----:B------:R-:W-:Y:S05]  /*afd0*/  IMAD R0, R0, 0x60, RZ ;  /* 0x0000006000007824 */ /* 0x000fea00078e02ff */
[C---:B------:R-:W-:Y:S01]  /*afe0*/  HMMA.16816.F32.BF16 R24, R156.reuse, R26, RZ ;  /* 0x0000001a9c18723c */ /* 0x040fe200000418ff */
[----:B------:R-:W-:Y:S03]  /*aff0*/  IADD3 R44, R3, R0, RZ ;  /* 0x00000000032c7210 */ /* 0x000fe60007ffe0ff */
[C---:B------:R-:W-:Y:S02]  /*b000*/  SHF.L.U32 R0, R2.reuse, 0x1, RZ ;  /* 0x0000000102007819 */ /* 0x040fe400000006ff */
[----:B------:R-:W-:Y:S02]  /*b010*/  SHF.L.U64.HI R44, R2, 0x1, R44 ;  /* 0x00000001022c7819 */ /* 0x000fe4000001022c */
[C---:B-1----:R-:W-:Y:S01]  /*b020*/  HMMA.16816.F32.BF16 R28, R156.reuse, R32, RZ ;  /* 0x000000209c1c723c */ /* 0x042fe200000418ff */
        /* <DEDUP_REMOVED lines=8> */
[----:B---3--:R1:W-:Y:S01]  /*b0b0*/  LDGSTS.E.BYPASS.LTC128B.128 [R99+0x100], [R2.64], !P4 ;  /* 0x0010000002637fae */ /* 0x0083e2000e101d46 */
[----:B------:R-:W-:Y:S02]  /*b0c0*/  IADD3 R0, P0, R0, 0x100, RZ ;  /* 0x0000010000007810 */ /* 0x000fe40007f1e0ff */
[--C-:B------:R-:W-:Y:S02]  /*b0d0*/  IADD3.X R37, RZ, c[0x0][0x1fc], R44.reuse, P1, P5 ;  /* 0x00007f00ff257a10 */ /* 0x100fe40000fea42c */
[----:B------:R-:W-:Y:S03]  /*b0e0*/  IADD3 R46, P1, R0, c[0x0][0x1f8], RZ ;  /* 0x00007e00002e7a10 */ /* 0x000fe60007f3e0ff */
[----:B------:R2:W-:Y:S01]  /*b0f0*/  LDGSTS.E.BYPASS.LTC128B.128 [R99+0x3100], [R36.64], !P3 ;  /* 0x0310000024637fae */ /* 0x0005e2000d901d46 */
[----:B------:R-:W-:Y:S02]  /*b100*/  IADD3.X R47, RZ, c[0x0][0x1fc], R44, P1, P0 ;  /* 0x00007f00ff2f7a10 */ /* 0x000fe40000fe042c */
[----:B------:R-:W-:Y:S04]  /*b110*/  MOV R0, c[0x0][0x208] ;  /* 0x0000820000007a02 */ /* 0x000fe80000000f00 */
[C---:B------:R-:W-:Y:S01]  /*b120*/  SHF.L.U32 R100, R0.reuse, 0x6, RZ ;  /* 0x0000000600647819 */ /* 0x040fe200000006ff */
[----:B------:R3:W-:Y:S01]  /*b130*/  LDGSTS.E.BYPASS.LTC128B.128 [R99+0x6100], [R46.64], !P2 ;  /* 0x061000002e637fae */ /* 0x0007e2000d101d46 */
[----:B------:R-:W-:Y:S02]  /*b140*/  SHF.L.U64.HI R0, R0, R251, c[0x0][0x20c] ;  /* 0x0000830000007619 */ /* 0x000fe400000102fb */
[----:B-1----:R-:W-:Y:S04]  /*b150*/  IADD3 R2, P1, R2, R100, RZ ;  /* 0x0000006402027210 */ /* 0x002fe80007f3e0ff */
[----:B------:R-:W-:Y:S02]  /*b160*/  IADD3.X R3, R3, R0, RZ, P1, !PT ;  /* 0x0000000003037210 */ /* 0x000fe40000ffe4ff */
[----:B------:R-:W-:Y:S01]  /*b170*/  IADD3 R100, P0, R100, R2, RZ ;  /* 0x0000000264647210 */ /* 0x000fe20007f1e0ff */
[C---:B--2---:R-:W-:Y:S02]  /*b180*/  HMMA.16816.F32.BF16 R36, R156.reuse, R40, RZ ;  /* 0x000000289c24723c */ /* 0x044fe400000418ff */
[----:B------:R1:W-:Y:S01]  /*b190*/  LDGSTS.E.BYPASS.LTC128B.128 [R99+0x1100], [R2.64], !P4 ;  /* 0x0110000002637fae */ /* 0x0003e2000e101d46 */
[----:B------:R-:W-:Y:S02]  /*b1a0*/  IADD3.X R101, R0, R3, RZ, P0, !PT ;  /* 0x0000000300657210 */ /* 0x000fe400007fe4ff */
[C---:B------:R-:W-:Y:S02]  /*b1b0*/  ISETP.GT.AND P0, PT, R98.reuse, RZ, PT ;  /* 0x000000ff6200720c */ /* 0x040fe40003f04270 */
[----:B------:R-:W-:Y:S01]  /*b1c0*/  IADD3 R98, R98, -0x1, RZ ;  /* 0xffffffff62627810 */ /* 0x000fe20007ffe0ff */
[C---:B------:R-:W-:Y:S02]  /*b1d0*/  HMMA.16816.F32.BF16 R40, R156.reuse, R42, RZ ;  /* 0x0000002a9c28723c */ /* 0x040fe400000418ff */
[----:B------:R1:W-:Y:S06]  /*b1e0*/  LDGSTS.E.BYPASS.LTC128B.128 [R99+0x4100], [R2.64+0x80], !P3 ;  /* 0x0410008002637fae */ /* 0x0003ec000d901d46 */
[C---:B---3--:R-:W-:Y:S02]  /*b1f0*/  HMMA.16816.F32.BF16 R44, R156.reuse, R48, RZ ;  /* 0x000000309c2c723c */ /* 0x048fe400000418ff */
[----:B------:R1:W-:Y:S06]  /*b200*/  LDGSTS.E.BYPASS.LTC128B.128 [R99+0x7100], [R2.64+0x100], !P2 ;  /* 0x0710010002637fae */ /* 0x0003ec000d101d46 */
[----:B------:R-:W-:Y:S02]  /*b210*/  HMMA.16816.F32.BF16 R48, R156, R50, RZ ;  /* 0x000000329c30723c */ /* 0x000fe400000418ff */
[----:B------:R2:W-:Y:S06]  /*b220*/  LDGSTS.E.BYPASS.LTC128B.128 [R99+0x2100], [R100.64], !P4 ;  /* 0x0210000064637fae */ /* 0x0005ec000e101d46 */
[C---:B------:R-:W-:Y:S02]  /*b230*/  HMMA.16816.F32.BF16 R4, R160.reuse, R104, R4 ;  /* 0x00000068a004723c */ /* 0x040fe40000041804 */
[----:B------:R2:W-:Y:S06]  /*b240*/  LDGSTS.E.BYPASS.LTC128B.128 [R99+0x5100], [R100.64+0x80], !P3 ;  /* 0x0510008064637fae */ /* 0x0005ec000d901d46 */
[C---:B------:R-:W-:Y:S02]  /*b250*/  HMMA.16816.F32.BF16 R8, R160.reuse, R106, R8 ;  /* 0x0000006aa008723c */ /* 0x040fe40000041808 */
[----:B------:R2:W-:Y:S06]  /*b260*/  LDGSTS.E.BYPASS.LTC128B.128 [R99+0x8100], [R100.64+0x100], !P2 ;  /* 0x0810010064637fae */ /* 0x0005ec000d101d46 */
[C---:B------:R-:W-:Y:S02]  /*b270*/  HMMA.16816.F32.BF16 R12, R160.reuse, R164, R12 ;  /* 0x000000a4a00c723c */ /* 0x040fe4000004180c */
[----:B------:R-:W3:Y:S06]  /*b280*/  LDSM.16.M88.4 R104, [R229] ;  /* 0x00000000e568783b */ /* 0x000eec0000000200 */
[C---:B------:R-:W-:Y:S02]  /*b290*/  HMMA.16816.F32.BF16 R16, R160.reuse, R166, R16 ;  /* 0x000000a6a010723c */ /* 0x040fe40000041810 */
[----:B------:R-:W0:Y:S06]  /*b2a0*/  LDGDEPBAR ;  /* 0x00000000000079af */ /* 0x000e2c0000000000 */
[C---:B------:R-:W-:Y:S02]  /*b2b0*/  HMMA.16816.F32.BF16 R20, R160.reuse, R208, R20 ;  /* 0x000000d0a014723c */ /* 0x040fe40000041814 */
[----:B------:R-:W4:Y:S06]  /*b2c0*/  LDSM.16.M88.4 R164, [R229+0x800] ;  /* 0x00080000e5a4783b */ /* 0x000f2c0000000200 */
[C---:B------:R-:W-:Y:S02]  /*b2d0*/  HMMA.16816.F32.BF16 R24, R160.reuse, R210, R24 ;  /* 0x000000d2a018723c */ /* 0x040fe40000041818 */
[----:B------:R-:W1:Y:S06]  /*b2e0*/  LDSM.16.M88.4 R208, [R229+0x1000] ;  /* 0x00100000e5d0783b */ /* 0x000e6c0000000200 */
        /* <DEDUP_REMOVED lines=14> */
[----:B------:R-:W4:Y:S07]  /*b3d0*/  LDSM.16.M88.4 R164, [R226] ;  /* 0x00000000e2a4783b */ /* 0x000f2e0000000200 */
[C---:B-1----:R-:W-:Y:S08]  /*b3e0*/  HMMA.16816.F32.BF16 R20, R168.reuse, R208, R20 ;  /* 0x000000d0a814723c */ /* 0x042ff00000041814 */
[C---:B------:R-:W-:Y:S01]  /*b3f0*/  HMMA.16816.F32.BF16 R24, R168.reuse, R210, R24 ;  /* 0x000000d2a818723c */ /* 0x040fe20000041818 */
[----:B------:R-:W1:Y:S07]  /*b400*/  LDSM.16.M88.4 R208, [R226+0x1000] ;  /* 0x00100000e2d0783b */ /* 0x000e6e0000000200 */
[C---:B------:R-:W-:Y:S08]  /*b410*/  HMMA.16816.F32.BF16 R28, R168.reuse, R212, R28 ;  /* 0x000000d4a81c723c */ /* 0x040ff0000004181c */
[C---:B------:R-:W-:Y:S01]  /*b420*/  HMMA.16816.F32.BF16 R32, R168.reuse, R214, R32 ;  /* 0x000000d6a820723c */ /* 0x040fe20000041820 */
[----:B------:R-:W1:Y:S07]  /*b430*/  LDSM.16.M88.4 R212, [R226+0x1800] ;  /* 0x00180000e2d4783b */ /* 0x000e6e0000000200 */
[C---:B------:R-:W-:Y:S08]  /*b440*/  HMMA.16816.F32.BF16 R36, R168.reuse, R216, R36 ;  /* 0x000000d8a824723c */ /* 0x040ff00000041824 */
        /* <DEDUP_REMOVED lines=8> */
[C---:B------:R-:W-:Y:S08]  /*b4d0*/  HMMA.16816.F32.BF16 R12, R172.reuse, R220, R12 ;  /* 0x000000dcac0c723c */ /* 0x040ff0000004180c */
        /* <DEDUP_REMOVED lines=10> */
[----:B------:R-:W2:Y:S07]  /*b580*/  LDSM.16.M88.4 R216, [R225+0x4800] ;  /* 0x00480000e1d8783b */ /* 0x000eae0000000200 */
[C---:B---3--:R-:W-:Y:S08]  /*b590*/  HMMA.16816.F32.BF16 R44, R172.reuse, R104, R44 ;  /* 0x00000068ac2c723c */ /* 0x048ff0000004182c */
[----:B------:R-:W-:Y:S01]  /*b5a0*/  HMMA.16816.F32.BF16 R48, R172, R106, R48 ;  /* 0x0000006aac30723c */ /* 0x000fe20000041830 */
[----:B------:R-:W3:Y:S07]  /*b5b0*/  LDSM.16.M88.4 R104, [R225+0x5000] ;  /* 0x00500000e168783b */ /* 0x000eee0000000200 */
[C---:B----4-:R-:W-:Y:S08]  /*b5c0*/  HMMA.16816.F32.BF16 R4, R176.reuse, R164, R4 ;  /* 0x000000a4b004723c */ /* 0x050ff00000041804 */
[C---:B------:R-:W-:Y:S01]  /*b5d0*/  HMMA.16816.F32.BF16 R8, R176.reuse, R166, R8 ;  /* 0x000000a6b008723c */ /* 0x040fe20000041808 */
[----:B------:R-:W4:Y:S07]  /*b5e0*/  LDSM.16.M88.4 R164, [R243] ;  /* 0x00000000f3a4783b */ /* 0x000f2e0000000200 */
[C---:B-1----:R-:W-:Y:S08]  /*b5f0*/  HMMA.16816.F32.BF16 R12, R176.reuse, R208, R12 ;  /* 0x000000d0b00c723c */ /* 0x042ff0000004180c */
[C---:B------:R-:W-:Y:S01]  /*b600*/  HMMA.16816.F32.BF16 R16, R176.reuse, R210, R16 ;  /* 0x000000d2b010723c */ /* 0x040fe20000041810 */
[----:B------:R-:W1:Y:S07]  /*b610*/  LDSM.16.M88.4 R208, [R242] ;  /* 0x00000000f2d0783b */ /* 0x000e6e0000000200 */
[C---:B------:R-:W-:Y:S08]  /*b620*/  HMMA.16816.F32.BF16 R20, R176.reuse, R212, R20 ;  /* 0x000000d4b014723c */ /* 0x040ff00000041814 */
[C---:B------:R-:W-:Y:S01]  /*b630*/  HMMA.16816.F32.BF16 R24, R176.reuse, R214, R24 ;  /* 0x000000d6b018723c */ /* 0x040fe20000041818 */
[----:B------:R-:W1:Y:S07]  /*b640*/  LDSM.16.M88.4 R212, [R241] ;  /* 0x00000000f1d4783b */ /* 0x000e6e0000000200 */
[C---:B--2---:R-:W-:Y:S08]  /*b650*/  HMMA.16816.F32.BF16 R28, R176.reuse, R216, R28 ;  /* 0x000000d8b01c723c */ /* 0x044ff0000004181c */
[C---:B------:R-:W-:Y:S01]  /*b660*/  HMMA.16816.F32.BF16 R32, R176.reuse, R218, R32 ;  /* 0x000000dab020723c */ /* 0x040fe20000041820 */
[----:B------:R-:W-:Y:S07]  /*b670*/  LDSM.16.M88.4 R216, [R239] ;  /* 0x00000000efd8783b */ /* 0x000fee0000000200 */
[C---:B---3--:R-:W-:Y:S08]  /*b680*/  HMMA.16816.F32.BF16 R36, R176.reuse, R104, R36 ;  /* 0x00000068b024723c */ /* 0x048ff00000041824 */
[C---:B------:R-:W-:Y:S01]  /*b690*/  HMMA.16816.F32.BF16 R40, R176.reuse, R106, R40 ;  /* 0x0000006ab028723c */ /* 0x040fe20000041828 */
[----:B------:R-:W2:Y:S07]  /*b6a0*/  LDSM.16.M88.4 R104, [R240] ;  /* 0x00000000f068783b */ /* 0x000eae0000000200 */
[C---:B------:R-:W-:Y:S08]  /*b6b0*/  HMMA.16816.F32.BF16 R44, R176.reuse, R220, R44 ;  /* 0x000000dcb02c723c */ /* 0x040ff0000004182c */
[----:B------:R-:W-:Y:S01]  /*b6c0*/  HMMA.16816.F32.BF16 R48, R176, R222, R48 ;  /* 0x000000deb030723c */ /* 0x000fe20000041830 */
[----:B------:R-:W3:Y:S07]  /*b6d0*/  LDSM.16.M88.4 R220, [R238] ;  /* 0x00000000eedc783b */ /* 0x000eee0000000200 */
[C---:B----4-:R-:W-:Y:S08]  /*b6e0*/  HMMA.16816.F32.BF16 R4, R180.reuse, R164, R4 ;  /* 0x000000a4b404723c */ /* 0x050ff00000041804 */
[C---:B------:R-:W-:Y:S01]  /*b6f0*/  HMMA.16816.F32.BF16 R8, R180.reuse, R166, R8 ;  /* 0x000000a6b408723c */ /* 0x040fe20000041808 */
[----:B------:R-:W4:Y:S07]  /*b700*/  LDSM.16.M88.4 R164, [R229+0x3000] ;  /* 0x00300000e5a4783b */ /* 0x000f2e0000000200 */
[C---:B-1----:R-:W-:Y:S08]  /*b710*/  HMMA.16816.F32.BF16 R12, R180.reuse, R208, R12 ;  /* 0x000000d0b40c723c */ /* 0x042ff0000004180c */
[C---:B------:R-:W-:Y:S01]  /*b720*/  HMMA.16816.F32.BF16 R16, R180.reuse, R210, R16 ;  /* 0x000000d2b410723c */ /* 0x040fe20000041810 */
[----:B------:R-:W1:Y:S07]  /*b730*/  LDSM.16.M88.4 R208, [R229+0x3800] ;  /* 0x00380000e5d0783b */ /* 0x000e6e0000000200 */
[C---:B------:R-:W-:Y:S08]  /*b740*/  HMMA.16816.F32.BF16 R20, R180.reuse, R212, R20 ;  /* 0x000000d4b414723c */ /* 0x040ff00000041814 */
[C---:B------:R-:W-:Y:S01]  /*b750*/  HMMA.16816.F32.BF16 R24, R180.reuse, R214, R24 ;  /* 0x000000d6b418723c */ /* 0x040fe20000041818 */
[----:B------:R-:W-:Y:S07]  /*b760*/  LDSM.16.M88.4 R212, [R229+0x4800] ;  /* 0x00480000e5d4783b */ /* 0x000fee0000000200 */
[C---:B--2---:R-:W-:Y:S08]  /*b770*/  HMMA.16816.F32.BF16 R28, R180.reuse, R104, R28 ;  /* 0x00000068b41c723c */ /* 0x044ff0000004181c */
[C---:B------:R-:W-:Y:S01]  /*b780*/  HMMA.16816.F32.BF16 R32, R180.reuse, R106, R32 ;  /* 0x0000006ab420723c */ /* 0x040fe20000041820 */
[----:B------:R-:W2:Y:S07]  /*b790*/  LDSM.16.M88.4 R104, [R229+0x4000] ;  /* 0x00400000e568783b */ /* 0x000eae0000000200 */
[C---:B------:R-:W-:Y:S08]  /*b7a0*/  HMMA.16816.F32.BF16 R36, R180.reuse, R216, R36 ;  /* 0x000000d8b424723c */ /* 0x040ff00000041824 */
[C---:B------:R-:W-:Y:S01]  /*b7b0*/  HMMA.16816.F32.BF16 R40, R180.reuse, R218, R40 ;  /* 0x000000dab428723c */ /* 0x040fe20000041828 */
[----:B------:R-:W2:Y:S07]  /*b7c0*/  LDSM.16.M88.4 R216, [R229+0x5000] ;  /* 0x00500000e5d8783b */ /* 0x000eae0000000200 */
[C---:B---3--:R-:W-:Y:S08]  /*b7d0*/  HMMA.16816.F32.BF16 R44, R180.reuse, R220, R44 ;  /* 0x000000dcb42c723c */ /* 0x048ff0000004182c */
[----:B------:R-:W-:Y:S01]  /*b7e0*/  HMMA.16816.F32.BF16 R48, R180, R222, R48 ;  /* 0x000000deb430723c */ /* 0x000fe20000041830 */
[----:B------:R-:W-:Y:S07]  /*b7f0*/  LDSM.16.M88.4 R220, [R226+0x4000] ;  /* 0x00400000e2dc783b */ /* 0x000fee0000000200 */
[C---:B----4-:R-:W-:Y:S08]  /*b800*/  HMMA.16816.F32.BF16 R4, R184.reuse, R164, R4 ;  /* 0x000000a4b804723c */ /* 0x050ff00000041804 */
[C---:B------:R-:W-:Y:S01]  /*b810*/  HMMA.16816.F32.BF16 R8, R184.reuse, R166, R8 ;  /* 0x000000a6b808723c */ /* 0x040fe20000041808 */
[----:B------:R-:W3:Y:S07]  /*b820*/  LDSM.16.M88.4 R164, [R229+0x5800] ;  /* 0x00580000e5a4783b */ /* 0x000eee0000000200 */
[C---:B-1----:R-:W-:Y:S08]  /*b830*/  HMMA.16816.F32.BF16 R12, R184.reuse, R208, R12 ;  /* 0x000000d0b80c723c */ /* 0x042ff0000004180c */
[C---:B------:R-:W-:Y:S01]  /*b840*/  HMMA.16816.F32.BF16 R16, R184.reuse, R210, R16 ;  /* 0x000000d2b810723c */ /* 0x040fe20000041810 */
[----:B------:R-:W-:Y:S07]  /*b850*/  LDSM.16.M88.4 R208, [R226+0x3800] ;  /* 0x00380000e2d0783b */ /* 0x000fee0000000200 */
[C---:B--2---:R-:W-:Y:S08]  /*b860*/  HMMA.16816.F32.BF16 R20, R184.reuse, R104, R20 ;  /* 0x00000068b814723c */ /* 0x044ff00000041814 */
[C---:B------:R-:W-:Y:S01]  /*b870*/  HMMA.16816.F32.BF16 R24, R184.reuse, R106, R24 ;  /* 0x0000006ab818723c */ /* 0x040fe20000041818 */
[----:B------:R-:W1:Y:S07]  /*b880*/  LDSM.16.M88.4 R104, [R226+0x3000] ;  /* 0x00300000e268783b */ /* 0x000e6e0000000200 */
[C---:B------:R-:W-:Y:S08]  /*b890*/  HMMA.16816.F32.BF16 R28, R184.reuse, R212, R28 ;  /* 0x000000d4b81c723c */ /* 0x040ff0000004181c */
[C---:B------:R-:W-:Y:S01]  /*b8a0*/  HMMA.16816.F32.BF16 R32, R184.reuse, R214, R32 ;  /* 0x000000d6b820723c */ /* 0x040fe20000041820 */
[----:B------:R-:W2:Y:S07]  /*b8b0*/  LDSM.16.M88.4 R212, [R226+0x4800] ;  /* 0x00480000e2d4783b */ /* 0x000eae0000000200 */
[C---:B------:R-:W-:Y:S08]  /*b8c0*/  HMMA.16816.F32.BF16 R36, R184.reuse, R216, R36 ;  /* 0x000000d8b824723c */ /* 0x040ff00000041824 */
[C---:B------:R-:W-:Y:S01]  /*b8d0*/  HMMA.16816.F32.BF16 R40, R184.reuse, R218, R40 ;  /* 0x000000dab828723c */ /* 0x040fe20000041828 */
[----:B------:R-:W4:Y:S07]  /*b8e0*/  LDSM.16.M88.4 R216, [R226+0x5000] ;  /* 0x00500000e2d8783b */ /* 0x000f2e0000000200 */
[C---:B---3--:R-:W-:Y:S08]  /*b8f0*/  HMMA.16816.F32.BF16 R44, R184.reuse, R164, R44 ;  /* 0x000000a4b82c723c */ /* 0x048ff0000004182c */
[----:B------:R-:W-:Y:S01]  /*b900*/  HMMA.16816.F32.BF16 R48, R184, R166, R48 ;  /* 0x000000a6b830723c */ /* 0x000fe20000041830 */
[----:B------:R-:W-:Y:S07]  /*b910*/  LDSM.16.M88.4 R164, [R225+0x6000] ;  /* 0x00600000e1a4783b */ /* 0x000fee0000000200 */
[C---:B-1----:R-:W-:Y:S08]  /*b920*/  HMMA.16816.F32.BF16 R4, R188.reuse, R104, R4 ;  /* 0x00000068bc04723c */ /* 0x042ff00000041804 */
[C---:B------:R-:W-:Y:S01]  /*b930*/  HMMA.16816.F32.BF16 R8, R188.reuse, R106, R8 ;  /* 0x0000006abc08723c */ /* 0x040fe20000041808 */
[----:B------:R-:W1:Y:S07]  /*b940*/  LDSM.16.M88.4 R104, [R226+0x5800] ;  /* 0x00580000e268783b */ /* 0x000e6e0000000200 */
[C---:B------:R-:W-:Y:S08]  /*b950*/  HMMA.16816.F32.BF16 R12, R188.reuse, R208, R12 ;  /* 0x000000d0bc0c723c */ /* 0x040ff0000004180c */
[C---:B------:R-:W-:Y:S01]  /*b960*/  HMMA.16816.F32.BF16 R16, R188.reuse, R210, R16 ;  /* 0x000000d2bc10723c */ /* 0x040fe20000041810 */
[----:B------:R-:W3:Y:S07]  /*b970*/  LDSM.16.M88.4 R208, [R225+0x6800] ;  /* 0x00680000e1d0783b */ /* 0x000eee0000000200 */
[C---:B------:R-:W-:Y:S08]  /*b980*/  HMMA.16816.F32.BF16 R20, R188.reuse, R220, R20 ;  /* 0x000000dcbc14723c */ /* 0x040ff00000041814 */
[C---:B------:R-:W-:Y:S01]  /*b990*/  HMMA.16816.F32.BF16 R24, R188.reuse, R222, R24 ;  /* 0x000000debc18723c */ /* 0x040fe20000041818 */
[----:B------:R-:W3:Y:S07]  /*b9a0*/  LDSM.16.M88.4 R220, [R225+0x7000] ;  /* 0x00700000e1dc783b */ /* 0x000eee0000000200 */
[C---:B--2---:R-:W-:Y:S08]  /*b9b0*/  HMMA.16816.F32.BF16 R28, R188.reuse, R212, R28 ;  /* 0x000000d4bc1c723c */ /* 0x044ff0000004181c */
[C---:B------:R-:W-:Y:S01]  /*b9c0*/  HMMA.16816.F32.BF16 R32, R188.reuse, R214, R32 ;  /* 0x000000d6bc20723c */ /* 0x040fe20000041820 */
[----:B------:R-:W2:Y:S07]  /*b9d0*/  LDSM.16.M88.4 R212, [R225+0x7800] ;  /* 0x00780000e1d4783b */ /* 0x000eae0000000200 */
[C---:B----4-:R-:W-:Y:S08]  /*b9e0*/  HMMA.16816.F32.BF16 R36, R188.reuse, R216, R36 ;  /* 0x000000d8bc24723c */ /* 0x050ff00000041824 */
[C---:B------:R-:W-:Y:S01]  /*b9f0*/  HMMA.16816.F32.BF16 R40, R188.reuse, R218, R40 ;  /* 0x000000dabc28723c */ /* 0x040fe20000041828 */
[----:B------:R-:W-:Y:S07]  /*ba00*/  LDSM.16.M88.4 R216, [R236] ;  /* 0x00000000ecd8783b */ /* 0x000fee0000000200 */
[C---:B-1----:R-:W-:Y:S08]  /*ba10*/  HMMA.16816.F32.BF16 R44, R188.reuse, R104, R44 ;  /* 0x00000068bc2c723c */ /* 0x042ff0000004182c */
[----:B------:R-:W-:Y:S01]  /*ba20*/  HMMA.16816.F32.BF16 R48, R188, R106, R48 ;  /* 0x0000006abc30723c */ /* 0x000fe20000041830 */
[----:B------:R-:W1:Y:S07]  /*ba30*/  LDSM.16.M88.4 R104, [R225+0x8000] ;  /* 0x00800000e168783b */ /* 0x000e6e0000000200 */
[C---:B------:R-:W-:Y:S08]  /*ba40*/  HMMA.16816.F32.BF16 R4, R192.reuse, R164, R4 ;  /* 0x000000a4c004723c */ /* 0x040ff00000041804 */
[C---:B------:R-:W-:Y:S01]  /*ba50*/  HMMA.16816.F32.BF16 R8, R192.reuse, R166, R8 ;  /* 0x000000a6c008723c */ /* 0x040fe20000041808 */
[----:B------:R-:W4:Y:S07]  /*ba60*/  LDSM.16.M88.4 R164, [R225+0x8800] ;  /* 0x00880000e1a4783b */ /* 0x000f2e0000000200 */
[C---:B---3--:R-:W-:Y:S08]  /*ba70*/  HMMA.16816.F32.BF16 R12, R192.reuse, R208, R12 ;  /* 0x000000d0c00c723c */ /* 0x048ff0000004180c */
[C---:B------:R-:W-:Y:S01]  /*ba80*/  HMMA.16816.F32.BF16 R16, R192.reuse, R210, R16 ;  /* 0x000000d2c010723c */ /* 0x040fe20000041810 */
[----:B------:R-:W3:Y:S07]  /*ba90*/  LDSM.16.M88.4 R208, [R237] ;  /* 0x00000000edd0783b */ /* 0x000eee0000000200 */
[C---:B------:R-:W-:Y:S08]  /*baa0*/  HMMA.16816.F32.BF16 R20, R192.reuse, R220, R20 ;  /* 0x000000dcc014723c */ /* 0x040ff00000041814 */
[C---:B------:R-:W-:Y:S01]  /*bab0*/  HMMA.16816.F32.BF16 R24, R192.reuse, R222, R24 ;  /* 0x000000dec018723c */ /* 0x040fe20000041818 */
[----:B------:R-:W3:Y:S07]  /*bac0*/  LDSM.16.M88.4 R220, [R235] ;  /* 0x00000000ebdc783b */ /* 0x000eee0000000200 */
[C---:B--2---:R-:W-:Y:S08]  /*bad0*/  HMMA.16816.F32.BF16 R28, R192.reuse, R212, R28 ;  /* 0x000000d4c01c723c */ /* 0x044ff0000004181c */
[C---:B------:R-:W-:Y:S01]  /*bae0*/  HMMA.16816.F32.BF16 R32, R192.reuse, R214, R32 ;  /* 0x000000d6c020723c */ /* 0x040fe20000041820 */
[----:B------:R-:W-:Y:S07]  /*baf0*/  LDSM.16.M88.4 R212, [R229+0x6000] ;  /* 0x00600000e5d4783b */ /* 0x000fee0000000200 */
[C---:B-1----:R-:W-:Y:S08]  /*bb00*/  HMMA.16816.F32.BF16 R36, R192.reuse, R104, R36 ;  /* 0x00000068c024723c */ /* 0x042ff00000041824 */
[C---:B------:R-:W-:Y:S01]  /*bb10*/  HMMA.16816.F32.BF16 R40, R192.reuse, R106, R40 ;  /* 0x0000006ac028723c */ /* 0x040fe20000041828 */
[----:B------:R-:W1:Y:S07]  /*bb20*/  LDSM.16.M88.4 R104, [R234] ;  /* 0x00000000ea68783b */ /* 0x000e6e0000000200 */
[C---:B----4-:R-:W-:Y:S08]  /*bb30*/  HMMA.16816.F32.BF16 R44, R192.reuse, R164, R44 ;  /* 0x000000a4c02c723c */ /* 0x050ff0000004182c */
[----:B------:R-:W-:Y:S01]  /*bb40*/  HMMA.16816.F32.BF16 R48, R192, R166, R48 ;  /* 0x000000a6c030723c */ /* 0x000fe20000041830 */
[----:B------:R-:W2:Y:S07]  /*bb50*/  LDSM.16.M88.4 R164, [R233] ;  /* 0x00000000e9a4783b */ /* 0x000eae0000000200 */
[C---:B---3--:R-:W-:Y:S08]  /*bb60*/  HMMA.16816.F32.BF16 R4, R196.reuse, R208, R4 ;  /* 0x000000d0c404723c */ /* 0x048ff00000041804 */
[C---:B------:R-:W-:Y:S01]  /*bb70*/  HMMA.16816.F32.BF16 R8, R196.reuse, R210, R8 ;  /* 0x000000d2c408723c */ /* 0x040fe20000041808 */
[----:B------:R-:W3:Y:S07]  /*bb80*/  LDSM.16.M88.4 R208, [R232] ;  /* 0x00000000e8d0783b */ /* 0x000eee0000000200 */
[C---:B------:R-:W-:Y:S08]  /*bb90*/  HMMA.16816.F32.BF16 R12, R196.reuse, R216, R12 ;  /* 0x000000d8c40c723c */ /* 0x040ff0000004180c */
        /* <DEDUP_REMOVED lines=8> */
[C---:B--2---:R-:W-:Y:S08]  /*bc20*/  HMMA.16816.F32.BF16 R36, R196.reuse, R164, R36 ;  /* 0x000000a4c424723c */ /* 0x044ff00000041824 */
[C---:B------:R-:W-:Y:S01]  /*bc30*/  HMMA.16816.F32.BF16 R40, R196.reuse, R166, R40 ;  /* 0x000000a6c428723c */ /* 0x040fe20000041828 */
[----:B------:R-:W2:Y:S07]  /*bc40*/  LDSM.16.M88.4 R164, [R229+0x7800] ;  /* 0x00780000e5a4783b */ /* 0x000eae0000000200 */
[C---:B---3--:R-:W-:Y:S08]  /*bc50*/  HMMA.16816.F32.BF16 R44, R196.reuse, R208, R44 ;  /* 0x000000d0c42c723c */ /* 0x048ff0000004182c */
[----:B------:R-:W-:Y:S01]  /*bc60*/  HMMA.16816.F32.BF16 R48, R196, R210, R48 ;  /* 0x000000d2c430723c */ /* 0x000fe20000041830 */
[----:B------:R-:W3:Y:S07]  /*bc70*/  LDSM.16.M88.4 R208, [R229+0x8000] ;  /* 0x00800000e5d0783b */ /* 0x000eee0000000200 */
[C---:B------:R-:W-:Y:S08]  /*bc80*/  HMMA.16816.F32.BF16 R4, R200.reuse, R212, R4 ;  /* 0x000000d4c804723c */ /* 0x040ff00000041804 */
[C---:B------:R-:W-:Y:S01]  /*bc90*/  HMMA.16816.F32.BF16 R8, R200.reuse, R214, R8 ;  /* 0x000000d6c808723c */ /* 0x040fe20000041808 */
[----:B------:R-:W3:Y:S07]  /*bca0*/  LDSM.16.M88.4 R212, [R229+0x8800] ;  /* 0x00880000e5d4783b */ /* 0x000eee0000000200 */
[C---:B----4-:R-:W-:Y:S08]  /*bcb0*/  HMMA.16816.F32.BF16 R12, R200.reuse, R216, R12 ;  /* 0x000000d8c80c723c */ /* 0x050ff0000004180c */
[C---:B------:R-:W-:Y:S08]  /*bcc0*/  HMMA.16816.F32.BF16 R16, R200.reuse, R218, R16 ;  /* 0x000000dac810723c */ /* 0x040ff00000041810 */
[C---:B-1----:R-:W-:Y:S08]  /*bcd0*/  HMMA.16816.F32.BF16 R20, R200.reuse, R104, R20 ;  /* 0x00000068c814723c */ /* 0x042ff00000041814 */
[C---:B------:R-:W-:Y:S01]  /*bce0*/  HMMA.16816.F32.BF16 R24, R200.reuse, R106, R24 ;  /* 0x0000006ac818723c */ /* 0x040fe20000041818 */
[----:B------:R-:W1:Y:S07]  /*bcf0*/  LDSM.16.M88.4 R104, [R226+0x6800] ;  /* 0x00680000e268783b */ /* 0x000e6e0000000200 */
[C---:B--2---:R-:W-:Y:S08]  /*bd00*/  HMMA.16816.F32.BF16 R28, R200.reuse, R164, R28 ;  /* 0x000000a4c81c723c */ /* 0x044ff0000004181c */
[C---:B------:R-:W-:Y:S08]  /*bd10*/  HMMA.16816.F32.BF16 R32, R200.reuse, R166, R32 ;  /* 0x000000a6c820723c */ /* 0x040ff00000041820 */
[C---:B---3--:R-:W-:Y:S08]  /*bd20*/  HMMA.16816.F32.BF16 R36, R200.reuse, R208, R36 ;  /* 0x000000d0c824723c */ /* 0x048ff00000041824 */
[C---:B------:R-:W-:Y:S08]  /*bd30*/  HMMA.16816.F32.BF16 R40, R200.reuse, R210, R40 ;  /* 0x000000d2c828723c */ /* 0x040ff00000041828 */
[C---:B------:R-:W-:Y:S08]  /*bd40*/  HMMA.16816.F32.BF16 R44, R200.reuse, R212, R44 ;  /* 0x000000d4c82c723c */ /* 0x040ff0000004182c */
        /* <DEDUP_REMOVED lines=38> */
[----:B------:R-:W4:Y:S01]  /*bfb0*/  MUFU.TANH R212, R14 ;  /* 0x0000000e00d47308 */ /* 0x000f220000002400 */
[C---:B-1----:R-:W-:Y:S01]  /*bfc0*/  HMMA.16816.F32.BF16 R20, R204.reuse, R4, R20 ;  /* 0x00000004cc14723c */ /* 0x042fe20000041814 */
[----:B--2---:R-:W1:Y:S02]  /*bfd0*/  LDSM.16.M88.4 R8, [R226+0x7800] ;  /* 0x00780000e208783b */ /* 0x004e640000000200 */
[----:B------:R-:W-:Y:S06]  /*bfe0*/  FMNMX.FTZ R2, R209, R2, !PT ;  /* 0x00000002d1027209 */ /* 0x000fec0007810000 */
[----:B------:R-:W2:Y:S01]  /*bff0*/  MUFU.TANH R107, R13 ;  /* 0x0000000d006b7308 */ /* 0x000ea20000002400 */
[C---:B------:R-:W-:Y:S01]  /*c000*/  HMMA.16816.F32.BF16 R24, R204.reuse, R6, R24 ;  /* 0x00000006cc18723c */ /* 0x040fe20000041818 */
[----:B------:R-:W1:Y:S02]  /*c010*/  LDSM.16.M88.4 R4, [R226+0x8000] ;  /* 0x00800000e204783b */ /* 0x000e640000000200 */
[----:B---3--:R-:W-:Y:S06]  /*c020*/  FMNMX.FTZ R0, R106, R0, !PT ;  /* 0x000000006a007209 */ /* 0x008fec0007810000 */
[----:B------:R-:W3:Y:S03]  /*c030*/  MUFU.TANH R213, R15 ;  /* 0x0000000f00d57308 */ /* 0x000ee60000002400 */
[----:B----4-:R-:W-:Y:S02]  /*c040*/  FMNMX.FTZ R2, R212, R2, !PT ;  /* 0x00000002d4027209 */ /* 0x010fe40007810000 */
[----:B------:R-:W-:Y:S02]  /*c050*/  FMUL.FTZ R20, R20, c[0x0][0x320] ;  /* 0x0000c80014147a20 */ /* 0x000fe40000410000 */
[----:B------:R-:W-:Y:S03]  /*c060*/  FMUL.FTZ R21, R21, c[0x0][0x320] ;  /* 0x0000c80015157a20 */ /* 0x000fe60000410000 */
[----:B------:R-:W-:Y:S01]  /*c070*/  MUFU.TANH R215, R17 ;  /* 0x0000001100d77308 */ /* 0x000fe20000002400 */
        /* <DEDUP_REMOVED lines=13> */
[----:B------:R-:W-:Y:S06]  /*c150*/  DEPBAR.LE SB0, 0x0 ;  /* 0x000080000000791a */ /* 0x000fec0000000000 */
[C---:B------:R-:W-:Y:S01]  /*c160*/  HMMA.16816.F32.BF16 R36, R204.reuse, R4, R36 ;  /* 0x00000004cc24723c */ /* 0x040fe20000041824 */
[----:B------:R-:W2:Y:S01]  /*c170*/  LDL R5, [R1+0x20] ;  /* 0x0000200001057983 */ /* 0x000ea20000100800 */
[----:B------:R-:W-:Y:S03]  /*c180*/  MUFU.TANH R220, R22 ;  /* 0x0000001600dc7308 */ /* 0x000fe60000002400 */
[----:B------:R-:W-:Y:S03]  /*c190*/  BAR.SYNC.DEFER_BLOCKING 0x0 ;  /* 0x0000000000007b1d */ /* 0x000fe60000010000 */
[C---:B------:R-:W-:Y:S04]  /*c1a0*/  HMMA.16816.F32.BF16 R40, R204.reuse, R6, R40 ;  /* 0x00000006cc28723c */ /* 0x040fe80000041828 */
[----:B------:R-:W-:Y:S02]  /*c1b0*/  FMUL.FTZ R28, R28, c[0x0][0x320] ;  /* 0x0000c8001c1c7a20 */ /* 0x000fe40000410000 */
[----:B------:R-:W-:Y:S02]  /*c1c0*/  FMUL.FTZ R29, R29, c[0x0][0x320] ;  /* 0x0000c8001d1d7a20 */ /* 0x000fe40000410000 */
[----:B------:R-:W-:Y:S04]  /*c1d0*/  @P0 IMAD.WIDE.U32 R6, R98, c[0x0][0x1e0], RZ ;  /* 0x0000780062060a25 */ /* 0x000fe800078e00ff */
        /* <DEDUP_REMOVED lines=8> */
[C---:B-1----:R-:W-:Y:S01]  /*c260*/  HMMA.16816.F32.BF16 R44, R204.reuse, R8, R44 ;  /* 0x00000008cc2c723c */ /* 0x042fe2000004182c */
[----:B------:R-:W3:Y:S02]  /*c270*/  LDL.64 R8, [R1+0x28] ;  /* 0x0000280001087983 */ /* 0x000ee40000100a00 */
[----:B------:R-:W-:Y:S02]  /*c280*/  FMUL.FTZ R33, R33, c[0x0][0x320] ;  /* 0x0000c80021217a20 */ /* 0x000fe40000410000 */
[----:B------:R-:W-:Y:S01]  /*c290*/  FMUL.FTZ R43, R43, c[0x0][0x320] ;  /* 0x0000c8002b2b7a20 */ /* 0x000fe20000410000 */
[----:B------:R-:W-:Y:S01]  /*c2a0*/  MUFU.TANH R14, R42 ;  /* 0x0000002a000e7308 */ /* 0x000fe20000002400 */
[----:B------:R-:W-:Y:S01]  /*c2b0*/  STL [R1+0x8], R98 ;  /* 0x0000086201007387 */ /* 0x000fe20000100800 */
[----:B------:R-:W-:Y:S04]  /*c2c0*/  HMMA.16816.F32.BF16 R48, R204, R10, R48 ;  /* 0x0000000acc30723c */ /* 0x000fe80000041830 */
[----:B------:R-:W-:Y:S02]  /*c2d0*/  FMUL.FTZ R32, R32, c[0x0][0x320] ;  /* 0x0000c80020207a20 */ /* 0x000fe40000410000 */
[----:B------:R-:W-:Y:S02]  /*c2e0*/  FMUL.FTZ R34, R34, c[0x0][0x320] ;  /* 0x0000c80022227a20 */ /* 0x000fe40000410000 */
[----:B------:R-:W1:Y:S01]  /*c2f0*/  MUFU.TANH R157, R33 ;  /* 0x00000021009d7308 */ /* 0x000e620000002400 */
[----:B------:R-:W-:Y:S03]  /*c300*/  FMUL.FTZ R35, R35, c[0x0][0x320] ;  /* 0x0000c80023237a20 */ /* 0x000fe60000410000 */
        /* <DEDUP_REMOVED lines=9> */
[----:B------:R-:W-:Y:S01]  /*c3a0*/  MUFU.TANH R13, R43 ;  /* 0x0000002b000d7308 */ /* 0x000fe20000002400 */
[----:B------:R-:W-:Y:S01]  /*c3b0*/  FMUL.FTZ R50, R50, c[0x0][0x320] ;  /* 0x0000c80032327a20 */ /* 0x000fe20000410000 */
[----:B-1----:R-:W-:Y:S08]  /*c3c0*/  MOV R42, R157 ;  /* 0x0000009d002a7202 */ /* 0x002ff00000000f00 */
[----:B------:R-:W1:Y:S01]  /*c3d0*/  MUFU.TANH R158, R27 ;  /* 0x0000001b009e7308 */ /* 0x000e620000002400 */
[----:B----4-:R-:W-:Y:S04]  /*c3e0*/  FMNMX.FTZ R0, R214, R0, !PT ;  /* 0x00000000d6007209 */ /* 0x010fe80007810000 */
[----:B------:R-:W-:Y:S05]  /*c3f0*/  FMNMX.FTZ R0, R215, R0, !PT ;  /* 0x00000000d7007209 */ /* 0x000fea0007810000 */
[----:B------:R-:W4:Y:S01]  /*c400*/  MUFU.TANH R216, R18 ;  /* 0x0000001200d87308 */ /* 0x000f220000002400 */
[----:B------:R-:W-:Y:S04]  /*c410*/  FMNMX.FTZ R0, R218, R0, !PT ;  /* 0x00000000da007209 */ /* 0x000fe80007810000 */
[----:B------:R-:W-:Y:S05]  /*c420*/  FMNMX.FTZ R0, R219, R0, !PT ;  /* 0x00000000db007209 */ /* 0x000fea0007810000 */
[----:B------:R-:W4:Y:S01]  /*c430*/  MUFU.TANH R217, R19 ;  /* 0x0000001300d97308 */ /* 0x000f220000002400 */
[----:B-1----:R-:W-:Y:S09]  /*c440*/  MOV R43, R158 ;  /* 0x0000009e002b7202 */ /* 0x002ff20000000f00 */
[----:B------:R-:W1:Y:S01]  /*c450*/  MUFU.TANH R221, R24 ;  /* 0x0000001800dd7308 */ /* 0x000e620000002400 */
[----:B----4-:R-:W-:Y:S09]  /*c460*/  FMNMX.FTZ R2, R216, R2, !PT ;  /* 0x00000002d8027209 */ /* 0x010ff20007810000 */
[----:B------:R-:W-:Y:S01]  /*c470*/  MUFU.TANH R244, R28 ;  /* 0x0000001c00f47308 */ /* 0x000fe20000002400 */
[----:B------:R-:W-:Y:S04]  /*c480*/  FMNMX.FTZ R2, R217, R2, !PT ;  /* 0x00000002d9027209 */ /* 0x000fe80007810000 */
[----:B------:R-:W-:Y:S05]  /*c490*/  FMNMX.FTZ R2, R220, R2, !PT ;  /* 0x00000002dc027209 */ /* 0x000fea0007810000 */
[----:B------:R-:W-:Y:S01]  /*c4a0*/  MUFU.TANH R157, R48 ;  /* 0x00000030009d7308 */ /* 0x000fe20000002400 */
[----:B------:R-:W-:Y:S02]  /*c4b0*/  FMNMX.FTZ R2, R222, R2, !PT ;  /* 0x00000002de027209 */ /* 0x000fe40007810000 */
[----:B-1----:R-:W-:Y:S07]  /*c4c0*/  FMNMX.FTZ R0, R221, R0, !PT ;  /* 0x00000000dd007209 */ /* 0x002fee0007810000 */
[----:B------:R-:W1:Y:S10]  /*c4d0*/  MUFU.TANH R247, R26 ;  /* 0x0000001a00f77308 */ /* 0x000e740000002400 */
[----:B------:R4:W-:Y:S10]  /*c4e0*/  MUFU.TANH R248, R32 ;  /* 0x0000002000f87308 */ /* 0x0009f40000002400 */
[----:B------:R-:W4:Y:S01]  /*c4f0*/  MUFU.TANH R223, R25 ;  /* 0x0000001900df7308 */ /* 0x000f220000002400 */
[----:B-1----:R-:W-:Y:S04]  /*c500*/  MOV R48, R247 ;  /* 0x000000f700307202 */ /* 0x002fe80000000f00 */
[----:B------:R-:W-:Y:S05]  /*c510*/  FMNMX.FTZ R2, R48, R2, !PT ;  /* 0x0000000230027209 */ /* 0x000fea0007810000 */
[----:B------:R-:W1:Y:S01]  /*c520*/  MUFU.TANH R250, R29 ;  /* 0x0000001d00fa7308 */ /* 0x000e620000002400 */
[----:B------:R-:W-:Y:S02]  /*c530*/  FMNMX.FTZ R2, R43, R2, !PT ;  /* 0x000000022b027209 */ /* 0x000fe40007810000 */
[----:B----4-:R-:W-:Y:S07]  /*c540*/  MOV R32, R244 ;  /* 0x000000f400207202 */ /* 0x010fee0000000f00 */
[----:B------:R-:W4:Y:S01]  /*c550*/  MUFU.TANH R245, R30 ;  /* 0x0000001e00f57308 */ /* 0x000f220000002400 */
[----:B------:R-:W-:Y:S04]  /*c560*/  FMNMX.FTZ R0, R223, R0, !PT ;  /* 0x00000000df007209 */ /* 0x000fe80007810000 */
[----:B------:R-:W-:Y:S05]  /*c570*/  FMNMX.FTZ R0, R32, R0, !PT ;  /* 0x0000000020007209 */ /* 0x000fea0007810000 */
[----:B------:R4:W-:Y:S01]  /*c580*/  MUFU.TANH R158, R49 ;  /* 0x00000031009e7308 */ /* 0x0009e20000002400 */
[----:B-1----:R-:W-:Y:S09]  /*c590*/  FMNMX.FTZ R0, R250, R0, !PT ;  /* 0x00000000fa007209 */ /* 0x002ff20007810000 */
[----:B------:R-:W1:Y:S01]  /*c5a0*/  MUFU.TANH R246, R31 ;  /* 0x0000001f00f67308 */ /* 0x000e620000002400 */
[----:B----4-:R-:W-:Y:S04]  /*c5b0*/  MOV R33, R245 ;  /* 0x000000f500217202 */ /* 0x010fe80000000f00 */
[----:B------:R-:W-:Y:S05]  /*c5c0*/  FMNMX.FTZ R2, R33, R2, !PT ;  /* 0x0000000221027209 */ /* 0x000fea0007810000 */
[----:B------:R1:W4:Y:S01]  /*c5d0*/  MUFU.TANH R231, R34 ;  /* 0x0000002200e77308 */ /* 0x0003220000002400 */
[----:B------:R-:W-:Y:S04]  /*c5e0*/  MOV R49, R248 ;  /* 0x000000f800317202 */ /* 0x000fe80000000f00 */
[----:B------:R-:W-:Y:S05]  /*c5f0*/  FMNMX.FTZ R0, R49, R0, !PT ;  /* 0x0000000031007209 */ /* 0x000fea0007810000 */
[----:B------:R4:W-:Y:S01]  /*c600*/  MUFU.TANH R105, R50 ;  /* 0x0000003200697308 */ /* 0x0009e20000002400 */
[----:B------:R-:W-:Y:S09]  /*c610*/  FMNMX.FTZ R0, R42, R0, !PT ;  /* 0x000000002a007209 */ /* 0x000ff20007810000 */
[----:B------:R-:W4:Y:S01]  /*c620*/  MUFU.TANH R252, R35 ;  /* 0x0000002300fc7308 */ /* 0x000f220000002400 */
[----:B-1----:R-:W-:Y:S04]  /*c630*/  MOV R34, R246 ;  /* 0x000000f600227202 */ /* 0x002fe80000000f00 */
[----:B------:R-:W-:Y:S05]  /*c640*/  FMNMX.FTZ R2, R34, R2, !PT ;  /* 0x0000000222027209 */ /* 0x000fea0007810000 */
[----:B------:R-:W1:Y:S01]  /*c650*/  MUFU.TANH R35, R36 ;  /* 0x0000002400237308 */ /* 0x000e620000002400 */
[----:B----4-:R-:W-:Y:S04]  /*c660*/  MOV R50, R231 ;  /* 0x000000e700327202 */ /* 0x010fe80000000f00 */
[----:B------:R-:W-:Y:S05]  /*c670*/  FMNMX.FTZ R2, R50, R2, !PT ;  /* 0x0000000232027209 */ /* 0x000fea0007810000 */
[----:B------:R-:W4:Y:S01]  /*c680*/  MUFU.TANH R19, R37 ;  /* 0x0000002500137308 */ /* 0x000f220000002400 */
[----:B------:R-:W-:Y:S09]  /*c690*/  FMNMX.FTZ R3, R252, R2, !PT ;  /* 0x00000002fc037209 */ /* 0x000ff20007810000 */
[----:B------:R-:W4:Y:S01]  /*c6a0*/  MUFU.TANH R16, R40 ;  /* 0x0000002800107308 */ /* 0x000f220000002400 */
[----:B-1----:R-:W-:Y:S09]  /*c6b0*/  FMNMX.FTZ R0, R35, R0, !PT ;  /* 0x0000000023007209 */ /* 0x002ff20007810000 */
[----:B------:R-:W1:Y:S01]  /*c6c0*/  MUFU.TANH R18, R38 ;  /* 0x0000002600127308 */ /* 0x000e620000002400 */
[----:B----4-:R-:W-:Y:S01]  /*c6d0*/  FMNMX.FTZ R2, R19, R0, !PT ;  /* 0x0000000013027209 */ /* 0x010fe20007810000 */
[----:B------:R-:W-:Y:S01]  /*c6e0*/  FMUL.FTZ R0, R51, c[0x0][0x320] ;  /* 0x0000c80033007a20 */ /* 0x000fe20000410000 */
[----:B------:R-:W-:Y:S07]  /*c6f0*/  MOV R51, R33 ;  /* 0x0000002100337202 */ /* 0x000fee0000000f00 */
[----:B------:R-:W4:Y:S01]  /*c700*/  MUFU.TANH R15, R41 ;  /* 0x00000029000f7308 */ /* 0x000f220000002400 */
[----:B------:R-:W-:Y:S09]  /*c710*/  FMNMX.FTZ R2, R16, R2, !PT ;  /* 0x0000000210027209 */ /* 0x000ff20007810000 */
[----:B------:R4:W-:Y:S01]  /*c720*/  MUFU.TANH R104, R0 ;  /* 0x0000000000687308 */ /* 0x0009e20000002400 */
[----:B-1----:R-:W-:Y:S09]  /*c730*/  FMNMX.FTZ R3, R18, R3, !PT ;  /* 0x0000000312037209 */ /* 0x002ff20007810000 */
[----:B------:R-:W1:Y:S10]  /*c740*/  MUFU.TANH R17, R39 ;  /* 0x0000002700117308 */ /* 0x000e740000002400 */
[----:B------:R-:W2:Y:S01]  /*c750*/  MUFU.TANH R41, R44 ;  /* 0x0000002c00297308 */ /* 0x000ea20000002400 */
[----:B----4-:R-:W-:Y:S09]  /*c760*/  FMNMX.FTZ R0, R15, R2, !PT ;  /* 0x000000020f007209 */ /* 0x010ff20007810000 */
[----:B------:R-:W4:Y:S01]  /*c770*/  MUFU.TANH R40, R45 ;  /* 0x0000002d00287308 */ /* 0x000f220000002400 */
[----:B-1----:R-:W-:Y:S04]  /*c780*/  FMNMX.FTZ R3, R17, R3, !PT ;  /* 0x0000000311037209 */ /* 0x002fe80007810000 */
[----:B------:R-:W-:Y:S05]  /*c790*/  FMNMX.FTZ R2, R14, R3, !PT ;  /* 0x000000030e027209 */ /* 0x000fea0007810000 */
[----:B------:R-:W1:Y:S01]  /*c7a0*/  MUFU.TANH R159, R46 ;  /* 0x0000002e009f7308 */ /* 0x000e620000002400 */
[----:B------:R-:W-:Y:S02]  /*c7b0*/  FMNMX.FTZ R2, R13, R2, !PT ;  /* 0x000000020d027209 */ /* 0x000fe40007810000 */
[----:B--2---:R-:W-:Y:S07]  /*c7c0*/  FMNMX.FTZ R0, R41, R0, !PT ;  /* 0x0000000029007209 */ /* 0x004fee0007810000 */
[----:B------:R-:W2:Y:S01]  /*c7d0*/  MUFU.TANH R244, R47 ;  /* 0x0000002f00f47308 */ /* 0x000ea20000002400 */
[----:B----4-:R-:W-:Y:S04]  /*c7e0*/  FMNMX.FTZ R0, R40, R0, !PT ;  /* 0x0000000028007209 */ /* 0x010fe80007810000 */
[----:B------:R-:W-:Y:S04]  /*c7f0*/  FMNMX.FTZ R101, R157, R0, !PT ;  /* 0x000000009d657209 */ /* 0x000fe80007810000 */
[----:B------:R-:W-:Y:S02]  /*c800*/  FMNMX.FTZ R101, R158, R101, !PT ;  /* 0x000000659e657209 */ /* 0x000fe40007810000 */
[----:B-1----:R-:W-:Y:S03]  /*c810*/  FMNMX.FTZ R2, R159, R2, !PT ;  /* 0x000000029f027209 */ /* 0x002fe60007810000 */
[----:B------:R-:W1:Y:S01]  /*c820*/  SHFL.BFLY PT, R3, R101, 0x2, 0x1f ;  /* 0x0c401f0065037f89 */ /* 0x000e6200000e0000 */
[----:B--2---:R-:W-:Y:S04]  /*c830*/  FMNMX.FTZ R0, R244, R2, !PT ;  /* 0x00000002f4007209 */ /* 0x004fe80007810000 */
[----:B------:R-:W-:Y:S04]  /*c840*/  FMNMX.FTZ R0, R105, R0, !PT ;  /* 0x0000000069007209 */ /* 0x000fe80007810000 */
[----:B------:R-:W-:Y:S05]  /*c850*/  FMNMX.FTZ R0, R104, R0, !PT ;  /* 0x0000000068007209 */ /* 0x000fea0007810000 */
[----:B------:R-:W2:Y:S01]  /*c860*/  SHFL.BFLY PT, R2, R0, 0x2, 0x1f ;  /* 0x0c401f0000027f89 */ /* 0x000ea200000e0000 */
[----:B-1----:R-:W-:Y:S07]  /*c870*/  FMNMX.FTZ R101, R101, R3, !PT ;  /* 0x0000000365657209 */ /* 0x002fee0007810000 */
[----:B------:R-:W1:Y:S01]  /*c880*/  SHFL.BFLY PT, R4, R101, 0x1, 0x1f ;  /* 0x0c201f0065047f89 */ /* 0x000e6200000e0000 */
[----:B--2---:R-:W-:Y:S07]  /*c890*/  FMNMX.FTZ R0, R0, R2, !PT ;  /* 0x0000000200007209 */ /* 0x004fee0007810000 */
[----:B------:R-:W2:Y:S01]  /*c8a0*/  SHFL.BFLY PT, R3, R0, 0x1, 0x1f ;  /* 0x0c201f0000037f89 */ /* 0x000ea200000e0000 */
[----:B-1----:R-:W-:Y:S05]  /*c8b0*/  FMNMX.FTZ R101, R101, R4, !PT ;  /* 0x0000000465657209 */ /* 0x002fea0007810000 */
[----:B------:R-:W-:Y:S01]  /*c8c0*/  FADD.FTZ R2, -R101, R102 ;  /* 0x0000006665027221 */ /* 0x000fe20000010100 */
[----:B------:R-:W-:Y:S02]  /*c8d0*/  MOV R102, R19 ;  /* 0x0000001300667202 */ /* 0x000fe40000000f00 */
[----:B--2---:R-:W-:Y:S01]  /*c8e0*/  FMNMX.FTZ R100, R0, R3, !PT ;  /* 0x0000000300647209 */ /* 0x004fe20007810000 */
[----:B------:R-:W-:Y:S01]  /*c8f0*/  FMUL.FTZ R0, R2, c[0x0][0x2d0] ;  /* 0x0000b40002007a20 */ /* 0x000fe20000410000 */
[----:B------:R-:W-:Y:S03]  /*c900*/  @P0 SHF.R.S32.HI R3, RZ, 0x1f, R98 ;  /* 0x0000001fff030819 */ /* 0x000fe60000011462 */
[----:B------:R1:W2:Y:S02]  /*c910*/  MUFU.EX2 R2, R0 ;  /* 0x0000000000027308 */ /* 0x0002a40000000800 */
[----:B------:R-:W-:Y:S04]  /*c920*/  @P0 IMAD R3, R3, c[0x0][0x1e0], RZ ;  /* 0x0000780003030a24 */ /* 0x000fe800078e02ff */
[----:B------:R-:W-:Y:S02]  /*c930*/  @P0 IMAD R3, R98, c[0x0][0x1e4], R3 ;  /* 0x0000790062030a24 */ /* 0x000fe400078e0203 */
[----:B------:R-:W3:Y:S03]  /*c940*/  LDL.LU R98, [R1+0xcc] ;  /* 0x0000cc0001627983 */ /* 0x000ee60000300800 */
[----:B------:R-:W-:Y:S05]  /*c950*/  @P0 IADD3 R3, R7, R3, RZ ;  /* 0x0000000307030210 */ /* 0x000fea0007ffe0ff */
[----:B------:R-:W-:Y:S02]  /*c960*/  @P0 IMAD R3, R3, 0x60, RZ ;  /* 0x0000006003030824 */ /* 0x000fe400078e02ff */
[----:B-1----:R-:W-:Y:S02]  /*c970*/  FADD.FTZ R0, -R100, R103 ;  /* 0x0000006764007221 */ /* 0x002fe40000010100 */
[----:B------:R-:W-:Y:S02]  /*c980*/  FMUL.FTZ R103, R101, c[0x0][0x2d0] ;  /* 0x0000b40065677a20 */ /* 0x000fe40000410000 */
[----:B------:R-:W-:Y:S02]  /*c990*/  FMUL.FTZ R0, R0, c[0x0][0x2d0] ;  /* 0x0000b40000007a20 */ /* 0x000fe40000410000 */
[--C-:B------:R-:W-:Y:S01]  /*c9a0*/  FFMA.FTZ R4, R164, c[0x0][0x2d0], -R103.reuse ;  /* 0x0000b400a4047a23 */ /* 0x100fe20000010867 */
[----:B------:R-:W-:Y:S01]  /*c9b0*/  MOV R164, R18 ;  /* 0x0000001200a47202 */ /* 0x000fe20000000f00 */
[--C-:B------:R-:W-:Y:S01]  /*c9c0*/  FFMA.FTZ R7, R167, c[0x0][0x2d0], -R103.reuse ;  /* 0x0000b400a7077a23 */ /* 0x100fe20000010867 */
[----:B------:R-:W-:Y:S01]  /*c9d0*/  MOV R167, R14 ;  /* 0x0000000e00a77202 */ /* 0x000fe20000000f00 */
[----:B------:R1:W-:Y:S01]  /*c9e0*/  MUFU.EX2 R245, R4 ;  /* 0x0000000400f57308 */ /* 0x0003e20000000800 */
[--C-:B---3--:R-:W-:Y:S01]  /*c9f0*/  FFMA.FTZ R9, R166, c[0x0][0x2d0], -R103.reuse ;  /* 0x0000b400a6097a23 */ /* 0x108fe20000010867 */
[----:B------:R-:W-:Y:S01]  /*ca00*/  MOV R166, R13 ;  /* 0x0000000d00a67202 */ /* 0x000fe20000000f00 */
[C---:B--2---:R-:W-:Y:S01]  /*ca10*/  FMUL.FTZ R24, R2.reuse, R128 ;  /* 0x0000008002187220 */ /* 0x044fe20000410000 */
[----:B------:R-:W-:Y:S01]  /*ca20*/  MOV R128, R102 ;  /* 0x0000006600807202 */ /* 0x000fe20000000f00 */
[C---:B------:R-:W-:Y:S01]  /*ca30*/  FMUL.FTZ R25, R2.reuse, R129 ;  /* 0x0000008102197220 */ /* 0x040fe20000410000 */
[----:B------:R-:W-:Y:S01]  /*ca40*/  MOV R129, R35 ;  /* 0x0000002300817202 */ /* 0x000fe20000000f00 */
[----:B------:R-:W-:Y:S01]  /*ca50*/  FMUL.FTZ R33, R2, R137 ;  /* 0x0000008902217220 */ /* 0x000fe20000410000 */
[----:B------:R-:W-:Y:S01]  /*ca60*/  MOV R137, R49 ;  /* 0x0000003100897202 */ /* 0x000fe20000000f00 */
[----:B------:R-:W-:Y:S01]  /*ca70*/  FFMA.FTZ R102, R106, c[0x0][0x2d0], -R103 ;  /* 0x0000b4006a667a23 */ /* 0x000fe20000010867 */
[----:B------:R2:W-:Y:S01]  /*ca80*/  MUFU.EX2 R247, R7 ;  /* 0x0000000700f77308 */ /* 0x0005e20000000800 */
[C---:B------:R-:W-:Y:S02]  /*ca90*/  FMUL.FTZ R49, R2.reuse, R153 ;  /* 0x0000009902317220 */ /* 0x040fe40000410000 */
[C---:B------:R-:W-:Y:S02]  /*caa0*/  FMUL.FTZ R52, R2.reuse, R52 ;  /* 0x0000003402347220 */ /* 0x040fe40000410000 */
[C---:B------:R-:W-:Y:S02]  /*cab0*/  FMUL.FTZ R53, R2.reuse, R53 ;  /* 0x0000003502357220 */ /* 0x040fe40000410000 */
[C---:B------:R-:W-:Y:S02]  /*cac0*/  FMUL.FTZ R56, R2.reuse, R56 ;  /* 0x0000003802387220 */ /* 0x040fe40000410000 */
[C---:B------:R-:W-:Y:S01]  /*cad0*/  FMUL.FTZ R57, R2.reuse, R57 ;  /* 0x0000003902397220 */ /* 0x040fe20000410000 */
[----:B------:R-:W3:Y:S01]  /*cae0*/  MUFU.EX2 R0, R0 ;  /* 0x0000000000007308 */ /* 0x000ee20000000800 */
[C---:B------:R-:W-:Y:S02]  /*caf0*/  FMUL.FTZ R60, R2.reuse, R60 ;  /* 0x0000003c023c7220 */ /* 0x040fe40000410000 */
[C---:B------:R-:W-:Y:S01]  /*cb00*/  FMUL.FTZ R61, R2.reuse, R61 ;  /* 0x0000003d023d7220 */ /* 0x040fe20000410000 */
[----:B-1----:R-:W-:Y:S01]  /*cb10*/  @P0 MOV R4, R8 ;  /* 0x0000000800040202 */ /* 0x002fe20000000f00 */
[C---:B------:R-:W-:Y:S02]  /*cb20*/  FMUL.FTZ R64, R2.reuse, R64 ;  /* 0x0000004002407220 */ /* 0x040fe40000410000 */
[----:B------:R-:W-:Y:S02]  /*cb30*/  FMUL.FTZ R65, R2, R65 ;  /* 0x0000004102417220 */ /* 0x000fe40000410000 */
[----:B------:R-:W-:Y:S04]  /*cb40*/  @P0 IMAD.WIDE.U32 R4, R6, 0x60, R4 ;  /* 0x0000006006040825 */ /* 0x000fe800078e0004 */
[C---:B------:R-:W-:Y:S01]  /*cb50*/  FMUL.FTZ R68, R2.reuse, R68 ;  /* 0x0000004402447220 */ /* 0x040fe20000410000 */
[----:B------:R-:W-:Y:S01]  /*cb60*/  @P0 IADD3 R6, R5, R3, RZ ;  /* 0x0000000305060210 */ /* 0x000fe20007ffe0ff */
[----:B------:R-:W-:Y:S01]  /*cb70*/  FFMA.FTZ R5, R165, c[0x0][0x2d0], -R103 ;  /* 0x0000b400a5057a23 */ /* 0x000fe20000010867 */
[----:B--2---:R-:W-:Y:S01]  /*cb80*/  @P0 MOV R7, c[0x0][0x1e0] ;  /* 0x0000780000070a02 */ /* 0x004fe20000000f00 */
[----:B------:R-:W-:Y:S01]  /*cb90*/  FMUL.FTZ R69, R2, R69 ;  /* 0x0000004502457220 */ /* 0x000fe20000410000 */
[----:B------:R-:W-:Y:S01]  /*cba0*/  @P0 SHF.L.U32 R3, R4, 0x1, RZ ;  /* 0x0000000104030819 */ /* 0x000fe200000006ff */
[----:B------:R1:W-:Y:S01]  /*cbb0*/  MUFU.EX2 R231, R5 ;  /* 0x0000000500e77308 */ /* 0x0003e20000000800 */
[----:B------:R-:W-:Y:S01]  /*cbc0*/  @P0 SHF.L.U64.HI R12, R7, R251, c[0x0][0x1e4] ;  /* 0x00007900070c0619 */ /* 0x000fe200000102fb */
[----:B------:R-:W-:Y:S01]  /*cbd0*/  FMUL.FTZ R72, R2, R72 ;  /* 0x0000004802487220 */ /* 0x000fe20000410000 */
[----:B------:R-:W-:Y:S01]  /*cbe0*/  @P0 SHF.L.U64.HI R6, R4, 0x1, R6 ;  /* 0x0000000104060819 */ /* 0x000fe20000010206 */
[----:B------:R-:W-:Y:S01]  /*cbf0*/  FMUL.FTZ R73, R2, R73 ;  /* 0x0000004902497220 */ /* 0x000fe20000410000 */
[C---:B------:R-:W-:Y:S01]  /*cc00*/  @P0 IADD3 R4, P6, R3.reuse, c[0x0][0x1c8], RZ ;  /* 0x0000720003040a10 */ /* 0x040fe20007fde0ff */
[C---:B---3--:R-:W-:Y:S01]  /*cc10*/  FMUL.FTZ R18, R0.reuse, R122 ;  /* 0x0000007a00127220 */ /* 0x048fe20000410000 */
[----:B------:R-:W-:Y:S01]  /*cc20*/  @P0 IADD3 R10, P5, R3, 0x80, RZ ;  /* 0x00000080030a0810 */ /* 0x000fe20007fbe0ff */
[----:B------:R-:W-:Y:S01]  /*cc30*/  FMUL.FTZ R19, R0, R123 ;  /* 0x0000007b00137220 */ /* 0x000fe20000410000 */
[----:B------:R-:W-:Y:S01]  /*cc40*/  @P0 SHF.L.U32 R7, R7, 0x6, RZ ;  /* 0x0000000607070819 */ /* 0x000fe200000006ff */
[----:B------:R2:W-:Y:S01]  /*cc50*/  MUFU.EX2 R251, R9 ;  /* 0x0000000900fb7308 */ /* 0x0005e20000000800 */
[----:B------:R-:W-:Y:S01]  /*cc60*/  @P0 IADD3 R10, P1, R10, c[0x0][0x1c8], RZ ;  /* 0x000072000a0a0a10 */ /* 0x000fe20007f3e0ff */
[----:B------:R-:W-:Y:S01]  /*cc70*/  FMUL.FTZ R26, R0, R130 ;  /* 0x00000082001a7220 */ /* 0x000fe20000410000 */
[----:B------:R-:W-:Y:S01]  /*cc80*/  MOV R165, R17 ;  /* 0x0000001100a57202 */ /* 0x000fe20000000f00 */
[----:B------:R-:W-:Y:S01]  /*cc90*/  FMUL.FTZ R17, R2, R121 ;  /* 0x0000007902117220 */ /* 0x000fe20000410000 */
[--C-:B------:R-:W-:Y:S01]  /*cca0*/  @P0 IADD3.X R11, RZ, c[0x0][0x1cc], R6.reuse, P1, P5 ;  /* 0x00007300ff0b0a10 */ /* 0x100fe20000fea406 */
[C---:B------:R-:W-:Y:S01]  /*ccb0*/  FMUL.FTZ R27, R0.reuse, R131 ;  /* 0x00000083001b7220 */ /* 0x040fe20000410000 */
[----:B------:R-:W-:Y:S01]  /*ccc0*/  MOV R131, R50 ;  /* 0x0000003200837202 */ /* 0x000fe20000000f00 */
[C---:B------:R-:W-:Y:S01]  /*ccd0*/  FMUL.FTZ R35, R0.reuse, R139 ;  /* 0x0000008b00237220 */ /* 0x040fe20000410000 */
[----:B------:R-:W-:Y:S01]  /*cce0*/  MOV R50, R34 ;  /* 0x0000002200327202 */ /* 0x000fe20000000f00 */
[C---:B------:R-:W-:Y:S02]  /*ccf0*/  FMUL.FTZ R34, R0.reuse, R138 ;  /* 0x0000008a00227220 */ /* 0x040fe40000410000 */
[C---:B------:R-:W-:Y:S01]  /*cd00*/  FMUL.FTZ R54, R0.reuse, R54 ;  /* 0x0000003600367220 */ /* 0x040fe20000410000 */
[----:B------:R-:W-:Y:S01]  /*cd10*/  MOV R139, R50 ;  /* 0x00000032008b7202 */ /* 0x000fe20000000f00 */
[----:B------:R-:W-:Y:S01]  /*cd20*/  FMUL.FTZ R50, R0, R154 ;  /* 0x0000009a00327220 */ /* 0x000fe20000410000 */
[----:B-1----:R-:W-:Y:S01]  /*cd30*/  @P0 IADD3.X R5, R6, c[0x0][0x1cc], RZ, P6, !PT ;  /* 0x0000730006050a10 */ /* 0x002fe200037fe4ff */
[C---:B------:R-:W-:Y:S01]  /*cd40*/  FMUL.FTZ R55, R0.reuse, R55 ;  /* 0x0000003700377220 */ /* 0x040fe20000410000 */
[----:B------:R-:W-:Y:S01]  /*cd50*/  @P0 IADD3 R3, P6, R3, 0x100, RZ ;  /* 0x0000010003030810 */ /* 0x000fe20007fde0ff */
[----:B------:R-:W-:Y:S02]  /*cd60*/  FMUL.FTZ R58, R0, R58 ;  /* 0x0000003a003a7220 */ /* 0x000fe40000410000 */
[----:B------:R1:W-:Y:S01]  /*cd70*/  @P0 LDGSTS.E.BYPASS.LTC128B.128 [R99+0xc100], [R4.64], !P4 ;  /* 0x0c10000004630fae */ /* 0x0003e2000e101d46 */
[----:B------:R-:W-:Y:S01]  /*cd80*/  @P0 IADD3 R8, P5, R3, c[0x0][0x1c8], RZ ;  /* 0x0000720003080a10 */ /* 0x000fe20007fbe0ff */
[----:B------:R-:W-:Y:S02]  /*cd90*/  FMUL.FTZ R3, R100, c[0x0][0x2d0] ;  /* 0x0000b40064037a20 */ /* 0x000fe40000410000 */
[----:B------:R-:W-:Y:S02]  /*cda0*/  FMUL.FTZ R59, R0, R59 ;  /* 0x0000003b003b7220 */ /* 0x000fe40000410000 */
[--C-:B--2---:R-:W-:Y:S01]  /*cdb0*/  FFMA.FTZ R9, R210, c[0x0][0x2d0], -R3.reuse ;  /* 0x0000b400d2097a23 */ /* 0x104fe20000010803 */
[----:B------:R-:W-:Y:S01]  /*cdc0*/  MOV R210, R15 ;  /* 0x0000000f00d27202 */ /* 0x000fe20000000f00 */
[----:B------:R2:W-:Y:S01]  /*cdd0*/  @P0 LDGSTS.E.BYPASS.LTC128B.128 [R99+0xf100], [R10.64], !P3 ;  /* 0x0f1000000a630fae */ /* 0x0005e2000d901d46 */
[C---:B------:R-:W-:Y:S01]  /*cde0*/  FMUL.FTZ R62, R0.reuse, R62 ;  /* 0x0000003e003e7220 */ /* 0x040fe20000410000 */
[----:B------:R3:W-:Y:S01]  /*cdf0*/  MUFU.EX2 R246, R9 ;  /* 0x0000000900f67308 */ /* 0x0007e20000000800 */
[C---:B------:R-:W-:Y:S02]  /*ce00*/  FMUL.FTZ R63, R0.reuse, R63 ;  /* 0x0000003f003f7220 */ /* 0x040fe40000410000 */
[C---:B------:R-:W-:Y:S02]  /*ce10*/  FMUL.FTZ R66, R0.reuse, R66 ;  /* 0x0000004200427220 */ /* 0x040fe40000410000 */
[C---:B------:R-:W-:Y:S02]  /*ce20*/  FMUL.FTZ R67, R0.reuse, R67 ;  /* 0x0000004300437220 */ /* 0x040fe40000410000 */
[C---:B------:R-:W-:Y:S02]  /*ce30*/  FMUL.FTZ R70, R0.reuse, R70 ;  /* 0x0000004600467220 */ /* 0x040fe40000410000 */
[C---:B------:R-:W-:Y:S02]  /*ce40*/  FMUL.FTZ R71, R0.reuse, R71 ;  /* 0x0000004700477220 */ /* 0x040fe40000410000 */
[C---:B------:R-:W-:Y:S02]  /*ce50*/  FMUL.FTZ R74, R0.reuse, R74 ;  /* 0x0000004a004a7220 */ /* 0x040fe40000410000 */
[----:B------:R-:W-:Y:S02]  /*ce60*/  FMUL.FTZ R75, R0, R75 ;  /* 0x0000004b004b7220 */ /* 0x000fe40000410000 */
[----:B------:R-:W-:Y:S01]  /*ce70*/  FMUL.FTZ R76, R2, R76 ;  /* 0x0000004c024c7220 */ /* 0x000fe20000410000 */
[----:B-1----:R-:W-:Y:S01]  /*ce80*/  @P0 IADD3 R4, P1, R4, R7, RZ ;  /* 0x0000000704040210 */ /* 0x002fe20007f3e0ff */
[----:B------:R-:W-:Y:S02]  /*ce90*/  FMUL.FTZ R77, R2, R77 ;  /* 0x0000004d024d7220 */ /* 0x000fe40000410000 */
[C---:B------:R-:W-:Y:S01]  /*cea0*/  FMUL.FTZ R78, R0.reuse, R78 ;  /* 0x0000004e004e7220 */ /* 0x040fe20000410000 */
[----:B------:R-:W-:Y:S01]  /*ceb0*/  @P0 IADD3.X R5, R5, R12, RZ, P1, !PT ;  /* 0x0000000c05050210 */ /* 0x000fe20000ffe4ff */
[C---:B------:R-:W-:Y:S01]  /*cec0*/  FMUL.FTZ R79, R0.reuse, R79 ;  /* 0x0000004f004f7220 */ /* 0x040fe20000410000 */
[----:B---3--:R-:W-:Y:S01]  /*ced0*/  @P0 IADD3.X R9, RZ, c[0x0][0x1cc], R6, P5, P6 ;  /* 0x00007300ff090a10 */ /* 0x008fe20002fec406 */
[--C-:B--2---:R-:W-:Y:S01]  /*cee0*/  FFMA.FTZ R10, R211, c[0x0][0x2d0], -R3.reuse ;  /* 0x0000b400d30a7a23 */ /* 0x104fe20000010803 */
[----:B------:R-:W-:Y:S01]  /*cef0*/  @P0 IADD3 R6, P5, R7, R4, RZ ;  /* 0x0000000407060210 */ /* 0x000fe20007fbe0ff */
[----:B------:R-:W-:Y:S01]  /*cf00*/  FMUL.FTZ R11, R0, R115 ;  /* 0x00000073000b7220 */ /* 0x000fe20000410000 */
[----:B------:R-:W-:Y:S01]  /*cf10*/  MOV R211, R16 ;  /* 0x0000001000d37202 */ /* 0x000fe20000000f00 */
[----:B------:R1:W-:Y:S01]  /*cf20*/  @P0 LDGSTS.E.BYPASS.LTC128B.128 [R99+0x12100], [R8.64], !P2 ;  /* 0x1210000008630fae */ /* 0x0003e2000d101d46 */
[----:B------:R-:W-:Y:S01]  /*cf30*/  @P0 IADD3.X R7, R12, R5, RZ, P5, !PT ;  /* 0x000000050c070210 */ /* 0x000fe20002ffe4ff */
[----:B------:R2:W3:Y:S01]  /*cf40*/  MUFU.EX2 R248, R10 ;  /* 0x0000000a00f87308 */ /* 0x0004e20000000800 */
[C---:B------:R-:W-:Y:S02]  /*cf50*/  FMUL.FTZ R16, R2.reuse, R120 ;  /* 0x0000007802107220 */ /* 0x040fe40000410000 */
[C---:B------:R-:W-:Y:S02]  /*cf60*/  FMUL.FTZ R80, R2.reuse, R80 ;  /* 0x0000005002507220 */ /* 0x040fe40000410000 */
[----:B------:R-:W-:Y:S01]  /*cf70*/  FMUL.FTZ R81, R2, R81 ;  /* 0x0000005102517220 */ /* 0x000fe20000410000 */
[----:B------:R3:W-:Y:S01]  /*cf80*/  @P0 LDGSTS.E.BYPASS.LTC128B.128 [R99+0xd100], [R4.64], !P4 ;  /* 0x0d10000004630fae */ /* 0x0007e2000e101d46 */
[C---:B------:R-:W-:Y:S02]  /*cf90*/  FMUL.FTZ R82, R0.reuse, R82 ;  /* 0x0000005200527220 */ /* 0x040fe40000410000 */
[----:B------:R-:W-:Y:S02]  /*cfa0*/  FMUL.FTZ R83, R0, R83 ;  /* 0x0000005300537220 */ /* 0x000fe40000410000 */
[C---:B------:R-:W-:Y:S02]  /*cfb0*/  FMUL.FTZ R84, R2.reuse, R84 ;  /* 0x0000005402547220 */ /* 0x040fe40000410000 */
[----:B------:R-:W-:Y:S01]  /*cfc0*/  FMUL.FTZ R85, R2, R85 ;  /* 0x0000005502557220 */ /* 0x000fe20000410000 */
[----:B------:R3:W-:Y:S01]  /*cfd0*/  @P0 LDGSTS.E.BYPASS.LTC128B.128 [R99+0x10100], [R4.64+0x80], !P3 ;  /* 0x1010008004630fae */ /* 0x0007e2000d901d46 */
[C---:B------:R-:W-:Y:S02]  /*cfe0*/  FMUL.FTZ R86, R0.reuse, R86 ;  /* 0x0000005600567220 */ /* 0x040fe40000410000 */
[----:B------:R-:W-:Y:S02]  /*cff0*/  FMUL.FTZ R87, R0, R87 ;  /* 0x0000005700577220 */ /* 0x000fe40000410000 */
[C---:B------:R-:W-:Y:S02]  /*d000*/  FMUL.FTZ R88, R2.reuse, R88 ;  /* 0x0000005802587220 */ /* 0x040fe40000410000 */
[----:B------:R-:W-:Y:S01]  /*d010*/  FMUL.FTZ R89, R2, R89 ;  /* 0x0000005902597220 */ /* 0x000fe20000410000 */
[----:B------:R3:W-:Y:S01]  /*d020*/  @P0 LDGSTS.E.BYPASS.LTC128B.128 [R99+0x13100], [R4.64+0x100], !P2 ;  /* 0x1310010004630fae */ /* 0x0007e2000d101d46 */
[----:B------:R-:W-:Y:S02]  /*d030*/  FMUL.FTZ R90, R0, R90 ;  /* 0x0000005a005a7220 */ /* 0x000fe40000410000 */
[C---:B-1----:R-:W-:Y:S02]  /*d040*/  FMUL.FTZ R8, R2.reuse, R112 ;  /* 0x0000007002087220 */ /* 0x042fe40000410000 */
[----:B------:R-:W-:Y:S02]  /*d050*/  FMUL.FTZ R9, R2, R113 ;  /* 0x0000007102097220 */ /* 0x000fe40000410000 */
[C---:B--2---:R-:W-:Y:S01]  /*d060*/  FMUL.FTZ R10, R0.reuse, R114 ;  /* 0x00000072000a7220 */ /* 0x044fe20000410000 */
        /* <DEDUP_REMOVED lines=8> */
[----:B------:R-:W-:Y:S03]  /*d0f0*/  FMUL.FTZ R97, R2, R97 ;  /* 0x0000006102617220 */ /* 0x000fe60000410000 */
[----:B------:R1:W-:Y:S01]  /*d100*/  @P0 LDGSTS.E.BYPASS.LTC128B.128 [R99+0x14100], [R6.64+0x100], !P2 ;  /* 0x1410010006630fae */ /* 0x0003e2000d101d46 */
[--C-:B---3--:R-:W-:Y:S01]  /*d110*/  FFMA.FTZ R4, R208, c[0x0][0x2d0], -R3.reuse ;  /* 0x0000b400d0047a23 */ /* 0x108fe20000010803 */
[----:B------:R-:W-:Y:S01]  /*d120*/  MOV R208, R252 ;  /* 0x000000fc00d07202 */ /* 0x000fe20000000f00 */
[----:B------:R-:W-:Y:S01]  /*d130*/  FMUL.FTZ R5, R2, R109 ;  /* 0x0000006d02057220 */ /* 0x000fe20000410000 */
[----:B------:R-:W-:Y:S01]  /*d140*/  F2FP.BF16.PACK_AB R109, R248, R246 ;  /* 0x000000f6f86d723e */ /* 0x000fe200000010ff */
[----:B------:R2:W-:Y:S03]  /*d150*/  MUFU.EX2 R252, R4 ;  /* 0x0000000400fc7308 */ /* 0x0005e60000000800 */
[----:B------:R-:W3:Y:S01]  /*d160*/  LDSM.16.MT88.4 R12, [R224] ;  /* 0x00000000e00c783b */ /* 0x000ee20000004200 */
[----:B------:R-:W-:Y:S02]  /*d170*/  MOV R130, R208 ;  /* 0x000000d000827202 */ /* 0x000fe40000000f00 */
[----:B------:R-:W-:Y:S02]  /*d180*/  MOV R208, R165 ;  /* 0x000000a500d07202 */ /* 0x000fe40000000f00 */
[----:B------:R-:W-:Y:S01]  /*d190*/  MOV R165, R41 ;  /* 0x0000002900a57202 */ /* 0x000fe20000000f00 */
[----:B------:R-:W-:Y:S01]  /*d1a0*/  FMUL.FTZ R41, R2, R145 ;  /* 0x0000009102297220 */ /* 0x000fe20000410000 */
[----:B------:R-:W-:Y:S01]  /*d1b0*/  MOV R145, R51 ;  /* 0x0000003300917202 */ /* 0x000fe20000000f00 */
[----:B------:R-:W3:Y:S01]  /*d1c0*/  LDSM.16.MT88.4 R20, [R228] ;  /* 0x00000000e414783b */ /* 0x000ee20000004200 */
[C---:B------:R-:W-:Y:S07]  /*d1d0*/  FMUL.FTZ R51, R0.reuse, R155 ;  /* 0x0000009b00337220 */ /* 0x040fee0000410000 */
[----:B------:R-:W3:Y:S01]  /*d1e0*/  LDSM.16.MT88.4 R28, [R227] ;  /* 0x00000000e31c783b */ /* 0x000ee20000004200 */
[C---:B-1----:R-:W-:Y:S01]  /*d1f0*/  FMUL.FTZ R6, R0.reuse, R110 ;  /* 0x0000006e00067220 */ /* 0x042fe20000410000 */
[----:B------:R-:W-:Y:S01]  /*d200*/  F2FP.BF16.PACK_AB R110, R251, R231 ;  /* 0x000000e7fb6e723e */ /* 0x000fe200000010ff */
[----:B------:R-:W-:Y:S02]  /*d210*/  FMUL.FTZ R7, R0, R111 ;  /* 0x0000006f00077220 */ /* 0x000fe40000410000 */
[----:B--2---:R-:W-:Y:S01]  /*d220*/  FFMA.FTZ R4, R209, c[0x0][0x2d0], -R3 ;  /* 0x0000b400d1047a23 */ /* 0x004fe20000010803 */
[----:B------:R-:W-:Y:S02]  /*d230*/  MOV R209, R250 ;  /* 0x000000fa00d17202 */ /* 0x000fe40000000f00 */
[----:B------:R-:W1:Y:S01]  /*d240*/  LDSM.16.MT88.4 R36, [R249] ;  /* 0x00000000f924783b */ /* 0x000e620000004200 */
[----:B------:R-:W2:Y:S01]  /*d250*/  MUFU.EX2 R250, R4 ;  /* 0x0000000400fa7308 */ /* 0x000ea20000000800 */
[----:B------:R-:W-:Y:S02]  /*d260*/  MOV R138, R209 ;  /* 0x000000d1008a7202 */ /* 0x000fe40000000f00 */
[----:B------:R-:W-:Y:S02]  /*d270*/  MOV R209, R164 ;  /* 0x000000a400d17202 */ /* 0x000fe40000000f00 */
[----:B------:R-:W-:Y:S02]  /*d280*/  MOV R164, R40 ;  /* 0x0000002800a47202 */ /* 0x000fe40000000f00 */
[----:B------:R-:W1:Y:S01]  /*d290*/  LDSM.16.MT88.4 R44, [R224+0x3000] ;  /* 0x00300000e02c783b */ /* 0x000e620000004200 */
[----:B------:R-:W-:Y:S07]  /*d2a0*/  FMUL.FTZ R40, R2, R144 ;  /* 0x0000009002287220 */ /* 0x000fee0000410000 */
[----:B------:R-:W4:Y:S04]  /*d2b0*/  LDL.LU R99, [R1+0xc8] ;  /* 0x0000c80001637983 */ /* 0x000f280000300800 */
[----:B------:R-:W1:Y:S01]  /*d2c0*/  LDSM.16.MT88.4 R112, [R228+0x3000] ;  /* 0x00300000e470783b */ /* 0x000e620000004200 */
[----:B--2---:R-:W-:Y:S01]  /*d2d0*/  F2FP.BF16.PACK_AB R111, R250, R252 ;  /* 0x000000fcfa6f723e */ /* 0x004fe200000010ff */
[C---:B------:R-:W-:Y:S01]  /*d2e0*/  FMUL.FTZ R4, R2.reuse, R108 ;  /* 0x0000006c02047220 */ /* 0x040fe20000410000 */
[----:B------:R-:W-:Y:S05]  /*d2f0*/  F2FP.BF16.PACK_AB R108, R247, R245 ;  /* 0x000000f5f76c723e */ /* 0x000fea00000010ff */
[----:B------:R-:W-:Y:S02]  /*d300*/  LDSM.16.MT88.4 R120, [R230+0x3000] ;  /* 0x00300000e678783b */ /* 0x000fe40000004200 */
[C---:B---3--:R-:W-:Y:S06]  /*d310*/  HMMA.16816.F32.BF16 R4, R108.reuse, R12, R4 ;  /* 0x0000000c6c04723c */ /* 0x048fec0000041804 */
[----:B------:R-:W2:Y:S04]  /*d320*/  LDL.LU R106, [R1+0x18] ;  /* 0x00001800016a7983 */ /* 0x000ea80000300800 */
[----:B------:R-:W0:Y:S02]  /*d330*/  LDGDEPBAR ;  /* 0x00000000000079af */ /* 0x000e240000000000 */
[C---:B------:R-:W-:Y:S01]  /*d340*/  FMUL.FTZ R12, R2.reuse, R116 ;  /* 0x00000074020c7220 */ /* 0x040fe20000410000 */
[C---:B------:R-:W-:Y:S03]  /*d350*/  HMMA.16816.F32.BF16 R8, R108.reuse, R14, R8 ;  /* 0x0000000e6c08723c */ /* 0x040fe60000041808 */
[----:B------:R-:W-:Y:S04]  /*d360*/  FMUL.FTZ R13, R2, R117 ;  /* 0x00000075020d7220 */ /* 0x000fe80000410000 */
[C---:B------:R-:W-:Y:S02]  /*d370*/  FMUL.FTZ R14, R0.reuse, R118 ;  /* 0x00000076000e7220 */ /* 0x040fe40000410000 */
[----:B------:R-:W-:Y:S02]  /*d380*/  FMUL.FTZ R15, R0, R119 ;  /* 0x00000077000f7220 */ /* 0x000fe40000410000 */
[----:B------:R-:W3:Y:S05]  /*d390*/  LDSM.16.MT88.4 R116, [R227+0x3000] ;  /* 0x00300000e374783b */ /* 0x000eea0000004200 */
[C---:B------:R-:W-:Y:S07]  /*d3a0*/  HMMA.16816.F32.BF16 R12, R108.reuse, R20, R12 ;  /* 0x000000146c0c723c */ /* 0x040fee000004180c */
[C---:B------:R-:W-:Y:S01]  /*d3b0*/  FMUL.FTZ R20, R2.reuse, R124 ;  /* 0x0000007c02147220 */ /* 0x040fe20000410000 */
[C---:B------:R-:W-:Y:S04]  /*d3c0*/  HMMA.16816.F32.BF16 R16, R108.reuse, R22, R16 ;  /* 0x000000166c10723c */ /* 0x040fe80000041810 */
[----:B------:R-:W-:Y:S03]  /*d3d0*/  FMUL.FTZ R21, R2, R125 ;  /* 0x0000007d02157220 */ /* 0x000fe60000410000 */
[C---:B------:R-:W-:Y:S02]  /*d3e0*/  FMUL.FTZ R22, R0.reuse, R126 ;  /* 0x0000007e00167220 */ /* 0x040fe40000410000 */
[C---:B------:R-:W-:Y:S02]  /*d3f0*/  FMUL.FTZ R23, R0.reuse, R127 ;  /* 0x0000007f00177220 */ /* 0x040fe40000410000 */
[----:B------:R-:W-:Y:S05]  /*d400*/  LDSM.16.MT88.4 R124, [R227+0x800] ;  /* 0x00080000e37c783b */ /* 0x000fea0000004200 */
[C---:B------:R-:W-:Y:S03]  /*d410*/  HMMA.16816.F32.BF16 R20, R108.reuse, R28, R20 ;  /* 0x0000001c6c14723c */ /* 0x040fe60000041814 */
[----:B------:R-:W-:Y:S04]  /*d420*/  FMUL.FTZ R98, R0, R98 ;  /* 0x0000006200627220 */ /* 0x000fe80000410000 */
[C---:B------:R-:W-:Y:S01]  /*d430*/  FMUL.FTZ R28, R2.reuse, R132 ;  /* 0x00000084021c7220 */ /* 0x040fe20000410000 */
[C---:B------:R-:W-:Y:S04]  /*d440*/  HMMA.16816.F32.BF16 R24, R108.reuse, R30, R24 ;  /* 0x0000001e6c18723c */ /* 0x040fe80000041818 */
[----:B------:R-:W-:Y:S01]  /*d450*/  FMUL.FTZ R29, R2, R133 ;  /* 0x00000085021d7220 */ /* 0x000fe20000410000 */
[----:B------:R-:W-:Y:S02]  /*d460*/  MOV R132, R221 ;  /* 0x000000dd00847202 */ /* 0x000fe40000000f00 */
[C---:B------:R-:W-:Y:S01]  /*d470*/  FMUL.FTZ R30, R0.reuse, R134 ;  /* 0x00000086001e7220 */ /* 0x040fe20000410000 */
[----:B------:R-:W-:Y:S01]  /*d480*/  MOV R134, R32 ;  /* 0x0000002000867202 */ /* 0x000fe20000000f00 */
[----:B------:R-:W-:Y:S03]  /*d490*/  FMUL.FTZ R31, R0, R135 ;  /* 0x00000087001f7220 */ /* 0x000fe60000410000 */
[----:B------:R-:W-:Y:S01]  /*d4a0*/  FMUL.FTZ R32, R2, R136 ;  /* 0x0000008802207220 */ /* 0x000fe20000410000 */
[----:B------:R-:W-:Y:S01]  /*d4b0*/  MOV R136, R42 ;  /* 0x0000002a00887202 */ /* 0x000fe20000000f00 */
[C---:B------:R-:W-:Y:S01]  /*d4c0*/  FMUL.FTZ R42, R0.reuse, R146 ;  /* 0x00000092002a7220 */ /* 0x040fe20000410000 */
[----:B------:R-:W-:Y:S01]  /*d4d0*/  MOV R146, R43 ;  /* 0x0000002b00927202 */ /* 0x000fe20000000f00 */
[C---:B-1----:R-:W-:Y:S03]  /*d4e0*/  HMMA.16816.F32.BF16 R28, R108.reuse, R36, R28 ;  /* 0x000000246c1c723c */ /* 0x042fe6000004181c */
[----:B------:R-:W-:Y:S01]  /*d4f0*/  FMUL.FTZ R43, R0, R147 ;  /* 0x00000093002b7220 */ /* 0x000fe20000410000 */
[----:B------:R-:W-:Y:S01]  /*d500*/  MOV R147, R48 ;  /* 0x0000003000937202 */ /* 0x000fe20000000f00 */
[C---:B------:R-:W-:Y:S02]  /*d510*/  FMUL.FTZ R48, R2.reuse, R152 ;  /* 0x0000009802307220 */ /* 0x040fe40000410000 */
[----:B------:R-:W-:Y:S01]  /*d520*/  LDSM.16.MT88.4 R152, [R228+0x5800] ;  /* 0x00580000e498783b */ /* 0x000fe20000004200 */
[C---:B------:R-:W-:Y:S04]  /*d530*/  HMMA.16816.F32.BF16 R32, R108.reuse, R38, R32 ;  /* 0x000000266c20723c */ /* 0x040fe80000041820 */
[C---:B------:R-:W-:Y:S02]  /*d540*/  FMUL.FTZ R36, R2.reuse, R140 ;  /* 0x0000008c02247220 */ /* 0x040fe40000410000 */
[----:B------:R-:W-:Y:S02]  /*d550*/  FMUL.FTZ R37, R2, R141 ;  /* 0x0000008d02257220 */ /* 0x000fe40000410000 */
[C---:B------:R-:W-:Y:S04]  /*d560*/  FMUL.FTZ R38, R0.reuse, R142 ;  /* 0x0000008e00267220 */ /* 0x040fe80000410000 */
[----:B------:R-:W-:Y:S07]  /*d570*/  FMUL.FTZ R39, R0, R143 ;  /* 0x0000008f00277220 */ /* 0x000fee0000410000 */
[C---:B------:R-:W-:Y:S07]  /*d580*/  HMMA.16816.F32.BF16 R36, R108.reuse, R44, R36 ;  /* 0x0000002c6c24723c */ /* 0x040fee0000041824 */
[C---:B------:R-:W-:Y:S01]  /*d590*/  FMUL.FTZ R44, R2.reuse, R148 ;  /* 0x00000094022c7220 */ /* 0x040fe20000410000 */
[C---:B------:R-:W-:Y:S01]  /*d5a0*/  HMMA.16816.F32.BF16 R40, R108.reuse, R46, R40 ;  /* 0x0000002e6c28723c */ /* 0x040fe20000041828 */
[----:B------:R1:W-:Y:S03]  /*d5b0*/  MUFU.EX2 R148, R102 ;  /* 0x0000006600947308 */ /* 0x0003e60000000800 */
[----:B------:R-:W-:Y:S03]  /*d5c0*/  FMUL.FTZ R45, R2, R149 ;  /* 0x00000095022d7220 */ /* 0x000fe60000410000 */
[C---:B------:R-:W-:Y:S02]  /*d5d0*/  FMUL.FTZ R47, R0.reuse, R151 ;  /* 0x00000097002f7220 */ /* 0x040fe40000410000 */
[----:B------:R-:W-:Y:S07]  /*d5e0*/  FMUL.FTZ R46, R0, R150 ;  /* 0x00000096002e7220 */ /* 0x000fee0000410000 */
[C---:B------:R-:W-:Y:S08]  /*d5f0*/  HMMA.16816.F32.BF16 R44, R108.reuse, R112, R44 ;  /* 0x000000706c2c723c */ /* 0x040ff0000004182c */
[C---:B------:R-:W-:Y:S01]  /*d600*/  HMMA.16816.F32.BF16 R48, R108.reuse, R114, R48 ;  /* 0x000000726c30723c */ /* 0x040fe20000041830 */
[----:B------:R-:W3:Y:S03]  /*d610*/  LDSM.16.MT88.4 R112, [R224+0x6000] ;  /* 0x00600000e070783b */ /* 0x000ee60000004200 */
[----:B-1----:R-:W-:Y:S04]  /*d620*/  FFMA.FTZ R102, R107, c[0x0][0x2d0], -R103 ;  /* 0x0000b4006b667a23 */ /* 0x002fe80000010867 */
[C---:B---3--:R-:W-:Y:S01]  /*d630*/  HMMA.16816.F32.BF16 R52, R108.reuse, R116, R52 ;  /* 0x000000746c34723c */ /* 0x048fe20000041834 */
[----:B------:R1:W3:Y:S07]  /*d640*/  MUFU.EX2 R142, R102 ;  /* 0x00000066008e7308 */ /* 0x0002ee0000000800 */
[C---:B------:R-:W-:Y:S01]  /*d650*/  HMMA.16816.F32.BF16 R56, R108.reuse, R118, R56 ;  /* 0x000000766c38723c */ /* 0x040fe20000041838 */
[----:B------:R-:W3:Y:S07]  /*d660*/  LDSM.16.MT88.4 R116, [R228+0x6000] ;  /* 0x00600000e474783b */ /* 0x000eee0000004200 */
[C---:B------:R-:W-:Y:S08]  /*d670*/  HMMA.16816.F32.BF16 R60, R108.reuse, R120, R60 ;  /* 0x000000786c3c723c */ /* 0x040ff0000004183c */
[C---:B------:R-:W-:Y:S01]  /*d680*/  HMMA.16816.F32.BF16 R64, R108.reuse, R122, R64 ;  /* 0x0000007a6c40723c */ /* 0x040fe20000041840 */
[----:B------:R-:W3:Y:S03]  /*d690*/  LDSM.16.MT88.4 R120, [R227+0x6000] ;  /* 0x00600000e378783b */ /* 0x000ee60000004200 */
[--C-:B-1----:R-:W-:Y:S04]  /*d6a0*/  FFMA.FTZ R102, R212, c[0x0][0x2d0], -R3.reuse ;  /* 0x0000b400d4667a23 */ /* 0x102fe80000010803 */
[----:B------:R1:W-:Y:S01]  /*d6b0*/  MUFU.EX2 R143, R102 ;  /* 0x00000066008f7308 */ /* 0x0003e20000000800 */
[C---:B------:R-:W-:Y:S08]  /*d6c0*/  HMMA.16816.F32.BF16 R68, R108.reuse, R112, R68 ;  /* 0x000000706c44723c */ /* 0x040ff00000041844 */
[C---:B------:R-:W-:Y:S01]  /*d6d0*/  HMMA.16816.F32.BF16 R72, R108.reuse, R114, R72 ;  /* 0x000000726c48723c */ /* 0x040fe20000041848 */
[----:B------:R-:W3:Y:S07]  /*d6e0*/  LDSM.16.MT88.4 R112, [R230+0x6000] ;  /* 0x00600000e670783b */ /* 0x000eee0000004200 */
[C---:B---3--:R-:W-:Y:S04]  /*d6f0*/  HMMA.16816.F32.BF16 R76, R108.reuse, R116, R76 ;  /* 0x000000746c4c723c */ /* 0x048fe8000004184c */
[----:B-1----:R-:W-:Y:S04]  /*d700*/  FFMA.FTZ R102, R213, c[0x0][0x2d0], -R3 ;  /* 0x0000b400d5667a23 */ /* 0x002fe80000010803 */
[C---:B------:R-:W-:Y:S01]  /*d710*/  HMMA.16816.F32.BF16 R80, R108.reuse, R118, R80 ;  /* 0x000000766c50723c */ /* 0x040fe20000041850 */
[----:B------:R-:W1:Y:S01]  /*d720*/  LDSM.16.MT88.4 R116, [R224+0x800] ;  /* 0x00080000e074783b */ /* 0x000e620000004200 */
[----:B------:R3:W1:Y:S06]  /*d730*/  MUFU.EX2 R141, R102 ;  /* 0x00000066008d7308 */ /* 0x00066c0000000800 */
[C---:B------:R-:W-:Y:S08]  /*d740*/  HMMA.16816.F32.BF16 R84, R108.reuse, R120, R84 ;  /* 0x000000786c54723c */ /* 0x040ff00000041854 */
[C---:B------:R-:W-:Y:S01]  /*d750*/  HMMA.16816.F32.BF16 R88, R108.reuse, R122, R88 ;  /* 0x0000007a6c58723c */ /* 0x040fe20000041858 */
[----:B------:R-:W1:Y:S07]  /*d760*/  LDSM.16.MT88.4 R120, [R228+0x800] ;  /* 0x00080000e478783b */ /* 0x000e6e0000004200 */
[C---:B------:R-:W-:Y:S04]  /*d770*/  HMMA.16816.F32.BF16 R92, R108.reuse, R112, R92 ;  /* 0x000000706c5c723c */ /* 0x040fe8000004185c */
[--C-:B---3--:R-:W-:Y:S04]  /*d780*/  FFMA.FTZ R102, R214, c[0x0][0x2d0], -R103.reuse ;  /* 0x0000b400d6667a23 */ /* 0x108fe80000010867 */
[----:B------:R3:W-:Y:S04]  /*d790*/  MUFU.EX2 R140, R102 ;  /* 0x00000066008c7308 */ /* 0x0007e80000000800 */
[----:B---3--:R-:W-:Y:S06]  /*d7a0*/  FFMA.FTZ R102, R215, c[0x0][0x2d0], -R103 ;  /* 0x0000b400d7667a23 */ /* 0x008fec0000010867 */
[----:B------:R3:W1:Y:S02]  /*d7b0*/  MUFU.EX2 R151, R102 ;  /* 0x0000006600977308 */ /* 0x0006640000000800 */
[----:B---3--:R-:W-:Y:S02]  /*d7c0*/  FFMA.FTZ R102, R216, c[0x0][0x2d0], -R3 ;  /* 0x0000b400d8667a23 */ /* 0x008fe40000010803 */
[----:B----4-:R-:W-:Y:S06]  /*d7d0*/  FMUL.FTZ R99, R0, R99 ;  /* 0x0000006300637220 */ /* 0x010fec0000410000 */
[----:B------:R3:W-:Y:S01]  /*d7e0*/  MUFU.EX2 R144, R102 ;  /* 0x0000006600907308 */ /* 0x0007e20000000800 */
[----:B------:R-:W-:Y:S01]  /*d7f0*/  HMMA.16816.F32.BF16 R96, R108, R114, R96 ;  /* 0x000000726c60723c */ /* 0x000fe20000041860 */
[----:B------:R-:W4:Y:S06]  /*d800*/  LDSM.16.MT88.4 R112, [R230+0x800] ;  /* 0x00080000e670783b */ /* 0x000f2c0000004200 */
[----:B------:R-:W-:Y:S02]  /*d810*/  F2FP.BF16.PACK_AB R108, R142, R148 ;  /* 0x000000948e6c723e */ /* 0x000fe400000010ff */
[----:B-1----:R-:W-:Y:S03]  /*d820*/  F2FP.BF16.PACK_AB R109, R141, R143 ;  /* 0x0000008f8d6d723e */ /* 0x002fe600000010ff */
[----:B------:R-:W-:Y:S01]  /*d830*/  F2FP.BF16.PACK_AB R110, R151, R140 ;  /* 0x0000008c976e723e */ /* 0x000fe200000010ff */
[----:B--2---:R-:W-:Y:S04]  /*d840*/  FFMA.FTZ R2, R2, R106, R245 ;  /* 0x0000006a02027223 */ /* 0x004fe800000100f5 */
[----:B------:R-:W-:Y:S02]  /*d850*/  FADD.FTZ R2, R247, R2 ;  /* 0x00000002f7027221 */ /* 0x000fe40000010000 */
[----:B---3--:R-:W-:Y:S02]  /*d860*/  FFMA.FTZ R102, R217, c[0x0][0x2d0], -R3 ;  /* 0x0000b400d9667a23 */ /* 0x008fe40000010803 */
[----:B------:R-:W-:Y:S02]  /*d870*/  FADD.FTZ R2, R231, R2 ;  /* 0x00000002e7027221 */ /* 0x000fe40000010000 */
[----:B------:R1:W2:Y:S02]  /*d880*/  MUFU.EX2 R150, R102 ;  /* 0x0000006600967308 */ /* 0x0002a40000000800 */
[----:B------:R-:W-:Y:S02]  /*d890*/  FADD.FTZ R2, R251, R2 ;  /* 0x00000002fb027221 */ /* 0x000fe40000010000 */
[--C-:B-1----:R-:W-:Y:S01]  /*d8a0*/  FFMA.FTZ R102, R218, c[0x0][0x2d0], -R103.reuse ;  /* 0x0000b400da667a23 */ /* 0x102fe20000010867 */
[----:B--2---:R-:W-:Y:S05]  /*d8b0*/  F2FP.BF16.PACK_AB R111, R150, R144 ;  /* 0x00000090966f723e */ /* 0x004fea00000010ff */
[----:B------:R1:W-:Y:S02]  /*d8c0*/  MUFU.EX2 R149, R102 ;  /* 0x0000006600957308 */ /* 0x0003e40000000800 */
[C---:B------:R-:W-:Y:S08]  /*d8d0*/  HMMA.16816.F32.BF16 R4, R108.reuse, R116, R4 ;  /* 0x000000746c04723c */ /* 0x040ff00000041804 */
[C---:B------:R-:W-:Y:S01]  /*d8e0*/  HMMA.16816.F32.BF16 R8, R108.reuse, R118, R8 ;  /* 0x000000766c08723c */ /* 0x040fe20000041808 */
[----:B------:R-:W2:Y:S07]  /*d8f0*/  LDSM.16.MT88.4 R116, [R224+0x3800] ;  /* 0x00380000e074783b */ /* 0x000eae0000004200 */
[C---:B------:R-:W-:Y:S04]  /*d900*/  HMMA.16816.F32.BF16 R12, R108.reuse, R120, R12 ;  /* 0x000000786c0c723c */ /* 0x040fe8000004180c */
[----:B-1----:R-:W-:Y:S04]  /*d910*/  FFMA.FTZ R102, R219, c[0x0][0x2d0], -R103 ;  /* 0x0000b400db667a23 */ /* 0x002fe80000010867 */
[C---:B------:R-:W-:Y:S01]  /*d920*/  HMMA.16816.F32.BF16 R16, R108.reuse, R122, R16 ;  /* 0x0000007a6c10723c */ /* 0x040fe20000041810 */
[----:B------:R1:W3:Y:S01]  /*d930*/  MUFU.EX2 R135, R102 ;  /* 0x0000006600877308 */ /* 0x0002e20000000800 */
[----:B------:R-:W3:Y:S06]  /*d940*/  LDSM.16.MT88.4 R120, [R228+0x3800] ;  /* 0x00380000e478783b */ /* 0x000eec0000004200 */
[C---:B------:R-:W-:Y:S08]  /*d950*/  HMMA.16816.F32.BF16 R20, R108.reuse, R124, R20 ;  /* 0x0000007c6c14723c */ /* 0x040ff00000041814 */
[C---:B------:R-:W-:Y:S01]  /*d960*/  HMMA.16816.F32.BF16 R24, R108.reuse, R126, R24 ;  /* 0x0000007e6c18723c */ /* 0x040fe20000041818 */
[----:B------:R-:W3:Y:S07]  /*d970*/  LDSM.16.MT88.4 R124, [R227+0x3800] ;  /* 0x00380000e37c783b */ /* 0x000eee0000004200 */
[C---:B----4-:R-:W-:Y:S04]  /*d980*/  HMMA.16816.F32.BF16 R28, R108.reuse, R112, R28 ;  /* 0x000000706c1c723c */ /* 0x050fe8000004181c */
[--C-:B-1----:R-:W-:Y:S04]  /*d990*/  FFMA.FTZ R102, R220, c[0x0][0x2d0], -R3.reuse ;  /* 0x0000b400dc667a23 */ /* 0x102fe80000010803 */
[C---:B------:R-:W-:Y:S01]  /*d9a0*/  HMMA.16816.F32.BF16 R32, R108.reuse, R114, R32 ;  /* 0x000000726c20723c */ /* 0x040fe20000041820 */
[----:B------:R1:W-:Y:S01]  /*d9b0*/  MUFU.EX2 R221, R102 ;  /* 0x0000006600dd7308 */ /* 0x0003e20000000800 */
[----:B------:R-:W4:Y:S06]  /*d9c0*/  LDSM.16.MT88.4 R112, [R230+0x3800] ;  /* 0x00380000e670783b */ /* 0x000f2c0000004200 */
[C---:B--2---:R-:W-:Y:S08]  /*d9d0*/  HMMA.16816.F32.BF16 R36, R108.reuse, R116, R36 ;  /* 0x000000746c24723c */ /* 0x044ff00000041824 */
[C---:B------:R-:W-:Y:S01]  /*d9e0*/  HMMA.16816.F32.BF16 R40, R108.reuse, R118, R40 ;  /* 0x000000766c28723c */ /* 0x040fe20000041828 */
[----:B------:R-:W2:Y:S07]  /*d9f0*/  LDSM.16.MT88.4 R116, [R224+0x6800] ;  /* 0x00680000e074783b */ /* 0x000eae0000004200 */
[C---:B---3--:R-:W-:Y:S04]  /*da00*/  HMMA.16816.F32.BF16 R44, R108.reuse, R120, R44 ;  /* 0x000000786c2c723c */ /* 0x048fe8000004182c */
        /* <DEDUP_REMOVED lines=19> */
[----:B------:R-:W2:Y:S06]  /*db40*/  LDSM.16.MT88.4 R120, [R228+0x1000] ;  /* 0x00100000e478783b */ /* 0x000eac0000004200 */
[C---:B------:R-:W-:Y:S08]  /*db50*/  HMMA.16816.F32.BF16 R84, R108.reuse, R124, R84 ;  /* 0x0000007c6c54723c */ /* 0x040ff00000041854 */
[C---:B------:R-:W-:Y:S01]  /*db60*/  HMMA.16816.F32.BF16 R88, R108.reuse, R126, R88 ;  /* 0x0000007e6c58723c */ /* 0x040fe20000041858 */
[----:B------:R-:W2:Y:S07]  /*db70*/  LDSM.16.MT88.4 R124, [R227+0x1000] ;  /* 0x00100000e37c783b */ /* 0x000eae0000004200 */
[C---:B----4-:R-:W-:Y:S04]  /*db80*/  HMMA.16816.F32.BF16 R92, R108.reuse, R112, R92 ;  /* 0x000000706c5c723c */ /* 0x050fe8000004185c */
[--C-:B-1----:R-:W-:Y:S04]  /*db90*/  FFMA.FTZ R102, R147, c[0x0][0x2d0], -R3.reuse ;  /* 0x0000b40093667a23 */ /* 0x102fe80000010803 */
[----:B------:R-:W-:Y:S01]  /*dba0*/  HMMA.16816.F32.BF16 R96, R108, R114, R96 ;  /* 0x000000726c60723c */ /* 0x000fe20000041860 */
[----:B------:R1:W-:Y:S01]  /*dbb0*/  MUFU.EX2 R219, R102 ;  /* 0x0000006600db7308 */ /* 0x0003e20000000800 */
[----:B------:R-:W4:Y:S05]  /*dbc0*/  LDSM.16.MT88.4 R112, [R230+0x1000] ;  /* 0x00100000e670783b */ /* 0x000f2a0000004200 */
[----:B------:R-:W-:Y:S02]  /*dbd0*/  F2FP.BF16.PACK_AB R108, R135, R149 ;  /* 0x00000095876c723e */ /* 0x000fe400000010ff */
[----:B------:R-:W-:Y:S03]  /*dbe0*/  F2FP.BF16.PACK_AB R109, R220, R221 ;  /* 0x000000dddc6d723e */ /* 0x000fe600000010ff */
[----:B---3--:R-:W-:Y:S01]  /*dbf0*/  F2FP.BF16.PACK_AB R110, R133, R132 ;  /* 0x00000084856e723e */ /* 0x008fe200000010ff */
[----:B-1----:R-:W-:Y:S04]  /*dc00*/  FFMA.FTZ R102, R146, c[0x0][0x2d0], -R3 ;  /* 0x0000b40092667a23 */ /* 0x002fe80000010803 */
[----:B------:R1:W3:Y:S02]  /*dc10*/  MUFU.EX2 R218, R102 ;  /* 0x0000006600da7308 */ /* 0x0002e40000000800 */
[--C-:B-1----:R-:W-:Y:S01]  /*dc20*/  FFMA.FTZ R102, R134, c[0x0][0x2d0], -R103.reuse ;  /* 0x0000b40086667a23 */ /* 0x102fe20000010867 */
[----:B---3--:R-:W-:Y:S07]  /*dc30*/  F2FP.BF16.PACK_AB R111, R218, R219 ;  /* 0x000000dbda6f723e */ /* 0x008fee00000010ff */
[----:B------:R1:W-:Y:S01]  /*dc40*/  MUFU.EX2 R134, R102 ;  /* 0x0000006600867308 */ /* 0x0003e20000000800 */
[C---:B--2---:R-:W-:Y:S08]  /*dc50*/  HMMA.16816.F32.BF16 R4, R108.reuse, R116, R4 ;  /* 0x000000746c04723c */ /* 0x044ff00000041804 */
        /* <DEDUP_REMOVED lines=59> */
[--C-:B-1----:R-:W-:Y:S02]  /*e010*/  FFMA.FTZ R102, R128, c[0x0][0x2d0], -R103.reuse ;  /* 0x0000b40080667a23 */ /* 0x102fe40000010867 */
[----:B------:R-:W-:Y:S02]  /*e020*/  FFMA.FTZ R128, R164, c[0x0][0x2d0], -R103 ;  /* 0x0000b400a4807a23 */ /* 0x000fe40000010867 */
[C---:B------:R-:W-:Y:S01]  /*e030*/  HMMA.16816.F32.BF16 R16, R108.reuse, R122, R16 ;  /* 0x0000007a6c10723c */ /* 0x040fe20000041810 */
[----:B------:R1:W-:Y:S01]  /*e040*/  MUFU.EX2 R130, R102 ;  /* 0x0000006600827308 */ /* 0x0003e20000000800 */
[----:B------:R-:W3:Y:S02]  /*e050*/  LDSM.16.MT88.4 R120, [R228+0x4800] ;  /* 0x00480000e478783b */ /* 0x000ee40000004200 */
[--C-:B------:R-:W-:Y:S04]  /*e060*/  FFMA.FTZ R164, R159, c[0x0][0x2d0], -R3.reuse ;  /* 0x0000b4009fa47a23 */ /* 0x100fe80000010803 */
[C---:B------:R-:W-:Y:S03]  /*e070*/  HMMA.16816.F32.BF16 R20, R108.reuse, R124, R20 ;  /* 0x0000007c6c14723c */ /* 0x040fe60000041814 */
[----:B------:R-:W-:Y:S05]  /*e080*/  MUFU.EX2 R212, R128 ;  /* 0x0000008000d47308 */ /* 0x000fea0000000800 */
[C---:B------:R-:W-:Y:S01]  /*e090*/  HMMA.16816.F32.BF16 R24, R108.reuse, R126, R24 ;  /* 0x0000007e6c18723c */ /* 0x040fe20000041818 */
[----:B------:R-:W3:Y:S04]  /*e0a0*/  LDSM.16.MT88.4 R124, [R227+0x4800] ;  /* 0x00480000e37c783b */ /* 0x000ee80000004200 */
[----:B------:R-:W-:Y:S03]  /*e0b0*/  MUFU.EX2 R164, R164 ;  /* 0x000000a400a47308 */ /* 0x000fe60000000800 */
        /* <DEDUP_REMOVED lines=11> */
[----:B------:R1:W-:Y:S01]  /*e170*/  MUFU.EX2 R208, R102 ;  /* 0x0000006600d07308 */ /* 0x0003e20000000800 */
[----:B------:R-:W3:Y:S06]  /*e180*/  LDSM.16.MT88.4 R120, [R228+0x7800] ;  /* 0x00780000e478783b */ /* 0x000eec0000004200 */
[C---:B------:R-:W-:Y:S08]  /*e190*/  HMMA.16816.F32.BF16 R52, R108.reuse, R124, R52 ;  /* 0x0000007c6c34723c */ /* 0x040ff00000041834 */
[C---:B------:R-:W-:Y:S01]  /*e1a0*/  HMMA.16816.F32.BF16 R56, R108.reuse, R126, R56 ;  /* 0x0000007e6c38723c */ /* 0x040fe20000041838 */
[----:B------:R-:W3:Y:S07]  /*e1b0*/  LDSM.16.MT88.4 R124, [R227+0x7800] ;  /* 0x00780000e37c783b */ /* 0x000eee0000004200 */
[C---:B----4-:R-:W-:Y:S04]  /*e1c0*/  HMMA.16816.F32.BF16 R60, R108.reuse, R112, R60 ;  /* 0x000000706c3c723c */ /* 0x050fe8000004183c */
[--C-:B-1----:R-:W-:Y:S02]  /*e1d0*/  FFMA.FTZ R102, R211, c[0x0][0x2d0], -R103.reuse ;  /* 0x0000b400d3667a23 */ /* 0x102fe40000010867 */
[--C-:B------:R-:W-:Y:S02]  /*e1e0*/  FFMA.FTZ R211, R157, c[0x0][0x2d0], -R103.reuse ;  /* 0x0000b4009dd37a23 */ /* 0x100fe40000010867 */
[C---:B------:R-:W-:Y:S01]  /*e1f0*/  HMMA.16816.F32.BF16 R64, R108.reuse, R114, R64 ;  /* 0x000000726c40723c */ /* 0x040fe20000041840 */
[----:B------:R1:W-:Y:S01]  /*e200*/  MUFU.EX2 R223, R102 ;  /* 0x0000006600df7308 */ /* 0x0003e20000000800 */
[----:B------:R4:W5:Y:S04]  /*e210*/  LDL.LU R157, [R1+0xc4] ;  /* 0x0000c400019d7983 */ /* 0x0009680000300800 */
[----:B------:R-:W4:Y:S02]  /*e220*/  LDSM.16.MT88.4 R112, [R230+0x7800] ;  /* 0x00780000e670783b */ /* 0x000f240000004200 */
[C---:B--2---:R-:W-:Y:S03]  /*e230*/  HMMA.16816.F32.BF16 R68, R108.reuse, R116, R68 ;  /* 0x000000746c44723c */ /* 0x044fe60000041844 */
[----:B------:R-:W-:Y:S05]  /*e240*/  MUFU.EX2 R211, R211 ;  /* 0x000000d300d37308 */ /* 0x000fea0000000800 */
[C---:B------:R-:W-:Y:S01]  /*e250*/  HMMA.16816.F32.BF16 R72, R108.reuse, R118, R72 ;  /* 0x000000766c48723c */ /* 0x040fe20000041848 */
[----:B------:R-:W2:Y:S07]  /*e260*/  LDSM.16.MT88.4 R116, [R224+0x2000] ;  /* 0x00200000e074783b */ /* 0x000eae0000004200 */
[C---:B---3--:R-:W-:Y:S04]  /*e270*/  HMMA.16816.F32.BF16 R76, R108.reuse, R120, R76 ;  /* 0x000000786c4c723c */ /* 0x048fe8000004184c */
[--C-:B-1----:R-:W-:Y:S02]  /*e280*/  FFMA.FTZ R102, R210, c[0x0][0x2d0], -R103.reuse ;  /* 0x0000b400d2667a23 */ /* 0x102fe40000010867 */
[----:B------:R-:W-:Y:S02]  /*e290*/  FFMA.FTZ R210, R158, c[0x0][0x2d0], -R103 ;  /* 0x0000b4009ed27a23 */ /* 0x000fe40000010867 */
[C---:B------:R-:W-:Y:S01]  /*e2a0*/  HMMA.16816.F32.BF16 R80, R108.reuse, R122, R80 ;  /* 0x0000007a6c50723c */ /* 0x040fe20000041850 */
[----:B------:R1:W3:Y:S01]  /*e2b0*/  MUFU.EX2 R222, R102 ;  /* 0x0000006600de7308 */ /* 0x0002e20000000800 */
[----:B------:R1:W5:Y:S04]  /*e2c0*/  LDL.LU R158, [R1+0xc0] ;  /* 0x0000c000019e7983 */ /* 0x0003680000300800 */
[----:B------:R2:W5:Y:S02]  /*e2d0*/  LDL.LU R159, [R1+0xbc] ;  /* 0x0000bc00019f7983 */ /* 0x0005640000300800 */
[C---:B------:R-:W-:Y:S02]  /*e2e0*/  HMMA.16816.F32.BF16 R84, R108.reuse, R124, R84 ;  /* 0x0000007c6c54723c */ /* 0x040fe40000041854 */
[----:B------:R-:W2:Y:S01]  /*e2f0*/  LDSM.16.MT88.4 R120, [R228+0x2000] ;  /* 0x00200000e478783b */ /* 0x000ea20000004200 */
[----:B------:R-:W-:Y:S05]  /*e300*/  MUFU.EX2 R210, R210 ;  /* 0x000000d200d27308 */ /* 0x000fea0000000800 */
[C---:B------:R-:W-:Y:S02]  /*e310*/  HMMA.16816.F32.BF16 R88, R108.reuse, R126, R88 ;  /* 0x0000007e6c58723c */ /* 0x040fe40000041858 */
[----:B------:R-:W2:Y:S06]  /*e320*/  LDSM.16.MT88.4 R124, [R227+0x2000] ;  /* 0x00200000e37c783b */ /* 0x000eac0000004200 */
[C---:B----4-:R-:W-:Y:S04]  /*e330*/  HMMA.16816.F32.BF16 R92, R108.reuse, R112, R92 ;  /* 0x000000706c5c723c */ /* 0x050fe8000004185c */
[--C-:B-1----:R-:W-:Y:S01]  /*e340*/  FFMA.FTZ R102, R167, c[0x0][0x2d0], -R3.reuse ;  /* 0x0000b400a7667a23 */ /* 0x102fe20000010803 */
[----:B---3--:R-:W-:Y:S03]  /*e350*/  F2FP.BF16.PACK_AB R106, R222, R223 ;  /* 0x000000dfde6a723e */ /* 0x008fe600000010ff */
[----:B------:R-:W-:Y:S01]  /*e360*/  HMMA.16816.F32.BF16 R96, R108, R114, R96 ;  /* 0x000000726c60723c */ /* 0x000fe20000041860 */
[----:B------:R1:W-:Y:S01]  /*e370*/  MUFU.EX2 R167, R102 ;  /* 0x0000006600a77308 */ /* 0x0003e20000000800 */
[----:B------:R-:W3:Y:S08]  /*e380*/  LDSM.16.MT88.4 R108, [R230+0x2000] ;  /* 0x00200000e66c783b */ /* 0x000ef00000004200 */
[----:B------:R-:W2:Y:S02]  /*e390*/  LDSM.16.MT88.4 R112, [R224+0x5000] ;  /* 0x00500000e070783b */ /* 0x000ea40000004200 */
[----:B-1----:R-:W-:Y:S04]  /*e3a0*/  FFMA.FTZ R102, R166, c[0x0][0x2d0], -R3 ;  /* 0x0000b400a6667a23 */ /* 0x002fe80000010803 */
[----:B------:R1:W1:Y:S02]  /*e3b0*/  MUFU.EX2 R166, R102 ;  /* 0x0000006600a67308 */ /* 0x0002640000000800 */
[----:B-1----:R-:W-:Y:S01]  /*e3c0*/  FFMA.FTZ R102, R165, c[0x0][0x2d0], -R103 ;  /* 0x0000b400a5667a23 */ /* 0x002fe20000010867 */
[----:B------:R-:W-:Y:S01]  /*e3d0*/  F2FP.BF16.PACK_AB R107, R166, R167 ;  /* 0x000000a7a66b723e */ /* 0x000fe200000010ff */
[--C-:B------:R-:W-:Y:S02]  /*e3e0*/  FFMA.FTZ R165, R244, c[0x0][0x2d0], -R3.reuse ;  /* 0x0000b400f4a57a23 */ /* 0x100fe40000010803 */
[----:B------:R1:W5:Y:S01]  /*e3f0*/  LDL.LU R244, [R1+0xb8] ;  /* 0x0000b80001f47983 */ /* 0x0003620000300800 */
[--C-:B------:R-:W-:Y:S01]  /*e400*/  FFMA.FTZ R103, R105, c[0x0][0x2d0], -R3.reuse ;  /* 0x0000b40069677a23 */ /* 0x100fe20000010803 */
[----:B------:R-:W-:Y:S01]  /*e410*/  F2FP.BF16.PACK_AB R105, R208, R209 ;  /* 0x000000d1d069723e */ /* 0x000fe200000010ff */
[----:B------:R-:W-:Y:S01]  /*e420*/  FFMA.FTZ R3, R104, c[0x0][0x2d0], -R3 ;  /* 0x0000b40068037a23 */ /* 0x000fe20000010803 */
[----:B------:R1:W5:Y:S01]  /*e430*/  LDL.LU R245, [R1+0xb4] ;  /* 0x0000b40001f57983 */ /* 0x0003620000300800 */
[----:B------:R-:W-:Y:S01]  /*e440*/  F2FP.BF16.PACK_AB R104, R130, R136 ;  /* 0x000000888268723e */ /* 0x000fe200000010ff */
[----:B------:R-:W1:Y:S02]  /*e450*/  MUFU.EX2 R215, R102 ;  /* 0x0000006600d77308 */ /* 0x000e640000000800 */
[----:B------:R-:W4:Y:S04]  /*e460*/  LDL.LU R129, [R1+0x1c] ;  /* 0x00001c0001817983 */ /* 0x000f280000300800 */
[C---:B--2---:R-:W-:Y:S04]  /*e470*/  HMMA.16816.F32.BF16 R4, R104.reuse, R116, R4 ;  /* 0x000000746804723c */ /* 0x044fe80000041804 */
[----:B------:R2:W-:Y:S04]  /*e480*/  MUFU.EX2 R102, R3 ;  /* 0x0000000300667308 */ /* 0x0005e80000000800 */
[C---:B------:R-:W-:Y:S01]  /*e490*/  HMMA.16816.F32.BF16 R8, R104.reuse, R118, R8 ;  /* 0x000000766808723c */ /* 0x040fe20000041808 */
[----:B------:R-:W1:Y:S05]  /*e4a0*/  LDSM.16.MT88.4 R116, [R228+0x5000] ;  /* 0x00500000e474783b */ /* 0x000e6a0000004200 */
[----:B------:R-:W1:Y:S02]  /*e4b0*/  MUFU.EX2 R165, R165 ;  /* 0x000000a500a57308 */ /* 0x000e640000000800 */
[C---:B------:R-:W-:Y:S08]  /*e4c0*/  HMMA.16816.F32.BF16 R12, R104.reuse, R120, R12 ;  /* 0x00000078680c723c */ /* 0x040ff0000004180c */
[C---:B------:R-:W-:Y:S01]  /*e4d0*/  HMMA.16816.F32.BF16 R16, R104.reuse, R122, R16 ;  /* 0x0000007a6810723c */ /* 0x040fe20000041810 */
[----:B------:R-:W1:Y:S01]  /*e4e0*/  LDSM.16.MT88.4 R120, [R227+0x5000] ;  /* 0x00500000e378783b */ /* 0x000e620000004200 */
[----:B------:R-:W1:Y:S02]  /*e4f0*/  MUFU.EX2 R103, R103 ;  /* 0x0000006700677308 */ /* 0x000e640000000800 */
[----:B--2---:R-:W-:Y:S04]  /*e500*/  MOV R3, R130 ;  /* 0x0000008200037202 */ /* 0x004fe80000000f00 */
[C---:B------:R-:W-:Y:S08]  /*e510*/  HMMA.16816.F32.BF16 R20, R104.reuse, R124, R20 ;  /* 0x0000007c6814723c */ /* 0x040ff00000041814 */
[C---:B------:R-:W-:Y:S01]  /*e520*/  HMMA.16816.F32.BF16 R24, R104.reuse, R126, R24 ;  /* 0x0000007e6818723c */ /* 0x040fe20000041818 */
[----:B------:R-:W2:Y:S07]  /*e530*/  LDSM.16.MT88.4 R124, [R230+0x5000] ;  /* 0x00500000e67c783b */ /* 0x000eae0000004200 */
[C---:B---3--:R-:W-:Y:S08]  /*e540*/  HMMA.16816.F32.BF16 R28, R104.reuse, R108, R28 ;  /* 0x0000006c681c723c */ /* 0x048ff0000004181c */
        /* <DEDUP_REMOVED lines=8> */
[C---:B------:R-:W-:Y:S08]  /*e5d0*/  HMMA.16816.F32.BF16 R52, R104.reuse, R120, R52 ;  /* 0x000000786834723c */ /* 0x040ff00000041834 */
[C---:B------:R-:W-:Y:S01]  /*e5e0*/  HMMA.16816.F32.BF16 R56, R104.reuse, R122, R56 ;  /* 0x0000007a6838723c */ /* 0x040fe20000041838 */
[----:B------:R-:W1:Y:S07]  /*e5f0*/  LDSM.16.MT88.4 R120, [R230+0x8000] ;  /* 0x00800000e678783b */ /* 0x000e6e0000004200 */
[C---:B--2---:R-:W-:Y:S08]  /*e600*/  HMMA.16816.F32.BF16 R60, R104.reuse, R124, R60 ;  /* 0x0000007c683c723c */ /* 0x044ff0000004183c */
[C---:B------:R-:W-:Y:S01]  /*e610*/  HMMA.16816.F32.BF16 R64, R104.reuse, R126, R64 ;  /* 0x0000007e6840723c */ /* 0x040fe20000041840 */
[----:B------:R-:W-:Y:S07]  /*e620*/  LDSM.16.MT88.4 R124, [R228+0x2800] ;  /* 0x00280000e47c783b */ /* 0x000fee0000004200 */
[C---:B---3--:R-:W-:Y:S08]  /*e630*/  HMMA.16816.F32.BF16 R68, R104.reuse, R108, R68 ;  /* 0x0000006c6844723c */ /* 0x048ff00000041844 */
[C---:B------:R-:W-:Y:S08]  /*e640*/  HMMA.16816.F32.BF16 R72, R104.reuse, R110, R72 ;  /* 0x0000006e6848723c */ /* 0x040ff00000041848 */
[C---:B------:R-:W-:Y:S08]  /*e650*/  HMMA.16816.F32.BF16 R76, R104.reuse, R112, R76 ;  /* 0x00000070684c723c */ /* 0x040ff0000004184c */
[C---:B------:R-:W-:Y:S01]  /*e660*/  HMMA.16816.F32.BF16 R80, R104.reuse, R114, R80 ;  /* 0x000000726850723c */ /* 0x040fe20000041850 */
[----:B------:R-:W2:Y:S07]  /*e670*/  LDSM.16.MT88.4 R112, [R224+0x2800] ;  /* 0x00280000e070783b */ /* 0x000eae0000004200 */
[C---:B-1----:R-:W-:Y:S08]  /*e680*/  HMMA.16816.F32.BF16 R84, R104.reuse, R116, R84 ;  /* 0x000000746854723c */ /* 0x042ff00000041854 */
[C---:B------:R-:W-:Y:S08]  /*e690*/  HMMA.16816.F32.BF16 R88, R104.reuse, R118, R88 ;  /* 0x000000766858723c */ /* 0x040ff00000041858 */
[C---:B------:R-:W-:Y:S07]  /*e6a0*/  HMMA.16816.F32.BF16 R92, R104.reuse, R120, R92 ;  /* 0x00000078685c723c */ /* 0x040fee000004185c */
[----:B------:R-:W-:Y:S01]  /*e6b0*/  MOV R120, R139 ;  /* 0x0000008b00787202 */ /* 0x000fe20000000f00 */
[----:B------:R-:W-:Y:S04]  /*e6c0*/  HMMA.16816.F32.BF16 R96, R104, R122, R96 ;  /* 0x0000007a6860723c */ /* 0x000fe80000041860 */
[----:B------:R-:W-:Y:S03]  /*e6d0*/  MOV R121, R138 ;  /* 0x0000008a00797202 */ /* 0x000fe60000000f00 */
[----:B------:R-:W-:Y:S02]  /*e6e0*/  F2FP.BF16.PACK_AB R104, R212, R215 ;  /* 0x000000d7d468723e */ /* 0x000fe400000010ff */
[----:B------:R-:W-:Y:S03]  /*e6f0*/  F2FP.BF16.PACK_AB R105, R165, R164 ;  /* 0x000000a4a569723e */ /* 0x000fe600000010ff */
[----:B------:R-:W-:Y:S02]  /*e700*/  F2FP.BF16.PACK_AB R106, R210, R211 ;  /* 0x000000d3d26a723e */ /* 0x000fe400000010ff */
[----:B------:R-:W-:Y:S02]  /*e710*/  F2FP.BF16.PACK_AB R107, R102, R103 ;  /* 0x00000067666b723e */ /* 0x000fe400000010ff */
[----:B------:R-:W-:Y:S02]  /*e720*/  MOV R122, R137 ;  /* 0x00000089007a7202 */ /* 0x000fe40000000f00 */
[----:B------:R-:W-:Y:S02]  /*e730*/  MOV R123, R136 ;  /* 0x00000088007b7202 */ /* 0x000fe40000000f00 */
[----:B------:R-:W-:Y:S01]  /*e740*/  LDSM.16.MT88.4 R136, [R230+0x2800] ;  /* 0x00280000e688783b */ /* 0x000fe20000004200 */
[C---:B--2---:R-:W-:Y:S07]  /*e750*/  HMMA.16816.F32.BF16 R108, R104.reuse, R112, R4 ;  /* 0x00000070686c723c */ /* 0x044fee0000041804 */
[----:B------:R-:W-:Y:S01]  /*e760*/  LDSM.16.MT88.4 R4, [R227+0x5800] ;  /* 0x00580000e304783b */ /* 0x000fe20000004200 */
[C---:B------:R-:W-:Y:S07]  /*e770*/  HMMA.16816.F32.BF16 R112, R104.reuse, R114, R8 ;  /* 0x000000726870723c */ /* 0x040fee0000041808 */
[----:B------:R-:W-:Y:S01]  /*e780*/  MOV R11, R144 ;  /* 0x00000090000b7202 */ /* 0x000fe20000000f00 */
[C---:B------:R-:W-:Y:S01]  /*e790*/  HMMA.16816.F32.BF16 R116, R104.reuse, R124, R12 ;  /* 0x0000007c6874723c */ /* 0x040fe2000004180c */
[----:B------:R-:W-:Y:S06]  /*e7a0*/  LDSM.16.MT88.4 R144, [R224+0x5800] ;  /* 0x00580000e090783b */ /* 0x000fec0000004200 */
[----:B------:R-:W-:Y:S02]  /*e7b0*/  MOV R12, R122 ;  /* 0x0000007a000c7202 */ /* 0x000fe40000000f00 */
[----:B------:R-:W-:Y:S03]  /*e7c0*/  MOV R13, R123 ;  /* 0x0000007b000d7202 */ /* 0x000fe60000000f00 */
[----:B------:R-:W-:Y:S02]  /*e7d0*/  MOV R14, R120 ;  /* 0x00000078000e7202 */ /* 0x000fe40000000f00 */
[----:B------:R-:W-:Y:S02]  /*e7e0*/  MOV R15, R121 ;  /* 0x00000079000f7202 */ /* 0x000fe40000000f00 */
[C---:B------:R-:W-:Y:S03]  /*e7f0*/  HMMA.16816.F32.BF16 R120, R104.reuse, R126, R16 ;  /* 0x0000007e6878723c */ /* 0x040fe60000041810 */
[----:B------:R-:W-:Y:S02]  /*e800*/  MOV R125, R11 ;  /* 0x0000000b007d7202 */ /* 0x000fe40000000f00 */
[----:B------:R-:W-:Y:S02]  /*e810*/  LDSM.16.MT88.4 R8, [R230+0x5800] ;  /* 0x00580000e608783b */ /* 0x000fe40000004200 */
[----:B------:R-:W-:Y:S01]  /*e820*/  MOV R19, R125 ;  /* 0x0000007d00137202 */ /* 0x000fe20000000f00 */
[----:B----4-:R-:W-:Y:S05]  /*e830*/  FFMA.FTZ R0, R0, R129, R246 ;  /* 0x0000008100007223 */ /* 0x010fea00000100f6 */
[----:B------:R1:W5:Y:S01]  /*e840*/  LDL.LU R246, [R1+0xb0] ;  /* 0x0000b00001f67983 */ /* 0x0003620000300800 */
[----:B------:R-:W-:Y:S03]  /*e850*/  FADD.FTZ R0, R248, R0 ;  /* 0x00000000f8007221 */ /* 0x000fe60000010000 */
[----:B------:R1:W5:Y:S01]  /*e860*/  LDL.LU R247, [R1+0xac] ;  /* 0x0000ac0001f77983 */ /* 0x0003620000300800 */
[----:B------:R-:W-:Y:S03]  /*e870*/  FADD.FTZ R0, R252, R0 ;  /* 0x00000000fc007221 */ /* 0x000fe60000010000 */
[----:B------:R1:W5:Y:S01]  /*e880*/  LDL.LU R248, [R1+0xa8] ;  /* 0x0000a80001f87983 */ /* 0x0003620000300800 */
[----:B------:R-:W-:Y:S03]  /*e890*/  FADD.FTZ R0, R250, R0 ;  /* 0x00000000fa007221 */ /* 0x000fe60000010000 */
[----:B------:R1:W5:Y:S04]  /*e8a0*/  LDL.LU R231, [R1+0xa4] ;  /* 0x0000a40001e77983 */ /* 0x0003680000300800 */
[----:B------:R1:W5:Y:S04]  /*e8b0*/  LDL.LU R252, [R1+0xa0] ;  /* 0x0000a00001fc7983 */ /* 0x0003680000300800 */
[----:B------:R1:W5:Y:S04]  /*e8c0*/  LDL.LU R251, [R1+0x9c] ;  /* 0x00009c0001fb7983 */ /* 0x0003680000300800 */
[----:B------:R1:W5:Y:S04]  /*e8d0*/  LDL.LU R250, [R1+0x98] ;  /* 0x0000980001fa7983 */ /* 0x0003680000300800 */
[----:B------:R-:W2:Y:S02]  /*e8e0*/  LDSM.16.MT88.4 R128, [R227+0x2800] ;  /* 0x00280000e380783b */ /* 0x000ea40000004200 */
[C---:B--2---:R-:W-:Y:S07]  /*e8f0*/  HMMA.16816.F32.BF16 R124, R104.reuse, R128, R20 ;  /* 0x00000080687c723c */ /* 0x044fee0000041814 */
[----:B------:R-:W-:Y:S01]  /*e900*/  MOV R22, R12 ;  /* 0x0000000c00167202 */ /* 0x000fe20000000f00 */
[C---:B------:R-:W-:Y:S04]  /*e910*/  HMMA.16816.F32.BF16 R128, R104.reuse, R130, R24 ;  /* 0x000000826880723c */ /* 0x040fe80000041818 */
[----:B------:R-:W-:Y:S02]  /*e920*/  MOV R23, R13 ;  /* 0x0000000d00177202 */ /* 0x000fe40000000f00 */
[----:B------:R-:W-:Y:S02]  /*e930*/  MOV R21, R14 ;  /* 0x0000000e00157202 */ /* 0x000fe40000000f00 */
[----:B------:R-:W-:Y:S04]  /*e940*/  MOV R24, R135 ;  /* 0x0000008700187202 */ /* 0x000fe80000000f00 */
[----:B------:R-:W-:Y:S02]  /*e950*/  MOV R27, R134 ;  /* 0x00000086001b7202 */ /* 0x000fe40000000f00 */
[----:B------:R-:W-:Y:S02]  /*e960*/  MOV R26, R133 ;  /* 0x00000085001a7202 */ /* 0x000fe40000000f00 */
[----:B------:R-:W-:Y:S02]  /*e970*/  MOV R25, R132 ;  /* 0x0000008400197202 */ /* 0x000fe40000000f00 */
[C---:B------:R-:W-:Y:S03]  /*e980*/  HMMA.16816.F32.BF16 R132, R104.reuse, R136, R28 ;  /* 0x000000886884723c */ /* 0x040fe6000004181c */
[----:B------:R-:W-:Y:S02]  /*e990*/  MOV R20, R15 ;  /* 0x0000000f00147202 */ /* 0x000fe40000000f00 */
[----:B------:R-:W2:Y:S02]  /*e9a0*/  LDSM.16.MT88.4 R12, [R224+0x8800] ;  /* 0x00880000e00c783b */ /* 0x000ea40000004200 */
[----:B------:R-:W-:Y:S01]  /*e9b0*/  MOV R28, R19 ;  /* 0x00000013001c7202 */ /* 0x000fe20000000f00 */
[C---:B------:R-:W-:Y:S04]  /*e9c0*/  HMMA.16816.F32.BF16 R136, R104.reuse, R138, R32 ;  /* 0x0000008a6888723c */ /* 0x040fe80000041820 */
[----:B------:R-:W-:Y:S01]  /*e9d0*/  MOV R29, R151 ;  /* 0x00000097001d7202 */ /* 0x000fe20000000f00 */
[----:B------:R-:W3:Y:S01]  /*e9e0*/  LDSM.16.MT88.4 R16, [R228+0x8800] ;  /* 0x00880000e410783b */ /* 0x000ee20000004200 */
[----:B------:R-:W-:Y:S02]  /*e9f0*/  MOV R30, R150 ;  /* 0x00000096001e7202 */ /* 0x000fe40000000f00 */
[----:B------:R-:W-:Y:S04]  /*ea00*/  MOV R32, R143 ;  /* 0x0000008f00207202 */ /* 0x000fe80000000f00 */
[----:B------:R-:W-:Y:S01]  /*ea10*/  MOV R33, R142 ;  /* 0x0000008e00217202 */ /* 0x000fe20000000f00 */
[----:B------:R-:W-:Y:S01]  /*ea20*/  FADD.FTZ R0, R32, R0 ;  /* 0x0000000020007221 */ /* 0x000fe20000010000 */
[----:B------:R-:W-:Y:S02]  /*ea30*/  MOV R34, R141 ;  /* 0x0000008d00227202 */ /* 0x000fe40000000f00 */
[----:B------:R-:W-:Y:S02]  /*ea40*/  MOV R35, R140 ;  /* 0x0000008c00237202 */ /* 0x000fe40000000f00 */
[C---:B------:R-:W-:Y:S03]  /*ea50*/  HMMA.16816.F32.BF16 R140, R104.reuse, R144, R36 ;  /* 0x00000090688c723c */ /* 0x040fe60000041824 */
[----:B------:R-:W-:Y:S01]  /*ea60*/  MOV R31, R149 ;  /* 0x00000095001f7202 */ /* 0x000fe20000000f00 */
[----:B------:R-:W-:Y:S03]  /*ea70*/  FADD.FTZ R0, R34, R0 ;  /* 0x0000000022007221 */ /* 0x000fe60000010000 */
        /* <DEDUP_REMOVED lines=13> */
[C---:B------:R-:W-:Y:S01]  /*eb50*/  HMMA.16816.F32.BF16 R56, R104.reuse, R6, R56 ;  /* 0x000000066838723c */ /* 0x040fe20000041838 */
[----:B------:R-:W4:Y:S03]  /*eb60*/  LDSM.16.MT88.4 R4, [R227+0x8800] ;  /* 0x00880000e304783b */ /* 0x000f260000004200 */
[----:B------:R-:W-:Y:S02]  /*eb70*/  FADD.FTZ R0, R219, R0 ;  /* 0x00000000db007221 */ /* 0x000fe40000010000 */
[----:B------:R-:W-:Y:S02]  /*eb80*/  FADD.FTZ R2, R31, R2 ;  /* 0x000000021f027221 */ /* 0x000fe40000010000 */
[C---:B------:R-:W-:Y:S04]  /*eb90*/  HMMA.16816.F32.BF16 R60, R104.reuse, R8, R60 ;  /* 0x00000008683c723c */ /* 0x040fe8000004183c */
[----:B------:R-:W-:Y:S02]  /*eba0*/  FADD.FTZ R2, R24, R2 ;  /* 0x0000000218027221 */ /* 0x000fe40000010000 */
[----:B------:R-:W-:Y:S02]  /*ebb0*/  FADD.FTZ R0, R218, R0 ;  /* 0x00000000da007221 */ /* 0x000fe40000010000 */
[C---:B------:R-:W-:Y:S01]  /*ebc0*/  HMMA.16816.F32.BF16 R64, R104.reuse, R10, R64 ;  /* 0x0000000a6840723c */ /* 0x040fe20000041840 */
[----:B------:R-:W1:Y:S03]  /*ebd0*/  LDSM.16.MT88.4 R8, [R230+0x8800] ;  /* 0x00880000e608783b */ /* 0x000e660000004200 */
        /* <DEDUP_REMOVED lines=8> */
[C---:B---3--:R-:W-:Y:S04]  /*ec60*/  HMMA.16816.F32.BF16 R76, R104.reuse, R16, R76 ;  /* 0x00000010684c723c */ /* 0x048fe8000004184c */
[----:B------:R-:W-:Y:S02]  /*ec70*/  FADD.FTZ R2, R20, R2 ;  /* 0x0000000214027221 */ /* 0x000fe40000010000 */
[----:B------:R-:W-:Y:S02]  /*ec80*/  FADD.FTZ R0, R213, R0 ;  /* 0x00000000d5007221 */ /* 0x000fe40000010000 */
[C---:B------:R-:W-:Y:S04]  /*ec90*/  HMMA.16816.F32.BF16 R80, R104.reuse, R18, R80 ;  /* 0x000000126850723c */ /* 0x040fe80000041850 */
[----:B------:R-:W-:Y:S02]  /*eca0*/  FADD.FTZ R2, R21, R2 ;  /* 0x0000000215027221 */ /* 0x000fe40000010000 */
[----:B------:R-:W-:Y:S02]  /*ecb0*/  FADD.FTZ R0, R209, R0 ;  /* 0x00000000d1007221 */ /* 0x000fe40000010000 */
[C---:B----4-:R-:W-:Y:S04]  /*ecc0*/  HMMA.16816.F32.BF16 R84, R104.reuse, R4, R84 ;  /* 0x000000046854723c */ /* 0x050fe80000041854 */
[----:B------:R-:W-:Y:S02]  /*ecd0*/  FADD.FTZ R2, R22, R2 ;  /* 0x0000000216027221 */ /* 0x000fe40000010000 */
[----:B------:R-:W-:Y:S02]  /*ece0*/  FADD.FTZ R0, R208, R0 ;  /* 0x00000000d0007221 */ /* 0x000fe40000010000 */
[----:B------:R-:W-:Y:S01]  /*ecf0*/  FADD.FTZ R2, R23, R2 ;  /* 0x0000000217027221 */ /* 0x000fe20000010000 */
[C---:B------:R-:W-:Y:S03]  /*ed00*/  HMMA.16816.F32.BF16 R88, R104.reuse, R6, R88 ;  /* 0x000000066858723c */ /* 0x040fe60000041858 */
[----:B------:R-:W-:Y:S02]  /*ed10*/  FADD.FTZ R2, R3, R2 ;  /* 0x0000000203027221 */ /* 0x000fe40000010000 */
[----:B------:R-:W-:Y:S02]  /*ed20*/  FADD.FTZ R0, R167, R0 ;  /* 0x00000000a7007221 */ /* 0x000fe40000010000 */
[----:B------:R-:W-:Y:S01]  /*ed30*/  FADD.FTZ R2, R223, R2 ;  /* 0x00000002df027221 */ /* 0x000fe20000010000 */
[C---:B-1----:R-:W-:Y:S04]  /*ed40*/  HMMA.16816.F32.BF16 R92, R104.reuse, R8, R92 ;  /* 0x00000008685c723c */ /* 0x042fe8000004185c */
[----:B------:R-:W-:Y:S02]  /*ed50*/  FADD.FTZ R2, R222, R2 ;  /* 0x00000002de027221 */ /* 0x000fe40000010000 */
[----:B------:R-:W-:Y:S02]  /*ed60*/  FADD.FTZ R3, R166, R0 ;  /* 0x00000000a6037221 */ /* 0x000fe40000010000 */
[----:B------:R-:W-:Y:S01]  /*ed70*/  FADD.FTZ R0, R215, R2 ;  /* 0x00000002d7007221 */ /* 0x000fe20000010000 */
[----:B------:R-:W-:Y:S03]  /*ed80*/  HMMA.16816.F32.BF16 R96, R104, R10, R96 ;  /* 0x0000000a6860723c */ /* 0x000fe60000041860 */
[----:B------:R-:W-:Y:S02]  /*ed90*/  FADD.FTZ R3, R164, R3 ;  /* 0x00000003a4037221 */ /* 0x000fe40000010000 */
[----:B------:R-:W-:Y:S02]  /*eda0*/  FADD.FTZ R0, R212, R0 ;  /* 0x00000000d4007221 */ /* 0x000fe40000010000 */
[----:B------:R-:W-:Y:S02]  /*edb0*/  FADD.FTZ R3, R165, R3 ;  /* 0x00000003a5037221 */ /* 0x000fe40000010000 */
[----:B------:R-:W-:Y:S03]  /*edc0*/  FADD.FTZ R2, R211, R0 ;  /* 0x00000000d3027221 */ /* 0x000fe60000010000 */
[----:B------:R-:W-:Y:S01]  /*edd0*/  FADD.FTZ R0, R103, R3 ;  /* 0x0000000367007221 */ /* 0x000fe20000010000 */
[----:B------:R-:W-:Y:S01]  /*ede0*/  MOV R103, R100 ;  /* 0x0000006400677202 */ /* 0x000fe20000000f00 */
[----:B------:R-:W-:Y:S02]  /*edf0*/  FADD.FTZ R2, R210, R2 ;  /* 0x00000002d2027221 */ /* 0x000fe40000010000 */
[----:B------:R-:W-:Y:S01]  /*ee00*/  FADD.FTZ R0, R102, R0 ;  /* 0x0000000066007221 */ /* 0x000fe20000010000 */
[----:B------:R-:W-:Y:S02]  /*ee10*/  MOV R102, R101 ;  /* 0x0000006500667202 */ /* 0x000fe40000000f00 */
[----:B------:R1:W-:Y:S04]  /*ee20*/  STL [R1+0x18], R2 ;  /* 0x0000180201007387 */ /* 0x0003e80000100800 */
[----:B------:R1:W-:Y:S01]  /*ee30*/  STL [R1+0x1c], R0 ;  /* 0x00001c0001007387 */ /* 0x0003e20000100800 */
[----:B------:R-:W-:-:S05]  /*ee40*/  @P0 BRA `(.L_x_448) ;  /* 0xffffbea000000947 */ /* 0x000fca000383ffff */
.L_x_447:
[----:B------:R-:W-:Y:S02]  /*ee50*/  MOV R7, 0x1f ;  /* 0x0000001f00077802 */ /* 0x000fe40000000f00 */
[----:B------:R-:W-:Y:S01]  /*ee60*/  MOV R6, 0xffffffff ;  /* 0xffffffff00067802 */ /* 0x000fe20000000f00 */
[----:B------:R-:W-:Y:S05]  /*ee70*/  BRA.DIV ~URZ, `(.L_x_449) ;  /* 0x000028227f007947 */ /* 0x000fea000b800000 */
[----:B-1----:R-:W2:Y:S04]  /*ee80*/  LDL R0, [R1+0x18] ;  /* 0x0000180001007983 */ /* 0x002ea80000100800 */
[----:B--2---:R1:W2:Y:S02]  /*ee90*/  SHFL.BFLY PT, R4, R0, 0x2, 0x1f ;  /* 0x0c401f0000047f89 */ /* 0x0042a400000e0000 */
.L_x_481:
[----:B-1----:R-:W3:Y:S02]  /*eea0*/  LDL.LU R0, [R1+0x18] ;  /* 0x0000180001007983 */ /* 0x002ee40000300800 */
[----:B--23--:R-:W-:Y:S01]  /*eeb0*/  FADD.FTZ R4, R4, R0 ;  /* 0x0000000004047221 */ /* 0x00cfe20000010000 */
[----:B------:R-:W-:Y:S05]  /*eec0*/  BRA.DIV ~URZ, `(.L_x_450) ;  /* 0x000028327f007947 */ /* 0x000fea000b800000 */
[----:B------:R-:W2:Y:S04]  /*eed0*/  LDL.LU R5, [R1+0x1c] ;  /* 0x00001c0001057983 */ /* 0x000ea80000300800 */
[----:B------:R-:W1:Y:S02]  /*eee0*/  SHFL.BFLY PT, R2, R4, 0x1, 0x1f ;  /* 0x0c201f0004027f89 */ /* 0x000e6400000e0000 */
[----:B-1----:R-:W-:-:S02]  /*eef0*/  FADD.FTZ R4, R4, R2 ;  /* 0x0000000204047221 */ /* 0x002fc40000010000 */
[----:B--2---:R-:W1:Y:S02]  /*ef00*/  SHFL.BFLY PT, R0, R5, 0x2, 0x1f ;  /* 0x0c401f0005007f89 */ /* 0x004e6400000e0000 */
[----:B-1----:R-:W-:-:S05]  /*ef10*/  FADD.FTZ R0, R0, R5 ;  /* 0x0000000500007221 */ /* 0x002fca0000010000 */
[----:B------:R1:W2:Y:S02]  /*ef20*/  SHFL.BFLY PT, R3, R0, 0x1, 0x1f ;  /* 0x0c201f0000037f89 */ /* 0x0002a400000e0000 */
.L_x_482:
[----:B------:R-:W-:Y:S01]  /*ef30*/  FSETP.NE.FTZ.AND P1, PT, R4, RZ, PT ;  /* 0x000000ff0400720b */ /* 0x000fe20003f35000 */
[----:B--2---:R-:W-:Y:S01]  /*ef40*/  FADD.FTZ R3, R3, R0 ;  /* 0x0000000003037221 */ /* 0x004fe20000010000 */
[----:B------:R-:W-:Y:S02]  /*ef50*/  MOV R2, RZ ;  /* 0x000000ff00027202 */ /* 0x000fe40000000f00 */
[----:B-1----:R-:W-:Y:S02]  /*ef60*/  MOV R0, RZ ;  /* 0x000000ff00007202 */ /* 0x002fe40000000f00 */
[----:B------:R-:W-:Y:S02]  /*ef70*/  FSETP.NE.FTZ.AND P0, PT, R3, RZ, PT ;  /* 0x000000ff0300720b */ /* 0x000fe40003f15000 */
[----:B------:R-:W-:Y:S02]  /*ef80*/  MOV R51, 0x1 ;  /* 0x0000000100337802 */ /* 0x000fe40000000f00 */
[----:B------:R-:W-:-:S02]  /*ef90*/  MOV R50, 0xff800000 ;  /* 0xff80000000327802 */ /* 0x000fc40000000f00 */
[----:B------:R-:W-:Y:S01]  /*efa0*/  MOV R49, 0xff800000 ;  /* 0xff80000000317802 */ /* 0x000fe20000000f00 */
[----:B------:R-:W1:Y:S01]  /*efb0*/  @P1 MUFU.RCP R2, R4 ;  /* 0x0000000400021308 */ /* 0x000e620000001000 */
[----:B------:R-:W-:-:S05]  /*efc0*/  @P1 MOV R5, 0x3f317218 ;  /* 0x3f31721800051802 */ /* 0x000fca0000000f00 */
[----:B------:R-:W-:Y:S02]  /*efd0*/  @P1 FMUL.FTZ R5, R5, c[0x0][0x2d0] ;  /* 0x0000b40005051a20 */ /* 0x000fe40000410000 */
[----:B------:R-:W2:Y:S01]  /*efe0*/  @P1 MUFU.LG2 R4, R4 ;  /* 0x0000000400041308 */ /* 0x000ea20000000c00 */
[----:B-1----:R-:W-:-:S07]  /*eff0*/  FMUL.FTZ R108, R2, R108 ;  /* 0x0000006c026c7220 */ /* 0x002fce0000410000 */
[----:B------:R-:W1:Y:S01]  /*f000*/  @P0 MUFU.RCP R0, R3 ;  /* 0x0000000300000308 */ /* 0x000e620000001000 */
[C---:B------:R-:W-:Y:S02]  /*f010*/  FMUL.FTZ R48, R2.reuse, R109 ;  /* 0x0000006d02307220 */ /* 0x040fe40000410000 */
[C---:B------:R-:W-:Y:S02]  /*f020*/  FMUL.FTZ R112, R2.reuse, R112 ;  /* 0x0000007002707220 */ /* 0x040fe40000410000 */
[----:B------:R-:W-:Y:S02]  /*f030*/  FMUL.FTZ R46, R2, R113 ;  /* 0x00000071022e7220 */ /* 0x000fe40000410000 */
[----:B--2---:R-:W-:Y:S02]  /*f040*/  @P1 FMUL.FTZ R7, R4, 0.69314718246459960938 ;  /* 0x3f31721804071820 */ /* 0x004fe40000410000 */
        /* <DEDUP_REMOVED lines=44> */
[----:B------:R2:W3:Y:S01]  /*f310*/  @P0 MUFU.LG2 R2, R3 ;  /* 0x0000000300020308 */ /* 0x0004e20000000c00 */
[----:B------:R-:W-:Y:S02]  /*f320*/  @P1 FFMA.FTZ R50, R5, R101, R7 ;  /* 0x0000006505321223 */ /* 0x000fe40000010007 */
[C---:B-1----:R-:W-:Y:S02]  /*f330*/  FMUL.FTZ R110, R0.reuse, R110 ;  /* 0x0000006e006e7220 */ /* 0x042fe40000410000 */
[C---:B------:R-:W-:Y:S02]  /*f340*/  FMUL.FTZ R47, R0.reuse, R111 ;  /* 0x0000006f002f7220 */ /* 0x040fe40000410000 */
[C---:B------:R-:W-:Y:S02]  /*f350*/  FMUL.FTZ R114, R0.reuse, R114 ;  /* 0x0000007200727220 */ /* 0x040fe40000410000 */
[C---:B------:R-:W-:Y:S02]  /*f360*/  FMUL.FTZ R45, R0.reuse, R115 ;  /* 0x00000073002d7220 */ /* 0x040fe40000410000 */
[----:B------:R-:W-:-:S02]  /*f370*/  FMUL.FTZ R118, R0, R118 ;  /* 0x0000007600767220 */ /* 0x000fc40000410000 */
[C---:B------:R-:W-:Y:S02]  /*f380*/  FMUL.FTZ R43, R0.reuse, R119 ;  /* 0x00000077002b7220 */ /* 0x040fe40000410000 */
[----:B------:R-:W-:Y:S01]  /*f390*/  FMUL.FTZ R122, R0, R122 ;  /* 0x0000007a007a7220 */ /* 0x000fe20000410000 */
[----:B--2---:R-:W-:Y:S01]  /*f3a0*/  @P0 MOV R3, 0x3f317218 ;  /* 0x3f31721800030802 */ /* 0x004fe20000000f00 */
[----:B---3--:R-:W-:Y:S02]  /*f3b0*/  @P0 FMUL.FTZ R2, R2, 0.69314718246459960938 ;  /* 0x3f31721802020820 */ /* 0x008fe40000410000 */
[C---:B------:R-:W-:Y:S02]  /*f3c0*/  FMUL.FTZ R41, R0.reuse, R123 ;  /* 0x0000007b00297220 */ /* 0x040fe40000410000 */
[----:B------:R-:W-:Y:S02]  /*f3d0*/  @P0 FMUL.FTZ R3, R3, c[0x0][0x2d0] ;  /* 0x0000b40003030a20 */ /* 0x000fe40000410000 */
        /* <DEDUP_REMOVED lines=40> */
[----:B------:R-:W-:Y:S01]  /*f660*/  PRMT R0, R51, 0x7610, R0 ;  /* 0x0000761033007816 */ /* 0x000fe20000000000 */
[----:B------:R-:W-:Y:S02]  /*f670*/  @P0 FFMA.FTZ R49, R3, R100, R2 ;  /* 0x0000006403310223 */ /* 0x000fe40000010002 */
.L_x_442:
[----:B-1----:R1:W5:Y:S01]  /*f680*/  LDL R55, [R1+0x64] ;  /* 0x0000640001377983 */ /* 0x0023620000100800 */
[----:B------:R-:W-:Y:S03]  /*f690*/  BSSY B0, `(.L_x_451) ;  /* 0x0000012000007945 */ /* 0x000fe60003800000 */
[----:B------:R-:W2:Y:S02]  /*f6a0*/  S2R R53, SR_TID.X ;  /* 0x0000000000357919 */ /* 0x000ea40000002100 */
[----:B--2---:R-:W-:-:S13]  /*f6b0*/  LOP3.LUT P6, RZ, R53, 0xff, RZ, 0xc0, !PT ;  /* 0x000000ff35ff7812 */ /* 0x004fda00078cc0ff */
[----:B------:R-:W-:Y:S05]  /*f6c0*/  @P6 BRA `(.L_x_452) ;  /* 0x000000e000006947 */ /* 0x000fea0003800000 */
[----:B-1----:R-:W1:Y:S01]  /*f6d0*/  S2R R51, SR_LANEID ;  /* 0x0000000000337919 */ /* 0x002e620000000000 */
[----:B------:R-:W-:Y:S01]  /*f6e0*/  VOTEU.ANY UR4, UPT, PT ;  /* 0x0000000000047886 */ /* 0x000fe200038e0100 */
[----:B------:R-:W-:Y:S01]  /*f6f0*/  IMAD.MOV.U32 R100, RZ, RZ, c[0x0][0x580] ;  /* 0x00016000ff647624 */ /* 0x000fe200078e00ff */
[----:B------:R-:W1:Y:S01]  /*f700*/  FLO.U32 R3, UR4 ;  /* 0x0000000400037d00 */ /* 0x000e6200080e0000 */
[----:B------:R-:W-:-:S07]  /*f710*/  IMAD.MOV.U32 R101, RZ, RZ, c[0x0][0x584] ;  /* 0x00016100ff657624 */ /* 0x000fce00078e00ff */
[----:B------:R-:W2:Y:S01]  /*f720*/  POPC R2, UR4 ;  /* 0x0000000400027d09 */ /* 0x000ea20008000000 */
[----:B-1----:R-:W-:-:S13]  /*f730*/  ISETP.EQ.U32.AND P0, PT, R3, R51, PT ;  /* 0x000000330300720c */ /* 0x002fda0003f02070 */
[----:B--2---:R-:W2:Y:S04]  /*f740*/  @P0 ATOMG.E.ADD.STRONG.GPU PT, R2, [R100.64], R2 ;  /* 0x00000002640209a8 */ /* 0x004ea800081ee1c6 */
[----:B------:R-:W1:Y:S04]  /*f750*/  S2R R51, SR_LTMASK ;  /* 0x0000000000337919 */ /* 0x000e680000003900 */
[----:B--2---:R1:W2:Y:S02]  /*f760*/  SHFL.IDX PT, R3, R2, R3, 0x1f ;  /* 0x00001f0302037589 */ /* 0x0042a400000e0000 */
[----:B-1----:R-:W-:-:S06]  /*f770*/  LOP3.LUT R2, R51, UR4, RZ, 0xc0, !PT ;  /* 0x0000000433027c12 */ /* 0x002fcc000f8ec0ff */
[----:B------:R-:W2:Y:S02]  /*f780*/  POPC R2, R2 ;  /* 0x0000000200027309 */ /* 0x000ea40000000000 */
[----:B--2--5:R-:W-:-:S05]  /*f790*/  IADD3 R55, R3, c[0x0][0xc], R2 ;  /* 0x0000030003377a10 */ /* 0x024fca0007ffe002 */
[----:B------:R1:W-:Y:S02]  /*f7a0*/  STL [R1+0x64], R55 ;  /* 0x0000643701007387 */ /* 0x0003e40000100800 */
.L_x_452:
[----:B-1----:R-:W-:Y:S05]  /*f7b0*/  BSYNC B0 ;  /* 0x0000000000007941 */ /* 0x002fea0003800000 */
.L_x_451:
[----:B------:R-:W-:Y:S01]  /*f7c0*/  PRMT R0, R0, 0x9910, RZ ;  /* 0x0000991000007816 */ /* 0x000fe200000000ff */
[----:B------:R-:W-:Y:S01]  /*f7d0*/  BSSY B1, `(.L_x_453) ;  /* 0x00001d8000017945 */ /* 0x000fe20003800000 */
[----:B-----5:R-:W-:Y:S02]  /*f7e0*/  IMAD.MOV.U32 R61, RZ, RZ, R55 ;  /* 0x000000ffff3d7224 */ /* 0x020fe400078e0037 */
[----:B------:R-:W-:Y:S01]  /*f7f0*/  ISETP.NE.AND P0, PT, R0, RZ, PT ;  /* 0x000000ff0000720c */ /* 0x000fe20003f05270 */
[----:B------:R-:W-:-:S12]  /*f800*/  IMAD.MOV.U32 R63, RZ, RZ, -0x1 ;  /* 0xffffffffff3f7424 */ /* 0x000fd800078e00ff */
[----:B------:R-:W-:Y:S05]  /*f810*/  @!P0 BRA `(.L_x_454) ;  /* 0x0000124000008947 */ /* 0x000fea0003800000 */
[----:B------:R-:W2:Y:S04]  /*f820*/  LDL R71, [R1+0x68] ;  /* 0x0000680001477983 */ /* 0x000ea80000100800 */
[----:B------:R-:W3:Y:S04]  /*f830*/  LDL R69, [R1+0x6c] ;  /* 0x00006c0001457983 */ /* 0x000ee80000100800 */
[----:B------:R-:W4:Y:S04]  /*f840*/  LDL R67, [R1+0x74] ;  /* 0x0000740001437983 */ /* 0x000f280000100800 */
[----:B------:R-:W5:Y:S04]  /*f850*/  LDL R65, [R1+0x70] ;  /* 0x0000700001417983 */ /* 0x000f680000100800 */
[----:B------:R-:W4:Y:S04]  /*f860*/  LDL R59, [R1+0x84] ;  /* 0x00008400013b7983 */ /* 0x000f280000100800 */
[----:B------:R-:W5:Y:S04]  /*f870*/  LDL R57, [R1+0x7c] ;  /* 0x00007c0001397983 */ /* 0x000f680000100800 */
[----:B------:R-:W5:Y:S04]  /*f880*/  LDL R55, [R1+0x80] ;  /* 0x0000800001377983 */ /* 0x000f680000100800 */
[----:B------:R-:W5:Y:S01]  /*f890*/  LDL R51, [R1+0x78] ;  /* 0x0000780001337983 */ /* 0x000f620000100800 */
[----:B------:R-:W-:Y:S01]  /*f8a0*/  WARPSYNC 0xffffffff ;  /* 0xffffffff00007948 */ /* 0x000fe20003800000 */
[----:B------:R-:W-:-:S02]  /*f8b0*/  F2FP.BF16.PACK_AB R48, R48, R108 ;  /* 0x0000006c3030723e */ /* 0x000fc400000010ff */
[----:B------:R-:W-:Y:S01]  /*f8c0*/  BAR.SYNC.DEFER_BLOCKING 0x1, 0x100 ;  /* 0x0044000000007b1d */ /* 0x000fe20000010000 */
        /* <DEDUP_REMOVED lines=46> */
[----:B------:R-:W-:Y:S01]  /*fbb0*/  F2FP.BF16.PACK_AB R0, R99, R98 ;  /* 0x000000626300723e */ /* 0x000fe200000010ff */
[----:B--2---:R1:W-:Y:S04]  /*fbc0*/  STS [R71], R48 ;  /* 0x0000003047007388 */ /* 0x0043e80000000800 */
[----:B------:R1:W-:Y:S04]  /*fbd0*/  STS [R71+0x400], R47 ;  /* 0x0004002f47007388 */ /* 0x0003e80000000800 */
[----:B---3--:R1:W-:Y:S04]  /*fbe0*/  STS [R69], R46 ;  /* 0x0000002e45007388 */ /* 0x0083e80000000800 */
[----:B------:R1:W-:Y:S04]  /*fbf0*/  STS [R69+0x400], R45 ;  /* 0x0004002d45007388 */ /* 0x0003e80000000800 */
[----:B----4-:R1:W-:Y:S04]  /*fc00*/  STS [R67], R44 ;  /* 0x0000002c43007388 */ /* 0x0103e80000000800 */
[----:B------:R1:W-:Y:S04]  /*fc10*/  STS [R67+0x400], R43 ;  /* 0x0004002b43007388 */ /* 0x0003e80000000800 */
[----:B-----5:R1:W-:Y:S04]  /*fc20*/  STS [R65], R42 ;  /* 0x0000002a41007388 */ /* 0x0203e80000000800 */
[----:B------:R1:W-:Y:S04]  /*fc30*/  STS [R65+0x400], R41 ;  /* 0x0004002941007388 */ /* 0x0003e80000000800 */
[----:B------:R1:W-:Y:S04]  /*fc40*/  STS [R59], R40 ;  /* 0x000000283b007388 */ /* 0x0003e80000000800 */
[----:B------:R1:W-:Y:S04]  /*fc50*/  STS [R59+0x400], R39 ;  /* 0x000400273b007388 */ /* 0x0003e80000000800 */
[----:B------:R1:W-:Y:S04]  /*fc60*/  STS [R57], R38 ;  /* 0x0000002639007388 */ /* 0x0003e80000000800 */
[----:B------:R1:W-:Y:S04]  /*fc70*/  STS [R57+0x400], R37 ;  /* 0x0004002539007388 */ /* 0x0003e80000000800 */
[----:B------:R1:W-:Y:S04]  /*fc80*/  STS [R55], R36 ;  /* 0x0000002437007388 */ /* 0x0003e80000000800 */
[----:B------:R1:W-:Y:S04]  /*fc90*/  STS [R55+0x400], R35 ;  /* 0x0004002337007388 */ /* 0x0003e80000000800 */
[----:B------:R1:W-:Y:S04]  /*fca0*/  STS [R51], R34 ;  /* 0x0000002233007388 */ /* 0x0003e80000000800 */
        /* <DEDUP_REMOVED lines=33> */
[----:B------:R-:W-:Y:S06]  /*fec0*/  BAR.SYNC.DEFER_BLOCKING 0x1, 0x100 ;  /* 0x0044000000007b1d */ /* 0x000fec0000010000 */
[----:B------:R-:W-:Y:S05]  /*fed0*/  BRA.CONV ~URZ, `(.L_x_455) ;  /* 0x000000737f007947 */ /* 0x000fea000b800000 */
[----:B-1----:R-:W-:Y:S01]  /*fee0*/  SHF.R.S32.HI R7, RZ, 0x1f, R53 ;  /* 0x0000001fff077819 */ /* 0x002fe20000011435 */
[----:B------:R-:W-:Y:S01]  /*fef0*/  IMAD.MOV.U32 R6, RZ, RZ, RZ ;  /* 0x000000ffff067224 */ /* 0x000fe200078e00ff */
[----:B------:R-:W-:Y:S01]  /*ff00*/  MOV R8, 0xff50 ;  /* 0x0000ff5000087802 */ /* 0x000fe20000000f00 */
[----:B------:R-:W-:Y:S01]  /*ff10*/  IMAD.MOV.U32 R4, RZ, RZ, 0x1f ;  /* 0x0000001fff047424 */ /* 0x000fe200078e00ff */
[----:B------:R-:W-:-:S04]  /*ff20*/  LEA.HI R7, R7, R53, RZ, 0x7 ;  /* 0x0000003507077211 */ /* 0x000fc800078f38ff */
[----:B------:R-:W-:Y:S02]  /*ff30*/  SHF.R.S32.HI R7, RZ, 0x7, R7 ;  /* 0x00000007ff077819 */ /* 0x000fe40000011407 */
[----:B------:R-:W-:Y:S05]  /*ff40*/  CALL.REL.NOINC `($__internal_1_$__cuda_sm70_shflsync_idx_p) ;  /* 0x00001c9000007944 */ /* 0x000fea0003c00000 */
.L_x_455:
[----:B-1----:R-:W2:Y:S04]  /*ff50*/  LDL R2, [R1+0x88] ;  /* 0x0000880001027983 */ /* 0x002ea80000100800 */
[----:B------:R-:W3:Y:S04]  /*ff60*/  LDL R13, [R1+0x8c] ;  /* 0x00008c00010d7983 */ /* 0x000ee80000100800 */
[----:B------:R-:W4:Y:S04]  /*ff70*/  LDL.LU R11, [R1+0x4c] ;  /* 0x00004c00010b7983 */ /* 0x000f280000300800 */
[----:B------:R-:W2:Y:S04]  /*ff80*/  LDL.LU R12, [R1+0x50] ;  /* 0x00005000010c7983 */ /* 0x000ea80000300800 */
[----:B------:R-:W2:Y:S01]  /*ff90*/  LDL.LU R15, [R1+0x58] ;  /* 0x00005800010f7983 */ /* 0x000ea20000300800 */
[----:B------:R-:W-:-:S03]  /*ffa0*/  IMAD.MOV.U32 R0, RZ, RZ, 0x1 ;  /* 0x00000001ff007424 */ /* 0x000fc600078e00ff */
[----:B------:R-:W3:Y:S02]  /*ffb0*/  LDL R14, [R1+0x94] ;  /* 0x00009400010e7983 */ /* 0x000ee40000100800 */
[----:B------:R-:W-:Y:S02]  /*ffc0*/  ISETP.NE.AND P1, PT, R0, c[0x0][0x4e8], PT ;  /* 0x00013a0000007a0c */ /* 0x000fe40003f25270 */
[----:B------:R1:W5:Y:S04]  /*ffd0*/  LDL.64 R66, [R1+0x38] ;  /* 0x0000380001427983 */ /* 0x0003680000100a00 */
[----:B------:R1:W5:Y:S04]  /*ffe0*/  LDL R65, [R1+0x60] ;  /* 0x0000600001417983 */ /* 0x0003680000100800 */
[----:B------:R1:W5:Y:S04]  /*fff0*/  LDL R64, [R1+0x44] ;  /* 0x0000440001407983 */ /* 0x0003680000100800 */
[----:B------:R1:W5:Y:S04]  /*10000*/  LDL R62, [R1+0x5c] ;  /* 0x00005c00013e7983 */ /* 0x0003680000100800 */
[----:B------:R1:W5:Y:S04]  /*10010*/  LDL R60, [R1+0x48] ;  /* 0x00004800013c7983 */ /* 0x0003680000100800 */
[----:B------:R-:W1:Y:S01]  /*10020*/  S2R R17, SR_TID.X ;  /* 0x0000000000117919 */ /* 0x000e620000002100 */
[----:B----4-:R-:W-:-:S05]  /*10030*/  SHF.R.S32.HI R5, RZ, 0x1f, R11 ;  /* 0x0000001fff057819 */ /* 0x010fca000001140b */
[----:B------:R-:W-:Y:S01]  /*10040*/  IMAD R6, R5, c[0x0][0x490], RZ ;  /* 0x0001240005067a24 */ /* 0x000fe200078e02ff */
[----:B--2---:R-:W-:Y:S01]  /*10050*/  IADD3 R4, R2, R15, RZ ;  /* 0x0000000f02047210 */ /* 0x004fe20007ffe0ff */
[----:B------:R-:W-:-:S04]  /*10060*/  IMAD.WIDE.U32 R2, R11, c[0x0][0x490], RZ ;  /* 0x000124000b027a25 */ /* 0x000fc800078e00ff */
[----:B------:R-:W-:-:S04]  /*10070*/  @P1 IMAD.HI.U32 R7, R4, c[0x0][0x4ec], RZ ;  /* 0x00013b0004071a27 */ /* 0x000fc800078e00ff */
[----:B------:R-:W-:Y:S02]  /*10080*/  IMAD R6, R11, c[0x0][0x494], R6 ;  /* 0x000125000b067a24 */ /* 0x000fe400078e0206 */
[----:B------:R-:W-:Y:S01]  /*10090*/  IMAD.MOV.U32 R0, RZ, RZ, R4 ;  /* 0x000000ffff007224 */ /* 0x000fe200078e0004 */
[----:B------:R-:W-:Y:S02]  /*100a0*/  @P1 SHF.R.U32.HI R0, RZ, c[0x0][0x4f0], R7 ;  /* 0x00013c00ff001a19 */ /* 0x000fe40000011607 */
[----:B------:R-:W-:-:S03]  /*100b0*/  IADD3 R3, R3, R6, RZ ;  /* 0x0000000603037210 */ /* 0x000fc60007ffe0ff */
[----:B------:R-:W-:Y:S02]  /*100c0*/  IMAD.MOV R8, RZ, RZ, -R0 ;  /* 0x000000ffff087224 */ /* 0x000fe400078e0a00 */
[----:B------:R-:W-:-:S04]  /*100d0*/  IMAD.WIDE.U32 R6, R12, c[0x0][0x498], R2 ;  /* 0x000126000c067a25 */ /* 0x000fc800078e0002 */
[----:B------:R-:W-:Y:S01]  /*100e0*/  IMAD R2, R8, c[0x0][0x4e8], R4 ;  /* 0x00013a0008027a24 */ /* 0x000fe200078e0204 */
[----:B------:R-:W-:Y:S02]  /*100f0*/  IADD3 R4, P0, R0, R6, RZ ;  /* 0x0000000600047210 */ /* 0x000fe40007f1e0ff */
[----:B---3--:R-:W-:Y:S02]  /*10100*/  IADD3 R6, R13, R15, RZ ;  /* 0x0000000f0d067210 */ /* 0x008fe40007ffe0ff */
[----:B------:R-:W2:Y:S01]  /*10110*/  LDL R13, [R1+0x4] ;  /* 0x00000400010d7983 */ /* 0x000ea20000100800 */
[----:B------:R-:W-:-:S05]  /*10120*/  SHF.R.S32.HI R10, RZ, 0x1f, R12 ;  /* 0x0000001fff0a7819 */ /* 0x000fca000001140c */
[----:B------:R-:W-:Y:S01]  /*10130*/  IMAD R9, R10, c[0x0][0x498], RZ ;  /* 0x000126000a097a24 */ /* 0x000fe200078e02ff */
[----:B------:R-:W-:-:S03]  /*10140*/  SHF.R.S32.HI R8, RZ, 0x1f, R0 ;  /* 0x0000001fff087819 */ /* 0x000fc60000011400 */
[----:B------:R-:W-:Y:S01]  /*10150*/  IMAD R3, R12, c[0x0][0x49c], R9 ;  /* 0x000127000c037a24 */ /* 0x000fe200078e0209 */
[----:B------:R-:W-:Y:S01]  /*10160*/  SHF.R.S32.HI R9, RZ, 0x1f, R2 ;  /* 0x0000001fff097819 */ /* 0x000fe20000011402 */
[----:B------:R-:W-:-:S03]  /*10170*/  IMAD R0, R5, c[0x0][0x3e8], RZ ;  /* 0x0000fa0005007a24 */ /* 0x000fc600078e02ff */
[----:B------:R-:W-:Y:S01]  /*10180*/  IADD3.X R5, R8, R7, R3, P0, !PT ;  /* 0x0000000708057210 */ /* 0x000fe200007fe403 */
[----:B------:R-:W-:Y:S02]  /*10190*/  IMAD R3, R9, c[0x0][0x488], RZ ;  /* 0x0001220009037a24 */ /* 0x000fe400078e02ff */
[C---:B------:R-:W-:Y:S02]  /*101a0*/  IMAD R7, R11.reuse, c[0x0][0x3ec], R0 ;  /* 0x0000fb000b077a24 */ /* 0x040fe400078e0200 */
[----:B------:R-:W-:Y:S01]  /*101b0*/  IMAD.WIDE.U32 R8, R11, c[0x0][0x3e8], RZ ;  /* 0x0000fa000b087a25 */ /* 0x000fe200078e00ff */
[----:B-1----:R-:W-:-:S03]  /*101c0*/  SHF.R.S32.HI R16, RZ, 0x1f, R17 ;  /* 0x0000001fff107819 */ /* 0x002fc60000011411 */
[C---:B------:R-:W-:Y:S02]  /*101d0*/  IMAD R11, R2.reuse, c[0x0][0x48c], R3 ;  /* 0x00012300020b7a24 */ /* 0x040fe400078e0203 */
[----:B------:R-:W-:Y:S01]  /*101e0*/  IMAD.WIDE.U32 R4, R2, c[0x0][0x488], R4 ;  /* 0x0001220002047a25 */ /* 0x000fe200078e0004 */
[----:B------:R-:W-:-:S03]  /*101f0*/  IADD3 R3, R9, R7, RZ ;  /* 0x0000000709037210 */ /* 0x000fc60007ffe0ff */
[----:B------:R-:W-:Y:S01]  /*10200*/  @P1 IMAD.HI.U32 R2, R6, c[0x0][0x4ec], RZ ;  /* 0x00013b0006021a27 */ /* 0x000fe200078e00ff */
[----:B------:R-:W-:Y:S02]  /*10210*/  LEA R9, P0, R4, c[0x0][0x450], 0x2 ;  /* 0x0001140004097a11 */ /* 0x000fe400078010ff */
[----:B------:R-:W-:Y:S01]  /*10220*/  LEA.HI R16, R16, R17, RZ, 0x5 ;  /* 0x0000001110107211 */ /* 0x000fe200078f28ff */
[----:B------:R-:W-:Y:S02]  /*10230*/  IMAD.IADD R5, R5, 0x1, R11 ;  /* 0x0000000105057824 */ /* 0x000fe400078e020b */
[----:B------:R-:W-:Y:S01]  /*10240*/  IMAD.MOV.U32 R0, RZ, RZ, R6 ;  /* 0x000000ffff007224 */ /* 0x000fe200078e0006 */
[----:B------:R-:W-:Y:S01]  /*10250*/  @P1 SHF.R.U32.HI R0, RZ, c[0x0][0x4f0], R2 ;  /* 0x00013c00ff001a19 */ /* 0x000fe20000011602 */
[----:B------:R-:W-:Y:S01]  /*10260*/  IMAD R10, R10, c[0x0][0x3f0], RZ ;  /* 0x0000fc000a0a7a24 */ /* 0x000fe200078e02ff */
[----:B------:R-:W-:Y:S02]  /*10270*/  MOV R2, R8 ;  /* 0x0000000800027202 */ /* 0x000fe40000000f00 */
[----:B------:R-:W-:-:S02]  /*10280*/  LEA.HI.X R4, R4, c[0x0][0x454], R5, 0x2, P0 ;  /* 0x0001150004047a11 */ /* 0x000fc400000f1405 */
[----:B------:R-:W-:Y:S01]  /*10290*/  LOP3.LUT R16, R16, 0xffffffe0, RZ, 0xc0, !PT ;  /* 0xffffffe010107812 */ /* 0x000fe200078ec0ff */
[C---:B------:R-:W-:Y:S01]  /*102a0*/  IMAD R5, R12.reuse, c[0x0][0x3f4], R10 ;  /* 0x0000fd000c057a24 */ /* 0x040fe200078e020a */
[----:B------:R-:W-:Y:S01]  /*102b0*/  SHFL.IDX PT, R8, R9, 0x1, 0x1c1f ;  /* 0x003c1f0009087f89 */ /* 0x000fe200000e0000 */
[----:B------:R-:W-:Y:S01]  /*102c0*/  IMAD.WIDE.U32 R2, R12, c[0x0][0x3f0], R2 ;  /* 0x0000fc000c027a25 */ /* 0x000fe200078e0002 */
[----:B------:R-:W-:Y:S02]  /*102d0*/  IADD3 R16, -R16, R17, RZ ;  /* 0x0000001110107210 */ /* 0x000fe40007ffe1ff */
[----:B------:R-:W-:Y:S01]  /*102e0*/  SHFL.IDX PT, R10, R9, RZ, 0x1c1f ;  /* 0x001c1fff090a7589 */ /* 0x000fe200000e0000 */
[----:B------:R-:W-:-:S03]  /*102f0*/  ULDC UR5, c[0x0][0x4e8] ;  /* 0x00013a0000057ab9 */ /* 0x000fc60000000800 */
[----:B------:R-:W1:Y:S01]  /*10300*/  SHFL.IDX PT, R11, R4, RZ, 0x1c1f ;  /* 0x001c1fff040b7589 */ /* 0x000e6200000e0000 */
[----:B------:R-:W-:Y:S01]  /*10310*/  ULDC UR4, c[0x0][0x388] ;  /* 0x0000e20000047ab9 */ /* 0x000fe20000000800 */
[--C-:B------:R-:W-:Y:S02]  /*10320*/  IMAD.MOV R7, RZ, RZ, -R0.reuse ;  /* 0x000000ffff077224 */ /* 0x100fe400078e0a00 */
[----:B------:R3:W4:Y:S01]  /*10330*/  SHFL.IDX PT, R9, R4, 0x1, 0x1c1f ;  /* 0x003c1f0004097f89 */ /* 0x00072200000e0000 */
[----:B------:R-:W-:Y:S01]  /*10340*/  IMAD.IADD R3, R3, 0x1, R5 ;  /* 0x0000000103037824 */ /* 0x000fe200078e0205 */
[----:B------:R-:W-:Y:S01]  /*10350*/  LOP3.LUT P0, RZ, R16, 0x3, RZ, 0xc0, !PT ;  /* 0x0000000310ff7812 */ /* 0x000fe2000780c0ff */
[----:B------:R-:W-:Y:S01]  /*10360*/  UIMAD UR4, UR5, UR4, URZ ;  /* 0x00000004050472a4 */ /* 0x000fe2000f8e023f */
[----:B------:R-:W-:Y:S01]  /*10370*/  IADD3 R5, R14, R15, RZ ;  /* 0x0000000f0e057210 */ /* 0x000fe20007ffe0ff */
[----:B------:R-:W1:Y:S01]  /*10380*/  S2R R16, SR_TID.X ;  /* 0x0000000000107919 */ /* 0x000e620000002100 */
[----:B------:R-:W-:-:S03]  /*10390*/  SHF.R.S32.HI R12, RZ, 0x1f, R0 ;  /* 0x0000001fff0c7819 */ /* 0x000fc60000011400 */
[----:B------:R-:W-:Y:S01]  /*103a0*/  ISETP.GE.OR P1, PT, R5, UR4, P0 ;  /* 0x0000000405007c0c */ /* 0x000fe20008726670 */
[----:B---3--:R-:W-:Y:S01]  /*103b0*/  IMAD R4, R7, c[0x0][0x4e8], R6 ;  /* 0x00013a0007047a24 */ /* 0x008fe200078e0206 */
[----:B------:R-:W-:-:S04]  /*103c0*/  IADD3 R7, R5, 0x8, RZ ;  /* 0x0000000805077810 */ /* 0x000fc80007ffe0ff */
[----:B------:R-:W-:Y:S01]  /*103d0*/  ISETP.GE.OR P0, PT, R7, UR4, P0 ;  /* 0x0000000407007c0c */ /* 0x000fe20008706670 */
[----:B------:R-:W-:Y:S02]  /*103e0*/  IMAD R6, R12, c[0x0][0x3e0], RZ ;  /* 0x0000f8000c067a24 */ /* 0x000fe400078e02ff */
[----:B------:R-:W-:-:S04]  /*103f0*/  IMAD.WIDE.U32 R2, R0, c[0x0][0x3e0], R2 ;  /* 0x0000f80000027a25 */ /* 0x000fc800078e0002 */
[----:B-1----:R1:W-:Y:S01]  /*10400*/  @!P1 ST.E [R10.64], R50 ;  /* 0x000000320a009985 */ /* 0x0023e2000c101906 */
[----:B------:R-:W-:Y:S01]  /*10410*/  IMAD R5, R0, c[0x0][0x3e4], R6 ;  /* 0x0000f90000057a24 */ /* 0x000fe200078e0206 */
[----:B------:R-:W-:-:S03]  /*10420*/  SHF.R.S32.HI R0, RZ, 0x1f, R4 ;  /* 0x0000001fff007819 */ /* 0x000fc60000011404 */
[----:B------:R-:W-:Y:S01]  /*10430*/  IMAD.IADD R3, R3, 0x1, R5 ;  /* 0x0000000103037824 */ /* 0x000fe200078e0205 */
[----:B----4-:R1:W-:Y:S01]  /*10440*/  @!P0 ST.E [R8.64], R49 ;  /* 0x0000003108008985 */ /* 0x0103e2000c101906 */
[----:B------:R-:W-:Y:S01]  /*10450*/  IMAD R0, R0, c[0x0][0x3d8], RZ ;  /* 0x0000f60000007a24 */ /* 0x000fe200078e02ff */
[----:B------:R-:W-:Y:S01]  /*10460*/  SHF.R.S32.HI R14, RZ, 0x1f, R16 ;  /* 0x0000001fff0e7819 */ /* 0x000fe20000011410 */
[----:B------:R-:W-:-:S04]  /*10470*/  IMAD.WIDE.U32 R2, R4, c[0x0][0x3d8], R2 ;  /* 0x0000f60004027a25 */ /* 0x000fc800078e0002 */
[----:B------:R-:W-:Y:S01]  /*10480*/  IMAD R0, R4, c[0x0][0x3dc], R0 ;  /* 0x0000f70004007a24 */ /* 0x000fe200078e0200 */
[----:B------:R-:W-:-:S04]  /*10490*/  LEA.HI R14, R14, R16, RZ, 0x3 ;  /* 0x000000100e0e7211 */ /* 0x000fc800078f18ff */
[----:B------:R-:W-:Y:S02]  /*104a0*/  IADD3 R0, R3, R0, RZ ;  /* 0x0000000003007210 */ /* 0x000fe40007ffe0ff */
[C---:B------:R-:W-:Y:S02]  /*104b0*/  LEA R3, P0, R2.reuse, c[0x0][0x380], 0x1 ;  /* 0x0000e00002037a11 */ /* 0x040fe400078008ff */
[----:B------:R-:W-:Y:S02]  /*104c0*/  SHF.R.S32.HI R14, RZ, 0x3, R14 ;  /* 0x00000003ff0e7819 */ /* 0x000fe4000001140e */
[----:B------:R-:W-:-:S03]  /*104d0*/  LEA.HI.X R2, R2, c[0x0][0x384], R0, 0x1, P0 ;  /* 0x0000e10002027a11 */ /* 0x000fc600000f0c00 */
[----:B------:R-:W-:-:S05]  /*104e0*/  IMAD.IADD R0, R14, 0x1, R15 ;  /* 0x000000010e007824 */ /* 0x000fca00078e020f */
[----:B------:R-:W-:Y:S01]  /*104f0*/  ISETP.GE.AND P0, PT, R0, UR4, PT ;  /* 0x0000000400007c0c */ /* 0x000fe2000bf06270 */
[----:B------:R1:W3:Y:S01]  /*10500*/  SHFL.IDX PT, R4, R3, RZ, 0x181f ;  /* 0x00181fff03047589 */ /* 0x0002e200000e0000 */
[----:B------:R-:W-:Y:S03]  /*10510*/  BSSY B0, `(.L_x_456) ;  /* 0x000001b000007945 */ /* 0x000fe60003800000 */
[----:B------:R1:W4:Y:S04]  /*10520*/  SHFL.IDX PT, R5, R2, RZ, 0x181f ;  /* 0x00181fff02057589 */ /* 0x00032800000e0000 */
[----:B--2---:R1:W2:Y:S04]  /*10530*/  LDS.128 R32, [R13+0x1080] ;  /* 0x001080000d207984 */ /* 0x0042a80000000c00 */
        /* <DEDUP_REMOVED lines=10> */
[----:B-----5:R-:W-:-:S02]  /*105e0*/  ISETP.GE.AND P5, PT, R66, c[0x0][0x3c8], PT ;  /* 0x0000f20042007a0c */ /* 0x020fc40003fa6270 */
[----:B------:R-:W-:Y:S01]  /*105f0*/  ISETP.GE.AND P4, PT, R64, c[0x0][0x3c8], PT ;  /* 0x0000f20040007a0c */ /* 0x000fe20003f86270 */
[----:B------:R-:W4:Y:S01]  /*10600*/  LDS.128 R16, [R13+0x4080] ;  /* 0x004080000d107984 */ /* 0x000f220000000c00 */
[----:B------:R-:W-:-:S03]  /*10610*/  ISETP.GE.AND P3, PT, R60, c[0x0][0x3c8], PT ;  /* 0x0000f2003c007a0c */ /* 0x000fc60003f66270 */
[----:B-1----:R-:W1:Y:S06]  /*10620*/  LDS.128 R12, [R13+0x8080] ;  /* 0x008080000d0c7984 */ /* 0x002e6c0000000c00 */
[-C--:B------:R-:W-:Y:S02]  /*10630*/  @!P5 LEA R8, P2, R66, R4.reuse, 0x1 ;  /* 0x000000044208d211 */ /* 0x080fe400078408ff */
[-C--:B------:R-:W-:Y:S02]  /*10640*/  @!P4 LEA R6, P1, R64, R4.reuse, 0x1 ;  /* 0x000000044006c211 */ /* 0x080fe400078208ff */
[----:B------:R-:W-:-:S02]  /*10650*/  @!P3 LEA R4, P0, R60, R4, 0x1 ;  /* 0x000000043c04b211 */ /* 0x000fc400078008ff */
[-C--:B------:R-:W-:Y:S02]  /*10660*/  @!P5 LEA.HI.X R9, R66, R5.reuse, R67, 0x1, P2 ;  /* 0x000000054209d211 */ /* 0x080fe400010f0c43 */
[-C--:B------:R-:W-:Y:S02]  /*10670*/  @!P4 LEA.HI.X R7, R64, R5.reuse, R65, 0x1, P1 ;  /* 0x000000054007c211 */ /* 0x080fe400008f0c41 */
[----:B------:R-:W-:Y:S01]  /*10680*/  @!P3 LEA.HI.X R5, R60, R5, R62, 0x1, P0 ;  /* 0x000000053c05b211 */ /* 0x000fe200000f0c3e */
[----:B---3--:R3:W-:Y:S04]  /*10690*/  @!P5 ST.E.128 [R8.64], R20 ;  /* 0x000000140800d985 */ /* 0x0087e8000c101d06 */
[----:B----4-:R3:W-:Y:S04]  /*106a0*/  @!P4 ST.E.128 [R6.64], R16 ;  /* 0x000000100600c985 */ /* 0x0107e8000c101d06 */
[----:B-1----:R3:W-:Y:S02]  /*106b0*/  @!P3 ST.E.128 [R4.64], R12 ;  /* 0x0000000c0400b985 */ /* 0x0027e4000c101d06 */
.L_x_457:
[----:B---34-:R-:W-:Y:S05]  /*106c0*/  BSYNC B0 ;  /* 0x0000000000007941 */ /* 0x018fea0003800000 */
.L_x_456:
[----:B------:R-:W-:Y:S01]  /*106d0*/  IADD3 R6, R0, 0x20, RZ ;  /* 0x0000002000067810 */ /* 0x000fe20007ffe0ff */
[----:B------:R3:W4:Y:S01]  /*106e0*/  SHFL.IDX PT, R5, R2, 0x1, 0x181f ;  /* 0x00381f0002057f89 */ /* 0x00072200000e0000 */
[----:B------:R-:W-:Y:S02]  /*106f0*/  BSSY B0, `(.L_x_458) ;  /* 0x0000010000007945 */ /* 0x000fe40003800000 */
[----:B------:R-:W-:Y:S01]  /*10700*/  ISETP.GE.AND P0, PT, R6, UR4, PT ;  /* 0x0000000406007c0c */ /* 0x000fe2000bf06270 */
[----:B------:R3:W2:-:S12]  /*10710*/  SHFL.IDX PT, R4, R3, 0x1, 0x181f ;  /* 0x00381f0003047f89 */ /* 0x00069800000e0000 */
[----:B------:R-:W-:Y:S05]  /*10720*/  @P0 BRA `(.L_x_459) ;  /* 0x000000c000000947 */ /* 0x000fea0003800000 */
[----:B-----5:R-:W-:Y:S02]  /*10730*/  ISETP.GE.AND P2, PT, R66, c[0x0][0x3c8], PT ;  /* 0x0000f20042007a0c */ /* 0x020fe40003f46270 */
[----:B------:R-:W-:Y:S02]  /*10740*/  ISETP.GE.AND P1, PT, R64, c[0x0][0x3c8], PT ;  /* 0x0000f20040007a0c */ /* 0x000fe40003f26270 */
[----:B------:R-:W-:-:S09]  /*10750*/  ISETP.GE.AND P0, PT, R60, c[0x0][0x3c8], PT ;  /* 0x0000f2003c007a0c */ /* 0x000fd20003f06270 */
[-C--:B-12---:R-:W-:Y:S02]  /*10760*/  @!P2 LEA R8, P5, R66, R4.reuse, 0x1 ;  /* 0x000000044208a211 */ /* 0x086fe400078a08ff */
[-C--:B------:R-:W-:Y:S02]  /*10770*/  @!P1 LEA R6, P4, R64, R4.reuse, 0x1 ;  /* 0x0000000440069211 */ /* 0x080fe400078808ff */
[----:B------:R-:W-:Y:S02]  /*10780*/  @!P0 LEA R4, P3, R60, R4, 0x1 ;  /* 0x000000043c048211 */ /* 0x000fe400078608ff */
[-C--:B----4-:R-:W-:Y:S02]  /*10790*/  @!P2 LEA.HI.X R9, R66, R5.reuse, R67, 0x1, P5 ;  /* 0x000000054209a211 */ /* 0x090fe400028f0c43 */
[-C--:B------:R-:W-:Y:S02]  /*107a0*/  @!P1 LEA.HI.X R7, R64, R5.reuse, R65, 0x1, P4 ;  /* 0x0000000540079211 */ /* 0x080fe400020f0c41 */
[----:B------:R-:W-:Y:S01]  /*107b0*/  @!P0 LEA.HI.X R5, R60, R5, R62, 0x1, P3 ;  /* 0x000000053c058211 */ /* 0x000fe200018f0c3e */
[----:B------:R1:W-:Y:S04]  /*107c0*/  @!P2 ST.E.128 [R8.64], R32 ;  /* 0x000000200800a985 */ /* 0x0003e8000c101d06 */
[----:B------:R1:W-:Y:S04]  /*107d0*/  @!P1 ST.E.128 [R6.64], R28 ;  /* 0x0000001c06009985 */ /* 0x0003e8000c101d06 */
[----:B------:R1:W-:Y:S02]  /*107e0*/  @!P0 ST.E.128 [R4.64], R24 ;  /* 0x0000001804008985 */ /* 0x0003e4000c101d06 */
.L_x_459:
[----:B------:R-:W-:Y:S05]  /*107f0*/  BSYNC B0 ;  /* 0x0000000000007941 */ /* 0x000fea0003800000 */
.L_x_458:
[----:B-1----:R-:W-:Y:S01]  /*10800*/  IADD3 R6, R0, 0x40, RZ ;  /* 0x0000004000067810 */ /* 0x002fe20007ffe0ff */
[----:B----4-:R1:W4:Y:S01]  /*10810*/  SHFL.IDX PT, R5, R2, 0x2, 0x181f ;  /* 0x00581f0002057f89 */ /* 0x01032200000e0000 */
[----:B------:R-:W-:Y:S02]  /*10820*/  BSSY B0, `(.L_x_460) ;  /* 0x0000010000007945 */ /* 0x000fe40003800000 */
[----:B------:R-:W-:Y:S01]  /*10830*/  ISETP.GE.AND P0, PT, R6, UR4, PT ;  /* 0x0000000406007c0c */ /* 0x000fe2000bf06270 */
[----:B--2---:R1:W2:-:S12]  /*10840*/  SHFL.IDX PT, R4, R3, 0x2, 0x181f ;  /* 0x00581f0003047f89 */ /* 0x00429800000e0000 */
[----:B------:R-:W-:Y:S05]  /*10850*/  @P0 BRA `(.L_x_461) ;  /* 0x000000c000000947 */ /* 0x000fea0003800000 */
[----:B-----5:R-:W-:Y:S02]  /*10860*/  ISETP.GE.AND P2, PT, R66, c[0x0][0x3c8], PT ;  /* 0x0000f20042007a0c */ /* 0x020fe40003f46270 */
[----:B------:R-:W-:Y:S02]  /*10870*/  ISETP.GE.AND P1, PT, R64, c[0x0][0x3c8], PT ;  /* 0x0000f20040007a0c */ /* 0x000fe40003f26270 */
[----:B------:R-:W-:-:S09]  /*10880*/  ISETP.GE.AND P0, PT, R60, c[0x0][0x3c8], PT ;  /* 0x0000f2003c007a0c */ /* 0x000fd20003f06270 */
[-C--:B--2---:R-:W-:Y:S02]  /*10890*/  @!P2 LEA R8, P5, R66, R4.reuse, 0x1 ;  /* 0x000000044208a211 */ /* 0x084fe400078a08ff */
        /* <DEDUP_REMOVED lines=8> */
.L_x_461:
[----:B------:R-:W-:Y:S05]  /*10920*/  BSYNC B0 ;  /* 0x0000000000007941 */ /* 0x000fea0003800000 */
.L_x_460:
[----:B------:R-:W-:Y:S01]  /*10930*/  IADD3 R0, R0, 0x60, RZ ;  /* 0x0000006000007810 */ /* 0x000fe20007ffe0ff */
[----:B-1-3--:R-:W1:Y:S03]  /*10940*/  SHFL.IDX PT, R2, R2, 0x3, 0x181f ;  /* 0x00781f0002027f89 */ /* 0x00ae6600000e0000 */
[----:B------:R-:W-:Y:S01]  /*10950*/  ISETP.GE.AND P0, PT, R0, UR4, PT ;  /* 0x0000000400007c0c */ /* 0x000fe2000bf06270 */
[----:B------:R-:W3:-:S12]  /*10960*/  SHFL.IDX PT, R3, R3, 0x3, 0x181f ;  /* 0x00781f0003037f89 */ /* 0x000ed800000e0000 */
[----:B------:R-:W-:Y:S05]  /*10970*/  @P0 BRA `(.L_x_462) ;  /* 0x00000bd000000947 */ /* 0x000fea0003800000 */
[----:B-----5:R-:W-:Y:S02]  /*10980*/  ISETP.GE.AND P1, PT, R66, c[0x0][0x3c8], PT ;  /* 0x0000f20042007a0c */ /* 0x020fe40003f26270 */
[----:B------:R-:W-:-:S11]  /*10990*/  ISETP.GE.AND P0, PT, R64, c[0x0][0x3c8], PT ;  /* 0x0000f20040007a0c */ /* 0x000fd60003f06270 */
[-C--:B--23--:R-:W-:Y:S02]  /*109a0*/  @!P1 LEA R6, P3, R66, R3.reuse, 0x1 ;  /* 0x0000000342069211 */ /* 0x08cfe400078608ff */
[----:B------:R-:W-:Y:S02]  /*109b0*/  @!P0 LEA R4, P2, R64, R3, 0x1 ;  /* 0x0000000340048211 */ /* 0x000fe400078408ff */
[-C--:B-1----:R-:W-:Y:S02]  /*109c0*/  @!P1 LEA.HI.X R7, R66, R2.reuse, R67, 0x1, P3 ;  /* 0x0000000242079211 */ /* 0x082fe400018f0c43 */
[----:B----4-:R-:W-:-:S03]  /*109d0*/  @!P0 LEA.HI.X R5, R64, R2, R65, 0x1, P2 ;  /* 0x0000000240058211 */ /* 0x010fc600010f0c41 */
[----:B------:R1:W-:Y:S04]  /*109e0*/  @!P1 ST.E.128 [R6.64], R52 ;  /* 0x0000003406009985 */ /* 0x0003e8000c101d06 */
[----:B------:R1:W-:Y:S01]  /*109f0*/  @!P0 ST.E.128 [R4.64], R48 ;  /* 0x0000003004008985 */ /* 0x0003e2000c101d06 */
[----:B------:R-:W-:-:S13]  /*10a00*/  ISETP.GE.AND P0, PT, R60, c[0x0][0x3c8], PT ;  /* 0x0000f2003c007a0c */ /* 0x000fda0003f06270 */
[----:B------:R-:W-:Y:S05]  /*10a10*/  @P0 BRA `(.L_x_462) ;  /* 0x00000b3000000947 */ /* 0x000fea0003800000 */
[----:B-1----:R-:W-:-:S04]  /*10a20*/  LEA R4, P0, R60, R3, 0x1 ;  /* 0x000000033c047211 */ /* 0x002fc800078008ff */
[----:B------:R-:W-:-:S05]  /*10a30*/  LEA.HI.X R5, R60, R2, R62, 0x1, P0 ;  /* 0x000000023c057211 */ /* 0x000fca00000f0c3e */
[----:B------:R1:W-:Y:S01]  /*10a40*/  ST.E.128 [R4.64], R56 ;  /* 0x0000003804007985 */ /* 0x0003e2000c101d06 */
[----:B------:R-:W-:Y:S05]  /*10a50*/  BRA `(.L_x_462) ;  /* 0x00000af000007947 */ /* 0x000fea0003800000 */
.L_x_454:
[----:B------:R-:W2:Y:S04]  /*10a60*/  LDL R0, [R1+0x58] ;  /* 0x0000580001007983 */ /* 0x000ea80000100800 */
[----:B------:R-:W3:Y:S04]  /*10a70*/  LDL R14, [R1+0x4c] ;  /* 0x00004c00010e7983 */ /* 0x000ee80000100800 */
[----:B------:R-:W4:Y:S01]  /*10a80*/  LDL R13, [R1+0x50] ;  /* 0x00005000010d7983 */ /* 0x000f220000100800 */
[----:B------:R-:W-:Y:S03]  /*10a90*/  BSSY B0, `(.L_x_463) ;  /* 0x0000025000007945 */ /* 0x000fe60003800000 */
[----:B------:R-:W1:Y:S02]  /*10aa0*/  S2R R12, SR_TID.X ;  /* 0x00000000000c7919 */ /* 0x000e640000002100 */
[----:B-1----:R-:W-:Y:S01]  /*10ab0*/  ISETP.GE.AND P0, PT, R12, 0x80, PT ;  /* 0x000000800c00780c */ /* 0x002fe20003f06270 */
[----:B--2---:R-:W-:Y:S01]  /*10ac0*/  IMAD.MOV.U32 R11, RZ, RZ, R0 ;  /* 0x000000ffff0b7224 */ /* 0x004fe200078e0000 */
[----:B---3--:R-:W-:-:S02]  /*10ad0*/  SHF.R.S32.HI R7, RZ, 0x1f, R14 ;  /* 0x0000001fff077819 */ /* 0x008fc4000001140e */
[----:B----4-:R-:W-:-:S09]  /*10ae0*/  SHF.R.S32.HI R8, RZ, 0x1f, R13 ;  /* 0x0000001fff087819 */ /* 0x010fd2000001140d */
[----:B------:R-:W-:Y:S05]  /*10af0*/  @P0 BRA `(.L_x_464) ;  /* 0x000001e000000947 */ /* 0x000fea0003800000 */
[----:B------:R-:W-:Y:S02]  /*10b00*/  MOV R2, c[0x0][0x4e8] ;  /* 0x00013a0000027a02 */ /* 0x000fe40000000f00 */
[----:B------:R-:W-:-:S03]  /*10b10*/  IADD3 R6, R11, R12, RZ ;  /* 0x0000000c0b067210 */ /* 0x000fc60007ffe0ff */
[----:B------:R-:W-:-:S05]  /*10b20*/  IMAD R0, R2, c[0x0][0x388], RZ ;  /* 0x0000e20002007a24 */ /* 0x000fca00078e02ff */
[----:B------:R-:W-:-:S13]  /*10b30*/  ISETP.GE.AND P0, PT, R6, R0, PT ;  /* 0x000000000600720c */ /* 0x000fda0003f06270 */
[----:B------:R-:W-:Y:S05]  /*10b40*/  @P0 BRA `(.L_x_464) ;  /* 0x0000019000000947 */ /* 0x000fea0003800000 */
[----:B------:R-:W-:Y:S01]  /*10b50*/  ISETP.NE.AND P0, PT, R2, 0x1, PT ;  /* 0x000000010200780c */ /* 0x000fe20003f05270 */
[----:B------:R-:W-:Y:S01]  /*10b60*/  IMAD R4, R7, c[0x0][0x490], RZ ;  /* 0x0001240007047a24 */ /* 0x000fe200078e02ff */
[----:B------:R-:W-:Y:S01]  /*10b70*/  MOV R0, R6 ;  /* 0x0000000600007202 */ /* 0x000fe20000000f00 */
[----:B------:R-:W-:-:S04]  /*10b80*/  IMAD.WIDE.U32 R2, R14, c[0x0][0x490], RZ ;  /* 0x000124000e027a25 */ /* 0x000fc800078e00ff */
[----:B------:R-:W-:Y:S02]  /*10b90*/  IMAD R4, R14, c[0x0][0x494], R4 ;  /* 0x000125000e047a24 */ /* 0x000fe400078e0204 */
[----:B------:R-:W-:-:S03]  /*10ba0*/  IMAD R10, R8, c[0x0][0x498], RZ ;  /* 0x00012600080a7a24 */ /* 0x000fc600078e02ff */
[----:B------:R-:W-:Y:S01]  /*10bb0*/  IADD3 R3, R3, R4, RZ ;  /* 0x0000000403037210 */ /* 0x000fe20007ffe0ff */
[----:B------:R-:W-:-:S05]  /*10bc0*/  @P0 IMAD.HI.U32 R5, R6, c[0x0][0x4ec], RZ ;  /* 0x00013b0006050a27 */ /* 0x000fca00078e00ff */
[----:B------:R-:W-:Y:S01]  /*10bd0*/  @P0 SHF.R.U32.HI R0, RZ, c[0x0][0x4f0], R5 ;  /* 0x00013c00ff000a19 */ /* 0x000fe20000011605 */
[----:B------:R-:W-:-:S03]  /*10be0*/  IMAD.WIDE.U32 R4, R13, c[0x0][0x498], R2 ;  /* 0x000126000d047a25 */ /* 0x000fc600078e0002 */
[C---:B------:R-:W-:Y:S01]  /*10bf0*/  IADD3 R9, -R0.reuse, RZ, RZ ;  /* 0x000000ff00097210 */ /* 0x040fe20007ffe1ff */
[----:B------:R-:W-:Y:S01]  /*10c00*/  IMAD R3, R13, c[0x0][0x49c], R10 ;  /* 0x000127000d037a24 */ /* 0x000fe200078e020a */
[----:B------:R-:W-:-:S03]  /*10c10*/  IADD3 R4, P0, R0, R4, RZ ;  /* 0x0000000400047210 */ /* 0x000fc60007f1e0ff */
[----:B------:R-:W-:Y:S01]  /*10c20*/  IMAD R2, R9, c[0x0][0x4e8], R6 ;  /* 0x00013a0009027a24 */ /* 0x000fe200078e0206 */
[----:B------:R-:W-:-:S04]  /*10c30*/  SHF.R.S32.HI R6, RZ, 0x1f, R0 ;  /* 0x0000001fff067819 */ /* 0x000fc80000011400 */
[----:B------:R-:W-:Y:S02]  /*10c40*/  SHF.R.S32.HI R0, RZ, 0x1f, R2 ;  /* 0x0000001fff007819 */ /* 0x000fe40000011402 */
[----:B------:R-:W-:-:S03]  /*10c50*/  IADD3.X R5, R6, R5, R3, P0, !PT ;  /* 0x0000000506057210 */ /* 0x000fc600007fe403 */
[----:B------:R-:W-:-:S04]  /*10c60*/  IMAD R0, R0, c[0x0][0x488], RZ ;  /* 0x0001220000007a24 */ /* 0x000fc800078e02ff */
[C---:B------:R-:W-:Y:S02]  /*10c70*/  IMAD R0, R2.reuse, c[0x0][0x48c], R0 ;  /* 0x0001230002007a24 */ /* 0x040fe400078e0200 */
[----:B------:R-:W-:-:S05]  /*10c80*/  IMAD.WIDE.U32 R2, R2, c[0x0][0x488], R4 ;  /* 0x0001220002027a25 */ /* 0x000fca00078e0004 */
[----:B------:R-:W-:Y:S02]  /*10c90*/  IADD3 R0, R3, R0, RZ ;  /* 0x0000000003007210 */ /* 0x000fe40007ffe0ff */
[----:B------:R-:W-:-:S04]  /*10ca0*/  LEA R4, P0, R2, c[0x0][0x450], 0x2 ;  /* 0x0001140002047a11 */ /* 0x000fc800078010ff */
[----:B------:R-:W-:Y:S02]  /*10cb0*/  LEA.HI.X R5, R2, c[0x0][0x454], R0, 0x2, P0 ;  /* 0x0001150002057a11 */ /* 0x000fe400000f1400 */
[----:B------:R-:W-:-:S05]  /*10cc0*/  MOV R0, 0xff800000 ;  /* 0xff80000000007802 */ /* 0x000fca0000000f00 */
[----:B------:R1:W-:Y:S02]  /*10cd0*/  STG.E [R4.64], R0 ;  /* 0x0000000004007986 */ /* 0x0003e4000c101906 */
.L_x_464:
[----:B------:R-:W-:Y:S05]  /*10ce0*/  BSYNC B0 ;  /* 0x0000000000007941 */ /* 0x000fea0003800000 */
.L_x_463:
[----:B------:R-:W2:Y:S01]  /*10cf0*/  LDL R2, [R1+0x8c] ;  /* 0x00008c0001027983 */ /* 0x000ea20000100800 */
[----:B-1----:R-:W-:Y:S01]  /*10d00*/  MOV R0, c[0x0][0x4e8] ;  /* 0x00013a0000007a02 */ /* 0x002fe20000000f00 */
[----:B------:R-:W-:Y:S01]  /*10d10*/  IMAD R7, R7, c[0x0][0x3e8], RZ ;  /* 0x0000fa0007077a24 */ /* 0x000fe200078e02ff */
[----:B------:R-:W-:Y:S01]  /*10d20*/  SHF.R.S32.HI R9, RZ, 0x1f, R12 ;  /* 0x0000001fff097819 */ /* 0x000fe2000001140c */
[----:B------:R-:W-:Y:S01]  /*10d30*/  IMAD R8, R8, c[0x0][0x3f0], RZ ;  /* 0x0000fc0008087a24 */ /* 0x000fe200078e02ff */
[----:B------:R-:W-:Y:S01]  /*10d40*/  ISETP.NE.AND P0, PT, R0, 0x1, PT ;  /* 0x000000010000780c */ /* 0x000fe20003f05270 */
[----:B------:R-:W-:Y:S01]  /*10d50*/  IMAD R7, R14, c[0x0][0x3ec], R7 ;  /* 0x0000fb000e077a24 */ /* 0x000fe200078e0207 */
[----:B------:R-:W-:Y:S01]  /*10d60*/  LEA.HI R9, R9, R12, RZ, 0x3 ;  /* 0x0000000c09097211 */ /* 0x000fe200078f18ff */
[----:B------:R-:W-:-:S03]  /*10d70*/  IMAD R8, R13, c[0x0][0x3f4], R8 ;  /* 0x0000fd000d087a24 */ /* 0x000fc600078e0208 */
[----:B------:R-:W-:Y:S02]  /*10d80*/  SHF.R.S32.HI R9, RZ, 0x3, R9 ;  /* 0x00000003ff097819 */ /* 0x000fe40000011409 */
[----:B--2---:R-:W-:Y:S01]  /*10d90*/  IADD3 R4, R2, R11, RZ ;  /* 0x0000000b02047210 */ /* 0x004fe20007ffe0ff */
[----:B------:R-:W-:-:S03]  /*10da0*/  IMAD.WIDE.U32 R2, R14, c[0x0][0x3e8], RZ ;  /* 0x0000fa000e027a25 */ /* 0x000fc600078e00ff */
[----:B------:R-:W-:Y:S01]  /*10db0*/  MOV R0, R4 ;  /* 0x0000000400007202 */ /* 0x000fe20000000f00 */
[----:B------:R-:W-:-:S04]  /*10dc0*/  @P0 IMAD.HI.U32 R5, R4, c[0x0][0x4ec], RZ ;  /* 0x00013b0004050a27 */ /* 0x000fc800078e00ff */
[----:B------:R-:W-:Y:S01]  /*10dd0*/  IMAD.IADD R3, R3, 0x1, R7 ;  /* 0x0000000103037824 */ /* 0x000fe200078e0207 */
[----:B------:R-:W-:-:S03]  /*10de0*/  @P0 SHF.R.U32.HI R0, RZ, c[0x0][0x4f0], R5 ;  /* 0x00013c00ff000a19 */ /* 0x000fc60000011605 */
[----:B------:R-:W-:Y:S01]  /*10df0*/  IMAD.WIDE.U32 R2, R13, c[0x0][0x3f0], R2 ;  /* 0x0000fc000d027a25 */ /* 0x000fe200078e0002 */
[----:B------:R-:W-:Y:S02]  /*10e00*/  SHF.R.S32.HI R5, RZ, 0x1f, R0 ;  /* 0x0000001fff057819 */ /* 0x000fe40000011400 */
[----:B------:R-:W-:Y:S02]  /*10e10*/  IADD3 R6, -R0, RZ, RZ ;  /* 0x000000ff00067210 */ /* 0x000fe40007ffe1ff */
[----:B------:R-:W-:Y:S01]  /*10e20*/  IADD3 R3, R3, R8, RZ ;  /* 0x0000000803037210 */ /* 0x000fe20007ffe0ff */
[----:B------:R-:W-:Y:S02]  /*10e30*/  IMAD R5, R5, c[0x0][0x3e0], RZ ;  /* 0x0000f80005057a24 */ /* 0x000fe400078e02ff */
[----:B------:R-:W-:Y:S02]  /*10e40*/  IMAD R6, R6, c[0x0][0x4e8], R4 ;  /* 0x00013a0006067a24 */ /* 0x000fe400078e0204 */
[----:B------:R-:W-:-:S02]  /*10e50*/  IMAD R4, R0, c[0x0][0x3e4], R5 ;  /* 0x0000f90000047a24 */ /* 0x000fc400078e0205 */
[----:B------:R-:W-:Y:S01]  /*10e60*/  IMAD.WIDE.U32 R2, R0, c[0x0][0x3e0], R2 ;  /* 0x0000f80000027a25 */ /* 0x000fe200078e0002 */
[----:B------:R-:W-:-:S03]  /*10e70*/  SHF.R.S32.HI R0, RZ, 0x1f, R6 ;  /* 0x0000001fff007819 */ /* 0x000fc60000011406 */
[----:B------:R-:W-:Y:S02]  /*10e80*/  IMAD.IADD R3, R3, 0x1, R4 ;  /* 0x0000000103037824 */ /* 0x000fe400078e0204 */
[----:B------:R-:W-:Y:S02]  /*10e90*/  IMAD R0, R0, c[0x0][0x3d8], RZ ;  /* 0x0000f60000007a24 */ /* 0x000fe400078e02ff */
[----:B------:R-:W-:-:S04]  /*10ea0*/  IMAD.WIDE.U32 R4, R6, c[0x0][0x3d8], R2 ;  /* 0x0000f60006047a25 */ /* 0x000fc800078e0002 */
[----:B------:R-:W-:Y:S01]  /*10eb0*/  IMAD R6, R6, c[0x0][0x3dc], R0 ;  /* 0x0000f70006067a24 */ /* 0x000fe200078e0200 */
[----:B------:R-:W-:Y:S02]  /*10ec0*/  LEA R3, P0, R4, c[0x0][0x380], 0x1 ;  /* 0x0000e00004037a11 */ /* 0x000fe400078008ff */
[----:B------:R-:W-:Y:S02]  /*10ed0*/  IADD3 R0, R9, R11, RZ ;  /* 0x0000000b09007210 */ /* 0x000fe40007ffe0ff */
[----:B------:R-:W-:-:S04]  /*10ee0*/  IADD3 R2, R5, R6, RZ ;  /* 0x0000000605027210 */ /* 0x000fc80007ffe0ff */
[----:B------:R-:W-:Y:S01]  /*10ef0*/  LEA.HI.X R2, R4, c[0x0][0x384], R2, 0x1, P0 ;  /* 0x0000e10004027a11 */ /* 0x000fe200000f0c02 */
[----:B------:R-:W-:Y:S05]  /*10f00*/  BRA.DIV ~URZ, `(.L_x_465) ;  /* 0x000008f27f007947 */ /* 0x000fea000b800000 */
[----:B------:R1:W2:Y:S02]  /*10f10*/  SHFL.IDX PT, R5, R2, RZ, 0x181f ;  /* 0x00181fff02057589 */ /* 0x0002a400000e0000 */
.L_x_483:
[----:B------:R-:W-:Y:S05]  /*10f20*/  BRA.DIV ~URZ, `(.L_x_466) ;  /* 0x000009427f007947 */ /* 0x000fea000b800000 */
[----:B------:R3:W4:Y:S02]  /*10f30*/  SHFL.IDX PT, R4, R3, RZ, 0x181f ;  /* 0x00181fff03047589 */ /* 0x00072400000e0000 */
.L_x_484:
[----:B------:R-:W-:Y:S01]  /*10f40*/  MOV R10, c[0x0][0x4e8] ;  /* 0x00013a00000a7a02 */ /* 0x000fe20000000f00 */
[----:B------:R-:W-:Y:S04]  /*10f50*/  BSSY B0, `(.L_x_467) ;  /* 0x0000015000007945 */ /* 0x000fe80003800000 */
[----:B------:R-:W-:-:S05]  /*10f60*/  IMAD R10, R10, c[0x0][0x388], RZ ;  /* 0x0000e2000a0a7a24 */ /* 0x000fca00078e02ff */
[----:B------:R-:W-:-:S13]  /*10f70*/  ISETP.GE.AND P0, PT, R0, R10, PT ;  /* 0x0000000a0000720c */ /* 0x000fda0003f06270 */
[----:B------:R-:W-:Y:S05]  /*10f80*/  @P0 BRA `(.L_x_468) ;  /* 0x0000011000000947 */ /* 0x000fea0003800000 */
[----:B------:R-:W5:Y:S04]  /*10f90*/  LDL.64 R16, [R1+0x38] ;  /* 0x0000380001107983 */ /* 0x000f680000100a00 */
[----:B---3--:R-:W3:Y:S04]  /*10fa0*/  LDL R13, [R1+0x44] ;  /* 0x00004400010d7983 */ /* 0x008ee80000100800 */
[----:B----4-:R-:W4:Y:S04]  /*10fb0*/  LDL R11, [R1+0x48] ;  /* 0x00004800010b7983 */ /* 0x010f280000100800 */
[----:B--2---:R-:W2:Y:S04]  /*10fc0*/  LDL R14, [R1+0x60] ;  /* 0x00006000010e7983 */ /* 0x004ea80000100800 */
[----:B------:R-:W2:Y:S01]  /*10fd0*/  LDL R12, [R1+0x5c] ;  /* 0x00005c00010c7983 */ /* 0x000ea20000100800 */
[----:B-----5:R-:W-:-:S02]  /*10fe0*/  ISETP.GE.AND P2, PT, R16, c[0x0][0x3c8], PT ;  /* 0x0000f20010007a0c */ /* 0x020fc40003f46270 */
[----:B---3--:R-:W-:Y:S02]  /*10ff0*/  ISETP.GE.AND P1, PT, R13, c[0x0][0x3c8], PT ;  /* 0x0000f2000d007a0c */ /* 0x008fe40003f26270 */
[----:B----4-:R-:W-:-:S09]  /*11000*/  ISETP.GE.AND P0, PT, R11, c[0x0][0x3c8], PT ;  /* 0x0000f2000b007a0c */ /* 0x010fd20003f06270 */
[CC--:B------:R-:W-:Y:S02]  /*11010*/  @!P2 LEA R8, P5, R16.reuse, R4.reuse, 0x1 ;  /* 0x000000041008a211 */ /* 0x0c0fe400078a08ff */
[-C--:B------:R-:W-:Y:S02]  /*11020*/  @!P1 LEA R6, P4, R13, R4.reuse, 0x1 ;  /* 0x000000040d069211 */ /* 0x080fe400078808ff */
[-C--:B------:R-:W-:Y:S02]  /*11030*/  @!P2 LEA.HI.X R9, R16, R5.reuse, R17, 0x1, P5 ;  /* 0x000000051009a211 */ /* 0x080fe400028f0c11 */
[----:B------:R-:W-:Y:S02]  /*11040*/  @!P0 LEA R4, P3, R11, R4, 0x1 ;  /* 0x000000040b048211 */ /* 0x000fe400078608ff */
[-C--:B--2---:R-:W-:Y:S02]  /*11050*/  @!P1 LEA.HI.X R7, R13, R5.reuse, R14, 0x1, P4 ;  /* 0x000000050d079211 */ /* 0x084fe400020f0c0e */
[----:B------:R-:W-:Y:S01]  /*11060*/  @!P0 LEA.HI.X R5, R11, R5, R12, 0x1, P3 ;  /* 0x000000050b058211 */ /* 0x000fe200018f0c0c */
[----:B------:R2:W-:Y:S04]  /*11070*/  @!P2 ST.E.128 [R8.64], RZ ;  /* 0x000000ff0800a985 */ /* 0x0005e8000c101d06 */
[----:B------:R2:W-:Y:S04]  /*11080*/  @!P1 ST.E.128 [R6.64], RZ ;  /* 0x000000ff06009985 */ /* 0x0005e8000c101d06 */
[----:B------:R2:W-:Y:S02]  /*11090*/  @!P0 ST.E.128 [R4.64], RZ ;  /* 0x000000ff04008985 */ /* 0x0005e4000c101d06 */
.L_x_468:
[----:B------:R-:W-:Y:S05]  /*110a0*/  BSYNC B0 ;  /* 0x0000000000007941 */ /* 0x000fea0003800000 */
.L_x_467:
[----:B------:R-:W-:Y:S05]  /*110b0*/  BRA.DIV ~URZ, `(.L_x_469) ;  /* 0x000008127f007947 */ /* 0x000fea000b800000 */
[----:B--2---:R2:W1:Y:S04]  /*110c0*/  SHFL.IDX PT, R5, R2, 0x1, 0x181f ;  /* 0x00381f0002057f89 */ /* 0x00446800000e0000 */
[----:B----4-:R2:W4:Y:S02]  /*110d0*/  SHFL.IDX PT, R4, R3, 0x1, 0x181f ;  /* 0x00381f0003047f89 */ /* 0x01052400000e0000 */
.L_x_485:
[----:B------:R-:W-:Y:S01]  /*110e0*/  IADD3 R6, R0, 0x20, RZ ;  /* 0x0000002000067810 */ /* 0x000fe20007ffe0ff */
[----:B------:R-:W-:Y:S03]  /*110f0*/  BSSY B0, `(.L_x_470) ;  /* 0x0000014000007945 */ /* 0x000fe60003800000 */
[----:B------:R-:W-:-:S13]  /*11100*/  ISETP.GE.AND P0, PT, R6, R10, PT ;  /* 0x0000000a0600720c */ /* 0x000fda0003f06270 */
[----:B------:R-:W-:Y:S05]  /*11110*/  @P0 BRA `(.L_x_471) ;  /* 0x0000011000000947 */ /* 0x000fea0003800000 */
[----:B------:R-:W5:Y:S04]  /*11120*/  LDL.64 R16, [R1+0x38] ;  /* 0x0000380001107983 */ /* 0x000f680000100a00 */
[----:B--2---:R-:W2:Y:S04]  /*11130*/  LDL R13, [R1+0x44] ;  /* 0x00004400010d7983 */ /* 0x004ea80000100800 */
[----:B---3--:R-:W3:Y:S04]  /*11140*/  LDL R11, [R1+0x48] ;  /* 0x00004800010b7983 */ /* 0x008ee80000100800 */
[----:B----4-:R-:W4:Y:S04]  /*11150*/  LDL R14, [R1+0x60] ;  /* 0x00006000010e7983 */ /* 0x010f280000100800 */
[----:B------:R-:W4:Y:S01]  /*11160*/  LDL R12, [R1+0x5c] ;  /* 0x00005c00010c7983 */ /* 0x000f220000100800 */
[----:B-----5:R-:W-:-:S02]  /*11170*/  ISETP.GE.AND P2, PT, R16, c[0x0][0x3c8], PT ;  /* 0x0000f20010007a0c */ /* 0x020fc40003f46270 */
[----:B--2---:R-:W-:Y:S02]  /*11180*/  ISETP.GE.AND P1, PT, R13, c[0x0][0x3c8], PT ;  /* 0x0000f2000d007a0c */ /* 0x004fe40003f26270 */
[----:B---3--:R-:W-:-:S09]  /*11190*/  ISETP.GE.AND P0, PT, R11, c[0x0][0x3c8], PT ;  /* 0x0000f2000b007a0c */ /* 0x008fd20003f06270 */
[CC--:B------:R-:W-:Y:S02]  /*111a0*/  @!P2 LEA R8, P5, R16.reuse, R4.reuse, 0x1 ;  /* 0x000000041008a211 */ /* 0x0c0fe400078a08ff */
[-C--:B------:R-:W-:Y:S02]  /*111b0*/  @!P1 LEA R6, P4, R13, R4.reuse, 0x1 ;  /* 0x000000040d069211 */ /* 0x080fe400078808ff */
[-C--:B-1----:R-:W-:Y:S02]  /*111c0*/  @!P2 LEA.HI.X R9, R16, R5.reuse, R17, 0x1, P5 ;  /* 0x000000051009a211 */ /* 0x082fe400028f0c11 */
[----:B------:R-:W-:Y:S02]  /*111d0*/  @!P0 LEA R4, P3, R11, R4, 0x1 ;  /* 0x000000040b048211 */ /* 0x000fe400078608ff */
[-C--:B----4-:R-:W-:Y:S02]  /*111e0*/  @!P1 LEA.HI.X R7, R13, R5.reuse, R14, 0x1, P4 ;  /* 0x000000050d079211 */ /* 0x090fe400020f0c0e */
[----:B------:R-:W-:Y:S01]  /*111f0*/  @!P0 LEA.HI.X R5, R11, R5, R12, 0x1, P3 ;  /* 0x000000050b058211 */ /* 0x000fe200018f0c0c */
[----:B------:R1:W-:Y:S04]  /*11200*/  @!P2 ST.E.128 [R8.64], RZ ;  /* 0x000000ff0800a985 */ /* 0x0003e8000c101d06 */
[----:B------:R1:W-:Y:S04]  /*11210*/  @!P1 ST.E.128 [R6.64], RZ ;  /* 0x000000ff06009985 */ /* 0x0003e8000c101d06 */
[----:B------:R1:W-:Y:S02]  /*11220*/  @!P0 ST.E.128 [R4.64], RZ ;  /* 0x000000ff04008985 */ /* 0x0003e4000c101d06 */
.L_x_471:
[----:B------:R-:W-:Y:S05]  /*11230*/  BSYNC B0 ;  /* 0x0000000000007941 */ /* 0x000fea0003800000 */
.L_x_470:
[----:B------:R-:W-:Y:S05]  /*11240*/  BRA.DIV ~URZ, `(.L_x_472) ;  /* 0x000007427f007947 */ /* 0x000fea000b800000 */
[----:B-1----:R1:W2:Y:S02]  /*11250*/  SHFL.IDX PT, R5, R2, 0x2, 0x181f ;  /* 0x00581f0002057f89 */ /* 0x0022a400000e0000 */
.L_x_486:
[----:B------:R-:W-:Y:S05]  /*11260*/  BRA.DIV ~URZ, `(.L_x_473) ;  /* 0x000007927f007947 */ /* 0x000fea000b800000 */
[----:B----4-:R4:W1:Y:S02]  /*11270*/  SHFL.IDX PT, R4, R3, 0x2, 0x181f ;  /* 0x00581f0003047f89 */ /* 0x01086400000e0000 */
.L_x_487:
[----:B------:R-:W-:Y:S01]  /*11280*/  IADD3 R6, R0, 0x40, RZ ;  /* 0x0000004000067810 */ /* 0x000fe20007ffe0ff */
[----:B------:R-:W-:Y:S03]  /*11290*/  BSSY B0, `(.L_x_474) ;  /* 0x0000014000007945 */ /* 0x000fe60003800000 */
        /* <DEDUP_REMOVED lines=10> */
[CC--:B-1----:R-:W-:Y:S02]  /*11340*/  @!P2 LEA R8, P5, R16.reuse, R4.reuse, 0x1 ;  /* 0x000000041008a211 */ /* 0x0c2fe400078a08ff */
        /* <DEDUP_REMOVED lines=8> */
.L_x_475:
[----:B------:R-:W-:Y:S05]  /*113d0*/  BSYNC B0 ;  /* 0x0000000000007941 */ /* 0x000fea0003800000 */
.L_x_474:
[----:B------:R-:W-:Y:S05]  /*113e0*/  BRA.DIV ~URZ, `(.L_x_476) ;  /* 0x000006727f007947 */ /* 0x000fea000b800000 */
[----:B-12---:R-:W1:Y:S04]  /*113f0*/  SHFL.IDX PT, R2, R2, 0x3, 0x181f ;  /* 0x00781f0002027f89 */ /* 0x006e6800000e0000 */
[----:B---34-:R-:W2:Y:S02]  /*11400*/  SHFL.IDX PT, R3, R3, 0x3, 0x181f ;  /* 0x00781f0003037f89 */ /* 0x018ea400000e0000 */
.L_x_488:
[----:B------:R-:W-:-:S04]  /*11410*/  IADD3 R0, R0, 0x60, RZ ;  /* 0x0000006000007810 */ /* 0x000fc80007ffe0ff */
[----:B------:R-:W-:-:S13]  /*11420*/  ISETP.GE.AND P0, PT, R0, R10, PT ;  /* 0x0000000a0000720c */ /* 0x000fda0003f06270 */
[----:B------:R-:W-:Y:S05]  /*11430*/  @P0 BRA `(.L_x_462) ;  /* 0x0000011000000947 */ /* 0x000fea0003800000 */
[----:B------:R-:W3:Y:S04]  /*11440*/  LDL.64 R16, [R1+0x38] ;  /* 0x0000380001107983 */ /* 0x000ee80000100a00 */
[----:B------:R-:W4:Y:S04]  /*11450*/  LDL R13, [R1+0x44] ;  /* 0x00004400010d7983 */ /* 0x000f280000100800 */
[----:B------:R-:W5:Y:S04]  /*11460*/  LDL R11, [R1+0x48] ;  /* 0x00004800010b7983 */ /* 0x000f680000100800 */
[----:B--2---:R-:W2:Y:S04]  /*11470*/  LDL R14, [R1+0x60] ;  /* 0x00006000010e7983 */ /* 0x004ea80000100800 */
[----:B------:R-:W2:Y:S01]  /*11480*/  LDL R12, [R1+0x5c] ;  /* 0x00005c00010c7983 */ /* 0x000ea20000100800 */
[----:B---3--:R-:W-:-:S02]  /*11490*/  ISETP.GE.AND P2, PT, R16, c[0x0][0x3c8], PT ;  /* 0x0000f20010007a0c */ /* 0x008fc40003f46270 */
[----:B----4-:R-:W-:Y:S02]  /*114a0*/  ISETP.GE.AND P1, PT, R13, c[0x0][0x3c8], PT ;  /* 0x0000f2000d007a0c */ /* 0x010fe40003f26270 */
[----:B-----5:R-:W-:-:S09]  /*114b0*/  ISETP.GE.AND P0, PT, R11, c[0x0][0x3c8], PT ;  /* 0x0000f2000b007a0c */ /* 0x020fd20003f06270 */
[CC--:B------:R-:W-:Y:S02]  /*114c0*/  @!P2 LEA R8, P5, R16.reuse, R3.reuse, 0x1 ;  /* 0x000000031008a211 */ /* 0x0c0fe400078a08ff */
[-C--:B------:R-:W-:Y:S02]  /*114d0*/  @!P1 LEA R6, P4, R13, R3.reuse, 0x1 ;  /* 0x000000030d069211 */ /* 0x080fe400078808ff */
[-C--:B-1----:R-:W-:Y:S02]  /*114e0*/  @!P2 LEA.HI.X R9, R16, R2.reuse, R17, 0x1, P5 ;  /* 0x000000021009a211 */ /* 0x082fe400028f0c11 */
[----:B------:R-:W-:Y:S02]  /*114f0*/  @!P0 LEA R4, P3, R11, R3, 0x1 ;  /* 0x000000030b048211 */ /* 0x000fe400078608ff */
[-C--:B--2---:R-:W-:Y:S02]  /*11500*/  @!P1 LEA.HI.X R7, R13, R2.reuse, R14, 0x1, P4 ;  /* 0x000000020d079211 */ /* 0x084fe400020f0c0e */
[----:B------:R-:W-:Y:S01]  /*11510*/  @!P0 LEA.HI.X R5, R11, R2, R12, 0x1, P3 ;  /* 0x000000020b058211 */ /* 0x000fe200018f0c0c */
[----:B------:R1:W-:Y:S04]  /*11520*/  @!P2 ST.E.128 [R8.64], RZ ;  /* 0x000000ff0800a985 */ /* 0x0003e8000c101d06 */
[----:B------:R1:W-:Y:S04]  /*11530*/  @!P1 ST.E.128 [R6.64], RZ ;  /* 0x000000ff06009985 */ /* 0x0003e8000c101d06 */
[----:B------:R1:W-:Y:S02]  /*11540*/  @!P0 ST.E.128 [R4.64], RZ ;  /* 0x000000ff04008985 */ /* 0x0003e4000c101d06 */
.L_x_462:
[----:B------:R-:W-:Y:S05]  /*11550*/  BSYNC B1 ;  /* 0x0000000000017941 */ /* 0x000fea0003800000 */
.L_x_453:
[----:B----4-:R-:W4:Y:S02]  /*11560*/  LDL R0, [R1+0x90] ;  /* 0x0000900001007983 */ /* 0x010f240000100800 */
[----:B----4-:R-:W-:-:S13]  /*11570*/  ISETP.NE.AND P0, PT, R0, RZ, PT ;  /* 0x000000ff0000720c */ /* 0x010fda0003f05270 */
[----:B------:R-:W-:Y:S01]  /*11580*/  @P0 WARPSYNC 0xffffffff ;  /* 0xffffffff00000948 */ /* 0x000fe20003800000 */
[----:B------:R-:W-:Y:S06]  /*11590*/  @P0 BAR.SYNC.DEFER_BLOCKING 0x5, 0x100 ;  /* 0x0144000000000b1d */ /* 0x000fec0000010000 */
[----:B------:R-:W4:Y:S04]  /*115a0*/  @P0 LDS R0, [0x15100] ;  /* 0x01510000ff000984 */ /* 0x000f280000000800 */
[----:B----4-:R4:W-:Y:S04]  /*115b0*/  @P0 STL [R1+0x64], R0 ;  /* 0x0000640001000387 */ /* 0x0109e80000100800 */
[----:B------:R-:W-:Y:S06]  /*115c0*/  @P0 BAR.ARV 0x4, 0x100 ;  /* 0x0104000000000b1d */ /* 0x000fec0000002000 */
[----:B------:R-:W-:Y:S05]  /*115d0*/  @P0 BRA `(.L_x_477) ;  /* 0x0000007000000947 */ /* 0x000fea0003800000 */
[----:B------:R-:W-:Y:S05]  /*115e0*/  BRA.DIV ~URZ, `(.L_x_478) ;  /* 0x000005427f007947 */ /* 0x000fea000b800000 */
[----:B----4-:R4:W3:Y:S02]  /*115f0*/  SHFL.IDX PT, R0, R61, RZ, 0x1f ;  /* 0x00001fff3d007589 */ /* 0x0108e400000e0000 */
.L_x_489:
[----:B------:R-:W-:Y:S01]  /*11600*/  WARPSYNC 0xffffffff ;  /* 0xffffffff00007948 */ /* 0x000fe20003800000 */
[----:B------:R-:W-:Y:S06]  /*11610*/  BAR.SYNC.DEFER_BLOCKING 0x4, 0x100 ;  /* 0x0104000000007b1d */ /* 0x000fec0000010000 */
[----:B---3--:R3:W-:Y:S04]  /*11620*/  STL [R1+0x64], R0 ;  /* 0x0000640001007387 */ /* 0x0087e80000100800 */
[----:B------:R3:W-:Y:S04]  /*11630*/  @!P6 STS [0x15100], R61 ;  /* 0x0151003dff00e388 */ /* 0x0007e80000000800 */
[----:B------:R-:W-:Y:S06]  /*11640*/  BAR.ARV 0x5, 0x100 ;  /* 0x0144000000007b1d */ /* 0x000fec0000002000 */
.L_x_477:
[----:B---34-:R-:W3:Y:S02]  /*11650*/  LDL R0, [R1+0x64] ;  /* 0x0000640001007983 */ /* 0x018ee40000100800 */
[----:B---3--:R-:W-:-:S13]  /*11660*/  ISETP.GE.AND P0, PT, R0, c[0x0][0x538], PT ;  /* 0x00014e0000007a0c */ /* 0x008fda0003f06270 */
[----:B-12--5:R-:W-:Y:S01]  /*11670*/  @P0 CALL.REL.NOINC `(.L_x_479) ;  /* 0x0000001000000944 */ /* 0x026fe20003c00000 */
[----:B------:R-:W-:Y:S05]  /*11680*/  BRA `(.L_x_480) ;  /* 0xfffef3f000007947 */ /* 0x000fea000383ffff */
.L_x_479:
[----:B------:R-:W-:Y:S05]  /*11690*/  EXIT ;  /* 0x000000000000794d */ /* 0x000fea0003800000 */
.L_x_449:
[----:B-1----:R1:W5:Y:S01]  /*116a0*/  LDL R0, [R1+0x18] ;  /* 0x0000180001007983 */ /* 0x0023620000100800 */
[----:B------:R-:W-:Y:S02]  /*116b0*/  MOV R3, 0x2 ;  /* 0x0000000200037802 */ /* 0x000fe40000000f00 */
[----:B------:R-:W-:Y:S02]  /*116c0*/  MOV R2, 0x116e0 ;  /* 0x000116e000027802 */ /* 0x000fe40000000f00 */
[----:B-1---5:R-:W-:Y:S05]  /*116d0*/  CALL.REL.NOINC `($__internal_0_$__cuda_sm70_shflsync_bfly_p) ;  /* 0x000004c000007944 */ /* 0x022fea0003c00000 */
[----:B------:R-:W-:Y:S01]  /*116e0*/  MOV R4, R5 ;  /* 0x0000000500047202 */ /* 0x000fe20000000f00 */
[----:B------:R-:W-:Y:S05]  /*116f0*/  BRA `(.L_x_481) ;  /* 0xffffd7a000007947 */ /* 0x000fea000383ffff */
.L_x_450:
[----:B------:R-:W-:Y:S01]  /*11700*/  IMAD.MOV.U32 R0, RZ, RZ, R4 ;  /* 0x000000ffff007224 */ /* 0x000fe200078e0004 */
[----:B------:R-:W-:Y:S02]  /*11710*/  MOV R3, 0x1 ;  /* 0x0000000100037802 */ /* 0x000fe40000000f00 */
[----:B------:R-:W-:Y:S02]  /*11720*/  MOV R2, 0x11740 ;  /* 0x0001174000027802 */ /* 0x000fe40000000f00 */
[----:B-----5:R-:W-:Y:S05]  /*11730*/  CALL.REL.NOINC `($__internal_0_$__cuda_sm70_shflsync_bfly_p) ;  /* 0x0000046000007944 */ /* 0x020fea0003c00000 */
[----:B------:R1:W5:Y:S01]  /*11740*/  LDL R0, [R1+0x1c] ;  /* 0x00001c0001007983 */ /* 0x0003620000100800 */
[----:B------:R-:W-:Y:S01]  /*11750*/  FADD.FTZ R4, R4, R5 ;  /* 0x0000000504047221 */ /* 0x000fe20000010000 */
[----:B------:R-:W-:Y:S02]  /*11760*/  MOV R3, 0x2 ;  /* 0x0000000200037802 */ /* 0x000fe40000000f00 */
[----:B------:R-:W-:-:S02]  /*11770*/  MOV R2, 0x11790 ;  /* 0x0001179000027802 */ /* 0x000fc40000000f00 */
[----:B-1---5:R-:W-:Y:S05]  /*11780*/  CALL.REL.NOINC `($__internal_0_$__cuda_sm70_shflsync_bfly_p) ;  /* 0x0000041000007944 */ /* 0x022fea0003c00000 */
[----:B------:R-:W2:Y:S01]  /*11790*/  LDL.LU R0, [R1+0x1c] ;  /* 0x00001c0001007983 */ /* 0x000ea20000300800 */
[----:B------:R-:W-:-:S02]  /*117a0*/  MOV R3, 0x1 ;  /* 0x0000000100037802 */ /* 0x000fc40000000f00 */
[----:B------:R-:W-:Y:S01]  /*117b0*/  MOV R2, 0x117e0 ;  /* 0x000117e000027802 */ /* 0x000fe20000000f00 */
[----:B--2---:R-:W-:Y:S02]  /*117c0*/  FADD.FTZ R0, R0, R5 ;  /* 0x0000000500007221 */ /* 0x004fe40000010000 */
[----:B------:R-:W-:Y:S05]  /*117d0*/  CALL.REL.NOINC `($__internal_0_$__cuda_sm70_shflsync_bfly_p) ;  /* 0x000003c000007944 */ /* 0x000fea0003c00000 */
[----:B------:R-:W-:Y:S01]  /*117e0*/  MOV R3, R5 ;  /* 0x0000000500037202 */ /* 0x000fe20000000f00 */
[----:B------:R-:W-:Y:S05]  /*117f0*/  BRA `(.L_x_482) ;  /* 0xffffd73000007947 */ /* 0x000fea000383ffff */
.L_x_465:
[----:B------:R-:W-:Y:S01]  /*11800*/  IMAD.MOV.U32 R7, RZ, RZ, R2 ;  /* 0x000000ffff077224 */ /* 0x000fe200078e0002 */
[----:B------:R-:W-:Y:S01]  /*11810*/  MOV R6, RZ ;  /* 0x000000ff00067202 */ /* 0x000fe20000000f00 */
[----:B------:R-:W-:Y:S01]  /*11820*/  IMAD.MOV.U32 R4, RZ, RZ, 0x181f ;  /* 0x0000181fff047424 */ /* 0x000fe200078e00ff */
[----:B------:R-:W-:Y:S02]  /*11830*/  MOV R8, 0x11850 ;  /* 0x0001185000087802 */ /* 0x000fe40000000f00 */
[----:B------:R-:W-:Y:S05]  /*11840*/  CALL.REL.NOINC `($__internal_1_$__cuda_sm70_shflsync_idx_p) ;  /* 0x0000039000007944 */ /* 0x000fea0003c00000 */
[----:B------:R-:W-:Y:S01]  /*11850*/  MOV R5, R4 ;  /* 0x0000000400057202 */ /* 0x000fe20000000f00 */
[----:B------:R-:W-:Y:S05]  /*11860*/  BRA `(.L_x_483) ;  /* 0xfffff6b000007947 */ /* 0x000fea000383ffff */
.L_x_466:
[----:B------:R-:W-:Y:S01]  /*11870*/  IMAD.MOV.U32 R7, RZ, RZ, R3 ;  /* 0x000000ffff077224 */ /* 0x000fe200078e0003 */
[----:B------:R-:W-:Y:S01]  /*11880*/  MOV R6, RZ ;  /* 0x000000ff00067202 */ /* 0x000fe20000000f00 */
[----:B------:R-:W-:Y:S01]  /*11890*/  IMAD.MOV.U32 R4, RZ, RZ, 0x181f ;  /* 0x0000181fff047424 */ /* 0x000fe200078e00ff */
[----:B------:R-:W-:Y:S02]  /*118a0*/  MOV R8, 0x118c0 ;  /* 0x000118c000087802 */ /* 0x000fe40000000f00 */
[----:B-12---:R-:W-:Y:S05]  /*118b0*/  CALL.REL.NOINC `($__internal_1_$__cuda_sm70_shflsync_idx_p) ;  /* 0x0000032000007944 */ /* 0x006fea0003c00000 */
[----:B------:R-:W-:Y:S05]  /*118c0*/  BRA `(.L_x_484) ;  /* 0xfffff67000007947 */ /* 0x000fea000383ffff */
.L_x_469:
[----:B--2---:R-:W-:Y:S01]  /*118d0*/  IMAD.MOV.U32 R7, RZ, RZ, R2 ;  /* 0x000000ffff077224 */ /* 0x004fe200078e0002 */
[----:B------:R-:W-:Y:S01]  /*118e0*/  MOV R6, 0x1 ;  /* 0x0000000100067802 */ /* 0x000fe20000000f00 */
[----:B----4-:R-:W-:Y:S01]  /*118f0*/  IMAD.MOV.U32 R4, RZ, RZ, 0x181f ;  /* 0x0000181fff047424 */ /* 0x010fe200078e00ff */
[----:B------:R-:W-:-:S02]  /*11900*/  MOV R8, 0x11920 ;  /* 0x0001192000087802 */ /* 0x000fc40000000f00 */
[----:B-1-3--:R-:W-:Y:S05]  /*11910*/  CALL.REL.NOINC `($__internal_1_$__cuda_sm70_shflsync_idx_p) ;  /* 0x000002c000007944 */ /* 0x00afea0003c00000 */
[----:B------:R-:W-:Y:S01]  /*11920*/  IMAD.MOV.U32 R5, RZ, RZ, R4 ;  /* 0x000000ffff057224 */ /* 0x000fe200078e0004 */
[----:B------:R-:W-:Y:S01]  /*11930*/  MOV R6, 0x1 ;  /* 0x0000000100067802 */ /* 0x000fe20000000f00 */
[----:B------:R-:W-:Y:S01]  /*11940*/  IMAD.MOV.U32 R7, RZ, RZ, R3 ;  /* 0x000000ffff077224 */ /* 0x000fe200078e0003 */
[----:B------:R-:W-:-:S02]  /*11950*/  MOV R4, 0x181f ;  /* 0x0000181f00047802 */ /* 0x000fc40000000f00 */
[----:B------:R-:W-:Y:S02]  /*11960*/  MOV R8, 0x11980 ;  /* 0x0001198000087802 */ /* 0x000fe40000000f00 */
[----:B------:R-:W-:Y:S05]  /*11970*/  CALL.REL.NOINC `($__internal_1_$__cuda_sm70_shflsync_idx_p) ;  /* 0x0000026000007944 */ /* 0x000fea0003c00000 */
[----:B------:R-:W-:Y:S05]  /*11980*/  BRA `(.L_x_485) ;  /* 0xfffff75000007947 */ /* 0x000fea000383ffff */
.L_x_472:
[----:B-1----:R-:W-:Y:S01]  /*11990*/  IMAD.MOV.U32 R7, RZ, RZ, R2 ;  /* 0x000000ffff077224 */ /* 0x002fe200078e0002 */
[----:B------:R-:W-:Y:S01]  /*119a0*/  MOV R6, 0x2 ;  /* 0x0000000200067802 */ /* 0x000fe20000000f00 */
[----:B----4-:R-:W-:Y:S01]  /*119b0*/  IMAD.MOV.U32 R4, RZ, RZ, 0x181f ;  /* 0x0000181fff047424 */ /* 0x010fe200078e00ff */
[----:B------:R-:W-:Y:S02]  /*119c0*/  MOV R8, 0x119e0 ;  /* 0x000119e000087802 */ /* 0x000fe40000000f00 */
[----:B--23--:R-:W-:Y:S05]  /*119d0*/  CALL.REL.NOINC `($__internal_1_$__cuda_sm70_shflsync_idx_p) ;  /* 0x0000020000007944 */ /* 0x00cfea0003c00000 */
[----:B------:R-:W-:Y:S01]  /*119e0*/  MOV R5, R4 ;  /* 0x0000000400057202 */ /* 0x000fe20000000f00 */
[----:B------:R-:W-:Y:S05]  /*119f0*/  BRA `(.L_x_486) ;  /* 0xfffff86000007947 */ /* 0x000fea000383ffff */
.L_x_473:
[----:B------:R-:W-:Y:S01]  /*11a00*/  IMAD.MOV.U32 R7, RZ, RZ, R3 ;  /* 0x000000ffff077224 */ /* 0x000fe200078e0003 */
[----:B------:R-:W-:Y:S01]  /*11a10*/  MOV R6, 0x2 ;  /* 0x0000000200067802 */ /* 0x000fe20000000f00 */
[----:B----4-:R-:W-:Y:S01]  /*11a20*/  IMAD.MOV.U32 R4, RZ, RZ, 0x181f ;  /* 0x0000181fff047424 */ /* 0x010fe200078e00ff */
[----:B------:R-:W-:Y:S02]  /*11a30*/  MOV R8, 0x11a50 ;  /* 0x00011a5000087802 */ /* 0x000fe40000000f00 */
[----:B-123--:R-:W-:Y:S05]  /*11a40*/  CALL.REL.NOINC `($__internal_1_$__cuda_sm70_shflsync_idx_p) ;  /* 0x0000019000007944 */ /* 0x00efea0003c00000 */
[----:B------:R-:W-:Y:S05]  /*11a50*/  BRA `(.L_x_487) ;  /* 0xfffff82000007947 */ /* 0x000fea000383ffff */
.L_x_476:
[----:B-1----:R-:W-:Y:S01]  /*11a60*/  IMAD.MOV.U32 R7, RZ, RZ, R2 ;  /* 0x000000ffff077224 */ /* 0x002fe200078e0002 */
[----:B------:R-:W-:Y:S01]  /*11a70*/  MOV R6, 0x3 ;  /* 0x0000000300067802 */ /* 0x000fe20000000f00 */
[----:B------:R-:W-:Y:S01]  /*11a80*/  IMAD.MOV.U32 R4, RZ, RZ, 0x181f ;  /* 0x0000181fff047424 */ /* 0x000fe200078e00ff */
[----:B------:R-:W-:-:S02]  /*11a90*/  MOV R8, 0x11ab0 ;  /* 0x00011ab000087802 */ /* 0x000fc40000000f00 */
[----:B--234-:R-:W-:Y:S05]  /*11aa0*/  CALL.REL.NOINC `($__internal_1_$__cuda_sm70_shflsync_idx_p) ;  /* 0x0000013000007944 */ /* 0x01cfea0003c00000 */
[----:B------:R-:W-:Y:S01]  /*11ab0*/  IMAD.MOV.U32 R2, RZ, RZ, R4 ;  /* 0x000000ffff027224 */ /* 0x000fe200078e0004 */
[----:B------:R-:W-:Y:S01]  /*11ac0*/  MOV R6, 0x3 ;  /* 0x0000000300067802 */ /* 0x000fe20000000f00 */
[----:B------:R-:W-:Y:S01]  /*11ad0*/  IMAD.MOV.U32 R7, RZ, RZ, R3 ;  /* 0x000000ffff077224 */ /* 0x000fe200078e0003 */
[----:B------:R-:W-:-:S02]  /*11ae0*/  MOV R4, 0x181f ;  /* 0x0000181f00047802 */ /* 0x000fc40000000f00 */
[----:B------:R-:W-:Y:S02]  /*11af0*/  MOV R8, 0x11b10 ;  /* 0x00011b1000087802 */ /* 0x000fe40000000f00 */
[----:B------:R-:W-:Y:S05]  /*11b00*/  CALL.REL.NOINC `($__internal_1_$__cuda_sm70_shflsync_idx_p) ;  /* 0x000000d000007944 */ /* 0x000fea0003c00000 */
[----:B------:R-:W-:Y:S01]  /*11b10*/  MOV R3, R4 ;  /* 0x0000000400037202 */ /* 0x000fe20000000f00 */
[----:B------:R-:W-:Y:S05]  /*11b20*/  BRA `(.L_x_488) ;  /* 0xfffff8e000007947 */ /* 0x000fea000383ffff */
.L_x_478:
[----:B-12---:R-:W-:Y:S01]  /*11b30*/  IMAD.MOV.U32 R7, RZ, RZ, R61 ;  /* 0x000000ffff077224 */ /* 0x006fe200078e003d */
[----:B------:R-:W-:Y:S01]  /*11b40*/  MOV R6, RZ ;  /* 0x000000ff00067202 */ /* 0x000fe20000000f00 */
[----:B------:R-:W-:Y:S01]  /*11b50*/  IMAD.MOV.U32 R4, RZ, RZ, 0x1f ;  /* 0x0000001fff047424 */ /* 0x000fe200078e00ff */
[----:B------:R-:W-:Y:S02]  /*11b60*/  MOV R8, 0x11b80 ;  /* 0x00011b8000087802 */ /* 0x000fe40000000f00 */
[----:B---345:R-:W-:Y:S05]  /*11b70*/  CALL.REL.NOINC `($__internal_1_$__cuda_sm70_shflsync_idx_p) ;  /* 0x0000006000007944 */ /* 0x038fea0003c00000 */
[----:B------:R-:W-:Y:S01]  /*11b80*/  MOV R0, R4 ;  /* 0x0000000400007202 */ /* 0x000fe20000000f00 */
[----:B------:R-:W-:Y:S05]  /*11b90*/  BRA `(.L_x_489) ;  /* 0xfffffa6000007947 */ /* 0x000fea000383ffff */
        .weak           $__internal_0_$__cuda_sm70_shflsync_bfly_p
        .type           $__internal_0_$__cuda_sm70_shflsync_bfly_p,@function
        .size           $__internal_0_$__cuda_sm70_shflsync_bfly_p,($__internal_1_$__cuda_sm70_shflsync_idx_p - $__internal_0_$__cuda_sm70_shflsync_bfly_p)
$__internal_0_$__cuda_sm70_shflsync_bfly_p:
[----:B------:R-:W-:Y:S04]  /*11ba0*/  WARPSYNC R6 ;  /* 0x0000000600007348 */ /* 0x000fe80003800000 */
[----:B------:R1:W2:Y:S02]  /*11bb0*/  SHFL.BFLY PT, R5, R0, R3, R7 ;  /* 0x0c00000300057389 */ /* 0x0002a400000e0007 */
[----:B-1----:R-:W-:-:S04]  /*11bc0*/  MOV R3, 0x0 ;  /* 0x0000000000037802 */ /* 0x002fc80000000f00 */
[----:B--2---:R-:W-:Y:S05]  /*11bd0*/  RET.REL.NODEC R2 `(_ZN7cutlass13device_kernelIN5flash19enable_sm80_to_sm89INS1_16FlashAttnFwdSm80INS1_25CollectiveMainloopFwdSm80ILi8ELi1ELb1EN4cute5tupleIJNS5_1CILi128EEENS7_ILi96EEENS7_ILi192EEEEEELi192ENS_10bfloat16_tEfNS_4arch4Sm80ELb1ELb0ELb1ELb0ELb0ELb0ELb1ELb0EEENS1_21CollectiveEpilogueFwdINS6_IJS8_SA_S9_EEENS6_IJNS7_ILi1EEESI_SI_EEESC_SE_Li256ELb0ELb1ELb0ELb0EEENS1_30DynamicPersistentTileSchedulerILi256ELi256ELb0ELb1ELb0EEEEEEEEEvNT_6ParamsE) ;  /* 0xfffee42002007950 */ /* 0x004fea0003c3ffff */
        .weak           $__internal_1_$__cuda_sm70_shflsync_idx_p
        .type           $__internal_1_$__cuda_sm70_shflsync_idx_p,@function
        .size           $__internal_1_$__cuda_sm70_shflsync_idx_p,(.L_x_1337 - $__internal_1_$__cuda_sm70_shflsync_idx_p)
$__internal_1_$__cuda_sm70_shflsync_idx_p:
[----:B------:R-:W-:Y:S04]  /*11be0*/  WARPSYNC R63 ;  /* 0x0000003f00007348 */ /* 0x000fe80003800000 */
[----:B------:R1:W2:Y:S02]  /*11bf0*/  SHFL.IDX PT, R4, R7, R6, R4 ;  /* 0x0000000607047389 */ /* 0x0002a400000e0004 */
[----:B-1----:R-:W-:Y:S02]  /*11c00*/  MOV R6, R8 ;  /* 0x0000000800067202 */ /* 0x002fe40000000f00 */
[----:B------:R-:W-:-:S04]  /*11c10*/  MOV R7, 0x0 ;  /* 0x0000000000077802 */ /* 0x000fc80000000f00 */
[----:B--2---:R-:W-:Y:S05]  /*11c20*/  RET.REL.NODEC R6 `(_ZN7cutlass13device_kernelIN5flash19enable_sm80_to_sm89INS1_16FlashAttnFwdSm80INS1_25CollectiveMainloopFwdSm80ILi8ELi1ELb1EN4cute5tupleIJNS5_1CILi128EEENS7_ILi96EEENS7_ILi192EEEEEELi192ENS_10bfloat16_tEfNS_4arch4Sm80ELb1ELb0ELb1ELb0ELb0ELb0ELb1ELb0EEENS1_21CollectiveEpilogueFwdINS6_IJS8_SA_S9_EEENS6_IJNS7_ILi1EEESI_SI_EEESC_SE_Li256ELb0ELb1ELb0ELb0EEENS1_30DynamicPersistentTileSchedulerILi256ELi256ELb0ELb1ELb0EEEEEEEEEvNT_6ParamsE) ;  /* 0xfffee3d006007950 */ /* 0x004fea0003c3ffff */
.L_x_490:
        /* <DEDUP_REMOVED lines=13> */
.L_x_1337:


//--------------------- .text._ZN7cutlass13device_kernelIN5flash19enable_sm80_to_sm89INS1_16FlashAttnFwdSm80INS1_25CollectiveMainloopFwdSm80ILi8ELi1ELb1EN4cute5tupleIJNS5_1CILi128EEENS7_ILi96EEENS7_ILi192EEEEEELi192ENS_10bfloat16_tEfNS_4arch4Sm80ELb1ELb0ELb1ELb1ELb0ELb0ELb1ELb0EEENS1_21CollectiveEpilogueFwdINS6_IJS8_SA_S9_EEENS6_IJNS7_ILi1EEESI_SI_EEESC_SE_Li256ELb1ELb1ELb0ELb0EEENS1_19SingleTileSchedulerILb1ELb0ELb1ELi128EEEEEEEEEvNT_6ParamsE --------------------------
	.section	.text._ZN7cutlass13device_kernelIN5flash19enable_sm80_to_sm89INS1_16FlashAttnFwdSm80INS1_25CollectiveMainloopFwdSm80ILi8ELi1ELb1EN4cute5tupleIJNS5_1CILi128EEENS7_ILi96EEENS7_ILi192EEEEEELi192ENS_10bfloat16_tEfNS_4arch4Sm80ELb1ELb0ELb1ELb1ELb0ELb0ELb1ELb0EEENS1_21CollectiveEpilogueFwdINS6_IJS8_SA_S9_EEENS6_IJNS7_ILi1EEESI_SI_EEESC_SE_Li256ELb1ELb1ELb0ELb0EEENS1_19SingleTileSchedulerILb1ELb0ELb1ELi128EEEEEEEEEvNT_6ParamsE,"ax",@progbits
	.sectioninfo	@"SHI_REGISTERS=255"
	.align	128
.text._ZN7cutlass13device_kernelIN5flash19enable_sm80_to_sm89INS1_16FlashAttnFwdSm80INS1_25CollectiveMainloopFwdSm80ILi8ELi1ELb1EN4cute5tupleIJNS5_1CILi128EEENS7_ILi96EEENS7_ILi192EEEEEELi192ENS_10bfloat16_tEfNS_4arch4Sm80ELb1ELb0ELb1ELb1ELb0ELb0ELb1ELb0EEENS1_21CollectiveEpilogueFwdINS6_IJS8_SA_S9_EEENS6_IJNS7_ILi1EEESI_SI_EEESC_SE_Li256ELb1ELb1ELb0ELb0EEENS1_19SingleTileSchedulerILb1ELb0ELb1ELi128EEEEEEEEEvNT_6ParamsE:
        .type           _ZN7cutlass13device_kernelIN5flash19enable_sm80_to_sm89INS1_16FlashAttnFwdSm80INS1_25CollectiveMainloopFwdSm80ILi8ELi1ELb1EN4cute5tupleIJNS5_1CILi128EEENS7_ILi96EEENS7_ILi192EEEEEELi192ENS_10bfloat16_tEfNS_4arch4Sm80ELb1ELb0ELb1ELb1ELb0ELb0ELb1ELb0EEENS1_21CollectiveEpilogueFwdINS6_IJS8_SA_S9_EEENS6_IJNS7_ILi1EEESI_SI_EEESC_SE_Li256ELb1ELb1ELb0ELb0EEENS1_19SingleTileSchedulerILb1ELb0ELb1ELi128EEEEEEEEEvNT_6ParamsE,@function
        .size           _ZN7cutlass13device_kernelIN5flash19enable_sm80_to_sm89INS1_16FlashAttnFwdSm80INS1_25CollectiveMainloopFwdSm80ILi8ELi1ELb1EN4cute5tupleIJNS5_1CILi128EEENS7_ILi96EEENS7_ILi192EEEEEELi192ENS_10bfloat16_tEfNS_4arch4Sm80ELb1ELb0ELb1ELb1ELb0ELb0ELb1ELb0EEENS1_21CollectiveEpilogueFwdINS6_IJS8_SA_S9_EEENS6_IJNS7_ILi1EEESI_SI_EEESC_SE_Li256ELb1ELb1ELb0ELb0EEENS1_19SingleTileSchedulerILb1ELb0ELb1ELi128EEEEEEEEEvNT_6ParamsE,(.L_x_1340 - _ZN7cutlass13device_kernelIN5flash19enable_sm80_to_sm89INS1_16FlashAttnFwdSm80INS1_25CollectiveMainloopFwdSm80ILi8ELi1ELb1EN4cute5tupleIJNS5_1CILi128EEENS7_ILi96EEENS7_ILi192EEEEEELi192ENS_10bfloat16_tEfNS_4arch4Sm80ELb1ELb0ELb1ELb1ELb0ELb0ELb1ELb0EEENS1_21CollectiveEpilogueFwdINS6_IJS8_SA_S9_EEENS6_IJNS7_ILi1EEESI_SI_EEESC_SE_Li256ELb1ELb1ELb0ELb0EEENS1_19SingleTileSchedulerILb1ELb0ELb1ELi128EEEEEEEEEvNT_6ParamsE)
        .other          _ZN7cutlass13device_kernelIN5flash19enable_sm80_to_sm89INS1_16FlashAttnFwdSm80INS1_25CollectiveMainloopFwdSm80ILi8ELi1ELb1EN4cute5tupleIJNS5_1CILi128EEENS7_ILi96EEENS7_ILi192EEEEEELi192ENS_10bfloat16_tEfNS_4arch4Sm80ELb1ELb0ELb1ELb1ELb0ELb0ELb1ELb0EEENS1_21CollectiveEpilogueFwdINS6_IJS8_SA_S9_EEENS6_IJNS7_ILi1EEESI_SI_EEESC_SE_Li256ELb1ELb1ELb0ELb0EEENS1_19SingleTileSchedulerILb1ELb0ELb1ELi128EEEEEEEEEvNT_6ParamsE,@"STO_CUDA_ENTRY STV_DEFAULT"
_ZN7cutlass13device_kernelIN5flash19enable_sm80_to_sm89INS1_16FlashAttnFwdSm80INS1_25CollectiveMainloopFwdSm80ILi8ELi1ELb1EN4cute5tupleIJNS5_1CILi128EEENS7_ILi96EEENS7_ILi192EEEEEELi192ENS_10bfloat16_tEfNS_4arch4Sm80ELb1ELb0ELb1ELb1ELb0ELb0ELb1ELb0EEENS1_21CollectiveEpilogueFwdINS6_IJS8_SA_S9_EEENS6_IJNS7_ILi1EEESI_SI_EEESC_SE_Li256ELb1ELb1ELb0ELb0EEENS1_19SingleTileSchedulerILb1ELb0ELb1ELi128EEEEEEEEEvNT_6ParamsE:
[----:B------:R-:W-:Y:S02]  /*0000*/  MOV R1, c[0x0][0x28] ;  /* 0x00000a0000017a02 */ /* 0x000fe40000000f00 */
[----:B------:R-:W1:Y:S01]  /*0010*/  S2R R121, SR_TID.X ;  /* 0x0000000000797919 */ /* 0x000e620000002100 */
[----:B------:R-:W-:Y:S01]  /*0020*/  IMAD.MOV.U32 R26, RZ, RZ, 0x4 ;  /* 0x00000004ff1a7424 */ /* 0x000fe200078e00ff */
[----:B------:R-:W2:Y:S01]  /*0030*/  S2UR UR21, SR_CTAID.X ;  /* 0x00000000001579c3 */ /* 0x000ea20000002500 */
[----:B------:R-:W-:Y:S01]  /*0040*/  ULDC.64 UR18, c[0x0][0x118] ;  /* 0x0000460000127ab9 */ /* 0x000fe20000000a00 */
[----:B------:R-:W3:Y:S01]  /*0050*/  S2R R5, SR_CTAID.Z ;  /* 0x0000000000057919 */ /* 0x000ee20000002700 */
[----:B------:R-:W-:Y:S02]  /*0060*/  IADD3 R1, R1, -0x58, RZ ;  /* 0xffffffa801017810 */ /* 0x000fe40007ffe0ff */
[----:B-1----:R-:W-:Y:S01]  /*0070*/  SHF.R.U32.HI R0, RZ, 0x5, R121 ;  /* 0x00000005ff007819 */ /* 0x002fe20000011679 */
[----:B---3--:R-:W-:-:S05]  /*0080*/  IMAD.WIDE R2, R5, R26, c[0x0][0x568] ;  /* 0x00015a0005027625 */ /* 0x008fca00078e021a */
[----:B------:R-:W1:Y:S02]  /*0090*/  SHFL.IDX PT, R0, R0, RZ, 0x1f ;  /* 0x00001fff00007589 */ /* 0x000e6400000e0000 */
[----:B-1----:R-:W-:-:S13]  /*00a0*/  ISETP.NE.AND P0, PT, R0, RZ, PT ;  /* 0x000000ff0000720c */ /* 0x002fda0003f05270 */
[----:B--2---:R-:W-:Y:S05]  /*00b0*/  @!P0 BRA `(.L_x_491) ;  /* 0x0000014000008947 */ /* 0x004fea0003800000 */
[----:B------:R-:W-:-:S04]  /*00c0*/  ISETP.NE.U32.AND P0, PT, RZ, c[0x0][0x568], PT ;  /* 0x00015a00ff007a0c */ /* 0x000fc80003f05070 */
[----:B------:R-:W-:-:S13]  /*00d0*/  ISETP.NE.AND.EX P0, PT, RZ, c[0x0][0x56c], PT, P0 ;  /* 0x00015b00ff007a0c */ /* 0x000fda0003f05300 */
[----:B------:R-:W-:Y:S05]  /*00e0*/  @!P0 BRA `(.L_x_492) ;  /* 0x0000002000008947 */ /* 0x000fea0003800000 */
[----:B------:R1:W5:Y:S01]  /*00f0*/  LDG.E R0, [R2.64] ;  /* 0x0000001202007981 */ /* 0x000362000c1e1900 */
[----:B------:R-:W-:Y:S05]  /*0100*/  BRA `(.L_x_493) ;  /* 0x0000009000007947 */ /* 0x000fea0003800000 */
.L_x_492:
        /* <DEDUP_REMOVED lines=8> */
.L_x_494:
[----:B------:R-:W-:-:S04]  /*0190*/  MOV R0, c[0x0][0x54c] ;  /* 0x0001530000007a02 */ /* 0x000fc80000000f00 */
.L_x_493:
[----:B------:R-:W-:Y:S01]  /*01a0*/  USHF.L.U32 UR21, UR21, 0x7, URZ ;  /* 0x0000000715157899 */ /* 0x000fe2000800063f */
[----:B-----5:R-:W-:-:S05]  /*01b0*/  IMAD R0, R0, c[0x0][0x548], RZ ;  /* 0x0001520000007a24 */ /* 0x020fca00078e02ff */
[----:B------:R-:W-:-:S04]  /*01c0*/  ISETP.LE.AND P0, PT, R0, UR21, PT ;  /* 0x0000001500007c0c */ /* 0x000fc8000bf03270 */
[----:B------:R-:W-:-:S05]  /*01d0*/  SEL R0, R5, 0xffffffff, !P0 ;  /* 0xffffffff05007807 */ /* 0x000fca0004000000 */
[----:B------:R2:W-:Y:S01]  /*01e0*/  STL [R1+0x40], R0 ;  /* 0x0000400001007387 */ /* 0x0005e20000100800 */
[----:B------:R-:W-:Y:S05]  /*01f0*/  BRA `(.L_x_495) ;  /* 0x0000013000007947 */ /* 0x000fea0003800000 */
.L_x_491:
[----:B------:R-:W-:-:S04]  /*0200*/  ISETP.NE.U32.AND P0, PT, RZ, c[0x0][0x568], PT ;  /* 0x00015a00ff007a0c */ /* 0x000fc80003f05070 */
[----:B------:R-:W-:-:S13]  /*0210*/  ISETP.NE.AND.EX P0, PT, RZ, c[0x0][0x56c], PT, P0 ;  /* 0x00015b00ff007a0c */ /* 0x000fda0003f05300 */
[----:B------:R-:W-:Y:S05]  /*0220*/  @!P0 BRA `(.L_x_496) ;  /* 0x0000002000008947 */ /* 0x000fea0003800000 */
[----:B------:R1:W5:Y:S01]  /*0230*/  LDG.E R0, [R2.64] ;  /* 0x0000001202007981 */ /* 0x000362000c1e1900 */
[----:B------:R-:W-:Y:S05]  /*0240*/  BRA `(.L_x_497) ;  /* 0x0000009000007947 */ /* 0x000fea0003800000 */
.L_x_496:
        /* <DEDUP_REMOVED lines=8> */
.L_x_498:
[----:B------:R-:W-:-:S04]  /*02d0*/  MOV R0, c[0x0][0x54c] ;  /* 0x0001530000007a02 */ /* 0x000fc80000000f00 */
.L_x_497:
[----:B------:R-:W-:Y:S01]  /*02e0*/  USHF.L.U32 UR21, UR21, 0x7, URZ ;  /* 0x0000000715157899 */ /* 0x000fe2000800063f */
[----:B-----5:R-:W-:-:S05]  /*02f0*/  IMAD R0, R0, c[0x0][0x548], RZ ;  /* 0x0001520000007a24 */ /* 0x020fca00078e02ff */
[----:B------:R-:W-:-:S04]  /*0300*/  ISETP.LE.AND P0, PT, R0, UR21, PT ;  /* 0x0000001500007c0c */ /* 0x000fc8000bf03270 */
[----:B------:R-:W-:-:S05]  /*0310*/  SEL R0, R5, 0xffffffff, !P0 ;  /* 0xffffffff05007807 */ /* 0x000fca0004000000 */
[----:B------:R2:W-:Y:S04]  /*0320*/  STL [R1+0x40], R0 ;  /* 0x0000400001007387 */ /* 0x0005e80000100800 */
.L_x_495:
[----:B------:R-:W3:Y:S02]  /*0330*/  LDL R39, [R1+0x40] ;  /* 0x0000400001277983 */ /* 0x000ee40000100800 */
[----:B---3--:R-:W-:-:S13]  /*0340*/  ISETP.GE.AND P0, PT, R39, RZ, PT ;  /* 0x000000ff2700720c */ /* 0x008fda0003f06270 */
        /* <DEDUP_REMOVED lines=10> */
[----:B-1----:R-:W-:Y:S01]  /*03f0*/  @P0 IMAD.WIDE R2, R39, R26, c[0x0][0x360] ;  /* 0x0000d80027020625 */ /* 0x002fe200078e021a */
[----:B------:R1:W3:Y:S01]  /*0400*/  @P1 LDG.E R8, [R4.64] ;  /* 0x0000001204081981 */ /* 0x0002e2000c1e1900 */
[----:B------:R-:W-:-:S03]  /*0410*/  CS2R R6, SRZ ;  /* 0x0000000000067805 */ /* 0x000fc6000001ff00 */
[----:B--2---:R2:W4:Y:S01]  /*0420*/  @P0 LDG.E R0, [R2.64] ;  /* 0x0000001202000981 */ /* 0x004522000c1e1900 */
[----:B-1----:R-:W-:-:S04]  /*0430*/  IMAD.WIDE R4, R39, R26, c[0x0][0x348] ;  /* 0x0000d20027047625 */ /* 0x002fc800078e021a */
[----:B--2---:R-:W-:Y:S01]  /*0440*/  IMAD.WIDE R2, R39, R26, c[0x0][0x350] ;  /* 0x0000d40027027625 */ /* 0x004fe200078e021a */
[----:B------:R1:W5:Y:S04]  /*0450*/  @P2 LDG.E R6, [R4.64] ;  /* 0x0000001204062981 */ /* 0x000368000c1e1900 */
[----:B------:R1:W5:Y:S01]  /*0460*/  @P6 LDG.E R7, [R2.64] ;  /* 0x0000001202076981 */ /* 0x000362000c1e1900 */
[----:B------:R-:W-:Y:S02]  /*0470*/  UMOV UR6, URZ ;  /* 0x0000003f00067c82 */ /* 0x000fe40008000000 */
[----:B------:R-:W-:Y:S02]  /*0480*/  ULDC UR12, c[0x0][0x168] ;  /* 0x00005a00000c7ab9 */ /* 0x000fe40000000800 */
[----:B------:R-:W-:Y:S01]  /*0490*/  ULDC UR8, c[0x0][0x1d0] ;  /* 0x0000740000087ab9 */ /* 0x000fe20000000800 */
[----:B---3--:R1:W2:Y:S08]  /*04a0*/  @P1 R2UR UR6, R8 ;  /* 0x00000000080613c2 */ /* 0x0082b000000e0000 */
[----:B----4-:R1:W3:Y:S02]  /*04b0*/  @P0 R2UR UR12, R0 ;  /* 0x00000000000c03c2 */ /* 0x0102e400000e0000 */
[----:B-123--:R-:W-:Y:S05]  /*04c0*/  @P0 BRA `(.L_x_499) ;  /* 0x0000006000000947 */ /* 0x00efea0003800000 */
[----:B------:R-:W-:Y:S05]  /*04d0*/  @!P2 BRA `(.L_x_499) ;  /* 0x000000500000a947 */ /* 0x000fea0003800000 */
[----:B------:R1:W2:Y:S04]  /*04e0*/  LDG.E R0, [R4.64] ;  /* 0x0000001204007981 */ /* 0x0002a8000c1e1900 */
[----:B-1----:R-:W3:Y:S01]  /*04f0*/  LDG.E R4, [R4.64+0x4] ;  /* 0x0000041204047981 */ /* 0x002ee2000c1e1900 */
[----:B--2---:R-:W1:Y:S08]  /*0500*/  R2UR UR12, R0 ;  /* 0x00000000000c73c2 */ /* 0x004e7000000e0000 */
[----:B---3--:R-:W1:Y:S02]  /*0510*/  R2UR UR4, R4 ;  /* 0x00000000040473c2 */ /* 0x008e6400000e0000 */
[----:B-1----:R-:W-:-:S06]  /*0520*/  UIADD3 UR12, -UR12, UR4, URZ ;  /* 0x000000040c0c7290 */ /* 0x002fcc000fffe13f */
.L_x_499:
[----:B------:R-:W-:-:S04]  /*0530*/  ISETP.NE.U32.AND P0, PT, RZ, c[0x0][0x368], PT ;  /* 0x0000da00ff007a0c */ /* 0x000fc80003f05070 */
[----:B------:R-:W-:-:S13]  /*0540*/  ISETP.NE.AND.EX P0, PT, RZ, c[0x0][0x36c], PT, P0 ;  /* 0x0000db00ff007a0c */ /* 0x000fda0003f05300 */
[----:B------:R-:W-:Y:S05]  /*0550*/  @!P0 BRA `(.L_x_500) ;  /* 0x0000004000008947 */ /* 0x000fea0003800000 */
[----:B------:R-:W-:-:S05]  /*0560*/  IMAD.WIDE R2, R39, R26, c[0x0][0x368] ;  /* 0x0000da0027027625 */ /* 0x000fca00078e021a */
[----:B------:R-:W2:Y:S02]  /*0570*/  LDG.E R0, [R2.64] ;  /* 0x0000001202007981 */ /* 0x000ea4000c1e1900 */
[----:B--2---:R1:W2:Y:S02]  /*0580*/  R2UR UR8, R0 ;  /* 0x00000000000873c2 */ /* 0x0042a400000e0000 */
[----:B-12---:R-:W-:Y:S05]  /*0590*/  BRA `(.L_x_501) ;  /* 0x0000006000007947 */ /* 0x006fea0003800000 */
.L_x_500:
[----:B------:R-:W-:Y:S05]  /*05a0*/  @!P6 BRA `(.L_x_501) ;  /* 0x000000500000e947 */ /* 0x000fea0003800000 */
[----:B------:R1:W2:Y:S04]  /*05b0*/  LDG.E R0, [R2.64] ;  /* 0x0000001202007981 */ /* 0x0002a8000c1e1900 */
[----:B-1----:R-:W3:Y:S01]  /*05c0*/  LDG.E R2, [R2.64+0x4] ;  /* 0x0000041202027981 */ /* 0x002ee2000c1e1900 */
[----:B--2---:R-:W1:Y:S08]  /*05d0*/  R2UR UR8, R0 ;  /* 0x00000000000873c2 */ /* 0x004e7000000e0000 */
[----:B---3--:R-:W1:Y:S02]  /*05e0*/  R2UR UR4, R2 ;  /* 0x00000000020473c2 */ /* 0x008e6400000e0000 */
[----:B-1----:R-:W-:-:S06]  /*05f0*/  UIADD3 UR8, -UR8, UR4, URZ ;  /* 0x0000000408087290 */ /* 0x002fcc000fffe13f */
.L_x_501:
[----:B------:R-:W-:Y:S01]  /*0600*/  ULDC UR4, c[0x0][0x2c4] ;  /* 0x0000b10000047ab9 */ /* 0x000fe20000000800 */
[----:B-----5:R-:W-:Y:S01]  /*0610*/  IADD3 R8, R7, UR6, RZ ;  /* 0x0000000607087c10 */ /* 0x020fe2000fffe0ff */
[----:B------:R-:W-:Y:S01]  /*0620*/  UISETP.NE.AND UP1, UPT, UR4, 0x1, UPT ;  /* 0x000000010400788c */ /* 0x000fe2000bf25270 */
[----:B------:R-:W-:Y:S01]  /*0630*/  PLOP3.LUT P1, PT, PT, PT, PT, 0x80, 0x0 ;  /* 0x000000000000781c */ /* 0x000fe20003f2f070 */
[----:B------:R-:W-:Y:S01]  /*0640*/  UIADD3 UR8, -UR6, UR8, URZ ;  /* 0x0000000806087290 */ /* 0x000fe2000fffe13f */
[----:B------:R-:W-:Y:S01]  /*0650*/  CS2R R10, SRZ ;  /* 0x00000000000a7805 */ /* 0x000fe2000001ff00 */
[----:B------:R-:W-:Y:S01]  /*0660*/  ULDC.64 UR4, c[0x0][0x2c8] ;  /* 0x0000b20000047ab9 */ /* 0x000fe20000000a00 */
[----:B------:R-:W-:Y:S01]  /*0670*/  IMAD.MOV.U32 R98, RZ, RZ, RZ ;  /* 0x000000ffff627224 */ /* 0x000fe200078e00ff */
[----:B------:R-:W-:Y:S01]  /*0680*/  UIADD3 UR6, UR8, 0x5f, URZ ;  /* 0x0000005f08067890 */ /* 0x000fe2000fffe03f */
[----:B------:R-:W-:Y:S01]  /*0690*/  CS2R R14, SRZ ;  /* 0x00000000000e7805 */ /* 0x000fe2000001ff00 */
[----:B------:R-:W-:Y:S01]  /*06a0*/  IMAD.MOV.U32 R96, RZ, RZ, RZ ;  /* 0x000000ffff607224 */ /* 0x000fe200078e00ff */
[----:B------:R-:W-:Y:S01]  /*06b0*/  MOV R94, RZ ;  /* 0x000000ff005e7202 */ /* 0x000fe20000000f00 */
[----:B------:R-:W-:Y:S01]  /*06c0*/  UIMAD.WIDE UR6, UR6, 0x2aaaaaab, URZ ;  /* 0x2aaaaaab060678a5 */ /* 0x000fe2000f8e023f */
[----:B------:R-:W-:Y:S01]  /*06d0*/  IMAD.MOV.U32 R9, RZ, RZ, RZ ;  /* 0x000000ffff097224 */ /* 0x000fe200078e00ff */
[----:B------:R-:W-:Y:S01]  /*06e0*/  @UP1 UIADD3 UR10, UR21, 0x7f, URZ ;  /* 0x0000007f150a1890 */ /* 0x000fe2000fffe03f */
[----:B------:R-:W-:Y:S01]  /*06f0*/  MOV R92, RZ ;  /* 0x000000ff005c7202 */ /* 0x000fe20000000f00 */
[----:B------:R-:W-:Y:S01]  /*0700*/  USHF.R.U32.HI UR6, URZ, 0x1f, UR7 ;  /* 0x0000001f3f067899 */ /* 0x000fe20008011607 */
[----:B------:R-:W-:Y:S01]  /*0710*/  IMAD.MOV.U32 R90, RZ, RZ, RZ ;  /* 0x000000ffff5a7224 */ /* 0x000fe200078e00ff */
[----:B------:R-:W-:Y:S01]  /*0720*/  UIMAD.WIDE.U32 UR10, UR10, UR4, URZ ;  /* 0x000000040a0a72a5 */ /* 0x000fe2000f8e003f */
[----:B------:R-:W-:Y:S01]  /*0730*/  CS2R R12, SRZ ;  /* 0x00000000000c7805 */ /* 0x000fe2000001ff00 */
[----:B------:R-:W-:Y:S01]  /*0740*/  UIADD3 UR4, UR21, 0x7f, URZ ;  /* 0x0000007f15047890 */ /* 0x000fe2000fffe03f */
[----:B------:R-:W-:Y:S01]  /*0750*/  MOV R88, RZ ;  /* 0x000000ff00587202 */ /* 0x000fe20000000f00 */
[----:B------:R-:W-:Y:S01]  /*0760*/  @UP1 USHF.R.U32.HI UR4, URZ, UR5, UR11 ;  /* 0x000000053f041299 */ /* 0x000fe2000801160b */
[----:B------:R-:W-:Y:S01]  /*0770*/  IMAD.MOV.U32 R86, RZ, RZ, RZ ;  /* 0x000000ffff567224 */ /* 0x000fe200078e00ff */
[----:B------:R-:W-:Y:S01]  /*0780*/  UIADD3 UR5, UR8, 0x60, -UR12 ;  /* 0x0000006008057890 */ /* 0x000fe2000fffe80c */
[----:B------:R-:W-:Y:S01]  /*0790*/  CS2R R16, SRZ ;  /* 0x0000000000107805 */ /* 0x000fe2000001ff00 */
[----:B------:R-:W-:Y:S01]  /*07a0*/  ULEA.HI.SX32 UR6, UR7, UR6, 0x1c ;  /* 0x0000000607067291 */ /* 0x000fe2000f8fe23f */
[----:B------:R-:W-:Y:S01]  /*07b0*/  MOV R84, RZ ;  /* 0x000000ff00547202 */ /* 0x000fe20000000f00 */
[----:B------:R-:W-:Y:S01]  /*07c0*/  UIADD3 UR4, UR5, UR4, URZ ;  /* 0x0000000405047290 */ /* 0x000fe2000fffe03f */
[----:B------:R-:W-:Y:S01]  /*07d0*/  IMAD.MOV.U32 R82, RZ, RZ, RZ ;  /* 0x000000ffff527224 */ /* 0x000fe200078e00ff */
[----:B------:R-:W-:Y:S01]  /*07e0*/  CS2R R18, SRZ ;  /* 0x0000000000127805 */ /* 0x000fe2000001ff00 */
[----:B------:R-:W-:Y:S01]  /*07f0*/  MOV R80, RZ ;  /* 0x000000ff00507202 */ /* 0x000fe20000000f00 */
[----:B------:R-:W-:Y:S01]  /*0800*/  UIMAD.WIDE UR4, UR4, 0x2aaaaaab, URZ ;  /* 0x2aaaaaab040478a5 */ /* 0x000fe2000f8e023f */
[----:B------:R-:W-:Y:S01]  /*0810*/  IMAD.MOV.U32 R78, RZ, RZ, RZ ;  /* 0x000000ffff4e7224 */ /* 0x000fe200078e00ff */
[----:B------:R-:W-:Y:S01]  /*0820*/  CS2R R20, SRZ ;  /* 0x0000000000147805 */ /* 0x000fe2000001ff00 */
[----:B------:R-:W-:Y:S01]  /*0830*/  MOV R76, RZ ;  /* 0x000000ff004c7202 */ /* 0x000fe20000000f00 */
[----:B------:R-:W-:Y:S01]  /*0840*/  USHF.R.U32.HI UR4, URZ, 0x1f, UR5 ;  /* 0x0000001f3f047899 */ /* 0x000fe20008011605 */
[----:B------:R-:W-:Y:S01]  /*0850*/  IMAD.MOV.U32 R74, RZ, RZ, RZ ;  /* 0x000000ffff4a7224 */ /* 0x000fe200078e00ff */
[----:B------:R-:W-:Y:S01]  /*0860*/  CS2R R22, SRZ ;  /* 0x0000000000167805 */ /* 0x000fe2000001ff00 */
[----:B------:R-:W-:Y:S01]  /*0870*/  MOV R72, RZ ;  /* 0x000000ff00487202 */ /* 0x000fe20000000f00 */
[----:B------:R-:W-:Y:S01]  /*0880*/  ULEA.HI.SX32 UR4, UR5, UR4, 0x1c ;  /* 0x0000000405047291 */ /* 0x000fe2000f8fe23f */
[----:B------:R-:W-:Y:S01]  /*0890*/  IMAD.MOV.U32 R70, RZ, RZ, RZ ;  /* 0x000000ffff467224 */ /* 0x000fe200078e00ff */
[----:B------:R-:W-:Y:S01]  /*08a0*/  CS2R R24, SRZ ;  /* 0x0000000000187805 */ /* 0x000fe2000001ff00 */
[----:B------:R-:W-:Y:S01]  /*08b0*/  MOV R68, RZ ;  /* 0x000000ff00447202 */ /* 0x000fe20000000f00 */
[----:B------:R-:W-:Y:S01]  /*08c0*/  UISETP.LT.AND UP0, UPT, UR6, UR4, UPT ;  /* 0x000000040600728c */ /* 0x000fe2000bf01270 */
[----:B------:R-:W-:Y:S01]  /*08d0*/  CS2R R66, SRZ ;  /* 0x0000000000427805 */ /* 0x000fe2000001ff00 */
[----:B------:R-:W-:Y:S01]  /*08e0*/  IMAD.MOV.U32 R64, RZ, RZ, RZ ;  /* 0x000000ffff407224 */ /* 0x000fe200078e00ff */
[----:B------:R-:W-:Y:S01]  /*08f0*/  CS2R R62, SRZ ;  /* 0x00000000003e7805 */ /* 0x000fe2000001ff00 */
[----:B------:R-:W-:Y:S01]  /*0900*/  USEL UR20, UR6, UR4, UP0 ;  /* 0x0000000406147287 */ /* 0x000fe20008000000 */
[----:B------:R-:W-:Y:S01]  /*0910*/  MOV R27, RZ ;  /* 0x000000ff001b7202 */ /* 0x000fe20000000f00 */
[----:B------:R-:W-:Y:S01]  /*0920*/  IMAD.MOV.U32 R60, RZ, RZ, RZ ;  /* 0x000000ffff3c7224 */ /* 0x000fe200078e00ff */
[----:B------:R-:W-:Y:S01]  /*0930*/  CS2R R58, SRZ ;  /* 0x00000000003a7805 */ /* 0x000fe2000001ff00 */
[----:B------:R-:W-:Y:S01]  /*0940*/  UISETP.GE.AND UP0, UPT, UR20, 0x1, UPT ;  /* 0x000000011400788c */ /* 0x000fe2000bf06270 */
[----:B------:R-:W-:Y:S01]  /*0950*/  CS2R R28, SRZ ;  /* 0x00000000001c7805 */ /* 0x000fe2000001ff00 */
[----:B------:R-:W-:Y:S01]  /*0960*/  MOV R56, RZ ;  /* 0x000000ff00387202 */ /* 0x000fe20000000f00 */
[----:B------:R-:W-:Y:S01]  /*0970*/  CS2R R54, SRZ ;  /* 0x0000000000367805 */ /* 0x000fe2000001ff00 */
[----:B------:R-:W-:Y:S01]  /*0980*/  IMAD.MOV.U32 R52, RZ, RZ, RZ ;  /* 0x000000ffff347224 */ /* 0x000fe200078e00ff */
[----:B------:R-:W-:Y:S01]  /*0990*/  CS2R R150, SRZ ;  /* 0x0000000000967805 */ /* 0x000fe2000001ff00 */
[----:B------:R-:W-:Y:S01]  /*09a0*/  PLOP3.LUT P0, PT, PT, PT, UP0, 0x80, 0x0 ;  /* 0x000000000000781c */ /* 0x000fe20003f0f008 */
        /* <DEDUP_REMOVED lines=26> */
[----:B------:R-:W-:Y:S01]  /*0b50*/  CS2R R108, SRZ ;  /* 0x00000000006c7805 */ /* 0x000fe2000001ff00 */
[----:B------:R-:W-:Y:S01]  /*0b60*/  CS2R R106, SRZ ;  /* 0x00000000006a7805 */ /* 0x000fe2000001ff00 */
[----:B------:R-:W-:Y:S01]  /*0b70*/  CS2R R104, SRZ ;  /* 0x0000000000687805 */ /* 0x000fe2000001ff00 */
[----:B------:R-:W-:Y:S01]  /*0b80*/  MOV R42, RZ ;  /* 0x000000ff002a7202 */ /* 0x000fe20000000f00 */
[----:B------:R-:W-:Y:S01]  /*0b90*/  IMAD.MOV.U32 R41, RZ, RZ, RZ ;  /* 0x000000ffff297224 */ /* 0x000fe200078e00ff */
[----:B------:R-:W-:Y:S05]  /*0ba0*/  @!P0 BRA `(.L_x_502) ;  /* 0x0000f2d000008947 */ /* 0x000fea0003800000 */
[----:B------:R-:W-:Y:S01]  /*0bb0*/  ISETP.NE.U32.AND P5, PT, RZ, c[0x0][0x340], PT ;  /* 0x0000d000ff007a0c */ /* 0x000fe20003fa5070 */
[----:B------:R-:W1:Y:S01]  /*0bc0*/  S2R R30, SR_CTAID.Y ;  /* 0x00000000001e7919 */ /* 0x000e620000002600 */
[----:B------:R-:W-:-:S02]  /*0bd0*/  SHF.R.S32.HI R0, RZ, 0x1f, R6 ;  /* 0x0000001fff007819 */ /* 0x000fc40000011406 */
[----:B------:R-:W-:Y:S02]  /*0be0*/  SHF.R.S32.HI R119, RZ, 0x1f, R121 ;  /* 0x0000001fff777819 */ /* 0x000fe40000011479 */
[----:B------:R-:W-:Y:S02]  /*0bf0*/  PLOP3.LUT P1, PT, PT, PT, UP1, 0x80, 0x0 ;  /* 0x000000000000781c */ /* 0x000fe40003f2f018 */
[----:B------:R-:W-:Y:S02]  /*0c00*/  SHF.R.S32.HI R13, RZ, 0x1f, R39 ;  /* 0x0000001fff0d7819 */ /* 0x000fe40000011427 */
[----:B------:R-:W-:Y:S02]  /*0c10*/  PLOP3.LUT P0, PT, PT, PT, UP1, 0x80, 0x0 ;  /* 0x000000000000781c */ /* 0x000fe40003f0f018 */
[----:B------:R-:W-:Y:S01]  /*0c20*/  SEL R4, R39, RZ, !P2 ;  /* 0x000000ff27047207 */ /* 0x000fe20005000000 */
[----:B------:R-:W-:Y:S01]  /*0c30*/  UMOV UR11, 0x60 ;  /* 0x00000060000b7882 */ /* 0x000fe20000000000 */
[----:B------:R-:W-:Y:S01]  /*0c40*/  ISETP.NE.AND.EX P5, PT, RZ, c[0x0][0x344], PT, P5 ;  /* 0x0000d100ff007a0c */ /* 0x000fe20003fa5350 */
[----:B------:R-:W-:-:S12]  /*0c50*/  ULDC.64 UR6, c[0x0][0x1e0] ;  /* 0x0000780000067ab9 */ /* 0x000fd80000000a00 */
[----:B------:R-:W-:-:S05]  /*0c60*/  @P5 IMAD.WIDE R2, R39, R26, c[0x0][0x340] ;  /* 0x0000d00027025625 */ /* 0x000fca00078e021a */
[----:B------:R2:W3:Y:S01]  /*0c70*/  @P5 LDG.E R17, [R2.64] ;  /* 0x0000001202115981 */ /* 0x0004e2000c1e1900 */
[----:B------:R-:W-:Y:S01]  /*0c80*/  IMAD R0, R0, c[0x0][0x178], RZ ;  /* 0x00005e0000007a24 */ /* 0x000fe200078e02ff */
[CC--:B------:R-:W-:Y:S01]  /*0c90*/  LEA.HI R23, R119.reuse, R121.reuse, RZ, 0x3 ;  /* 0x0000007977177211 */ /* 0x0c0fe200078f18ff */
[----:B------:R-:W-:Y:S01]  /*0ca0*/  ULDC UR4, c[0x0][0x2c4] ;  /* 0x0000b10000047ab9 */ /* 0x000fe20000000800 */
[----:B-1----:R-:W-:Y:S01]  /*0cb0*/  SHF.R.S32.HI R31, RZ, 0x1f, R30 ;  /* 0x0000001fff1f7819 */ /* 0x002fe2000001141e */
[----:B------:R-:W-:Y:S01]  /*0cc0*/  IMAD R0, R6, c[0x0][0x17c], R0 ;  /* 0x00005f0006007a24 */ /* 0x000fe200078e0200 */
[----:B------:R-:W-:Y:S01]  /*0cd0*/  SHF.R.S32.HI R14, RZ, 0x3, R23 ;  /* 0x00000003ff0e7819 */ /* 0x000fe20000011417 */
[----:B------:R-:W-:Y:S01]  /*0ce0*/  UIMAD UR4, UR12, UR4, URZ ;  /* 0x000000040c0472a4 */ /* 0x000fe2000f8e023f */
[-C--:B------:R-:W-:Y:S01]  /*0cf0*/  LEA.HI R29, R119, R121.reuse, RZ, 0x4 ;  /* 0x00000079771d7211 */ /* 0x080fe200078f20ff */
[----:B------:R-:W-:Y:S01]  /*0d00*/  IMAD R5, R31, c[0x0][0x1b8], RZ ;  /* 0x00006e001f057a24 */ /* 0x000fe200078e02ff */
[----:B------:R-:W-:Y:S01]  /*0d10*/  IADD3 R9, R14, UR21, RZ ;  /* 0x000000150e097c10 */ /* 0x000fe2000fffe0ff */
[----:B------:R-:W-:Y:S01]  /*0d20*/  UIMAD.WIDE.U32 UR26, UR11, UR6, URZ ;  /* 0x000000060b1a72a5 */ /* 0x000fe2000f8e003f */
[----:B------:R-:W-:Y:S01]  /*0d30*/  SHF.R.S32.HI R12, RZ, 0x4, R29 ;  /* 0x00000004ff0c7819 */ /* 0x000fe2000001141d */
[----:B------:R-:W-:Y:S01]  /*0d40*/  IMAD R5, R30, c[0x0][0x1bc], R5 ;  /* 0x00006f001e057a24 */ /* 0x000fe200078e0205 */
[----:B------:R-:W-:Y:S01]  /*0d50*/  UIMAD UR22, UR20, -0x60, UR11 ;  /* 0xffffffa0141678a4 */ /* 0x000fe2000f8e020b */
[----:B------:R-:W-:Y:S01]  /*0d60*/  LEA.HI R118, R119, R121, RZ, 0x5 ;  /* 0x0000007977767211 */ /* 0x000fe200078f28ff */
[----:B------:R-:W-:Y:S01]  /*0d70*/  UIMAD UR23, UR11, UR7, URZ ;  /* 0x000000070b1772a4 */ /* 0x000fe2000f8e023f */
[----:B------:R-:W-:Y:S01]  /*0d80*/  IMAD.U32 R10, RZ, RZ, UR26 ;  /* 0x0000001aff0a7e24 */ /* 0x000fe2000f8e00ff */
[----:B------:R-:W-:Y:S01]  /*0d90*/  UIADD3 UR13, UR20, -0x1, URZ ;  /* 0xffffffff140d7890 */ /* 0x000fe2000fffe03f */
[----:B------:R-:W-:Y:S01]  /*0da0*/  IMAD.U32 R11, RZ, RZ, UR27 ;  /* 0x0000001bff0b7e24 */ /* 0x000fe2000f8e00ff */
[----:B------:R-:W-:Y:S01]  /*0db0*/  UIADD3 UR23, UR27, UR23, URZ ;  /* 0x000000171b177290 */ /* 0x000fe2000fffe03f */
[----:B------:R-:W-:Y:S01]  /*0dc0*/  IMAD.MOV.U32 R116, RZ, RZ, R10 ;  /* 0x000000ffff747224 */ /* 0x000fe200078e000a */
[----:B------:R-:W-:Y:S01]  /*0dd0*/  USHF.R.S32.HI UR10, URZ, 0x1f, UR13 ;  /* 0x0000001f3f0a7899 */ /* 0x000fe2000801140d */
[----:B------:R-:W-:Y:S01]  /*0de0*/  SHF.R.S32.HI R117, RZ, 0x5, R118 ;  /* 0x00000005ff757819 */ /* 0x000fe20000011476 */
[----:B------:R-:W-:Y:S01]  /*0df0*/  UIMAD UR9, UR23, UR13, URZ ;  /* 0x0000000d170972a4 */ /* 0x000fe2000f8e023f */
[----:B--2---:R-:W-:Y:S01]  /*0e00*/  IMAD.WIDE.U32 R2, R6, c[0x0][0x178], RZ ;  /* 0x00005e0006027a25 */ /* 0x004fe200078e00ff */
[----:B------:R-:W-:-:S02]  /*0e10*/  UIMAD.WIDE.U32 UR14, UR6, 0x40, URZ ;  /* 0x00000040060e78a5 */ /* 0x000fc4000f8e003f */
[----:B------:R-:W-:Y:S01]  /*0e20*/  UIMAD UR9, UR10, UR26, UR9 ;  /* 0x0000001a0a0972a4 */ /* 0x000fe2000f8e0209 */
[----:B------:R-:W-:Y:S01]  /*0e30*/  IMAD.IADD R3, R3, 0x1, R0 ;  /* 0x0000000103037824 */ /* 0x000fe200078e0200 */
[----:B------:R-:W-:Y:S01]  /*0e40*/  LOP3.LUT R0, R23, 0xfffffff8, RZ, 0xc0, !PT ;  /* 0xfffffff817007812 */ /* 0x000fe200078ec0ff */
[----:B------:R-:W-:Y:S02]  /*0e50*/  UISETP.GE.AND UP0, UPT, UR20, 0x2, UPT ;  /* 0x000000021400788c */ /* 0x000fe4000bf06270 */
[----:B------:R-:W-:-:S04]  /*0e60*/  IMAD.WIDE.U32 R2, R30, c[0x0][0x1b8], R2 ;  /* 0x00006e001e027a25 */ /* 0x000fc800078e0002 */
[----:B------:R-:W-:Y:S01]  /*0e70*/  IMAD.IADD R36, R121, 0x1, -R0 ;  /* 0x0000000179247824 */ /* 0x000fe200078e0a00 */
[----:B------:R-:W-:Y:S01]  /*0e80*/  SEL R0, R13, RZ, !P2 ;  /* 0x000000ff0d007207 */ /* 0x000fe20005000000 */
[----:B------:R-:W-:Y:S01]  /*0e90*/  IMAD.IADD R3, R3, 0x1, R5 ;  /* 0x0000000103037824 */ /* 0x000fe200078e0205 */
[----:B------:R-:W-:Y:S01]  /*0ea0*/  BAR.SYNC.DEFER_BLOCKING 0x0 ;  /* 0x0000000000007b1d */ /* 0x000fe20000010000 */
[----:B------:R-:W-:Y:S01]  /*0eb0*/  IMAD R7, R36, 0x20, R14 ;  /* 0x0000002024077824 */ /* 0x000fe200078e020e */
[----:B------:R-:W-:Y:S01]  /*0ec0*/  ISETP.GE.AND P2, PT, R9, UR4, PT ;  /* 0x0000000409007c0c */ /* 0x000fe2000bf46270 */
[----:B------:R-:W-:Y:S02]  /*0ed0*/  IMAD R0, R0, c[0x0][0x1c0], RZ ;  /* 0x0000700000007a24 */ /* 0x000fe400078e02ff */
[----:B------:R-:W-:Y:S01]  /*0ee0*/  IMAD.WIDE.U32 R2, R4, c[0x0][0x1c0], R2 ;  /* 0x0000700004027a25 */ /* 0x000fe200078e0002 */
[----:B------:R-:W-:-:S03]  /*0ef0*/  IADD3 R7, R7, UR21, RZ ;  /* 0x0000001507077c10 */ /* 0x000fc6000fffe0ff */
[----:B------:R-:W-:Y:S02]  /*0f00*/  IMAD R5, R4, c[0x0][0x1c4], R0 ;  /* 0x0000710004057a24 */ /* 0x000fe400078e0200 */
[----:B------:R-:W-:-:S04]  /*0f10*/  @P1 IMAD.HI.U32 R6, R7, c[0x0][0x2c8], RZ ;  /* 0x0000b20007061a27 */ /* 0x000fc800078e00ff */
[----:B------:R-:W-:Y:S01]  /*0f20*/  IMAD.MOV.U32 R0, RZ, RZ, R7 ;  /* 0x000000ffff007224 */ /* 0x000fe200078e0007 */
[----:B------:R-:W-:Y:S01]  /*0f30*/  @P0 SHF.R.U32.HI R0, RZ, c[0x0][0x2cc], R6 ;  /* 0x0000b300ff000a19 */ /* 0x000fe20000011606 */
[----:B------:R-:W-:Y:S01]  /*0f40*/  IMAD.IADD R3, R3, 0x1, R5 ;  /* 0x0000000103037824 */ /* 0x000fe200078e0205 */
[----:B------:R-:W-:Y:S02]  /*0f50*/  IADD3 R6, R9, 0x20, RZ ;  /* 0x0000002009067810 */ /* 0x000fe40007ffe0ff */
[----:B------:R-:W-:Y:S01]  /*0f60*/  SHF.R.S32.HI R4, RZ, 0x1f, R0 ;  /* 0x0000001fff047819 */ /* 0x000fe20000011400 */
[----:B------:R-:W-:Y:S01]  /*0f70*/  IMAD.WIDE.U32 R2, R0, c[0x0][0x1b0], R2 ;  /* 0x00006c0000027a25 */ /* 0x000fe200078e0002 */
[----:B------:R-:W-:Y:S02]  /*0f80*/  ISETP.GE.AND P3, PT, R6, UR4, PT ;  /* 0x0000000406007c0c */ /* 0x000fe4000bf66270 */
[----:B------:R-:W-:Y:S01]  /*0f90*/  IADD3 R6, P0, R8, R14, RZ ;  /* 0x0000000e08067210 */ /* 0x000fe20007f1e0ff */
[----:B------:R-:W-:-:S04]  /*0fa0*/  IMAD R4, R4, c[0x0][0x1b0], RZ ;  /* 0x00006c0004047a24 */ /* 0x000fc800078e02ff */
[----:B------:R-:W-:Y:S02]  /*0fb0*/  IMAD R5, R0, c[0x0][0x1b4], R4 ;  /* 0x00006d0000057a24 */ /* 0x000fe400078e0204 */
[----:B------:R-:W-:Y:S01]  /*0fc0*/  IMAD.MOV R4, RZ, RZ, -R0 ;  /* 0x000000ffff047224 */ /* 0x000fe200078e0a00 */
[----:B------:R-:W-:Y:S01]  /*0fd0*/  IADD3 R0, R9, 0x40, RZ ;  /* 0x0000004009007810 */ /* 0x000fe20007ffe0ff */
[----:B------:R-:W-:Y:S01]  /*0fe0*/  IMAD.IADD R3, R3, 0x1, R5 ;  /* 0x0000000103037824 */ /* 0x000fe200078e0205 */
[----:B------:R-:W-:Y:S01]  /*0ff0*/  IADD3 R9, R9, 0x60, RZ ;  /* 0x0000006009097810 */ /* 0x000fe20007ffe0ff */
[----:B------:R-:W-:Y:S01]  /*1000*/  IMAD R4, R4, c[0x0][0x2c4], R7 ;  /* 0x0000b10004047a24 */ /* 0x000fe200078e0207 */
[----:B------:R-:W-:Y:S01]  /*1010*/  ISETP.GE.AND P4, PT, R0, UR4, PT ;  /* 0x0000000400007c0c */ /* 0x000fe2000bf86270 */
[----:B------:R-:W-:Y:S01]  /*1020*/  IMAD.U32 R5, RZ, RZ, UR22 ;  /* 0x00000016ff057e24 */ /* 0x000fe2000f8e00ff */
[----:B------:R-:W-:Y:S02]  /*1030*/  SHF.R.S32.HI R7, RZ, 0x1f, R8 ;  /* 0x0000001fff077819 */ /* 0x000fe40000011408 */
[----:B------:R-:W-:-:S02]  /*1040*/  SHF.R.S32.HI R0, RZ, 0x1f, R4 ;  /* 0x0000001fff007819 */ /* 0x000fc40000011404 */
[C---:B------:R-:W-:Y:S01]  /*1050*/  LEA.HI.X.SX32 R11, R14.reuse, R7, 0x1, P0 ;  /* 0x000000070e0b7211 */ /* 0x040fe200000f0eff */
[----:B------:R-:W-:Y:S01]  /*1060*/  IMAD.SHL.U32 R7, R14, 0x40, RZ ;  /* 0x000000400e077824 */ /* 0x000fe200078e00ff */
[----:B------:R-:W-:Y:S01]  /*1070*/  IADD3 R16, R5, UR8, -R14 ;  /* 0x0000000805107c10 */ /* 0x000fe2000fffe80e */
[----:B------:R-:W-:Y:S01]  /*1080*/  IMAD R0, R0, c[0x0][0x1a8], RZ ;  /* 0x00006a0000007a24 */ /* 0x000fe200078e02ff */
[----:B------:R-:W-:Y:S01]  /*1090*/  ISETP.GE.AND P0, PT, R9, UR4, PT ;  /* 0x0000000409007c0c */ /* 0x000fe2000bf06270 */
[----:B------:R-:W-:Y:S02]  /*10a0*/  ULDC.64 UR4, c[0x0][0x208] ;  /* 0x0000820000047ab9 */ /* 0x000fe40000000a00 */
[C---:B------:R-:W-:Y:S01]  /*10b0*/  IMAD R10, R4.reuse, c[0x0][0x1ac], R0 ;  /* 0x00006b00040a7a24 */ /* 0x040fe200078e0200 */
[----:B------:R-:W-:Y:S01]  /*10c0*/  LOP3.LUT R0, R7, 0x1c0, RZ, 0xc0, !PT ;  /* 0x000001c007007812 */ /* 0x000fe200078ec0ff */
[----:B------:R-:W-:Y:S01]  /*10d0*/  IMAD.WIDE.U32 R4, R4, c[0x0][0x1a8], R2 ;  /* 0x00006a0004047a25 */ /* 0x000fe200078e0002 */
[----:B------:R-:W-:Y:S01]  /*10e0*/  LEA.HI R3, R29, R12, RZ, 0x1 ;  /* 0x0000000c1d037211 */ /* 0x000fe200078f08ff */
[----:B------:R-:W-:-:S02]  /*10f0*/  UIMAD.WIDE.U32 UR16, UR11, UR4, URZ ;  /* 0x000000040b1072a5 */ /* 0x000fc4000f8e003f */
[----:B------:R-:W-:Y:S01]  /*1100*/  IMAD.SHL.U32 R2, R36, 0x8, RZ ;  /* 0x0000000824027824 */ /* 0x000fe200078e00ff */
[----:B------:R-:W-:Y:S01]  /*1110*/  LOP3.LUT R7, R3, 0xfffffffe, RZ, 0xc0, !PT ;  /* 0xfffffffe03077812 */ /* 0x000fe200078ec0ff */
[----:B------:R-:W-:Y:S01]  /*1120*/  UIMAD UR11, UR11, UR5, URZ ;  /* 0x000000050b0b72a4 */ /* 0x000fe2000f8e023f */
[----:B------:R-:W-:Y:S02]  /*1130*/  SHF.R.U32.HI R3, RZ, 0x3, R0 ;  /* 0x00000003ff037819 */ /* 0x000fe40000011600 */
[----:B------:R-:W-:Y:S01]  /*1140*/  LOP3.LUT R8, R0, 0x38, R2, 0xf8, !PT ;  /* 0x0000003800087812 */ /* 0x000fe200078ef802 */
[----:B------:R-:W-:Y:S01]  /*1150*/  IMAD.IADD R0, R5, 0x1, R10 ;  /* 0x0000000105007824 */ /* 0x000fe200078e020a */
[----:B------:R-:W-:Y:S01]  /*1160*/  LEA R15, P1, R4, c[0x0][0x160], 0x1 ;  /* 0x00005800040f7a11 */ /* 0x000fe200078208ff */
[----:B------:R-:W-:Y:S01]  /*1170*/  IMAD.IADD R25, R12, 0x1, -R7 ;  /* 0x000000010c197824 */ /* 0x000fe200078e0a07 */
[----:B------:R-:W-:Y:S01]  /*1180*/  LOP3.LUT R10, R8, R3, RZ, 0x3c, !PT ;  /* 0x00000003080a7212 */ /* 0x000fe200078e3cff */
[C---:B------:R-:W-:Y:S01]  /*1190*/  IMAD R7, R11.reuse, c[0x0][0x1e0], RZ ;  /* 0x000078000b077a24 */ /* 0x040fe200078e02ff */
[----:B------:R-:W-:Y:S01]  /*11a0*/  LEA.HI.X R14, R4, c[0x0][0x164], R0, 0x1, P1 ;  /* 0x00005900040e7a11 */ /* 0x000fe200008f0c00 */
[----:B------:R-:W1:Y:S01]  /*11b0*/  SHFL.IDX PT, R8, R15, RZ, 0x181f ;  /* 0x00181fff0f087589 */ /* 0x000e6200000e0000 */
[----:B------:R-:W-:Y:S01]  /*11c0*/  IMAD R4, R11, c[0x0][0x208], RZ ;  /* 0x000082000b047a24 */ /* 0x000fe200078e02ff */
[----:B------:R-:W-:Y:S01]  /*11d0*/  LEA.HI R0, R119, R121, RZ, 0x6 ;  /* 0x0000007977007211 */ /* 0x000fe200078f30ff */
[C---:B------:R-:W-:Y:S01]  /*11e0*/  IMAD R27, R6.reuse, c[0x0][0x1e4], R7 ;  /* 0x00007900061b7a24 */ /* 0x040fe200078e0207 */
[----:B------:R-:W2:Y:S01]  /*11f0*/  SHFL.IDX PT, R9, R14, RZ, 0x181f ;  /* 0x00181fff0e097589 */ /* 0x000ea200000e0000 */
[----:B------:R-:W-:Y:S01]  /*1200*/  IMAD R28, R6, c[0x0][0x20c], R4 ;  /* 0x00008300061c7a24 */ /* 0x000fe200078e0204 */
[----:B------:R-:W-:Y:S01]  /*1210*/  IADD3 R22, R2, 0x80, RZ ;  /* 0x0000008002167810 */ /* 0x000fe20007ffe0ff */
[----:B------:R-:W-:Y:S01]  /*1220*/  IMAD.SHL.U32 R0, R0, 0x8, RZ ;  /* 0x0000000800007824 */ /* 0x000fe200078e00ff */
[----:B------:R-:W-:Y:S01]  /*1230*/  SHF.R.S32.HI R3, RZ, 0x1f, R2 ;  /* 0x0000001fff037819 */ /* 0x000fe20000011402 */
[----:B------:R-:W-:Y:S01]  /*1240*/  SHFL.IDX PT, R7, R14, 0x1, 0x181f ;  /* 0x00381f000e077f89 */ /* 0x000fe200000e0000 */
[----:B------:R-:W-:Y:S01]  /*1250*/  ISETP.GE.AND P1, PT, R2, c[0x0][0x198], PT ;  /* 0x0000660002007a0c */ /* 0x000fe20003f26270 */
[----:B------:R-:W-:Y:S01]  /*1260*/  IMAD.SHL.U32 R12, R36, 0x40, RZ ;  /* 0x00000040240c7824 */ /* 0x000fe200078e00ff */
[----:B------:R-:W-:Y:S01]  /*1270*/  LOP3.LUT R249, R10, 0xfffffe00, R0, 0xf8, !PT ;  /* 0xfffffe000af97812 */ /* 0x000fe200078ef800 */
[----:B------:R-:W-:Y:S01]  /*1280*/  IMAD.WIDE.U32 R18, R6, c[0x0][0x1e0], R2 ;  /* 0x0000780006127a25 */ /* 0x000fe200078e0002 */
[----:B------:R-:W-:Y:S01]  /*1290*/  @!P2 SHF.R.S32.HI R0, RZ, 0x1f, R22 ;  /* 0x0000001fff00a819 */ /* 0x000fe20000011416 */
[----:B------:R-:W-:Y:S01]  /*12a0*/  UIADD3 UR11, UR17, UR11, URZ ;  /* 0x0000000b110b7290 */ /* 0x000fe2000fffe03f */
[----:B------:R-:W-:Y:S01]  /*12b0*/  LOP3.LUT R12, R12, 0x1c0, RZ, 0xc0, !PT ;  /* 0x000001c00c0c7812 */ /* 0x000fe200078ec0ff */
[----:B------:R-:W-:Y:S01]  /*12c0*/  IMAD.WIDE.U32 R20, R6, c[0x0][0x208], R2 ;  /* 0x0000820006147a25 */ /* 0x000fe200078e0002 */
[----:B------:R-:W-:Y:S01]  /*12d0*/  @!P2 LEA.HI R0, R0, R22, RZ, 0x3 ;  /* 0x000000160000a211 */ /* 0x000fe200078f18ff */
[----:B------:R-:W4:Y:S02]  /*12e0*/  SHFL.IDX PT, R6, R15, 0x1, 0x181f ;  /* 0x00381f000f067f89 */ /* 0x000f2400000e0000 */
[----:B------:R-:W-:Y:S01]  /*12f0*/  IMAD.SHL.U32 R249, R249, 0x2, RZ ;  /* 0x00000002f9f97824 */ /* 0x000fe200078e00ff */
[----:B------:R-:W-:-:S02]  /*1300*/  @!P2 LOP3.LUT R0, R0, 0xfffffff8, RZ, 0xc0, !PT ;  /* 0xfffffff80000a812 */ /* 0x000fc400078ec0ff */
[--C-:B---3--:R-:W-:Y:S01]  /*1310*/  @P5 SHF.R.S32.HI R5, RZ, 0x1f, R17.reuse ;  /* 0x0000001fff055819 */ /* 0x108fe20000011411 */
[----:B------:R-:W-:Y:S01]  /*1320*/  @P5 IMAD.MOV.U32 R4, RZ, RZ, R17 ;  /* 0x000000ffff045224 */ /* 0x000fe200078e0011 */
[----:B------:R-:W-:Y:S01]  /*1330*/  IADD3 R17, R2, 0x40, RZ ;  /* 0x0000004002117810 */ /* 0x000fe20007ffe0ff */
[----:B------:R-:W-:Y:S02]  /*1340*/  @!P5 IMAD.MOV.U32 R5, RZ, RZ, R13 ;  /* 0x000000ffff05d224 */ /* 0x000fe400078e000d */
[----:B------:R-:W-:Y:S01]  /*1350*/  @!P5 IMAD.MOV.U32 R4, RZ, RZ, R39 ;  /* 0x000000ffff04d224 */ /* 0x000fe200078e0027 */
[----:B------:R-:W-:Y:S02]  /*1360*/  ISETP.GE.AND P5, PT, R17, c[0x0][0x198], PT ;  /* 0x0000660011007a0c */ /* 0x000fe40003fa6270 */
[----:B------:R-:W-:Y:S02]  /*1370*/  SEL R24, R5, RZ, !P6 ;  /* 0x000000ff05187207 */ /* 0x000fe40007000000 */
[----:B------:R-:W-:-:S02]  /*1380*/  SEL R26, R4, RZ, !P6 ;  /* 0x000000ff041a7207 */ /* 0x000fc40007000000 */
[----:B------:R-:W-:Y:S02]  /*1390*/  @!P2 SHF.R.S32.HI R5, RZ, 0x1f, R17 ;  /* 0x0000001fff05a819 */ /* 0x000fe40000011411 */
[C---:B-1----:R-:W-:Y:S02]  /*13a0*/  @!P2 LEA R4, P6, R2.reuse, R8, 0x1 ;  /* 0x000000080204a211 */ /* 0x042fe400078c08ff */
[----:B------:R-:W-:Y:S02]  /*13b0*/  @!P2 LEA.HI R10, R5, R17, RZ, 0x3 ;  /* 0x00000011050aa211 */ /* 0x000fe400078f18ff */
[----:B--2---:R-:W-:Y:S02]  /*13c0*/  @!P2 LEA.HI.X R5, R2, R9, R3, 0x1, P6 ;  /* 0x000000090205a211 */ /* 0x004fe400030f0c03 */
[----:B------:R-:W-:Y:S02]  /*13d0*/  ISETP.GE.AND P6, PT, R22, c[0x0][0x198], PT ;  /* 0x0000660016007a0c */ /* 0x000fe40003fc6270 */
[----:B------:R-:W-:Y:S01]  /*13e0*/  @!P2 LOP3.LUT R10, R10, 0xfffffff8, RZ, 0xc0, !PT ;  /* 0xfffffff80a0aa812 */ /* 0x000fe200078ec0ff */
[----:B------:R1:W-:Y:S04]  /*13f0*/  @!P2 LDGSTS.E.BYPASS.LTC128B.128 [R249+0x100], [R4.64], !P1 ;  /* 0x0010000004f9afae */ /* 0x0003e8000c901d52 */
[----:B------:R-:W-:-:S04]  /*1400*/  @!P2 IMAD.WIDE R10, R10, 0x2, R8 ;  /* 0x000000020a0aa825 */ /* 0x000fc800078e0208 */
[----:B------:R-:W-:Y:S01]  /*1410*/  @!P2 IMAD.WIDE R8, R0, 0x2, R8 ;  /* 0x000000020008a825 */ /* 0x000fe200078e0208 */
[----:B------:R-:W-:Y:S01]  /*1420*/  @!P3 SHF.R.S32.HI R0, RZ, 0x1f, R22 ;  /* 0x0000001fff00b819 */ /* 0x000fe20000011416 */
[----:B------:R2:W-:Y:S03]  /*1430*/  @!P2 LDGSTS.E.BYPASS.LTC128B.128 [R249+0x4100], [R10.64], !P5 ;  /* 0x041000000af9afae */ /* 0x0005e6000e901d52 */
[----:B------:R-:W-:Y:S01]  /*1440*/  @!P3 LEA.HI R0, R0, R22, RZ, 0x3 ;  /* 0x000000160000b211 */ /* 0x000fe200078f18ff */
[----:B------:R3:W-:Y:S03]  /*1450*/  @!P2 LDGSTS.E.BYPASS.LTC128B.128 [R249+0x8100], [R8.64], !P6 ;  /* 0x0810000008f9afae */ /* 0x0007e6000f101d52 */
[----:B------:R-:W-:Y:S02]  /*1460*/  @!P3 LOP3.LUT R0, R0, 0xfffffff8, RZ, 0xc0, !PT ;  /* 0xfffffff80000b812 */ /* 0x000fe400078ec0ff */
[----:B-1----:R-:W-:Y:S01]  /*1470*/  @!P3 SHF.R.S32.HI R5, RZ, 0x1f, R17 ;  /* 0x0000001fff05b819 */ /* 0x002fe20000011411 */
[----:B------:R-:W1:Y:S01]  /*1480*/  SHFL.IDX PT, R4, R15, 0x2, 0x181f ;  /* 0x00581f000f047f89 */ /* 0x000e6200000e0000 */
[----:B--2---:R-:W-:-:S02]  /*1490*/  LOP3.LUT R10, R12, 0x8, R23, 0xf8, !PT ;  /* 0x000000080c0a7812 */ /* 0x004fc400078ef817 */
[----:B---3--:R-:W-:Y:S02]  /*14a0*/  SHF.R.U32.HI R9, RZ, 0x3, R12 ;  /* 0x00000003ff097819 */ /* 0x008fe4000001160c */
[----:B------:R-:W-:Y:S02]  /*14b0*/  @!P3 LEA.HI R12, R5, R17, RZ, 0x3 ;  /* 0x00000011050cb211 */ /* 0x000fe400078f18ff */
[----:B------:R-:W2:Y:S01]  /*14c0*/  SHFL.IDX PT, R5, R14, 0x2, 0x181f ;  /* 0x00581f000e057f89 */ /* 0x000ea200000e0000 */
[----:B----4-:R-:W-:Y:S02]  /*14d0*/  @!P3 LEA R8, P2, R2, R6, 0x1 ;  /* 0x000000060208b211 */ /* 0x010fe400078408ff */
[----:B------:R-:W-:Y:S02]  /*14e0*/  @!P3 LOP3.LUT R12, R12, 0xfffffff8, RZ, 0xc0, !PT ;  /* 0xfffffff80c0cb812 */ /* 0x000fe400078ec0ff */
[----:B------:R-:W-:Y:S01]  /*14f0*/  LOP3.LUT R23, R10, R9, RZ, 0x3c, !PT ;  /* 0x000000090a177212 */ /* 0x000fe200078e3cff */
[----:B------:R-:W-:Y:S01]  /*1500*/  @!P3 IMAD.WIDE R10, R0, 0x2, R6 ;  /* 0x00000002000ab825 */ /* 0x000fe200078e0206 */
[----:B------:R-:W-:-:S02]  /*1510*/  @!P3 LEA.HI.X R9, R2, R7, R3, 0x1, P2 ;  /* 0x000000070209b211 */ /* 0x000fc400010f0c03 */
[----:B------:R-:W-:Y:S01]  /*1520*/  @!P4 SHF.R.S32.HI R0, RZ, 0x1f, R22 ;  /* 0x0000001fff00c819 */ /* 0x000fe20000011416 */
[----:B------:R-:W-:Y:S02]  /*1530*/  @!P3 IMAD.WIDE R12, R12, 0x2, R6 ;  /* 0x000000020c0cb825 */ /* 0x000fe400078e0206 */
[----:B------:R-:W3:Y:S04]  /*1540*/  SHFL.IDX PT, R6, R15, 0x3, 0x181f ;  /* 0x00781f000f067f89 */ /* 0x000ee800000e0000 */
[----:B------:R-:W4:Y:S04]  /*1550*/  SHFL.IDX PT, R7, R14, 0x3, 0x181f ;  /* 0x00781f000e077f89 */ /* 0x000f2800000e0000 */
[----:B------:R5:W-:Y:S04]  /*1560*/  @!P3 LDGSTS.E.BYPASS.LTC128B.128 [R249+0x1100], [R8.64], !P1 ;  /* 0x0110000008f9bfae */ /* 0x000be8000c901d52 */
[----:B------:R1:W-:Y:S04]  /*1570*/  @!P3 LDGSTS.E.BYPASS.LTC128B.128 [R249+0x5100], [R12.64], !P5 ;  /* 0x051000000cf9bfae */ /* 0x0003e8000e901d52 */
[----:B------:R2:W-:Y:S01]  /*1580*/  @!P3 LDGSTS.E.BYPASS.LTC128B.128 [R249+0x9100], [R10.64], !P6 ;  /* 0x091000000af9bfae */ /* 0x0005e2000f101d52 */
[----:B------:R-:W-:-:S02]  /*1590*/  ISETP.GE.AND P3, PT, R17, c[0x0][0x1d4], PT ;  /* 0x0000750011007a0c */ /* 0x000fc40003f66270 */
[--C-:B-----5:R-:W-:Y:S02]  /*15a0*/  @!P4 SHF.R.S32.HI R8, RZ, 0x1f, R17.reuse ;  /* 0x0000001fff08c819 */ /* 0x120fe40000011411 */
[----:B------:R-:W-:Y:S02]  /*15b0*/  @!P4 LEA.HI R9, R0, R22, RZ, 0x3 ;  /* 0x000000160009c211 */ /* 0x000fe400078f18ff */
[----:B------:R-:W-:Y:S02]  /*15c0*/  @!P0 SHF.R.S32.HI R0, RZ, 0x1f, R17 ;  /* 0x0000001fff008819 */ /* 0x000fe40000011411 */
[----:B-1----:R-:W-:Y:S02]  /*15d0*/  @!P4 LOP3.LUT R12, R9, 0xfffffff8, RZ, 0xc0, !PT ;  /* 0xfffffff8090cc812 */ /* 0x002fe400078ec0ff */
[----:B--2---:R-:W-:Y:S02]  /*15e0*/  @!P4 LEA.HI R10, R8, R17, RZ, 0x3 ;  /* 0x00000011080ac211 */ /* 0x004fe400078f18ff */
[----:B------:R-:W-:-:S02]  /*15f0*/  @!P4 LEA R8, P2, R2, R4, 0x1 ;  /* 0x000000040208c211 */ /* 0x000fc400078408ff */
[----:B------:R-:W-:Y:S02]  /*1600*/  @!P4 LOP3.LUT R10, R10, 0xfffffff8, RZ, 0xc0, !PT ;  /* 0xfffffff80a0ac812 */ /* 0x000fe400078ec0ff */
[----:B------:R-:W-:Y:S02]  /*1610*/  @!P0 LEA.HI R17, R0, R17, RZ, 0x3 ;  /* 0x0000001100118211 */ /* 0x000fe400078f18ff */
[----:B------:R-:W-:Y:S01]  /*1620*/  LOP3.LUT R0, R29, 0xfffffff0, RZ, 0xc0, !PT ;  /* 0xfffffff01d007812 */ /* 0x000fe200078ec0ff */
[----:B------:R-:W-:Y:S01]  /*1630*/  @!P4 IMAD.WIDE R10, R10, 0x2, R4 ;  /* 0x000000020a0ac825 */ /* 0x000fe200078e0204 */
[----:B------:R-:W-:-:S03]  /*1640*/  @!P4 LEA.HI.X R9, R2, R5, R3, 0x1, P2 ;  /* 0x000000050209c211 */ /* 0x000fc600010f0c03 */
[----:B------:R-:W-:Y:S02]  /*1650*/  @!P4 IMAD.WIDE R4, R12, 0x2, R4 ;  /* 0x000000020c04c825 */ /* 0x000fe400078e0204 */
[----:B------:R3:W-:Y:S02]  /*1660*/  @!P4 LDGSTS.E.BYPASS.LTC128B.128 [R249+0x2100], [R8.64], !P1 ;  /* 0x0210000008f9cfae */ /* 0x0007e4000c901d52 */
[----:B------:R-:W-:Y:S02]  /*1670*/  IMAD.IADD R0, R121, 0x1, -R0 ;  /* 0x0000000179007824 */ /* 0x000fe400078e0a00 */
[----:B------:R1:W-:Y:S04]  /*1680*/  @!P4 LDGSTS.E.BYPASS.LTC128B.128 [R249+0x6100], [R10.64], !P5 ;  /* 0x061000000af9cfae */ /* 0x0003e8000e901d52 */
[----:B------:R2:W-:Y:S01]  /*1690*/  @!P4 LDGSTS.E.BYPASS.LTC128B.128 [R249+0xa100], [R4.64], !P6 ;  /* 0x0a10000004f9cfae */ /* 0x0005e2000f101d52 */
[----:B------:R-:W-:-:S04]  /*16a0*/  ISETP.GE.AND P4, PT, R2, c[0x0][0x1d4], PT ;  /* 0x0000750002007a0c */ /* 0x000fc80003f86270 */
[----:B------:R-:W-:Y:S02]  /*16b0*/  SEL R12, RZ, 0x1, P4 ;  /* 0x00000001ff0c7807 */ /* 0x000fe40002000000 */
[----:B---3--:R-:W-:-:S04]  /*16c0*/  @!P0 LEA R8, P2, R2, R6, 0x1 ;  /* 0x0000000602088211 */ /* 0x008fc800078408ff */
[----:B----4-:R-:W-:Y:S01]  /*16d0*/  @!P0 LEA.HI.X R9, R2, R7, R3, 0x1, P2 ;  /* 0x0000000702098211 */ /* 0x010fe200010f0c03 */
[----:B------:R-:W-:Y:S01]  /*16e0*/  IMAD.IADD R3, R19, 0x1, R27 ;  /* 0x0000000113037824 */ /* 0x000fe200078e021b */
[----:B------:R-:W-:Y:S01]  /*16f0*/  @!P0 SHF.R.S32.HI R2, RZ, 0x1f, R22 ;  /* 0x0000001fff028819 */ /* 0x000fe20000011416 */
[----:B-1----:R-:W-:Y:S01]  /*1700*/  IMAD R11, R31, c[0x0][0x1e8], RZ ;  /* 0x00007a001f0b7a24 */ /* 0x002fe200078e02ff */
[----:B--2---:R-:W-:Y:S01]  /*1710*/  SHF.R.S32.HI R4, RZ, 0x1f, R0 ;  /* 0x0000001fff047819 */ /* 0x004fe20000011400 */
[----:B------:R-:W-:Y:S01]  /*1720*/  IMAD.IADD R5, R21, 0x1, R28 ;  /* 0x0000000115057824 */ /* 0x000fe200078e021c */
[----:B------:R-:W-:Y:S01]  /*1730*/  @!P0 LEA.HI R14, R2, R22, RZ, 0x3 ;  /* 0x00000016020e8211 */ /* 0x000fe200078f18ff */
[----:B------:R-:W-:Y:S01]  /*1740*/  IMAD.MOV.U32 R2, RZ, RZ, R18 ;  /* 0x000000ffff027224 */ /* 0x000fe200078e0012 */
[----:B------:R-:W-:Y:S01]  /*1750*/  LEA.HI R15, R4, R0, RZ, 0x3 ;  /* 0x00000000040f7211 */ /* 0x000fe200078f18ff */
[C---:B------:R-:W-:Y:S01]  /*1760*/  IMAD R11, R30.reuse, c[0x0][0x1ec], R11 ;  /* 0x00007b001e0b7a24 */ /* 0x040fe200078e020b */
[----:B------:R-:W-:Y:S01]  /*1770*/  SEL R4, RZ, 0xffffffff, P3 ;  /* 0xffffffffff047807 */ /* 0x000fe20001800000 */
[----:B------:R-:W-:Y:S01]  /*1780*/  IMAD.WIDE.U32 R2, R30, c[0x0][0x1e8], R2 ;  /* 0x00007a001e027a25 */ /* 0x000fe200078e0002 */
[----:B------:R-:W-:Y:S01]  /*1790*/  LOP3.LUT R13, R15, 0xfffffff8, RZ, 0xc0, !PT ;  /* 0xfffffff80f0d7812 */ /* 0x000fe200078ec0ff */
[----:B------:R1:W-:Y:S01]  /*17a0*/  @!P0 LDGSTS.E.BYPASS.LTC128B.128 [R249+0x3100], [R8.64], !P1 ;  /* 0x0310000008f98fae */ /* 0x0003e2000c901d52 */
[----:B------:R-:W-:Y:S01]  /*17b0*/  ISETP.GE.AND P1, PT, R16, 0x21, PT ;  /* 0x000000211000780c */ /* 0x000fe20003f26270 */
[----:B------:R-:W-:Y:S01]  /*17c0*/  IMAD.SHL.U32 R10, R4, 0x2, RZ ;  /* 0x00000002040a7824 */ /* 0x000fe200078e00ff */
[----:B------:R-:W-:Y:S01]  /*17d0*/  ISETP.GE.AND P2, PT, R22, c[0x0][0x1d4], PT ;  /* 0x0000750016007a0c */ /* 0x000fe20003f46270 */
[----:B------:R-:W-:-:S02]  /*17e0*/  IMAD.MOV.U32 R4, RZ, RZ, R20 ;  /* 0x000000ffff047224 */ /* 0x000fc400078e0014 */
[----:B------:R-:W-:Y:S01]  /*17f0*/  IMAD.IADD R3, R3, 0x1, R11 ;  /* 0x0000000103037824 */ /* 0x000fe200078e020b */
[----:B------:R-:W-:Y:S01]  /*1800*/  LOP3.LUT R18, R10, 0x2, R12, 0xe2, !PT ;  /* 0x000000020a127812 */ /* 0x000fe200078ee20c */
[----:B------:R-:W-:Y:S01]  /*1810*/  IMAD.WIDE.U32 R10, R30, c[0x0][0x210], R4 ;  /* 0x000084001e0a7a25 */ /* 0x000fe200078e0004 */
[----:B------:R-:W-:-:S03]  /*1820*/  @!P0 LOP3.LUT R4, R17, 0xfffffff8, RZ, 0xc0, !PT ;  /* 0xfffffff811048812 */ /* 0x000fc600078ec0ff */
[----:B------:R-:W-:Y:S01]  /*1830*/  IMAD.IADD R13, R0, 0x1, -R13 ;  /* 0x00000001000d7824 */ /* 0x000fe200078e0a0d */
[----:B------:R-:W-:Y:S01]  /*1840*/  @!P0 LOP3.LUT R0, R14, 0xfffffff8, RZ, 0xc0, !PT ;  /* 0xfffffff80e008812 */ /* 0x000fe200078ec0ff */
[----:B------:R-:W-:-:S04]  /*1850*/  @!P0 IMAD.WIDE R4, R4, 0x2, R6 ;  /* 0x0000000204048825 */ /* 0x000fc800078e0206 */
[----:B------:R-:W-:Y:S01]  /*1860*/  @!P0 IMAD.WIDE R6, R0, 0x2, R6 ;  /* 0x0000000200068825 */ /* 0x000fe200078e0206 */
[----:B------:R2:W-:Y:S01]  /*1870*/  @!P0 LDGSTS.E.BYPASS.LTC128B.128 [R249+0x7100], [R4.64], !P5 ;  /* 0x0710000004f98fae */ /* 0x0005e2000e901d52 */
[----:B------:R-:W-:Y:S02]  /*1880*/  ISETP.GE.AND P5, PT, R16, 0x1, PT ;  /* 0x000000011000780c */ /* 0x000fe40003fa6270 */
[----:B------:R-:W-:Y:S01]  /*1890*/  IMAD R0, R24, c[0x0][0x1f0], RZ ;  /* 0x00007c0018007a24 */ /* 0x000fe200078e02ff */
[----:B------:R3:W-:Y:S01]  /*18a0*/  @!P0 LDGSTS.E.BYPASS.LTC128B.128 [R249+0xb100], [R6.64], !P6 ;  /* 0x0b10000006f98fae */ /* 0x0007e2000f101d52 */
[----:B------:R-:W-:Y:S01]  /*18b0*/  IMAD.WIDE.U32 R32, R26, c[0x0][0x1f0], R2 ;  /* 0x00007c001a207a25 */ /* 0x000fe200078e0002 */
[----:B------:R-:W-:Y:S02]  /*18c0*/  ISETP.GE.AND P6, PT, R16, 0x41, PT ;  /* 0x000000411000780c */ /* 0x000fe40003fc6270 */
[----:B------:R-:W0:Y:S01]  /*18d0*/  LDGDEPBAR ;  /* 0x00000000000079af */ /* 0x000e220000000000 */
[----:B------:R-:W-:-:S02]  /*18e0*/  IMAD.SHL.U32 R3, R25, 0x8, RZ ;  /* 0x0000000819037824 */ /* 0x000fc400078e00ff */
[----:B------:R-:W-:Y:S01]  /*18f0*/  IMAD.MOV.U32 R122, RZ, RZ, R32 ;  /* 0x000000ffff7a7224 */ /* 0x000fe200078e0020 */
[----:B------:R-:W-:Y:S01]  /*1900*/  STL.64 [R1+0x30], R32 ;  /* 0x0000302001007387 */ /* 0x000fe20000100a00 */
[----:B------:R-:W-:Y:S02]  /*1910*/  IMAD R19, R31, c[0x0][0x210], RZ ;  /* 0x000084001f137a24 */ /* 0x000fe400078e02ff */
[----:B-1----:R-:W-:Y:S02]  /*1920*/  IMAD.MOV.U32 R8, RZ, RZ, R10 ;  /* 0x000000ffff087224 */ /* 0x002fe400078e000a */
[----:B------:R-:W-:-:S04]  /*1930*/  IMAD R12, R30, c[0x0][0x214], R19 ;  /* 0x000085001e0c7a24 */ /* 0x000fc800078e0213 */
[----:B------:R-:W-:Y:S02]  /*1940*/  IMAD.IADD R9, R11, 0x1, R12 ;  /* 0x000000010b097824 */ /* 0x000fe400078e020c */
[----:B------:R-:W-:Y:S02]  /*1950*/  IMAD.U32 R12, RZ, RZ, UR7 ;  /* 0x00000007ff0c7e24 */ /* 0x000fe4000f8e00ff */
[----:B------:R-:W-:Y:S02]  /*1960*/  IMAD R11, R24, c[0x0][0x218], RZ ;  /* 0x00008600180b7a24 */ /* 0x000fe400078e02ff */
[----:B--2---:R-:W-:Y:S02]  /*1970*/  IMAD.SHL.U32 R5, R13, 0x40, RZ ;  /* 0x000000400d057824 */ /* 0x004fe400078e00ff */
[----:B------:R-:W-:Y:S02]  /*1980*/  IMAD R4, R26, c[0x0][0x1f4], R0 ;  /* 0x00007d001a047a24 */ /* 0x000fe400078e0200 */
[----:B------:R-:W-:Y:S01]  /*1990*/  IMAD R0, R25, 0x200, R23 ;  /* 0x0000020019007824 */ /* 0x000fe200078e0217 */
[----:B------:R-:W-:Y:S01]  /*19a0*/  LOP3.LUT R2, R5, 0x1c0, RZ, 0xc0, !PT ;  /* 0x000001c005027812 */ /* 0x000fe200078ec0ff */
[----:B------:R-:W-:-:S02]  /*19b0*/  IMAD.IADD R123, R33, 0x1, R4 ;  /* 0x00000001217b7824 */ /* 0x000fc400078e0204 */
[----:B------:R-:W-:Y:S01]  /*19c0*/  IMAD.SHL.U32 R224, R0, 0x2, RZ ;  /* 0x0000000200e07824 */ /* 0x000fe200078e00ff */
[----:B------:R-:W-:Y:S01]  /*19d0*/  LOP3.LUT R5, R2, 0x8, R3, 0xf8, !PT ;  /* 0x0000000802057812 */ /* 0x000fe200078ef803 */
[----:B------:R-:W-:Y:S01]  /*19e0*/  IMAD R11, R26, c[0x0][0x21c], R11 ;  /* 0x000087001a0b7a24 */ /* 0x000fe200078e020b */
[----:B------:R-:W-:Y:S01]  /*19f0*/  SHF.R.U32.HI R4, RZ, 0x3, R2 ;  /* 0x00000003ff047819 */ /* 0x000fe20000011602 */
[----:B------:R-:W-:Y:S01]  /*1a00*/  IMAD.WIDE.U32 R2, R116, UR13, R122 ;  /* 0x0000000d74027c25 */ /* 0x000fe2000f8e007a */
[----:B------:R-:W-:Y:S01]  /*1a10*/  IADD3 R231, R224, 0xc120, RZ ;  /* 0x0000c120e0e77810 */ /* 0x000fe20007ffe0ff */
[----:B------:R-:W-:Y:S01]  /*1a20*/  STL.64 [R1+0x28], R122 ;  /* 0x0000287a01007387 */ /* 0x000fe20000100a00 */
[----:B------:R-:W-:Y:S01]  /*1a30*/  LOP3.LUT R14, R5, R4, RZ, 0x3c, !PT ;  /* 0x00000004050e7212 */ /* 0x000fe200078e3cff */
[----:B------:R-:W-:Y:S01]  /*1a40*/  IMAD.U32 R4, RZ, RZ, UR6 ;  /* 0x00000006ff047e24 */ /* 0x000fe2000f8e00ff */
[----:B------:R-:W-:Y:S01]  /*1a50*/  IADD3 R3, R3, UR9, RZ ;  /* 0x0000000903037c10 */ /* 0x000fe2000fffe0ff */
[----:B------:R-:W-:Y:S01]  /*1a60*/  USHF.L.U32 UR9, UR7, 0x6, URZ ;  /* 0x0000000607097899 */ /* 0x000fe2000800063f */
[----:B---3--:R-:W-:Y:S01]  /*1a70*/  @P5 LEA R6, P0, R2, c[0x0][0x1c8], 0x1 ;  /* 0x0000720002065a11 */ /* 0x008fe200078008ff */
[----:B------:R-:W-:-:S02]  /*1a80*/  IMAD.WIDE.U32 R22, R26, c[0x0][0x218], R8 ;  /* 0x000086001a167a25 */ /* 0x000fc400078e0008 */
[----:B------:R-:W-:Y:S01]  /*1a90*/  UIADD3 UR9, UR15, UR9, URZ ;  /* 0x000000090f097290 */ /* 0x000fe2000fffe03f */
[----:B------:R-:W-:Y:S01]  /*1aa0*/  @P5 LEA.HI.X R7, R2, c[0x0][0x1cc], R3, 0x1, P0 ;  /* 0x0000730002075a11 */ /* 0x000fe200000f0c03 */
[----:B------:R-:W-:Y:S01]  /*1ab0*/  IMAD.U32 R8, RZ, RZ, UR13 ;  /* 0x0000000dff087e24 */ /* 0x000fe2000f8e00ff */
[C---:B------:R-:W-:Y:S01]  /*1ac0*/  @P1 LEA R5, P0, R4.reuse, R2, 0x5 ;  /* 0x0000000204051211 */ /* 0x040fe200078028ff */
[----:B------:R-:W-:Y:S01]  /*1ad0*/  UIMAD UR13, UR11, UR13, URZ ;  /* 0x0000000d0b0d72a4 */ /* 0x000fe2000f8e023f */
[----:B------:R-:W-:Y:S01]  /*1ae0*/  IMAD.IADD R21, R23, 0x1, R11 ;  /* 0x0000000117157824 */ /* 0x000fe200078e020b */
[----:B------:R1:W-:Y:S01]  /*1af0*/  @P5 LDGSTS.E.BYPASS.LTC128B.128 [R249+0xc100], [R6.64], !P4 ;  /* 0x0c10000006f95fae */ /* 0x0003e2000e101d52 */
[----:B------:R-:W-:Y:S01]  /*1b00*/  @P1 LEA.HI.X R10, R4, R3, R12, 0x5, P0 ;  /* 0x00000003040a1211 */ /* 0x000fe200000f2c0c */
[----:B------:R-:W-:Y:S01]  /*1b10*/  IMAD.MOV.U32 R20, RZ, RZ, R22 ;  /* 0x000000ffff147224 */ /* 0x000fe200078e0016 */
[C---:B------:R-:W-:Y:S01]  /*1b20*/  @P1 LEA R4, P0, R5.reuse, c[0x0][0x1c8], 0x1 ;  /* 0x0000720005041a11 */ /* 0x040fe200078008ff */
[----:B------:R1:W-:Y:S01]  /*1b30*/  @P5 LDGSTS.E.BYPASS.LTC128B.128 [R249+0xf100], [R6.64+0x80], !P3 ;  /* 0x0f10008006f95fae */ /* 0x0003e2000d901d52 */
[----:B------:R-:W-:Y:S01]  /*1b40*/  UIMAD UR13, UR10, UR16, UR13 ;  /* 0x000000100a0d72a4 */ /* 0x000fe2000f8e020d */
[----:B------:R-:W-:Y:S01]  /*1b50*/  IMAD.WIDE.U32 R8, R8, UR16, R20 ;  /* 0x0000001008087c25 */ /* 0x000fe2000f8e0014 */
[----:B------:R-:W-:Y:S01]  /*1b60*/  @P1 LEA.HI.X R5, R5, c[0x0][0x1cc], R10, 0x1, P0 ;  /* 0x0000730005051a11 */ /* 0x000fe200000f0c0a */
[----:B------:R1:W-:Y:S01]  /*1b70*/  @P5 LDGSTS.E.BYPASS.LTC128B.128 [R249+0x12100], [R6.64+0x100], !P2 ;  /* 0x1210010006f95fae */ /* 0x0003e2000d101d52 */
[----:B------:R-:W-:Y:S01]  /*1b80*/  @P6 IADD3 R10, P0, R2, UR14, RZ ;  /* 0x0000000e020a6c10 */ /* 0x000fe2000ff1e0ff */
[----:B------:R-:W-:-:S02]  /*1b90*/  USHF.L.U32 UR10, UR4, 0x6, URZ ;  /* 0x00000006040a7899 */ /* 0x000fc4000800063f */
[----:B------:R2:W-:Y:S01]  /*1ba0*/  @P1 LDGSTS.E.BYPASS.LTC128B.128 [R249+0xd100], [R4.64], !P4 ;  /* 0x0d10000004f91fae */ /* 0x0005e2000e101d52 */
[----:B------:R-:W-:Y:S02]  /*1bb0*/  @P6 IADD3.X R3, R3, UR9, RZ, P0, !PT ;  /* 0x0000000903036c10 */ /* 0x000fe400087fe4ff */
[C---:B------:R-:W-:Y:S01]  /*1bc0*/  @P6 LEA R2, P0, R10.reuse, c[0x0][0x1c8], 0x1 ;  /* 0x000072000a026a11 */ /* 0x040fe200078008ff */
[----:B------:R2:W-:Y:S03]  /*1bd0*/  @P1 LDGSTS.E.BYPASS.LTC128B.128 [R249+0x10100], [R4.64+0x80], !P3 ;  /* 0x1010008004f91fae */ /* 0x0005e6000d901d52 */
[----:B------:R-:W-:Y:S01]  /*1be0*/  @P6 LEA.HI.X R3, R10, c[0x0][0x1cc], R3, 0x1, P0 ;  /* 0x000073000a036a11 */ /* 0x000fe200000f0c03 */
[----:B------:R2:W-:Y:S01]  /*1bf0*/  @P1 LDGSTS.E.BYPASS.LTC128B.128 [R249+0x13100], [R4.64+0x100], !P2 ;  /* 0x1310010004f91fae */ /* 0x0005e2000d101d52 */
[C---:B------:R-:W-:Y:S02]  /*1c00*/  LOP3.LUT P0, RZ, R13.reuse, 0x2, RZ, 0xc0, !PT ;  /* 0x000000020dff7812 */ /* 0x040fe4000780c0ff */
[----:B------:R-:W-:Y:S01]  /*1c10*/  LOP3.LUT P1, RZ, R13, 0x4, RZ, 0xc0, !PT ;  /* 0x000000040dff7812 */ /* 0x000fe2000782c0ff */
[----:B------:R3:W-:Y:S01]  /*1c20*/  @P6 LDGSTS.E.BYPASS.LTC128B.128 [R249+0xe100], [R2.64], !P4 ;  /* 0x0e10000002f96fae */ /* 0x0007e2000e101d52 */
[----:B------:R-:W-:-:S03]  /*1c30*/  LEA R10, P5, R8, c[0x0][0x1f8], 0x1 ;  /* 0x00007e00080a7a11 */ /* 0x000fc600078a08ff */
[----:B------:R3:W-:Y:S04]  /*1c40*/  @P6 LDGSTS.E.BYPASS.LTC128B.128 [R249+0x11100], [R2.64+0x80], !P3 ;  /* 0x1110008002f96fae */ /* 0x0007e8000d901d52 */
[----:B------:R3:W-:Y:S01]  /*1c50*/  @P6 LDGSTS.E.BYPASS.LTC128B.128 [R249+0x14100], [R2.64+0x100], !P2 ;  /* 0x1410010002f96fae */ /* 0x0007e2000d101d52 */
[----:B------:R-:W-:Y:S02]  /*1c60*/  LOP3.LUT P6, RZ, R36, 0x2, RZ, 0xc0, !PT ;  /* 0x0000000224ff7812 */ /* 0x000fe400078cc0ff */
[----:B-1----:R-:W-:Y:S01]  /*1c70*/  IADD3 R6, R9, UR13, RZ ;  /* 0x0000000d09067c10 */ /* 0x002fe2000fffe0ff */
[----:B------:R-:W0:Y:S01]  /*1c80*/  LDGDEPBAR ;  /* 0x00000000000079af */ /* 0x000e220000000000 */
[----:B------:R-:W-:Y:S02]  /*1c90*/  UMOV UR13, 0x6 ;  /* 0x00000006000d7882 */ /* 0x000fe40000000000 */
[----:B------:R-:W-:Y:S01]  /*1ca0*/  USHF.L.U64.HI UR13, UR4, UR13, UR5 ;  /* 0x0000000d040d7299 */ /* 0x000fe20008010205 */
[----:B------:R-:W-:Y:S01]  /*1cb0*/  LEA.HI.X R11, R8, c[0x0][0x1fc], R6, 0x1, P5 ;  /* 0x00007f00080b7a11 */ /* 0x000fe200028f0c06 */
[----:B------:R-:W-:Y:S01]  /*1cc0*/  STL.64 [R1+0x38], R22 ;  /* 0x0000381601007387 */ /* 0x000fe20000100a00 */
[----:B------:R-:W-:-:S02]  /*1cd0*/  IADD3 R6, R224, 0xc100, RZ ;  /* 0x0000c100e0067810 */ /* 0x000fc40007ffe0ff */
[----:B------:R-:W-:Y:S01]  /*1ce0*/  IADD3 R8, P5, R10, UR10, RZ ;  /* 0x0000000a0a087c10 */ /* 0x000fe2000ffbe0ff */
[----:B------:R-:W-:Y:S01]  /*1cf0*/  STL.64 [R1+0x20], R20 ;  /* 0x0000201401007387 */ /* 0x000fe20000100a00 */
[----:B------:R-:W-:Y:S01]  /*1d00*/  @P6 IADD3 R231, R6, -0x20, RZ ;  /* 0xffffffe006e76810 */ /* 0x000fe20007ffe0ff */
[----:B--2---:R-:W-:Y:S01]  /*1d10*/  IMAD.SHL.U32 R5, R15, 0x40, RZ ;  /* 0x000000400f057824 */ /* 0x004fe200078e00ff */
[----:B------:R-:W-:Y:S02]  /*1d20*/  SEL R4, RZ, 0x4, P2 ;  /* 0x00000004ff047807 */ /* 0x000fe40001000000 */
[----:B------:R-:W-:Y:S02]  /*1d30*/  IADD3.X R9, R11, UR13, RZ, P5, !PT ;  /* 0x0000000d0b097c10 */ /* 0x000fe4000affe4ff */
[----:B------:R-:W-:Y:S02]  /*1d40*/  LOP3.LUT R12, R18, R4, RZ, 0xfc, !PT ;  /* 0x00000004120c7212 */ /* 0x000fe400078efcff */
[----:B------:R-:W-:Y:S01]  /*1d50*/  LOP3.LUT R4, R14, 0xfffffe00, R5, 0xf8, !PT ;  /* 0xfffffe000e047812 */ /* 0x000fe200078ef805 */
[----:B------:R-:W-:Y:S01]  /*1d60*/  IMAD.MOV.U32 R5, RZ, RZ, 0x20 ;  /* 0x00000020ff057424 */ /* 0x000fe200078e00ff */
[C---:B------:R-:W-:Y:S01]  /*1d70*/  IADD3 R248, R231.reuse, 0x800, RZ ;  /* 0x00000800e7f87810 */ /* 0x040fe20007ffe0ff */
[----:B------:R-:W-:Y:S01]  /*1d80*/  IMAD.U32 R14, RZ, RZ, UR10 ;  /* 0x0000000aff0e7e24 */ /* 0x000fe2000f8e00ff */
[----:B------:R-:W-:Y:S01]  /*1d90*/  IADD3 R247, R231, 0x1000, RZ ;  /* 0x00001000e7f77810 */ /* 0x000fe20007ffe0ff */
[----:B---3--:R-:W-:Y:S01]  /*1da0*/  IMAD.MOV.U32 R3, RZ, RZ, 0x10 ;  /* 0x00000010ff037424 */ /* 0x008fe200078e00ff */
[----:B------:R-:W-:-:S04]  /*1db0*/  DEPBAR.LE SB0, 0x1 ;  /* 0x000080400000791a */ /* 0x000fc80000000000 */
[----:B------:R-:W-:Y:S01]  /*1dc0*/  IMAD R208, R117, 0x400, R4 ;  /* 0x0000040075d07824 */ /* 0x000fe200078e0204 */
[----:B------:R-:W-:Y:S01]  /*1dd0*/  SEL R3, R3, 0xfffffff0, !P0 ;  /* 0xfffffff003037807 */ /* 0x000fe20004000000 */
[----:B------:R-:W-:Y:S01]  /*1de0*/  IMAD.U32 R2, RZ, RZ, UR10 ;  /* 0x0000000aff027e24 */ /* 0x000fe2000f8e00ff */
[----:B------:R-:W-:Y:S02]  /*1df0*/  SEL R0, R5, 0xffffffe0, !P1 ;  /* 0xffffffe005007807 */ /* 0x000fe40004800000 */
[C---:B------:R-:W-:Y:S01]  /*1e00*/  LEA R216, R208.reuse, 0x100, 0x1 ;  /* 0x00000100d0d87811 */ /* 0x040fe200078e08ff */
[----:B------:R-:W-:Y:S01]  /*1e10*/  IMAD.SHL.U32 R208, R208, 0x2, RZ ;  /* 0x00000002d0d07824 */ /* 0x000fe200078e00ff */
[----:B------:R-:W-:Y:S01]  /*1e20*/  BAR.SYNC.DEFER_BLOCKING 0x0 ;  /* 0x0000000000007b1d */ /* 0x000fe20000010000 */
[----:B------:R-:W-:Y:S01]  /*1e30*/  IADD3 R18, P1, P0, R2, 0x80, R10 ;  /* 0x0000008002127810 */ /* 0x000fe2000783e00a */
[----:B------:R-:W-:Y:S01]  /*1e40*/  IMAD.MOV.U32 R2, RZ, RZ, 0x40 ;  /* 0x00000040ff027424 */ /* 0x000fe200078e00ff */
[----:B------:R-:W-:Y:S01]  /*1e50*/  LOP3.LUT R5, R12, 0x1, RZ, 0xc0, !PT ;  /* 0x000000010c057812 */ /* 0x000fe200078ec0ff */
[--C-:B------:R-:W-:Y:S01]  /*1e60*/  IMAD R212, R3, 0x2, R216.reuse ;  /* 0x0000000203d47824 */ /* 0x100fe200078e02d8 */
[----:B------:R-:W-:Y:S01]  /*1e70*/  IADD3.X R19, RZ, UR13, R11, P1, P0 ;  /* 0x0000000dff137c10 */ /* 0x000fe20008fe040b */
[----:B------:R-:W-:Y:S01]  /*1e80*/  IMAD R216, R0, 0x2, R216 ;  /* 0x0000000200d87824 */ /* 0x000fe200078e02d8 */
[----:B------:R-:W-:Y:S01]  /*1e90*/  IADD3 R14, P1, P0, R14, 0x100, R10 ;  /* 0x000001000e0e7810 */ /* 0x000fe2000783e00a */
[----:B------:R-:W-:Y:S01]  /*1ea0*/  IMAD R220, R0, 0x2, R212 ;  /* 0x0000000200dc7824 */ /* 0x000fe200078e02d4 */
[----:B------:R-:W-:-:S02]  /*1eb0*/  ISETP.NE.U32.AND P6, PT, R5, 0x1, PT ;  /* 0x000000010500780c */ /* 0x000fc40003fc5070 */
[----:B------:R-:W-:Y:S02]  /*1ec0*/  IADD3.X R15, RZ, UR13, R11, P1, P0 ;  /* 0x0000000dff0f7c10 */ /* 0x000fe40008fe040b */
[----:B------:R-:W-:Y:S02]  /*1ed0*/  IADD3 R6, P0, R8, UR10, RZ ;  /* 0x0000000a08067c10 */ /* 0x000fe4000ff1e0ff */
[----:B------:R-:W-:Y:S02]  /*1ee0*/  LOP3.LUT P1, RZ, R12, 0x2, RZ, 0xc0, !PT ;  /* 0x000000020cff7812 */ /* 0x000fe4000782c0ff */
[C---:B------:R-:W-:Y:S02]  /*1ef0*/  ISETP.LT.OR P5, PT, R16.reuse, 0x1, P6 ;  /* 0x000000011000780c */ /* 0x040fe400037a1670 */
[----:B------:R-:W-:Y:S02]  /*1f00*/  IADD3.X R7, R9, UR13, RZ, P0, !PT ;  /* 0x0000000d09077c10 */ /* 0x000fe400087fe4ff */
[----:B------:R-:W-:-:S02]  /*1f10*/  ISETP.LT.OR P0, PT, R16, 0x1, !P1 ;  /* 0x000000011000780c */ /* 0x000fc40004f01670 */
[C---:B------:R-:W-:Y:S01]  /*1f20*/  IADD3 R246, R231.reuse, 0x1800, RZ ;  /* 0x00001800e7f67810 */ /* 0x040fe20007ffe0ff */
[----:B------:R-:W-:Y:S01]  /*1f30*/  LDSM.16.M88.4 R156, [R208+0x100] ;  /* 0x00010000d09c783b */ /* 0x000fe20000000200 */
[C---:B------:R-:W-:Y:S02]  /*1f40*/  IADD3 R245, R231.reuse, 0x2000, RZ ;  /* 0x00002000e7f57810 */ /* 0x040fe40007ffe0ff */
[C---:B------:R-:W-:Y:S01]  /*1f50*/  IADD3 R244, R231.reuse, 0x2800, RZ ;  /* 0x00002800e7f47810 */ /* 0x040fe20007ffe0ff */
[----:B------:R-:W-:Y:S01]  /*1f60*/  LDSM.16.M88.4 R192, [R208+0x4100] ;  /* 0x00410000d0c0783b */ /* 0x000fe20000000200 */
[C---:B------:R-:W-:Y:S02]  /*1f70*/  IADD3 R243, R231.reuse, 0x3000, RZ ;  /* 0x00003000e7f37810 */ /* 0x040fe40007ffe0ff */
[C---:B------:R-:W-:Y:S01]  /*1f80*/  IADD3 R242, R231.reuse, 0x3800, RZ ;  /* 0x00003800e7f27810 */ /* 0x040fe20007ffe0ff */
[----:B------:R-:W-:Y:S01]  /*1f90*/  LDSM.16.M88.4 R160, [R212] ;  /* 0x00000000d4a0783b */ /* 0x000fe20000000200 */
[----:B------:R-:W-:-:S02]  /*1fa0*/  IADD3 R241, R231, 0x4000, RZ ;  /* 0x00004000e7f17810 */ /* 0x000fc40007ffe0ff */
[C---:B------:R-:W-:Y:S01]  /*1fb0*/  IADD3 R240, R231.reuse, 0x4800, RZ ;  /* 0x00004800e7f07810 */ /* 0x040fe20007ffe0ff */
[----:B------:R-:W-:Y:S01]  /*1fc0*/  LDSM.16.M88.4 R196, [R212+0x4000] ;  /* 0x00400000d4c4783b */ /* 0x000fe20000000200 */
[C---:B------:R-:W-:Y:S02]  /*1fd0*/  IADD3 R239, R231.reuse, 0x5000, RZ ;  /* 0x00005000e7ef7810 */ /* 0x040fe40007ffe0ff */
[C---:B------:R-:W-:Y:S01]  /*1fe0*/  IADD3 R238, R231.reuse, 0x5800, RZ ;  /* 0x00005800e7ee7810 */ /* 0x040fe20007ffe0ff */
[----:B------:R-:W-:Y:S01]  /*1ff0*/  LDSM.16.M88.4 R184, [R216] ;  /* 0x00000000d8b8783b */ /* 0x000fe20000000200 */
[C---:B------:R-:W-:Y:S02]  /*2000*/  IADD3 R237, R231.reuse, 0x6000, RZ ;  /* 0x00006000e7ed7810 */ /* 0x040fe40007ffe0ff */
[C---:B------:R-:W-:Y:S01]  /*2010*/  IADD3 R236, R231.reuse, 0x6800, RZ ;  /* 0x00006800e7ec7810 */ /* 0x040fe20007ffe0ff */
[----:B------:R-:W-:Y:S01]  /*2020*/  LDSM.16.M88.4 R200, [R216+0x4000] ;  /* 0x00400000d8c8783b */ /* 0x000fe20000000200 */
[----:B------:R-:W-:-:S02]  /*2030*/  IADD3 R235, R231, 0x7000, RZ ;  /* 0x00007000e7eb7810 */ /* 0x000fc40007ffe0ff */
[C---:B------:R-:W-:Y:S01]  /*2040*/  IADD3 R234, R231.reuse, 0x7800, RZ ;  /* 0x00007800e7ea7810 */ /* 0x040fe20007ffe0ff */
[----:B------:R-:W-:Y:S01]  /*2050*/  LDSM.16.M88.4 R188, [R220] ;  /* 0x00000000dcbc783b */ /* 0x000fe20000000200 */
[C---:B------:R-:W-:Y:S02]  /*2060*/  IADD3 R233, R231.reuse, 0x8000, RZ ;  /* 0x00008000e7e97810 */ /* 0x040fe40007ffe0ff */
[----:B------:R-:W-:Y:S01]  /*2070*/  IADD3 R232, R231, 0x8800, RZ ;  /* 0x00008800e7e87810 */ /* 0x000fe20007ffe0ff */
[----:B------:R-:W-:Y:S04]  /*2080*/  LDSM.16.M88.4 R204, [R220+0x4000] ;  /* 0x00400000dccc783b */ /* 0x000fe80000000200 */
[----:B------:R-:W-:Y:S04]  /*2090*/  LDSM.16.M88.4 R208, [R208+0x8100] ;  /* 0x00810000d0d0783b */ /* 0x000fe80000000200 */
[----:B------:R-:W-:Y:S04]  /*20a0*/  LDSM.16.M88.4 R212, [R212+0x8000] ;  /* 0x00800000d4d4783b */ /* 0x000fe80000000200 */
[----:B------:R-:W-:Y:S04]  /*20b0*/  LDSM.16.M88.4 R216, [R216+0x8000] ;  /* 0x00800000d8d8783b */ /* 0x000fe80000000200 */
        /* <DEDUP_REMOVED lines=12> */
[----:B------:R-:W5:Y:S04]  /*2180*/  LDSM.16.M88.4 R68, [R231+0x1000] ;  /* 0x00100000e744783b */ /* 0x000f680000000200 */
[----:B------:R-:W4:Y:S04]  /*2190*/  LDSM.16.M88.4 R80, [R231+0x1800] ;  /* 0x00180000e750783b */ /* 0x000f280000000200 */
[----:B------:R-:W-:Y:S01]  /*21a0*/  LDSM.16.M88.4 R84, [R231+0x2000] ;  /* 0x00200000e754783b */ /* 0x000fe20000000200 */
[C---:B-1----:R-:W-:Y:S03]  /*21b0*/  HMMA.16816.F32.BF16 R40, R156.reuse, R20, RZ ;  /* 0x000000149c28723c */ /* 0x042fe600000418ff */
[----:B------:R-:W1:Y:S04]  /*21c0*/  LDSM.16.M88.4 R104, [R231+0x2800] ;  /* 0x00280000e768783b */ /* 0x000e680000000200 */
[----:B------:R-:W-:Y:S01]  /*21d0*/  @!PT LDS RZ, [RZ] ;  /* 0x00000000fffff984 */ /* 0x000fe20000000800 */
[----:B------:R-:W-:Y:S01]  /*21e0*/  @!PT LDS RZ, [RZ] ;  /* 0x00000000fffff984 */ /* 0x000fe20000000800 */
[----:B------:R-:W-:Y:S01]  /*21f0*/  @!PT LDS RZ, [RZ] ;  /* 0x00000000fffff984 */ /* 0x000fe20000000800 */
[----:B------:R1:W-:Y:S01]  /*2200*/  LDGSTS.E.BYPASS.LTC128B.128 [R249+0x100], [R10.64], !P5 ;  /* 0x001000000af97fae */ /* 0x0003e2000e901d52 */
[----:B------:R-:W-:Y:S01]  /*2210*/  LOP3.LUT P5, RZ, R12, 0x4, RZ, 0xc0, !PT ;  /* 0x000000040cff7812 */ /* 0x000fe200078ac0ff */
[----:B------:R-:W-:Y:S02]  /*2220*/  HMMA.16816.F32.BF16 R28, R156, R22, RZ ;  /* 0x000000169c1c723c */ /* 0x000fe400000418ff */
[----:B------:R1:W-:Y:S01]  /*2230*/  LDGSTS.E.BYPASS.LTC128B.128 [R249+0x3100], [R10.64+0x80], !P0 ;  /* 0x031000800af97fae */ /* 0x0003e2000c101d52 */
[----:B------:R-:W-:-:S05]  /*2240*/  ISETP.LT.OR P0, PT, R16, 0x1, !P5 ;  /* 0x000000011000780c */ /* 0x000fca0006f01670 */
[----:B--2---:R-:W-:Y:S08]  /*2250*/  HMMA.16816.F32.BF16 R24, R156, R32, RZ ;  /* 0x000000209c18723c */ /* 0x004ff000000418ff */
[----:B------:R1:W-:Y:S01]  /*2260*/  LDGSTS.E.BYPASS.LTC128B.128 [R249+0x6100], [R10.64+0x100], !P0 ;  /* 0x061001000af97fae */ /* 0x0003e2000c101d52 */
[C---:B------:R-:W-:Y:S01]  /*2270*/  ISETP.LT.OR P0, PT, R16.reuse, 0x21, P6 ;  /* 0x000000211000780c */ /* 0x040fe20003701670 */
[----:B---3--:R-:W-:Y:S01]  /*2280*/  HMMA.16816.F32.BF16 R92, R160, R48, R40 ;  /* 0x00000030a05c723c */ /* 0x008fe20000041828 */
[----:B------:R-:W-:-:S07]  /*2290*/  ISETP.LT.OR P6, PT, R16, 0x41, P6 ;  /* 0x000000411000780c */ /* 0x000fce00037c1670 */
[C---:B------:R-:W-:Y:S04]  /*22a0*/  HMMA.16816.F32.BF16 R40, R156.reuse, R52, RZ ;  /* 0x000000349c28723c */ /* 0x040fe800000418ff */
[----:B------:R1:W-:Y:S01]  /*22b0*/  LDGSTS.E.BYPASS.LTC128B.128 [R249+0x1100], [R8.64], !P0 ;  /* 0x0110000008f97fae */ /* 0x0003e2000c101d52 */
[C---:B------:R-:W-:Y:S02]  /*22c0*/  ISETP.LT.OR P0, PT, R16.reuse, 0x21, !P1 ;  /* 0x000000211000780c */ /* 0x040fe40004f01670 */
[C---:B------:R-:W-:Y:S01]  /*22d0*/  ISETP.LT.OR P1, PT, R16.reuse, 0x41, !P1 ;  /* 0x000000411000780c */ /* 0x040fe20004f21670 */
[----:B------:R-:W-:Y:S08]  /*22e0*/  HMMA.16816.F32.BF16 R20, R156, R34, RZ ;  /* 0x000000229c14723c */ /* 0x000ff000000418ff */
[----:B------:R-:W-:Y:S02]  /*22f0*/  HMMA.16816.F32.BF16 R88, R160, R50, R28 ;  /* 0x00000032a058723c */ /* 0x000fe4000004181c */
[----:B------:R2:W-:Y:S01]  /*2300*/  LDGSTS.E.BYPASS.LTC128B.128 [R249+0x4100], [R18.64], !P0 ;  /* 0x0410000012f97fae */ /* 0x0005e2000c101d52 */
[----:B------:R-:W-:-:S02]  /*2310*/  ISETP.LT.OR P0, PT, R16, 0x21, !P5 ;  /* 0x000000211000780c */ /* 0x000fc40006f01670 */
[----:B------:R-:W-:-:S03]  /*2320*/  ISETP.LT.OR P5, PT, R16, 0x41, !P5 ;  /* 0x000000411000780c */ /* 0x000fc60006fa1670 */
[----:B----4-:R-:W-:Y:S08]  /*2330*/  HMMA.16816.F32.BF16 R100, R160, R44, R24 ;  /* 0x0000002ca064723c */ /* 0x010ff00000041818 */
[----:B------:R3:W-:Y:S01]  /*2340*/  LDGSTS.E.BYPASS.LTC128B.128 [R249+0x7100], [R14.64], !P0 ;  /* 0x071000000ef97fae */ /* 0x0007e2000c101d52 */
[----:B------:R-:W-:Y:S01]  /*2350*/  LOP3.LUT P0, RZ, R36, 0x4, RZ, 0xc0, !PT ;  /* 0x0000000424ff7812 */ /* 0x000fe2000780c0ff */
[----:B------:R-:W-:Y:S02]  /*2360*/  HMMA.16816.F32.BF16 R32, R156, R54, RZ ;  /* 0x000000369c20723c */ /* 0x000fe400000418ff */
[----:B------:R4:W-:Y:S01]  /*2370*/  LDGSTS.E.BYPASS.LTC128B.128 [R249+0x2100], [R6.64], !P6 ;  /* 0x0210000006f97fae */ /* 0x0009e2000f101d52 */
[----:B------:R-:W-:-:S02]  /*2380*/  SEL R2, R2, 0xffffffc0, !P0 ;  /* 0xffffffc002027807 */ /* 0x000fc40004000000 */
[----:B------:R-:W-:Y:S01]  /*2390*/  PLOP3.LUT P0, PT, PT, PT, UP0, 0x80, 0x0 ;  /* 0x000000000000781c */ /* 0x000fe20003f0f008 */
[----:B------:R4:W-:Y:S02]  /*23a0*/  LDGSTS.E.BYPASS.LTC128B.128 [R249+0x5100], [R6.64+0x80], !P1 ;  /* 0x0510008006f97fae */ /* 0x0009e4000c901d52 */
[----:B------:R-:W-:Y:S01]  /*23b0*/  HMMA.16816.F32.BF16 R28, R156, R56, RZ ;  /* 0x000000389c1c723c */ /* 0x000fe200000418ff */
[----:B------:R-:W-:Y:S01]  /*23c0*/  IMAD.IADD R230, R224, 0x1, R2 ;  /* 0x00000001e0e67824 */ /* 0x000fe200078e0202 */
[----:B------:R4:W-:Y:S01]  /*23d0*/  LDGSTS.E.BYPASS.LTC128B.128 [R249+0x8100], [R6.64+0x100], !P5 ;  /* 0x0810010006f97fae */ /* 0x0009e2000e901d52 */
[----:B------:R-:W-:-:S03]  /*23e0*/  IMAD.IADD R227, R2, 0x1, R231 ;  /* 0x0000000102e37824 */ /* 0x000fc600078e02e7 */
[----:B------:R-:W2:Y:S02]  /*23f0*/  LDSM.16.M88.4 R48, [R230+0xc100] ;  /* 0x00c10000e630783b */ /* 0x000ea40000000200 */
[----:B------:R-:W-:Y:S02]  /*2400*/  HMMA.16816.F32.BF16 R24, R156, R58, RZ ;  /* 0x0000003a9c18723c */ /* 0x000fe400000418ff */
[----:B------:R-:W-:Y:S04]  /*2410*/  LDSM.16.M88.4 R36, [R230+0xd900] ;  /* 0x00d90000e624783b */ /* 0x000fe80000000200 */
[----:B------:R-:W-:Y:S02]  /*2420*/  LDSM.16.M88.4 R72, [R230+0xc900] ;  /* 0x00c90000e648783b */ /* 0x000fe40000000200 */
[----:B-----5:R-:W-:Y:S02]  /*2430*/  HMMA.16816.F32.BF16 R76, R160, R68, R40 ;  /* 0x00000044a04c723c */ /* 0x020fe40000041828 */
[----:B------:R-:W5:Y:S04]  /*2440*/  LDSM.16.M88.4 R40, [R230+0xd100] ;  /* 0x00d10000e628783b */ /* 0x000f680000000200 */
[----:B------:R-:W0:Y:S02]  /*2450*/  LDGDEPBAR ;  /* 0x00000000000079af */ /* 0x000e240000000000 */
[C---:B---3--:R-:W-:Y:S08]  /*2460*/  HMMA.16816.F32.BF16 R12, R156.reuse, R64, RZ ;  /* 0x000000409c0c723c */ /* 0x048ff000000418ff */
[----:B-1----:R-:W-:Y:S08]  /*2470*/  HMMA.16816.F32.BF16 R8, R156, R66, RZ ;  /* 0x000000429c08723c */ /* 0x002ff000000418ff */
[----:B------:R-:W-:Y:S08]  /*2480*/  HMMA.16816.F32.BF16 R96, R160, R46, R20 ;  /* 0x0000002ea060723c */ /* 0x000ff00000041814 */
[C---:B------:R-:W-:Y:S08]  /*2490*/  HMMA.16816.F32.BF16 R20, R156.reuse, R60, RZ ;  /* 0x0000003c9c14723c */ /* 0x040ff000000418ff */
[----:B--2---:R-:W-:Y:S08]  /*24a0*/  HMMA.16816.F32.BF16 R16, R156, R62, RZ ;  /* 0x0000003e9c10723c */ /* 0x004ff000000418ff */
[C---:B------:R-:W-:Y:S01]  /*24b0*/  HMMA.16816.F32.BF16 R68, R160.reuse, R70, R32 ;  /* 0x00000046a044723c */ /* 0x040fe20000041820 */
[----:B------:R-:W-:Y:S07]  /*24c0*/  LDSM.16.M88.4 R32, [R230+0xe100] ;  /* 0x00e10000e620783b */ /* 0x000fee0000000200 */
[C---:B------:R-:W-:Y:S01]  /*24d0*/  HMMA.16816.F32.BF16 R64, R160.reuse, R80, R28 ;  /* 0x00000050a040723c */ /* 0x040fe2000004181c */
[----:B------:R-:W1:Y:S07]  /*24e0*/  LDSM.16.M88.4 R28, [R230+0xe900] ;  /* 0x00e90000e61c783b */ /* 0x000e6e0000000200 */
[C---:B------:R-:W-:Y:S08]  /*24f0*/  HMMA.16816.F32.BF16 R60, R160.reuse, R82, R24 ;  /* 0x00000052a03c723c */ /* 0x040ff00000041818 */
[C---:B------:R-:W-:Y:S08]  /*2500*/  HMMA.16816.F32.BF16 R44, R160.reuse, R104, R12 ;  /* 0x00000068a02c723c */ /* 0x040ff0000004180c */
[C---:B------:R-:W-:Y:S01]  /*2510*/  HMMA.16816.F32.BF16 R24, R160.reuse, R106, R8 ;  /* 0x0000006aa018723c */ /* 0x040fe20000041808 */
[----:B------:R-:W2:Y:S07]  /*2520*/  LDSM.16.M88.4 R8, [R227] ;  /* 0x00000000e308783b */ /* 0x000eae0000000200 */
[----:B------:R-:W-:Y:S08]  /*2530*/  HMMA.16816.F32.BF16 R56, R160, R84, R20 ;  /* 0x00000054a038723c */ /* 0x000ff00000041814 */
[C---:B------:R-:W-:Y:S08]  /*2540*/  HMMA.16816.F32.BF16 R20, R184.reuse, R48, R92 ;  /* 0x00000030b814723c */ /* 0x040ff0000004185c */
[C---:B-----5:R-:W-:Y:S08]  /*2550*/  HMMA.16816.F32.BF16 R76, R184.reuse, R40, R76 ;  /* 0x00000028b84c723c */ /* 0x060ff0000004184c */
[C---:B------:R-:W-:Y:S01]  /*2560*/  HMMA.16816.F32.BF16 R68, R184.reuse, R42, R68 ;  /* 0x0000002ab844723c */ /* 0x040fe20000041844 */
[----:B------:R-:W3:Y:S07]  /*2570*/  LDSM.16.M88.4 R40, [R227+0x800] ;  /* 0x00080000e328783b */ /* 0x000eee0000000200 */
[C---:B------:R-:W-:Y:S08]  /*2580*/  HMMA.16816.F32.BF16 R92, R184.reuse, R36, R64 ;  /* 0x00000024b85c723c */ /* 0x040ff00000041840 */
[----:B------:R-:W-:Y:S01]  /*2590*/  HMMA.16816.F32.BF16 R64, R184, R38, R60 ;  /* 0x00000026b840723c */ /* 0x000fe2000004183c */
[----:B------:R-:W5:Y:S07]  /*25a0*/  LDSM.16.M88.4 R36, [R227+0x1000] ;  /* 0x00100000e324783b */ /* 0x000f6e0000000200 */
[----:B------:R-:W-:Y:S08]  /*25b0*/  HMMA.16816.F32.BF16 R52, R160, R86, R16 ;  /* 0x00000056a034723c */ /* 0x000ff00000041810 */
[C---:B------:R-:W-:Y:S08]  /*25c0*/  HMMA.16816.F32.BF16 R12, R184.reuse, R72, R100 ;  /* 0x00000048b80c723c */ /* 0x040ff00000041864 */
[C---:B------:R-:W-:Y:S08]  /*25d0*/  HMMA.16816.F32.BF16 R16, R184.reuse, R50, R88 ;  /* 0x00000032b810723c */ /* 0x040ff00000041858 */
[C---:B------:R-:W-:Y:S08]  /*25e0*/  HMMA.16816.F32.BF16 R72, R184.reuse, R74, R96 ;  /* 0x0000004ab848723c */ /* 0x040ff00000041860 */
[C---:B-1----:R-:W-:Y:S01]  /*25f0*/  HMMA.16816.F32.BF16 R80, R184.reuse, R28, R44 ;  /* 0x0000001cb850723c */ /* 0x042fe2000004182c */
[----:B------:R-:W-:Y:S07]  /*2600*/  LDSM.16.M88.4 R44, [R227+0x2800] ;  /* 0x00280000e32c783b */ /* 0x000fee0000000200 */
[C---:B------:R-:W-:Y:S01]  /*2610*/  HMMA.16816.F32.BF16 R60, R184.reuse, R30, R24 ;  /* 0x0000001eb83c723c */ /* 0x040fe20000041818 */
[----:B------:R-:W1:Y:S07]  /*2620*/  LDSM.16.M88.4 R28, [R227+0x2000] ;  /* 0x00200000e31c783b */ /* 0x000e6e0000000200 */
[C---:B------:R-:W-:Y:S01]  /*2630*/  HMMA.16816.F32.BF16 R88, R184.reuse, R32, R56 ;  /* 0x00000020b858723c */ /* 0x040fe20000041838 */
[----:B------:R-:W1:Y:S07]  /*2640*/  LDSM.16.M88.4 R56, [R227+0x1800] ;  /* 0x00180000e338783b */ /* 0x000e6e0000000200 */
[----:B------:R-:W-:Y:S01]  /*2650*/  HMMA.16816.F32.BF16 R84, R184, R34, R52 ;  /* 0x00000022b854723c */ /* 0x000fe20000041834 */
[----:B------:R-:W-:Y:S07]  /*2660*/  LDSM.16.M88.4 R32, [R224+0x10100] ;  /* 0x01010000e020783b */ /* 0x000fee0000000200 */
[C---:B--2---:R-:W-:Y:S08]  /*2670*/  HMMA.16816.F32.BF16 R52, R188.reuse, R8, R20 ;  /* 0x00000008bc34723c */ /* 0x044ff00000041814 */
[C---:B------:R-:W-:Y:S08]  /*2680*/  HMMA.16816.F32.BF16 R48, R188.reuse, R10, R16 ;  /* 0x0000000abc30723c */ /* 0x040ff00000041810 */
[C---:B---3--:R-:W-:Y:S08]  /*2690*/  HMMA.16816.F32.BF16 R24, R188.reuse, R40, R12 ;  /* 0x00000028bc18723c */ /* 0x048ff0000004180c */
[C---:B------:R-:W-:Y:S01]  /*26a0*/  HMMA.16816.F32.BF16 R20, R188.reuse, R42, R72 ;  /* 0x0000002abc14723c */ /* 0x040fe20000041848 */
[----:B------:R-:W2:Y:S07]  /*26b0*/  LDSM.16.M88.4 R40, [R224+0xf100] ;  /* 0x00f10000e028783b */ /* 0x000eae0000000200 */
[C---:B-----5:R-:W-:Y:S08]  /*26c0*/  HMMA.16816.F32.BF16 R16, R188.reuse, R36, R76 ;  /* 0x00000024bc10723c */ /* 0x060ff0000004184c */
[C---:B------:R-:W-:Y:S01]  /*26d0*/  HMMA.16816.F32.BF16 R12, R188.reuse, R38, R68 ;  /* 0x00000026bc0c723c */ /* 0x040fe20000041844 */
[----:B------:R-:W3:Y:S07]  /*26e0*/  LDSM.16.M88.4 R36, [R224+0xf900] ;  /* 0x00f90000e024783b */ /* 0x000eee0000000200 */
[C---:B-1----:R-:W-:Y:S08]  /*26f0*/  HMMA.16816.F32.BF16 R76, R188.reuse, R28, R88 ;  /* 0x0000001cbc4c723c */ /* 0x042ff00000041858 */
[C---:B------:R-:W-:Y:S01]  /*2700*/  HMMA.16816.F32.BF16 R84, R188.reuse, R30, R84 ;  /* 0x0000001ebc54723c */ /* 0x040fe20000041854 */
[----:B------:R-:W1:Y:S07]  /*2710*/  LDSM.16.M88.4 R28, [R224+0x10900] ;  /* 0x01090000e01c783b */ /* 0x000e6e0000000200 */
[C---:B------:R-:W-:Y:S08]  /*2720*/  HMMA.16816.F32.BF16 R8, R188.reuse, R56, R92 ;  /* 0x00000038bc08723c */ /* 0x040ff0000004185c */
[C---:B------:R-:W-:Y:S01]  /*2730*/  HMMA.16816.F32.BF16 R56, R188.reuse, R58, R64 ;  /* 0x0000003abc38723c */ /* 0x040fe20000041840 */
[----:B------:R-:W5:Y:S07]  /*2740*/  LDSM.16.M88.4 R64, [R224+0x11100] ;  /* 0x01110000e040783b */ /* 0x000f6e0000000200 */
[C---:B------:R-:W-:Y:S08]  /*2750*/  HMMA.16816.F32.BF16 R104, R188.reuse, R44, R80 ;  /* 0x0000002cbc68723c */ /* 0x040ff00000041850 */
[----:B------:R-:W-:Y:S01]  /*2760*/  HMMA.16816.F32.BF16 R92, R188, R46, R60 ;  /* 0x0000002ebc5c723c */ /* 0x000fe2000004183c */
[----:B------:R-:W1:Y:S07]  /*2770*/  LDSM.16.M88.4 R60, [R224+0x11900] ;  /* 0x01190000e03c783b */ /* 0x000e6e0000000200 */
[C---:B--2---:R-:W-:Y:S01]  /*2780*/  HMMA.16816.F32.BF16 R100, R192.reuse, R40, R52 ;  /* 0x00000028c064723c */ /* 0x044fe20000041834 */
[----:B------:R-:W2:Y:S07]  /*2790*/  LDSM.16.M88.4 R52, [R231+0x3000] ;  /* 0x00300000e734783b */ /* 0x000eae0000000200 */
[C---:B------:R-:W-:Y:S01]  /*27a0*/  HMMA.16816.F32.BF16 R88, R192.reuse, R42, R48 ;  /* 0x0000002ac058723c */ /* 0x040fe20000041830 */
[----:B------:R-:W2:Y:S04]  /*27b0*/  LDSM.16.M88.4 R40, [R231+0x4000] ;  /* 0x00400000e728783b */ /* 0x000ea80000000200 */
[----:B------:R-:W-:Y:S03]  /*27c0*/  LDSM.16.M88.4 R48, [R231+0x3800] ;  /* 0x00380000e730783b */ /* 0x000fe60000000200 */
[C---:B---3--:R-:W-:Y:S08]  /*27d0*/  HMMA.16816.F32.BF16 R96, R192.reuse, R36, R24 ;  /* 0x00000024c060723c */ /* 0x048ff00000041818 */
[C---:B------:R-:W-:Y:S01]  /*27e0*/  HMMA.16816.F32.BF16 R80, R192.reuse, R38, R20 ;  /* 0x00000026c050723c */ /* 0x040fe20000041814 */
[----:B------:R-:W3:Y:S07]  /*27f0*/  LDSM.16.M88.4 R36, [R231+0x4800] ;  /* 0x00480000e724783b */ /* 0x000eee0000000200 */
[C---:B------:R-:W-:Y:S08]  /*2800*/  HMMA.16816.F32.BF16 R72, R192.reuse, R32, R16 ;  /* 0x00000020c048723c */ /* 0x040ff00000041810 */
[C---:B-1----:R-:W-:Y:S08]  /*2810*/  HMMA.16816.F32.BF16 R44, R192.reuse, R28, R8 ;  /* 0x0000001cc02c723c */ /* 0x042ff00000041808 */
[C---:B------:R-:W-:Y:S01]  /*2820*/  HMMA.16816.F32.BF16 R24, R192.reuse, R30, R56 ;  /* 0x0000001ec018723c */ /* 0x040fe20000041838 */
[----:B------:R-:W-:Y:S07]  /*2830*/  LDSM.16.M88.4 R28, [R231+0x5800] ;  /* 0x00580000e71c783b */ /* 0x000fee0000000200 */
[C---:B------:R-:W-:Y:S01]  /*2840*/  HMMA.16816.F32.BF16 R68, R192.reuse, R34, R12 ;  /* 0x00000022c044723c */ /* 0x040fe2000004180c */
[----:B------:R-:W1:Y:S07]  /*2850*/  LDSM.16.M88.4 R32, [R231+0x5000] ;  /* 0x00500000e720783b */ /* 0x000e6e0000000200 */
[C---:B-----5:R-:W-:Y:S08]  /*2860*/  HMMA.16816.F32.BF16 R20, R192.reuse, R64, R76 ;  /* 0x00000040c014723c */ /* 0x060ff0000004184c */
[C---:B------:R-:W-:Y:S08]  /*2870*/  HMMA.16816.F32.BF16 R12, R192.reuse, R60, R104 ;  /* 0x0000003cc00c723c */ /* 0x040ff00000041868 */
[----:B------:R-:W-:Y:S08]  /*2880*/  HMMA.16816.F32.BF16 R8, R192, R62, R92 ;  /* 0x0000003ec008723c */ /* 0x000ff0000004185c */
[C---:B--2---:R-:W-:Y:S08]  /*2890*/  HMMA.16816.F32.BF16 R76, R196.reuse, R54, R88 ;  /* 0x00000036c44c723c */ /* 0x044ff00000041858 */
[C---:B------:R-:W-:Y:S01]  /*28a0*/  HMMA.16816.F32.BF16 R60, R196.reuse, R52, R100 ;  /* 0x00000034c43c723c */ /* 0x040fe20000041864 */
[----:B------:R-:W2:Y:S07]  /*28b0*/  LDSM.16.M88.4 R52, [R230+0xf100] ;  /* 0x00f10000e634783b */ /* 0x000eae0000000200 */
[C---:B------:R-:W-:Y:S08]  /*28c0*/  HMMA.16816.F32.BF16 R92, R196.reuse, R40, R72 ;  /* 0x00000028c45c723c */ /* 0x040ff00000041848 */
[C---:B---3--:R-:W-:Y:S01]  /*28d0*/  HMMA.16816.F32.BF16 R88, R196.reuse, R36, R44 ;  /* 0x00000024c458723c */ /* 0x048fe2000004182c */
[----:B------:R-:W3:Y:S07]  /*28e0*/  LDSM.16.M88.4 R44, [R230+0xf900] ;  /* 0x00f90000e62c783b */ /* 0x000eee0000000200 */
[----:B------:R-:W-:Y:S01]  /*28f0*/  HMMA.16816.F32.BF16 R72, R196, R38, R24 ;  /* 0x00000026c448723c */ /* 0x000fe20000041818 */
[----:B------:R-:W5:Y:S04]  /*2900*/  LDSM.16.M88.4 R24, [R230+0x10100] ;  /* 0x01010000e618783b */ /* 0x000f680000000200 */
[----:B------:R-:W-:Y:S03]  /*2910*/  LDSM.16.M88.4 R36, [R230+0x11900] ;  /* 0x01190000e624783b */ /* 0x000fe60000000200 */
[----:B------:R-:W-:Y:S08]  /*2920*/  HMMA.16816.F32.BF16 R16, R192, R66, R84 ;  /* 0x00000042c010723c */ /* 0x000ff00000041854 */
[C---:B------:R-:W-:Y:S08]  /*2930*/  HMMA.16816.F32.BF16 R96, R196.reuse, R48, R96 ;  /* 0x00000030c460723c */ /* 0x040ff00000041860 */
[C---:B------:R-:W-:Y:S01]  /*2940*/  HMMA.16816.F32.BF16 R84, R196.reuse, R50, R80 ;  /* 0x00000032c454723c */ /* 0x040fe20000041850 */
[----:B------:R-:W2:Y:S07]  /*2950*/  LDSM.16.M88.4 R48, [R230+0x10900] ;  /* 0x01090000e630783b */ /* 0x000eae0000000200 */
[C---:B------:R-:W-:Y:S01]  /*2960*/  HMMA.16816.F32.BF16 R80, R196.reuse, R42, R68 ;  /* 0x0000002ac450723c */ /* 0x040fe20000041844 */
[----:B------:R-:W3:Y:S07]  /*2970*/  LDSM.16.M88.4 R40, [R230+0x11100] ;  /* 0x01110000e628783b */ /* 0x000eee0000000200 */
[C---:B-1----:R-:W-:Y:S08]  /*2980*/  HMMA.16816.F32.BF16 R68, R196.reuse, R32, R20 ;  /* 0x00000020c444723c */ /* 0x042ff00000041814 */
[C---:B------:R-:W-:Y:S08]  /*2990*/  HMMA.16816.F32.BF16 R64, R196.reuse, R34, R16 ;  /* 0x00000022c440723c */ /* 0x040ff00000041810 */
[C---:B------:R-:W-:Y:S08]  /*29a0*/  HMMA.16816.F32.BF16 R56, R196.reuse, R28, R12 ;  /* 0x0000001cc438723c */ /* 0x040ff0000004180c */
[----:B------:R-:W-:Y:S01]  /*29b0*/  HMMA.16816.F32.BF16 R32, R196, R30, R8 ;  /* 0x0000001ec420723c */ /* 0x000fe20000041808 */
[----:B------:R-:W1:Y:S07]  /*29c0*/  LDSM.16.M88.4 R28, [R227+0x3000] ;  /* 0x00300000e31c783b */ /* 0x000e6e0000000200 */
[C---:B--2---:R-:W-:Y:S08]  /*29d0*/  HMMA.16816.F32.BF16 R16, R200.reuse, R54, R76 ;  /* 0x00000036c810723c */ /* 0x044ff0000004184c */
[C---:B---3--:R-:W-:Y:S08]  /*29e0*/  HMMA.16816.F32.BF16 R12, R200.reuse, R44, R96 ;  /* 0x0000002cc80c723c */ /* 0x048ff00000041860 */
[C---:B------:R-:W-:Y:S08]  /*29f0*/  HMMA.16816.F32.BF16 R8, R200.reuse, R46, R84 ;  /* 0x0000002ec808723c */ /* 0x040ff00000041854 */
[C---:B-----5:R-:W-:Y:S08]  /*2a00*/  HMMA.16816.F32.BF16 R44, R200.reuse, R24, R92 ;  /* 0x00000018c82c723c */ /* 0x060ff0000004185c */
[C---:B------:R-:W-:Y:S01]  /*2a10*/  HMMA.16816.F32.BF16 R76, R200.reuse, R26, R80 ;  /* 0x0000001ac84c723c */ /* 0x040fe20000041850 */
[----:B------:R-:W2:Y:S07]  /*2a20*/  LDSM.16.M88.4 R24, [R227+0x3800] ;  /* 0x00380000e318783b */ /* 0x000eae0000000200 */
[C---:B------:R-:W-:Y:S01]  /*2a30*/  HMMA.16816.F32.BF16 R20, R200.reuse, R52, R60 ;  /* 0x00000034c814723c */ /* 0x040fe2000004183c */
[----:B------:R-:W-:Y:S07]  /*2a40*/  LDSM.16.M88.4 R52, [R227+0x5800] ;  /* 0x00580000e334783b */ /* 0x000fee0000000200 */
[C---:B------:R-:W-:Y:S08]  /*2a50*/  HMMA.16816.F32.BF16 R92, R200.reuse, R48, R88 ;  /* 0x00000030c85c723c */ /* 0x040ff00000041858 */
[C---:B------:R-:W-:Y:S01]  /*2a60*/  HMMA.16816.F32.BF16 R80, R200.reuse, R50, R72 ;  /* 0x00000032c850723c */ /* 0x040fe20000041848 */
[----:B------:R-:W3:Y:S07]  /*2a70*/  LDSM.16.M88.4 R48, [R227+0x4000] ;  /* 0x00400000e330783b */ /* 0x000eee0000000200 */
[C---:B------:R-:W-:Y:S08]  /*2a80*/  HMMA.16816.F32.BF16 R84, R200.reuse, R40, R68 ;  /* 0x00000028c854723c */ /* 0x040ff00000041844 */
[C---:B------:R-:W-:Y:S08]  /*2a90*/  HMMA.16816.F32.BF16 R88, R200.reuse, R36, R56 ;  /* 0x00000024c858723c */ /* 0x040ff00000041838 */
[C---:B------:R-:W-:Y:S01]  /*2aa0*/  HMMA.16816.F32.BF16 R68, R200.reuse, R38, R32 ;  /* 0x00000026c844723c */ /* 0x040fe20000041820 */
[----:B------:R-:W5:Y:S04]  /*2ab0*/  LDSM.16.M88.4 R36, [R227+0x5000] ;  /* 0x00500000e324783b */ /* 0x000f680000000200 */
[----:B------:R-:W-:Y:S03]  /*2ac0*/  LDSM.16.M88.4 R32, [R224+0x12100] ;  /* 0x01210000e020783b */ /* 0x000fe60000000200 */
[----:B------:R-:W-:Y:S01]  /*2ad0*/  HMMA.16816.F32.BF16 R72, R200, R42, R64 ;  /* 0x0000002ac848723c */ /* 0x000fe20000041840 */
[----:B------:R-:W-:Y:S07]  /*2ae0*/  LDSM.16.M88.4 R40, [R227+0x4800] ;  /* 0x00480000e328783b */ /* 0x000fee0000000200 */
[C---:B-1----:R-:W-:Y:S08]  /*2af0*/  HMMA.16816.F32.BF16 R64, R204.reuse, R28, R20 ;  /* 0x0000001ccc40723c */ /* 0x042ff00000041814 */
[C---:B--2---:R-:W-:Y:S08]  /*2b00*/  HMMA.16816.F32.BF16 R56, R204.reuse, R24, R12 ;  /* 0x00000018cc38723c */ /* 0x044ff0000004180c */
[C---:B------:R-:W-:Y:S01]  /*2b10*/  HMMA.16816.F32.BF16 R20, R204.reuse, R26, R8 ;  /* 0x0000001acc14723c */ /* 0x040fe20000041808 */
[----:B------:R-:W1:Y:S07]  /*2b20*/  LDSM.16.M88.4 R24, [R224+0x13100] ;  /* 0x01310000e018783b */ /* 0x000e6e0000000200 */
[C---:B------:R-:W-:Y:S01]  /*2b30*/  HMMA.16816.F32.BF16 R60, R204.reuse, R30, R16 ;  /* 0x0000001ecc3c723c */ /* 0x040fe20000041810 */
[----:B------:R-:W2:Y:S07]  /*2b40*/  LDSM.16.M88.4 R28, [R224+0x12900] ;  /* 0x01290000e01c783b */ /* 0x000eae0000000200 */
[C---:B---3--:R-:W-:Y:S08]  /*2b50*/  HMMA.16816.F32.BF16 R16, R204.reuse, R48, R44 ;  /* 0x00000030cc10723c */ /* 0x048ff0000004182c */
[C---:B------:R-:W-:Y:S01]  /*2b60*/  HMMA.16816.F32.BF16 R12, R204.reuse, R50, R76 ;  /* 0x00000032cc0c723c */ /* 0x040fe2000004184c */
[----:B------:R-:W-:Y:S07]  /*2b70*/  LDSM.16.M88.4 R48, [R224+0x14100] ;  /* 0x01410000e030783b */ /* 0x000fee0000000200 */
[C---:B-----5:R-:W-:Y:S08]  /*2b80*/  HMMA.16816.F32.BF16 R44, R204.reuse, R36, R84 ;  /* 0x00000024cc2c723c */ /* 0x060ff00000041854 */
[C---:B------:R-:W-:Y:S01]  /*2b90*/  HMMA.16816.F32.BF16 R76, R204.reuse, R38, R72 ;  /* 0x00000026cc4c723c */ /* 0x040fe20000041848 */
[----:B------:R-:W3:Y:S07]  /*2ba0*/  LDSM.16.M88.4 R36, [R224+0x13900] ;  /* 0x01390000e024783b */ /* 0x000eee0000000200 */
[----:B------:R-:W-:Y:S08]  /*2bb0*/  HMMA.16816.F32.BF16 R96, R204, R54, R68 ;  /* 0x00000036cc60723c */ /* 0x000ff00000041844 */
[----:B-1----:R-:W-:Y:S01]  /*2bc0*/  HMMA.16816.F32.BF16 R68, R208, R24, R16 ;  /* 0x00000018d044723c */ /* 0x002fe20000041810 */
[----:B------:R-:W1:Y:S07]  /*2bd0*/  LDSM.16.M88.4 R16, [R231+0x7000] ;  /* 0x00700000e710783b */ /* 0x000e6e0000000200 */
[C---:B------:R-:W-:Y:S08]  /*2be0*/  HMMA.16816.F32.BF16 R8, R204.reuse, R40, R92 ;  /* 0x00000028cc08723c */ /* 0x040ff0000004185c */
[----:B------:R-:W-:Y:S08]  /*2bf0*/  HMMA.16816.F32.BF16 R40, R204, R42, R80 ;  /* 0x0000002acc28723c */ /* 0x000ff00000041850 */
[C---:B--2---:R-:W-:Y:S01]  /*2c00*/  HMMA.16816.F32.BF16 R80, R208.reuse, R28, R56 ;  /* 0x0000001cd050723c */ /* 0x044fe20000041838 */
[----:B------:R-:W2:Y:S07]  /*2c10*/  LDSM.16.M88.4 R56, [R224+0x14900] ;  /* 0x01490000e038783b */ /* 0x000eae0000000200 */
[C---:B------:R-:W-:Y:S08]  /*2c20*/  HMMA.16816.F32.BF16 R84, R208.reuse, R32, R64 ;  /* 0x00000020d054723c */ /* 0x040ff00000041840 */
[C---:B------:R-:W-:Y:S01]  /*2c30*/  HMMA.16816.F32.BF16 R92, R208.reuse, R34, R60 ;  /* 0x00000022d05c723c */ /* 0x040fe2000004183c */
[----:B------:R-:W5:Y:S07]  /*2c40*/  LDSM.16.M88.4 R60, [R231+0x6000] ;  /* 0x00600000e73c783b */ /* 0x000f6e0000000200 */
[C---:B------:R-:W-:Y:S01]  /*2c50*/  HMMA.16816.F32.BF16 R64, R208.reuse, R26, R12 ;  /* 0x0000001ad040723c */ /* 0x040fe2000004180c */
[----:B------:R-:W1:Y:S07]  /*2c60*/  LDSM.16.M88.4 R12, [R231+0x7800] ;  /* 0x00780000e70c783b */ /* 0x000e6e0000000200 */
[----:B------:R-:W-:Y:S01]  /*2c70*/  HMMA.16816.F32.BF16 R72, R208, R30, R20 ;  /* 0x0000001ed048723c */ /* 0x000fe20000041814 */
[----:B------:R-:W1:Y:S04]  /*2c80*/  LDSM.16.M88.4 R20, [R231+0x6800] ;  /* 0x00680000e714783b */ /* 0x000e680000000200 */
[----:B------:R-:W1:Y:S03]  /*2c90*/  LDSM.16.M88.4 R28, [R231+0x8000] ;  /* 0x00800000e71c783b */ /* 0x000e660000000200 */
[----:B------:R-:W-:Y:S08]  /*2ca0*/  HMMA.16816.F32.BF16 R88, R204, R52, R88 ;  /* 0x00000034cc58723c */ /* 0x000ff00000041858 */
[C---:B---3--:R-:W-:Y:S08]  /*2cb0*/  HMMA.16816.F32.BF16 R52, R208.reuse, R36, R8 ;  /* 0x00000024d034723c */ /* 0x048ff00000041808 */
[C---:B------:R-:W-:Y:S01]  /*2cc0*/  HMMA.16816.F32.BF16 R8, R208.reuse, R38, R40 ;  /* 0x00000026d008723c */ /* 0x040fe20000041828 */
[----:B------:R-:W3:Y:S07]  /*2cd0*/  LDSM.16.M88.4 R40, [R231+0x8800] ;  /* 0x00880000e728783b */ /* 0x000eee0000000200 */
[C---:B------:R-:W-:Y:S08]  /*2ce0*/  HMMA.16816.F32.BF16 R24, R208.reuse, R48, R44 ;  /* 0x00000030d018723c */ /* 0x040ff0000004182c */
[----:B------:R-:W-:Y:S01]  /*2cf0*/  HMMA.16816.F32.BF16 R36, R208, R50, R76 ;  /* 0x00000032d024723c */ /* 0x000fe2000004184c */
[----:B------:R-:W3:Y:S04]  /*2d00*/  LDSM.16.M88.4 R48, [R230+0x12100] ;  /* 0x01210000e630783b */ /* 0x000ee80000000200 */
[----:B------:R-:W-:Y:S03]  /*2d10*/  LDSM.16.M88.4 R76, [R230+0x14900] ;  /* 0x01490000e64c783b */ /* 0x000fe60000000200 */
[C---:B-1----:R-:W-:Y:S01]  /*2d20*/  HMMA.16816.F32.BF16 R112, R212.reuse, R16, R68 ;  /* 0x00000010d470723c */ /* 0x042fe20000041844 */
[----:B------:R-:W-:Y:S07]  /*2d30*/  LDSM.16.M88.4 R68, [R227+0x6800] ;  /* 0x00680000e344783b */ /* 0x000fee0000000200 */
[----:B------:R-:W-:Y:S01]  /*2d40*/  HMMA.16816.F32.BF16 R108, R212, R18, R64 ;  /* 0x00000012d46c723c */ /* 0x000fe20000041840 */
[----:B------:R-:W1:Y:S07]  /*2d50*/  LDSM.16.M88.4 R16, [R230+0x12900] ;  /* 0x01290000e610783b */ /* 0x000e6e0000000200 */
[C---:B--2---:R-:W-:Y:S08]  /*2d60*/  HMMA.16816.F32.BF16 R32, R208.reuse, R56, R88 ;  /* 0x00000038d020723c */ /* 0x044ff00000041858 */
[----:B------:R-:W-:Y:S08]  /*2d70*/  HMMA.16816.F32.BF16 R44, R208, R58, R96 ;  /* 0x0000003ad02c723c */ /* 0x000ff00000041860 */
[C---:B-----5:R-:W-:Y:S08]  /*2d80*/  HMMA.16816.F32.BF16 R56, R212.reuse, R60, R84 ;  /* 0x0000003cd438723c */ /* 0x060ff00000041854 */
[C---:B------:R-:W-:Y:S08]  /*2d90*/  HMMA.16816.F32.BF16 R60, R212.reuse, R62, R92 ;  /* 0x0000003ed43c723c */ /* 0x040ff0000004185c */
[C---:B------:R-:W-:Y:S08]  /*2da0*/  HMMA.16816.F32.BF16 R100, R212.reuse, R12, R52 ;  /* 0x0000000cd464723c */ /* 0x040ff00000041834 */
[C---:B------:R-:W-:Y:S01]  /*2db0*/  HMMA.16816.F32.BF16 R96, R212.reuse, R14, R8 ;  /* 0x0000000ed460723c */ /* 0x040fe20000041808 */
[----:B------:R-:W2:Y:S04]  /*2dc0*/  LDSM.16.M88.4 R12, [R230+0x13100] ;  /* 0x01310000e60c783b */ /* 0x000ea80000000200 */
[----:B------:R-:W5:Y:S03]  /*2dd0*/  LDSM.16.M88.4 R8, [R230+0x13900] ;  /* 0x01390000e608783b */ /* 0x000f660000000200 */
[C---:B------:R-:W-:Y:S08]  /*2de0*/  HMMA.16816.F32.BF16 R104, R212.reuse, R20, R80 ;  /* 0x00000014d468723c */ /* 0x040ff00000041850 */
[C---:B------:R-:W-:Y:S01]  /*2df0*/  HMMA.16816.F32.BF16 R84, R212.reuse, R22, R72 ;  /* 0x00000016d454723c */ /* 0x040fe20000041848 */
[----:B------:R-:W-:Y:S07]  /*2e00*/  LDSM.16.M88.4 R72, [R227+0x6000] ;  /* 0x00600000e348783b */ /* 0x000fee0000000200 */
[C---:B------:R-:W-:Y:S01]  /*2e10*/  HMMA.16816.F32.BF16 R20, R212.reuse, R28, R24 ;  /* 0x0000001cd414723c */ /* 0x040fe20000041818 */
[----:B------:R-:W1:Y:S07]  /*2e20*/  LDSM.16.M88.4 R24, [R230+0x14100] ;  /* 0x01410000e618783b */ /* 0x000e6e0000000200 */
[C---:B------:R-:W-:Y:S08]  /*2e30*/  HMMA.16816.F32.BF16 R92, R212.reuse, R30, R36 ;  /* 0x0000001ed45c723c */ /* 0x040ff00000041824 */
[C---:B---3--:R-:W-:Y:S08]  /*2e40*/  HMMA.16816.F32.BF16 R88, R212.reuse, R40, R32 ;  /* 0x00000028d458723c */ /* 0x048ff00000041820 */
[----:B------:R-:W-:Y:S08]  /*2e50*/  HMMA.16816.F32.BF16 R80, R212, R42, R44 ;  /* 0x0000002ad450723c */ /* 0x000ff0000004182c */
[C---:B------:R-:W-:Y:S08]  /*2e60*/  HMMA.16816.F32.BF16 R64, R216.reuse, R48, R56 ;  /* 0x00000030d840723c */ /* 0x040ff00000041838 */
[C---:B------:R-:W-:Y:S01]  /*2e70*/  HMMA.16816.F32.BF16 R56, R216.reuse, R50, R60 ;  /* 0x00000032d838723c */ /* 0x040fe2000004183c */
[----:B------:R-:W3:Y:S04]  /*2e80*/  LDSM.16.M88.4 R60, [R227+0x7000] ;  /* 0x00700000e33c783b */ /* 0x000ee80000000200 */
[----:B------:R-:W3:Y:S03]  /*2e90*/  LDSM.16.M88.4 R48, [R227+0x7800] ;  /* 0x00780000e330783b */ /* 0x000ee60000000200 */
[C---:B-1----:R-:W-:Y:S01]  /*2ea0*/  HMMA.16816.F32.BF16 R52, R216.reuse, R16, R104 ;  /* 0x00000010d834723c */ /* 0x042fe20000041868 */
[----:B------:R-:W-:Y:S07]  /*2eb0*/  LDSM.16.M88.4 R104, [R227+0x8800] ;  /* 0x00880000e368783b */ /* 0x000fee0000000200 */
[----:B------:R-:W-:Y:S01]  /*2ec0*/  HMMA.16816.F32.BF16 R44, R216, R18, R84 ;  /* 0x00000012d82c723c */ /* 0x000fe20000041854 */
[----:B------:R-:W1:Y:S01]  /*2ed0*/  LDSM.16.M88.4 R84, [R227+0x8000] ;  /* 0x00800000e354783b */ /* 0x000e620000000200 */
[----:B------:R-:W-:-:S06]  /*2ee0*/  DEPBAR.LE SB0, 0x0 ;  /* 0x000080000000791a */ /* 0x000fcc0000000000 */
[C---:B--2---:R-:W-:Y:S08]  /*2ef0*/  HMMA.16816.F32.BF16 R40, R216.reuse, R12, R112 ;  /* 0x0000000cd828723c */ /* 0x044ff00000041870 */
[C---:B------:R-:W-:Y:S08]  /*2f00*/  HMMA.16816.F32.BF16 R36, R216.reuse, R14, R108 ;  /* 0x0000000ed824723c */ /* 0x040ff0000004186c */
[C---:B-----5:R-:W-:Y:S08]  /*2f10*/  HMMA.16816.F32.BF16 R32, R216.reuse, R8, R100 ;  /* 0x00000008d820723c */ /* 0x060ff00000041864 */
        /* <DEDUP_REMOVED lines=8> */
[C---:B------:R-:W-:Y:S08]  /*2fa0*/  HMMA.16816.F32.BF16 R56, R220.reuse, R74, R56 ;  /* 0x0000004adc38723c */ /* 0x040ff00000041838 */
[C---:B------:R-:W-:Y:S08]  /*2fb0*/  HMMA.16816.F32.BF16 R52, R220.reuse, R68, R52 ;  /* 0x00000044dc34723c */ /* 0x040ff00000041834 */
[C---:B------:R-:W-:Y:S08]  /*2fc0*/  HMMA.16816.F32.BF16 R44, R220.reuse, R70, R44 ;  /* 0x00000046dc2c723c */ /* 0x040ff0000004182c */
[C---:B------:R-:W-:Y:S08]  /*2fd0*/  HMMA.16816.F32.BF16 R32, R220.reuse, R48, R32 ;  /* 0x00000030dc20723c */ /* 0x040ff00000041820 */
[C---:B------:R-:W-:Y:S08]  /*2fe0*/  HMMA.16816.F32.BF16 R28, R220.reuse, R50, R28 ;  /* 0x00000032dc1c723c */ /* 0x040ff0000004181c */
[C---:B-1----:R-:W-:Y:S08]  /*2ff0*/  HMMA.16816.F32.BF16 R20, R220.reuse, R84, R20 ;  /* 0x00000054dc14723c */ /* 0x042ff00000041814 */
[C---:B------:R-:W-:Y:S08]  /*3000*/  HMMA.16816.F32.BF16 R16, R220.reuse, R86, R16 ;  /* 0x00000056dc10723c */ /* 0x040ff00000041810 */
[C---:B------:R-:W-:Y:S08]  /*3010*/  HMMA.16816.F32.BF16 R24, R220.reuse, R104, R12 ;  /* 0x00000068dc18723c */ /* 0x040ff0000004180c */
[----:B------:R-:W-:Y:S01]  /*3020*/  HMMA.16816.F32.BF16 R36, R220, R106, R8 ;  /* 0x0000006adc24723c */ /* 0x000fe20000041808 */
[----:B------:R-:W-:Y:S06]  /*3030*/  BAR.SYNC.DEFER_BLOCKING 0x0 ;  /* 0x0000000000007b1d */ /* 0x000fec0000010000 */
[----:B------:R-:W-:Y:S05]  /*3040*/  @!P0 BRA `(.L_x_503) ;  /* 0x000001f000008947 */ /* 0x000fea0003800000 */
[----:B----4-:R-:W-:Y:S02]  /*3050*/  UIADD3 UR5, UR20, -0x2, URZ ;  /* 0xfffffffe14057890 */ /* 0x010fe4000fffe03f */
[----:B------:R-:W-:-:S02]  /*3060*/  USHF.L.U32 UR24, UR6, 0x6, URZ ;  /* 0x0000000606187899 */ /* 0x000fc4000800063f */
[----:B------:R-:W-:Y:S02]  /*3070*/  USHF.R.S32.HI UR4, URZ, 0x1f, UR5 ;  /* 0x0000001f3f047899 */ /* 0x000fe40008011405 */
[----:B------:R-:W-:Y:S01]  /*3080*/  UIMAD UR23, UR23, UR5, URZ ;  /* 0x00000005171772a4 */ /* 0x000fe2000f8e023f */
[----:B------:R-:W-:Y:S01]  /*3090*/  IMAD.WIDE.U32 R8, R116, UR5, R122 ;  /* 0x0000000574087c25 */ /* 0x000fe2000f8e007a */
[----:B------:R-:W-:Y:S02]  /*30a0*/  USHF.L.U64.HI UR6, UR6, 0x6, UR7 ;  /* 0x0000000606067899 */ /* 0x000fe40008010207 */
[----:B------:R-:W-:Y:S01]  /*30b0*/  UIMAD UR4, UR4, UR26, UR23 ;  /* 0x0000001a040472a4 */ /* 0x000fe2000f8e0217 */
[----:B------:R-:W-:Y:S01]  /*30c0*/  IMAD.U32 R12, RZ, RZ, UR24 ;  /* 0x00000018ff0c7e24 */ /* 0x000fe2000f8e00ff */
[----:B------:R-:W-:-:S04]  /*30d0*/  LEA R6, P5, R8, c[0x0][0x1c8], 0x1 ;  /* 0x0000720008067a11 */ /* 0x000fc800078a08ff */
[----:B------:R-:W-:Y:S02]  /*30e0*/  IADD3 R2, R9, UR4, RZ ;  /* 0x0000000409027c10 */ /* 0x000fe4000fffe0ff */
[----:B------:R-:W-:Y:S02]  /*30f0*/  IADD3 R14, P1, P0, R12, 0x80, R6 ;  /* 0x000000800c0e7810 */ /* 0x000fe4000783e006 */
[----:B------:R-:W-:Y:S02]  /*3100*/  LEA.HI.X R7, R8, c[0x0][0x1cc], R2, 0x1, P5 ;  /* 0x0000730008077a11 */ /* 0x000fe400028f0c02 */
[----:B------:R-:W-:Y:S02]  /*3110*/  IADD3 R8, P6, R6, UR24, RZ ;  /* 0x0000001806087c10 */ /* 0x000fe4000ffde0ff */
[----:B------:R-:W-:Y:S01]  /*3120*/  IADD3.X R15, RZ, UR6, R7, P1, P0 ;  /* 0x00000006ff0f7c10 */ /* 0x000fe20008fe0407 */
[----:B------:R-:W-:Y:S01]  /*3130*/  @!PT LDS RZ, [RZ] ;  /* 0x00000000fffff984 */ /* 0x000fe20000000800 */
[----:B------:R-:W-:Y:S01]  /*3140*/  @!PT LDS RZ, [RZ] ;  /* 0x00000000fffff984 */ /* 0x000fe20000000800 */
[----:B------:R-:W-:Y:S01]  /*3150*/  @!PT LDS RZ, [RZ] ;  /* 0x00000000fffff984 */ /* 0x000fe20000000800 */
[----:B------:R1:W-:Y:S01]  /*3160*/  LDGSTS.E.BYPASS.LTC128B.128 [R249+0xc100], [R6.64], !P4 ;  /* 0x0c10000006f97fae */ /* 0x0003e2000e101d52 */
[----:B------:R-:W-:-:S02]  /*3170*/  IADD3 R12, P5, P1, R12, 0x100, R6 ;  /* 0x000001000c0c7810 */ /* 0x000fc400079be006 */
[----:B------:R-:W-:Y:S01]  /*3180*/  IADD3 R10, P0, R8, UR24, RZ ;  /* 0x00000018080a7c10 */ /* 0x000fe2000ff1e0ff */
[----:B------:R1:W-:Y:S01]  /*3190*/  LDGSTS.E.BYPASS.LTC128B.128 [R249+0xf100], [R6.64+0x80], !P3 ;  /* 0x0f10008006f97fae */ /* 0x0003e2000d901d52 */
[----:B------:R-:W-:Y:S02]  /*31a0*/  IADD3.X R9, R7, UR6, RZ, P6, !PT ;  /* 0x0000000607097c10 */ /* 0x000fe4000b7fe4ff */
[----:B------:R-:W-:Y:S01]  /*31b0*/  IADD3.X R13, RZ, UR6, R7, P5, P1 ;  /* 0x00000006ff0d7c10 */ /* 0x000fe2000afe2407 */
[----:B------:R1:W-:Y:S01]  /*31c0*/  LDGSTS.E.BYPASS.LTC128B.128 [R249+0x12100], [R6.64+0x100], !P2 ;  /* 0x1210010006f97fae */ /* 0x0003e2000d101d52 */
[----:B------:R-:W-:-:S03]  /*31d0*/  IADD3.X R11, R9, UR6, RZ, P0, !PT ;  /* 0x00000006090b7c10 */ /* 0x000fc600087fe4ff */
[----:B------:R1:W-:Y:S04]  /*31e0*/  LDGSTS.E.BYPASS.LTC128B.128 [R249+0xd100], [R8.64], !P4 ;  /* 0x0d10000008f97fae */ /* 0x0003e8000e101d52 */
[----:B------:R1:W-:Y:S04]  /*31f0*/  LDGSTS.E.BYPASS.LTC128B.128 [R249+0x10100], [R14.64], !P3 ;  /* 0x101000000ef97fae */ /* 0x0003e8000d901d52 */
[----:B------:R1:W-:Y:S04]  /*3200*/  LDGSTS.E.BYPASS.LTC128B.128 [R249+0x13100], [R12.64], !P2 ;  /* 0x131000000cf97fae */ /* 0x0003e8000d101d52 */
[----:B------:R1:W-:Y:S04]  /*3210*/  LDGSTS.E.BYPASS.LTC128B.128 [R249+0xe100], [R10.64], !P4 ;  /* 0x0e1000000af97fae */ /* 0x0003e8000e101d52 */
[----:B------:R1:W-:Y:S04]  /*3220*/  LDGSTS.E.BYPASS.LTC128B.128 [R249+0x11100], [R10.64+0x80], !P3 ;  /* 0x111000800af97fae */ /* 0x0003e8000d901d52 */
[----:B------:R1:W-:Y:S02]  /*3230*/  LDGSTS.E.BYPASS.LTC128B.128 [R249+0x14100], [R10.64+0x100], !P2 ;  /* 0x141001000af97fae */ /* 0x0003e4000d101d52 */
.L_x_503:
[----:B----4-:R-:W-:Y:S01]  /*3240*/  FMUL.FTZ R2, R32, c[0x0][0x320] ;  /* 0x0000c80020027a20 */ /* 0x010fe20000410000 */
[----:B-1----:R-:W-:Y:S01]  /*3250*/  LEA.HI R6, R119, R121, RZ, 0x2 ;  /* 0x0000007977067211 */ /* 0x002fe200078f10ff */
[----:B------:R-:W-:Y:S01]  /*3260*/  FMUL.FTZ R5, R42, c[0x0][0x320] ;  /* 0x0000c8002a057a20 */ /* 0x000fe20000410000 */
[----:B------:R-:W-:Y:S01]  /*3270*/  SHF.R.S32.HI R7, RZ, 0x1f, R117 ;  /* 0x0000001fff077819 */ /* 0x000fe20000011475 */
[----:B------:R1:W-:Y:S01]  /*3280*/  MUFU.TANH R169, R2 ;  /* 0x0000000200a97308 */ /* 0x0003e20000002400 */
[----:B------:R-:W-:Y:S01]  /*3290*/  FMUL.FTZ R8, R18, c[0x0][0x320] ;  /* 0x0000c80012087a20 */ /* 0x000fe20000410000 */
[----:B------:R-:W-:Y:S01]  /*32a0*/  PLOP3.LUT P1, PT, PT, PT, UP1, 0x80, 0x0 ;  /* 0x000000000000781c */ /* 0x000fe20003f2f018 */
[----:B------:R-:W-:Y:S01]  /*32b0*/  UIADD3 UR22, UR8, UR22, URZ ;  /* 0x0000001608167290 */ /* 0x000fe2000fffe03f */
[----:B------:R-:W-:Y:S01]  /*32c0*/  LEA.HI R7, R7, R117, RZ, 0x3 ;  /* 0x0000007507077211 */ /* 0x000fe200078f18ff */
[----:B------:R-:W-:Y:S01]  /*32d0*/  FMUL.FTZ R10, R19, c[0x0][0x320] ;  /* 0x0000c800130a7a20 */ /* 0x000fe20000410000 */
[----:B------:R-:W-:Y:S01]  /*32e0*/  PLOP3.LUT P0, PT, PT, PT, UP1, 0x80, 0x0 ;  /* 0x000000000000781c */ /* 0x000fe20003f0f018 */
[----:B------:R-:W-:Y:S01]  /*32f0*/  IMAD.SHL.U32 R225, R4, 0x2, RZ ;  /* 0x0000000204e17824 */ /* 0x000fe200078e00ff */
[----:B------:R2:W-:Y:S01]  /*3300*/  MUFU.TANH R94, R5 ;  /* 0x00000005005e7308 */ /* 0x0005e20000002400 */
[----:B------:R-:W-:Y:S01]  /*3310*/  LOP3.LUT R7, R7, 0xffffff8, RZ, 0xc0, !PT ;  /* 0x0ffffff807077812 */ /* 0x000fe200078ec0ff */
[----:B------:R-:W-:Y:S01]  /*3320*/  ULDC.64 UR4, c[0x0][0x2c8] ;  /* 0x0000b20000047ab9 */ /* 0x000fe20000000a00 */
[----:B------:R-:W-:Y:S01]  /*3330*/  IMAD R226, R3, 0x2, R225 ;  /* 0x0000000203e27824 */ /* 0x000fe200078e02e1 */
[C---:B------:R-:W-:Y:S01]  /*3340*/  LEA R229, R0.reuse, R225, 0x1 ;  /* 0x000000e100e57211 */ /* 0x040fe200078e08ff */
[----:B------:R-:W-:Y:S01]  /*3350*/  UIMAD.WIDE.U32 UR6, UR21, UR4, URZ ;  /* 0x00000004150672a5 */ /* 0x000fe2000f8e003f */
[----:B------:R-:W-:Y:S01]  /*3360*/  IADD3 R9, R117, -R7, RZ ;  /* 0x8000000775097210 */ /* 0x000fe20007ffe0ff */
[----:B------:R-:W-:Y:S01]  /*3370*/  IMAD R228, R0, 0x2, R226 ;  /* 0x0000000200e47824 */ /* 0x000fe200078e02e2 */
[----:B------:R-:W-:Y:S01]  /*3380*/  LDSM.16.MT88.4 R72, [R226+0x3100] ;  /* 0x00310000e248783b */ /* 0x000fe20000004200 */
[----:B-1----:R-:W-:Y:S01]  /*3390*/  FMUL.FTZ R2, R64, c[0x0][0x320] ;  /* 0x0000c80040027a20 */ /* 0x002fe20000410000 */
[----:B------:R-:W-:-:S02]  /*33a0*/  UIADD3 UR20, UR20, -0x2, URZ ;  /* 0xfffffffe14147890 */ /* 0x000fc4000fffe03f */
[----:B------:R-:W-:Y:S01]  /*33b0*/  LDSM.16.MT88.4 R80, [R228+0x900] ;  /* 0x00090000e450783b */ /* 0x000fe20000004200 */
[----:B------:R1:W-:Y:S01]  /*33c0*/  MUFU.TANH R68, R2 ;  /* 0x0000000200447308 */ /* 0x0003e20000002400 */
[----:B--2---:R-:W-:Y:S02]  /*33d0*/  LOP3.LUT R5, R6, 0xfffffffc, RZ, 0xc0, !PT ;  /* 0xfffffffc06057812 */ /* 0x004fe400078ec0ff */
[----:B------:R-:W-:Y:S03]  /*33e0*/  LDSM.16.MT88.4 R88, [R229+0x3900] ;  /* 0x00390000e558783b */ /* 0x000fe60000004200 */
[----:B------:R-:W-:Y:S01]  /*33f0*/  IMAD.IADD R5, R121, 0x1, -R5 ;  /* 0x0000000179057824 */ /* 0x000fe200078e0a05 */
[----:B------:R-:W-:Y:S04]  /*3400*/  LDSM.16.MT88.4 R84, [R228+0x3900] ;  /* 0x00390000e454783b */ /* 0x000fe80000004200 */
[----:B------:R-:W0:Y:S01]  /*3410*/  LDGDEPBAR ;  /* 0x00000000000079af */ /* 0x000e220000000000 */
[----:B-1----:R-:W-:-:S04]  /*3420*/  FMUL.FTZ R2, R65, c[0x0][0x320] ;  /* 0x0000c80041027a20 */ /* 0x002fc80000410000 */
[----:B------:R1:W2:Y:S02]  /*3430*/  MUFU.TANH R64, R2 ;  /* 0x0000000200407308 */ /* 0x0002a40000002400 */
[----:B-1----:R-:W-:-:S06]  /*3440*/  FMUL.FTZ R2, R56, c[0x0][0x320] ;  /* 0x0000c80038027a20 */ /* 0x002fcc0000410000 */
[----:B------:R1:W3:Y:S02]  /*3450*/  MUFU.TANH R56, R2 ;  /* 0x0000000200387308 */ /* 0x0002e40000002400 */
[----:B-1----:R-:W-:-:S06]  /*3460*/  FMUL.FTZ R2, R57, c[0x0][0x320] ;  /* 0x0000c80039027a20 */ /* 0x002fcc0000410000 */
[----:B------:R1:W-:Y:S02]  /*3470*/  MUFU.TANH R14, R2 ;  /* 0x00000002000e7308 */ /* 0x0003e40000002400 */
[----:B-1----:R-:W-:-:S06]  /*3480*/  FMUL.FTZ R2, R52, c[0x0][0x320] ;  /* 0x0000c80034027a20 */ /* 0x002fcc0000410000 */
[----:B------:R1:W-:Y:S02]  /*3490*/  MUFU.TANH R15, R2 ;  /* 0x00000002000f7308 */ /* 0x0003e40000002400 */
[----:B-1----:R-:W-:-:S06]  /*34a0*/  FMUL.FTZ R2, R53, c[0x0][0x320] ;  /* 0x0000c80035027a20 */ /* 0x002fcc0000410000 */
[----:B------:R1:W4:Y:S02]  /*34b0*/  MUFU.TANH R53, R2 ;  /* 0x0000000200357308 */ /* 0x0003240000002400 */
[----:B-1----:R-:W-:-:S06]  /*34c0*/  FMUL.FTZ R2, R44, c[0x0][0x320] ;  /* 0x0000c8002c027a20 */ /* 0x002fcc0000410000 */
[----:B------:R1:W5:Y:S02]  /*34d0*/  MUFU.TANH R52, R2 ;  /* 0x0000000200347308 */ /* 0x0003640000002400 */
[----:B-1----:R-:W-:-:S06]  /*34e0*/  FMUL.FTZ R2, R45, c[0x0][0x320] ;  /* 0x0000c8002d027a20 */ /* 0x002fcc0000410000 */
[----:B------:R1:W-:Y:S02]  /*34f0*/  MUFU.TANH R51, R2 ;  /* 0x0000000200337308 */ /* 0x0003e40000002400 */
[----:B-1----:R-:W-:-:S06]  /*3500*/  FMUL.FTZ R2, R40, c[0x0][0x320] ;  /* 0x0000c80028027a20 */ /* 0x002fcc0000410000 */
[----:B------:R1:W1:Y:S02]  /*3510*/  MUFU.TANH R96, R2 ;  /* 0x0000000200607308 */ /* 0x0002640000002400 */
[----:B-1----:R-:W-:-:S06]  /*3520*/  FMUL.FTZ R2, R41, c[0x0][0x320] ;  /* 0x0000c80029027a20 */ /* 0x002fcc0000410000 */
[----:B------:R1:W1:Y:S02]  /*3530*/  MUFU.TANH R97, R2 ;  /* 0x0000000200617308 */ /* 0x0002640000002400 */
[----:B-1----:R-:W-:-:S06]  /*3540*/  FMUL.FTZ R2, R60, c[0x0][0x320] ;  /* 0x0000c8003c027a20 */ /* 0x002fcc0000410000 */
[----:B------:R1:W1:Y:S02]  /*3550*/  MUFU.TANH R98, R2 ;  /* 0x0000000200627308 */ /* 0x0002640000002400 */
[----:B-1----:R-:W-:-:S06]  /*3560*/  FMUL.FTZ R2, R61, c[0x0][0x320] ;  /* 0x0000c8003d027a20 */ /* 0x002fcc0000410000 */
[----:B------:R1:W-:Y:S02]  /*3570*/  MUFU.TANH R99, R2 ;  /* 0x0000000200637308 */ /* 0x0003e40000002400 */
        /* <DEDUP_REMOVED lines=33> */
[----:B------:R-:W-:Y:S08]  /*3790*/  MUFU.TANH R30, R10 ;  /* 0x0000000a001e7308 */ /* 0x000ff00000002400 */
[----:B------:R1:W-:Y:S02]  /*37a0*/  MUFU.TANH R102, R2 ;  /* 0x0000000200667308 */ /* 0x0003e40000002400 */
[----:B-1----:R-:W-:-:S06]  /*37b0*/  FMUL.FTZ R2, R31, c[0x0][0x320] ;  /* 0x0000c8001f027a20 */ /* 0x002fcc0000410000 */
[----:B------:R1:W-:Y:S08]  /*37c0*/  MUFU.TANH R31, R8 ;  /* 0x00000008001f7308 */ /* 0x0003f00000002400 */
[----:B------:R2:W-:Y:S01]  /*37d0*/  MUFU.TANH R165, R2 ;  /* 0x0000000200a57308 */ /* 0x0005e20000002400 */
[----:B-1----:R-:W-:-:S04]  /*37e0*/  LEA.HI R8, R5, R5, RZ, 0x1 ;  /* 0x0000000505087211 */ /* 0x002fc800078f08ff */
[----:B------:R-:W-:Y:S01]  /*37f0*/  LOP3.LUT R8, R8, 0x1ffffffe, RZ, 0xc0, !PT ;  /* 0x1ffffffe08087812 */ /* 0x000fe200078ec0ff */
[----:B--2---:R-:W-:-:S04]  /*3800*/  FMUL.FTZ R2, R47, c[0x0][0x320] ;  /* 0x0000c8002f027a20 */ /* 0x004fc80000410000 */
[----:B------:R1:W-:Y:S02]  /*3810*/  MUFU.TANH R36, R2 ;  /* 0x0000000200247308 */ /* 0x0003e40000002400 */
[----:B-1----:R-:W-:-:S06]  /*3820*/  FMUL.FTZ R2, R66, c[0x0][0x320] ;  /* 0x0000c80042027a20 */ /* 0x002fcc0000410000 */
[----:B------:R1:W2:Y:S02]  /*3830*/  MUFU.TANH R13, R2 ;  /* 0x00000002000d7308 */ /* 0x0002a40000002400 */
[----:B-1----:R-:W-:-:S06]  /*3840*/  FMUL.FTZ R2, R22, c[0x0][0x320] ;  /* 0x0000c80016027a20 */ /* 0x002fcc0000410000 */
[----:B------:R1:W-:Y:S02]  /*3850*/  MUFU.TANH R37, R2 ;  /* 0x0000000200257308 */ /* 0x0003e40000002400 */
[----:B-1----:R-:W-:-:S06]  /*3860*/  FMUL.FTZ R2, R23, c[0x0][0x320] ;  /* 0x0000c80017027a20 */ /* 0x002fcc0000410000 */
[----:B------:R1:W-:Y:S02]  /*3870*/  MUFU.TANH R35, R2 ;  /* 0x0000000200237308 */ /* 0x0003e40000002400 */
[----:B-1----:R-:W-:-:S06]  /*3880*/  FMUL.FTZ R2, R67, c[0x0][0x320] ;  /* 0x0000c80043027a20 */ /* 0x002fcc0000410000 */
[----:B------:R1:W1:Y:S02]  /*3890*/  MUFU.TANH R11, R2 ;  /* 0x00000002000b7308 */ /* 0x0002640000002400 */
[----:B-1----:R-:W-:-:S05]  /*38a0*/  LOP3.LUT R2, R118, 0xffffffe0, RZ, 0xc0, !PT ;  /* 0xffffffe076027812 */ /* 0x002fca00078ec0ff */
[----:B------:R-:W-:-:S05]  /*38b0*/  IMAD.IADD R2, R121, 0x1, -R2 ;  /* 0x0000000179027824 */ /* 0x000fca00078e0a02 */
[----:B------:R-:W-:-:S04]  /*38c0*/  SHF.R.S32.HI R6, RZ, 0x1f, R2 ;  /* 0x0000001fff067819 */ /* 0x000fc80000011402 */
[----:B------:R-:W-:-:S04]  /*38d0*/  LEA.HI R6, R6, R2, RZ, 0x2 ;  /* 0x0000000206067211 */ /* 0x000fc800078f10ff */
[C---:B------:R-:W-:Y:S01]  /*38e0*/  LEA.HI.SX32 R7, R6.reuse, UR21, 0x1e ;  /* 0x0000001506077c11 */ /* 0x040fe2000f8ff2ff */
[----:B------:R-:W-:Y:S01]  /*38f0*/  @UP1 USHF.R.U32.HI UR21, URZ, UR5, UR7 ;  /* 0x000000053f151299 */ /* 0x000fe20008011607 */
[----:B------:R-:W-:-:S03]  /*3900*/  LOP3.LUT R6, R6, 0x7ffffffc, RZ, 0xc0, !PT ;  /* 0x7ffffffc06067812 */ /* 0x000fc600078ec0ff */
[----:B------:R-:W-:Y:S01]  /*3910*/  IMAD R9, R9, 0x10, R7 ;  /* 0x0000001009097824 */ /* 0x000fe200078e0207 */
[----:B------:R-:W-:Y:S01]  /*3920*/  UIADD3 UR21, UR21, UR8, -UR12 ;  /* 0x0000000815157290 */ /* 0x000fe2000fffe80c */
[----:B------:R-:W-:Y:S02]  /*3930*/  IMAD.IADD R7, R5, 0x1, -R8 ;  /* 0x0000000105077824 */ /* 0x000fe400078e0a08 */
[----:B------:R-:W-:Y:S01]  /*3940*/  FMUL.FTZ R5, R43, c[0x0][0x320] ;  /* 0x0000c8002b057a20 */ /* 0x000fe20000410000 */
[----:B------:R-:W-:Y:S01]  /*3950*/  UIMAD.WIDE UR4, UR21, 0x2aaaaaab, URZ ;  /* 0x2aaaaaab150478a5 */ /* 0x000fe2000f8e023f */
[----:B------:R-:W-:Y:S01]  /*3960*/  IMAD.IADD R6, R2, 0x1, -R6 ;  /* 0x0000000102067824 */ /* 0x000fe200078e0a06 */
[----:B------:R-:W-:Y:S01]  /*3970*/  LEA R12, R7, R9, 0x3 ;  /* 0x00000009070c7211 */ /* 0x000fe200078e18ff */
[----:B------:R1:W-:Y:S01]  /*3980*/  MUFU.TANH R18, R5 ;  /* 0x0000000500127308 */ /* 0x0003e20000002400 */
[----:B------:R-:W-:Y:S01]  /*3990*/  FMUL.FTZ R7, R54, c[0x0][0x320] ;  /* 0x0000c80036077a20 */ /* 0x000fe20000410000 */
[----:B------:R-:W-:Y:S01]  /*39a0*/  MOV R2, UR22 ;  /* 0x0000001600027c02 */ /* 0x000fe20008000f00 */
[----:B------:R-:W-:Y:S01]  /*39b0*/  IMAD.SHL.U32 R9, R6, 0x2, RZ ;  /* 0x0000000206097824 */ /* 0x000fe200078e00ff */
[----:B------:R2:W-:Y:S01]  /*39c0*/  STL [R1+0x18], R12 ;  /* 0x0000180c01007387 */ /* 0x0005e20000100800 */
[----:B------:R-:W-:Y:S01]  /*39d0*/  @P1 IMAD.HI.U32 R8, R12, c[0x0][0x2c8], RZ ;  /* 0x0000b2000c081a27 */ /* 0x000fe200078e00ff */
[----:B------:R-:W-:-:S02]  /*39e0*/  USHF.R.U32.HI UR21, URZ, 0x1f, UR5 ;  /* 0x0000001f3f157899 */ /* 0x000fc40008011605 */
[----:B------:R3:W2:Y:S01]  /*39f0*/  MUFU.TANH R22, R7 ;  /* 0x0000000700167308 */ /* 0x0006a20000002400 */
[C---:B------:R-:W-:Y:S01]  /*3a00*/  IADD3 R2, -R9.reuse, 0x1, R2 ;  /* 0x0000000109027810 */ /* 0x040fe20007ffe102 */
[----:B------:R-:W-:Y:S01]  /*3a10*/  STL [R1+0x1c], R9 ;  /* 0x00001c0901007387 */ /* 0x000fe20000100800 */
[----:B------:R-:W-:Y:S01]  /*3a20*/  IADD3 R6, -R9, UR22, RZ ;  /* 0x0000001609067c10 */ /* 0x000fe2000fffe1ff */
[----:B------:R-:W-:Y:S01]  /*3a30*/  ULEA.HI.SX32 UR21, UR5, UR21, 0x1c ;  /* 0x0000001505157291 */ /* 0x000fe2000f8fe23f */
[----:B------:R-:W-:Y:S01]  /*3a40*/  IADD3 R2, R2, -UR12, RZ ;  /* 0x8000000c02027c10 */ /* 0x000fe2000fffe0ff */
[----:B-1----:R-:W-:Y:S01]  /*3a50*/  IMAD.MOV.U32 R5, RZ, RZ, R12 ;  /* 0x000000ffff057224 */ /* 0x002fe200078e000c */
[----:B------:R-:W-:Y:S01]  /*3a60*/  @P0 SHF.R.U32.HI R5, RZ, c[0x0][0x2cc], R8 ;  /* 0x0000b300ff050a19 */ /* 0x000fe20000011608 */
[----:B------:R-:W-:-:S04]  /*3a70*/  UISETP.LT.AND UP0, UPT, URZ, UR21, UPT ;  /* 0x000000153f00728c */ /* 0x000fc8000bf01270 */
[----:B------:R-:W1:Y:S01]  /*3a80*/  SHFL.IDX PT, R8, R5, RZ, 0x1c1f ;  /* 0x001c1fff05087589 */ /* 0x000e6200000e0000 */
[----:B------:R-:W-:Y:S01]  /*3a90*/  USEL UR21, URZ, UR21, !UP0 ;  /* 0x000000153f157287 */ /* 0x000fe2000c000000 */
[----:B---3--:R-:W-:-:S03]  /*3aa0*/  FMUL.FTZ R7, R26, c[0x0][0x320] ;  /* 0x0000c8001a077a20 */ /* 0x008fc60000410000 */
[----:B------:R-:W-:Y:S01]  /*3ab0*/  UISETP.GE.AND UP0, UPT, UR20, UR21, UPT ;  /* 0x000000151400728c */ /* 0x000fe2000bf06270 */
[----:B------:R3:W-:Y:S01]  /*3ac0*/  MUFU.TANH R28, R7 ;  /* 0x00000007001c7308 */ /* 0x0007e20000002400 */
[----:B--2---:R-:W-:-:S07]  /*3ad0*/  FMUL.FTZ R12, R39, c[0x0][0x320] ;  /* 0x0000c800270c7a20 */ /* 0x004fce0000410000 */
[----:B------:R-:W-:Y:S01]  /*3ae0*/  MUFU.TANH R12, R12 ;  /* 0x0000000c000c7308 */ /* 0x000fe20000002400 */
[----:B---3--:R2:W3:Y:S02]  /*3af0*/  SHFL.IDX PT, R7, R5, 0x1, 0x1c1f ;  /* 0x003c1f0005077f89 */ /* 0x0084e400000e0000 */
[----:B--2---:R-:W-:-:S05]  /*3b00*/  FMUL.FTZ R5, R27, c[0x0][0x320] ;  /* 0x0000c8001b057a20 */ /* 0x004fca0000410000 */
[----:B------:R2:W-:Y:S02]  /*3b10*/  MUFU.TANH R19, R5 ;  /* 0x0000000500137308 */ /* 0x0005e40000002400 */
[----:B--2---:R-:W-:-:S06]  /*3b20*/  FMUL.FTZ R5, R55, c[0x0][0x320] ;  /* 0x0000c80037057a20 */ /* 0x004fcc0000410000 */
[----:B------:R2:W1:Y:S02]  /*3b30*/  MUFU.TANH R21, R5 ;  /* 0x0000000500157308 */ /* 0x0004640000002400 */
[----:B--2---:R-:W-:-:S06]  /*3b40*/  FMUL.FTZ R5, R62, c[0x0][0x320] ;  /* 0x0000c8003e057a20 */ /* 0x004fcc0000410000 */
[----:B------:R1:W2:Y:S02]  /*3b50*/  MUFU.TANH R16, R5 ;  /* 0x0000000500107308 */ /* 0x0002a40000002400 */
[C---:B-1----:R-:W-:Y:S01]  /*3b60*/  IMAD.IADD R5, R2.reuse, 0x1, R8 ;  /* 0x0000000102057824 */ /* 0x042fe200078e0208 */
[----:B---3--:R-:W-:Y:S01]  /*3b70*/  IADD3 R2, R2, R7, RZ ;  /* 0x0000000702027210 */ /* 0x008fe20007ffe0ff */
[----:B------:R-:W-:Y:S02]  /*3b80*/  FMUL.FTZ R7, R38, c[0x0][0x320] ;  /* 0x0000c80026077a20 */ /* 0x000fe40000410000 */
[----:B------:R-:W-:Y:S01]  /*3b90*/  FMUL.FTZ R8, R63, c[0x0][0x320] ;  /* 0x0000c8003f087a20 */ /* 0x000fe20000410000 */
[C---:B------:R-:W-:Y:S01]  /*3ba0*/  IMNMX R5, R6.reuse, R5, PT ;  /* 0x0000000506057217 */ /* 0x040fe20003800200 */
[----:B------:R1:W-:Y:S01]  /*3bb0*/  MUFU.TANH R17, R7 ;  /* 0x0000000700117308 */ /* 0x0003e20000002400 */
[----:B------:R-:W-:Y:S02]  /*3bc0*/  IMNMX R2, R6, R2, PT ;  /* 0x0000000206027217 */ /* 0x000fe40003800200 */
[----:B------:R-:W-:-:S02]  /*3bd0*/  ISETP.GT.AND P5, PT, R5, RZ, PT ;  /* 0x000000ff0500720c */ /* 0x000fc40003fa4270 */
[C---:B------:R-:W-:Y:S02]  /*3be0*/  ISETP.GT.AND P1, PT, R5.reuse, 0x1, PT ;  /* 0x000000010500780c */ /* 0x040fe40003f24270 */
[C---:B------:R-:W-:Y:S01]  /*3bf0*/  ISETP.GT.AND P0, PT, R5.reuse, 0x8, PT ;  /* 0x000000080500780c */ /* 0x040fe20003f04270 */
[----:B------:R3:W2:Y:S01]  /*3c00*/  MUFU.TANH R6, R8 ;  /* 0x0000000800067308 */ /* 0x0006a20000002400 */
[----:B------:R-:W-:Y:S02]  /*3c10*/  FSEL R9, R64, -INF , P1 ;  /* 0xff80000040097808 */ /* 0x000fe40000800000 */
[C---:B------:R-:W-:Y:S02]  /*3c20*/  ISETP.GT.AND P1, PT, R5.reuse, 0x11, PT ;  /* 0x000000110500780c */ /* 0x040fe40003f24270 */
[----:B------:R-:W-:Y:S02]  /*3c30*/  FSEL R10, R56, -INF , P0 ;  /* 0xff800000380a7808 */ /* 0x000fe40000000000 */
[----:B------:R-:W-:-:S02]  /*3c40*/  ISETP.GT.AND P0, PT, R5, 0x18, PT ;  /* 0x000000180500780c */ /* 0x000fc40003f04270 */
[----:B-1----:R-:W-:Y:S02]  /*3c50*/  FSEL R7, R68, -INF , P5 ;  /* 0xff80000044077808 */ /* 0x002fe40002800000 */
[----:B------:R-:W-:Y:S01]  /*3c60*/  ISETP.GT.AND P5, PT, R5, 0x10, PT ;  /* 0x000000100500780c */ /* 0x000fe20003fa4270 */
[----:B------:R-:W-:Y:S01]  /*3c70*/  LDSM.16.MT88.4 R68, [R226+0x3900] ;  /* 0x00390000e244783b */ /* 0x000fe20000004200 */
[----:B----4-:R-:W-:Y:S02]  /*3c80*/  FSEL R23, R53, -INF , P1 ;  /* 0xff80000035177808 */ /* 0x010fe40000800000 */
[----:B------:R-:W-:Y:S02]  /*3c90*/  FSEL R15, R15, -INF , P5 ;  /* 0xff8000000f0f7808 */ /* 0x000fe40002800000 */
[C---:B------:R-:W-:Y:S02]  /*3ca0*/  ISETP.GT.AND P5, PT, R5.reuse, 0x20, PT ;  /* 0x000000200500780c */ /* 0x040fe40003fa4270 */
[----:B------:R-:W-:-:S02]  /*3cb0*/  ISETP.GT.AND P1, PT, R5, 0x21, PT ;  /* 0x000000210500780c */ /* 0x000fc40003f24270 */
[C---:B------:R-:W-:Y:S02]  /*3cc0*/  ISETP.GT.AND P6, PT, R5.reuse, 0x9, PT ;  /* 0x000000090500780c */ /* 0x040fe40003fc4270 */
[----:B-----5:R-:W-:Y:S02]  /*3cd0*/  FSEL R24, R52, -INF , P0 ;  /* 0xff80000034187808 */ /* 0x020fe40000000000 */
[----:B------:R-:W-:Y:S02]  /*3ce0*/  ISETP.GT.AND P0, PT, R5, 0x28, PT ;  /* 0x000000280500780c */ /* 0x000fe40003f04270 */
[----:B------:R-:W-:Y:S02]  /*3cf0*/  FSEL R96, R96, -INF , P5 ;  /* 0xff80000060607808 */ /* 0x000fe40002800000 */
[----:B------:R-:W-:Y:S02]  /*3d00*/  FSEL R97, R97, -INF , P1 ;  /* 0xff80000061617808 */ /* 0x000fe40000800000 */
[----:B------:R-:W-:-:S02]  /*3d10*/  ISETP.GT.AND P5, PT, R5, 0x30, PT ;  /* 0x000000300500780c */ /* 0x000fc40003fa4270 */
[C---:B------:R-:W-:Y:S02]  /*3d20*/  ISETP.GT.AND P1, PT, R5.reuse, 0x31, PT ;  /* 0x000000310500780c */ /* 0x040fe40003f24270 */
[----:B------:R-:W-:Y:S02]  /*3d30*/  FSEL R14, R14, -INF , P6 ;  /* 0xff8000000e0e7808 */ /* 0x000fe40003000000 */
[C---:B------:R-:W-:Y:S02]  /*3d40*/  ISETP.GT.AND P6, PT, R5.reuse, 0x19, PT ;  /* 0x000000190500780c */ /* 0x040fe40003fc4270 */
[----:B------:R-:W-:Y:S02]  /*3d50*/  FSEL R98, R98, -INF , P0 ;  /* 0xff80000062627808 */ /* 0x000fe40000000000 */
[----:B------:R-:W-:Y:S02]  /*3d60*/  ISETP.GT.AND P0, PT, R5, 0x38, PT ;  /* 0x000000380500780c */ /* 0x000fe40003f04270 */
[----:B------:R-:W-:-:S02]  /*3d70*/  FSEL R169, R169, -INF , P5 ;  /* 0xff800000a9a97808 */ /* 0x000fc40002800000 */
[----:B------:R-:W-:Y:S02]  /*3d80*/  FSEL R168, R50, -INF , P1 ;  /* 0xff80000032a87808 */ /* 0x000fe40000800000 */
[C---:B------:R-:W-:Y:S02]  /*3d90*/  ISETP.GT.AND P5, PT, R5.reuse, 0x40, PT ;  /* 0x000000400500780c */ /* 0x040fe40003fa4270 */
[----:B------:R-:W-:Y:S02]  /*3da0*/  ISETP.GT.AND P1, PT, R5, 0x41, PT ;  /* 0x000000410500780c */ /* 0x000fe40003f24270 */
[----:B------:R-:W-:Y:S02]  /*3db0*/  FSEL R26, R51, -INF , P6 ;  /* 0xff800000331a7808 */ /* 0x000fe40003000000 */
[----:B------:R-:W-:Y:S02]  /*3dc0*/  FMNMX.FTZ R101, R7, R9, !PT ;  /* 0x0000000907657209 */ /* 0x000fe40007810000 */
[----:B------:R-:W-:-:S02]  /*3dd0*/  ISETP.GT.AND P6, PT, R5, 0x29, PT ;  /* 0x000000290500780c */ /* 0x000fc40003fc4270 */
[----:B------:R-:W-:Y:S02]  /*3de0*/  FSEL R167, R49, -INF , P0 ;  /* 0xff80000031a77808 */ /* 0x000fe40000000000 */
[----:B------:R-:W-:Y:S02]  /*3df0*/  ISETP.GT.AND P0, PT, R5, 0x48, PT ;  /* 0x000000480500780c */ /* 0x000fe40003f04270 */
[----:B------:R-:W-:Y:S02]  /*3e00*/  FSEL R107, R45, -INF , P5 ;  /* 0xff8000002d6b7808 */ /* 0x000fe40002800000 */
[----:B------:R-:W-:Y:S02]  /*3e10*/  FSEL R104, R44, -INF , P1 ;  /* 0xff8000002c687808 */ /* 0x000fe40000800000 */
[----:B------:R-:W-:Y:S01]  /*3e20*/  ISETP.GT.AND P5, PT, R5, 0x50, PT ;  /* 0x000000500500780c */ /* 0x000fe20003fa4270 */
[----:B------:R-:W-:Y:S01]  /*3e30*/  LDSM.16.MT88.4 R44, [R229+0x900] ;  /* 0x00090000e52c783b */ /* 0x000fe20000004200 */
[----:B------:R-:W-:-:S02]  /*3e40*/  FMNMX.FTZ R101, R10, R101, !PT ;  /* 0x000000650a657209 */ /* 0x000fc40007810000 */
[----:B------:R-:W-:Y:S02]  /*3e50*/  ISETP.GT.AND P1, PT, R5, 0x51, PT ;  /* 0x000000510500780c */ /* 0x000fe40003f24270 */
[----:B------:R-:W-:Y:S02]  /*3e60*/  FSEL R99, R99, -INF , P6 ;  /* 0xff80000063637808 */ /* 0x000fe40003000000 */
[----:B------:R-:W-:Y:S02]  /*3e70*/  ISETP.GT.AND P6, PT, R5, 0x39, PT ;  /* 0x000000390500780c */ /* 0x000fe40003fc4270 */
[----:B------:R-:W-:Y:S02]  /*3e80*/  FSEL R109, R41, -INF , P0 ;  /* 0xff800000296d7808 */ /* 0x000fe40000000000 */
[----:B------:R-:W-:Y:S02]  /*3e90*/  ISETP.GT.AND P0, PT, R5, 0x58, PT ;  /* 0x000000580500780c */ /* 0x000fe40003f04270 */
[----:B------:R-:W-:-:S02]  /*3ea0*/  FMNMX.FTZ R101, R14, R101, !PT ;  /* 0x000000650e657209 */ /* 0x000fc40007810000 */
[----:B------:R-:W-:Y:S02]  /*3eb0*/  FSEL R106, R33, -INF , P5 ;  /* 0xff800000216a7808 */ /* 0x000fe40002800000 */
[----:B------:R-:W-:Y:S02]  /*3ec0*/  FSEL R171, R32, -INF , P1 ;  /* 0xff80000020ab7808 */ /* 0x000fe40000800000 */
[C---:B------:R-:W-:Y:S02]  /*3ed0*/  ISETP.GT.AND P5, PT, R2.reuse, RZ, PT ;  /* 0x000000ff0200720c */ /* 0x040fe40003fa4270 */
[----:B------:R-:W-:Y:S02]  /*3ee0*/  ISETP.GT.AND P1, PT, R2, 0x1, PT ;  /* 0x000000010200780c */ /* 0x000fe40003f24270 */
[----:B------:R-:W-:Y:S02]  /*3ef0*/  FSEL R166, R48, -INF , P6 ;  /* 0xff80000030a67808 */ /* 0x000fe40003000000 */
[----:B------:R-:W-:Y:S01]  /*3f00*/  ISETP.GT.AND P6, PT, R5, 0x49, PT ;  /* 0x000000490500780c */ /* 0x000fe20003fc4270 */
[----:B------:R-:W-:Y:S01]  /*3f10*/  LDSM.16.MT88.4 R48, [R229+0x100] ;  /* 0x00010000e530783b */ /* 0x000fe20000004200 */
[----:B------:R-:W-:-:S02]  /*3f20*/  FMNMX.FTZ R101, R15, R101, !PT ;  /* 0x000000650f657209 */ /* 0x000fc40007810000 */
[----:B------:R-:W-:Y:S02]  /*3f30*/  FSEL R173, R29, -INF , P0 ;  /* 0xff8000001dad7808 */ /* 0x000fe40000000000 */
[----:B------:R-:W-:Y:S02]  /*3f40*/  ISETP.GT.AND P0, PT, R2, 0x8, PT ;  /* 0x000000080200780c */ /* 0x000fe40003f04270 */
[----:B---3--:R-:W-:Y:S02]  /*3f50*/  FSEL R8, R13, -INF , P5 ;  /* 0xff8000000d087808 */ /* 0x008fe40002800000 */
[----:B------:R-:W-:Y:S02]  /*3f60*/  FSEL R11, R11, -INF , P1 ;  /* 0xff8000000b0b7808 */ /* 0x000fe40000800000 */
[----:B------:R-:W-:Y:S02]  /*3f70*/  FSEL R105, R40, -INF , P6 ;  /* 0xff80000028697808 */ /* 0x000fe40003000000 */
[----:B------:R-:W-:Y:S01]  /*3f80*/  ISETP.GT.AND P6, PT, R5, 0x59, PT ;  /* 0x000000590500780c */ /* 0x000fe20003fc4270 */
        /* <DEDUP_REMOVED lines=10> */
[----:B------:R-:W-:Y:S02]  /*4030*/  ISETP.GT.AND P0, PT, R2, 0x11, PT ;  /* 0x000000110200780c */ /* 0x000fe40003f04270 */
[----:B------:R-:W-:Y:S02]  /*4040*/  FSEL R22, R22, -INF , P1 ;  /* 0xff80000016167808 */ /* 0x000fe40000800000 */
[----:B------:R-:W-:Y:S02]  /*4050*/  FMNMX.FTZ R5, R20, R5, !PT ;  /* 0x0000000514057209 */ /* 0x000fe40007810000 */
        /* <DEDUP_REMOVED lines=22> */
[----:B--2---:R-:W-:Y:S02]  /*41c0*/  FSEL R92, R16, -INF , P1 ;  /* 0xff800000105c7808 */ /* 0x004fe40000800000 */
        /* <DEDUP_REMOVED lines=28> */
[----:B------:R-:W-:Y:S01]  /*4390*/  FMNMX.FTZ R5, R178, R5, !PT ;  /* 0x00000005b2057209 */ /* 0x000fe20007810000 */
[----:B------:R-:W-:Y:S01]  /*43a0*/  LDSM.16.MT88.4 R32, [R226+0x900] ;  /* 0x00090000e220783b */ /* 0x000fe20000004200 */
[----:B------:R-:W-:Y:S02]  /*43b0*/  FMNMX.FTZ R101, R171, R101, !PT ;  /* 0x00000065ab657209 */ /* 0x000fe40007810000 */
[----:B------:R-:W-:Y:S02]  /*43c0*/  ISETP.GT.AND P0, PT, R2, 0x49, PT ;  /* 0x000000490200780c */ /* 0x000fe40003f04270 */
[----:B------:R-:W-:-:S02]  /*43d0*/  FSEL R176, R31, -INF , P1 ;  /* 0xff8000001fb07808 */ /* 0x000fc40000800000 */
[----:B------:R-:W-:Y:S02]  /*43e0*/  FMNMX.FTZ R5, R177, R5, !PT ;  /* 0x00000005b1057209 */ /* 0x000fe40007810000 */
[----:B------:R-:W-:Y:S02]  /*43f0*/  FSEL R170, R57, -INF , P6 ;  /* 0xff80000039aa7808 */ /* 0x000fe40003000000 */
[----:B------:R-:W-:Y:S01]  /*4400*/  FMNMX.FTZ R101, R173, R101, !PT ;  /* 0x00000065ad657209 */ /* 0x000fe20007810000 */
[----:B------:R-:W-:Y:S01]  /*4410*/  LDSM.16.MT88.4 R56, [R228+0x100] ;  /* 0x00010000e438783b */ /* 0x000fe20000004200 */
[----:B------:R-:W-:Y:S02]  /*4420*/  ISETP.GT.AND P1, PT, R2, 0x50, PT ;  /* 0x000000500200780c */ /* 0x000fe40003f24270 */
[----:B------:R-:W-:Y:S02]  /*4430*/  FSEL R179, R30, -INF , P0 ;  /* 0xff8000001eb37808 */ /* 0x000fe40000000000 */
[----:B------:R-:W-:-:S02]  /*4440*/  FMNMX.FTZ R5, R176, R5, !PT ;  /* 0x00000005b0057209 */ /* 0x000fc40007810000 */
[----:B------:R-:W-:Y:S02]  /*4450*/  FMNMX.FTZ R101, R170, R101, !PT ;  /* 0x00000065aa657209 */ /* 0x000fe40007810000 */
[----:B------:R-:W-:Y:S02]  /*4460*/  ISETP.GT.AND P0, PT, R2, 0x51, PT ;  /* 0x000000510200780c */ /* 0x000fe40003f04270 */
[----:B------:R-:W-:Y:S01]  /*4470*/  FSEL R110, R28, -INF , P1 ;  /* 0xff8000001c6e7808 */ /* 0x000fe20000800000 */
[----:B------:R-:W1:Y:S01]  /*4480*/  SHFL.BFLY PT, R6, R101, 0x2, 0x1f ;  /* 0x0c401f0065067f89 */ /* 0x000e6200000e0000 */
[----:B------:R-:W-:Y:S02]  /*4490*/  FMNMX.FTZ R5, R179, R5, !PT ;  /* 0x00000005b3057209 */ /* 0x000fe40007810000 */
[----:B------:R-:W-:Y:S02]  /*44a0*/  ISETP.GT.AND P1, PT, R2, 0x58, PT ;  /* 0x000000580200780c */ /* 0x000fe40003f24270 */
[----:B------:R-:W-:-:S02]  /*44b0*/  FSEL R183, R19, -INF , P0 ;  /* 0xff80000013b77808 */ /* 0x000fc40000000000 */
[----:B------:R-:W-:Y:S02]  /*44c0*/  FMNMX.FTZ R5, R110, R5, !PT ;  /* 0x000000056e057209 */ /* 0x000fe40007810000 */
[----:B------:R-:W-:Y:S02]  /*44d0*/  ISETP.GT.AND P0, PT, R2, 0x59, PT ;  /* 0x000000590200780c */ /* 0x000fe40003f04270 */
[----:B------:R-:W-:Y:S02]  /*44e0*/  FSEL R250, R17, -INF , P1 ;  /* 0xff80000011fa7808 */ /* 0x000fe40000800000 */
[----:B------:R-:W-:Y:S01]  /*44f0*/  FMNMX.FTZ R2, R183, R5, !PT ;  /* 0x00000005b7027209 */ /* 0x000fe20007810000 */
[----:B------:R-:W-:Y:S01]  /*4500*/  LDSM.16.MT88.4 R16, [R225+0x100] ;  /* 0x00010000e110783b */ /* 0x000fe20000004200 */
[----:B------:R-:W-:Y:S02]  /*4510*/  FSEL R251, R12, -INF , P0 ;  /* 0xff8000000cfb7808 */ /* 0x000fe40000000000 */
[----:B------:R-:W-:-:S04]  /*4520*/  FMNMX.FTZ R2, R250, R2, !PT ;  /* 0x00000002fa027209 */ /* 0x000fc80007810000 */
[----:B------:R-:W-:Y:S02]  /*4530*/  FMNMX.FTZ R2, R251, R2, !PT ;  /* 0x00000002fb027209 */ /* 0x000fe40007810000 */
[----:B-1----:R-:W-:-:S03]  /*4540*/  FMNMX.FTZ R101, R101, R6, !PT ;  /* 0x0000000665657209 */ /* 0x002fc60007810000 */
[----:B------:R-:W1:Y:S04]  /*4550*/  SHFL.BFLY PT, R5, R2, 0x2, 0x1f ;  /* 0x0c401f0002057f89 */ /* 0x000e6800000e0000 */
[----:B------:R-:W2:Y:S01]  /*4560*/  SHFL.BFLY PT, R6, R101, 0x1, 0x1f ;  /* 0x0c201f0065067f89 */ /* 0x000ea200000e0000 */
[----:B-1----:R-:W-:Y:S02]  /*4570*/  FMNMX.FTZ R2, R2, R5, !PT ;  /* 0x0000000502027209 */ /* 0x002fe40007810000 */
[----:B--2---:R-:W-:-:S03]  /*4580*/  FMNMX.FTZ R101, R101, R6, !PT ;  /* 0x0000000665657209 */ /* 0x004fc60007810000 */
[----:B------:R-:W1:Y:S01]  /*4590*/  SHFL.BFLY PT, R100, R2, 0x1, 0x1f ;  /* 0x0c201f0002647f89 */ /* 0x000e6200000e0000 */
[C---:B------:R-:W-:Y:S01]  /*45a0*/  FSETP.NEU.FTZ.AND P0, PT, R101.reuse, -INF , PT ;  /* 0xff8000006500780b */ /* 0x040fe20003f1d000 */
[----:B------:R-:W-:-:S05]  /*45b0*/  FMUL.FTZ R12, R101, c[0x0][0x2d0] ;  /* 0x0000b400650c7a20 */ /* 0x000fca0000410000 */
[----:B------:R-:W-:-:S05]  /*45c0*/  FSEL R12, R12, RZ, P0 ;  /* 0x000000ff0c0c7208 */ /* 0x000fca0000000000 */
[----:B------:R-:W-:-:S04]  /*45d0*/  FFMA.FTZ R5, R7, c[0x0][0x2d0], -R12 ;  /* 0x0000b40007057a23 */ /* 0x000fc8000001080c */
[----:B------:R2:W-:Y:S01]  /*45e0*/  MUFU.EX2 R65, R5 ;  /* 0x0000000500417308 */ /* 0x0005e20000000800 */
[----:B-1----:R-:W-:-:S04]  /*45f0*/  FMNMX.FTZ R100, R2, R100, !PT ;  /* 0x0000006402647209 */ /* 0x002fc80007810000 */
[C---:B------:R-:W-:Y:S01]  /*4600*/  FSETP.NEU.FTZ.AND P0, PT, R100.reuse, -INF , PT ;  /* 0xff8000006400780b */ /* 0x040fe20003f1d000 */
[----:B------:R-:W-:Y:S02]  /*4610*/  FMUL.FTZ R2, R100, c[0x0][0x2d0] ;  /* 0x0000b40064027a20 */ /* 0x000fe40000410000 */
[----:B--2---:R-:W-:-:S03]  /*4620*/  FFMA.FTZ R5, R9, c[0x0][0x2d0], -R12 ;  /* 0x0000b40009057a23 */ /* 0x004fc6000001080c */
[----:B------:R-:W-:Y:S02]  /*4630*/  FSEL R2, R2, RZ, P0 ;  /* 0x000000ff02027208 */ /* 0x000fe40000000000 */
[----:B------:R-:W-:Y:S01]  /*4640*/  PLOP3.LUT P0, PT, PT, PT, UP0, 0x80, 0x0 ;  /* 0x000000000000781c */ /* 0x000fe20003f0f008 */
[----:B------:R1:W2:Y:S02]  /*4650*/  MUFU.EX2 R27, R5 ;  /* 0x00000005001b7308 */ /* 0x0002a40000000800 */
[--C-:B------:R-:W-:Y:S02]  /*4660*/  FFMA.FTZ R4, R8, c[0x0][0x2d0], -R2.reuse ;  /* 0x0000b40008047a23 */ /* 0x100fe40000010802 */
[--C-:B------:R-:W-:Y:S02]  /*4670*/  FFMA.FTZ R3, R13, c[0x0][0x2d0], -R2.reuse ;  /* 0x0000b4000d037a23 */ /* 0x100fe40000010802 */
[----:B------:R-:W-:Y:S02]  /*4680*/  FFMA.FTZ R0, R21, c[0x0][0x2d0], -R2 ;  /* 0x0000b40015007a23 */ /* 0x000fe40000010802 */
[----:B------:R3:W-:Y:S01]  /*4690*/  MUFU.EX2 R13, R3 ;  /* 0x00000003000d7308 */ /* 0x0007e20000000800 */
[----:B-1----:R-:W-:-:S07]  /*46a0*/  FFMA.FTZ R5, R10, c[0x0][0x2d0], -R12 ;  /* 0x0000b4000a057a23 */ /* 0x002fce000001080c */
[----:B------:R1:W-:Y:S01]  /*46b0*/  MUFU.EX2 R180, R0 ;  /* 0x0000000000b47308 */ /* 0x0003e20000000800 */
[----:B--2---:R-:W-:Y:S01]  /*46c0*/  F2FP.BF16.PACK_AB R8, R27, R65 ;  /* 0x000000411b08723e */ /* 0x004fe200000010ff */
[----:B---3--:R-:W-:-:S06]  /*46d0*/  FFMA.FTZ R3, R20, c[0x0][0x2d0], -R2 ;  /* 0x0000b40014037a23 */ /* 0x008fcc0000010802 */
[----:B------:R2:W-:Y:S08]  /*46e0*/  MUFU.EX2 R111, R5 ;  /* 0x00000005006f7308 */ /* 0x0005f00000000800 */
[----:B------:R3:W-:Y:S01]  /*46f0*/  MUFU.EX2 R175, R3 ;  /* 0x0000000300af7308 */ /* 0x0007e20000000800 */
[----:B-1----:R-:W-:Y:S02]  /*4700*/  FFMA.FTZ R0, R25, c[0x0][0x2d0], -R2 ;  /* 0x0000b40019007a23 */ /* 0x002fe40000010802 */
[----:B--2---:R-:W-:-:S05]  /*4710*/  FFMA.FTZ R5, R14, c[0x0][0x2d0], -R12 ;  /* 0x0000b4000e057a23 */ /* 0x004fca000001080c */
[----:B------:R1:W-:Y:S01]  /*4720*/  MUFU.EX2 R182, R0 ;  /* 0x0000000000b67308 */ /* 0x0003e20000000800 */
[----:B---3--:R-:W-:-:S07]  /*4730*/  FFMA.FTZ R3, R23, c[0x0][0x2d0], -R12 ;  /* 0x0000b40017037a23 */ /* 0x008fce000001080c */
[----:B------:R2:W3:Y:S08]  /*4740*/  MUFU.EX2 R108, R5 ;  /* 0x00000005006c7308 */ /* 0x0004f00000000800 */
[----:B------:R4:W-:Y:S01]  /*4750*/  MUFU.EX2 R181, R3 ;  /* 0x0000000300b57308 */ /* 0x0009e20000000800 */
[----:B-1----:R-:W-:Y:S02]  /*4760*/  FFMA.FTZ R0, R36, c[0x0][0x2d0], -R2 ;  /* 0x0000b40024007a23 */ /* 0x002fe40000010802 */
[----:B------:R-:W-:Y:S01]  /*4770*/  LDSM.16.MT88.4 R36, [R229+0x3100] ;  /* 0x00310000e524783b */ /* 0x000fe20000004200 */
[----:B--2---:R-:W-:Y:S01]  /*4780*/  FFMA.FTZ R5, R15, c[0x0][0x2d0], -R12 ;  /* 0x0000b4000f057a23 */ /* 0x004fe2000001080c */
[----:B---3--:R-:W-:-:S03]  /*4790*/  F2FP.BF16.PACK_AB R10, R108, R111 ;  /* 0x0000006f6c0a723e */ /* 0x008fc600000010ff */
[----:B------:R1:W-:Y:S01]  /*47a0*/  MUFU.EX2 R15, R4 ;  /* 0x00000004000f7308 */ /* 0x0003e20000000800 */
[----:B----4-:R-:W-:-:S07]  /*47b0*/  FFMA.FTZ R3, R24, c[0x0][0x2d0], -R12 ;  /* 0x0000b40018037a23 */ /* 0x010fce000001080c */
[----:B------:R-:W-:Y:S01]  /*47c0*/  MUFU.EX2 R174, R5 ;  /* 0x0000000500ae7308 */ /* 0x000fe20000000800 */
[----:B-1----:R-:W-:-:S07]  /*47d0*/  FFMA.FTZ R4, R11, c[0x0][0x2d0], -R2 ;  /* 0x0000b4000b047a23 */ /* 0x002fce0000010802 */
[----:B------:R1:W-:Y:S01]  /*47e0*/  MUFU.EX2 R172, R3 ;  /* 0x0000000300ac7308 */ /* 0x0003e20000000800 */
[----:B------:R-:W-:-:S07]  /*47f0*/  F2FP.BF16.PACK_AB R11, R175, R13 ;  /* 0x0000000daf0b723e */ /* 0x000fce00000010ff */
[----:B------:R2:W3:Y:S01]  /*4800*/  MUFU.EX2 R14, R4 ;  /* 0x00000004000e7308 */ /* 0x0004e20000000800 */
[----:B-1----:R-:W-:-:S07]  /*4810*/  FFMA.FTZ R3, R26, c[0x0][0x2d0], -R12 ;  /* 0x0000b4001a037a23 */ /* 0x002fce000001080c */
[----:B------:R1:W-:Y:S01]  /*4820*/  MUFU.EX2 R77, R0 ;  /* 0x00000000004d7308 */ /* 0x0003e20000000800 */
[----:B--2---:R-:W2:Y:S01]  /*4830*/  LDSM.16.MT88.4 R4, [R226+0x100] ;  /* 0x00010000e204783b */ /* 0x004ea20000004200 */
[----:B---3--:R-:W-:-:S06]  /*4840*/  F2FP.BF16.PACK_AB R9, R14, R15 ;  /* 0x0000000f0e09723e */ /* 0x008fcc00000010ff */
[----:B------:R3:W-:Y:S01]  /*4850*/  MUFU.EX2 R76, R3 ;  /* 0x00000003004c7308 */ /* 0x0007e20000000800 */
[C---:B------:R-:W-:Y:S01]  /*4860*/  HMMA.16816.F32.BF16 R60, R8.reuse, R16, RZ ;  /* 0x00000010083c723c */ /* 0x040fe200000418ff */
[----:B-1----:R-:W-:Y:S02]  /*4870*/  MOV R0, R65 ;  /* 0x0000004100007202 */ /* 0x002fe40000000f00 */
[----:B------:R-:W1:Y:S05]  /*4880*/  LDSM.16.MT88.4 R64, [R225+0x3100] ;  /* 0x00310000e140783b */ /* 0x000e6a0000004200 */
[----:B------:R-:W-:Y:S01]  /*4890*/  HMMA.16816.F32.BF16 R52, R8, R18, RZ ;  /* 0x000000120834723c */ /* 0x000fe200000418ff */
[----:B---3--:R-:W-:-:S04]  /*48a0*/  FFMA.FTZ R3, R22, c[0x0][0x2d0], -R2 ;  /* 0x0000b40016037a23 */ /* 0x008fc80000010802 */
[----:B------:R3:W4:Y:S03]  /*48b0*/  MUFU.EX2 R252, R3 ;  /* 0x0000000300fc7308 */ /* 0x0007260000000800 */
[C---:B------:R-:W-:Y:S08]  /*48c0*/  HMMA.16816.F32.BF16 R20, R8.reuse, R48, RZ ;  /* 0x000000300814723c */ /* 0x040ff000000418ff */
[----:B------:R-:W-:Y:S01]  /*48d0*/  HMMA.16816.F32.BF16 R16, R8, R50, RZ ;  /* 0x000000320810723c */ /* 0x000fe200000418ff */
[----:B------:R-:W-:Y:S01]  /*48e0*/  LDSM.16.MT88.4 R48, [R225+0x6100] ;  /* 0x00610000e130783b */ /* 0x000fe20000004200 */
[----:B---3--:R-:W-:-:S06]  /*48f0*/  IMAD.MOV.U32 R3, RZ, RZ, R27 ;  /* 0x000000ffff037224 */ /* 0x008fcc00078e001b */
[C---:B--2---:R-:W-:Y:S07]  /*4900*/  HMMA.16816.F32.BF16 R28, R8.reuse, R4, RZ ;  /* 0x00000004081c723c */ /* 0x044fee00000418ff */
[----:B------:R-:W-:Y:S01]  /*4910*/  F2FP.BF16.PACK_AB R4, R181, R174 ;  /* 0x000000aeb504723e */ /* 0x000fe200000010ff */
[----:B------:R-:W-:Y:S01]  /*4920*/  HMMA.16816.F32.BF16 R24, R8, R6, RZ ;  /* 0x000000060818723c */ /* 0x000fe200000418ff */
[----:B----4-:R-:W-:-:S06]  /*4930*/  F2FP.BF16.PACK_AB R5, R180, R252 ;  /* 0x000000fcb405723e */ /* 0x010fcc00000010ff */
[----:B------:R-:W-:Y:S02]  /*4940*/  F2FP.BF16.PACK_AB R6, R76, R172 ;  /* 0x000000ac4c06723e */ /* 0x000fe400000010ff */
[----:B------:R-:W-:-:S07]  /*4950*/  F2FP.BF16.PACK_AB R7, R77, R182 ;  /* 0x000000b64d07723e */ /* 0x000fce00000010ff */
[C---:B------:R-:W-:Y:S08]  /*4960*/  HMMA.16816.F32.BF16 R152, R4.reuse, R40, R60 ;  /* 0x000000280498723c */ /* 0x040ff0000004183c */
[----:B------:R-:W-:Y:S01]  /*4970*/  HMMA.16816.F32.BF16 R144, R4, R42, R52 ;  /* 0x0000002a0490723c */ /* 0x000fe20000041834 */
[----:B------:R-:W-:Y:S07]  /*4980*/  LDSM.16.MT88.4 R52, [R226+0x6100] ;  /* 0x00610000e234783b */ /* 0x000fee0000004200 */
[----:B------:R-:W-:Y:S08]  /*4990*/  HMMA.16816.F32.BF16 R40, R8, R56, RZ ;  /* 0x000000380828723c */ /* 0x000ff000000418ff */
[C---:B------:R-:W-:Y:S08]  /*49a0*/  HMMA.16816.F32.BF16 R140, R4.reuse, R32, R28 ;  /* 0x00000020048c723c */ /* 0x040ff0000004181c */
[C---:B------:R-:W-:Y:S01]  /*49b0*/  HMMA.16816.F32.BF16 R124, R4.reuse, R34, R24 ;  /* 0x00000022047c723c */ /* 0x040fe20000041818 */
[----:B------:R-:W2:Y:S07]  /*49c0*/  LDSM.16.MT88.4 R32, [R225+0x3900] ;  /* 0x00390000e120783b */ /* 0x000eae0000004200 */
[C---:B------:R-:W-:Y:S08]  /*49d0*/  HMMA.16816.F32.BF16 R116, R4.reuse, R44, R20 ;  /* 0x0000002c0474723c */ /* 0x040ff00000041814 */
[----:B------:R-:W-:Y:S01]  /*49e0*/  HMMA.16816.F32.BF16 R148, R4, R46, R16 ;  /* 0x0000002e0494723c */ /* 0x000fe20000041810 */
[----:B------:R-:W3:Y:S07]  /*49f0*/  LDSM.16.MT88.4 R44, [R228+0x3100] ;  /* 0x00310000e42c783b */ /* 0x000eee0000004200 */
[C---:B------:R-:W-:Y:S08]  /*4a00*/  HMMA.16816.F32.BF16 R28, R8.reuse, R58, RZ ;  /* 0x0000003a081c723c */ /* 0x040ff000000418ff */
[C---:B-1----:R-:W-:Y:S08]  /*4a10*/  HMMA.16816.F32.BF16 R24, R8.reuse, R64, RZ ;  /* 0x000000400818723c */ /* 0x042ff000000418ff */
[C---:B------:R-:W-:Y:S08]  /*4a20*/  HMMA.16816.F32.BF16 R20, R8.reuse, R66, RZ ;  /* 0x000000420814723c */ /* 0x040ff000000418ff */
[----:B------:R-:W-:Y:S07]  /*4a30*/  HMMA.16816.F32.BF16 R16, R8, R72, RZ ;  /* 0x000000480810723c */ /* 0x000fee00000418ff */
[----:B------:R-:W-:Y:S01]  /*4a40*/  IMAD.MOV.U32 R73, RZ, RZ, R77 ;  /* 0x000000ffff497224 */ /* 0x000fe200078e004d */
[C---:B------:R-:W-:Y:S01]  /*4a50*/  HMMA.16816.F32.BF16 R128, R4.reuse, R80, R40 ;  /* 0x000000500480723c */ /* 0x040fe20000041828 */
[----:B------:R-:W-:Y:S01]  /*4a60*/  IMAD.MOV.U32 R72, RZ, RZ, R76 ;  /* 0x000000ffff487224 */ /* 0x000fe200078e004c */
[----:B------:R-:W1:Y:S04]  /*4a70*/  LDSM.16.MT88.4 R40, [R229+0x6100] ;  /* 0x00610000e528783b */ /* 0x000e680000004200 */
[----:B------:R-:W4:Y:S02]  /*4a80*/  LDSM.16.MT88.4 R76, [R228+0x6100] ;  /* 0x00610000e44c783b */ /* 0x000f240000004200 */
[C---:B------:R-:W-:Y:S02]  /*4a90*/  HMMA.16816.F32.BF16 R112, R4.reuse, R82, R28 ;  /* 0x000000520470723c */ /* 0x040fe4000004181c */
[----:B------:R-:W5:Y:S06]  /*4aa0*/  LDSM.16.MT88.4 R80, [R225+0x6900] ;  /* 0x00690000e150783b */ /* 0x000f6c0000004200 */
[C---:B--2---:R-:W-:Y:S08]  /*4ab0*/  HMMA.16816.F32.BF16 R120, R4.reuse, R32, R24 ;  /* 0x000000200478723c */ /* 0x044ff00000041818 */
[----:B------:R-:W-:Y:S08]  /*4ac0*/  HMMA.16816.F32.BF16 R132, R4, R34, R20 ;  /* 0x000000220484723c */ /* 0x000ff00000041814 */
[C---:B------:R-:W-:Y:S08]  /*4ad0*/  HMMA.16816.F32.BF16 R32, R8.reuse, R36, RZ ;  /* 0x000000240820723c */ /* 0x040ff000000418ff */
[C---:B------:R-:W-:Y:S08]  /*4ae0*/  HMMA.16816.F32.BF16 R28, R8.reuse, R38, RZ ;  /* 0x00000026081c723c */ /* 0x040ff000000418ff */
[----:B---3--:R-:W-:Y:S08]  /*4af0*/  HMMA.16816.F32.BF16 R24, R8, R44, RZ ;  /* 0x0000002c0818723c */ /* 0x008ff000000418ff */
[----:B------:R-:W-:Y:S07]  /*4b00*/  HMMA.16816.F32.BF16 R136, R4, R68, R16 ;  /* 0x000000440488723c */ /* 0x000fee0000041810 */
[----:B------:R-:W-:Y:S01]  /*4b10*/  MOV R68, R111 ;  /* 0x0000006f00447202 */ /* 0x000fe20000000f00 */
[----:B------:R-:W-:Y:S01]  /*4b20*/  HMMA.16816.F32.BF16 R64, R8, R74, RZ ;  /* 0x0000004a0840723c */ /* 0x000fe200000418ff */
[----:B------:R-:W-:-:S06]  /*4b30*/  IMAD.MOV.U32 R69, RZ, RZ, R110 ;  /* 0x000000ffff457224 */ /* 0x000fcc00078e006e */
[----:B------:R-:W-:Y:S01]  /*4b40*/  MOV R75, R108 ;  /* 0x0000006c004b7202 */ /* 0x000fe20000000f00 */
[----:B------:R-:W-:Y:S01]  /*4b50*/  HMMA.16816.F32.BF16 R20, R8, R46, RZ ;  /* 0x0000002e0814723c */ /* 0x000fe200000418ff */
[----:B------:R-:W-:-:S07]  /*4b60*/  IMAD.MOV.U32 R74, RZ, RZ, R109 ;  /* 0x000000ffff4a7224 */ /* 0x000fce00078e006d */
[C---:B------:R-:W-:Y:S08]  /*4b70*/  HMMA.16816.F32.BF16 R16, R8.reuse, R48, RZ ;  /* 0x000000300810723c */ /* 0x040ff000000418ff */
[C---:B------:R-:W-:Y:S08]  /*4b80*/  HMMA.16816.F32.BF16 R60, R8.reuse, R50, RZ ;  /* 0x00000032083c723c */ /* 0x040ff000000418ff */
[C---:B-1----:R-:W-:Y:S08]  /*4b90*/  HMMA.16816.F32.BF16 R48, R8.reuse, R40, RZ ;  /* 0x000000280830723c */ /* 0x042ff000000418ff */
[C---:B------:R-:W-:Y:S08]  /*4ba0*/  HMMA.16816.F32.BF16 R44, R8.reuse, R42, RZ ;  /* 0x0000002a082c723c */ /* 0x040ff000000418ff */
[C---:B----4-:R-:W-:Y:S07]  /*4bb0*/  HMMA.16816.F32.BF16 R40, R8.reuse, R76, RZ ;  /* 0x0000004c0828723c */ /* 0x050fee00000418ff */
[----:B------:R-:W-:Y:S01]  /*4bc0*/  IMAD.MOV.U32 R77, RZ, RZ, R106 ;  /* 0x000000ffff4d7224 */ /* 0x000fe200078e006a */
[----:B------:R-:W-:Y:S01]  /*4bd0*/  HMMA.16816.F32.BF16 R56, R8, R52, RZ ;  /* 0x000000340838723c */ /* 0x000fe200000418ff */
[----:B------:R-:W-:-:S07]  /*4be0*/  IMAD.MOV.U32 R76, RZ, RZ, R107 ;  /* 0x000000ffff4c7224 */ /* 0x000fce00078e006b */
[C---:B------:R-:W-:Y:S08]  /*4bf0*/  HMMA.16816.F32.BF16 R52, R8.reuse, R54, RZ ;  /* 0x000000360834723c */ /* 0x040ff000000418ff */
[----:B------:R-:W-:Y:S07]  /*4c00*/  HMMA.16816.F32.BF16 R36, R8, R78, RZ ;  /* 0x0000004e0824723c */ /* 0x000fee00000418ff */
[----:B------:R-:W-:Y:S01]  /*4c10*/  MOV R10, R105 ;  /* 0x00000069000a7202 */ /* 0x000fe20000000f00 */
[----:B------:R-:W-:Y:S01]  /*4c20*/  IMAD.MOV.U32 R11, RZ, RZ, R104 ;  /* 0x000000ffff0b7224 */ /* 0x000fe200078e0068 */
[C---:B------:R-:W-:Y:S08]  /*4c30*/  HMMA.16816.F32.BF16 R108, R4.reuse, R70, R64 ;  /* 0x00000046046c723c */ /* 0x040ff00000041840 */
[----:B------:R-:W-:Y:S07]  /*4c40*/  HMMA.16816.F32.BF16 R104, R4, R88, R32 ;  /* 0x000000580468723c */ /* 0x000fee0000041820 */
[----:B------:R-:W-:Y:S01]  /*4c50*/  IMAD.MOV.U32 R89, RZ, RZ, R76 ;  /* 0x000000ffff597224 */ /* 0x000fe200078e004c */
[----:B------:R-:W-:-:S02]  /*4c60*/  MOV R88, R77 ;  /* 0x0000004d00587202 */ /* 0x000fc40000000f00 */
[----:B------:R-:W-:Y:S07]  /*4c70*/  HMMA.16816.F32.BF16 R76, R4, R90, R28 ;  /* 0x0000005a044c723c */ /* 0x000fee000004181c */
[----:B------:R-:W-:Y:S01]  /*4c80*/  IMAD.MOV.U32 R28, RZ, RZ, R74 ;  /* 0x000000ffff1c7224 */ /* 0x000fe200078e004a */
[----:B------:R-:W-:Y:S01]  /*4c90*/  MOV R30, R72 ;  /* 0x00000048001e7202 */ /* 0x000fe20000000f00 */
[----:B------:R-:W-:Y:S01]  /*4ca0*/  IMAD.MOV.U32 R31, RZ, RZ, R75 ;  /* 0x000000ffff1f7224 */ /* 0x000fe200078e004b */
[----:B------:R-:W-:Y:S01]  /*4cb0*/  MOV R90, R173 ;  /* 0x000000ad005a7202 */ /* 0x000fe20000000f00 */
[----:B------:R-:W-:-:S02]  /*4cc0*/  IMAD.MOV.U32 R29, RZ, RZ, R73 ;  /* 0x000000ffff1d7224 */ /* 0x000fc400078e0049 */
[----:B------:R-:W-:Y:S01]  /*4cd0*/  HMMA.16816.F32.BF16 R72, R4, R84, R24 ;  /* 0x000000540448723c */ /* 0x000fe20000041818 */
[----:B------:R-:W-:-:S06]  /*4ce0*/  IMAD.MOV.U32 R91, RZ, RZ, R170 ;  /* 0x000000ffff5b7224 */ /* 0x000fcc00078e00aa */
[----:B------:R-:W-:Y:S01]  /*4cf0*/  IMAD.MOV.U32 R25, RZ, RZ, R68 ;  /* 0x000000ffff197224 */ /* 0x000fe200078e0044 */
[C---:B------:R-:W-:Y:S01]  /*4d00*/  HMMA.16816.F32.BF16 R84, R4.reuse, R86, R20 ;  /* 0x000000560454723c */ /* 0x040fe20000041814 */
[----:B------:R-:W-:Y:S01]  /*4d10*/  IMAD.MOV.U32 R24, RZ, RZ, R69 ;  /* 0x000000ffff187224 */ /* 0x000fe200078e0045 */
[----:B------:R-:W1:Y:S01]  /*4d20*/  LDSM.16.MT88.4 R20, [R226+0x6900] ;  /* 0x00690000e214783b */ /* 0x000e620000004200 */
[----:B------:R-:W-:Y:S01]  /*4d30*/  IMAD.MOV.U32 R27, RZ, RZ, R10 ;  /* 0x000000ffff1b7224 */ /* 0x000fe200078e000a */
[----:B------:R-:W-:Y:S02]  /*4d40*/  MOV R26, R11 ;  /* 0x0000000b001a7202 */ /* 0x000fe40000000f00 */
[----:B------:R-:W-:Y:S02]  /*4d50*/  LDSM.16.MT88.4 R8, [R228+0x6900] ;  /* 0x00690000e408783b */ /* 0x000fe40000004200 */
[C---:B-----5:R-:W-:Y:S02]  /*4d60*/  HMMA.16816.F32.BF16 R68, R4.reuse, R80, R16 ;  /* 0x000000500444723c */ /* 0x060fe40000041810 */
[----:B------:R-:W2:Y:S06]  /*4d70*/  LDSM.16.MT88.4 R16, [R229+0x6900] ;  /* 0x00690000e510783b */ /* 0x000eac0000004200 */
[C---:B------:R-:W-:Y:S08]  /*4d80*/  HMMA.16816.F32.BF16 R80, R4.reuse, R82, R60 ;  /* 0x000000520450723c */ /* 0x040ff0000004183c */
[C---:B-1----:R-:W-:Y:S08]  /*4d90*/  HMMA.16816.F32.BF16 R64, R4.reuse, R20, R56 ;  /* 0x000000140440723c */ /* 0x042ff00000041838 */
[C---:B--2---:R-:W-:Y:S07]  /*4da0*/  HMMA.16816.F32.BF16 R56, R4.reuse, R16, R48 ;  /* 0x000000100438723c */ /* 0x044fee0000041830 */
[----:B------:R-:W-:Y:S01]  /*4db0*/  IMAD.MOV.U32 R49, RZ, RZ, R0 ;  /* 0x000000ffff317224 */ /* 0x000fe200078e0000 */
[----:B------:R-:W-:Y:S01]  /*4dc0*/  MOV R50, R3 ;  /* 0x0000000300327202 */ /* 0x000fe20000000f00 */
[----:B------:R-:W-:Y:S01]  /*4dd0*/  FFMA.FTZ R0, R96, c[0x0][0x2d0], -R12 ;  /* 0x0000b40060007a23 */ /* 0x000fe2000001080c */
[----:B------:R-:W-:Y:S01]  /*4de0*/  HMMA.16816.F32.BF16 R32, R4, R10, R36 ;  /* 0x0000000a0420723c */ /* 0x000fe20000041824 */
[----:B------:R-:W-:-:S02]  /*4df0*/  IMAD.MOV.U32 R51, RZ, RZ, R252 ;  /* 0x000000ffff337224 */ /* 0x000fc400078e00fc */
[----:B------:R1:W-:Y:S01]  /*4e00*/  MUFU.EX2 R3, R0 ;  /* 0x0000000000037308 */ /* 0x0003e20000000800 */
[----:B------:R-:W-:Y:S02]  /*4e10*/  IMAD.MOV.U32 R48, RZ, RZ, R88 ;  /* 0x000000ffff307224 */ /* 0x000fe400078e0058 */
[----:B------:R-:W-:Y:S01]  /*4e20*/  IMAD.MOV.U32 R88, RZ, RZ, R174 ;  /* 0x000000ffff587224 */ /* 0x000fe200078e00ae */
[----:B------:R-:W-:Y:S01]  /*4e30*/  MOV R39, R28 ;  /* 0x0000001c00277202 */ /* 0x000fe20000000f00 */
[----:B------:R-:W-:Y:S01]  /*4e40*/  HMMA.16816.F32.BF16 R44, R4, R18, R44 ;  /* 0x00000012042c723c */ /* 0x000fe2000004182c */
[----:B------:R-:W2:Y:S01]  /*4e50*/  LDSM.16.MT88.4 R16, [R225+0x1100] ;  /* 0x00110000e110783b */ /* 0x000ea20000004200 */
[----:B------:R-:W-:Y:S02]  /*4e60*/  IMAD.MOV.U32 R37, RZ, RZ, R25 ;  /* 0x000000ffff257224 */ /* 0x000fe400078e0019 */
[----:B------:R-:W-:-:S04]  /*4e70*/  IMAD.MOV.U32 R38, RZ, RZ, R26 ;  /* 0x000000ffff267224 */ /* 0x000fc800078e001a */
[----:B------:R-:W-:Y:S01]  /*4e80*/  HMMA.16816.F32.BF16 R40, R4, R8, R40 ;  /* 0x000000080428723c */ /* 0x000fe20000041828 */
[----:B------:R-:W3:Y:S01]  /*4e90*/  LDSM.16.MT88.4 R8, [R226+0x1100] ;  /* 0x00110000e208783b */ /* 0x000ee20000004200 */
[----:B-1----:R-:W-:-:S04]  /*4ea0*/  FFMA.FTZ R0, R97, c[0x0][0x2d0], -R12 ;  /* 0x0000b40061007a23 */ /* 0x002fc8000001080c */
[----:B------:R1:W4:Y:S02]  /*4eb0*/  MUFU.EX2 R170, R0 ;  /* 0x0000000000aa7308 */ /* 0x0003240000000800 */
[----:B------:R-:W-:Y:S01]  /*4ec0*/  HMMA.16816.F32.BF16 R60, R4, R22, R52 ;  /* 0x00000016043c723c */ /* 0x000fe20000041834 */
[----:B------:R-:W5:Y:S01]  /*4ed0*/  LDSM.16.MT88.4 R20, [R229+0x1100] ;  /* 0x00110000e514783b */ /* 0x000f620000004200 */
[----:B-1----:R-:W-:-:S05]  /*4ee0*/  FFMA.FTZ R0, R98, c[0x0][0x2d0], -R12 ;  /* 0x0000b40062007a23 */ /* 0x002fca000001080c */
[----:B----4-:R-:W-:Y:S01]  /*4ef0*/  F2FP.BF16.PACK_AB R4, R170, R3 ;  /* 0x00000003aa04723e */ /* 0x010fe200000010ff */
[----:B------:R1:W-:Y:S02]  /*4f00*/  MUFU.EX2 R173, R0 ;  /* 0x0000000000ad7308 */ /* 0x0003e40000000800 */
[----:B-1----:R-:W-:-:S06]  /*4f10*/  FFMA.FTZ R0, R99, c[0x0][0x2d0], -R12 ;  /* 0x0000b40063007a23 */ /* 0x002fcc000001080c */
[----:B------:R1:W4:Y:S02]  /*4f20*/  MUFU.EX2 R36, R0 ;  /* 0x0000000000247308 */ /* 0x0003240000000800 */
[----:B-1----:R-:W-:Y:S01]  /*4f30*/  FFMA.FTZ R0, R94, c[0x0][0x2d0], -R2 ;  /* 0x0000b4005e007a23 */ /* 0x002fe20000010802 */
[----:B----4-:R-:W-:-:S05]  /*4f40*/  F2FP.BF16.PACK_AB R6, R36, R173 ;  /* 0x000000ad2406723e */ /* 0x010fca00000010ff */
[----:B------:R1:W-:Y:S02]  /*4f50*/  MUFU.EX2 R252, R0 ;  /* 0x0000000000fc7308 */ /* 0x0003e40000000800 */
[----:B-1----:R-:W-:-:S06]  /*4f60*/  FFMA.FTZ R0, R93, c[0x0][0x2d0], -R2 ;  /* 0x0000b4005d007a23 */ /* 0x002fcc0000010802 */
[----:B------:R1:W4:Y:S02]  /*4f70*/  MUFU.EX2 R28, R0 ;  /* 0x00000000001c7308 */ /* 0x0003240000000800 */
[----:B-1----:R-:W-:Y:S01]  /*4f80*/  FFMA.FTZ R0, R92, c[0x0][0x2d0], -R2 ;  /* 0x0000b4005c007a23 */ /* 0x002fe20000010802 */
[----:B----4-:R-:W-:-:S05]  /*4f90*/  F2FP.BF16.PACK_AB R5, R28, R252 ;  /* 0x000000fc1c05723e */ /* 0x010fca00000010ff */
[----:B------:R1:W-:Y:S02]  /*4fa0*/  MUFU.EX2 R174, R0 ;  /* 0x0000000000ae7308 */ /* 0x0003e40000000800 */
[----:B-1----:R-:W-:-:S06]  /*4fb0*/  FFMA.FTZ R0, R95, c[0x0][0x2d0], -R2 ;  /* 0x0000b4005f007a23 */ /* 0x002fcc0000010802 */
[----:B------:R-:W1:Y:S02]  /*4fc0*/  MUFU.EX2 R0, R0 ;  /* 0x0000000000007308 */ /* 0x000e640000000800 */
[----:B-1----:R-:W-:-:S07]  /*4fd0*/  F2FP.BF16.PACK_AB R7, R0, R174 ;  /* 0x000000ae0007723e */ /* 0x002fce00000010ff */
[C---:B--2---:R-:W-:Y:S07]  /*4fe0*/  HMMA.16816.F32.BF16 R52, R4.reuse, R16, R152 ;  /* 0x000000100434723c */ /* 0x044fee0000041898 */
[----:B------:R-:W-:Y:S01]  /*4ff0*/  IMAD.MOV.U32 R155, RZ, RZ, R48 ;  /* 0x000000ffff9b7224 */ /* 0x000fe200078e0030 */
[----:B------:R-:W-:Y:S01]  /*5000*/  MOV R154, R49 ;  /* 0x00000031009a7202 */ /* 0x000fe20000000f00 */
[----:B------:R-:W-:Y:S01]  /*5010*/  IMAD.MOV.U32 R153, RZ, RZ, R50 ;  /* 0x000000ffff997224 */ /* 0x000fe200078e0032 */
[----:B---3--:R-:W-:Y:S01]  /*5020*/  HMMA.16816.F32.BF16 R92, R4, R10, R124 ;  /* 0x0000000a045c723c */ /* 0x008fe2000004187c */
[----:B------:R-:W-:-:S07]  /*5030*/  IMAD.MOV.U32 R152, RZ, RZ, R51 ;  /* 0x000000ffff987224 */ /* 0x000fce00078e0033 */
[C---:B------:R-:W-:Y:S01]  /*5040*/  HMMA.16816.F32.BF16 R48, R4.reuse, R18, R144 ;  /* 0x000000120430723c */ /* 0x040fe20000041890 */
[----:B------:R-:W1:Y:S06]  /*5050*/  LDSM.16.MT88.4 R16, [R228+0x1100] ;  /* 0x00110000e410783b */ /* 0x000e6c0000004200 */
[----:B------:R-:W-:Y:S01]  /*5060*/  MOV R144, R90 ;  /* 0x0000005a00907202 */ /* 0x000fe20000000f00 */
[----:B------:R-:W-:Y:S01]  /*5070*/  IMAD.MOV.U32 R145, RZ, RZ, R91 ;  /* 0x000000ffff917224 */ /* 0x000fe200078e005b */
[----:B------:R-:W-:Y:S01]  /*5080*/  MOV R147, R89 ;  /* 0x0000005900937202 */ /* 0x000fe20000000f00 */
[----:B------:R-:W-:Y:S01]  /*5090*/  IMAD.MOV.U32 R146, RZ, RZ, R88 ;  /* 0x000000ffff927224 */ /* 0x000fe200078e0058 */
[C---:B-----5:R-:W-:Y:S08]  /*50a0*/  HMMA.16816.F32.BF16 R96, R4.reuse, R20, R116 ;  /* 0x000000140460723c */ /* 0x060ff00000041874 */
[C---:B------:R-:W-:Y:S01]  /*50b0*/  HMMA.16816.F32.BF16 R88, R4.reuse, R8, R140 ;  /* 0x000000080458723c */ /* 0x040fe2000004188c */
[----:B------:R-:W2:Y:S06]  /*50c0*/  LDSM.16.MT88.4 R8, [R225+0x4100] ;  /* 0x00410000e108783b */ /* 0x000eac0000004200 */
[----:B------:R-:W-:Y:S01]  /*50d0*/  IMAD.MOV.U32 R140, RZ, RZ, R29 ;  /* 0x000000ffff8c7224 */ /* 0x000fe200078e001d */
[----:B------:R-:W-:Y:S01]  /*50e0*/  MOV R142, R31 ;  /* 0x0000001f008e7202 */ /* 0x000fe20000000f00 */
[----:B------:R-:W-:Y:S01]  /*50f0*/  IMAD.MOV.U32 R141, RZ, RZ, R30 ;  /* 0x000000ffff8d7224 */ /* 0x000fe200078e001e */
[C---:B------:R-:W-:Y:S01]  /*5100*/  HMMA.16816.F32.BF16 R116, R4.reuse, R22, R148 ;  /* 0x000000160474723c */ /* 0x040fe20000041894 */
[----:B------:R-:W-:Y:S01]  /*5110*/  IMAD.MOV.U32 R143, RZ, RZ, R28 ;  /* 0x000000ffff8f7224 */ /* 0x000fe200078e001c */
[----:B------:R-:W-:Y:S04]  /*5120*/  LDSM.16.MT88.4 R20, [R226+0x7100] ;  /* 0x00710000e214783b */ /* 0x000fe80000004200 */
[----:B------:R-:W3:Y:S02]  /*5130*/  LDSM.16.MT88.4 R28, [R226+0x4100] ;  /* 0x00410000e21c783b */ /* 0x000ee40000004200 */
[C---:B-1----:R-:W-:Y:S08]  /*5140*/  HMMA.16816.F32.BF16 R128, R4.reuse, R16, R128 ;  /* 0x000000100480723c */ /* 0x042ff00000041880 */
[C---:B------:R-:W-:Y:S01]  /*5150*/  HMMA.16816.F32.BF16 R112, R4.reuse, R18, R112 ;  /* 0x000000120470723c */ /* 0x040fe20000041870 */
[----:B------:R-:W1:Y:S07]  /*5160*/  LDSM.16.MT88.4 R16, [R229+0x4100] ;  /* 0x00410000e510783b */ /* 0x000e6e0000004200 */
[C---:B--2---:R-:W-:Y:S08]  /*5170*/  HMMA.16816.F32.BF16 R120, R4.reuse, R8, R120 ;  /* 0x000000080478723c */ /* 0x044ff00000041878 */
[C---:B------:R-:W-:Y:S01]  /*5180*/  HMMA.16816.F32.BF16 R132, R4.reuse, R10, R132 ;  /* 0x0000000a0484723c */ /* 0x040fe20000041884 */
[----:B------:R-:W2:Y:S07]  /*5190*/  LDSM.16.MT88.4 R8, [R228+0x4100] ;  /* 0x00410000e408783b */ /* 0x000eae0000004200 */
[C---:B---3--:R-:W-:Y:S07]  /*51a0*/  HMMA.16816.F32.BF16 R136, R4.reuse, R28, R136 ;  /* 0x0000001c0488723c */ /* 0x048fee0000041888 */
[----:B------:R-:W-:Y:S01]  /*51b0*/  IMAD.MOV.U32 R29, RZ, RZ, R39 ;  /* 0x000000ffff1d7224 */ /* 0x000fe200078e0027 */
[----:B------:R-:W-:Y:S01]  /*51c0*/  MOV R28, R24 ;  /* 0x00000018001c7202 */ /* 0x000fe20000000f00 */
[----:B------:R-:W-:Y:S01]  /*51d0*/  HMMA.16816.F32.BF16 R148, R4, R30, R108 ;  /* 0x0000001e0494723c */ /* 0x000fe2000004186c */
[----:B------:R-:W-:-:S02]  /*51e0*/  MOV R39, R27 ;  /* 0x0000001b00277202 */ /* 0x000fc40000000f00 */
[----:B------:R-:W3:Y:S04]  /*51f0*/  LDSM.16.MT88.4 R24, [R225+0x7100] ;  /* 0x00710000e118783b */ /* 0x000ee80000004200 */
[----:B------:R-:W-:Y:S01]  /*5200*/  MOV R108, R144 ;  /* 0x00000090006c7202 */ /* 0x000fe20000000f00 */
[----:B------:R-:W-:Y:S01]  /*5210*/  IMAD.MOV.U32 R109, RZ, RZ, R145 ;  /* 0x000000ffff6d7224 */ /* 0x000fe200078e0091 */
[----:B------:R-:W-:Y:S01]  /*5220*/  MOV R111, R147 ;  /* 0x00000093006f7202 */ /* 0x000fe20000000f00 */
[----:B------:R-:W-:Y:S01]  /*5230*/  IMAD.MOV.U32 R110, RZ, RZ, R146 ;  /* 0x000000ffff6e7224 */ /* 0x000fe200078e0092 */
[----:B-1----:R-:W-:Y:S01]  /*5240*/  HMMA.16816.F32.BF16 R124, R4, R18, R76 ;  /* 0x00000012047c723c */ /* 0x002fe2000004184c */
[----:B------:R-:W-:Y:S02]  /*5250*/  IMAD.MOV.U32 R30, RZ, RZ, R140 ;  /* 0x000000ffff1e7224 */ /* 0x000fe400078e008c */
[----:B------:R-:W-:-:S05]  /*5260*/  IMAD.MOV.U32 R31, RZ, RZ, R141 ;  /* 0x000000ffff1f7224 */ /* 0x000fca00078e008d */
[C---:B------:R-:W-:Y:S01]  /*5270*/  HMMA.16816.F32.BF16 R144, R4.reuse, R16, R104 ;  /* 0x000000100490723c */ /* 0x040fe20000041868 */
[----:B------:R-:W1:Y:S07]  /*5280*/  LDSM.16.MT88.4 R16, [R229+0x7100] ;  /* 0x00710000e510783b */ /* 0x000e6e0000004200 */
[C---:B--2---:R-:W-:Y:S07]  /*5290*/  HMMA.16816.F32.BF16 R104, R4.reuse, R8, R72 ;  /* 0x000000080468723c */ /* 0x044fee0000041848 */
[----:B------:R-:W-:Y:S01]  /*52a0*/  IMAD.MOV.U32 R74, RZ, RZ, R142 ;  /* 0x000000ffff4a7224 */ /* 0x000fe200078e008e */
[C---:B------:R-:W-:Y:S01]  /*52b0*/  HMMA.16816.F32.BF16 R84, R4.reuse, R10, R84 ;  /* 0x0000000a0454723c */ /* 0x040fe20000041854 */
[----:B------:R-:W-:Y:S01]  /*52c0*/  IMAD.MOV.U32 R75, RZ, RZ, R143 ;  /* 0x000000ffff4b7224 */ /* 0x000fe200078e008f */
[----:B------:R-:W2:Y:S06]  /*52d0*/  LDSM.16.MT88.4 R8, [R228+0x7100] ;  /* 0x00710000e408783b */ /* 0x000eac0000004200 */
[C---:B---3--:R-:W-:Y:S07]  /*52e0*/  HMMA.16816.F32.BF16 R140, R4.reuse, R26, R80 ;  /* 0x0000001a048c723c */ /* 0x048fee0000041850 */
[----:B------:R-:W-:Y:S01]  /*52f0*/  MOV R82, R154 ;  /* 0x0000009a00527202 */ /* 0x000fe20000000f00 */
[----:B------:R-:W-:Y:S01]  /*5300*/  IMAD.MOV.U32 R154, RZ, RZ, R0 ;  /* 0x000000ffff9a7224 */ /* 0x000fe200078e0000 */
[----:B------:R-:W-:Y:S01]  /*5310*/  MOV R26, R74 ;  /* 0x0000004a001a7202 */ /* 0x000fe20000000f00 */
[----:B------:R-:W-:Y:S01]  /*5320*/  IMAD.MOV.U32 R27, RZ, RZ, R75 ;  /* 0x000000ffff1b7224 */ /* 0x000fe200078e004b */
[----:B------:R-:W-:Y:S01]  /*5330*/  HMMA.16816.F32.BF16 R76, R4, R24, R68 ;  /* 0x00000018044c723c */ /* 0x000fe20000041844 */
[----:B------:R-:W-:-:S02]  /*5340*/  FFMA.FTZ R0, R169, c[0x0][0x2d0], -R12 ;  /* 0x0000b400a9007a23 */ /* 0x000fc4000001080c */
[----:B------:R-:W-:Y:S02]  /*5350*/  IMAD.MOV.U32 R80, RZ, RZ, R111 ;  /* 0x000000ffff507224 */ /* 0x000fe400078e006f */
[----:B------:R-:W-:Y:S02]  /*5360*/  IMAD.MOV.U32 R111, RZ, RZ, R183 ;  /* 0x000000ffff6f7224 */ /* 0x000fe400078e00b7 */
[----:B------:R-:W-:Y:S01]  /*5370*/  MOV R25, R31 ;  /* 0x0000001f00197202 */ /* 0x000fe20000000f00 */
[----:B------:R-:W-:Y:S01]  /*5380*/  HMMA.16816.F32.BF16 R72, R4, R20, R64 ;  /* 0x000000140448723c */ /* 0x000fe20000041840 */
[----:B------:R-:W-:Y:S01]  /*5390*/  IMAD.MOV.U32 R31, RZ, RZ, R109 ;  /* 0x000000ffff1f7224 */ /* 0x000fe200078e006d */
[----:B------:R-:W-:Y:S01]  /*53a0*/  MOV R109, R251 ;  /* 0x000000fb006d7202 */ /* 0x000fe20000000f00 */
[----:B------:R-:W-:Y:S02]  /*53b0*/  IMAD.MOV.U32 R169, RZ, RZ, R181 ;  /* 0x000000ffffa97224 */ /* 0x000fe400078e00b5 */
[----:B------:R-:W-:-:S02]  /*53c0*/  IMAD.MOV.U32 R24, RZ, RZ, R30 ;  /* 0x000000ffff187224 */ /* 0x000fc400078e001e */
[----:B------:R-:W-:Y:S01]  /*53d0*/  MOV R20, R110 ;  /* 0x0000006e00147202 */ /* 0x000fe20000000f00 */
[----:B------:R-:W-:Y:S01]  /*53e0*/  IMAD.MOV.U32 R110, RZ, RZ, R250 ;  /* 0x000000ffff6e7224 */ /* 0x000fe200078e00fa */
[C---:B------:R-:W-:Y:S01]  /*53f0*/  HMMA.16816.F32.BF16 R68, R4.reuse, R22, R60 ;  /* 0x000000160444723c */ /* 0x040fe2000004183c */
[----:B------:R3:W-:Y:S01]  /*5400*/  MUFU.EX2 R250, R0 ;  /* 0x0000000000fa7308 */ /* 0x0007e20000000800 */
[----:B------:R-:W-:Y:S02]  /*5410*/  IMAD.MOV.U32 R21, RZ, RZ, R108 ;  /* 0x000000ffff157224 */ /* 0x000fe400078e006c */
[----:B------:R-:W-:Y:S01]  /*5420*/  IMAD.MOV.U32 R83, RZ, RZ, R153 ;  /* 0x000000ffff537224 */ /* 0x000fe200078e0099 */
[----:B------:R-:W-:Y:S01]  /*5430*/  MOV R153, R37 ;  /* 0x0000002500997202 */ /* 0x000fe20000000f00 */
[----:B------:R-:W-:Y:S01]  /*5440*/  IMAD.MOV.U32 R81, RZ, RZ, R36 ;  /* 0x000000ffff517224 */ /* 0x000fe200078e0024 */
[----:B------:R-:W-:Y:S01]  /*5450*/  MOV R63, R182 ;  /* 0x000000b6003f7202 */ /* 0x000fe20000000f00 */
[----:B-1----:R-:W-:Y:S01]  /*5460*/  HMMA.16816.F32.BF16 R64, R4, R16, R56 ;  /* 0x000000100440723c */ /* 0x002fe20000041838 */
[----:B------:R-:W-:-:S02]  /*5470*/  IMAD.MOV.U32 R30, RZ, RZ, R38 ;  /* 0x000000ffff1e7224 */ /* 0x000fc400078e0026 */
[----:B------:R-:W-:-:S05]  /*5480*/  IMAD.MOV.U32 R108, RZ, RZ, R39 ;  /* 0x000000ffff6c7224 */ /* 0x000fca00078e0027 */
[C---:B------:R-:W-:Y:S01]  /*5490*/  HMMA.16816.F32.BF16 R44, R4.reuse, R18, R44 ;  /* 0x00000012042c723c */ /* 0x040fe2000004182c */
[----:B---3--:R-:W-:Y:S01]  /*54a0*/  FFMA.FTZ R0, R168, c[0x0][0x2d0], -R12 ;  /* 0x0000b400a8007a23 */ /* 0x008fe2000001080c */
[----:B------:R-:W1:Y:S01]  /*54b0*/  LDSM.16.MT88.4 R16, [R225+0x1900] ;  /* 0x00190000e110783b */ /* 0x000e620000004200 */
[----:B------:R-:W-:Y:S02]  /*54c0*/  IMAD.MOV.U32 R168, RZ, RZ, R180 ;  /* 0x000000ffffa87224 */ /* 0x000fe400078e00b4 */
[----:B------:R3:W4:Y:S03]  /*54d0*/  MUFU.EX2 R183, R0 ;  /* 0x0000000000b77308 */ /* 0x0007260000000800 */
[C---:B--2---:R-:W-:Y:S08]  /*54e0*/  HMMA.16816.F32.BF16 R36, R4.reuse, R8, R40 ;  /* 0x000000080424723c */ /* 0x044ff00000041828 */
[----:B------:R-:W-:Y:S01]  /*54f0*/  HMMA.16816.F32.BF16 R32, R4, R10, R32 ;  /* 0x0000000a0420723c */ /* 0x000fe20000041820 */
[----:B------:R-:W2:Y:S01]  /*5500*/  LDSM.16.MT88.4 R8, [R226+0x1900] ;  /* 0x00190000e208783b */ /* 0x000ea20000004200 */
[----:B---3--:R-:W-:-:S05]  /*5510*/  FFMA.FTZ R0, R167, c[0x0][0x2d0], -R12 ;  /* 0x0000b400a7007a23 */ /* 0x008fca000001080c */
[----:B----4-:R-:W-:Y:S01]  /*5520*/  F2FP.BF16.PACK_AB R4, R183, R250 ;  /* 0x000000fab704723e */ /* 0x010fe200000010ff */
[----:B------:R3:W-:Y:S02]  /*5530*/  MUFU.EX2 R182, R0 ;  /* 0x0000000000b67308 */ /* 0x0007e40000000800 */
[----:B---3--:R-:W-:-:S06]  /*5540*/  FFMA.FTZ R0, R166, c[0x0][0x2d0], -R12 ;  /* 0x0000b400a6007a23 */ /* 0x008fcc000001080c */
[----:B------:R3:W4:Y:S02]  /*5550*/  MUFU.EX2 R251, R0 ;  /* 0x0000000000fb7308 */ /* 0x0007240000000800 */
[----:B---3--:R-:W-:Y:S01]  /*5560*/  FFMA.FTZ R0, R164, c[0x0][0x2d0], -R2 ;  /* 0x0000b400a4007a23 */ /* 0x008fe20000010802 */
[----:B----4-:R-:W-:Y:S01]  /*5570*/  F2FP.BF16.PACK_AB R6, R251, R182 ;  /* 0x000000b6fb06723e */ /* 0x010fe200000010ff */
[----:B------:R-:W-:-:S04]  /*5580*/  IMAD.MOV.U32 R164, RZ, RZ, R63 ;  /* 0x000000ffffa47224 */ /* 0x000fc800078e003f */
[----:B------:R3:W-:Y:S02]  /*5590*/  MUFU.EX2 R167, R0 ;  /* 0x0000000000a77308 */ /* 0x0007e40000000800 */
[----:B---3--:R-:W-:Y:S02]  /*55a0*/  FFMA.FTZ R0, R103, c[0x0][0x2d0], -R2 ;  /* 0x0000b40067007a23 */ /* 0x008fe40000010802 */
[----:B------:R-:W-:-:S04]  /*55b0*/  IMAD.MOV.U32 R103, RZ, RZ, R20 ;  /* 0x000000ffff677224 */ /* 0x000fc800078e0014 */
[----:B------:R3:W4:Y:S02]  /*55c0*/  MUFU.EX2 R166, R0 ;  /* 0x0000000000a67308 */ /* 0x0007240000000800 */
[----:B---3--:R-:W-:Y:S01]  /*55d0*/  FFMA.FTZ R0, R102, c[0x0][0x2d0], -R2 ;  /* 0x0000b40066007a23 */ /* 0x008fe20000010802 */
[----:B----4-:R-:W-:Y:S02]  /*55e0*/  F2FP.BF16.PACK_AB R5, R166, R167 ;  /* 0x000000a7a605723e */ /* 0x010fe400000010ff */
[----:B------:R-:W-:-:S03]  /*55f0*/  MOV R102, R21 ;  /* 0x0000001500667202 */ /* 0x000fc60000000f00 */
[----:B------:R3:W-:Y:S01]  /*5600*/  MUFU.EX2 R181, R0 ;  /* 0x0000000000b57308 */ /* 0x0007e20000000800 */
[----:B------:R-:W4:Y:S01]  /*5610*/  LDSM.16.MT88.4 R20, [R229+0x1900] ;  /* 0x00190000e514783b */ /* 0x000f220000004200 */
[----:B---3--:R-:W-:Y:S02]  /*5620*/  FFMA.FTZ R0, R165, c[0x0][0x2d0], -R2 ;  /* 0x0000b400a5007a23 */ /* 0x008fe40000010802 */
[----:B------:R-:W-:Y:S01]  /*5630*/  IMAD.MOV.U32 R165, RZ, RZ, R81 ;  /* 0x000000ffffa57224 */ /* 0x000fe200078e0051 */
[----:B------:R-:W-:-:S03]  /*5640*/  MOV R81, R31 ;  /* 0x0000001f00517202 */ /* 0x000fc60000000f00 */
[----:B------:R-:W3:Y:S02]  /*5650*/  MUFU.EX2 R180, R0 ;  /* 0x0000000000b47308 */ /* 0x000ee40000000800 */
[----:B---3--:R-:W-:Y:S02]  /*5660*/  F2FP.BF16.PACK_AB R7, R180, R181 ;  /* 0x000000b5b407723e */ /* 0x008fe400000010ff */
[----:B------:R-:W-:Y:S01]  /*5670*/  MOV R0, R80 ;  /* 0x0000005000007202 */ /* 0x000fe20000000f00 */
[----:B------:R-:W-:-:S04]  /*5680*/  IMAD.MOV.U32 R80, RZ, RZ, R30 ;  /* 0x000000ffff507224 */ /* 0x000fc800078e001e */
[----:B-1----:R-:W-:Y:S01]  /*5690*/  HMMA.16816.F32.BF16 R60, R4, R16, R52 ;  /* 0x00000010043c723c */ /* 0x002fe20000041834 */
[----:B------:R-:W-:-:S07]  /*56a0*/  FFMA.FTZ R0, R0, c[0x0][0x2d0], -R12 ;  /* 0x0000b40000007a23 */ /* 0x000fce000001080c */
[C---:B------:R-:W-:Y:S01]  /*56b0*/  HMMA.16816.F32.BF16 R56, R4.reuse, R18, R48 ;  /* 0x000000120438723c */ /* 0x040fe20000041830 */
[----:B------:R-:W1:Y:S07]  /*56c0*/  LDSM.16.MT88.4 R16, [R228+0x1900] ;  /* 0x00190000e410783b */ /* 0x000e6e0000004200 */
[C---:B--2---:R-:W-:Y:S07]  /*56d0*/  HMMA.16816.F32.BF16 R52, R4.reuse, R8, R88 ;  /* 0x000000080434723c */ /* 0x044fee0000041858 */
[----:B------:R-:W-:Y:S01]  /*56e0*/  IMAD.MOV.U32 R90, RZ, RZ, R28 ;  /* 0x000000ffff5a7224 */ /* 0x000fe200078e001c */
[----:B------:R-:W-:Y:S01]  /*56f0*/  HMMA.16816.F32.BF16 R48, R4, R10, R92 ;  /* 0x0000000a0430723c */ /* 0x000fe2000004185c */
[----:B------:R-:W2:Y:S01]  /*5700*/  LDSM.16.MT88.4 R8, [R225+0x4900] ;  /* 0x00490000e108783b */ /* 0x000ea20000004200 */
[----:B------:R-:W-:-:S03]  /*5710*/  IMAD.MOV.U32 R91, RZ, RZ, R29 ;  /* 0x000000ffff5b7224 */ /* 0x000fc600078e001d */
[----:B------:R-:W3:Y:S03]  /*5720*/  LDSM.16.MT88.4 R28, [R226+0x4900] ;  /* 0x00490000e21c783b */ /* 0x000ee60000004200 */
[C---:B----4-:R-:W-:Y:S07]  /*5730*/  HMMA.16816.F32.BF16 R40, R4.reuse, R20, R96 ;  /* 0x000000140428723c */ /* 0x050fee0000041860 */
[----:B------:R-:W-:Y:S01]  /*5740*/  MOV R20, R175 ;  /* 0x000000af00147202 */ /* 0x000fe20000000f00 */
[----:B------:R-:W-:Y:S01]  /*5750*/  IMAD.MOV.U32 R21, RZ, RZ, R174 ;  /* 0x000000ffff157224 */ /* 0x000fe200078e00ae */
[----:B------:R-:W-:Y:S01]  /*5760*/  MOV R97, R172 ;  /* 0x000000ac00617202 */ /* 0x000fe20000000f00 */
[----:B------:R-:W-:Y:S01]  /*5770*/  IMAD.MOV.U32 R96, RZ, RZ, R173 ;  /* 0x000000ffff607224 */ /* 0x000fe200078e00ad */
[----:B------:R-:W-:Y:S01]  /*5780*/  MOV R98, R80 ;  /* 0x0000005000627202 */ /* 0x000fe20000000f00 */
[----:B------:R-:W-:Y:S01]  /*5790*/  HMMA.16816.F32.BF16 R172, R4, R22, R116 ;  /* 0x0000001604ac723c */ /* 0x000fe20000041874 */
[----:B------:R-:W-:-:S06]  /*57a0*/  IMAD.MOV.U32 R99, RZ, RZ, R108 ;  /* 0x000000ffff637224 */ /* 0x000fcc00078e006c */
[----:B------:R-:W-:Y:S01]  /*57b0*/  IMAD.MOV.U32 R119, RZ, RZ, R90 ;  /* 0x000000ffff777224 */ /* 0x000fe200078e005a */
[C---:B-1----:R-:W-:Y:S08]  /*57c0*/  HMMA.16816.F32.BF16 R128, R4.reuse, R16, R128 ;  /* 0x000000100480723c */ /* 0x042ff00000041880 */
[C---:B------:R-:W-:Y:S01]  /*57d0*/  HMMA.16816.F32.BF16 R92, R4.reuse, R18, R112 ;  /* 0x00000012045c723c */ /* 0x040fe20000041870 */
[----:B------:R-:W1:Y:S06]  /*57e0*/  LDSM.16.MT88.4 R16, [R229+0x4900] ;  /* 0x00490000e510783b */ /* 0x000e6c0000004200 */
[----:B------:R-:W-:Y:S01]  /*57f0*/  IMAD.MOV.U32 R115, RZ, RZ, R91 ;  /* 0x000000ffff737224 */ /* 0x000fe200078e005b */
[----:B------:R-:W-:Y:S01]  /*5800*/  MOV R113, R110 ;  /* 0x0000006e00717202 */ /* 0x000fe20000000f00 */
[----:B------:R-:W-:Y:S01]  /*5810*/  IMAD.MOV.U32 R114, RZ, RZ, R109 ;  /* 0x000000ffff727224 */ /* 0x000fe200078e006d */
[----:B--2---:R-:W-:Y:S01]  /*5820*/  HMMA.16816.F32.BF16 R88, R4, R10, R132 ;  /* 0x0000000a0458723c */ /* 0x004fe20000041884 */
[----:B------:R-:W-:-:S06]  /*5830*/  IMAD.MOV.U32 R112, RZ, RZ, R111 ;  /* 0x000000ffff707224 */ /* 0x000fcc00078e006f */
[----:B------:R-:W-:Y:S01]  /*5840*/  IMAD.MOV.U32 R133, RZ, RZ, R168 ;  /* 0x000000ffff857224 */ /* 0x000fe200078e00a8 */
[----:B------:R-:W-:Y:S01]  /*5850*/  HMMA.16816.F32.BF16 R108, R4, R8, R120 ;  /* 0x00000008046c723c */ /* 0x000fe20000041878 */
[----:B------:R-:W2:Y:S01]  /*5860*/  LDSM.16.MT88.4 R8, [R228+0x4900] ;  /* 0x00490000e408783b */ /* 0x000ea20000004200 */
[----:B------:R-:W-:Y:S01]  /*5870*/  IMAD.MOV.U32 R132, RZ, RZ, R169 ;  /* 0x000000ffff847224 */ /* 0x000fe200078e00a9 */
[----:B------:R-:W-:Y:S01]  /*5880*/  MOV R134, R97 ;  /* 0x0000006100867202 */ /* 0x000fe20000000f00 */
[----:B------:R-:W-:-:S03]  /*5890*/  IMAD.MOV.U32 R135, RZ, RZ, R83 ;  /* 0x000000ffff877224 */ /* 0x000fc600078e0053 */
[----:B------:R-:W-:Y:S01]  /*58a0*/  IMAD.MOV.U32 R121, RZ, RZ, R81 ;  /* 0x000000ffff797224 */ /* 0x000fe200078e0051 */
[----:B---3--:R-:W-:Y:S01]  /*58b0*/  HMMA.16816.F32.BF16 R148, R4, R30, R148 ;  /* 0x0000001e0494723c */ /* 0x008fe20000041894 */
[----:B------:R-:W-:Y:S01]  /*58c0*/  MOV R120, R82 ;  /* 0x0000005200787202 */ /* 0x000fe20000000f00 */
[----:B------:R-:W-:Y:S02]  /*58d0*/  IMAD.MOV.U32 R123, RZ, RZ, R96 ;  /* 0x000000ffff7b7224 */ /* 0x000fe400078e0060 */
[----:B------:R-:W-:-:S03]  /*58e0*/  IMAD.MOV.U32 R122, RZ, RZ, R21 ;  /* 0x000000ffff7a7224 */ /* 0x000fc600078e0015 */
[----:B------:R-:W-:Y:S01]  /*58f0*/  IMAD.MOV.U32 R30, RZ, RZ, R171 ;  /* 0x000000ffff1e7224 */ /* 0x000fe200078e00ab */
[----:B------:R-:W-:Y:S01]  /*5900*/  HMMA.16816.F32.BF16 R80, R4, R28, R136 ;  /* 0x0000001c0450723c */ /* 0x000fe20000041888 */
[----:B------:R-:W-:-:S06]  /*5910*/  IMAD.MOV.U32 R31, RZ, RZ, R170 ;  /* 0x000000ffff1f7224 */ /* 0x000fcc00078e00aa */
[----:B------:R-:W-:Y:S01]  /*5920*/  MOV R28, R26 ;  /* 0x0000001a001c7202 */ /* 0x000fe20000000f00 */
[C---:B-1----:R-:W-:Y:S01]  /*5930*/  HMMA.16816.F32.BF16 R168, R4.reuse, R16, R144 ;  /* 0x0000001004a8723c */ /* 0x042fe20000041890 */
[----:B------:R-:W-:Y:S01]  /*5940*/  IMAD.MOV.U32 R29, RZ, RZ, R27 ;  /* 0x000000ffff1d7224 */ /* 0x000fe200078e001b */
[----:B------:R-:W-:Y:S01]  /*5950*/  MOV R138, R20 ;  /* 0x00000014008a7202 */ /* 0x000fe20000000f00 */
[----:B------:R-:W-:Y:S01]  /*5960*/  IMAD.MOV.U32 R136, RZ, RZ, R24 ;  /* 0x000000ffff887224 */ /* 0x000fe200078e0018 */
[----:B------:R-:W-:Y:S01]  /*5970*/  MOV R137, R25 ;  /* 0x0000001900897202 */ /* 0x000fe20000000f00 */
[----:B------:R-:W-:Y:S01]  /*5980*/  IMAD.MOV.U32 R139, RZ, RZ, R119 ;  /* 0x000000ffff8b7224 */ /* 0x000fe200078e0077 */
[----:B------:R-:W1:Y:S01]  /*5990*/  LDSM.16.MT88.4 R24, [R225+0x7900] ;  /* 0x00790000e118783b */ /* 0x000e620000004200 */
[----:B------:R-:W-:Y:S01]  /*59a0*/  MOV R146, R98 ;  /* 0x0000006200927202 */ /* 0x000fe20000000f00 */
[----:B------:R-:W-:Y:S01]  /*59b0*/  IMAD.MOV.U32 R147, RZ, RZ, R99 ;  /* 0x000000ffff937224 */ /* 0x000fe200078e0063 */
[C---:B------:R-:W-:Y:S01]  /*59c0*/  HMMA.16816.F32.BF16 R116, R4.reuse, R18, R124 ;  /* 0x000000120474723c */ /* 0x040fe2000004187c */
[----:B------:R-:W3:Y:S02]  /*59d0*/  LDSM.16.MT88.4 R16, [R229+0x7900] ;  /* 0x00790000e510783b */ /* 0x000ee40000004200 */
[----:B------:R-:W-:Y:S01]  /*59e0*/  IMAD.MOV.U32 R145, RZ, RZ, R146 ;  /* 0x000000ffff917224 */ /* 0x000fe200078e0092 */
[----:B------:R-:W-:Y:S01]  /*59f0*/  MOV R146, R147 ;  /* 0x0000009300927202 */ /* 0x000fe20000000f00 */
[----:B------:R-:W-:Y:S01]  /*5a00*/  IMAD.MOV.U32 R147, RZ, RZ, R30 ;  /* 0x000000ffff937224 */ /* 0x000fe200078e001e */
[----:B------:R-:W-:Y:S01]  /*5a10*/  LDSM.16.MT88.4 R20, [R226+0x7900] ;  /* 0x00790000e214783b */ /* 0x000fe20000004200 */
[----:B------:R-:W-:Y:S01]  /*5a20*/  IMAD.MOV.U32 R30, RZ, RZ, R31 ;  /* 0x000000ffff1e7224 */ /* 0x000fe200078e001f */
[----:B------:R-:W-:Y:S01]  /*5a30*/  MOV R31, R28 ;  /* 0x0000001c001f7202 */ /* 0x000fe20000000f00 */
[----:B------:R-:W-:Y:S01]  /*5a40*/  IMAD.MOV.U32 R28, RZ, RZ, R29 ;  /* 0x000000ffff1c7224 */ /* 0x000fe200078e001d */
[----:B--2---:R-:W-:Y:S01]  /*5a50*/  HMMA.16816.F32.BF16 R96, R4, R8, R104 ;  /* 0x000000080460723c */ /* 0x004fe20000041868 */
[----:B------:R-:W-:Y:S01]  /*5a60*/  IMAD.MOV.U32 R29, RZ, RZ, R136 ;  /* 0x000000ffff1d7224 */ /* 0x000fe200078e0088 */
[----:B------:R-:W-:Y:S01]  /*5a70*/  MOV R136, R137 ;  /* 0x0000008900887202 */ /* 0x000fe20000000f00 */
[----:B------:R-:W-:-:S02]  /*5a80*/  IMAD.MOV.U32 R137, RZ, RZ, R138 ;  /* 0x000000ffff897224 */ /* 0x000fc400078e008a */
[----:B------:R-:W-:Y:S01]  /*5a90*/  IMAD.MOV.U32 R138, RZ, RZ, R139 ;  /* 0x000000ffff8a7224 */ /* 0x000fe200078e008b */
[----:B------:R-:W-:Y:S01]  /*5aa0*/  MOV R139, R135 ;  /* 0x00000087008b7202 */ /* 0x000fe20000000f00 */
[----:B------:R-:W-:Y:S01]  /*5ab0*/  IMAD.MOV.U32 R135, RZ, RZ, R120 ;  /* 0x000000ffff877224 */ /* 0x000fe200078e0078 */
[----:B------:R-:W-:Y:S01]  /*5ac0*/  HMMA.16816.F32.BF16 R84, R4, R10, R84 ;  /* 0x0000000a0454723c */ /* 0x000fe20000041854 */
[----:B------:R-:W-:Y:S01]  /*5ad0*/  IMAD.MOV.U32 R120, RZ, RZ, R121 ;  /* 0x000000ffff787224 */ /* 0x000fe200078e0079 */
[----:B------:R-:W-:Y:S01]  /*5ae0*/  MOV R121, R112 ;  /* 0x0000007000797202 */ /* 0x000fe20000000f00 */
[----:B------:R-:W-:Y:S01]  /*5af0*/  IMAD.MOV.U32 R112, RZ, RZ, R113 ;  /* 0x000000ffff707224 */ /* 0x000fe200078e0071 */
[----:B------:R-:W2:Y:S01]  /*5b00*/  LDSM.16.MT88.4 R8, [R228+0x7900] ;  /* 0x00790000e408783b */ /* 0x000ea20000004200 */
[----:B------:R-:W-:Y:S01]  /*5b10*/  MOV R113, R114 ;  /* 0x0000007200717202 */ /* 0x000fe20000000f00 */
[----:B------:R-:W-:Y:S01]  /*5b20*/  IMAD.MOV.U32 R114, RZ, RZ, R115 ;  /* 0x000000ffff727224 */ /* 0x000fe200078e0073 */
[----:B------:R-:W-:-:S02]  /*5b30*/  MOV R115, R102 ;  /* 0x0000006600737202 */ /* 0x000fc40000000f00 */
[----:B------:R4:W-:Y:S01]  /*5b40*/  MUFU.EX2 R102, R0 ;  /* 0x0000000000667308 */ /* 0x0009e20000000800 */
[C---:B-1----:R-:W-:Y:S01]  /*5b50*/  HMMA.16816.F32.BF16 R76, R4.reuse, R24, R76 ;  /* 0x00000018044c723c */ /* 0x042fe2000004184c */
[----:B----4-:R-:W-:Y:S02]  /*5b60*/  FFMA.FTZ R0, R145, c[0x0][0x2d0], -R12 ;  /* 0x0000b40091007a23 */ /* 0x010fe4000001080c */
        /* <DEDUP_REMOVED lines=15> */
[----:B---3--:R-:W-:Y:S01]  /*5c60*/  HMMA.16816.F32.BF16 R64, R4, R16, R64 ;  /* 0x000000100440723c */ /* 0x008fe20000041840 */
[----:B------:R1:W3:Y:S01]  /*5c70*/  MUFU.EX2 R154, R0 ;  /* 0x00000000009a7308 */ /* 0x0002e20000000800 */
[----:B------:R-:W-:Y:S01]  /*5c80*/  IMAD.MOV.U32 R124, RZ, RZ, R28 ;  /* 0x000000ffff7c7224 */ /* 0x000fe200078e001c */
[----:B------:R-:W-:Y:S01]  /*5c90*/  MOV R28, R29 ;  /* 0x0000001d001c7202 */ /* 0x000fe20000000f00 */
[----:B------:R-:W-:-:S04]  /*5ca0*/  IMAD.MOV.U32 R29, RZ, RZ, R152 ;  /* 0x000000ffff1d7224 */ /* 0x000fc800078e0098 */
[C---:B--2---:R-:W-:Y:S08]  /*5cb0*/  HMMA.16816.F32.BF16 R36, R4.reuse, R8, R36 ;  /* 0x000000080424723c */ /* 0x044ff00000041824 */
[C---:B------:R-:W-:Y:S01]  /*5cc0*/  HMMA.16816.F32.BF16 R32, R4.reuse, R10, R32 ;  /* 0x0000000a0420723c */ /* 0x040fe20000041820 */
[--C-:B-1----:R-:W-:Y:S01]  /*5cd0*/  FFMA.FTZ R0, R114, c[0x0][0x2d0], -R12.reuse ;  /* 0x0000b40072007a23 */ /* 0x102fe2000001080c */
[----:B------:R-:W-:Y:S01]  /*5ce0*/  MOV R114, R115 ;  /* 0x0000007300727202 */ /* 0x000fe20000000f00 */
[----:B------:R-:W-:Y:S01]  /*5cf0*/  IMAD.MOV.U32 R115, RZ, RZ, R103 ;  /* 0x000000ffff737224 */ /* 0x000fe200078e0067 */
[----:B------:R-:W-:Y:S01]  /*5d00*/  MOV R103, R155 ;  /* 0x0000009b00677202 */ /* 0x000fe20000000f00 */
[----:B------:R-:W1:Y:S01]  /*5d10*/  LDSM.16.MT88.4 R8, [R226+0x2100] ;  /* 0x00210000e208783b */ /* 0x000e620000004200 */
[----:B------:R2:W-:Y:S02]  /*5d20*/  MUFU.EX2 R155, R0 ;  /* 0x00000000009b7308 */ /* 0x0005e40000000800 */
[C---:B------:R-:W-:Y:S01]  /*5d30*/  HMMA.16816.F32.BF16 R44, R4.reuse, R18, R44 ;  /* 0x00000012042c723c */ /* 0x040fe2000004182c */
[----:B------:R-:W4:Y:S07]  /*5d40*/  LDSM.16.MT88.4 R16, [R225+0x2100] ;  /* 0x00210000e110783b */ /* 0x000f2e0000004200 */
[----:B------:R-:W-:Y:S01]  /*5d50*/  HMMA.16816.F32.BF16 R140, R4, R26, R140 ;  /* 0x0000001a048c723c */ /* 0x000fe2000004188c */
[----:B------:R-:W-:Y:S01]  /*5d60*/  LDSM.16.MT88.4 R24, [R225+0x8100] ;  /* 0x00810000e118783b */ /* 0x000fe20000004200 */
[----:B--2---:R-:W-:-:S02]  /*5d70*/  FFMA.FTZ R0, R145, c[0x0][0x2d0], -R12 ;  /* 0x0000b40091007a23 */ /* 0x004fc4000001080c */
        /* <DEDUP_REMOVED lines=12> */
[----:B------:R2:W5:Y:S01]  /*5e40*/  MUFU.EX2 R165, R0 ;  /* 0x0000000000a57308 */ /* 0x0005620000000800 */
[----:B------:R-:W-:Y:S01]  /*5e50*/  MOV R146, R153 ;  /* 0x0000009900927202 */ /* 0x000fe20000000f00 */
[C---:B------:R-:W-:Y:S01]  /*5e60*/  HMMA.16816.F32.BF16 R72, R4.reuse, R20, R72 ;  /* 0x000000140448723c */ /* 0x040fe20000041848 */
        /* <DEDUP_REMOVED lines=9> */
[----:B------:R-:W1:Y:S01]  /*5f00*/  LDSM.16.MT88.4 R20, [R229+0x2100] ;  /* 0x00210000e514783b */ /* 0x000e620000004200 */
[----:B--2---:R-:W-:Y:S01]  /*5f10*/  FFMA.FTZ R0, R178, c[0x0][0x2d0], -R2 ;  /* 0x0000b400b2007a23 */ /* 0x004fe20000010802 */
[----:B------:R-:W-:Y:S01]  /*5f20*/  MOV R178, R114 ;  /* 0x0000007200b27202 */ /* 0x000fe20000000f00 */
[----:B------:R-:W-:Y:S01]  /*5f30*/  IMAD.MOV.U32 R114, RZ, RZ, R115 ;  /* 0x000000ffff727224 */ /* 0x000fe200078e0073 */
[----:B------:R-:W-:-:S02]  /*5f40*/  MOV R115, R103 ;  /* 0x0000006700737202 */ /* 0x000fc40000000f00 */
[----:B------:R2:W-:Y:S01]  /*5f50*/  MUFU.EX2 R103, R0 ;  /* 0x0000000000677308 */ /* 0x0005e20000000800 */
[----:B---3--:R-:W-:Y:S02]  /*5f60*/  F2FP.BF16.PACK_AB R4, R154, R102 ;  /* 0x000000669a04723e */ /* 0x008fe400000010ff */
[----:B-----5:R-:W-:Y:S01]  /*5f70*/  F2FP.BF16.PACK_AB R6, R165, R155 ;  /* 0x0000009ba506723e */ /* 0x020fe200000010ff */
[----:B--2---:R-:W-:Y:S02]  /*5f80*/  FFMA.FTZ R0, R177, c[0x0][0x2d0], -R2 ;  /* 0x0000b400b1007a23 */ /* 0x004fe40000010802 */
[----:B------:R-:W-:Y:S02]  /*5f90*/  IMAD.MOV.U32 R177, RZ, RZ, R145 ;  /* 0x000000ffffb17224 */ /* 0x000fe400078e0091 */
[----:B------:R2:W3:Y:S01]  /*5fa0*/  MUFU.EX2 R152, R0 ;  /* 0x0000000000987308 */ /* 0x0004e20000000800 */
[----:B------:R-:W-:Y:S01]  /*5fb0*/  IMAD.MOV.U32 R145, RZ, RZ, R138 ;  /* 0x000000ffff917224 */ /* 0x000fe200078e008a */
[----:B------:R-:W-:Y:S01]  /*5fc0*/  MOV R138, R112 ;  /* 0x00000070008a7202 */ /* 0x000fe20000000f00 */
[----:B--2---:R-:W-:Y:S01]  /*5fd0*/  FFMA.FTZ R0, R176, c[0x0][0x2d0], -R2 ;  /* 0x0000b400b0007a23 */ /* 0x004fe20000010802 */
[----:B---3--:R-:W-:-:S02]  /*5fe0*/  F2FP.BF16.PACK_AB R5, R152, R103 ;  /* 0x000000679805723e */ /* 0x008fc400000010ff */
[----:B------:R-:W-:Y:S02]  /*5ff0*/  MOV R176, R31 ;  /* 0x0000001f00b07202 */ /* 0x000fe40000000f00 */
[----:B------:R2:W-:Y:S02]  /*6000*/  MUFU.EX2 R153, R0 ;  /* 0x0000000000997308 */ /* 0x0005e40000000800 */
[----:B--2---:R-:W-:Y:S02]  /*6010*/  FFMA.FTZ R0, R179, c[0x0][0x2d0], -R2 ;  /* 0x0000b400b3007a23 */ /* 0x004fe40000010802 */
[----:B------:R-:W-:-:S04]  /*6020*/  IMAD.MOV.U32 R179, RZ, RZ, R114 ;  /* 0x000000ffffb37224 */ /* 0x000fc800078e0072 */
[----:B------:R-:W2:Y:S02]  /*6030*/  MUFU.EX2 R164, R0 ;  /* 0x0000000000a47308 */ /* 0x000ea40000000800 */
[----:B--2---:R-:W-:Y:S01]  /*6040*/  F2FP.BF16.PACK_AB R7, R164, R153 ;  /* 0x00000099a407723e */ /* 0x004fe200000010ff */
[----:B------:R-:W-:-:S04]  /*6050*/  IMAD.MOV.U32 R0, RZ, RZ, R115 ;  /* 0x000000ffff007224 */ /* 0x000fc800078e0073 */
[----:B------:R-:W-:Y:S02]  /*6060*/  FFMA.FTZ R0, R0, c[0x0][0x2d0], -R12 ;  /* 0x0000b40000007a23 */ /* 0x000fe4000001080c */
[C---:B-1----:R-:W-:Y:S08]  /*6070*/  HMMA.16816.F32.BF16 R112, R4.reuse, R8, R52 ;  /* 0x000000080470723c */ /* 0x042ff00000041834 */
[C---:B------:R-:W-:Y:S01]  /*6080*/  HMMA.16816.F32.BF16 R52, R4.reuse, R10, R48 ;  /* 0x0000000a0434723c */ /* 0x040fe20000041830 */
[----:B------:R-:W1:Y:S07]  /*6090*/  LDSM.16.MT88.4 R8, [R225+0x5100] ;  /* 0x00510000e108783b */ /* 0x000e6e0000004200 */
[C---:B----4-:R-:W-:Y:S08]  /*60a0*/  HMMA.16816.F32.BF16 R104, R4.reuse, R16, R60 ;  /* 0x000000100468723c */ /* 0x050ff0000004183c */
[C---:B------:R-:W-:Y:S01]  /*60b0*/  HMMA.16816.F32.BF16 R60, R4.reuse, R18, R56 ;  /* 0x00000012043c723c */ /* 0x040fe20000041838 */
[----:B------:R-:W2:Y:S07]  /*60c0*/  LDSM.16.MT88.4 R16, [R228+0x2100] ;  /* 0x00210000e410783b */ /* 0x000eae0000004200 */
[C---:B------:R-:W-:Y:S07]  /*60d0*/  HMMA.16816.F32.BF16 R48, R4.reuse, R22, R172 ;  /* 0x000000160430723c */ /* 0x040fee00000418ac */
[----:B------:R-:W-:Y:S01]  /*60e0*/  MOV R172, R136 ;  /* 0x0000008800ac7202 */ /* 0x000fe20000000f00 */
[----:B------:R-:W-:Y:S01]  /*60f0*/  IMAD.MOV.U32 R173, RZ, RZ, R137 ;  /* 0x000000ffffad7224 */ /* 0x000fe200078e0089 */
[----:B------:R-:W-:Y:S01]  /*6100*/  MOV R174, R138 ;  /* 0x0000008a00ae7202 */ /* 0x000fe20000000f00 */
[----:B------:R-:W-:Y:S01]  /*6110*/  IMAD.MOV.U32 R175, RZ, RZ, R139 ;  /* 0x000000ffffaf7224 */ /* 0x000fe200078e008b */
[----:B------:R-:W-:Y:S01]  /*6120*/  HMMA.16816.F32.BF16 R40, R4, R20, R40 ;  /* 0x000000140428723c */ /* 0x000fe20000041828 */
[----:B------:R-:W-:Y:S01]  /*6130*/  MOV R22, R144 ;  /* 0x0000009000167202 */ /* 0x000fe20000000f00 */
[----:B------:R-:W-:-:S05]  /*6140*/  IMAD.MOV.U32 R23, RZ, RZ, R145 ;  /* 0x000000ffff177224 */ /* 0x000fca00078e0091 */
[----:B------:R-:W-:Y:S01]  /*6150*/  MOV R20, R28 ;  /* 0x0000001c00147202 */ /* 0x000fe20000000f00 */
[C---:B-1----:R-:W-:Y:S01]  /*6160*/  HMMA.16816.F32.BF16 R136, R4.reuse, R8, R108 ;  /* 0x000000080488723c */ /* 0x042fe2000004186c */
[----:B------:R-:W-:Y:S02]  /*6170*/  IMAD.MOV.U32 R21, RZ, RZ, R29 ;  /* 0x000000ffff157224 */ /* 0x000fe400078e001d */
[----:B------:R-:W1:Y:S04]  /*6180*/  LDSM.16.MT88.4 R28, [R226+0x5100] ;  /* 0x00510000e21c783b */ /* 0x000e680000004200 */
[----:B------:R-:W-:Y:S01]  /*6190*/  MOV R110, R146 ;  /* 0x00000092006e7202 */ /* 0x000fe20000000f00 */
[----:B------:R-:W-:Y:S01]  /*61a0*/  IMAD.MOV.U32 R111, RZ, RZ, R147 ;  /* 0x000000ffff6f7224 */ /* 0x000fe200078e0093 */
[----:B------:R-:W-:Y:S01]  /*61b0*/  MOV R108, R20 ;  /* 0x00000014006c7202 */ /* 0x000fe20000000f00 */
[----:B------:R-:W-:Y:S01]  /*61c0*/  HMMA.16816.F32.BF16 R144, R4, R10, R88 ;  /* 0x0000000a0490723c */ /* 0x000fe20000041858 */
[----:B------:R-:W3:Y:S01]  /*61d0*/  LDSM.16.MT88.4 R8, [R228+0x5100] ;  /* 0x00510000e408783b */ /* 0x000ee20000004200 */
[----:B------:R-:W-:-:S06]  /*61e0*/  IMAD.MOV.U32 R109, RZ, RZ, R21 ;  /* 0x000000ffff6d7224 */ /* 0x000fcc00078e0015 */
[C---:B--2---:R-:W-:Y:S08]  /*61f0*/  HMMA.16816.F32.BF16 R128, R4.reuse, R16, R128 ;  /* 0x000000100480723c */ /* 0x044ff00000041880 */
[C---:B------:R-:W-:Y:S01]  /*6200*/  HMMA.16816.F32.BF16 R56, R4.reuse, R18, R92 ;  /* 0x000000120438723c */ /* 0x040fe2000004185c */
[----:B------:R-:W2:Y:S07]  /*6210*/  LDSM.16.MT88.4 R16, [R229+0x5100] ;  /* 0x00510000e510783b */ /* 0x000eae0000004200 */
[C---:B------:R-:W-:Y:S08]  /*6220*/  HMMA.16816.F32.BF16 R76, R4.reuse, R24, R76 ;  /* 0x00000018044c723c */ /* 0x040ff0000004184c */
[C---:B------:R-:W-:Y:S07]  /*6230*/  HMMA.16816.F32.BF16 R24, R4.reuse, R26, R140 ;  /* 0x0000001a0418723c */ /* 0x040fee000004188c */
[----:B------:R-:W-:Y:S01]  /*6240*/  IMAD.MOV.U32 R143, RZ, RZ, R124 ;  /* 0x000000ffff8f7224 */ /* 0x000fe200078e007c */
[----:B-1----:R-:W-:Y:S01]  /*6250*/  HMMA.16816.F32.BF16 R80, R4, R28, R80 ;  /* 0x0000001c0450723c */ /* 0x002fe20000041850 */
[----:B------:R-:W-:Y:S01]  /*6260*/  IMAD.MOV.U32 R142, RZ, RZ, R3 ;  /* 0x000000ffff8e7224 */ /* 0x000fe200078e0003 */
[----:B------:R-:W-:Y:S01]  /*6270*/  MOV R141, R135 ;  /* 0x00000087008d7202 */ /* 0x000fe20000000f00 */
[----:B------:R-:W-:-:S05]  /*6280*/  IMAD.MOV.U32 R140, RZ, RZ, R134 ;  /* 0x000000ffff8c7224 */ /* 0x000fca00078e0086 */
[C---:B------:R-:W-:Y:S07]  /*6290*/  HMMA.16816.F32.BF16 R92, R4.reuse, R30, R148 ;  /* 0x0000001e045c723c */ /* 0x040fee0000041894 */
[----:B------:R-:W-:Y:S01]  /*62a0*/  IMAD.MOV.U32 R149, RZ, RZ, R173 ;  /* 0x000000ffff957224 */ /* 0x000fe200078e00ad */
[----:B---3--:R-:W-:Y:S01]  /*62b0*/  HMMA.16816.F32.BF16 R28, R4, R8, R96 ;  /* 0x00000008041c723c */ /* 0x008fe20000041860 */
[----:B------:R-:W-:Y:S01]  /*62c0*/  MOV R150, R174 ;  /* 0x000000ae00967202 */ /* 0x000fe20000000f00 */
[----:B------:R-:W-:Y:S01]  /*62d0*/  IMAD.MOV.U32 R151, RZ, RZ, R175 ;  /* 0x000000ffff977224 */ /* 0x000fe200078e00af */
[----:B------:R-:W-:-:S02]  /*62e0*/  MOV R148, R110 ;  /* 0x0000006e00947202 */ /* 0x000fc40000000f00 */
[----:B------:R-:W-:Y:S02]  /*62f0*/  MOV R110, R179 ;  /* 0x000000b3006e7202 */ /* 0x000fe40000000f00 */
[----:B------:R-:W-:Y:S01]  /*6300*/  MOV R98, R177 ;  /* 0x000000b100627202 */ /* 0x000fe20000000f00 */
[----:B------:R-:W-:Y:S01]  /*6310*/  HMMA.16816.F32.BF16 R84, R4, R10, R84 ;  /* 0x0000000a0454723c */ /* 0x000fe20000041854 */
[----:B------:R-:W1:Y:S01]  /*6320*/  LDSM.16.MT88.4 R8, [R228+0x8100] ;  /* 0x00810000e408783b */ /* 0x000e620000004200 */
[----:B------:R-:W-:-:S06]  /*6330*/  IMAD.MOV.U32 R99, RZ, RZ, R178 ;  /* 0x000000ffff637224 */ /* 0x000fcc00078e00b2 */
[C---:B--2---:R-:W-:Y:S07]  /*6340*/  HMMA.16816.F32.BF16 R88, R4.reuse, R18, R116 ;  /* 0x000000120458723c */ /* 0x044fee0000041874 */
[----:B------:R-:W-:Y:S01]  /*6350*/  MOV R118, R22 ;  /* 0x0000001600767202 */ /* 0x000fe20000000f00 */
[----:B------:R-:W-:Y:S01]  /*6360*/  IMAD.MOV.U32 R117, RZ, RZ, R23 ;  /* 0x000000ffff757224 */ /* 0x000fe200078e0017 */
[----:B------:R-:W-:Y:S01]  /*6370*/  HMMA.16816.F32.BF16 R168, R4, R16, R168 ;  /* 0x0000001004a8723c */ /* 0x000fe200000418a8 */
[----:B------:R-:W2:Y:S01]  /*6380*/  LDSM.16.MT88.4 R20, [R226+0x8100] ;  /* 0x00810000e214783b */ /* 0x000ea20000004200 */
[----:B------:R-:W-:Y:S01]  /*6390*/  MOV R116, R172 ;  /* 0x000000ac00747202 */ /* 0x000fe20000000f00 */
[----:B------:R-:W-:-:S02]  /*63a0*/  IMAD.MOV.U32 R119, RZ, RZ, R111 ;  /* 0x000000ffff777224 */ /* 0x000fc400078e006f */
[----:B------:R-:W3:Y:S01]  /*63b0*/  LDSM.16.MT88.4 R16, [R229+0x8100] ;  /* 0x00810000e510783b */ /* 0x000ee20000004200 */
[----:B------:R-:W-:Y:S02]  /*63c0*/  IMAD.MOV.U32 R111, RZ, RZ, R176 ;  /* 0x000000ffff6f7224 */ /* 0x000fe400078e00b0 */
[----:B------:R-:W-:Y:S01]  /*63d0*/  IMAD.MOV.U32 R97, RZ, RZ, R118 ;  /* 0x000000ffff617224 */ /* 0x000fe200078e0076 */
[C---:B-1----:R-:W-:Y:S01]  /*63e0*/  HMMA.16816.F32.BF16 R32, R4.reuse, R10, R32 ;  /* 0x0000000a0420723c */ /* 0x042fe20000041820 */
[----:B------:R1:W-:Y:S07]  /*63f0*/  MUFU.EX2 R10, R0 ;  /* 0x00000000000a7308 */ /* 0x0003ee0000000800 */
[----:B------:R-:W-:Y:S01]  /*6400*/  HMMA.16816.F32.BF16 R36, R4, R8, R36 ;  /* 0x000000080424723c */ /* 0x000fe20000041824 */
[----:B-1----:R-:W-:-:S07]  /*6410*/  FFMA.FTZ R0, R98, c[0x0][0x2d0], -R12 ;  /* 0x0000b40062007a23 */ /* 0x002fce000001080c */
[C---:B--2---:R-:W-:Y:S01]  /*6420*/  HMMA.16816.F32.BF16 R172, R4.reuse, R20, R72 ;  /* 0x0000001404ac723c */ /* 0x044fe20000041848 */
[----:B------:R-:W-:Y:S01]  /*6430*/  MOV R98, R117 ;  /* 0x0000007500627202 */ /* 0x000fe20000000f00 */
[----:B------:R1:W2:Y:S05]  /*6440*/  MUFU.EX2 R9, R0 ;  /* 0x0000000000097308 */ /* 0x0002aa0000000800 */
[----:B------:R-:W-:Y:S01]  /*6450*/  IMAD.MOV.U32 R72, RZ, RZ, R126 ;  /* 0x000000ffff487224 */ /* 0x000fe200078e007e */
[----:B------:R-:W-:Y:S01]  /*6460*/  HMMA.16816.F32.BF16 R20, R4, R22, R68 ;  /* 0x000000160414723c */ /* 0x000fe20000041844 */
[----:B------:R-:W-:Y:S01]  /*6470*/  MOV R73, R127 ;  /* 0x0000007f00497202 */ /* 0x000fe20000000f00 */
[----:B------:R-:W-:Y:S01]  /*6480*/  IMAD.MOV.U32 R74, RZ, RZ, R132 ;  /* 0x000000ffff4a7224 */ /* 0x000fe200078e0084 */
[----:B------:R-:W-:-:S02]  /*6490*/  MOV R75, R133 ;  /* 0x00000085004b7202 */ /* 0x000fc40000000f00 */
[----:B------:R-:W-:Y:S02]  /*64a0*/  LDSM.16.MT88.4 R132, [R228+0x2900] ;  /* 0x00290000e484783b */ /* 0x000fe40000004200 */
[----:B------:R-:W-:Y:S01]  /*64b0*/  MOV R71, R125 ;  /* 0x0000007d00477202 */ /* 0x000fe20000000f00 */
[C---:B---3--:R-:W-:Y:S01]  /*64c0*/  HMMA.16816.F32.BF16 R176, R4.reuse, R16, R64 ;  /* 0x0000001004b0723c */ /* 0x048fe20000041840 */
[----:B------:R-:W3:Y:S01]  /*64d0*/  LDSM.16.MT88.4 R124, [R229+0x2900] ;  /* 0x00290000e57c783b */ /* 0x000ee20000004200 */
[----:B-1----:R-:W-:Y:S01]  /*64e0*/  FFMA.FTZ R0, R99, c[0x0][0x2d0], -R12 ;  /* 0x0000b40063007a23 */ /* 0x002fe2000001080c */
[----:B------:R-:W-:Y:S02]  /*64f0*/  MOV R99, R148 ;  /* 0x0000009400637202 */ /* 0x000fe40000000f00 */
[----:B------:R-:W-:Y:S01]  /*6500*/  LDSM.16.MT88.4 R64, [R228+0x5900] ;  /* 0x00590000e440783b */ /* 0x000fe20000004200 */
[----:B--2---:R-:W-:Y:S01]  /*6510*/  F2FP.BF16.PACK_AB R96, R9, R10 ;  /* 0x0000000a0960723e */ /* 0x004fe200000010ff */
[----:B------:R1:W-:Y:S01]  /*6520*/  MUFU.EX2 R8, R0 ;  /* 0x0000000000087308 */ /* 0x0003e20000000800 */
[----:B------:R-:W-:Y:S01]  /*6530*/  HMMA.16816.F32.BF16 R44, R4, R18, R44 ;  /* 0x00000012042c723c */ /* 0x000fe2000004182c */
[----:B------:R-:W-:Y:S01]  /*6540*/  MOV R148, R111 ;  /* 0x0000006f00947202 */ /* 0x000fe20000000f00 */
[----:B------:R-:W-:Y:S01]  /*6550*/  IMAD.MOV.U32 R16, RZ, RZ, R121 ;  /* 0x000000ffff107224 */ /* 0x000fe200078e0079 */
[----:B------:R-:W-:-:S04]  /*6560*/  MOV R17, R120 ;  /* 0x0000007800117202 */ /* 0x000fc80000000f00 */
[----:B------:R-:W-:Y:S01]  /*6570*/  MOV R19, R122 ;  /* 0x0000007a00137202 */ /* 0x000fe20000000f00 */
[----:B------:R-:W-:Y:S02]  /*6580*/  IMAD.MOV.U32 R18, RZ, RZ, R123 ;  /* 0x000000ffff127224 */ /* 0x000fe400078e007b */
[----:B-1----:R-:W-:Y:S01]  /*6590*/  FFMA.FTZ R0, R116, c[0x0][0x2d0], -R12 ;  /* 0x0000b40074007a23 */ /* 0x002fe2000001080c */
[----:B------:R-:W-:-:S03]  /*65a0*/  MOV R12, R141 ;  /* 0x0000008d000c7202 */ /* 0x000fc60000000f00 */
[----:B------:R1:W-:Y:S02]  /*65b0*/  MUFU.EX2 R7, R0 ;  /* 0x0000000000077308 */ /* 0x0003e40000000800 */
[--C-:B-1----:R-:W-:Y:S02]  /*65c0*/  FFMA.FTZ R0, R119, c[0x0][0x2d0], -R2.reuse ;  /* 0x0000b40077007a23 */ /* 0x102fe40000010802 */
[----:B------:R-:W1:Y:S04]  /*65d0*/  LDSM.16.MT88.4 R116, [R226+0x2900] ;  /* 0x00290000e274783b */ /* 0x000e680000004200 */
[----:B------:R2:W-:Y:S02]  /*65e0*/  MUFU.EX2 R6, R0 ;  /* 0x0000000000067308 */ /* 0x0005e40000000800 */
[----:B--2---:R-:W-:-:S02]  /*65f0*/  FFMA.FTZ R0, R149, c[0x0][0x2d0], -R2 ;  /* 0x0000b40095007a23 */ /* 0x004fc40000010802 */
[----:B------:R-:W-:-:S04]  /*6600*/  IMAD.MOV.U32 R149, RZ, RZ, R110 ;  /* 0x000000ffff957224 */ /* 0x000fc800078e006e */
[----:B------:R2:W4:Y:S02]  /*6610*/  MUFU.EX2 R5, R0 ;  /* 0x0000000000057308 */ /* 0x0005240000000800 */
[--C-:B--2---:R-:W-:Y:S01]  /*6620*/  FFMA.FTZ R0, R150, c[0x0][0x2d0], -R2.reuse ;  /* 0x0000b40096007a23 */ /* 0x104fe20000010802 */
[----:B------:R-:W-:Y:S01]  /*6630*/  MOV R150, R109 ;  /* 0x0000006d00967202 */ /* 0x000fe20000000f00 */
[----:B------:R-:W-:-:S04]  /*6640*/  FFMA.FTZ R2, R151, c[0x0][0x2d0], -R2 ;  /* 0x0000b40097027a23 */ /* 0x000fc80000010802 */
[----:B------:R2:W-:Y:S01]  /*6650*/  MUFU.EX2 R4, R0 ;  /* 0x0000000000047308 */ /* 0x0005e20000000800 */
[----:B------:R-:W-:Y:S02]  /*6660*/  IMAD.MOV.U32 R151, RZ, RZ, R108 ;  /* 0x000000ffff977224 */ /* 0x000fe400078e006c */
[----:B------:R-:W-:Y:S05]  /*6670*/  LDSM.16.MT88.4 R108, [R225+0x2900] ;  /* 0x00290000e16c783b */ /* 0x000fea0000004200 */
[----:B------:R5:W1:Y:S01]  /*6680*/  MUFU.EX2 R3, R2 ;  /* 0x0000000200037308 */ /* 0x000a620000000800 */
[----:B--2---:R-:W-:Y:S01]  /*6690*/  FADD.FTZ R0, R15, R14 ;  /* 0x0000000e0f007221 */ /* 0x004fe20000010000 */
[----:B------:R-:W-:Y:S01]  /*66a0*/  MOV R15, R75 ;  /* 0x0000004b000f7202 */ /* 0x000fe20000000f00 */
[----:B------:R-:W-:-:S02]  /*66b0*/  IMAD.MOV.U32 R14, RZ, RZ, R140 ;  /* 0x000000ffff0e7224 */ /* 0x000fc400078e008c */
[----:B------:R-:W-:Y:S02]  /*66c0*/  FADD.FTZ R11, R13, R0 ;  /* 0x000000000d0b7221 */ /* 0x000fe40000010000 */
[----:B------:R-:W-:Y:S02]  /*66d0*/  IMAD.MOV.U32 R0, RZ, RZ, R72 ;  /* 0x000000ffff007224 */ /* 0x000fe400078e0048 */
[----:B-----5:R-:W-:Y:S01]  /*66e0*/  FADD.FTZ R2, R98, R97 ;  /* 0x0000006162027221 */ /* 0x020fe20000010000 */
[----:B----4-:R-:W-:Y:S01]  /*66f0*/  F2FP.BF16.PACK_AB R97, R5, R6 ;  /* 0x000000060561723e */ /* 0x010fe200000010ff */
[----:B------:R-:W-:Y:S01]  /*6700*/  IMAD.MOV.U32 R13, RZ, RZ, R74 ;  /* 0x000000ffff0d7224 */ /* 0x000fe200078e004a */
[----:B------:R-:W-:Y:S01]  /*6710*/  F2FP.BF16.PACK_AB R98, R7, R8 ;  /* 0x000000080762723e */ /* 0x000fe200000010ff */
[----:B------:R-:W-:Y:S01]  /*6720*/  FADD.FTZ R2, R99, R2 ;  /* 0x0000000263027221 */ /* 0x000fe20000010000 */
[----:B-1----:R-:W-:-:S03]  /*6730*/  F2FP.BF16.PACK_AB R99, R3, R4 ;  /* 0x000000040363723e */ /* 0x002fc600000010ff */
[----:B------:R-:W-:-:S04]  /*6740*/  FADD.FTZ R0, R0, R2 ;  /* 0x0000000200007221 */ /* 0x000fc80000010000 */
[C---:B---3--:R-:W-:Y:S07]  /*6750*/  HMMA.16816.F32.BF16 R120, R96.reuse, R124, R40 ;  /* 0x0000007c6078723c */ /* 0x048fee0000041828 */
[----:B------:R-:W-:Y:S01]  /*6760*/  MOV R40, R143 ;  /* 0x0000008f00287202 */ /* 0x000fe20000000f00 */
[----:B------:R-:W-:Y:S01]  /*6770*/  HMMA.16816.F32.BF16 R124, R96, R126, R48 ;  /* 0x0000007e607c723c */ /* 0x000fe20000041830 */
[----:B------:R-:W-:Y:S01]  /*6780*/  IMAD.MOV.U32 R41, RZ, RZ, R142 ;  /* 0x000000ffff297224 */ /* 0x000fe200078e008e */
[----:B------:R-:W-:Y:S01]  /*6790*/  MOV R42, R73 ;  /* 0x00000049002a7202 */ /* 0x000fe20000000f00 */
[----:B------:R-:W1:Y:S01]  /*67a0*/  LDSM.16.MT88.4 R140, [R225+0x5900] ;  /* 0x00590000e18c783b */ /* 0x000e620000004200 */
[----:B------:R-:W-:-:S03]  /*67b0*/  MOV R43, R71 ;  /* 0x00000047002b7202 */ /* 0x000fc60000000f00 */
[----:B------:R-:W-:Y:S01]  /*67c0*/  IMAD.MOV.U32 R48, RZ, RZ, R148 ;  /* 0x000000ffff307224 */ /* 0x000fe200078e0094 */
[----:B------:R-:W-:Y:S01]  /*67d0*/  MOV R49, R149 ;  /* 0x0000009500317202 */ /* 0x000fe20000000f00 */
[----:B------:R-:W-:Y:S01]  /*67e0*/  IMAD.MOV.U32 R50, RZ, RZ, R150 ;  /* 0x000000ffff327224 */ /* 0x000fe200078e0096 */
[----:B------:R-:W-:Y:S01]  /*67f0*/  MOV R51, R151 ;  /* 0x0000009700337202 */ /* 0x000fe20000000f00 */
[----:B------:R-:W-:Y:S01]  /*6800*/  FADD.FTZ R2, R48, R11 ;  /* 0x0000000b30027221 */ /* 0x000fe20000010000 */
[C---:B------:R-:W-:Y:S01]  /*6810*/  HMMA.16816.F32.BF16 R128, R96.reuse, R132, R128 ;  /* 0x000000846080723c */ /* 0x040fe20000041880 */
[----:B------:R-:W-:Y:S01]  /*6820*/  FADD.FTZ R0, R49, R0 ;  /* 0x0000000031007221 */ /* 0x000fe20000010000 */
[----:B------:R-:W2:Y:S01]  /*6830*/  LDSM.16.MT88.4 R148, [R226+0x5900] ;  /* 0x00590000e294783b */ /* 0x000ea20000004200 */
[----:B------:R-:W-:Y:S02]  /*6840*/  FADD.FTZ R2, R50, R2 ;  /* 0x0000000232027221 */ /* 0x000fe40000010000 */
[----:B------:R-:W-:Y:S01]  /*6850*/  FADD.FTZ R0, R13, R0 ;  /* 0x000000000d007221 */ /* 0x000fe20000010000 */
[----:B------:R-:W-:Y:S01]  /*6860*/  LDSM.16.MT88.4 R72, [R225+0x8900] ;  /* 0x00890000e148783b */ /* 0x000fe20000004200 */
[----:B------:R-:W-:Y:S01]  /*6870*/  FADD.FTZ R2, R15, R2 ;  /* 0x000000020f027221 */ /* 0x000fe20000010000 */
[----:B------:R-:W-:Y:S01]  /*6880*/  HMMA.16816.F32.BF16 R132, R96, R134, R56 ;  /* 0x000000866084723c */ /* 0x000fe20000041838 */
[----:B------:R-:W-:Y:S01]  /*6890*/  FADD.FTZ R0, R14, R0 ;  /* 0x000000000e007221 */ /* 0x000fe20000010000 */
[----:B------:R-:W3:Y:S01]  /*68a0*/  LDSM.16.MT88.4 R56, [R229+0x5900] ;  /* 0x00590000e538783b */ /* 0x000ee20000004200 */
[----:B------:R-:W-:-:S02]  /*68b0*/  FADD.FTZ R2, R12, R2 ;  /* 0x000000020c027221 */ /* 0x000fc40000010000 */
[----:B------:R-:W-:Y:S01]  /*68c0*/  FADD.FTZ R0, R51, R0 ;  /* 0x0000000033007221 */ /* 0x000fe20000010000 */
[----:B------:R-:W-:Y:S01]  /*68d0*/  LDSM.16.MT88.4 R12, [R228+0x8900] ;  /* 0x00890000e40c783b */ /* 0x000fe20000004200 */
[----:B------:R-:W-:Y:S01]  /*68e0*/  FADD.FTZ R2, R40, R2 ;  /* 0x0000000228027221 */ /* 0x000fe20000010000 */
[C---:B------:R-:W-:Y:S01]  /*68f0*/  HMMA.16816.F32.BF16 R112, R96.reuse, R116, R112 ;  /* 0x000000746070723c */ /* 0x040fe20000041870 */
[----:B------:R-:W-:Y:S02]  /*6900*/  FADD.FTZ R0, R41, R0 ;  /* 0x0000000029007221 */ /* 0x000fe40000010000 */
[----:B------:R-:W-:Y:S02]  /*6910*/  FADD.FTZ R2, R252, R2 ;  /* 0x00000002fc027221 */ /* 0x000fe40000010000 */
[----:B------:R-:W-:Y:S02]  /*6920*/  FADD.FTZ R0, R42, R0 ;  /* 0x000000002a007221 */ /* 0x000fe40000010000 */
[----:B------:R-:W-:Y:S01]  /*6930*/  FADD.FTZ R2, R43, R2 ;  /* 0x000000022b027221 */ /* 0x000fe20000010000 */
[----:B------:R-:W-:Y:S01]  /*6940*/  HMMA.16816.F32.BF16 R116, R96, R118, R52 ;  /* 0x000000766074723c */ /* 0x000fe20000041834 */
[----:B------:R-:W-:-:S02]  /*6950*/  FADD.FTZ R0, R18, R0 ;  /* 0x0000000012007221 */ /* 0x000fc40000010000 */
[----:B------:R-:W-:Y:S02]  /*6960*/  FADD.FTZ R2, R19, R2 ;  /* 0x0000000213027221 */ /* 0x000fe40000010000 */
[----:B------:R-:W-:Y:S02]  /*6970*/  FADD.FTZ R0, R16, R0 ;  /* 0x0000000010007221 */ /* 0x000fe40000010000 */
[----:B------:R-:W-:Y:S01]  /*6980*/  FADD.FTZ R2, R17, R2 ;  /* 0x0000000211027221 */ /* 0x000fe20000010000 */
[----:B-1----:R-:W-:Y:S01]  /*6990*/  HMMA.16816.F32.BF16 R136, R96, R140, R136 ;  /* 0x0000008c6088723c */ /* 0x002fe20000041888 */
[----:B------:R-:W-:Y:S02]  /*69a0*/  FADD.FTZ R0, R250, R0 ;  /* 0x00000000fa007221 */ /* 0x000fe40000010000 */
[----:B------:R-:W-:Y:S02]  /*69b0*/  FADD.FTZ R2, R167, R2 ;  /* 0x00000002a7027221 */ /* 0x000fe40000010000 */
[----:B------:R-:W-:-:S02]  /*69c0*/  FADD.FTZ R0, R183, R0 ;  /* 0x00000000b7007221 */ /* 0x000fc40000010000 */
[----:B------:R-:W-:Y:S01]  /*69d0*/  FADD.FTZ R2, R166, R2 ;  /* 0x00000002a6027221 */ /* 0x000fe20000010000 */
[C---:B------:R-:W-:Y:S01]  /*69e0*/  HMMA.16816.F32.BF16 R140, R96.reuse, R142, R144 ;  /* 0x0000008e608c723c */ /* 0x040fe20000041890 */
[----:B------:R-:W-:Y:S02]  /*69f0*/  FADD.FTZ R0, R182, R0 ;  /* 0x00000000b6007221 */ /* 0x000fe40000010000 */
[----:B------:R-:W-:Y:S02]  /*6a00*/  FADD.FTZ R2, R181, R2 ;  /* 0x00000002b5027221 */ /* 0x000fe40000010000 */
[----:B------:R-:W-:Y:S02]  /*6a10*/  FADD.FTZ R0, R251, R0 ;  /* 0x00000000fb007221 */ /* 0x000fe40000010000 */
[----:B------:R-:W-:Y:S01]  /*6a20*/  FADD.FTZ R2, R180, R2 ;  /* 0x00000002b4027221 */ /* 0x000fe20000010000 */
[----:B--2---:R-:W-:Y:S01]  /*6a30*/  HMMA.16816.F32.BF16 R144, R96, R148, R80 ;  /* 0x000000946090723c */ /* 0x004fe20000041850 */
[----:B------:R-:W-:Y:S01]  /*6a40*/  FADD.FTZ R0, R102, R0 ;  /* 0x0000000066007221 */ /* 0x000fe20000010000 */
[----:B------:R-:W1:Y:S01]  /*6a50*/  LDSM.16.MT88.4 R80, [R226+0x8900] ;  /* 0x00890000e250783b */ /* 0x000e620000004200 */
[----:B------:R-:W-:-:S02]  /*6a60*/  FADD.FTZ R11, R103, R2 ;  /* 0x00000002670b7221 */ /* 0x000fc40000010000 */
[----:B------:R-:W-:Y:S02]  /*6a70*/  FADD.FTZ R2, R154, R0 ;  /* 0x000000009a027221 */ /* 0x000fe40000010000 */
[----:B------:R-:W-:Y:S01]  /*6a80*/  FADD.FTZ R0, R152, R11 ;  /* 0x0000000b98007221 */ /* 0x000fe20000010000 */
[C---:B---3--:R-:W-:Y:S01]  /*6a90*/  HMMA.16816.F32.BF16 R52, R96.reuse, R56, R168 ;  /* 0x000000386034723c */ /* 0x048fe200000418a8 */
[----:B------:R-:W-:Y:S02]  /*6aa0*/  FADD.FTZ R11, R155, R2 ;  /* 0x000000029b0b7221 */ /* 0x000fe40000010000 */
[----:B------:R-:W-:Y:S02]  /*6ab0*/  FADD.FTZ R2, R153, R0 ;  /* 0x0000000099027221 */ /* 0x000fe40000010000 */
[----:B------:R-:W-:Y:S02]  /*6ac0*/  FADD.FTZ R0, R165, R11 ;  /* 0x0000000ba5007221 */ /* 0x000fe40000010000 */
[----:B------:R-:W-:Y:S01]  /*6ad0*/  FADD.FTZ R2, R164, R2 ;  /* 0x00000002a4027221 */ /* 0x000fe20000010000 */
[----:B------:R-:W-:Y:S01]  /*6ae0*/  HMMA.16816.F32.BF16 R56, R96, R58, R88 ;  /* 0x0000003a6038723c */ /* 0x000fe20000041858 */
[----:B------:R-:W2:Y:S01]  /*6af0*/  LDSM.16.MT88.4 R88, [R229+0x8900] ;  /* 0x00890000e558783b */ /* 0x000ea20000004200 */
[----:B------:R-:W-:-:S02]  /*6b00*/  FADD.FTZ R10, R10, R0 ;  /* 0x000000000a0a7221 */ /* 0x000fc40000010000 */
[----:B------:R-:W-:Y:S02]  /*6b10*/  FADD.FTZ R6, R6, R2 ;  /* 0x0000000206067221 */ /* 0x000fe40000010000 */
[----:B------:R-:W-:Y:S02]  /*6b20*/  FADD.FTZ R9, R9, R10 ;  /* 0x0000000a09097221 */ /* 0x000fe40000010000 */
[----:B------:R-:W-:Y:S01]  /*6b30*/  FADD.FTZ R5, R5, R6 ;  /* 0x0000000605057221 */ /* 0x000fe20000010000 */
[----:B------:R-:W-:Y:S01]  /*6b40*/  HMMA.16816.F32.BF16 R104, R96, R108, R104 ;  /* 0x0000006c6068723c */ /* 0x000fe20000041868 */
[----:B------:R-:W-:Y:S02]  /*6b50*/  FADD.FTZ R8, R8, R9 ;  /* 0x0000000908087221 */ /* 0x000fe40000010000 */
[----:B------:R-:W-:Y:S02]  /*6b60*/  FADD.FTZ R4, R4, R5 ;  /* 0x0000000504047221 */ /* 0x000fe40000010000 */
[----:B------:R-:W-:-:S02]  /*6b70*/  FADD.FTZ R2, R7, R8 ;  /* 0x0000000807027221 */ /* 0x000fc40000010000 */
[----:B------:R-:W-:Y:S01]  /*6b80*/  FADD.FTZ R0, R3, R4 ;  /* 0x0000000403007221 */ /* 0x000fe20000010000 */
[C---:B------:R-:W-:Y:S04]  /*6b90*/  HMMA.16816.F32.BF16 R108, R96.reuse, R110, R60 ;  /* 0x0000006e606c723c */ /* 0x040fe8000004183c */
[----:B------:R3:W-:Y:S04]  /*6ba0*/  STL [R1+0xc], R0 ;  /* 0x00000c0001007387 */ /* 0x0007e80000100800 */
[----:B------:R3:W-:Y:S01]  /*6bb0*/  STL [R1+0x8], R2 ;  /* 0x0000080201007387 */ /* 0x0007e20000100800 */
[C---:B------:R-:W-:Y:S08]  /*6bc0*/  HMMA.16816.F32.BF16 R60, R96.reuse, R64, R28 ;  /* 0x00000040603c723c */ /* 0x040ff0000004181c */
[C---:B------:R-:W-:Y:S08]  /*6bd0*/  HMMA.16816.F32.BF16 R64, R96.reuse, R66, R84 ;  /* 0x000000426040723c */ /* 0x040ff00000041854 */
[C---:B------:R-:W-:Y:S08]  /*6be0*/  HMMA.16816.F32.BF16 R68, R96.reuse, R72, R76 ;  /* 0x000000486044723c */ /* 0x040ff0000004184c */
[C---:B------:R-:W-:Y:S08]  /*6bf0*/  HMMA.16816.F32.BF16 R148, R96.reuse, R150, R92 ;  /* 0x000000966094723c */ /* 0x040ff0000004185c */
[C---:B-1----:R-:W-:Y:S08]  /*6c00*/  HMMA.16816.F32.BF16 R76, R96.reuse, R80, R172 ;  /* 0x00000050604c723c */ /* 0x042ff000000418ac */
[C---:B--2---:R-:W-:Y:S08]  /*6c10*/  HMMA.16816.F32.BF16 R84, R96.reuse, R88, R176 ;  /* 0x000000586054723c */ /* 0x044ff000000418b0 */
[C---:B------:R-:W-:Y:S08]  /*6c20*/  HMMA.16816.F32.BF16 R72, R96.reuse, R74, R24 ;  /* 0x0000004a6048723c */ /* 0x040ff00000041818 */
[C---:B------:R-:W-:Y:S08]  /*6c30*/  HMMA.16816.F32.BF16 R80, R96.reuse, R82, R20 ;  /* 0x000000526050723c */ /* 0x040ff00000041814 */
[C---:B------:R-:W-:Y:S08]  /*6c40*/  HMMA.16816.F32.BF16 R88, R96.reuse, R90, R44 ;  /* 0x0000005a6058723c */ /* 0x040ff0000004182c */
[C---:B------:R-:W-:Y:S08]  /*6c50*/  HMMA.16816.F32.BF16 R92, R96.reuse, R12, R36 ;  /* 0x0000000c605c723c */ /* 0x040ff00000041824 */
[----:B------:R-:W-:Y:S01]  /*6c60*/  HMMA.16816.F32.BF16 R96, R96, R14, R32 ;  /* 0x0000000e6060723c */ /* 0x000fe20000041820 */
[----:B------:R-:W-:Y:S07]  /*6c70*/  @!P0 BRA `(.L_x_504) ;  /* 0x0000486000008947 */ /* 0x000fee0003800000 */
[----:B---3--:R-:W2:Y:S01]  /*6c80*/  LDL R17, [R1+0x18] ;  /* 0x0000180001117983 */ /* 0x008ea20000100800 */
[----:B------:R-:W-:Y:S01]  /*6c90*/  PLOP3.LUT P1, PT, PT, PT, UP1, 0x80, 0x0 ;  /* 0x000000000000781c */ /* 0x000fe20003f2f018 */
[----:B------:R-:W-:Y:S01]  /*6ca0*/  IMAD.MOV.U32 R103, RZ, RZ, R100 ;  /* 0x000000ffff677224 */ /* 0x000fe200078e0064 */
[----:B------:R-:W-:Y:S01]  /*6cb0*/  PLOP3.LUT P0, PT, PT, PT, UP1, 0x80, 0x0 ;  /* 0x000000000000781c */ /* 0x000fe20003f0f018 */
[----:B------:R-:W-:Y:S01]  /*6cc0*/  IMAD.MOV.U32 R3, RZ, RZ, R101 ;  /* 0x000000ffff037224 */ /* 0x000fe200078e0065 */
[----:B------:R-:W-:-:S02]  /*6cd0*/  UMOV UR22, UR20 ;  /* 0x0000001400167c82 */ /* 0x000fc40008000000 */
[----:B------:R-:W-:Y:S02]  /*6ce0*/  ULDC.64 UR6, c[0x0][0x208] ;  /* 0x0000820000067ab9 */ /* 0x000fe40000000a00 */
[----:B------:R-:W-:-:S05]  /*6cf0*/  ULDC.64 UR4, c[0x0][0x1e0] ;  /* 0x0000780000047ab9 */ /* 0x000fca0000000a00 */
[----:B--2---:R-:W-:-:S05]  /*6d00*/  @P1 IMAD.HI.U32 R0, R17, c[0x0][0x2c8], RZ ;  /* 0x0000b20011001a27 */ /* 0x004fca00078e00ff */
[----:B------:R-:W-:-:S05]  /*6d10*/  @P0 SHF.R.U32.HI R0, RZ, c[0x0][0x2cc], R0 ;  /* 0x0000b300ff000a19 */ /* 0x000fca0000011600 */
[----:B------:R1:W-:Y:S02]  /*6d20*/  @P0 STL [R1+0x10], R0 ;  /* 0x0000100001000387 */ /* 0x0003e40000100800 */
.L_x_505:
[----:B------:R-:W2:Y:S01]  /*6d30*/  LDL.64 R22, [R1+0x20] ;  /* 0x0000200001167983 */ /* 0x000ea20000100a00 */
[----:B------:R-:W-:Y:S01]  /*6d40*/  UISETP.GE.AND UP0, UPT, UR22, URZ, UPT ;  /* 0x0000003f1600728c */ /* 0x000fe2000bf06270 */
[----:B------:R-:W-:Y:S04]  /*6d50*/  DEPBAR.LE SB0, 0x0 ;  /* 0x000080000000791a */ /* 0x000fe80000000000 */
[----:B------:R-:W2:Y:S06]  /*6d60*/  LDL.64 R20, [R1+0x38] ;  /* 0x0000380001147983 */ /* 0x000eac0000100a00 */
[----:B------:R-:W-:Y:S01]  /*6d70*/  BAR.SYNC.DEFER_BLOCKING 0x0 ;  /* 0x0000000000007b1d */ /* 0x000fe20000010000 */
[----:B------:R-:W-:Y:S01]  /*6d80*/  PLOP3.LUT P0, PT, PT, PT, UP0, 0x80, 0x0 ;  /* 0x000000000000781c */ /* 0x000fe20003f0f008 */
[----:B------:R-:W-:Y:S02]  /*6d90*/  @UP0 USHF.R.S32.HI UR20, URZ, 0x1f, UR22 ;  /* 0x0000001f3f140899 */ /* 0x000fe40008011416 */
[----:B------:R-:W-:Y:S02]  /*6da0*/  @UP0 UIMAD.WIDE.U32 UR24, UR22, UR6, URZ ;  /* 0x00000006161802a5 */ /* 0x000fe4000f8e003f */
[----:B------:R-:W-:Y:S04]  /*6db0*/  @UP0 UIMAD UR20, UR20, UR6, URZ ;  /* 0x00000006141402a4 */ /* 0x000fe8000f8e023f */
[----:B------:R-:W-:Y:S01]  /*6dc0*/  @UP0 UIMAD UR20, UR22, UR7, UR20 ;  /* 0x00000007161402a4 */ /* 0x000fe2000f8e0214 */
[----:B-1----:R-:W-:Y:S03]  /*6dd0*/  MOV R0, UR24 ;  /* 0x0000001800007c02 */ /* 0x002fe60008000f00 */
[----:B------:R-:W-:Y:S04]  /*6de0*/  @UP0 UIADD3 UR20, UR25, UR20, URZ ;  /* 0x0000001419140290 */ /* 0x000fe8000fffe03f */
[----:B------:R-:W-:Y:S02]  /*6df0*/  @UP0 UIMAD UR20, UR20, 0x60, URZ ;  /* 0x00000060141408a4 */ /* 0x000fe4000f8e023f */
[----:B------:R-:W-:Y:S01]  /*6e00*/  UISETP.GE.AND UP0, UPT, UR22, 0x1, UPT ;  /* 0x000000011600788c */ /* 0x000fe2000bf06270 */
[----:B------:R-:W1:Y:S08]  /*6e10*/  LDSM.16.M88.4 R8, [R224+0xc100] ;  /* 0x00c10000e008783b */ /* 0x000e700000000200 */
[----:B------:R-:W3:Y:S08]  /*6e20*/  LDSM.16.M88.4 R16, [R224+0xc900] ;  /* 0x00c90000e010783b */ /* 0x000ef00000000200 */
[----:B------:R-:W4:Y:S08]  /*6e30*/  LDSM.16.M88.4 R24, [R224+0xd100] ;  /* 0x00d10000e018783b */ /* 0x000f300000000200 */
[----:B------:R-:W2:Y:S08]  /*6e40*/  LDSM.16.M88.4 R32, [R224+0xd900] ;  /* 0x00d90000e020783b */ /* 0x000eb00000000200 */
[----:B------:R-:W2:Y:S01]  /*6e50*/  LDSM.16.M88.4 R40, [R224+0xe100] ;  /* 0x00e10000e028783b */ /* 0x000ea20000000200 */
[C---:B-1----:R-:W-:Y:S07]  /*6e60*/  HMMA.16816.F32.BF16 R4, R156.reuse, R8, RZ ;  /* 0x000000089c04723c */ /* 0x042fee00000418ff */
[----:B------:R-:W1:Y:S01]  /*6e70*/  LDSM.16.M88.4 R48, [R224+0xe900] ;  /* 0x00e90000e030783b */ /* 0x000e620000000200 */
[C---:B------:R-:W-:Y:S07]  /*6e80*/  HMMA.16816.F32.BF16 R8, R156.reuse, R10, RZ ;  /* 0x0000000a9c08723c */ /* 0x040fee00000418ff */
[----:B-----5:R-:W1:Y:S01]  /*6e90*/  LDSM.16.M88.4 R152, [R231] ;  /* 0x00000000e798783b */ /* 0x020e620000000200 */
[C---:B---3--:R-:W-:Y:S07]  /*6ea0*/  HMMA.16816.F32.BF16 R12, R156.reuse, R16, RZ ;  /* 0x000000109c0c723c */ /* 0x048fee00000418ff */
[----:B------:R-:W4:Y:S01]  /*6eb0*/  LDSM.16.M88.4 R164, [R248] ;  /* 0x00000000f8a4783b */ /* 0x000f220000000200 */
[C---:B------:R-:W-:Y:S07]  /*6ec0*/  HMMA.16816.F32.BF16 R16, R156.reuse, R18, RZ ;  /* 0x000000129c10723c */ /* 0x040fee00000418ff */
[----:B------:R-:W1:Y:S08]  /*6ed0*/  LDSM.16.M88.4 R168, [R247] ;  /* 0x00000000f7a8783b */ /* 0x000e700000000200 */
[----:B------:R-:W1:Y:S08]  /*6ee0*/  LDSM.16.M88.4 R172, [R246] ;  /* 0x00000000f6ac783b */ /* 0x000e700000000200 */
[----:B------:R-:W1:Y:S08]  /*6ef0*/  LDSM.16.M88.4 R176, [R245] ;  /* 0x00000000f5b0783b */ /* 0x000e700000000200 */
[----:B------:R-:W1:Y:S08]  /*6f00*/  LDSM.16.M88.4 R180, [R244] ;  /* 0x00000000f4b4783b */ /* 0x000e700000000200 */
[----:B------:R-:W4:Y:S04]  /*6f10*/  LDL R251, [R1+0x10] ;  /* 0x0000100001fb7983 */ /* 0x000f280000100800 */
[----:B------:R-:W4:Y:S04]  /*6f20*/  LDL R250, [R1+0x1c] ;  /* 0x00001c0001fa7983 */ /* 0x000f280000100800 */
[----:B------:R-:W-:Y:S04]  /*6f30*/  STL [R1+0x44], R231 ;  /* 0x000044e701007387 */ /* 0x000fe80000100800 */
[----:B------:R-:W-:Y:S04]  /*6f40*/  STL [R1+0x48], R248 ;  /* 0x000048f801007387 */ /* 0x000fe80000100800 */
[----:B------:R-:W-:Y:S04]  /*6f50*/  STL [R1+0x4c], R247 ;  /* 0x00004cf701007387 */ /* 0x000fe80000100800 */
[----:B------:R-:W-:Y:S04]  /*6f60*/  STL [R1+0x50], R246 ;  /* 0x000050f601007387 */ /* 0x000fe80000100800 */
[----:B------:R-:W-:Y:S01]  /*6f70*/  STL [R1+0x54], R245 ;  /* 0x000054f501007387 */ /* 0x000fe20000100800 */
[----:B--2---:R-:W-:Y:S05]  /*6f80*/  @P0 MOV R21, R23 ;  /* 0x0000001700150202 */ /* 0x004fea0000000f00 */
[----:B------:R-:W-:Y:S04]  /*6f90*/  @P0 IMAD.WIDE.U32 R20, R0, 0x60, R20 ;  /* 0x0000006000140825 */ /* 0x000fe800078e0014 */
[----:B------:R-:W-:Y:S01]  /*6fa0*/  @P0 IMAD.SHL.U32 R0, R20, 0x2, RZ ;  /* 0x0000000214000824 */ /* 0x000fe200078e00ff */
[----:B------:R-:W-:Y:S01]  /*6fb0*/  @P0 IADD3 R2, R21, UR20, RZ ;  /* 0x0000001415020c10 */ /* 0x000fe2000fffe0ff */
[----:B------:R-:W-:Y:S03]  /*6fc0*/  UIMAD UR20, UR22, -0x60, URZ ;  /* 0xffffffa0161478a4 */ /* 0x000fe6000f8e023f */
[----:B------:R-:W-:Y:S02]  /*6fd0*/  @P0 IADD3 R36, P6, R0, c[0x0][0x1f8], RZ ;  /* 0x00007e0000240a10 */ /* 0x000fe40007fde0ff */
[----:B------:R-:W-:Y:S02]  /*6fe0*/  @P0 SHF.L.U64.HI R2, R20, 0x1, R2 ;  /* 0x0000000114020819 */ /* 0x000fe40000010202 */
[C---:B----4-:R-:W-:Y:S01]  /*6ff0*/  HMMA.16816.F32.BF16 R20, R156.reuse, R24, RZ ;  /* 0x000000189c14723c */ /* 0x050fe200000418ff */
[----:B------:R-:W-:Y:S02]  /*7000*/  @P0 IADD3 R38, P5, R0, 0x80, RZ ;  /* 0x0000008000260810 */ /* 0x000fe40007fbe0ff */
[----:B------:R-:W-:Y:S02]  /*7010*/  @P0 IADD3.X R37, R2, c[0x0][0x1fc], RZ, P6, !PT ;  /* 0x00007f0002250a10 */ /* 0x000fe400037fe4ff */
[----:B------:R-:W-:Y:S02]  /*7020*/  @P0 IADD3 R38, P1, R38, c[0x0][0x1f8], RZ ;  /* 0x00007e0026260a10 */ /* 0x000fe40007f3e0ff */
[----:B------:R-:W-:Y:S01]  /*7030*/  @P0 IADD3 R0, P6, R0, 0x100, RZ ;  /* 0x0000010000000810 */ /* 0x000fe20007fde0ff */
[C---:B------:R-:W-:Y:S01]  /*7040*/  HMMA.16816.F32.BF16 R24, R156.reuse, R26, RZ ;  /* 0x0000001a9c18723c */ /* 0x040fe200000418ff */
[----:B------:R-:W-:Y:S01]  /*7050*/  @!PT LDS RZ, [RZ] ;  /* 0x00000000fffff984 */ /* 0x000fe20000000800 */
[----:B------:R-:W-:Y:S01]  /*7060*/  @!PT LDS RZ, [RZ] ;  /* 0x00000000fffff984 */ /* 0x000fe20000000800 */
[----:B------:R-:W-:Y:S01]  /*7070*/  @!PT LDS RZ, [RZ] ;  /* 0x00000000fffff984 */ /* 0x000fe20000000800 */
[----:B------:R2:W-:Y:S03]  /*7080*/  @P0 LDGSTS.E.BYPASS.LTC128B.128 [R249+0x100], [R36.64], !P4 ;  /* 0x0010000024f90fae */ /* 0x0005e6000e101d52 */
[--C-:B------:R-:W-:Y:S02]  /*7090*/  @P0 IADD3.X R39, RZ, c[0x0][0x1fc], R2.reuse, P1, P5 ;  /* 0x00007f00ff270a10 */ /* 0x100fe40000fea402 */
[----:B------:R-:W-:Y:S02]  /*70a0*/  @P0 IADD3 R46, P5, R0, c[0x0][0x1f8], RZ ;  /* 0x00007e00002e0a10 */ /* 0x000fe40007fbe0ff */
[C---:B------:R-:W-:Y:S01]  /*70b0*/  HMMA.16816.F32.BF16 R28, R156.reuse, R32, RZ ;  /* 0x000000209c1c723c */ /* 0x040fe200000418ff */
[----:B------:R4:W-:Y:S03]  /*70c0*/  @P0 LDGSTS.E.BYPASS.LTC128B.128 [R249+0x3100], [R38.64], !P3 ;  /* 0x0310000026f90fae */ /* 0x0009e6000d901d52 */
[----:B------:R-:W-:Y:S01]  /*70d0*/  @P0 IADD3.X R47, RZ, c[0x0][0x1fc], R2, P5, P6 ;  /* 0x00007f00ff2f0a10 */ /* 0x000fe20002fec402 */
[----:B------:R-:W-:Y:S03]  /*70e0*/  IMAD.U32 R2, RZ, RZ, UR12 ;  /* 0x0000000cff027e24 */ /* 0x000fe6000f8e00ff */
[C---:B------:R-:W-:Y:S01]  /*70f0*/  HMMA.16816.F32.BF16 R32, R156.reuse, R34, RZ ;  /* 0x000000229c20723c */ /* 0x040fe200000418ff */
[----:B------:R1:W-:Y:S08]  /*7100*/  @P0 LDGSTS.E.BYPASS.LTC128B.128 [R249+0x6100], [R46.64], !P2 ;  /* 0x061000002ef90fae */ /* 0x0003f0000d101d52 */
[----:B------:R1:W3:Y:S03]  /*7110*/  LDL R0, [R1+0x18] ;  /* 0x0000180001007983 */ /* 0x0002e60000100800 */
[----:B--2---:R-:W-:Y:S04]  /*7120*/  @P0 IADD3 R36, P1, R36, UR10, RZ ;  /* 0x0000000a24240c10 */ /* 0x004fe8000ff3e0ff */
[----:B------:R-:W-:Y:S02]  /*7130*/  @P0 IADD3.X R37, R37, UR13, RZ, P1, !PT ;  /* 0x0000000d25250c10 */ /* 0x000fe40008ffe4ff */
[----:B------:R-:W-:Y:S03]  /*7140*/  @P0 IADD3 R44, P1, R36, UR10, RZ ;  /* 0x0000000a242c0c10 */ /* 0x000fe6000ff3e0ff */
[----:B------:R4:W-:Y:S01]  /*7150*/  @P0 LDGSTS.E.BYPASS.LTC128B.128 [R249+0x1100], [R36.64], !P4 ;  /* 0x0110000024f90fae */ /* 0x0009e2000e101d52 */
[----:B------:R-:W-:Y:S07]  /*7160*/  @P0 IADD3.X R45, R37, UR13, RZ, P1, !PT ;  /* 0x0000000d252d0c10 */ /* 0x000fee0008ffe4ff */
[----:B------:R4:W-:Y:S08]  /*7170*/  @P0 LDGSTS.E.BYPASS.LTC128B.128 [R249+0x4100], [R36.64+0x80], !P3 ;  /* 0x0410008024f90fae */ /* 0x0009f0000d901d52 */
[----:B------:R4:W-:Y:S08]  /*7180*/  @P0 LDGSTS.E.BYPASS.LTC128B.128 [R249+0x7100], [R36.64+0x100], !P2 ;  /* 0x0710010024f90fae */ /* 0x0009f0000d101d52 */
[----:B------:R1:W-:Y:S08]  /*7190*/  @P0 LDGSTS.E.BYPASS.LTC128B.128 [R249+0x2100], [R44.64], !P4 ;  /* 0x021000002cf90fae */ /* 0x0003f0000e101d52 */
[----:B------:R1:W-:Y:S08]  /*71a0*/  @P0 LDGSTS.E.BYPASS.LTC128B.128 [R249+0x5100], [R44.64+0x80], !P3 ;  /* 0x051000802cf90fae */ /* 0x0003f0000d901d52 */
[----:B------:R1:W-:Y:S01]  /*71b0*/  @P0 LDGSTS.E.BYPASS.LTC128B.128 [R249+0x8100], [R44.64+0x100], !P2 ;  /* 0x081001002cf90fae */ /* 0x0003e2000d101d52 */
[----:B------:R-:W-:Y:S01]  /*71c0*/  PLOP3.LUT P0, PT, PT, PT, UP1, 0x80, 0x0 ;  /* 0x000000000000781c */ /* 0x000fe20003f0f018 */
[C---:B----4-:R-:W-:Y:S06]  /*71d0*/  HMMA.16816.F32.BF16 R36, R156.reuse, R40, RZ ;  /* 0x000000289c24723c */ /* 0x050fec00000418ff */
[----:B------:R-:W0:Y:S02]  /*71e0*/  LDGDEPBAR ;  /* 0x00000000000079af */ /* 0x000e240000000000 */
[C---:B------:R-:W-:Y:S08]  /*71f0*/  HMMA.16816.F32.BF16 R40, R156.reuse, R42, RZ ;  /* 0x0000002a9c28723c */ /* 0x040ff000000418ff */
[C---:B-1----:R-:W-:Y:S08]  /*7200*/  HMMA.16816.F32.BF16 R44, R156.reuse, R48, RZ ;  /* 0x000000309c2c723c */ /* 0x042ff000000418ff */
[----:B------:R-:W-:Y:S08]  /*7210*/  HMMA.16816.F32.BF16 R48, R156, R50, RZ ;  /* 0x000000329c30723c */ /* 0x000ff000000418ff */
[C---:B------:R-:W-:Y:S08]  /*7220*/  HMMA.16816.F32.BF16 R4, R160.reuse, R152, R4 ;  /* 0x00000098a004723c */ /* 0x040ff00000041804 */
        /* <DEDUP_REMOVED lines=13> */
[----:B------:R-:W4:Y:S07]  /*7300*/  LDSM.16.M88.4 R176, [R230+0xe100] ;  /* 0x00e10000e6b0783b */ /* 0x000f2e0000000200 */
[C---:B------:R-:W-:Y:S08]  /*7310*/  HMMA.16816.F32.BF16 R44, R160.reuse, R180, R44 ;  /* 0x000000b4a02c723c */ /* 0x040ff0000004182c */
[----:B------:R-:W-:Y:S08]  /*7320*/  HMMA.16816.F32.BF16 R48, R160, R182, R48 ;  /* 0x000000b6a030723c */ /* 0x000ff00000041830 */
[C---:B-1----:R-:W-:Y:S08]  /*7330*/  HMMA.16816.F32.BF16 R4, R184.reuse, R152, R4 ;  /* 0x00000098b804723c */ /* 0x042ff00000041804 */
[C---:B------:R-:W-:Y:S01]  /*7340*/  HMMA.16816.F32.BF16 R8, R184.reuse, R154, R8 ;  /* 0x0000009ab808723c */ /* 0x040fe20000041808 */
[----:B------:R-:W1:Y:S07]  /*7350*/  LDSM.16.M88.4 R152, [R230+0xe900] ;  /* 0x00e90000e698783b */ /* 0x000e6e0000000200 */
[C---:B--2---:R-:W-:Y:S08]  /*7360*/  HMMA.16816.F32.BF16 R12, R184.reuse, R164, R12 ;  /* 0x000000a4b80c723c */ /* 0x044ff0000004180c */
[C---:B------:R-:W-:Y:S01]  /*7370*/  HMMA.16816.F32.BF16 R16, R184.reuse, R166, R16 ;  /* 0x000000a6b810723c */ /* 0x040fe20000041810 */
[----:B------:R-:W2:Y:S07]  /*7380*/  LDSM.16.M88.4 R164, [R227] ;  /* 0x00000000e3a4783b */ /* 0x000eae0000000200 */
[C---:B----4-:R-:W-:Y:S08]  /*7390*/  HMMA.16816.F32.BF16 R20, R184.reuse, R168, R20 ;  /* 0x000000a8b814723c */ /* 0x050ff00000041814 */
[C---:B------:R-:W-:Y:S01]  /*73a0*/  HMMA.16816.F32.BF16 R24, R184.reuse, R170, R24 ;  /* 0x000000aab818723c */ /* 0x040fe20000041818 */
[----:B------:R-:W4:Y:S07]  /*73b0*/  LDSM.16.M88.4 R168, [R227+0x800] ;  /* 0x00080000e3a8783b */ /* 0x000f2e0000000200 */
[C---:B------:R-:W-:Y:S08]  /*73c0*/  HMMA.16816.F32.BF16 R28, R184.reuse, R172, R28 ;  /* 0x000000acb81c723c */ /* 0x040ff0000004181c */
[C---:B------:R-:W-:Y:S01]  /*73d0*/  HMMA.16816.F32.BF16 R32, R184.reuse, R174, R32 ;  /* 0x000000aeb820723c */ /* 0x040fe20000041820 */
[----:B------:R-:W3:Y:S07]  /*73e0*/  LDSM.16.M88.4 R172, [R227+0x1000] ;  /* 0x00100000e3ac783b */ /* 0x000eee0000000200 */
[C---:B------:R-:W-:Y:S08]  /*73f0*/  HMMA.16816.F32.BF16 R36, R184.reuse, R176, R36 ;  /* 0x000000b0b824723c */ /* 0x040ff00000041824 */
[C---:B------:R-:W-:Y:S01]  /*7400*/  HMMA.16816.F32.BF16 R40, R184.reuse, R178, R40 ;  /* 0x000000b2b828723c */ /* 0x040fe20000041828 */
[----:B------:R-:W4:Y:S07]  /*7410*/  LDSM.16.M88.4 R176, [R227+0x1800] ;  /* 0x00180000e3b0783b */ /* 0x000f2e0000000200 */
[C---:B-1----:R-:W-:Y:S08]  /*7420*/  HMMA.16816.F32.BF16 R44, R184.reuse, R152, R44 ;  /* 0x00000098b82c723c */ /* 0x042ff0000004182c */
[----:B------:R-:W-:Y:S01]  /*7430*/  HMMA.16816.F32.BF16 R48, R184, R154, R48 ;  /* 0x0000009ab830723c */ /* 0x000fe20000041830 */
[----:B------:R-:W1:Y:S07]  /*7440*/  LDSM.16.M88.4 R152, [R227+0x2000] ;  /* 0x00200000e398783b */ /* 0x000e6e0000000200 */
[C---:B--2---:R-:W-:Y:S08]  /*7450*/  HMMA.16816.F32.BF16 R4, R188.reuse, R164, R4 ;  /* 0x000000a4bc04723c */ /* 0x044ff00000041804 */
[C---:B------:R-:W-:Y:S01]  /*7460*/  HMMA.16816.F32.BF16 R8, R188.reuse, R166, R8 ;  /* 0x000000a6bc08723c */ /* 0x040fe20000041808 */
[----:B------:R-:W2:Y:S03]  /*7470*/  LDSM.16.M88.4 R164, [R227+0x2800] ;  /* 0x00280000e3a4783b */ /* 0x000ea60000000200 */
[----:B---3--:R-:W-:Y:S04]  /*7480*/  @P0 MOV R0, R251 ;  /* 0x000000fb00000202 */ /* 0x008fe80000000f00 */
[C---:B----4-:R-:W-:Y:S08]  /*7490*/  HMMA.16816.F32.BF16 R12, R188.reuse, R168, R12 ;  /* 0x000000a8bc0c723c */ /* 0x050ff0000004180c */
[C---:B------:R-:W-:Y:S01]  /*74a0*/  HMMA.16816.F32.BF16 R16, R188.reuse, R170, R16 ;  /* 0x000000aabc10723c */ /* 0x040fe20000041810 */
[----:B------:R-:W3:Y:S07]  /*74b0*/  LDSM.16.M88.4 R168, [R224+0xf100] ;  /* 0x00f10000e0a8783b */ /* 0x000eee0000000200 */
[C---:B------:R-:W-:Y:S08]  /*74c0*/  HMMA.16816.F32.BF16 R20, R188.reuse, R172, R20 ;  /* 0x000000acbc14723c */ /* 0x040ff00000041814 */
[C---:B------:R-:W-:Y:S01]  /*74d0*/  HMMA.16816.F32.BF16 R24, R188.reuse, R174, R24 ;  /* 0x000000aebc18723c */ /* 0x040fe20000041818 */
[----:B------:R-:W4:Y:S07]  /*74e0*/  LDSM.16.M88.4 R172, [R224+0xf900] ;  /* 0x00f90000e0ac783b */ /* 0x000f2e0000000200 */
[C---:B------:R-:W-:Y:S08]  /*74f0*/  HMMA.16816.F32.BF16 R28, R188.reuse, R176, R28 ;  /* 0x000000b0bc1c723c */ /* 0x040ff0000004181c */
[C---:B------:R-:W-:Y:S01]  /*7500*/  HMMA.16816.F32.BF16 R32, R188.reuse, R178, R32 ;  /* 0x000000b2bc20723c */ /* 0x040fe20000041820 */
[----:B------:R-:W4:Y:S07]  /*7510*/  LDSM.16.M88.4 R176, [R224+0x10100] ;  /* 0x01010000e0b0783b */ /* 0x000f2e0000000200 */
[C---:B-1----:R-:W-:Y:S08]  /*7520*/  HMMA.16816.F32.BF16 R36, R188.reuse, R152, R36 ;  /* 0x00000098bc24723c */ /* 0x042ff00000041824 */
[C---:B------:R-:W-:Y:S01]  /*7530*/  HMMA.16816.F32.BF16 R40, R188.reuse, R154, R40 ;  /* 0x0000009abc28723c */ /* 0x040fe20000041828 */
[----:B------:R-:W1:Y:S07]  /*7540*/  LDSM.16.M88.4 R152, [R224+0x10900] ;  /* 0x01090000e098783b */ /* 0x000e6e0000000200 */
[C---:B--2---:R-:W-:Y:S08]  /*7550*/  HMMA.16816.F32.BF16 R44, R188.reuse, R164, R44 ;  /* 0x000000a4bc2c723c */ /* 0x044ff0000004182c */
[----:B------:R-:W-:Y:S01]  /*7560*/  HMMA.16816.F32.BF16 R48, R188, R166, R48 ;  /* 0x000000a6bc30723c */ /* 0x000fe20000041830 */
[----:B------:R-:W2:Y:S07]  /*7570*/  LDSM.16.M88.4 R164, [R224+0x11100] ;  /* 0x01110000e0a4783b */ /* 0x000eae0000000200 */
[C---:B---3--:R-:W-:Y:S08]  /*7580*/  HMMA.16816.F32.BF16 R4, R192.reuse, R168, R4 ;  /* 0x000000a8c004723c */ /* 0x048ff00000041804 */
[C---:B------:R-:W-:Y:S01]  /*7590*/  HMMA.16816.F32.BF16 R8, R192.reuse, R170, R8 ;  /* 0x000000aac008723c */ /* 0x040fe20000041808 */
[----:B------:R-:W3:Y:S07]  /*75a0*/  LDSM.16.M88.4 R168, [R224+0x11900] ;  /* 0x01190000e0a8783b */ /* 0x000eee0000000200 */
[C---:B----4-:R-:W-:Y:S08]  /*75b0*/  HMMA.16816.F32.BF16 R12, R192.reuse, R172, R12 ;  /* 0x000000acc00c723c */ /* 0x050ff0000004180c */
[C---:B------:R-:W-:Y:S01]  /*75c0*/  HMMA.16816.F32.BF16 R16, R192.reuse, R174, R16 ;  /* 0x000000aec010723c */ /* 0x040fe20000041810 */
[----:B------:R-:W4:Y:S07]  /*75d0*/  LDSM.16.M88.4 R172, [R243] ;  /* 0x00000000f3ac783b */ /* 0x000f2e0000000200 */
[C---:B------:R-:W-:Y:S08]  /*75e0*/  HMMA.16816.F32.BF16 R20, R192.reuse, R176, R20 ;  /* 0x000000b0c014723c */ /* 0x040ff00000041814 */
[C---:B------:R-:W-:Y:S01]  /*75f0*/  HMMA.16816.F32.BF16 R24, R192.reuse, R178, R24 ;  /* 0x000000b2c018723c */ /* 0x040fe20000041818 */
[----:B------:R-:W4:Y:S07]  /*7600*/  LDSM.16.M88.4 R176, [R242] ;  /* 0x00000000f2b0783b */ /* 0x000f2e0000000200 */
[C---:B-1----:R-:W-:Y:S08]  /*7610*/  HMMA.16816.F32.BF16 R28, R192.reuse, R152, R28 ;  /* 0x00000098c01c723c */ /* 0x042ff0000004181c */
[C---:B------:R-:W-:Y:S01]  /*7620*/  HMMA.16816.F32.BF16 R32, R192.reuse, R154, R32 ;  /* 0x0000009ac020723c */ /* 0x040fe20000041820 */
[----:B------:R-:W1:Y:S07]  /*7630*/  LDSM.16.M88.4 R152, [R241] ;  /* 0x00000000f198783b */ /* 0x000e6e0000000200 */
[C---:B--2---:R-:W-:Y:S08]  /*7640*/  HMMA.16816.F32.BF16 R36, R192.reuse, R164, R36 ;  /* 0x000000a4c024723c */ /* 0x044ff00000041824 */
[C---:B------:R-:W-:Y:S01]  /*7650*/  HMMA.16816.F32.BF16 R40, R192.reuse, R166, R40 ;  /* 0x000000a6c028723c */ /* 0x040fe20000041828 */
[----:B------:R-:W2:Y:S07]  /*7660*/  LDSM.16.M88.4 R164, [R240] ;  /* 0x00000000f0a4783b */ /* 0x000eae0000000200 */
[C---:B---3--:R-:W-:Y:S08]  /*7670*/  HMMA.16816.F32.BF16 R44, R192.reuse, R168, R44 ;  /* 0x000000a8c02c723c */ /* 0x048ff0000004182c */
[----:B------:R-:W-:Y:S01]  /*7680*/  HMMA.16816.F32.BF16 R48, R192, R170, R48 ;  /* 0x000000aac030723c */ /* 0x000fe20000041830 */
[----:B------:R-:W3:Y:S07]  /*7690*/  LDSM.16.M88.4 R168, [R239] ;  /* 0x00000000efa8783b */ /* 0x000eee0000000200 */
[C---:B----4-:R-:W-:Y:S08]  /*76a0*/  HMMA.16816.F32.BF16 R4, R196.reuse, R172, R4 ;  /* 0x000000acc404723c */ /* 0x050ff00000041804 */
[C---:B------:R-:W-:Y:S01]  /*76b0*/  HMMA.16816.F32.BF16 R8, R196.reuse, R174, R8 ;  /* 0x000000aec408723c */ /* 0x040fe20000041808 */
[----:B------:R-:W4:Y:S07]  /*76c0*/  LDSM.16.M88.4 R172, [R238] ;  /* 0x00000000eeac783b */ /* 0x000f2e0000000200 */
[C---:B------:R-:W-:Y:S08]  /*76d0*/  HMMA.16816.F32.BF16 R12, R196.reuse, R176, R12 ;  /* 0x000000b0c40c723c */ /* 0x040ff0000004180c */
[C---:B------:R-:W-:Y:S01]  /*76e0*/  HMMA.16816.F32.BF16 R16, R196.reuse, R178, R16 ;  /* 0x000000b2c410723c */ /* 0x040fe20000041810 */
[----:B------:R-:W4:Y:S07]  /*76f0*/  LDSM.16.M88.4 R176, [R230+0xf100] ;  /* 0x00f10000e6b0783b */ /* 0x000f2e0000000200 */
        /* <DEDUP_REMOVED lines=9> */
[C---:B----4-:R-:W-:Y:S08]  /*7790*/  HMMA.16816.F32.BF16 R44, R196.reuse, R172, R44 ;  /* 0x000000acc42c723c */ /* 0x050ff0000004182c */
[----:B------:R-:W-:Y:S01]  /*77a0*/  HMMA.16816.F32.BF16 R48, R196, R174, R48 ;  /* 0x000000aec430723c */ /* 0x000fe20000041830 */
        /* <DEDUP_REMOVED lines=14> */
[C---:B------:R-:W-:Y:S01]  /*7890*/  HMMA.16816.F32.BF16 R40, R200.reuse, R174, R40 ;  /* 0x000000aec828723c */ /* 0x040fe20000041828 */
[----:B------:R-:W4:Y:S07]  /*78a0*/  LDSM.16.M88.4 R172, [R227+0x4800] ;  /* 0x00480000e3ac783b */ /* 0x000f2e0000000200 */
[C---:B------:R-:W-:Y:S08]  /*78b0*/  HMMA.16816.F32.BF16 R44, R200.reuse, R176, R44 ;  /* 0x000000b0c82c723c */ /* 0x040ff0000004182c */
[----:B------:R-:W-:Y:S01]  /*78c0*/  HMMA.16816.F32.BF16 R48, R200, R178, R48 ;  /* 0x000000b2c830723c */ /* 0x000fe20000041830 */
        /* <DEDUP_REMOVED lines=21> */
[----:B------:R-:W2:Y:S07]  /*7a20*/  LDSM.16.M88.4 R164, [R224+0x14900] ;  /* 0x01490000e0a4783b */ /* 0x000eae0000000200 */
[C---:B---3--:R-:W-:Y:S08]  /*7a30*/  HMMA.16816.F32.BF16 R12, R208.reuse, R168, R12 ;  /* 0x000000a8d00c723c */ /* 0x048ff0000004180c */
[C---:B------:R-:W-:Y:S01]  /*7a40*/  HMMA.16816.F32.BF16 R16, R208.reuse, R170, R16 ;  /* 0x000000aad010723c */ /* 0x040fe20000041810 */
[----:B------:R-:W3:Y:S07]  /*7a50*/  LDSM.16.M88.4 R168, [R237] ;  /* 0x00000000eda8783b */ /* 0x000eee0000000200 */
        /* <DEDUP_REMOVED lines=10> */
[----:B------:R-:W-:Y:S01]  /*7b00*/  HMMA.16816.F32.BF16 R48, R208, R166, R48 ;  /* 0x000000a6d030723c */ /* 0x000fe20000041830 */
[----:B------:R-:W2:Y:S07]  /*7b10*/  LDSM.16.M88.4 R164, [R233] ;  /* 0x00000000e9a4783b */ /* 0x000eae0000000200 */
[C---:B---3--:R-:W-:Y:S08]  /*7b20*/  HMMA.16816.F32.BF16 R4, R212.reuse, R168, R4 ;  /* 0x000000a8d404723c */ /* 0x048ff00000041804 */
[C---:B------:R-:W-:Y:S01]  /*7b30*/  HMMA.16816.F32.BF16 R8, R212.reuse, R170, R8 ;  /* 0x000000aad408723c */ /* 0x040fe20000041808 */
[----:B------:R-:W3:Y:S07]  /*7b40*/  LDSM.16.M88.4 R168, [R232] ;  /* 0x00000000e8a8783b */ /* 0x000eee0000000200 */
[C---:B----4-:R-:W-:Y:S08]  /*7b50*/  HMMA.16816.F32.BF16 R12, R212.reuse, R172, R12 ;  /* 0x000000acd40c723c */ /* 0x050ff0000004180c */
        /* <DEDUP_REMOVED lines=24> */
[C---:B------:R-:W-:Y:S08]  /*7ce0*/  HMMA.16816.F32.BF16 R32, R216.reuse, R166, R32 ;  /* 0x000000a6d820723c */ /* 0x040ff00000041820 */
[C---:B---3--:R-:W-:Y:S08]  /*7cf0*/  HMMA.16816.F32.BF16 R36, R216.reuse, R168, R36 ;  /* 0x000000a8d824723c */ /* 0x048ff00000041824 */
[C---:B------:R-:W-:Y:S08]  /*7d00*/  HMMA.16816.F32.BF16 R40, R216.reuse, R170, R40 ;  /* 0x000000aad828723c */ /* 0x040ff00000041828 */
[C---:B----4-:R-:W-:Y:S08]  /*7d10*/  HMMA.16816.F32.BF16 R44, R216.reuse, R172, R44 ;  /* 0x000000acd82c723c */ /* 0x050ff0000004182c */
        /* <DEDUP_REMOVED lines=8> */
[----:B------:R-:W-:Y:S03]  /*7da0*/  MUFU.TANH R173, R4 ;  /* 0x0000000400ad7308 */ /* 0x000fe60000002400 */
[----:B------:R-:W-:Y:S02]  /*7db0*/  FMUL.FTZ R7, R7, c[0x0][0x320] ;  /* 0x0000c80007077a20 */ /* 0x000fe40000410000 */
[----:B------:R-:W-:Y:S02]  /*7dc0*/  FMUL.FTZ R8, R8, c[0x0][0x320] ;  /* 0x0000c80008087a20 */ /* 0x000fe40000410000 */
[----:B------:R-:W-:Y:S02]  /*7dd0*/  FMUL.FTZ R9, R9, c[0x0][0x320] ;  /* 0x0000c80009097a20 */ /* 0x000fe40000410000 */
[----:B------:R-:W-:Y:S01]  /*7de0*/  FMUL.FTZ R10, R10, c[0x0][0x320] ;  /* 0x0000c8000a0a7a20 */ /* 0x000fe20000410000 */
[----:B------:R-:W1:Y:S01]  /*7df0*/  MUFU.TANH R172, R5 ;  /* 0x0000000500ac7308 */ /* 0x000e620000002400 */
[----:B------:R-:W-:Y:S02]  /*7e00*/  FMUL.FTZ R11, R11, c[0x0][0x320] ;  /* 0x0000c8000b0b7a20 */ /* 0x000fe40000410000 */
        /* <DEDUP_REMOVED lines=8> */
[----:B------:R-:W-:Y:S03]  /*7e90*/  FMUL.FTZ R19, R19, c[0x0][0x320] ;  /* 0x0000c80013137a20 */ /* 0x000fe60000410000 */
[----:B------:R3:W-:Y:S10]  /*7ea0*/  MUFU.TANH R165, R7 ;  /* 0x0000000700a57308 */ /* 0x0007f40000002400 */
[----:B------:R-:W-:Y:S10]  /*7eb0*/  MUFU.TANH R164, R8 ;  /* 0x0000000800a47308 */ /* 0x000ff40000002400 */
[----:B------:R-:W4:Y:S01]  /*7ec0*/  MUFU.TANH R102, R9 ;  /* 0x0000000900667308 */ /* 0x000f220000002400 */
[----:B---3--:R-:W3:Y:S09]  /*7ed0*/  LDSM.16.M88.4 R4, [R227+0x7000] ;  /* 0x00700000e304783b */ /* 0x008ef20000000200 */
[----:B------:R-:W1:Y:S10]  /*7ee0*/  MUFU.TANH R101, R10 ;  /* 0x0000000a00657308 */ /* 0x000e740000002400 */
[----:B------:R1:W-:Y:S10]  /*7ef0*/  MUFU.TANH R100, R11 ;  /* 0x0000000b00647308 */ /* 0x0003f40000002400 */
[----:B------:R-:W-:Y:S10]  /*7f00*/  MUFU.TANH R17, R17 ;  /* 0x0000001100117308 */ /* 0x000ff40000002400 */
[----:B------:R-:W-:Y:S01]  /*7f10*/  MUFU.TANH R18, R18 ;  /* 0x0000001200127308 */ /* 0x000fe20000002400 */
[C---:B---3--:R-:W-:Y:S01]  /*7f20*/  HMMA.16816.F32.BF16 R20, R220.reuse, R4, R20 ;  /* 0x00000004dc14723c */ /* 0x048fe20000041814 */
[----:B-1----:R-:W1:Y:S08]  /*7f30*/  LDSM.16.M88.4 R8, [R227+0x7800] ;  /* 0x00780000e308783b */ /* 0x002e700000000200 */
[----:B------:R2:W3:Y:S01]  /*7f40*/  MUFU.TANH R167, R13 ;  /* 0x0000000d00a77308 */ /* 0x0004e20000002400 */
[C---:B------:R-:W-:Y:S01]  /*7f50*/  HMMA.16816.F32.BF16 R24, R220.reuse, R6, R24 ;  /* 0x00000006dc18723c */ /* 0x040fe20000041818 */
[----:B------:R-:W2:Y:S08]  /*7f60*/  LDSM.16.M88.4 R4, [R227+0x8000] ;  /* 0x00800000e304783b */ /* 0x000eb00000000200 */
[----:B------:R4:W-:Y:S05]  /*7f70*/  MUFU.TANH R166, R12 ;  /* 0x0000000c00a67308 */ /* 0x0009ea0000002400 */
[----:B------:R-:W-:Y:S02]  /*7f80*/  FMUL.FTZ R21, R21, c[0x0][0x320] ;  /* 0x0000c80015157a20 */ /* 0x000fe40000410000 */
[----:B------:R-:W-:Y:S03]  /*7f90*/  FMUL.FTZ R22, R22, c[0x0][0x320] ;  /* 0x0000c80016167a20 */ /* 0x000fe60000410000 */
[----:B------:R2:W2:Y:S01]  /*7fa0*/  MUFU.TANH R168, R14 ;  /* 0x0000000e00a87308 */ /* 0x0004a20000002400 */
[----:B------:R-:W-:Y:S02]  /*7fb0*/  FMUL.FTZ R23, R23, c[0x0][0x320] ;  /* 0x0000c80017177a20 */ /* 0x000fe40000410000 */
[----:B------:R-:W-:Y:S02]  /*7fc0*/  FMUL.FTZ R20, R20, c[0x0][0x320] ;  /* 0x0000c80014147a20 */ /* 0x000fe40000410000 */
[----:B------:R-:W-:Y:S02]  /*7fd0*/  FMUL.FTZ R25, R25, c[0x0][0x320] ;  /* 0x0000c80019197a20 */ /* 0x000fe40000410000 */
[----:B------:R-:W-:Y:S02]  /*7fe0*/  FMUL.FTZ R24, R24, c[0x0][0x320] ;  /* 0x0000c80018187a20 */ /* 0x000fe40000410000 */
[----:B------:R-:W-:Y:S01]  /*7ff0*/  FMUL.FTZ R26, R26, c[0x0][0x320] ;  /* 0x0000c8001a1a7a20 */ /* 0x000fe20000410000 */
[----:B------:R-:W3:Y:S01]  /*8000*/  MUFU.TANH R21, R21 ;  /* 0x0000001500157308 */ /* 0x000ee20000002400 */
[----:B------:R-:W-:Y:S01]  /*8010*/  FMUL.FTZ R27, R27, c[0x0][0x320] ;  /* 0x0000c8001b1b7a20 */ /* 0x000fe20000410000 */
[C---:B-1----:R-:W-:Y:S08]  /*8020*/  HMMA.16816.F32.BF16 R28, R220.reuse, R8, R28 ;  /* 0x00000008dc1c723c */ /* 0x042ff0000004181c */
[----:B------:R-:W1:Y:S01]  /*8030*/  MUFU.TANH R22, R22 ;  /* 0x0000001600167308 */ /* 0x000e620000002400 */
[C---:B------:R-:W-:Y:S01]  /*8040*/  HMMA.16816.F32.BF16 R32, R220.reuse, R10, R32 ;  /* 0x0000000adc20723c */ /* 0x040fe20000041820 */
[----:B------:R-:W1:Y:S01]  /*8050*/  LDSM.16.M88.4 R8, [R227+0x8800] ;  /* 0x00880000e308783b */ /* 0x000e620000000200 */
[----:B------:R-:W-:Y:S06]  /*8060*/  DEPBAR.LE SB0, 0x0 ;  /* 0x000080000000791a */ /* 0x000fec0000000000 */
[C---:B--2---:R-:W-:Y:S01]  /*8070*/  HMMA.16816.F32.BF16 R36, R220.reuse, R4, R36 ;  /* 0x00000004dc24723c */ /* 0x044fe20000041824 */
[----:B------:R-:W2:Y:S01]  /*8080*/  SHFL.IDX PT, R5, R0, RZ, 0x1c1f ;  /* 0x001c1fff00057589 */ /* 0x000ea200000e0000 */
[----:B------:R1:W1:Y:S06]  /*8090*/  MUFU.TANH R169, R15 ;  /* 0x0000000f00a97308 */ /* 0x00026c0000002400 */
[C---:B------:R-:W-:Y:S01]  /*80a0*/  HMMA.16816.F32.BF16 R40, R220.reuse, R6, R40 ;  /* 0x00000006dc28723c */ /* 0x040fe20000041828 */
[----:B------:R2:W1:Y:S03]  /*80b0*/  SHFL.IDX PT, R4, R0, 0x1, 0x1c1f ;  /* 0x003c1f0000047f89 */ /* 0x00046600000e0000 */
[----:B------:R3:W-:Y:S01]  /*80c0*/  MUFU.TANH R170, R16 ;  /* 0x0000001000aa7308 */ /* 0x0007e20000002400 */
[----:B------:R-:W-:Y:S02]  /*80d0*/  FMUL.FTZ R29, R29, c[0x0][0x320] ;  /* 0x0000c8001d1d7a20 */ /* 0x000fe40000410000 */
[----:B------:R-:W-:Y:S02]  /*80e0*/  FMUL.FTZ R30, R30, c[0x0][0x320] ;  /* 0x0000c8001e1e7a20 */ /* 0x000fe40000410000 */
[----:B------:R-:W-:Y:S03]  /*80f0*/  FMUL.FTZ R31, R31, c[0x0][0x320] ;  /* 0x0000c8001f1f7a20 */ /* 0x000fe60000410000 */
[----:B------:R-:W-:Y:S02]  /*8100*/  FMUL.FTZ R28, R28, c[0x0][0x320] ;  /* 0x0000c8001c1c7a20 */ /* 0x000fe40000410000 */
[----:B------:R-:W3:Y:S01]  /*8110*/  MUFU.TANH R25, R25 ;  /* 0x0000001900197308 */ /* 0x000ee20000002400 */
[----:B------:R-:W-:Y:S01]  /*8120*/  BAR.SYNC.DEFER_BLOCKING 0x0 ;  /* 0x0000000000007b1d */ /* 0x000fe20000010000 */
[----:B------:R-:W-:Y:S02]  /*8130*/  FMUL.FTZ R36, R36, c[0x0][0x320] ;  /* 0x0000c80024247a20 */ /* 0x000fe40000410000 */
[----:B------:R-:W-:Y:S02]  /*8140*/  FMUL.FTZ R37, R37, c[0x0][0x320] ;  /* 0x0000c80025257a20 */ /* 0x000fe40000410000 */
[----:B------:R-:W-:Y:S02]  /*8150*/  FMUL.FTZ R38, R38, c[0x0][0x320] ;  /* 0x0000c80026267a20 */ /* 0x000fe40000410000 */
[----:B------:R-:W-:Y:S01]  /*8160*/  FMUL.FTZ R39, R39, c[0x0][0x320] ;  /* 0x0000c80027277a20 */ /* 0x000fe20000410000 */
[----:B--2---:R-:W-:Y:S01]  /*8170*/  MOV R0, UR20 ;  /* 0x0000001400007c02 */ /* 0x004fe20008000f00 */
[C---:B-1----:R-:W-:Y:S01]  /*8180*/  HMMA.16816.F32.BF16 R44, R220.reuse, R8, R44 ;  /* 0x00000008dc2c723c */ /* 0x042fe2000004182c */
[----:B------:R-:W-:Y:S02]  /*8190*/  UIADD3 UR20, UR22, -0x1, URZ ;  /* 0xffffffff16147890 */ /* 0x000fe4000fffe03f */
[----:B------:R-:W-:Y:S01]  /*81a0*/  IADD3 R0, -R250, 0x1, R0 ;  /* 0x00000001fa007810 */ /* 0x000fe20007ffe100 */
[----:B------:R-:W-:Y:S01]  /*81b0*/  FMUL.FTZ R32, R32, c[0x0][0x320] ;  /* 0x0000c80020207a20 */ /* 0x000fe20000410000 */
[----:B------:R-:W-:Y:S01]  /*81c0*/  @UP0 UIMAD.WIDE.U32 UR24, UR20, UR4, URZ ;  /* 0x00000004141802a5 */ /* 0x000fe2000f8e003f */
[----:B------:R-:W-:Y:S01]  /*81d0*/  FMUL.FTZ R41, R41, c[0x0][0x320] ;  /* 0x0000c80029297a20 */ /* 0x000fe20000410000 */
[----:B------:R-:W-:Y:S01]  /*81e0*/  IADD3 R0, -R2, UR8, R0 ;  /* 0x0000000802007c10 */ /* 0x000fe2000fffe100 */
[----:B------:R-:W-:Y:S01]  /*81f0*/  HMMA.16816.F32.BF16 R48, R220, R10, R48 ;  /* 0x0000000adc30723c */ /* 0x000fe20000041830 */
[----:B------:R-:W-:Y:S03]  /*8200*/  @UP0 USHF.R.S32.HI UR23, URZ, 0x1f, UR20 ;  /* 0x0000001f3f170899 */ /* 0x000fe60008011414 */
[C---:B------:R-:W-:Y:S01]  /*8210*/  IADD3 R2, R0.reuse, R5, RZ ;  /* 0x0000000500027210 */ /* 0x040fe20007ffe0ff */
[----:B------:R-:W-:Y:S01]  /*8220*/  FMUL.FTZ R33, R33, c[0x0][0x320] ;  /* 0x0000c80021217a20 */ /* 0x000fe20000410000 */
[----:B------:R-:W-:Y:S01]  /*8230*/  IADD3 R0, R0, R4, RZ ;  /* 0x0000000400007210 */ /* 0x000fe20007ffe0ff */
[----:B------:R-:W1:Y:S01]  /*8240*/  MUFU.TANH R26, R26 ;  /* 0x0000001a001a7308 */ /* 0x000e620000002400 */
[----:B------:R-:W-:Y:S01]  /*8250*/  ISETP.GT.AND P5, PT, R2, 0x1, PT ;  /* 0x000000010200780c */ /* 0x000fe20003fa4270 */
[----:B------:R-:W-:Y:S01]  /*8260*/  FMUL.FTZ R40, R40, c[0x0][0x320] ;  /* 0x0000c80028287a20 */ /* 0x000fe20000410000 */
[----:B------:R-:W-:Y:S01]  /*8270*/  ISETP.GT.AND P1, PT, R0, RZ, PT ;  /* 0x000000ff0000720c */ /* 0x000fe20003f24270 */
[----:B------:R-:W-:Y:S01]  /*8280*/  @UP0 UIMAD UR23, UR23, UR4, URZ ;  /* 0x00000004171702a4 */ /* 0x000fe2000f8e023f */
[----:B------:R-:W-:Y:S01]  /*8290*/  FSEL R7, R172, -INF , P5 ;  /* 0xff800000ac077808 */ /* 0x000fe20002800000 */
[----:B------:R-:W-:Y:S01]  /*82a0*/  FMUL.FTZ R34, R34, c[0x0][0x320] ;  /* 0x0000c80022227a20 */ /* 0x000fe20000410000 */
[----:B------:R-:W-:Y:S01]  /*82b0*/  FSEL R13, R171, -INF , P1 ;  /* 0xff800000ab0d7808 */ /* 0x000fe20000800000 */
[----:B------:R-:W-:Y:S01]  /*82c0*/  FMUL.FTZ R35, R35, c[0x0][0x320] ;  /* 0x0000c80023237a20 */ /* 0x000fe20000410000 */
[----:B------:R-:W-:Y:S01]  /*82d0*/  ISETP.GT.AND P5, PT, R2, 0x9, PT ;  /* 0x000000090200780c */ /* 0x000fe20003fa4270 */
[----:B------:R-:W2:Y:S01]  /*82e0*/  MUFU.TANH R19, R19 ;  /* 0x0000001300137308 */ /* 0x000ea20000002400 */
[----:B------:R-:W-:Y:S01]  /*82f0*/  ISETP.GT.AND P1, PT, R0, 0x8, PT ;  /* 0x000000080000780c */ /* 0x000fe20003f24270 */
[----:B------:R-:W-:Y:S01]  /*8300*/  FMUL.FTZ R44, R44, c[0x0][0x320] ;  /* 0x0000c8002c2c7a20 */ /* 0x000fe20000410000 */
[----:B----4-:R-:W-:Y:S01]  /*8310*/  FSEL R12, R102, -INF , P5 ;  /* 0xff800000660c7808 */ /* 0x010fe20002800000 */
[----:B------:R-:W-:Y:S01]  /*8320*/  FMUL.FTZ R45, R45, c[0x0][0x320] ;  /* 0x0000c8002d2d7a20 */ /* 0x000fe20000410000 */
[----:B------:R-:W-:Y:S01]  /*8330*/  FSEL R14, R101, -INF , P1 ;  /* 0xff800000650e7808 */ /* 0x000fe20000800000 */
[----:B------:R-:W-:Y:S01]  /*8340*/  FMUL.FTZ R42, R42, c[0x0][0x320] ;  /* 0x0000c8002a2a7a20 */ /* 0x000fe20000410000 */
[----:B------:R-:W-:Y:S01]  /*8350*/  ISETP.GT.AND P5, PT, R2, 0x11, PT ;  /* 0x000000110200780c */ /* 0x000fe20003fa4270 */
[----:B------:R-:W-:Y:S01]  /*8360*/  FMUL.FTZ R48, R48, c[0x0][0x320] ;  /* 0x0000c80030307a20 */ /* 0x000fe20000410000 */
[C---:B------:R-:W-:Y:S01]  /*8370*/  ISETP.GT.AND P1, PT, R0.reuse, 0x10, PT ;  /* 0x000000100000780c */ /* 0x040fe20003f24270 */
[----:B------:R-:W4:Y:S01]  /*8380*/  MUFU.TANH R29, R29 ;  /* 0x0000001d001d7308 */ /* 0x000f220000002400 */
[----:B------:R-:W-:Y:S01]  /*8390*/  ISETP.GT.AND P0, PT, R0, 0x1, PT ;  /* 0x000000010000780c */ /* 0x000fe20003f04270 */
[----:B------:R-:W-:Y:S01]  /*83a0*/  FMUL.FTZ R49, R49, c[0x0][0x320] ;  /* 0x0000c80031317a20 */ /* 0x000fe20000410000 */
[----:B---3--:R-:W-:Y:S01]  /*83b0*/  FSEL R167, R167, -INF , P5 ;  /* 0xff800000a7a77808 */ /* 0x008fe20002800000 */
[----:B------:R-:W-:Y:S01]  /*83c0*/  FMUL.FTZ R43, R43, c[0x0][0x320] ;  /* 0x0000c8002b2b7a20 */ /* 0x000fe20000410000 */
[----:B------:R-:W-:Y:S01]  /*83d0*/  ISETP.GT.AND P5, PT, R2, 0x19, PT ;  /* 0x000000190200780c */ /* 0x000fe20003fa4270 */
[----:B------:R-:W-:Y:S01]  /*83e0*/  FMUL.FTZ R46, R46, c[0x0][0x320] ;  /* 0x0000c8002e2e7a20 */ /* 0x000fe20000410000 */
[----:B------:R-:W-:Y:S01]  /*83f0*/  FSEL R168, R168, -INF , P1 ;  /* 0xff800000a8a87808 */ /* 0x000fe20000800000 */
[----:B------:R-:W-:Y:S01]  /*8400*/  FMUL.FTZ R8, R47, c[0x0][0x320] ;  /* 0x0000c8002f087a20 */ /* 0x000fe20000410000 */
[C---:B------:R-:W-:Y:S01]  /*8410*/  ISETP.GT.AND P1, PT, R0.reuse, 0x18, PT ;  /* 0x000000180000780c */ /* 0x040fe20003f24270 */
[----:B------:R-:W3:Y:S01]  /*8420*/  MUFU.TANH R30, R30 ;  /* 0x0000001e001e7308 */ /* 0x000ee20000002400 */
[----:B------:R-:W-:Y:S01]  /*8430*/  FSEL R15, R165, -INF , P0 ;  /* 0xff800000a50f7808 */ /* 0x000fe20000000000 */
[----:B------:R-:W-:Y:S01]  /*8440*/  FMUL.FTZ R51, R51, c[0x0][0x320] ;  /* 0x0000c80033337a20 */ /* 0x000fe20000410000 */
[----:B------:R-:W-:Y:S01]  /*8450*/  ISETP.GT.AND P0, PT, R0, 0x9, PT ;  /* 0x000000090000780c */ /* 0x000fe20003f04270 */
[----:B------:R-:W-:Y:S01]  /*8460*/  @UP0 UIMAD UR23, UR20, UR5, UR23 ;  /* 0x00000005141702a4 */ /* 0x000fe2000f8e0217 */
[----:B------:R-:W-:Y:S02]  /*8470*/  FSEL R171, R17, -INF , P5 ;  /* 0xff80000011ab7808 */ /* 0x000fe40002800000 */
[----:B------:R-:W-:Y:S01]  /*8480*/  ISETP.GT.AND P5, PT, R2, 0x21, PT ;  /* 0x000000210200780c */ /* 0x000fe20003fa4270 */
[----:B------:R-:W-:Y:S01]  /*8490*/  @UP0 UIADD3 UR23, UR25, UR23, URZ ;  /* 0x0000001719170290 */ /* 0x000fe2000fffe03f */
[----:B------:R-:W-:Y:S01]  /*84a0*/  FSEL R172, R18, -INF , P1 ;  /* 0xff80000012ac7808 */ /* 0x000fe20000800000 */
[----:B------:R-:W1:Y:S01]  /*84b0*/  MUFU.TANH R23, R23 ;  /* 0x0000001700177308 */ /* 0x000e620000002400 */
[----:B------:R-:W-:Y:S01]  /*84c0*/  ISETP.GT.AND P1, PT, R0, 0x20, PT ;  /* 0x000000200000780c */ /* 0x000fe20003f24270 */
[----:B------:R-:W-:Y:S01]  /*84d0*/  @UP0 UIMAD UR23, UR23, 0x60, URZ ;  /* 0x00000060171708a4 */ /* 0x000fe2000f8e023f */
[----:B------:R-:W-:Y:S02]  /*84e0*/  FSEL R16, R100, -INF , P0 ;  /* 0xff80000064107808 */ /* 0x000fe40000000000 */
[----:B------:R-:W-:Y:S02]  /*84f0*/  ISETP.GT.AND P0, PT, R0, 0x11, PT ;  /* 0x000000110000780c */ /* 0x000fe40003f04270 */
[----:B------:R-:W-:Y:S02]  /*8500*/  FSEL R175, R21, -INF , P5 ;  /* 0xff80000015af7808 */ /* 0x000fe40002800000 */
[----:B------:R-:W-:Y:S01]  /*8510*/  FSEL R174, R22, -INF , P1 ;  /* 0xff80000016ae7808 */ /* 0x000fe20000800000 */
[----:B------:R-:W3:Y:S01]  /*8520*/  MUFU.TANH R36, R36 ;  /* 0x0000002400247308 */ /* 0x000ee20000002400 */
[----:B------:R-:W-:Y:S02]  /*8530*/  ISETP.GT.AND P5, PT, R2, 0x29, PT ;  /* 0x000000290200780c */ /* 0x000fe40003fa4270 */
[C---:B------:R-:W-:Y:S02]  /*8540*/  ISETP.GT.AND P1, PT, R0.reuse, 0x28, PT ;  /* 0x000000280000780c */ /* 0x040fe40003f24270 */
[----:B------:R-:W-:Y:S02]  /*8550*/  FSEL R169, R169, -INF , P0 ;  /* 0xff800000a9a97808 */ /* 0x000fe40000000000 */
[----:B------:R-:W-:Y:S02]  /*8560*/  ISETP.GT.AND P0, PT, R0, 0x19, PT ;  /* 0x000000190000780c */ /* 0x000fe40003f04270 */
[C---:B------:R-:W-:Y:S01]  /*8570*/  ISETP.GT.AND P6, PT, R2.reuse, RZ, PT ;  /* 0x000000ff0200720c */ /* 0x040fe20003fc4270 */
[----:B------:R-:W3:Y:S01]  /*8580*/  MUFU.TANH R37, R37 ;  /* 0x0000002500257308 */ /* 0x000ee20000002400 */
[----:B------:R-:W-:Y:S02]  /*8590*/  FSEL R179, R25, -INF , P5 ;  /* 0xff80000019b37808 */ /* 0x000fe40002800000 */
[----:B------:R-:W-:Y:S02]  /*85a0*/  ISETP.GT.AND P5, PT, R2, 0x31, PT ;  /* 0x000000310200780c */ /* 0x000fe40003fa4270 */
[----:B-1----:R-:W-:Y:S02]  /*85b0*/  FSEL R180, R26, -INF , P1 ;  /* 0xff8000001ab47808 */ /* 0x002fe40000800000 */
[C---:B------:R-:W-:Y:S02]  /*85c0*/  ISETP.GT.AND P1, PT, R0.reuse, 0x30, PT ;  /* 0x000000300000780c */ /* 0x040fe40003f24270 */
[----:B------:R-:W-:Y:S01]  /*85d0*/  FSEL R6, R173, -INF , P6 ;  /* 0xff800000ad067808 */ /* 0x000fe20003000000 */
[----:B------:R-:W1:Y:S01]  /*85e0*/  MUFU.TANH R20, R20 ;  /* 0x0000001400147308 */ /* 0x000e620000002400 */
[----:B--2---:R-:W-:Y:S02]  /*85f0*/  FSEL R173, R19, -INF , P0 ;  /* 0xff80000013ad7808 */ /* 0x004fe40000000000 */
[----:B------:R-:W-:Y:S02]  /*8600*/  ISETP.GT.AND P0, PT, R0, 0x21, PT ;  /* 0x000000210000780c */ /* 0x000fe40003f04270 */
[----:B----4-:R-:W-:Y:S02]  /*8610*/  FSEL R250, R29, -INF , P5 ;  /* 0xff8000001dfa7808 */ /* 0x010fe40002800000 */
[----:B---3--:R-:W-:Y:S02]  /*8620*/  FSEL R251, R30, -INF , P1 ;  /* 0xff8000001efb7808 */ /* 0x008fe40000800000 */
[C---:B------:R-:W-:Y:S01]  /*8630*/  ISETP.GT.AND P5, PT, R2.reuse, 0x40, PT ;  /* 0x000000400200780c */ /* 0x040fe20003fa4270 */
[----:B------:R-:W2:Y:S01]  /*8640*/  MUFU.TANH R24, R24 ;  /* 0x0000001800187308 */ /* 0x000ea20000002400 */
[----:B------:R-:W-:Y:S02]  /*8650*/  ISETP.GT.AND P1, PT, R2, 0x41, PT ;  /* 0x000000410200780c */ /* 0x000fe40003f24270 */
[----:B------:R-:W-:Y:S02]  /*8660*/  FSEL R177, R23, -INF , P0 ;  /* 0xff80000017b17808 */ /* 0x000fe40000000000 */
[----:B------:R-:W-:Y:S01]  /*8670*/  FSEL R17, R36, -INF , P5 ;  /* 0xff80000024117808 */ /* 0x000fe20002800000 */
[----:B------:R-:W3:Y:S01]  /*8680*/  LDL.64 R22, [R1+0x30] ;  /* 0x0000300001167983 */ /* 0x000ee20000100a00 */
[----:B------:R-:W-:Y:S02]  /*8690*/  FSEL R18, R37, -INF , P1 ;  /* 0xff80000025127808 */ /* 0x000fe40000800000 */
[----:B------:R-:W-:Y:S01]  /*86a0*/  ISETP.GT.AND P6, PT, R2, 0x8, PT ;  /* 0x000000080200780c */ /* 0x000fe20003fc4270 */
[----:B------:R-:W4:Y:S01]  /*86b0*/  MUFU.TANH R28, R28 ;  /* 0x0000001c001c7308 */ /* 0x000f220000002400 */
[----:B------:R-:W-:Y:S01]  /*86c0*/  FMNMX.FTZ R4, R6, R3, !PT ;  /* 0x0000000306047209 */ /* 0x000fe20007810000 */
[----:B------:R-:W3:Y:S01]  /*86d0*/  LDL.64 R36, [R1+0x28] ;  /* 0x0000280001247983 */ /* 0x000ee20000100a00 */
[----:B------:R-:W-:Y:S02]  /*86e0*/  FSEL R10, R164, -INF , P6 ;  /* 0xff800000a40a7808 */ /* 0x000fe40003000000 */
[----:B------:R-:W-:Y:S02]  /*86f0*/  FMNMX.FTZ R4, R7, R4, !PT ;  /* 0x0000000407047209 */ /* 0x000fe40007810000 */
[----:B------:R-:W-:Y:S02]  /*8700*/  ISETP.GT.AND P6, PT, R2, 0x10, PT ;  /* 0x000000100200780c */ /* 0x000fe40003fc4270 */
[----:B------:R-:W-:Y:S01]  /*8710*/  FMNMX.FTZ R4, R10, R4, !PT ;  /* 0x000000040a047209 */ /* 0x000fe20007810000 */
[----:B------:R-:W2:Y:S01]  /*8720*/  MUFU.TANH R27, R27 ;  /* 0x0000001b001b7308 */ /* 0x000ea20000002400 */
[----:B------:R-:W-:Y:S02]  /*8730*/  FSEL R166, R166, -INF , P6 ;  /* 0xff800000a6a67808 */ /* 0x000fe40003000000 */
[----:B------:R-:W-:Y:S02]  /*8740*/  FMNMX.FTZ R4, R12, R4, !PT ;  /* 0x000000040c047209 */ /* 0x000fe40007810000 */
[----:B------:R-:W-:Y:S02]  /*8750*/  ISETP.GT.AND P6, PT, R2, 0x18, PT ;  /* 0x000000180200780c */ /* 0x000fe40003fc4270 */
[----:B------:R-:W-:Y:S02]  /*8760*/  FMNMX.FTZ R4, R166, R4, !PT ;  /* 0x00000004a6047209 */ /* 0x000fe40007810000 */
[----:B------:R-:W-:Y:S01]  /*8770*/  FSEL R170, R170, -INF , P6 ;  /* 0xff800000aaaa7808 */ /* 0x000fe20003000000 */
[----:B------:R-:W4:Y:S01]  /*8780*/  MUFU.TANH R33, R33 ;  /* 0x0000002100217308 */ /* 0x000f220000002400 */
[----:B------:R-:W-:Y:S02]  /*8790*/  FMNMX.FTZ R4, R167, R4, !PT ;  /* 0x00000004a7047209 */ /* 0x000fe40007810000 */
[----:B------:R-:W-:Y:S02]  /*87a0*/  ISETP.GT.AND P6, PT, R2, 0x20, PT ;  /* 0x000000200200780c */ /* 0x000fe40003fc4270 */
[----:B------:R-:W-:Y:S02]  /*87b0*/  FMNMX.FTZ R4, R170, R4, !PT ;  /* 0x00000004aa047209 */ /* 0x000fe40007810000 */
[----:B-1----:R-:W-:Y:S02]  /*87c0*/  FSEL R176, R20, -INF , P6 ;  /* 0xff80000014b07808 */ /* 0x002fe40003000000 */
[----:B------:R-:W-:Y:S01]  /*87d0*/  FMNMX.FTZ R4, R171, R4, !PT ;  /* 0x00000004ab047209 */ /* 0x000fe20007810000 */
[----:B------:R-:W1:Y:S01]  /*87e0*/  MUFU.TANH R32, R32 ;  /* 0x0000002000207308 */ /* 0x000e620000002400 */
[----:B------:R-:W-:Y:S02]  /*87f0*/  ISETP.GT.AND P6, PT, R2, 0x28, PT ;  /* 0x000000280200780c */ /* 0x000fe40003fc4270 */
[----:B------:R-:W-:Y:S02]  /*8800*/  FMNMX.FTZ R4, R176, R4, !PT ;  /* 0x00000004b0047209 */ /* 0x000fe40007810000 */
[----:B--2---:R-:W-:Y:S02]  /*8810*/  FSEL R178, R24, -INF , P6 ;  /* 0xff80000018b27808 */ /* 0x004fe40003000000 */
[----:B------:R-:W-:Y:S02]  /*8820*/  FMNMX.FTZ R4, R175, R4, !PT ;  /* 0x00000004af047209 */ /* 0x000fe40007810000 */
[----:B------:R-:W-:Y:S01]  /*8830*/  FMNMX.FTZ R5, R13, R103, !PT ;  /* 0x000000670d057209 */ /* 0x000fe20007810000 */
[----:B------:R-:W2:Y:S01]  /*8840*/  MUFU.TANH R40, R40 ;  /* 0x0000002800287308 */ /* 0x000ea20000002400 */
[----:B------:R-:W-:Y:S02]  /*8850*/  ISETP.GT.AND P6, PT, R2, 0x30, PT ;  /* 0x000000300200780c */ /* 0x000fe40003fc4270 */
[----:B------:R-:W-:Y:S02]  /*8860*/  FMNMX.FTZ R4, R178, R4, !PT ;  /* 0x00000004b2047209 */ /* 0x000fe40007810000 */
[----:B------:R-:W-:Y:S02]  /*8870*/  ISETP.GT.AND P0, PT, R0, 0x29, PT ;  /* 0x000000290000780c */ /* 0x000fe40003f04270 */
[----:B----4-:R-:W-:Y:S02]  /*8880*/  FSEL R182, R28, -INF , P6 ;  /* 0xff8000001cb67808 */ /* 0x010fe40003000000 */
[----:B------:R-:W-:Y:S01]  /*8890*/  FMNMX.FTZ R5, R15, R5, !PT ;  /* 0x000000050f057209 */ /* 0x000fe20007810000 */
[----:B------:R-:W4:Y:S01]  /*88a0*/  MUFU.TANH R41, R41 ;  /* 0x0000002900297308 */ /* 0x000f220000002400 */
[----:B------:R-:W-:Y:S02]  /*88b0*/  FMNMX.FTZ R4, R179, R4, !PT ;  /* 0x00000004b3047209 */ /* 0x000fe40007810000 */
[C---:B------:R-:W-:Y:S02]  /*88c0*/  ISETP.GT.AND P6, PT, R2.reuse, 0x39, PT ;  /* 0x000000390200780c */ /* 0x040fe40003fc4270 */
[----:B------:R-:W-:Y:S02]  /*88d0*/  FSEL R181, R27, -INF , P0 ;  /* 0xff8000001bb57808 */ /* 0x000fe40000000000 */
[----:B------:R-:W-:Y:S02]  /*88e0*/  ISETP.GT.AND P0, PT, R2, 0x38, PT ;  /* 0x000000380200780c */ /* 0x000fe40003f04270 */
[----:B------:R-:W-:Y:S01]  /*88f0*/  FMNMX.FTZ R5, R14, R5, !PT ;  /* 0x000000050e057209 */ /* 0x000fe20007810000 */
[----:B------:R-:W4:Y:S01]  /*8900*/  MUFU.TANH R44, R44 ;  /* 0x0000002c002c7308 */ /* 0x000f220000002400 */
[----:B------:R-:W-:Y:S02]  /*8910*/  FMNMX.FTZ R4, R182, R4, !PT ;  /* 0x00000004b6047209 */ /* 0x000fe40007810000 */
[----:B------:R-:W-:Y:S02]  /*8920*/  FSEL R33, R33, -INF , P6 ;  /* 0xff80000021217808 */ /* 0x000fe40003000000 */
[----:B-1----:R-:W-:Y:S02]  /*8930*/  FSEL R24, R32, -INF , P0 ;  /* 0xff80000020187808 */ /* 0x002fe40000000000 */
[----:B------:R-:W-:Y:S02]  /*8940*/  ISETP.GT.AND P0, PT, R2, 0x48, PT ;  /* 0x000000480200780c */ /* 0x000fe40003f04270 */
[----:B------:R-:W-:Y:S01]  /*8950*/  FMNMX.FTZ R5, R16, R5, !PT ;  /* 0x0000000510057209 */ /* 0x000fe20007810000 */
[----:B------:R-:W1:Y:S01]  /*8960*/  MUFU.TANH R45, R45 ;  /* 0x0000002d002d7308 */ /* 0x000e620000002400 */
[----:B------:R-:W-:Y:S02]  /*8970*/  FMNMX.FTZ R4, R250, R4, !PT ;  /* 0x00000004fa047209 */ /* 0x000fe40007810000 */
[----:B--2---:R-:W-:Y:S01]  /*8980*/  FSEL R152, R40, -INF , P0 ;  /* 0xff80000028987808 */ /* 0x004fe20000000000 */
[----:B------:R-:W-:Y:S01]  /*8990*/  IMAD.MOV.U32 R40, RZ, RZ, R33 ;  /* 0x000000ffff287224 */ /* 0x000fe200078e0021 */
[----:B------:R-:W-:Y:S02]  /*89a0*/  ISETP.GT.AND P6, PT, R2, 0x49, PT ;  /* 0x000000490200780c */ /* 0x000fe40003fc4270 */
[----:B------:R-:W-:Y:S02]  /*89b0*/  FMNMX.FTZ R5, R168, R5, !PT ;  /* 0x00000005a8057209 */ /* 0x000fe40007810000 */
[----:B------:R-:W-:Y:S01]  /*89c0*/  FMNMX.FTZ R4, R24, R4, !PT ;  /* 0x0000000418047209 */ /* 0x000fe20007810000 */
[----:B------:R-:W2:Y:S01]  /*89d0*/  MUFU.TANH R48, R48 ;  /* 0x0000003000307308 */ /* 0x000ea20000002400 */
[----:B----4-:R-:W-:Y:S02]  /*89e0*/  FSEL R28, R41, -INF , P6 ;  /* 0xff800000291c7808 */ /* 0x010fe40003000000 */
[C---:B------:R-:W-:Y:S02]  /*89f0*/  ISETP.GT.AND P5, PT, R2.reuse, 0x50, PT ;  /* 0x000000500200780c */ /* 0x040fe40003fa4270 */
[C---:B------:R-:W-:Y:S02]  /*8a00*/  ISETP.GT.AND P1, PT, R2.reuse, 0x51, PT ;  /* 0x000000510200780c */ /* 0x040fe40003f24270 */
[C---:B------:R-:W-:Y:S02]  /*8a10*/  ISETP.GT.AND P6, PT, R2.reuse, 0x59, PT ;  /* 0x000000590200780c */ /* 0x040fe40003fc4270 */
[----:B------:R-:W-:Y:S01]  /*8a20*/  ISETP.GT.AND P0, PT, R2, 0x58, PT ;  /* 0x000000580200780c */ /* 0x000fe20003f04270 */
[----:B------:R-:W4:Y:S01]  /*8a30*/  MUFU.TANH R31, R31 ;  /* 0x0000001f001f7308 */ /* 0x000f220000002400 */
[----:B------:R-:W-:Y:S02]  /*8a40*/  FMNMX.FTZ R5, R169, R5, !PT ;  /* 0x00000005a9057209 */ /* 0x000fe40007810000 */
[----:B------:R-:W-:Y:S02]  /*8a50*/  FMNMX.FTZ R2, R40, R4, !PT ;  /* 0x0000000428027209 */ /* 0x000fe40007810000 */
[----:B------:R-:W-:Y:S01]  /*8a60*/  FMNMX.FTZ R4, R172, R5, !PT ;  /* 0x00000005ac047209 */ /* 0x000fe20007810000 */
[----:B------:R-:W-:Y:S01]  /*8a70*/  FMUL.FTZ R5, R50, c[0x0][0x320] ;  /* 0x0000c80032057a20 */ /* 0x000fe20000410000 */
[----:B------:R-:W-:Y:S02]  /*8a80*/  FMNMX.FTZ R2, R17, R2, !PT ;  /* 0x0000000211027209 */ /* 0x000fe40007810000 */
[----:B------:R-:W-:Y:S01]  /*8a90*/  FMNMX.FTZ R4, R173, R4, !PT ;  /* 0x00000004ad047209 */ /* 0x000fe20007810000 */
[----:B------:R-:W4:Y:S01]  /*8aa0*/  MUFU.TANH R49, R49 ;  /* 0x0000003100317308 */ /* 0x000f220000002400 */
[----:B------:R-:W-:Y:S02]  /*8ab0*/  FMNMX.FTZ R2, R18, R2, !PT ;  /* 0x0000000212027209 */ /* 0x000fe40007810000 */
[----:B------:R-:W-:Y:S02]  /*8ac0*/  FMNMX.FTZ R4, R174, R4, !PT ;  /* 0x00000004ae047209 */ /* 0x000fe40007810000 */
[----:B------:R-:W-:Y:S02]  /*8ad0*/  FMNMX.FTZ R2, R152, R2, !PT ;  /* 0x0000000298027209 */ /* 0x000fe40007810000 */
[----:B------:R-:W-:Y:S02]  /*8ae0*/  FSEL R50, R44, -INF , P5 ;  /* 0xff8000002c327808 */ /* 0x000fe40002800000 */
[----:B------:R-:W-:Y:S01]  /*8af0*/  FMNMX.FTZ R2, R28, R2, !PT ;  /* 0x000000021c027209 */ /* 0x000fe20007810000 */
[----:B------:R-:W4:Y:S01]  /*8b00*/  MUFU.TANH R34, R34 ;  /* 0x0000002200227308 */ /* 0x000f220000002400 */
[----:B------:R-:W-:Y:S02]  /*8b10*/  FMNMX.FTZ R4, R177, R4, !PT ;  /* 0x00000004b1047209 */ /* 0x000fe40007810000 */
[----:B-1----:R-:W-:Y:S02]  /*8b20*/  FSEL R25, R45, -INF , P1 ;  /* 0xff8000002d197808 */ /* 0x002fe40000800000 */
[----:B------:R-:W-:Y:S02]  /*8b30*/  FMNMX.FTZ R2, R50, R2, !PT ;  /* 0x0000000232027209 */ /* 0x000fe40007810000 */
[----:B------:R-:W-:Y:S02]  /*8b40*/  FMNMX.FTZ R4, R180, R4, !PT ;  /* 0x00000004b4047209 */ /* 0x000fe40007810000 */
[----:B------:R-:W-:Y:S01]  /*8b50*/  ISETP.GT.AND P5, PT, R0, 0x31, PT ;  /* 0x000000310000780c */ /* 0x000fe20003fa4270 */
[----:B------:R-:W1:Y:S01]  /*8b60*/  MUFU.TANH R35, R35 ;  /* 0x0000002300237308 */ /* 0x000e620000002400 */
[----:B--2---:R-:W-:Y:S02]  /*8b70*/  FSEL R48, R48, -INF , P0 ;  /* 0xff80000030307808 */ /* 0x004fe40000000000 */
[----:B------:R-:W-:Y:S02]  /*8b80*/  FMNMX.FTZ R2, R25, R2, !PT ;  /* 0x0000000219027209 */ /* 0x000fe40007810000 */
[----:B------:R-:W-:Y:S02]  /*8b90*/  FMNMX.FTZ R4, R181, R4, !PT ;  /* 0x00000004b5047209 */ /* 0x000fe40007810000 */
[----:B----4-:R-:W-:Y:S02]  /*8ba0*/  FSEL R183, R31, -INF , P5 ;  /* 0xff8000001fb77808 */ /* 0x010fe40002800000 */
[----:B------:R-:W-:Y:S01]  /*8bb0*/  FSEL R19, R49, -INF , P6 ;  /* 0xff80000031137808 */ /* 0x000fe20003000000 */
[----:B------:R-:W2:Y:S01]  /*8bc0*/  MUFU.TANH R38, R38 ;  /* 0x0000002600267308 */ /* 0x000ea20000002400 */
[----:B------:R-:W-:Y:S02]  /*8bd0*/  ISETP.GT.AND P1, PT, R0, 0x38, PT ;  /* 0x000000380000780c */ /* 0x000fe40003f24270 */
[----:B------:R-:W-:Y:S02]  /*8be0*/  FMNMX.FTZ R2, R48, R2, !PT ;  /* 0x0000000230027209 */ /* 0x000fe40007810000 */
[----:B------:R-:W-:Y:S02]  /*8bf0*/  FMNMX.FTZ R4, R251, R4, !PT ;  /* 0x00000004fb047209 */ /* 0x000fe40007810000 */
[----:B------:R-:W-:Y:S02]  /*8c00*/  FSEL R252, R34, -INF , P1 ;  /* 0xff80000022fc7808 */ /* 0x000fe40000800000 */
[C---:B------:R-:W-:Y:S01]  /*8c10*/  ISETP.GT.AND P0, PT, R0.reuse, 0x39, PT ;  /* 0x000000390000780c */ /* 0x040fe20003f04270 */
[----:B------:R-:W4:Y:S01]  /*8c20*/  MUFU.TANH R39, R39 ;  /* 0x0000002700277308 */ /* 0x000f220000002400 */
[----:B------:R-:W-:Y:S02]  /*8c30*/  FMNMX.FTZ R4, R183, R4, !PT ;  /* 0x00000004b7047209 */ /* 0x000fe40007810000 */
[----:B------:R-:W-:Y:S02]  /*8c40*/  FMNMX.FTZ R2, R19, R2, !PT ;  /* 0x0000000213027209 */ /* 0x000fe40007810000 */
[----:B------:R-:W-:Y:S02]  /*8c50*/  ISETP.GT.AND P1, PT, R0, 0x40, PT ;  /* 0x000000400000780c */ /* 0x000fe40003f24270 */
[----:B------:R-:W-:Y:S01]  /*8c60*/  FMNMX.FTZ R4, R252, R4, !PT ;  /* 0x00000004fc047209 */ /* 0x000fe20007810000 */
[----:B------:R-:W4:Y:S01]  /*8c70*/  SHFL.BFLY PT, R101, R2, 0x2, 0x1f ;  /* 0x0c401f0002657f89 */ /* 0x000f2200000e0000 */
[----:B-1----:R-:W-:Y:S01]  /*8c80*/  FSEL R26, R35, -INF , P0 ;  /* 0xff800000231a7808 */ /* 0x002fe20000000000 */
[----:B------:R-:W1:Y:S01]  /*8c90*/  MUFU.TANH R42, R42 ;  /* 0x0000002a002a7308 */ /* 0x000e620000002400 */
[----:B------:R-:W-:Y:S02]  /*8ca0*/  ISETP.GT.AND P0, PT, R0, 0x41, PT ;  /* 0x000000410000780c */ /* 0x000fe40003f04270 */
[----:B------:R-:W-:Y:S02]  /*8cb0*/  FMNMX.FTZ R4, R26, R4, !PT ;  /* 0x000000041a047209 */ /* 0x000fe40007810000 */
[----:B--2---:R-:W-:Y:S02]  /*8cc0*/  FSEL R34, R38, -INF , P1 ;  /* 0xff80000026227808 */ /* 0x004fe40000800000 */
[----:B------:R-:W-:Y:S02]  /*8cd0*/  ISETP.GT.AND P1, PT, R0, 0x48, PT ;  /* 0x000000480000780c */ /* 0x000fe40003f24270 */
[----:B------:R-:W-:Y:S01]  /*8ce0*/  FMNMX.FTZ R4, R34, R4, !PT ;  /* 0x0000000422047209 */ /* 0x000fe20007810000 */
[----:B------:R-:W2:Y:S01]  /*8cf0*/  MUFU.TANH R43, R43 ;  /* 0x0000002b002b7308 */ /* 0x000ea20000002400 */
[----:B------:R-:W-:Y:S02]  /*8d00*/  PLOP3.LUT P5, PT, PT, PT, UP0, 0x80, 0x0 ;  /* 0x000000000000781c */ /* 0x000fe40003faf008 */
[----:B------:R-:W-:Y:S02]  /*8d10*/  MOV R49, R25 ;  /* 0x0000001900317202 */ /* 0x000fe40000000f00 */
[----:B----4-:R-:W-:Y:S02]  /*8d20*/  FSEL R20, R39, -INF , P0 ;  /* 0xff80000027147808 */ /* 0x010fe40000000000 */
[----:B------:R-:W-:Y:S02]  /*8d30*/  ISETP.GT.AND P0, PT, R0, 0x49, PT ;  /* 0x000000490000780c */ /* 0x000fe40003f04270 */
[----:B------:R-:W-:Y:S01]  /*8d40*/  FMNMX.FTZ R4, R20, R4, !PT ;  /* 0x0000000414047209 */ /* 0x000fe20007810000 */
[----:B------:R-:W4:Y:S01]  /*8d50*/  MUFU.TANH R46, R46 ;  /* 0x0000002e002e7308 */ /* 0x000f220000002400 */
[----:B------:R-:W-:Y:S02]  /*8d60*/  FMNMX.FTZ R101, R2, R101, !PT ;  /* 0x0000006502657209 */ /* 0x000fe40007810000 */
[----:B-1----:R-:W-:Y:S02]  /*8d70*/  FSEL R27, R42, -INF , P1 ;  /* 0xff8000002a1b7808 */ /* 0x002fe40000800000 */
[C---:B------:R-:W-:Y:S02]  /*8d80*/  ISETP.GT.AND P1, PT, R0.reuse, 0x50, PT ;  /* 0x000000500000780c */ /* 0x040fe40003f24270 */
[----:B------:R-:W-:Y:S03]  /*8d90*/  FMNMX.FTZ R4, R27, R4, !PT ;  /* 0x000000041b047209 */ /* 0x000fe60007810000 */
[----:B------:R-:W1:Y:S01]  /*8da0*/  MUFU.TANH R8, R8 ;  /* 0x0000000800087308 */ /* 0x000e620000002400 */
[----:B--2---:R-:W-:Y:S02]  /*8db0*/  FSEL R41, R43, -INF , P0 ;  /* 0xff8000002b297808 */ /* 0x004fe40000000000 */
[----:B------:R-:W-:Y:S02]  /*8dc0*/  ISETP.GT.AND P0, PT, R0, 0x51, PT ;  /* 0x000000510000780c */ /* 0x000fe40003f04270 */
[----:B------:R-:W-:Y:S05]  /*8dd0*/  FMNMX.FTZ R4, R41, R4, !PT ;  /* 0x0000000429047209 */ /* 0x000fea0007810000 */
[----:B------:R-:W2:Y:S01]  /*8de0*/  MUFU.TANH R5, R5 ;  /* 0x0000000500057308 */ /* 0x000ea20000002400 */
[----:B----4-:R-:W-:Y:S02]  /*8df0*/  FSEL R32, R46, -INF , P1 ;  /* 0xff8000002e207808 */ /* 0x010fe40000800000 */
[----:B------:R-:W-:Y:S02]  /*8e00*/  ISETP.GT.AND P1, PT, R0, 0x58, PT ;  /* 0x000000580000780c */ /* 0x000fe40003f24270 */
[----:B------:R-:W-:Y:S05]  /*8e10*/  FMNMX.FTZ R4, R32, R4, !PT ;  /* 0x0000000420047209 */ /* 0x000fea0007810000 */
[----:B------:R2:W4:Y:S01]  /*8e20*/  MUFU.TANH R102, R51 ;  /* 0x0000003300667308 */ /* 0x0005220000002400 */
[----:B-1----:R-:W-:Y:S02]  /*8e30*/  FSEL R35, R8, -INF , P0 ;  /* 0xff80000008237808 */ /* 0x002fe40000000000 */
[----:B------:R-:W-:Y:S02]  /*8e40*/  ISETP.GT.AND P0, PT, R0, 0x59, PT ;  /* 0x000000590000780c */ /* 0x000fe40003f04270 */
[----:B------:R-:W-:Y:S02]  /*8e50*/  FMNMX.FTZ R0, R35, R4, !PT ;  /* 0x0000000423007209 */ /* 0x000fe40007810000 */
[----:B------:R-:W1:Y:S01]  /*8e60*/  SHFL.BFLY PT, R4, R101, 0x1, 0x1f ;  /* 0x0c201f0065047f89 */ /* 0x000e6200000e0000 */
[----:B------:R-:W-:Y:S01]  /*8e70*/  MOV R8, UR24 ;  /* 0x0000001800087c02 */ /* 0x000fe20008000f00 */
[----:B------:R-:W-:Y:S01]  /*8e80*/  @UP0 USHF.L.U64.HI UR24, UR4, 0x6, UR5 ;  /* 0x0000000604180899 */ /* 0x000fe20008010205 */
[----:B--2---:R-:W-:Y:S02]  /*8e90*/  FSEL R51, R5, -INF , P1 ;  /* 0xff80000005337808 */ /* 0x004fe40000800000 */
[----:B----4-:R-:W-:Y:S02]  /*8ea0*/  FSEL R102, R102, -INF , P0 ;  /* 0xff80000066667808 */ /* 0x010fe40000000000 */
[----:B------:R-:W-:Y:S04]  /*8eb0*/  FMNMX.FTZ R0, R51, R0, !PT ;  /* 0x0000000033007209 */ /* 0x000fe80007810000 */
[----:B------:R-:W-:Y:S02]  /*8ec0*/  FMNMX.FTZ R0, R102, R0, !PT ;  /* 0x0000000066007209 */ /* 0x000fe40007810000 */
[----:B-1----:R-:W-:Y:S03]  /*8ed0*/  FMNMX.FTZ R101, R101, R4, !PT ;  /* 0x0000000465657209 */ /* 0x002fe60007810000 */
[----:B------:R-:W1:Y:S01]  /*8ee0*/  SHFL.BFLY PT, R2, R0, 0x2, 0x1f ;  /* 0x0c401f0000027f89 */ /* 0x000e6200000e0000 */
[C---:B------:R-:W-:Y:S01]  /*8ef0*/  FSETP.NEU.FTZ.AND P1, PT, R101.reuse, -INF , PT ;  /* 0xff8000006500780b */ /* 0x040fe20003f3d000 */
[----:B------:R-:W-:Y:S05]  /*8f00*/  FMUL.FTZ R164, R101, c[0x0][0x2d0] ;  /* 0x0000b40065a47a20 */ /* 0x000fea0000410000 */
[----:B------:R-:W-:Y:S05]  /*8f10*/  FSEL R164, R164, RZ, P1 ;  /* 0x000000ffa4a47208 */ /* 0x000fea0000800000 */
[--C-:B------:R-:W-:Y:S02]  /*8f20*/  FFMA.FTZ R7, R7, c[0x0][0x2d0], -R164.reuse ;  /* 0x0000b40007077a23 */ /* 0x100fe400000108a4 */
[----:B------:R-:W-:Y:S02]  /*8f30*/  FFMA.FTZ R12, R12, c[0x0][0x2d0], -R164 ;  /* 0x0000b4000c0c7a23 */ /* 0x000fe400000108a4 */
[----:B------:R-:W-:Y:S01]  /*8f40*/  MUFU.EX2 R245, R7 ;  /* 0x0000000700f57308 */ /* 0x000fe20000000800 */
[----:B-1----:R-:W-:Y:S09]  /*8f50*/  FMNMX.FTZ R0, R0, R2, !PT ;  /* 0x0000000200007209 */ /* 0x002ff20007810000 */
[----:B------:R-:W-:Y:S01]  /*8f60*/  MUFU.EX2 R231, R12 ;  /* 0x0000000c00e77308 */ /* 0x000fe20000000800 */
[----:B------:R-:W1:Y:S02]  /*8f70*/  SHFL.BFLY PT, R2, R0, 0x1, 0x1f ;  /* 0x0c201f0000027f89 */ /* 0x000e6400000e0000 */
[----:B-1----:R-:W-:Y:S02]  /*8f80*/  FMNMX.FTZ R100, R0, R2, !PT ;  /* 0x0000000200647209 */ /* 0x002fe40007810000 */
[----:B------:R-:W-:Y:S03]  /*8f90*/  FSEL R0, R101, RZ, P1 ;  /* 0x000000ff65007208 */ /* 0x000fe60000800000 */
[----:B------:R-:W-:Y:S01]  /*8fa0*/  FMUL.FTZ R165, R100, c[0x0][0x2d0] ;  /* 0x0000b40064a57a20 */ /* 0x000fe20000410000 */
[----:B---3--:R-:W-:Y:S01]  /*8fb0*/  @P5 MOV R4, R22 ;  /* 0x0000001600045202 */ /* 0x008fe20000000f00 */
[----:B------:R-:W-:Y:S04]  /*8fc0*/  FADD.FTZ R0, -R0, R3 ;  /* 0x0000000300007221 */ /* 0x000fe80000010100 */
[----:B------:R-:W-:Y:S02]  /*8fd0*/  FMUL.FTZ R0, R0, c[0x0][0x2d0] ;  /* 0x0000b40000007a20 */ /* 0x000fe40000410000 */
[----:B------:R-:W-:Y:S02]  /*8fe0*/  @P5 IMAD.MOV.U32 R5, RZ, RZ, R37 ;  /* 0x000000ffff055224 */ /* 0x000fe400078e0025 */
[----:B------:R-:W1:Y:S02]  /*8ff0*/  MUFU.EX2 R3, R0 ;  /* 0x0000000000037308 */ /* 0x000e640000000800 */
[----:B------:R-:W-:Y:S04]  /*9000*/  @P5 IMAD.WIDE.U32 R4, R8, 0x60, R4 ;  /* 0x0000006008045825 */ /* 0x000fe800078e0004 */
[--C-:B------:R-:W-:Y:S01]  /*9010*/  FFMA.FTZ R8, R6, c[0x0][0x2d0], -R164.reuse ;  /* 0x0000b40006087a23 */ /* 0x100fe200000108a4 */
[----:B------:R-:W-:Y:S01]  /*9020*/  @P5 IADD3 R5, R5, UR23, RZ ;  /* 0x0000001705055c10 */ /* 0x000fe2000fffe0ff */
[----:B------:R-:W-:Y:S01]  /*9030*/  @UP0 USHF.L.U32 UR23, UR4, 0x6, URZ ;  /* 0x0000000604170899 */ /* 0x000fe2000800063f */
[C---:B------:R-:W-:Y:S01]  /*9040*/  @P5 SHF.L.U32 R6, R4.reuse, 0x1, RZ ;  /* 0x0000000104065819 */ /* 0x040fe200000006ff */
[----:B------:R2:W3:Y:S01]  /*9050*/  MUFU.EX2 R43, R8 ;  /* 0x00000008002b7308 */ /* 0x0004e20000000800 */
[----:B------:R-:W-:Y:S01]  /*9060*/  @P5 SHF.L.U64.HI R5, R4, 0x1, R5 ;  /* 0x0000000104055819 */ /* 0x000fe20000010205 */
[----:B------:R-:W-:Y:S01]  /*9070*/  FFMA.FTZ R4, R10, c[0x0][0x2d0], -R164 ;  /* 0x0000b4000a047a23 */ /* 0x000fe200000108a4 */
[----:B------:R-:W-:Y:S03]  /*9080*/  UISETP.GT.AND UP0, UPT, UR22, UR21, UPT ;  /* 0x000000151600728c */ /* 0x000fe6000bf04270 */
[----:B------:R-:W-:Y:S04]  /*9090*/  UMOV UR22, UR20 ;  /* 0x0000001400167c82 */ /* 0x000fe80008000000 */
[----:B------:R-:W4:Y:S01]  /*90a0*/  MUFU.EX2 R247, R4 ;  /* 0x0000000400f77308 */ /* 0x000f220000000800 */
[C---:B-1----:R-:W-:Y:S02]  /*90b0*/  FMUL.FTZ R25, R3.reuse, R125 ;  /* 0x0000007d03197220 */ /* 0x042fe40000410000 */
[C---:B------:R-:W-:Y:S02]  /*90c0*/  FMUL.FTZ R52, R3.reuse, R52 ;  /* 0x0000003403347220 */ /* 0x040fe40000410000 */
[C---:B------:R-:W-:Y:S02]  /*90d0*/  FMUL.FTZ R53, R3.reuse, R53 ;  /* 0x0000003503357220 */ /* 0x040fe40000410000 */
[C---:B------:R-:W-:Y:S02]  /*90e0*/  FMUL.FTZ R56, R3.reuse, R56 ;  /* 0x0000003803387220 */ /* 0x040fe40000410000 */
[C---:B------:R-:W-:Y:S01]  /*90f0*/  FMUL.FTZ R57, R3.reuse, R57 ;  /* 0x0000003903397220 */ /* 0x040fe20000410000 */
[----:B--2---:R-:W-:Y:S01]  /*9100*/  @P5 IADD3 R8, P6, R6, 0x80, RZ ;  /* 0x0000008006085810 */ /* 0x004fe20007fde0ff */
[C---:B------:R-:W-:Y:S01]  /*9110*/  FMUL.FTZ R60, R3.reuse, R60 ;  /* 0x0000003c033c7220 */ /* 0x040fe20000410000 */
[----:B---3--:R-:W-:Y:S01]  /*9120*/  MOV R125, R43 ;  /* 0x0000002b007d7202 */ /* 0x008fe20000000f00 */
[C---:B------:R-:W-:Y:S01]  /*9130*/  FMUL.FTZ R61, R3.reuse, R61 ;  /* 0x0000003d033d7220 */ /* 0x040fe20000410000 */
[----:B------:R-:W-:Y:S01]  /*9140*/  @P5 IADD3 R8, P0, R8, c[0x0][0x1c8], RZ ;  /* 0x0000720008085a10 */ /* 0x000fe20007f1e0ff */
[C---:B------:R-:W-:Y:S02]  /*9150*/  FMUL.FTZ R64, R3.reuse, R64 ;  /* 0x0000004003407220 */ /* 0x040fe40000410000 */
[C---:B------:R-:W-:Y:S01]  /*9160*/  FMUL.FTZ R65, R3.reuse, R65 ;  /* 0x0000004103417220 */ /* 0x040fe20000410000 */
[--C-:B------:R-:W-:Y:S01]  /*9170*/  @P5 IADD3.X R9, RZ, c[0x0][0x1cc], R5.reuse, P0, P6 ;  /* 0x00007300ff095a10 */ /* 0x100fe200007ec405 */
[C---:B------:R-:W-:Y:S01]  /*9180*/  FMUL.FTZ R68, R3.reuse, R68 ;  /* 0x0000004403447220 */ /* 0x040fe20000410000 */
[C---:B------:R-:W-:Y:S01]  /*9190*/  @P5 IADD3 R11, P6, R6.reuse, 0x100, RZ ;  /* 0x00000100060b5810 */ /* 0x040fe20007fde0ff */
[----:B------:R-:W-:Y:S01]  /*91a0*/  FMUL.FTZ R69, R3, R69 ;  /* 0x0000004503457220 */ /* 0x000fe20000410000 */
[----:B----4-:R-:W-:Y:S01]  /*91b0*/  F2FP.BF16.PACK_AB R154, R231, R247 ;  /* 0x000000f7e79a723e */ /* 0x010fe200000010ff */
[----:B------:R-:W-:Y:S01]  /*91c0*/  FMUL.FTZ R72, R3, R72 ;  /* 0x0000004803487220 */ /* 0x000fe20000410000 */
[----:B------:R-:W-:Y:S01]  /*91d0*/  @P5 IADD3 R10, P0, R11, c[0x0][0x1c8], RZ ;  /* 0x000072000b0a5a10 */ /* 0x000fe20007f1e0ff */
[C---:B------:R-:W-:Y:S02]  /*91e0*/  FMUL.FTZ R73, R3.reuse, R73 ;  /* 0x0000004903497220 */ /* 0x040fe40000410000 */
[C---:B------:R-:W-:Y:S01]  /*91f0*/  FMUL.FTZ R76, R3.reuse, R76 ;  /* 0x0000004c034c7220 */ /* 0x040fe20000410000 */
[----:B------:R-:W-:Y:S01]  /*9200*/  @P5 IADD3.X R11, RZ, c[0x0][0x1cc], R5, P0, P6 ;  /* 0x00007300ff0b5a10 */ /* 0x000fe200007ec405 */
[C---:B------:R-:W-:Y:S01]  /*9210*/  FMUL.FTZ R77, R3.reuse, R77 ;  /* 0x0000004d034d7220 */ /* 0x040fe20000410000 */
[----:B------:R-:W-:Y:S01]  /*9220*/  @P5 IADD3 R4, P6, R6, c[0x0][0x1c8], RZ ;  /* 0x0000720006045a10 */ /* 0x000fe20007fde0ff */
[C---:B------:R-:W-:Y:S01]  /*9230*/  FMUL.FTZ R80, R3.reuse, R80 ;  /* 0x0000005003507220 */ /* 0x040fe20000410000 */
[C---:B------:R-:W-:Y:S01]  /*9240*/  FSETP.NEU.FTZ.AND P0, PT, R100.reuse, -INF , PT ;  /* 0xff8000006400780b */ /* 0x040fe20003f1d000 */
[----:B------:R-:W-:Y:S01]  /*9250*/  FMUL.FTZ R81, R3, R81 ;  /* 0x0000005103517220 */ /* 0x000fe20000410000 */
[----:B------:R-:W-:Y:S01]  /*9260*/  @P5 IADD3.X R5, R5, c[0x0][0x1cc], RZ, P6, !PT ;  /* 0x0000730005055a10 */ /* 0x000fe200037fe4ff */
[----:B------:R-:W-:Y:S01]  /*9270*/  FMUL.FTZ R84, R3, R84 ;  /* 0x0000005403547220 */ /* 0x000fe20000410000 */
[----:B------:R-:W-:Y:S01]  /*9280*/  FSEL R165, R165, RZ, P0 ;  /* 0x000000ffa5a57208 */ /* 0x000fe20000000000 */
[C---:B------:R-:W-:Y:S01]  /*9290*/  FMUL.FTZ R85, R3.reuse, R85 ;  /* 0x0000005503557220 */ /* 0x040fe20000410000 */
[----:B------:R-:W-:Y:S01]  /*92a0*/  FSEL R2, R100, RZ, P0 ;  /* 0x000000ff64027208 */ /* 0x000fe20000000000 */
[----:B------:R1:W-:Y:S01]  /*92b0*/  @P5 LDGSTS.E.BYPASS.LTC128B.128 [R249+0xc100], [R4.64], !P4 ;  /* 0x0c10000004f95fae */ /* 0x0003e2000e101d52 */
[----:B------:R-:W-:Y:S01]  /*92c0*/  FMUL.FTZ R88, R3, R88 ;  /* 0x0000005803587220 */ /* 0x000fe20000410000 */
[----:B------:R-:W-:Y:S01]  /*92d0*/  PLOP3.LUT P0, PT, PT, PT, UP0, 0x80, 0x0 ;  /* 0x000000000000781c */ /* 0x000fe20003f0f008 */
[--C-:B------:R-:W-:Y:S02]  /*92e0*/  FFMA.FTZ R13, R13, c[0x0][0x2d0], -R165.reuse ;  /* 0x0000b4000d0d7a23 */ /* 0x100fe400000108a5 */
[--C-:B------:R-:W-:Y:S02]  /*92f0*/  FFMA.FTZ R15, R15, c[0x0][0x2d0], -R165.reuse ;  /* 0x0000b4000f0f7a23 */ /* 0x100fe400000108a5 */
[----:B------:R-:W-:Y:S01]  /*9300*/  FFMA.FTZ R14, R14, c[0x0][0x2d0], -R165 ;  /* 0x0000b4000e0e7a23 */ /* 0x000fe200000108a5 */
[----:B------:R2:W-:Y:S01]  /*9310*/  @P5 LDGSTS.E.BYPASS.LTC128B.128 [R249+0xf100], [R8.64], !P3 ;  /* 0x0f10000008f95fae */ /* 0x0005e2000d901d52 */
[----:B------:R-:W-:Y:S01]  /*9320*/  MUFU.EX2 R33, R13 ;  /* 0x0000000d00217308 */ /* 0x000fe20000000800 */
[----:B------:R-:W-:Y:S01]  /*9330*/  FADD.FTZ R0, -R2, R103 ;  /* 0x0000006702007221 */ /* 0x000fe20000010100 */
[----:B------:R-:W-:Y:S01]  /*9340*/  MOV R103, R20 ;  /* 0x0000001400677202 */ /* 0x000fe20000000f00 */
[----:B------:R-:W-:Y:S02]  /*9350*/  FFMA.FTZ R16, R16, c[0x0][0x2d0], -R165 ;  /* 0x0000b40010107a23 */ /* 0x000fe400000108a5 */
[----:B------:R-:W-:Y:S02]  /*9360*/  FMUL.FTZ R0, R0, c[0x0][0x2d0] ;  /* 0x0000b40000007a20 */ /* 0x000fe40000410000 */
[----:B------:R3:W-:Y:S01]  /*9370*/  @P5 LDGSTS.E.BYPASS.LTC128B.128 [R249+0x12100], [R10.64], !P2 ;  /* 0x121000000af95fae */ /* 0x0007e2000d101d52 */
[----:B------:R-:W-:Y:S01]  /*9380*/  IMAD.MOV.U32 R2, RZ, RZ, R152 ;  /* 0x000000ffff027224 */ /* 0x000fe200078e0098 */
[----:B------:R-:W-:Y:S01]  /*9390*/  F2FP.BF16.PACK_AB R152, R245, R43 ;  /* 0x0000002bf598723e */ /* 0x000fe200000010ff */
[----:B------:R-:W4:Y:S01]  /*93a0*/  MUFU.EX2 R246, R15 ;  /* 0x0000000f00f67308 */ /* 0x000f220000000800 */
[C---:B------:R-:W-:Y:S02]  /*93b0*/  FMUL.FTZ R89, R3.reuse, R89 ;  /* 0x0000005903597220 */ /* 0x040fe40000410000 */
[C---:B------:R-:W-:Y:S02]  /*93c0*/  FMUL.FTZ R92, R3.reuse, R92 ;  /* 0x0000005c035c7220 */ /* 0x040fe40000410000 */
[C---:B------:R-:W-:Y:S02]  /*93d0*/  FMUL.FTZ R93, R3.reuse, R93 ;  /* 0x0000005d035d7220 */ /* 0x040fe40000410000 */
[C---:B------:R-:W-:Y:S01]  /*93e0*/  FMUL.FTZ R96, R3.reuse, R96 ;  /* 0x0000006003607220 */ /* 0x040fe20000410000 */
[----:B-1----:R-:W-:Y:S01]  /*93f0*/  @P5 IADD3 R4, P6, R4, UR23, RZ ;  /* 0x0000001704045c10 */ /* 0x002fe2000ffde0ff */
[----:B------:R-:W-:Y:S01]  /*9400*/  FMUL.FTZ R97, R3, R97 ;  /* 0x0000006103617220 */ /* 0x000fe20000410000 */
[----:B------:R-:W-:Y:S02]  /*9410*/  MUFU.EX2 R248, R14 ;  /* 0x0000000e00f87308 */ /* 0x000fe40000000800 */
[----:B------:R-:W-:Y:S02]  /*9420*/  @P5 IADD3.X R5, R5, UR24, RZ, P6, !PT ;  /* 0x0000001805055c10 */ /* 0x000fe4000b7fe4ff */
[----:B------:R-:W-:Y:S01]  /*9430*/  @P5 IADD3 R6, P1, R4, UR23, RZ ;  /* 0x0000001704065c10 */ /* 0x000fe2000ff3e0ff */
[----:B--2---:R-:W-:Y:S02]  /*9440*/  FMUL.FTZ R8, R3, R108 ;  /* 0x0000006c03087220 */ /* 0x004fe40000410000 */
[----:B------:R1:W-:Y:S01]  /*9450*/  @P5 LDGSTS.E.BYPASS.LTC128B.128 [R249+0xd100], [R4.64], !P4 ;  /* 0x0d10000004f95fae */ /* 0x0003e2000e101d52 */
[----:B------:R-:W-:Y:S01]  /*9460*/  @P5 IADD3.X R7, R5, UR24, RZ, P1, !PT ;  /* 0x0000001805075c10 */ /* 0x000fe20008ffe4ff */
[C---:B------:R-:W-:Y:S01]  /*9470*/  FMUL.FTZ R9, R3.reuse, R109 ;  /* 0x0000006d03097220 */ /* 0x040fe20000410000 */
[----:B------:R-:W2:Y:S01]  /*9480*/  MUFU.EX2 R42, R16 ;  /* 0x00000010002a7308 */ /* 0x000ea20000000800 */
[----:B----4-:R-:W-:Y:S04]  /*9490*/  F2FP.BF16.PACK_AB R153, R246, R33 ;  /* 0x00000021f699723e */ /* 0x010fe800000010ff */
[----:B------:R1:W-:Y:S05]  /*94a0*/  @P5 LDGSTS.E.BYPASS.LTC128B.128 [R249+0x10100], [R4.64+0x80], !P3 ;  /* 0x1010008004f95fae */ /* 0x0003ea000d901d52 */
[----:B------:R-:W3:Y:S03]  /*94b0*/  MUFU.EX2 R0, R0 ;  /* 0x0000000000007308 */ /* 0x000ee60000000800 */
[----:B------:R1:W-:Y:S08]  /*94c0*/  @P5 LDGSTS.E.BYPASS.LTC128B.128 [R249+0x13100], [R4.64+0x100], !P2 ;  /* 0x1310010004f95fae */ /* 0x0003f0000d101d52 */
[----:B------:R4:W-:Y:S01]  /*94d0*/  @P5 LDGSTS.E.BYPASS.LTC128B.128 [R249+0xe100], [R6.64], !P4 ;  /* 0x0e10000006f95fae */ /* 0x0009e2000e101d52 */
[----:B--2---:R-:W-:Y:S01]  /*94e0*/  F2FP.BF16.PACK_AB R155, R42, R248 ;  /* 0x000000f82a9b723e */ /* 0x004fe200000010ff */
[C---:B------:R-:W-:Y:S01]  /*94f0*/  FMUL.FTZ R16, R3.reuse, R116 ;  /* 0x0000007403107220 */ /* 0x040fe20000410000 */
[----:B------:R-:W-:Y:S01]  /*9500*/  MOV R116, R17 ;  /* 0x0000001100747202 */ /* 0x000fe20000000f00 */
[C---:B------:R-:W-:Y:S04]  /*9510*/  FMUL.FTZ R17, R3.reuse, R117 ;  /* 0x0000007503117220 */ /* 0x040fe80000410000 */
[----:B------:R4:W-:Y:S01]  /*9520*/  @P5 LDGSTS.E.BYPASS.LTC128B.128 [R249+0x11100], [R6.64+0x80], !P3 ;  /* 0x1110008006f95fae */ /* 0x0009e2000d901d52 */
[----:B------:R-:W-:Y:S02]  /*9530*/  IMAD.MOV.U32 R117, RZ, RZ, R18 ;  /* 0x000000ffff757224 */ /* 0x000fe400078e0012 */
[C---:B---3--:R-:W-:Y:S02]  /*9540*/  FMUL.FTZ R10, R0.reuse, R110 ;  /* 0x0000006e000a7220 */ /* 0x048fe40000410000 */
[C---:B------:R-:W-:Y:S03]  /*9550*/  FMUL.FTZ R11, R0.reuse, R111 ;  /* 0x0000006f000b7220 */ /* 0x040fe60000410000 */
[----:B------:R4:W-:Y:S01]  /*9560*/  @P5 LDGSTS.E.BYPASS.LTC128B.128 [R249+0x14100], [R6.64+0x100], !P2 ;  /* 0x1410010006f95fae */ /* 0x0009e2000d101d52 */
[C---:B------:R-:W-:Y:S01]  /*9570*/  FMUL.FTZ R18, R0.reuse, R118 ;  /* 0x0000007600127220 */ /* 0x040fe20000410000 */
[----:B------:R-:W-:Y:S01]  /*9580*/  MOV R118, R19 ;  /* 0x0000001300767202 */ /* 0x000fe20000000f00 */
[C---:B-1----:R-:W-:Y:S02]  /*9590*/  FMUL.FTZ R5, R3.reuse, R105 ;  /* 0x0000006903057220 */ /* 0x042fe40000410000 */
[C---:B------:R-:W-:Y:S01]  /*95a0*/  FMUL.FTZ R4, R3.reuse, R104 ;  /* 0x0000006803047220 */ /* 0x040fe20000410000 */
[----:B------:R-:W-:Y:S01]  /*95b0*/  MOV R104, R28 ;  /* 0x0000001c00687202 */ /* 0x000fe20000000f00 */
[C---:B------:R-:W-:Y:S01]  /*95c0*/  FMUL.FTZ R19, R0.reuse, R119 ;  /* 0x0000007700137220 */ /* 0x040fe20000410000 */
[----:B------:R-:W1:Y:S01]  /*95d0*/  LDSM.16.MT88.4 R12, [R225+0x100] ;  /* 0x00010000e10c783b */ /* 0x000e620000004200 */
[----:B------:R-:W-:Y:S01]  /*95e0*/  MOV R119, R41 ;  /* 0x0000002900777202 */ /* 0x000fe20000000f00 */
[C---:B------:R-:W-:Y:S01]  /*95f0*/  FMUL.FTZ R43, R0.reuse, R143 ;  /* 0x0000008f002b7220 */ /* 0x040fe20000410000 */
[----:B------:R-:W-:Y:S01]  /*9600*/  MOV R41, R24 ;  /* 0x0000001800297202 */ /* 0x000fe20000000f00 */
[C---:B------:R-:W-:Y:S02]  /*9610*/  FMUL.FTZ R24, R3.reuse, R124 ;  /* 0x0000007c03187220 */ /* 0x040fe40000410000 */
[----:B------:R-:W-:Y:S02]  /*9620*/  IMAD.MOV.U32 R124, RZ, RZ, R51 ;  /* 0x000000ffff7c7224 */ /* 0x000fe400078e0033 */
[----:B------:R-:W2:Y:S01]  /*9630*/  LDSM.16.MT88.4 R20, [R226+0x100] ;  /* 0x00010000e214783b */ /* 0x000ea20000004200 */
[----:B------:R-:W-:Y:S01]  /*9640*/  FMUL.FTZ R51, R0, R151 ;  /* 0x0000009700337220 */ /* 0x000fe20000410000 */
[----:B------:R-:W-:Y:S01]  /*9650*/  MOV R151, R117 ;  /* 0x0000007500977202 */ /* 0x000fe20000000f00 */
[----:B------:R-:W-:Y:S02]  /*9660*/  FFMA.FTZ R124, R124, c[0x0][0x2d0], -R165 ;  /* 0x0000b4007c7c7a23 */ /* 0x000fe400000108a5 */
[C---:B------:R-:W-:Y:S02]  /*9670*/  FMUL.FTZ R54, R0.reuse, R54 ;  /* 0x0000003600367220 */ /* 0x040fe40000410000 */
[C---:B------:R-:W-:Y:S01]  /*9680*/  FMUL.FTZ R55, R0.reuse, R55 ;  /* 0x0000003700377220 */ /* 0x040fe20000410000 */
[----:B------:R-:W3:Y:S01]  /*9690*/  LDSM.16.MT88.4 R28, [R229+0x100] ;  /* 0x00010000e51c783b */ /* 0x000ee20000004200 */
[C---:B------:R-:W-:Y:S02]  /*96a0*/  FMUL.FTZ R58, R0.reuse, R58 ;  /* 0x0000003a003a7220 */ /* 0x040fe40000410000 */
[C---:B----4-:R-:W-:Y:S02]  /*96b0*/  FMUL.FTZ R6, R0.reuse, R106 ;  /* 0x0000006a00067220 */ /* 0x050fe40000410000 */
[C---:B------:R-:W-:Y:S02]  /*96c0*/  FMUL.FTZ R7, R0.reuse, R107 ;  /* 0x0000006b00077220 */ /* 0x040fe40000410000 */
[C---:B------:R-:W-:Y:S01]  /*96d0*/  FMUL.FTZ R59, R0.reuse, R59 ;  /* 0x0000003b003b7220 */ /* 0x040fe20000410000 */
[----:B------:R-:W4:Y:S01]  /*96e0*/  LDSM.16.MT88.4 R36, [R228+0x100] ;  /* 0x00010000e424783b */ /* 0x000f220000004200 */
[C---:B------:R-:W-:Y:S02]  /*96f0*/  FMUL.FTZ R62, R0.reuse, R62 ;  /* 0x0000003e003e7220 */ /* 0x040fe40000410000 */
[C---:B------:R-:W-:Y:S02]  /*9700*/  FMUL.FTZ R63, R0.reuse, R63 ;  /* 0x0000003f003f7220 */ /* 0x040fe40000410000 */
[C---:B------:R-:W-:Y:S02]  /*9710*/  FMUL.FTZ R66, R0.reuse, R66 ;  /* 0x0000004200427220 */ /* 0x040fe40000410000 */
[C---:B------:R-:W-:Y:S01]  /*9720*/  FMUL.FTZ R67, R0.reuse, R67 ;  /* 0x0000004300437220 */ /* 0x040fe20000410000 */
[----:B------:R-:W3:Y:S01]  /*9730*/  LDSM.16.MT88.4 R44, [R225+0x3100] ;  /* 0x00310000e12c783b */ /* 0x000ee20000004200 */
[C---:B------:R-:W-:Y:S02]  /*9740*/  FMUL.FTZ R70, R0.reuse, R70 ;  /* 0x0000004600467220 */ /* 0x040fe40000410000 */
[C---:B------:R-:W-:Y:S02]  /*9750*/  FMUL.FTZ R71, R0.reuse, R71 ;  /* 0x0000004700477220 */ /* 0x040fe40000410000 */
[C---:B------:R-:W-:Y:S02]  /*9760*/  FMUL.FTZ R74, R0.reuse, R74 ;  /* 0x0000004a004a7220 */ /* 0x040fe40000410000 */
[C---:B------:R-:W-:Y:S01]  /*9770*/  FMUL.FTZ R75, R0.reuse, R75 ;  /* 0x0000004b004b7220 */ /* 0x040fe20000410000 */
[C---:B-1----:R-:W-:Y:S01]  /*9780*/  HMMA.16816.F32.BF16 R4, R152.reuse, R12, R4 ;  /* 0x0000000c9804723c */ /* 0x042fe20000041804 */
[----:B------:R-:W-:Y:S04]  /*9790*/  LDSM.16.MT88.4 R108, [R229+0x3100] ;  /* 0x00310000e56c783b */ /* 0x000fe80000004200 */
[C---:B------:R-:W-:Y:S02]  /*97a0*/  FMUL.FTZ R78, R0.reuse, R78 ;  /* 0x0000004e004e7220 */ /* 0x040fe40000410000 */
[C---:B------:R-:W-:Y:S01]  /*97b0*/  FMUL.FTZ R12, R3.reuse, R112 ;  /* 0x00000070030c7220 */ /* 0x040fe20000410000 */
[C---:B------:R-:W-:Y:S01]  /*97c0*/  HMMA.16816.F32.BF16 R8, R152.reuse, R14, R8 ;  /* 0x0000000e9808723c */ /* 0x040fe20000041808 */
[----:B------:R-:W0:Y:S03]  /*97d0*/  LDGDEPBAR ;  /* 0x00000000000079af */ /* 0x000e260000000000 */
[C---:B------:R-:W-:Y:S02]  /*97e0*/  FMUL.FTZ R13, R3.reuse, R113 ;  /* 0x00000071030d7220 */ /* 0x040fe40000410000 */
[C---:B------:R-:W-:Y:S02]  /*97f0*/  FMUL.FTZ R79, R0.reuse, R79 ;  /* 0x0000004f004f7220 */ /* 0x040fe40000410000 */
[C---:B------:R-:W-:Y:S04]  /*9800*/  FMUL.FTZ R14, R0.reuse, R114 ;  /* 0x00000072000e7220 */ /* 0x040fe80000410000 */
[C---:B------:R-:W-:Y:S02]  /*9810*/  FMUL.FTZ R15, R0.reuse, R115 ;  /* 0x00000073000f7220 */ /* 0x040fe40000410000 */
[----:B------:R-:W-:Y:S01]  /*9820*/  LDSM.16.MT88.4 R112, [R228+0x3100] ;  /* 0x00310000e470783b */ /* 0x000fe20000004200 */
[C---:B------:R-:W-:Y:S02]  /*9830*/  FMUL.FTZ R82, R0.reuse, R82 ;  /* 0x0000005200527220 */ /* 0x040fe40000410000 */
[C---:B------:R-:W-:Y:S02]  /*9840*/  FMUL.FTZ R83, R0.reuse, R83 ;  /* 0x0000005300537220 */ /* 0x040fe40000410000 */
[C---:B--2---:R-:W-:Y:S03]  /*9850*/  HMMA.16816.F32.BF16 R12, R152.reuse, R20, R12 ;  /* 0x00000014980c723c */ /* 0x044fe6000004180c */
[C---:B------:R-:W-:Y:S02]  /*9860*/  FMUL.FTZ R86, R0.reuse, R86 ;  /* 0x0000005600567220 */ /* 0x040fe40000410000 */
[C---:B------:R-:W-:Y:S02]  /*9870*/  FMUL.FTZ R87, R0.reuse, R87 ;  /* 0x0000005700577220 */ /* 0x040fe40000410000 */
[C---:B------:R-:W-:Y:S01]  /*9880*/  FMUL.FTZ R21, R3.reuse, R121 ;  /* 0x0000007903157220 */ /* 0x040fe20000410000 */
[C---:B------:R-:W-:Y:S04]  /*9890*/  HMMA.16816.F32.BF16 R16, R152.reuse, R22, R16 ;  /* 0x000000169810723c */ /* 0x040fe80000041810 */
[C---:B------:R-:W-:Y:S01]  /*98a0*/  FMUL.FTZ R20, R3.reuse, R120 ;  /* 0x0000007803147220 */ /* 0x040fe20000410000 */
[----:B------:R-:W-:Y:S01]  /*98b0*/  MOV R121, R48 ;  /* 0x0000003000797202 */ /* 0x000fe20000000f00 */
[----:B------:R-:W-:Y:S02]  /*98c0*/  IMAD.MOV.U32 R120, RZ, RZ, R26 ;  /* 0x000000ffff787224 */ /* 0x000fe400078e001a */
[C---:B------:R-:W-:Y:S01]  /*98d0*/  FMUL.FTZ R22, R0.reuse, R122 ;  /* 0x0000007a00167220 */ /* 0x040fe20000410000 */
[----:B------:R-:W-:Y:S03]  /*98e0*/  MOV R122, R49 ;  /* 0x00000031007a7202 */ /* 0x000fe60000000f00 */
[C---:B------:R-:W-:Y:S02]  /*98f0*/  FMUL.FTZ R23, R0.reuse, R123 ;  /* 0x0000007b00177220 */ /* 0x040fe40000410000 */
[----:B------:R-:W-:Y:S02]  /*9900*/  IMAD.MOV.U32 R123, RZ, RZ, R50 ;  /* 0x000000ffff7b7224 */ /* 0x000fe400078e0032 */
[C---:B------:R-:W-:Y:S02]  /*9910*/  FMUL.FTZ R26, R0.reuse, R126 ;  /* 0x0000007e001a7220 */ /* 0x040fe40000410000 */
[----:B------:R-:W-:Y:S01]  /*9920*/  IMAD.MOV.U32 R126, RZ, RZ, R27 ;  /* 0x000000ffff7e7224 */ /* 0x000fe200078e001b */
[C---:B---3--:R-:W-:Y:S03]  /*9930*/  HMMA.16816.F32.BF16 R20, R152.reuse, R28, R20 ;  /* 0x0000001c9814723c */ /* 0x048fe60000041814 */
[C---:B------:R-:W-:Y:S01]  /*9940*/  FMUL.FTZ R27, R0.reuse, R127 ;  /* 0x0000007f001b7220 */ /* 0x040fe20000410000 */
[----:B------:R-:W-:Y:S01]  /*9950*/  MOV R127, R42 ;  /* 0x0000002a007f7202 */ /* 0x000fe20000000f00 */
[C---:B------:R-:W-:Y:S01]  /*9960*/  FMUL.FTZ R42, R0.reuse, R142 ;  /* 0x0000008e002a7220 */ /* 0x040fe20000410000 */
[----:B------:R-:W-:Y:S01]  /*9970*/  MOV R143, R126 ;  /* 0x0000007e008f7202 */ /* 0x000fe20000000f00 */
[C---:B------:R-:W-:Y:S01]  /*9980*/  FMUL.FTZ R28, R3.reuse, R128 ;  /* 0x00000080031c7220 */ /* 0x040fe20000410000 */
[----:B------:R-:W-:Y:S01]  /*9990*/  MOV R128, R104 ;  /* 0x0000006800807202 */ /* 0x000fe20000000f00 */
[----:B------:R-:W-:Y:S01]  /*99a0*/  FMUL.FTZ R50, R0, R150 ;  /* 0x0000009600327220 */ /* 0x000fe20000410000 */
[C---:B------:R-:W-:Y:S01]  /*99b0*/  HMMA.16816.F32.BF16 R24, R152.reuse, R30, R24 ;  /* 0x0000001e9818723c */ /* 0x040fe20000041818 */
[----:B------:R-:W1:Y:S02]  /*99c0*/  LDSM.16.MT88.4 R104, [R226+0x3100] ;  /* 0x00310000e268783b */ /* 0x000e640000004200 */
[C---:B------:R-:W-:Y:S01]  /*99d0*/  FMUL.FTZ R29, R3.reuse, R129 ;  /* 0x00000081031d7220 */ /* 0x040fe20000410000 */
[----:B------:R-:W-:Y:S01]  /*99e0*/  MOV R129, R2 ;  /* 0x0000000200817202 */ /* 0x000fe20000000f00 */
[----:B------:R-:W-:Y:S01]  /*99f0*/  FFMA.FTZ R2, R166, c[0x0][0x2d0], -R164 ;  /* 0x0000b400a6027a23 */ /* 0x000fe200000108a4 */
[----:B------:R-:W-:Y:S01]  /*9a00*/  MOV R142, R119 ;  /* 0x00000077008e7202 */ /* 0x000fe20000000f00 */
[C---:B------:R-:W-:Y:S01]  /*9a10*/  FMUL.FTZ R30, R0.reuse, R130 ;  /* 0x00000082001e7220 */ /* 0x040fe20000410000 */
[----:B------:R-:W-:Y:S01]  /*9a20*/  MOV R166, R116 ;  /* 0x0000007400a67202 */ /* 0x000fe20000000f00 */
[C---:B------:R-:W-:Y:S03]  /*9a30*/  FMUL.FTZ R31, R0.reuse, R131 ;  /* 0x00000083001f7220 */ /* 0x040fe60000410000 */
[----:B------:R-:W-:Y:S01]  /*9a40*/  IMAD.MOV.U32 R130, RZ, RZ, R103 ;  /* 0x000000ffff827224 */ /* 0x000fe200078e0067 */
[----:B------:R-:W-:Y:S01]  /*9a50*/  MOV R131, R35 ;  /* 0x0000002300837202 */ /* 0x000fe20000000f00 */
[C---:B------:R-:W-:Y:S01]  /*9a60*/  FMUL.FTZ R35, R0.reuse, R135 ;  /* 0x0000008700237220 */ /* 0x040fe20000410000 */
[----:B------:R-:W-:Y:S01]  /*9a70*/  MOV R103, R32 ;  /* 0x0000002000677202 */ /* 0x000fe20000000f00 */
[C---:B----4-:R-:W-:Y:S03]  /*9a80*/  HMMA.16816.F32.BF16 R28, R152.reuse, R36, R28 ;  /* 0x00000024981c723c */ /* 0x050fe6000004181c */
[C---:B------:R-:W-:Y:S01]  /*9a90*/  FMUL.FTZ R32, R3.reuse, R132 ;  /* 0x0000008403207220 */ /* 0x040fe20000410000 */
[----:B------:R-:W-:Y:S01]  /*9aa0*/  MOV R150, R130 ;  /* 0x0000008200967202 */ /* 0x000fe20000000f00 */
[----:B------:R-:W-:Y:S02]  /*9ab0*/  IMAD.MOV.U32 R132, RZ, RZ, R33 ;  /* 0x000000ffff847224 */ /* 0x000fe400078e0021 */
[C---:B------:R-:W-:Y:S01]  /*9ac0*/  FMUL.FTZ R33, R3.reuse, R133 ;  /* 0x0000008503217220 */ /* 0x040fe20000410000 */
[----:B------:R-:W-:Y:S01]  /*9ad0*/  MOV R133, R34 ;  /* 0x0000002200857202 */ /* 0x000fe20000000f00 */
[C---:B------:R-:W-:Y:S03]  /*9ae0*/  FMUL.FTZ R34, R0.reuse, R134 ;  /* 0x0000008600227220 */ /* 0x040fe60000410000 */
[----:B------:R-:W-:Y:S01]  /*9af0*/  MOV R134, R41 ;  /* 0x0000002900867202 */ /* 0x000fe20000000f00 */
[----:B------:R-:W-:Y:S02]  /*9b00*/  IMAD.MOV.U32 R135, RZ, RZ, R40 ;  /* 0x000000ffff877224 */ /* 0x000fe400078e0028 */
[C---:B------:R-:W-:Y:S01]  /*9b10*/  FMUL.FTZ R48, R3.reuse, R148 ;  /* 0x0000009403307220 */ /* 0x040fe20000410000 */
[C---:B------:R-:W-:Y:S03]  /*9b20*/  HMMA.16816.F32.BF16 R32, R152.reuse, R38, R32 ;  /* 0x000000269820723c */ /* 0x040fe60000041820 */
[C---:B------:R-:W-:Y:S02]  /*9b30*/  FMUL.FTZ R36, R3.reuse, R136 ;  /* 0x0000008803247220 */ /* 0x040fe40000410000 */
[C---:B------:R-:W-:Y:S02]  /*9b40*/  FMUL.FTZ R37, R3.reuse, R137 ;  /* 0x0000008903257220 */ /* 0x040fe40000410000 */
[C---:B------:R-:W-:Y:S02]  /*9b50*/  FMUL.FTZ R38, R0.reuse, R138 ;  /* 0x0000008a00267220 */ /* 0x040fe40000410000 */
[----:B------:R2:W-:Y:S03]  /*9b60*/  MUFU.EX2 R138, R2 ;  /* 0x00000002008a7308 */ /* 0x0005e60000000800 */
[C---:B------:R-:W-:Y:S02]  /*9b70*/  FMUL.FTZ R39, R0.reuse, R139 ;  /* 0x0000008b00277220 */ /* 0x040fe40000410000 */
[----:B------:R-:W-:Y:S02]  /*9b80*/  IMAD.MOV.U32 R148, RZ, RZ, R128 ;  /* 0x000000ffff947224 */ /* 0x000fe400078e0080 */
[C---:B------:R-:W-:Y:S01]  /*9b90*/  FMUL.FTZ R49, R3.reuse, R149 ;  /* 0x0000009503317220 */ /* 0x040fe20000410000 */
[----:B------:R-:W-:Y:S01]  /*9ba0*/  MOV R149, R129 ;  /* 0x0000008100957202 */ /* 0x000fe20000000f00 */
[C---:B------:R-:W-:Y:S01]  /*9bb0*/  FMUL.FTZ R90, R0.reuse, R90 ;  /* 0x0000005a005a7220 */ /* 0x040fe20000410000 */
[C---:B------:R-:W-:Y:S03]  /*9bc0*/  HMMA.16816.F32.BF16 R36, R152.reuse, R44, R36 ;  /* 0x0000002c9824723c */ /* 0x040fe60000041824 */
[C---:B------:R-:W-:Y:S01]  /*9bd0*/  FMUL.FTZ R40, R3.reuse, R140 ;  /* 0x0000008c03287220 */ /* 0x040fe20000410000 */
[----:B------:R-:W-:Y:S01]  /*9be0*/  MOV R140, R131 ;  /* 0x00000083008c7202 */ /* 0x000fe20000000f00 */
[C---:B------:R-:W-:Y:S01]  /*9bf0*/  FMUL.FTZ R41, R3.reuse, R141 ;  /* 0x0000008d03297220 */ /* 0x040fe20000410000 */
[----:B------:R-:W-:Y:S01]  /*9c00*/  MOV R141, R133 ;  /* 0x00000085008d7202 */ /* 0x000fe20000000f00 */
[C---:B------:R-:W-:Y:S02]  /*9c10*/  FMUL.FTZ R45, R3.reuse, R145 ;  /* 0x00000091032d7220 */ /* 0x040fe40000410000 */
[----:B------:R-:W-:Y:S03]  /*9c20*/  FMUL.FTZ R44, R3, R144 ;  /* 0x00000090032c7220 */ /* 0x000fe60000410000 */
[C---:B------:R-:W-:Y:S03]  /*9c30*/  HMMA.16816.F32.BF16 R40, R152.reuse, R46, R40 ;  /* 0x0000002e9828723c */ /* 0x040fe60000041828 */
[----:B--2---:R-:W-:Y:S01]  /*9c40*/  FFMA.FTZ R2, R167, c[0x0][0x2d0], -R164 ;  /* 0x0000b400a7027a23 */ /* 0x004fe200000108a4 */
[----:B------:R-:W-:Y:S01]  /*9c50*/  MOV R167, R120 ;  /* 0x0000007800a77202 */ /* 0x000fe20000000f00 */
[----:B------:R-:W-:Y:S02]  /*9c60*/  IMAD.MOV.U32 R120, RZ, RZ, R118 ;  /* 0x000000ffff787224 */ /* 0x000fe400078e0076 */
[----:B------:R2:W3:Y:S01]  /*9c70*/  MUFU.EX2 R136, R2 ;  /* 0x0000000200887308 */ /* 0x0004e20000000800 */
[C---:B------:R-:W-:Y:S01]  /*9c80*/  FMUL.FTZ R46, R0.reuse, R146 ;  /* 0x00000092002e7220 */ /* 0x040fe20000410000 */
[----:B------:R-:W-:Y:S03]  /*9c90*/  LDSM.16.MT88.4 R116, [R229+0x900] ;  /* 0x00090000e574783b */ /* 0x000fe60000004200 */
[C---:B------:R-:W-:Y:S02]  /*9ca0*/  FMUL.FTZ R47, R0.reuse, R147 ;  /* 0x00000093002f7220 */ /* 0x040fe40000410000 */
[C---:B------:R-:W-:Y:S02]  /*9cb0*/  FMUL.FTZ R91, R0.reuse, R91 ;  /* 0x0000005b005b7220 */ /* 0x040fe40000410000 */
[C---:B------:R-:W-:Y:S02]  /*9cc0*/  FMUL.FTZ R94, R0.reuse, R94 ;  /* 0x0000005e005e7220 */ /* 0x040fe40000410000 */
[C---:B------:R-:W-:Y:S01]  /*9cd0*/  FMUL.FTZ R95, R0.reuse, R95 ;  /* 0x0000005f005f7220 */ /* 0x040fe20000410000 */
[C---:B-1----:R-:W-:Y:S03]  /*9ce0*/  HMMA.16816.F32.BF16 R44, R152.reuse, R104, R44 ;  /* 0x00000068982c723c */ /* 0x042fe6000004182c */
[C---:B------:R-:W-:Y:S02]  /*9cf0*/  FMUL.FTZ R98, R0.reuse, R98 ;  /* 0x0000006200627220 */ /* 0x040fe40000410000 */
[----:B------:R-:W-:Y:S02]  /*9d00*/  FMUL.FTZ R99, R0, R99 ;  /* 0x0000006300637220 */ /* 0x000fe40000410000 */
[--C-:B------:R-:W-:Y:S01]  /*9d10*/  FFMA.FTZ R103, R103, c[0x0][0x2d0], -R165.reuse ;  /* 0x0000b40067677a23 */ /* 0x100fe200000108a5 */
[C---:B------:R-:W-:Y:S01]  /*9d20*/  HMMA.16816.F32.BF16 R48, R152.reuse, R106, R48 ;  /* 0x0000006a9830723c */ /* 0x040fe20000041830 */
[----:B------:R-:W1:Y:S03]  /*9d30*/  LDSM.16.MT88.4 R104, [R225+0x6100] ;  /* 0x00610000e168783b */ /* 0x000e660000004200 */
[--C-:B--2---:R-:W-:Y:S01]  /*9d40*/  FFMA.FTZ R2, R168, c[0x0][0x2d0], -R165.reuse ;  /* 0x0000b400a8027a23 */ /* 0x104fe200000108a5 */
[----:B------:R-:W-:Y:S01]  /*9d50*/  MOV R168, R135 ;  /* 0x0000008700a87202 */ /* 0x000fe20000000f00 */
[----:B------:R-:W-:Y:S01]  /*9d60*/  IMAD.MOV.U32 R135, RZ, RZ, R132 ;  /* 0x000000ffff877224 */ /* 0x000fe200078e0084 */
[----:B------:R-:W-:Y:S01]  /*9d70*/  MUFU.EX2 R103, R103 ;  /* 0x0000006700677308 */ /* 0x000fe20000000800 */
[C---:B------:R-:W-:Y:S08]  /*9d80*/  HMMA.16816.F32.BF16 R52, R152.reuse, R108, R52 ;  /* 0x0000006c9834723c */ /* 0x040ff00000041834 */
[C---:B------:R-:W-:Y:S01]  /*9d90*/  HMMA.16816.F32.BF16 R56, R152.reuse, R110, R56 ;  /* 0x0000006e9838723c */ /* 0x040fe20000041838 */
[----:B------:R2:W-:Y:S01]  /*9da0*/  MUFU.EX2 R137, R2 ;  /* 0x0000000200897308 */ /* 0x0005e20000000800 */
[----:B------:R-:W4:Y:S06]  /*9db0*/  LDSM.16.MT88.4 R108, [R226+0x6100] ;  /* 0x00610000e26c783b */ /* 0x000f2c0000004200 */
[C---:B------:R-:W-:Y:S08]  /*9dc0*/  HMMA.16816.F32.BF16 R60, R152.reuse, R112, R60 ;  /* 0x00000070983c723c */ /* 0x040ff0000004183c */
[C---:B------:R-:W-:Y:S01]  /*9dd0*/  HMMA.16816.F32.BF16 R64, R152.reuse, R114, R64 ;  /* 0x000000729840723c */ /* 0x040fe20000041840 */
[----:B------:R-:W3:Y:S07]  /*9de0*/  LDSM.16.MT88.4 R112, [R229+0x6100] ;  /* 0x00610000e570783b */ /* 0x000eee0000004200 */
[C---:B-1----:R-:W-:Y:S04]  /*9df0*/  HMMA.16816.F32.BF16 R68, R152.reuse, R104, R68 ;  /* 0x000000689844723c */ /* 0x042fe80000041844 */
[--C-:B--2---:R-:W-:Y:S01]  /*9e00*/  FFMA.FTZ R2, R169, c[0x0][0x2d0], -R165.reuse ;  /* 0x0000b400a9027a23 */ /* 0x104fe200000108a5 */
[----:B------:R-:W-:Y:S03]  /*9e10*/  MOV R169, R134 ;  /* 0x0000008600a97202 */ /* 0x000fe60000000f00 */
[----:B------:R1:W2:Y:S01]  /*9e20*/  MUFU.EX2 R146, R2 ;  /* 0x0000000200927308 */ /* 0x0002a20000000800 */
[C---:B------:R-:W-:Y:S01]  /*9e30*/  HMMA.16816.F32.BF16 R72, R152.reuse, R106, R72 ;  /* 0x0000006a9848723c */ /* 0x040fe20000041848 */
[----:B------:R-:W2:Y:S07]  /*9e40*/  LDSM.16.MT88.4 R104, [R228+0x6100] ;  /* 0x00610000e468783b */ /* 0x000eae0000004200 */
[C---:B----4-:R-:W-:Y:S08]  /*9e50*/  HMMA.16816.F32.BF16 R76, R152.reuse, R108, R76 ;  /* 0x0000006c984c723c */ /* 0x050ff0000004184c */
[C---:B------:R-:W-:Y:S01]  /*9e60*/  HMMA.16816.F32.BF16 R80, R152.reuse, R110, R80 ;  /* 0x0000006e9850723c */ /* 0x040fe20000041850 */
[----:B------:R-:W4:Y:S03]  /*9e70*/  LDSM.16.MT88.4 R108, [R225+0x900] ;  /* 0x00090000e16c783b */ /* 0x000f260000004200 */
[--C-:B-1----:R-:W-:Y:S01]  /*9e80*/  FFMA.FTZ R2, R170, c[0x0][0x2d0], -R164.reuse ;  /* 0x0000b400aa027a23 */ /* 0x102fe200000108a4 */
[----:B------:R-:W-:Y:S03]  /*9e90*/  MOV R170, R251 ;  /* 0x000000fb00aa7202 */ /* 0x000fe60000000f00 */
[C---:B---3--:R-:W-:Y:S01]  /*9ea0*/  HMMA.16816.F32.BF16 R84, R152.reuse, R112, R84 ;  /* 0x000000709854723c */ /* 0x048fe20000041854 */
[----:B------:R1:W-:Y:S07]  /*9eb0*/  MUFU.EX2 R145, R2 ;  /* 0x0000000200917308 */ /* 0x0003ee0000000800 */
[C---:B------:R-:W-:Y:S01]  /*9ec0*/  HMMA.16816.F32.BF16 R88, R152.reuse, R114, R88 ;  /* 0x000000729858723c */ /* 0x040fe20000041858 */
[----:B------:R-:W3:Y:S07]  /*9ed0*/  LDSM.16.MT88.4 R112, [R226+0x900] ;  /* 0x00090000e270783b */ /* 0x000eee0000004200 */
[C---:B--2---:R-:W-:Y:S07]  /*9ee0*/  HMMA.16816.F32.BF16 R92, R152.reuse, R104, R92 ;  /* 0x00000068985c723c */ /* 0x044fee000004185c */
[----:B------:R-:W-:Y:S01]  /*9ef0*/  F2FP.BF16.PACK_AB R104, R136, R138 ;  /* 0x0000008a8868723e */ /* 0x000fe200000010ff */
[----:B------:R-:W-:Y:S04]  /*9f00*/  HMMA.16816.F32.BF16 R96, R152, R106, R96 ;  /* 0x0000006a9860723c */ /* 0x000fe80000041860 */
[--C-:B-1----:R-:W-:Y:S01]  /*9f10*/  FFMA.FTZ R2, R171, c[0x0][0x2d0], -R164.reuse ;  /* 0x0000b400ab027a23 */ /* 0x102fe200000108a4 */
[----:B------:R-:W-:Y:S03]  /*9f20*/  F2FP.BF16.PACK_AB R105, R146, R137 ;  /* 0x000000899269723e */ /* 0x000fe600000010ff */
[----:B------:R1:W2:Y:S04]  /*9f30*/  MUFU.EX2 R139, R2 ;  /* 0x00000002008b7308 */ /* 0x0002a80000000800 */
[--C-:B-1----:R-:W-:Y:S01]  /*9f40*/  FFMA.FTZ R2, R172, c[0x0][0x2d0], -R165.reuse ;  /* 0x0000b400ac027a23 */ /* 0x102fe200000108a5 */
[----:B--2---:R-:W-:Y:S05]  /*9f50*/  F2FP.BF16.PACK_AB R106, R139, R145 ;  /* 0x000000918b6a723e */ /* 0x004fea00000010ff */
[----:B------:R1:W-:Y:S02]  /*9f60*/  MUFU.EX2 R144, R2 ;  /* 0x0000000200907308 */ /* 0x0003e40000000800 */
[--C-:B-1----:R-:W-:Y:S08]  /*9f70*/  FFMA.FTZ R2, R173, c[0x0][0x2d0], -R165.reuse ;  /* 0x0000b400ad027a23 */ /* 0x102ff000000108a5 */
[----:B------:R1:W2:Y:S02]  /*9f80*/  MUFU.EX2 R131, R2 ;  /* 0x0000000200837308 */ /* 0x0002a40000000800 */
[--C-:B-1----:R-:W-:Y:S01]  /*9f90*/  FFMA.FTZ R2, R176, c[0x0][0x2d0], -R164.reuse ;  /* 0x0000b400b0027a23 */ /* 0x102fe200000108a4 */
[----:B--2---:R-:W-:Y:S07]  /*9fa0*/  F2FP.BF16.PACK_AB R107, R131, R144 ;  /* 0x00000090836b723e */ /* 0x004fee00000010ff */
[----:B------:R1:W-:Y:S01]  /*9fb0*/  MUFU.EX2 R130, R2 ;  /* 0x0000000200827308 */ /* 0x0003e20000000800 */
[C---:B----4-:R-:W-:Y:S08]  /*9fc0*/  HMMA.16816.F32.BF16 R4, R104.reuse, R108, R4 ;  /* 0x0000006c6804723c */ /* 0x050ff00000041804 */
[C---:B------:R-:W-:Y:S01]  /*9fd0*/  HMMA.16816.F32.BF16 R8, R104.reuse, R110, R8 ;  /* 0x0000006e6808723c */ /* 0x040fe20000041808 */
[----:B------:R-:W2:Y:S07]  /*9fe0*/  LDSM.16.MT88.4 R108, [R228+0x900] ;  /* 0x00090000e46c783b */ /* 0x000eae0000004200 */
[C---:B---3--:R-:W-:Y:S04]  /*9ff0*/  HMMA.16816.F32.BF16 R12, R104.reuse, R112, R12 ;  /* 0x00000070680c723c */ /* 0x048fe8000004180c */
[--C-:B-1----:R-:W-:Y:S04]  /*a000*/  FFMA.FTZ R2, R175, c[0x0][0x2d0], -R164.reuse ;  /* 0x0000b400af027a23 */ /* 0x102fe800000108a4 */
[C---:B------:R-:W-:Y:S01]  /*a010*/  HMMA.16816.F32.BF16 R16, R104.reuse, R114, R16 ;  /* 0x000000726810723c */ /* 0x040fe20000041810 */
[----:B------:R1:W-:Y:S01]  /*a020*/  MUFU.EX2 R128, R2 ;  /* 0x0000000200807308 */ /* 0x0003e20000000800 */
[----:B------:R-:W3:Y:S06]  /*a030*/  LDSM.16.MT88.4 R112, [R225+0x3900] ;  /* 0x00390000e170783b */ /* 0x000eec0000004200 */
[C---:B------:R-:W-:Y:S08]  /*a040*/  HMMA.16816.F32.BF16 R20, R104.reuse, R116, R20 ;  /* 0x000000746814723c */ /* 0x040ff00000041814 */
        /* <DEDUP_REMOVED lines=10> */
[--C-:B-1----:R-:W-:Y:S04]  /*a0f0*/  FFMA.FTZ R2, R177, c[0x0][0x2d0], -R165.reuse ;  /* 0x0000b400b1027a23 */ /* 0x102fe800000108a5 */
        /* <DEDUP_REMOVED lines=28> */
[--C-:B---3--:R-:W-:Y:S03]  /*a2c0*/  FFMA.FTZ R2, R181, c[0x0][0x2d0], -R165.reuse ;  /* 0x0000b400b5027a23 */ /* 0x108fe600000108a5 */
        /* <DEDUP_REMOVED lines=28> */
[----:B------:R1:W2:Y:S07]  /*a490*/  MUFU.EX2 R183, R2 ;  /* 0x0000000200b77308 */ /* 0x0002ae0000000800 */
[C---:B------:R-:W-:Y:S01]  /*a4a0*/  HMMA.16816.F32.BF16 R48, R104.reuse, R118, R48 ;  /* 0x000000766830723c */ /* 0x040fe20000041830 */
[----:B------:R-:W2:Y:S07]  /*a4b0*/  LDSM.16.MT88.4 R116, [R225+0x7100] ;  /* 0x00710000e174783b */ /* 0x000eae0000004200 */
[C---:B---3--:R-:W-:Y:S08]  /*a4c0*/  HMMA.16816.F32.BF16 R52, R104.reuse, R108, R52 ;  /* 0x0000006c6834723c */ /* 0x048ff00000041834 */
[C---:B------:R-:W-:Y:S01]  /*a4d0*/  HMMA.16816.F32.BF16 R56, R104.reuse, R110, R56 ;  /* 0x0000006e6838723c */ /* 0x040fe20000041838 */
[----:B------:R-:W3:Y:S03]  /*a4e0*/  LDSM.16.MT88.4 R108, [R226+0x7100] ;  /* 0x00710000e26c783b */ /* 0x000ee60000004200 */
[--C-:B-1----:R-:W-:Y:S04]  /*a4f0*/  FFMA.FTZ R2, R169, c[0x0][0x2d0], -R164.reuse ;  /* 0x0000b400a9027a23 */ /* 0x102fe800000108a4 */
[----:B------:R1:W-:Y:S01]  /*a500*/  MUFU.EX2 R181, R2 ;  /* 0x0000000200b57308 */ /* 0x0003e20000000800 */
[C---:B----4-:R-:W-:Y:S08]  /*a510*/  HMMA.16816.F32.BF16 R60, R104.reuse, R112, R60 ;  /* 0x00000070683c723c */ /* 0x050ff0000004183c */
[C---:B------:R-:W-:Y:S01]  /*a520*/  HMMA.16816.F32.BF16 R64, R104.reuse, R114, R64 ;  /* 0x000000726840723c */ /* 0x040fe20000041840 */
[----:B------:R-:W4:Y:S07]  /*a530*/  LDSM.16.MT88.4 R112, [R229+0x7100] ;  /* 0x00710000e570783b */ /* 0x000f2e0000004200 */
[C---:B--2---:R-:W-:Y:S04]  /*a540*/  HMMA.16816.F32.BF16 R68, R104.reuse, R116, R68 ;  /* 0x000000746844723c */ /* 0x044fe80000041844 */
[--C-:B-1----:R-:W-:Y:S04]  /*a550*/  FFMA.FTZ R2, R168, c[0x0][0x2d0], -R164.reuse ;  /* 0x0000b400a8027a23 */ /* 0x102fe800000108a4 */
[C---:B------:R-:W-:Y:S01]  /*a560*/  HMMA.16816.F32.BF16 R72, R104.reuse, R118, R72 ;  /* 0x000000766848723c */ /* 0x040fe20000041848 */
[----:B------:R-:W1:Y:S01]  /*a570*/  LDSM.16.MT88.4 R116, [R228+0x7100] ;  /* 0x00710000e474783b */ /* 0x000e620000004200 */
[----:B------:R2:W1:Y:S02]  /*a580*/  MUFU.EX2 R180, R2 ;  /* 0x0000000200b47308 */ /* 0x0004640000000800 */
[--C-:B------:R-:W-:Y:S04]  /*a590*/  FFMA.FTZ R168, R121, c[0x0][0x2d0], -R164.reuse ;  /* 0x0000b40079a87a23 */ /* 0x100fe800000108a4 */
[C---:B---3--:R-:W-:Y:S04]  /*a5a0*/  HMMA.16816.F32.BF16 R76, R104.reuse, R108, R76 ;  /* 0x0000006c684c723c */ /* 0x048fe8000004184c */
[----:B------:R-:W-:Y:S04]  /*a5b0*/  MUFU.EX2 R168, R168 ;  /* 0x000000a800a87308 */ /* 0x000fe80000000800 */
[C---:B------:R-:W-:Y:S01]  /*a5c0*/  HMMA.16816.F32.BF16 R80, R104.reuse, R110, R80 ;  /* 0x0000006e6850723c */ /* 0x040fe20000041850 */
[----:B------:R-:W3:Y:S07]  /*a5d0*/  LDSM.16.MT88.4 R108, [R225+0x1900] ;  /* 0x00190000e16c783b */ /* 0x000eee0000004200 */
[C---:B----4-:R-:W-:Y:S04]  /*a5e0*/  HMMA.16816.F32.BF16 R84, R104.reuse, R112, R84 ;  /* 0x000000706854723c */ /* 0x050fe80000041854 */
[--C-:B--2---:R-:W-:Y:S01]  /*a5f0*/  FFMA.FTZ R2, R252, c[0x0][0x2d0], -R165.reuse ;  /* 0x0000b400fc027a23 */ /* 0x104fe200000108a5 */
[----:B------:R-:W-:Y:S03]  /*a600*/  MOV R252, R132 ;  /* 0x0000008400fc7202 */ /* 0x000fe60000000f00 */
[----:B------:R2:W-:Y:S01]  /*a610*/  MUFU.EX2 R179, R2 ;  /* 0x0000000200b37308 */ /* 0x0005e20000000800 */
[C---:B------:R-:W-:Y:S01]  /*a620*/  HMMA.16816.F32.BF16 R88, R104.reuse, R114, R88 ;  /* 0x000000726858723c */ /* 0x040fe20000041858 */
[----:B------:R-:W4:Y:S07]  /*a630*/  LDSM.16.MT88.4 R112, [R226+0x1900] ;  /* 0x00190000e270783b */ /* 0x000f2e0000004200 */
[C---:B-1----:R-:W-:Y:S08]  /*a640*/  HMMA.16816.F32.BF16 R92, R104.reuse, R116, R92 ;  /* 0x00000074685c723c */ /* 0x042ff0000004185c */
[----:B------:R-:W-:Y:S01]  /*a650*/  HMMA.16816.F32.BF16 R96, R104, R118, R96 ;  /* 0x000000766860723c */ /* 0x000fe20000041860 */
[----:B------:R-:W1:Y:S03]  /*a660*/  LDSM.16.MT88.4 R116, [R229+0x1900] ;  /* 0x00190000e574783b */ /* 0x000e660000004200 */
[--C-:B--2---:R-:W-:Y:S03]  /*a670*/  FFMA.FTZ R2, R167, c[0x0][0x2d0], -R165.reuse ;  /* 0x0000b400a7027a23 */ /* 0x104fe600000108a5 */
[----:B------:R-:W-:Y:S01]  /*a680*/  F2FP.BF16.PACK_AB R104, R250, R251 ;  /* 0x000000fbfa68723e */ /* 0x000fe200000010ff */
[----:B------:R2:W2:Y:S01]  /*a690*/  MUFU.EX2 R178, R2 ;  /* 0x0000000200b27308 */ /* 0x0004a20000000800 */
[----:B------:R-:W-:Y:S03]  /*a6a0*/  F2FP.BF16.PACK_AB R105, R183, R182 ;  /* 0x000000b6b769723e */ /* 0x000fe600000010ff */
[----:B------:R-:W-:Y:S01]  /*a6b0*/  F2FP.BF16.PACK_AB R106, R180, R181 ;  /* 0x000000b5b46a723e */ /* 0x000fe200000010ff */
[--C-:B--2---:R-:W-:Y:S01]  /*a6c0*/  FFMA.FTZ R2, R166, c[0x0][0x2d0], -R164.reuse ;  /* 0x0000b400a6027a23 */ /* 0x104fe200000108a4 */
[----:B------:R-:W-:Y:S01]  /*a6d0*/  F2FP.BF16.PACK_AB R107, R178, R179 ;  /* 0x000000b3b26b723e */ /* 0x000fe200000010ff */
[--C-:B------:R-:W-:Y:S03]  /*a6e0*/  FFMA.FTZ R166, R122, c[0x0][0x2d0], -R164.reuse ;  /* 0x0000b4007aa67a23 */ /* 0x100fe600000108a4 */
[----:B------:R2:W-:Y:S03]  /*a6f0*/  MUFU.EX2 R176, R2 ;  /* 0x0000000200b07308 */ /* 0x0005e60000000800 */
[C---:B---3--:R-:W-:Y:S07]  /*a700*/  HMMA.16816.F32.BF16 R4, R104.reuse, R108, R4 ;  /* 0x0000006c6804723c */ /* 0x048fee0000041804 */
[----:B------:R-:W-:Y:S01]  /*a710*/  MUFU.EX2 R166, R166 ;  /* 0x000000a600a67308 */ /* 0x000fe20000000800 */
[C---:B------:R-:W-:Y:S01]  /*a720*/  HMMA.16816.F32.BF16 R8, R104.reuse, R110, R8 ;  /* 0x0000006e6808723c */ /* 0x040fe20000041808 */
[----:B------:R-:W3:Y:S07]  /*a730*/  LDSM.16.MT88.4 R108, [R228+0x1900] ;  /* 0x00190000e46c783b */ /* 0x000eee0000004200 */
[C---:B----4-:R-:W-:Y:S04]  /*a740*/  HMMA.16816.F32.BF16 R12, R104.reuse, R112, R12 ;  /* 0x00000070680c723c */ /* 0x050fe8000004180c */
[----:B--2---:R-:W-:Y:S04]  /*a750*/  FFMA.FTZ R2, R151, c[0x0][0x2d0], -R164 ;  /* 0x0000b40097027a23 */ /* 0x004fe800000108a4 */
[C---:B------:R-:W-:Y:S01]  /*a760*/  HMMA.16816.F32.BF16 R16, R104.reuse, R114, R16 ;  /* 0x000000726810723c */ /* 0x040fe20000041810 */
[----:B------:R2:W-:Y:S01]  /*a770*/  MUFU.EX2 R177, R2 ;  /* 0x0000000200b17308 */ /* 0x0005e20000000800 */
[----:B------:R-:W4:Y:S06]  /*a780*/  LDSM.16.MT88.4 R112, [R225+0x4900] ;  /* 0x00490000e170783b */ /* 0x000f2c0000004200 */
[C---:B-1----:R-:W-:Y:S08]  /*a790*/  HMMA.16816.F32.BF16 R20, R104.reuse, R116, R20 ;  /* 0x000000746814723c */ /* 0x042ff00000041814 */
[C---:B------:R-:W-:Y:S01]  /*a7a0*/  HMMA.16816.F32.BF16 R24, R104.reuse, R118, R24 ;  /* 0x000000766818723c */ /* 0x040fe20000041818 */
[----:B------:R-:W1:Y:S07]  /*a7b0*/  LDSM.16.MT88.4 R116, [R226+0x4900] ;  /* 0x00490000e274783b */ /* 0x000e6e0000004200 */
[C---:B---3--:R-:W-:Y:S04]  /*a7c0*/  HMMA.16816.F32.BF16 R28, R104.reuse, R108, R28 ;  /* 0x0000006c681c723c */ /* 0x048fe8000004181c */
[--C-:B--2---:R-:W-:Y:S02]  /*a7d0*/  FFMA.FTZ R2, R141, c[0x0][0x2d0], -R165.reuse ;  /* 0x0000b4008d027a23 */ /* 0x104fe400000108a5 */
[----:B------:R-:W-:Y:S01]  /*a7e0*/  IMAD.MOV.U32 R141, RZ, RZ, R140 ;  /* 0x000000ffff8d7224 */ /* 0x000fe200078e008c */
[----:B------:R-:W-:Y:S01]  /*a7f0*/  MOV R140, R125 ;  /* 0x0000007d008c7202 */ /* 0x000fe20000000f00 */
[----:B------:R2:W-:Y:S01]  /*a800*/  MUFU.EX2 R175, R2 ;  /* 0x0000000200af7308 */ /* 0x0005e20000000800 */
[C---:B------:R-:W-:Y:S01]  /*a810*/  HMMA.16816.F32.BF16 R32, R104.reuse, R110, R32 ;  /* 0x0000006e6820723c */ /* 0x040fe20000041820 */
[----:B------:R-:W3:Y:S02]  /*a820*/  LDL.LU R125, [R1+0x8] ;  /* 0x00000800017d7983 */ /* 0x000ee40000300800 */
[--C-:B------:R-:W-:Y:S02]  /*a830*/  FFMA.FTZ R167, R141, c[0x0][0x2d0], -R165.reuse ;  /* 0x0000b4008da77a23 */ /* 0x100fe400000108a5 */
[----:B------:R-:W1:Y:S03]  /*a840*/  LDSM.16.MT88.4 R108, [R229+0x4900] ;  /* 0x00490000e56c783b */ /* 0x000e660000004200 */
[C---:B----4-:R-:W-:Y:S01]  /*a850*/  HMMA.16816.F32.BF16 R36, R104.reuse, R112, R36 ;  /* 0x000000706824723c */ /* 0x050fe20000041824 */
[----:B------:R-:W4:Y:S07]  /*a860*/  MUFU.EX2 R167, R167 ;  /* 0x000000a700a77308 */ /* 0x000f2e0000000800 */
[C---:B------:R-:W-:Y:S01]  /*a870*/  HMMA.16816.F32.BF16 R40, R104.reuse, R114, R40 ;  /* 0x000000726828723c */ /* 0x040fe20000041828 */
[----:B------:R-:W1:Y:S03]  /*a880*/  LDSM.16.MT88.4 R112, [R228+0x4900] ;  /* 0x00490000e470783b */ /* 0x000e660000004200 */
[--C-:B--2---:R-:W-:Y:S04]  /*a890*/  FFMA.FTZ R2, R150, c[0x0][0x2d0], -R165.reuse ;  /* 0x0000b40096027a23 */ /* 0x104fe800000108a5 */
[C---:B-1----:R-:W-:Y:S01]  /*a8a0*/  HMMA.16816.F32.BF16 R44, R104.reuse, R116, R44 ;  /* 0x00000074682c723c */ /* 0x042fe2000004182c */
[----:B------:R1:W2:Y:S07]  /*a8b0*/  MUFU.EX2 R174, R2 ;  /* 0x0000000200ae7308 */ /* 0x0002ae0000000800 */
[C---:B------:R-:W-:Y:S01]  /*a8c0*/  HMMA.16816.F32.BF16 R48, R104.reuse, R118, R48 ;  /* 0x000000766830723c */ /* 0x040fe20000041830 */
[----:B------:R-:W2:Y:S03]  /*a8d0*/  LDSM.16.MT88.4 R116, [R225+0x7900] ;  /* 0x00790000e174783b */ /* 0x000ea60000004200 */
[----:B----4-:R-:W-:Y:S04]  /*a8e0*/  F2FP.BF16.PACK_AB R153, R167, R103 ;  /* 0x00000067a799723e */ /* 0x010fe800000010ff */
[C---:B------:R-:W-:Y:S04]  /*a8f0*/  HMMA.16816.F32.BF16 R52, R104.reuse, R108, R52 ;  /* 0x0000006c6834723c */ /* 0x040fe80000041834 */
[--C-:B-1----:R-:W-:Y:S04]  /*a900*/  FFMA.FTZ R2, R149, c[0x0][0x2d0], -R164.reuse ;  /* 0x0000b40095027a23 */ /* 0x102fe800000108a4 */
[C---:B------:R-:W-:Y:S01]  /*a910*/  HMMA.16816.F32.BF16 R56, R104.reuse, R110, R56 ;  /* 0x0000006e6838723c */ /* 0x040fe20000041838 */
[----:B------:R-:W1:Y:S01]  /*a920*/  LDSM.16.MT88.4 R108, [R226+0x7900] ;  /* 0x00790000e26c783b */ /* 0x000e620000004200 */
[----:B------:R4:W-:Y:S06]  /*a930*/  MUFU.EX2 R173, R2 ;  /* 0x0000000200ad7308 */ /* 0x0009ec0000000800 */
[C---:B------:R-:W-:Y:S08]  /*a940*/  HMMA.16816.F32.BF16 R60, R104.reuse, R112, R60 ;  /* 0x00000070683c723c */ /* 0x040ff0000004183c */
[C---:B------:R-:W-:Y:S01]  /*a950*/  HMMA.16816.F32.BF16 R64, R104.reuse, R114, R64 ;  /* 0x000000726840723c */ /* 0x040fe20000041840 */
[----:B------:R-:W1:Y:S07]  /*a960*/  LDSM.16.MT88.4 R112, [R229+0x7900] ;  /* 0x00790000e570783b */ /* 0x000e6e0000004200 */
[C---:B--2---:R-:W-:Y:S04]  /*a970*/  HMMA.16816.F32.BF16 R68, R104.reuse, R116, R68 ;  /* 0x000000746844723c */ /* 0x044fe80000041844 */
[--C-:B----4-:R-:W-:Y:S02]  /*a980*/  FFMA.FTZ R2, R148, c[0x0][0x2d0], -R164.reuse ;  /* 0x0000b40094027a23 */ /* 0x110fe400000108a4 */
[----:B------:R-:W-:Y:S02]  /*a990*/  LDSM.16.MT88.4 R148, [R226+0x5900] ;  /* 0x00590000e294783b */ /* 0x000fe40000004200 */
[C---:B------:R-:W-:Y:S01]  /*a9a0*/  HMMA.16816.F32.BF16 R72, R104.reuse, R118, R72 ;  /* 0x000000766848723c */ /* 0x040fe20000041848 */
[----:B------:R2:W4:Y:S05]  /*a9b0*/  MUFU.EX2 R172, R2 ;  /* 0x0000000200ac7308 */ /* 0x00052a0000000800 */
[----:B------:R-:W4:Y:S02]  /*a9c0*/  LDSM.16.MT88.4 R116, [R228+0x7900] ;  /* 0x00790000e474783b */ /* 0x000f240000004200 */
[C---:B-1----:R-:W-:Y:S08]  /*a9d0*/  HMMA.16816.F32.BF16 R76, R104.reuse, R108, R76 ;  /* 0x0000006c684c723c */ /* 0x042ff0000004184c */
[C---:B------:R-:W-:Y:S01]  /*a9e0*/  HMMA.16816.F32.BF16 R80, R104.reuse, R110, R80 ;  /* 0x0000006e6850723c */ /* 0x040fe20000041850 */
[----:B------:R-:W1:Y:S07]  /*a9f0*/  LDSM.16.MT88.4 R108, [R225+0x2100] ;  /* 0x00210000e16c783b */ /* 0x000e6e0000004200 */
[C---:B------:R-:W-:Y:S04]  /*aa00*/  HMMA.16816.F32.BF16 R84, R104.reuse, R112, R84 ;  /* 0x000000706854723c */ /* 0x040fe80000041854 */
[--C-:B--2---:R-:W-:Y:S04]  /*aa10*/  FFMA.FTZ R2, R143, c[0x0][0x2d0], -R165.reuse ;  /* 0x0000b4008f027a23 */ /* 0x104fe800000108a5 */
[C---:B------:R-:W-:Y:S01]  /*aa20*/  HMMA.16816.F32.BF16 R88, R104.reuse, R114, R88 ;  /* 0x000000726858723c */ /* 0x040fe20000041858 */
[----:B------:R2:W-:Y:S01]  /*aa30*/  MUFU.EX2 R171, R2 ;  /* 0x0000000200ab7308 */ /* 0x0005e20000000800 */
[----:B------:R-:W1:Y:S06]  /*aa40*/  LDSM.16.MT88.4 R112, [R226+0x2100] ;  /* 0x00210000e270783b */ /* 0x000e6c0000004200 */
[C---:B----4-:R-:W-:Y:S08]  /*aa50*/  HMMA.16816.F32.BF16 R92, R104.reuse, R116, R92 ;  /* 0x00000074685c723c */ /* 0x050ff0000004185c */
[----:B------:R-:W-:Y:S01]  /*aa60*/  HMMA.16816.F32.BF16 R96, R104, R118, R96 ;  /* 0x000000766860723c */ /* 0x000fe20000041860 */
[----:B------:R-:W-:Y:S03]  /*aa70*/  LDSM.16.MT88.4 R116, [R228+0x2100] ;  /* 0x00210000e474783b */ /* 0x000fe60000004200 */
[--C-:B--2---:R-:W-:Y:S02]  /*aa80*/  FFMA.FTZ R2, R142, c[0x0][0x2d0], -R165.reuse ;  /* 0x0000b4008e027a23 */ /* 0x104fe400000108a5 */
[----:B------:R-:W-:Y:S01]  /*aa90*/  FFMA.FTZ R165, R102, c[0x0][0x2d0], -R165 ;  /* 0x0000b40066a57a23 */ /* 0x000fe200000108a5 */
[----:B------:R-:W-:Y:S01]  /*aaa0*/  F2FP.BF16.PACK_AB R104, R177, R176 ;  /* 0x000000b0b168723e */ /* 0x000fe200000010ff */
[----:B------:R2:W4:Y:S01]  /*aab0*/  MUFU.EX2 R170, R2 ;  /* 0x0000000200aa7308 */ /* 0x0005220000000800 */
[----:B------:R-:W-:Y:S03]  /*aac0*/  F2FP.BF16.PACK_AB R105, R174, R175 ;  /* 0x000000afae69723e */ /* 0x000fe600000010ff */
[----:B------:R-:W-:Y:S06]  /*aad0*/  F2FP.BF16.PACK_AB R106, R172, R173 ;  /* 0x000000adac6a723e */ /* 0x000fec00000010ff */
[----:B------:R-:W-:Y:S10]  /*aae0*/  MUFU.EX2 R102, R124 ;  /* 0x0000007c00667308 */ /* 0x000ff40000000800 */
[----:B------:R-:W1:Y:S01]  /*aaf0*/  MUFU.EX2 R165, R165 ;  /* 0x000000a500a57308 */ /* 0x000e620000000800 */
[--C-:B--2---:R-:W-:Y:S01]  /*ab00*/  FFMA.FTZ R2, R123, c[0x0][0x2d0], -R164.reuse ;  /* 0x0000b4007b027a23 */ /* 0x104fe200000108a4 */
[----:B----4-:R-:W-:Y:S01]  /*ab10*/  F2FP.BF16.PACK_AB R107, R170, R171 ;  /* 0x000000abaa6b723e */ /* 0x010fe200000010ff */
[----:B------:R-:W-:Y:S02]  /*ab20*/  FFMA.FTZ R164, R120, c[0x0][0x2d0], -R164 ;  /* 0x0000b40078a47a23 */ /* 0x000fe400000108a4 */
[----:B------:R-:W2:Y:S04]  /*ab30*/  LDSM.16.MT88.4 R120, [R229+0x2100] ;  /* 0x00210000e578783b */ /* 0x000ea80000004200 */
[C---:B-1----:R-:W-:Y:S01]  /*ab40*/  HMMA.16816.F32.BF16 R4, R104.reuse, R108, R4 ;  /* 0x0000006c6804723c */ /* 0x042fe20000041804 */
[----:B------:R-:W1:Y:S07]  /*ab50*/  MUFU.EX2 R164, R164 ;  /* 0x000000a400a47308 */ /* 0x000e6e0000000800 */
[C---:B------:R-:W-:Y:S01]  /*ab60*/  HMMA.16816.F32.BF16 R8, R104.reuse, R110, R8 ;  /* 0x0000006e6808723c */ /* 0x040fe20000041808 */
[----:B------:R-:W4:Y:S03]  /*ab70*/  LDSM.16.MT88.4 R108, [R225+0x5100] ;  /* 0x00510000e16c783b */ /* 0x000f260000004200 */
[----:B------:R-:W-:Y:S04]  /*ab80*/  F2FP.BF16.PACK_AB R155, R165, R102 ;  /* 0x00000066a59b723e */ /* 0x000fe800000010ff */
[C---:B------:R-:W-:Y:S08]  /*ab90*/  HMMA.16816.F32.BF16 R12, R104.reuse, R112, R12 ;  /* 0x00000070680c723c */ /* 0x040ff0000004180c */
[C---:B------:R-:W-:Y:S01]  /*aba0*/  HMMA.16816.F32.BF16 R16, R104.reuse, R114, R16 ;  /* 0x000000726810723c */ /* 0x040fe20000041810 */
[----:B------:R-:W4:Y:S03]  /*abb0*/  LDSM.16.MT88.4 R112, [R226+0x5100] ;  /* 0x00510000e270783b */ /* 0x000f260000004200 */
[----:B-1----:R-:W-:Y:S04]  /*abc0*/  F2FP.BF16.PACK_AB R154, R164, R168 ;  /* 0x000000a8a49a723e */ /* 0x002fe800000010ff */
[C---:B--2---:R-:W-:Y:S08]  /*abd0*/  HMMA.16816.F32.BF16 R20, R104.reuse, R120, R20 ;  /* 0x000000786814723c */ /* 0x044ff00000041814 */
[C---:B------:R-:W-:Y:S01]  /*abe0*/  HMMA.16816.F32.BF16 R24, R104.reuse, R122, R24 ;  /* 0x0000007a6818723c */ /* 0x040fe20000041818 */
[----:B------:R-:W1:Y:S07]  /*abf0*/  LDSM.16.MT88.4 R120, [R229+0x5100] ;  /* 0x00510000e578783b */ /* 0x000e6e0000004200 */
[C---:B------:R-:W-:Y:S08]  /*ac00*/  HMMA.16816.F32.BF16 R28, R104.reuse, R116, R28 ;  /* 0x00000074681c723c */ /* 0x040ff0000004181c */
[C---:B------:R-:W-:Y:S01]  /*ac10*/  HMMA.16816.F32.BF16 R32, R104.reuse, R118, R32 ;  /* 0x000000766820723c */ /* 0x040fe20000041820 */
[----:B------:R-:W2:Y:S07]  /*ac20*/  LDSM.16.MT88.4 R116, [R228+0x5100] ;  /* 0x00510000e474783b */ /* 0x000eae0000004200 */
[C---:B----4-:R-:W-:Y:S08]  /*ac30*/  HMMA.16816.F32.BF16 R36, R104.reuse, R108, R36 ;  /* 0x0000006c6824723c */ /* 0x050ff00000041824 */
[C---:B------:R-:W-:Y:S01]  /*ac40*/  HMMA.16816.F32.BF16 R40, R104.reuse, R110, R40 ;  /* 0x0000006e6828723c */ /* 0x040fe20000041828 */
[----:B------:R-:W4:Y:S07]  /*ac50*/  LDSM.16.MT88.4 R108, [R225+0x8100] ;  /* 0x00810000e16c783b */ /* 0x000f2e0000004200 */
[C---:B------:R-:W-:Y:S08]  /*ac60*/  HMMA.16816.F32.BF16 R44, R104.reuse, R112, R44 ;  /* 0x00000070682c723c */ /* 0x040ff0000004182c */
[C---:B------:R-:W-:Y:S01]  /*ac70*/  HMMA.16816.F32.BF16 R48, R104.reuse, R114, R48 ;  /* 0x000000726830723c */ /* 0x040fe20000041830 */
[----:B------:R-:W4:Y:S07]  /*ac80*/  LDSM.16.MT88.4 R112, [R226+0x8100] ;  /* 0x00810000e270783b */ /* 0x000f2e0000004200 */
[C---:B-1----:R-:W-:Y:S08]  /*ac90*/  HMMA.16816.F32.BF16 R52, R104.reuse, R120, R52 ;  /* 0x000000786834723c */ /* 0x042ff00000041834 */
[C---:B------:R-:W-:Y:S01]  /*aca0*/  HMMA.16816.F32.BF16 R56, R104.reuse, R122, R56 ;  /* 0x0000007a6838723c */ /* 0x040fe20000041838 */
[----:B------:R-:W1:Y:S07]  /*acb0*/  LDSM.16.MT88.4 R120, [R229+0x8100] ;  /* 0x00810000e578783b */ /* 0x000e6e0000004200 */
[C---:B--2---:R-:W-:Y:S04]  /*acc0*/  HMMA.16816.F32.BF16 R60, R104.reuse, R116, R60 ;  /* 0x00000074683c723c */ /* 0x044fe8000004183c */
[----:B---3--:R-:W-:Y:S01]  /*acd0*/  FFMA.FTZ R125, R3, R125, R140 ;  /* 0x0000007d037d7223 */ /* 0x008fe2000001008c */
[----:B------:R-:W-:Y:S03]  /*ace0*/  MOV R140, R135 ;  /* 0x00000087008c7202 */ /* 0x000fe60000000f00 */
[C---:B------:R-:W-:Y:S01]  /*acf0*/  HMMA.16816.F32.BF16 R64, R104.reuse, R118, R64 ;  /* 0x000000766840723c */ /* 0x040fe20000041840 */
[----:B------:R-:W2:Y:S01]  /*ad00*/  LDL.LU R135, [R1+0xc] ;  /* 0x00000c0001877983 */ /* 0x000ea20000300800 */
[----:B------:R-:W3:Y:S03]  /*ad10*/  MUFU.EX2 R3, R2 ;  /* 0x0000000200037308 */ /* 0x000ee60000000800 */
[----:B------:R-:W1:Y:S03]  /*ad20*/  LDSM.16.MT88.4 R116, [R228+0x8100] ;  /* 0x00810000e474783b */ /* 0x000e660000004200 */
[C---:B----4-:R-:W-:Y:S08]  /*ad30*/  HMMA.16816.F32.BF16 R68, R104.reuse, R108, R68 ;  /* 0x0000006c6844723c */ /* 0x050ff00000041844 */
[C---:B------:R-:W-:Y:S01]  /*ad40*/  HMMA.16816.F32.BF16 R72, R104.reuse, R110, R72 ;  /* 0x0000006e6848723c */ /* 0x040fe20000041848 */
[----:B------:R-:W4:Y:S07]  /*ad50*/  LDSM.16.MT88.4 R108, [R225+0x2900] ;  /* 0x00290000e16c783b */ /* 0x000f2e0000004200 */
[C---:B------:R-:W-:Y:S04]  /*ad60*/  HMMA.16816.F32.BF16 R76, R104.reuse, R112, R76 ;  /* 0x00000070684c723c */ /* 0x040fe8000004184c */
[----:B---3--:R-:W-:Y:S04]  /*ad70*/  F2FP.BF16.PACK_AB R152, R166, R3 ;  /* 0x00000003a698723e */ /* 0x008fe800000010ff */
[C---:B------:R-:W-:Y:S08]  /*ad80*/  HMMA.16816.F32.BF16 R80, R104.reuse, R114, R80 ;  /* 0x000000726850723c */ /* 0x040ff00000041850 */
[C---:B-1----:R-:W-:Y:S08]  /*ad90*/  HMMA.16816.F32.BF16 R84, R104.reuse, R120, R84 ;  /* 0x000000786854723c */ /* 0x042ff00000041854 */
[C---:B------:R-:W-:Y:S01]  /*ada0*/  HMMA.16816.F32.BF16 R88, R104.reuse, R122, R88 ;  /* 0x0000007a6858723c */ /* 0x040fe20000041858 */
[----:B------:R-:W1:Y:S07]  /*adb0*/  LDSM.16.MT88.4 R120, [R226+0x2900] ;  /* 0x00290000e278783b */ /* 0x000e6e0000004200 */
[C---:B------:R-:W-:Y:S07]  /*adc0*/  HMMA.16816.F32.BF16 R92, R104.reuse, R116, R92 ;  /* 0x00000074685c723c */ /* 0x040fee000004185c */
[----:B------:R-:W-:Y:S01]  /*add0*/  MOV R116, R134 ;  /* 0x0000008600747202 */ /* 0x000fe20000000f00 */
[----:B------:R-:W-:Y:S04]  /*ade0*/  HMMA.16816.F32.BF16 R96, R104, R118, R96 ;  /* 0x000000766860723c */ /* 0x000fe80000041860 */
[----:B------:R-:W-:Y:S03]  /*adf0*/  IMAD.MOV.U32 R117, RZ, RZ, R133 ;  /* 0x000000ffff757224 */ /* 0x000fe600078e0085 */
[----:B------:R-:W-:Y:S01]  /*ae00*/  MOV R119, R126 ;  /* 0x0000007e00777202 */ /* 0x000fe20000000f00 */
[C---:B----4-:R-:W-:Y:S01]  /*ae10*/  HMMA.16816.F32.BF16 R104, R152.reuse, R108, R4 ;  /* 0x0000006c9868723c */ /* 0x050fe20000041804 */
[----:B------:R-:W-:Y:S07]  /*ae20*/  LDSM.16.MT88.4 R4, [R229+0x5900] ;  /* 0x00590000e504783b */ /* 0x000fee0000004200 */
[C---:B------:R-:W-:Y:S01]  /*ae30*/  HMMA.16816.F32.BF16 R108, R152.reuse, R110, R8 ;  /* 0x0000006e986c723c */ /* 0x040fe20000041808 */
[----:B------:R-:W-:Y:S07]  /*ae40*/  LDSM.16.MT88.4 R8, [R228+0x5900] ;  /* 0x00590000e408783b */ /* 0x000fee0000004200 */
[C---:B-1----:R-:W-:Y:S07]  /*ae50*/  HMMA.16816.F32.BF16 R112, R152.reuse, R120, R12 ;  /* 0x000000789870723c */ /* 0x042fee000004180c */
[----:B------:R-:W-:Y:S01]  /*ae60*/  IMAD.MOV.U32 R13, RZ, RZ, R119 ;  /* 0x000000ffff0d7224 */ /* 0x000fe200078e0077 */
[----:B------:R-:W-:Y:S04]  /*ae70*/  MOV R14, R116 ;  /* 0x00000074000e7202 */ /* 0x000fe80000000f00 */
[----:B------:R-:W-:Y:S02]  /*ae80*/  MOV R15, R117 ;  /* 0x00000075000f7202 */ /* 0x000fe40000000f00 */
[C---:B------:R-:W-:Y:S01]  /*ae90*/  HMMA.16816.F32.BF16 R116, R152.reuse, R122, R16 ;  /* 0x0000007a9874723c */ /* 0x040fe20000041810 */
[----:B------:R-:W-:Y:S02]  /*aea0*/  LDSM.16.MT88.4 R16, [R226+0x8900] ;  /* 0x00890000e210783b */ /* 0x000fe40000004200 */
[----:B--2---:R-:W-:Y:S02]  /*aeb0*/  FFMA.FTZ R2, R0, R135, R140 ;  /* 0x0000008700027223 */ /* 0x004fe4000001008c */
[----:B------:R-:W-:Y:S04]  /*aec0*/  FADD.FTZ R0, R245, R125 ;  /* 0x0000007df5007221 */ /* 0x000fe80000010000 */
[----:B------:R-:W-:Y:S03]  /*aed0*/  LDSM.16.MT88.4 R132, [R228+0x2900] ;  /* 0x00290000e484783b */ /* 0x000fe60000004200 */
[----:B------:R-:W-:Y:S02]  /*aee0*/  FADD.FTZ R2, R246, R2 ;  /* 0x00000002f6027221 */ /* 0x000fe40000010000 */
[----:B------:R-:W-:Y:S02]  /*aef0*/  FADD.FTZ R0, R247, R0 ;  /* 0x00000000f7007221 */ /* 0x000fe40000010000 */
[----:B------:R-:W-:Y:S02]  /*af00*/  FADD.FTZ R169, R248, R2 ;  /* 0x00000002f8a97221 */ /* 0x000fe40000010000 */
[----:B------:R-:W-:Y:S01]  /*af10*/  FADD.FTZ R2, R231, R0 ;  /* 0x00000000e7027221 */ /* 0x000fe20000010000 */
[----:B------:R1:W5:Y:S01]  /*af20*/  LDL.LU R245, [R1+0x54] ;  /* 0x0000540001f57983 */ /* 0x0003620000300800 */
[----:B------:R-:W-:Y:S03]  /*af30*/  MOV R0, R127 ;  /* 0x0000007f00007202 */ /* 0x000fe60000000f00 */
[----:B------:R1:W5:Y:S02]  /*af40*/  LDL.LU R246, [R1+0x50] ;  /* 0x0000500001f67983 */ /* 0x0003640000300800 */
[----:B------:R-:W-:Y:S02]  /*af50*/  FADD.FTZ R0, R0, R169 ;  /* 0x000000a900007221 */ /* 0x000fe40000010000 */
[----:B------:R1:W5:Y:S04]  /*af60*/  LDL.LU R247, [R1+0x4c] ;  /* 0x00004c0001f77983 */ /* 0x0003680000300800 */
[----:B------:R1:W5:Y:S04]  /*af70*/  LDL.LU R248, [R1+0x48] ;  /* 0x0000480001f87983 */ /* 0x0003680000300800 */
[----:B------:R1:W5:Y:S04]  /*af80*/  LDL.LU R231, [R1+0x44] ;  /* 0x0000440001e77983 */ /* 0x0003680000300800 */
[----:B------:R-:W2:Y:S08]  /*af90*/  LDSM.16.MT88.4 R124, [R229+0x2900] ;  /* 0x00290000e57c783b */ /* 0x000eb00000004200 */
[----:B------:R-:W3:Y:S01]  /*afa0*/  LDSM.16.MT88.4 R140, [R225+0x5900] ;  /* 0x00590000e18c783b */ /* 0x000ee20000004200 */
[C---:B--2---:R-:W-:Y:S07]  /*afb0*/  HMMA.16816.F32.BF16 R120, R152.reuse, R124, R20 ;  /* 0x0000007c9878723c */ /* 0x044fee0000041814 */
[----:B------:R-:W-:Y:S01]  /*afc0*/  IMAD.MOV.U32 R22, RZ, RZ, R14 ;  /* 0x000000ffff167224 */ /* 0x000fe200078e000e */
[C---:B------:R-:W-:Y:S04]  /*afd0*/  HMMA.16816.F32.BF16 R124, R152.reuse, R126, R24 ;  /* 0x0000007e987c723c */ /* 0x040fe80000041818 */
[----:B------:R-:W-:Y:S02]  /*afe0*/  MOV R23, R13 ;  /* 0x0000000d00177202 */ /* 0x000fe40000000f00 */
[----:B------:R-:W-:Y:S01]  /*aff0*/  MOV R20, R15 ;  /* 0x0000000f00147202 */ /* 0x000fe20000000f00 */
[----:B------:R-:W-:Y:S01]  /*b000*/  IMAD.MOV.U32 R25, RZ, RZ, R130 ;  /* 0x000000ffff197224 */ /* 0x000fe200078e0082 */
[----:B------:R-:W-:Y:S01]  /*b010*/  MOV R24, R131 ;  /* 0x0000008300187202 */ /* 0x000fe20000000f00 */
[----:B------:R-:W2:Y:S03]  /*b020*/  LDSM.16.MT88.4 R12, [R225+0x8900] ;  /* 0x00890000e10c783b */ /* 0x000ea60000004200 */
[----:B------:R-:W-:Y:S02]  /*b030*/  MOV R26, R129 ;  /* 0x00000081001a7202 */ /* 0x000fe40000000f00 */
[----:B------:R-:W-:Y:S02]  /*b040*/  MOV R27, R128 ;  /* 0x00000080001b7202 */ /* 0x000fe40000000f00 */
[C---:B------:R-:W-:Y:S03]  /*b050*/  HMMA.16816.F32.BF16 R128, R152.reuse, R132, R28 ;  /* 0x000000849880723c */ /* 0x040fe6000004181c */
[----:B------:R-:W-:Y:S04]  /*b060*/  MOV R21, R147 ;  /* 0x0000009300157202 */ /* 0x000fe80000000f00 */
[----:B------:R-:W-:Y:S01]  /*b070*/  MOV R28, R146 ;  /* 0x00000092001c7202 */ /* 0x000fe20000000f00 */
[C---:B------:R-:W-:Y:S04]  /*b080*/  HMMA.16816.F32.BF16 R132, R152.reuse, R134, R32 ;  /* 0x000000869884723c */ /* 0x040fe80000041820 */
[----:B------:R-:W-:Y:S01]  /*b090*/  MOV R31, R139 ;  /* 0x0000008b001f7202 */ /* 0x000fe20000000f00 */
[----:B------:R-:W-:Y:S01]  /*b0a0*/  IMAD.MOV.U32 R29, RZ, RZ, R145 ;  /* 0x000000ffff1d7224 */ /* 0x000fe200078e0091 */
[----:B------:R-:W-:Y:S01]  /*b0b0*/  MOV R30, R144 ;  /* 0x00000090001e7202 */ /* 0x000fe20000000f00 */
[----:B------:R-:W-:Y:S01]  /*b0c0*/  IMAD.MOV.U32 R34, RZ, RZ, R137 ;  /* 0x000000ffff227224 */ /* 0x000fe200078e0089 */
[----:B------:R-:W-:Y:S04]  /*b0d0*/  MOV R33, R138 ;  /* 0x0000008a00217202 */ /* 0x000fe80000000f00 */
[----:B------:R-:W-:Y:S01]  /*b0e0*/  MOV R35, R136 ;  /* 0x0000008800237202 */ /* 0x000fe20000000f00 */
[----:B------:R-:W-:Y:S01]  /*b0f0*/  FADD.FTZ R2, R33, R2 ;  /* 0x0000000221027221 */ /* 0x000fe20000010000 */
[C---:B---3--:R-:W-:Y:S03]  /*b100*/  HMMA.16816.F32.BF16 R136, R152.reuse, R140, R36 ;  /* 0x0000008c9888723c */ /* 0x048fe60000041824 */
[----:B------:R-:W-:Y:S02]  /*b110*/  FADD.FTZ R2, R35, R2 ;  /* 0x0000000223027221 */ /* 0x000fe40000010000 */
[----:B------:R-:W-:Y:S02]  /*b120*/  FADD.FTZ R0, R34, R0 ;  /* 0x0000000022007221 */ /* 0x000fe40000010000 */
[----:B------:R-:W-:Y:S01]  /*b130*/  FADD.FTZ R2, R29, R2 ;  /* 0x000000021d027221 */ /* 0x000fe20000010000 */
        /* <DEDUP_REMOVED lines=41> */
[----:B------:R-:W-:Y:S01]  /*b3d0*/  FADD.FTZ R0, R171, R0 ;  /* 0x00000000ab007221 */ /* 0x000fe20000010000 */
[C---:B----4-:R-:W-:Y:S03]  /*b3e0*/  HMMA.16816.F32.BF16 R92, R152.reuse, R8, R92 ;  /* 0x00000008985c723c */ /* 0x050fe6000004185c */
[----:B------:R-:W-:Y:S02]  /*b3f0*/  FADD.FTZ R0, R170, R0 ;  /* 0x00000000aa007221 */ /* 0x000fe40000010000 */
[----:B------:R-:W-:Y:S02]  /*b400*/  FADD.FTZ R2, R3, R2 ;  /* 0x0000000203027221 */ /* 0x000fe40000010000 */
[----:B------:R-:W-:Y:S01]  /*b410*/  FADD.FTZ R3, R103, R0 ;  /* 0x0000000067037221 */ /* 0x000fe20000010000 */
[----:B------:R-:W-:Y:S01]  /*b420*/  MOV R103, R100 ;  /* 0x0000006400677202 */ /* 0x000fe20000000f00 */
[----:B------:R-:W-:Y:S01]  /*b430*/  FADD.FTZ R0, R166, R2 ;  /* 0x00000002a6007221 */ /* 0x000fe20000010000 */
[----:B------:R-:W-:Y:S03]  /*b440*/  HMMA.16816.F32.BF16 R96, R152, R10, R96 ;  /* 0x0000000a9860723c */ /* 0x000fe60000041860 */
[----:B------:R-:W-:Y:S02]  /*b450*/  FADD.FTZ R3, R167, R3 ;  /* 0x00000003a7037221 */ /* 0x000fe40000010000 */
[----:B------:R-:W-:Y:S02]  /*b460*/  FADD.FTZ R2, R168, R0 ;  /* 0x00000000a8027221 */ /* 0x000fe40000010000 */
[----:B------:R-:W-:Y:S01]  /*b470*/  FADD.FTZ R0, R102, R3 ;  /* 0x0000000366007221 */ /* 0x000fe20000010000 */
[----:B------:R-:W-:Y:S01]  /*b480*/  MOV R3, R101 ;  /* 0x0000006500037202 */ /* 0x000fe20000000f00 */
[----:B------:R-:W-:Y:S03]  /*b490*/  FADD.FTZ R2, R164, R2 ;  /* 0x00000002a4027221 */ /* 0x000fe60000010000 */
[----:B------:R-:W-:Y:S02]  /*b4a0*/  FADD.FTZ R0, R165, R0 ;  /* 0x00000000a5007221 */ /* 0x000fe40000010000 */
[----:B------:R1:W-:Y:S04]  /*b4b0*/  STL [R1+0x8], R2 ;  /* 0x0000080201007387 */ /* 0x0003e80000100800 */
[----:B------:R1:W-:Y:S01]  /*b4c0*/  STL [R1+0xc], R0 ;  /* 0x00000c0001007387 */ /* 0x0003e20000100800 */
[----:B------:R-:W-:-:S05]  /*b4d0*/  @P0 BRA `(.L_x_505) ;  /* 0xffffb85000000947 */ /* 0x000fca000383ffff */
.L_x_504:
[----:B---3--:R-:W-:-:S13]  /*b4e0*/  ISETP.LE.AND P0, PT, RZ, UR20, PT ;  /* 0x00000014ff007c0c */ /* 0x008fda000bf03270 */
[----:B------:R-:W-:Y:S05]  /*b4f0*/  @!P0 BRA `(.L_x_506) ;  /* 0x000041b000008947 */ /* 0x000fea0003800000 */
[----:B------:R-:W2:Y:S04]  /*b500*/  LDL.64 R4, [R1+0x38] ;  /* 0x0000380001047983 */ /* 0x000ea80000100a00 */
[----:B------:R-:W3:Y:S01]  /*b510*/  LDL.64 R6, [R1+0x20] ;  /* 0x0000200001067983 */ /* 0x000ee20000100a00 */
[----:B------:R-:W-:Y:S01]  /*b520*/  UIADD3 UR6, UP3, UR14, 0x80, URZ ;  /* 0x000000800e067890 */ /* 0x000fe2000ff7e03f */
[----:B------:R-:W-:Y:S01]  /*b530*/  IMAD.MOV.U32 R103, RZ, RZ, R100 ;  /* 0x000000ffff677224 */ /* 0x000fe200078e0064 */
[----:B------:R-:W-:Y:S01]  /*b540*/  UIADD3 UR14, UP2, UR14, 0x100, URZ ;  /* 0x000001000e0e7890 */ /* 0x000fe2000ff5e03f */
[----:B------:R-:W-:Y:S01]  /*b550*/  IMAD.MOV.U32 R102, RZ, RZ, R101 ;  /* 0x000000ffff667224 */ /* 0x000fe200078e0065 */
[----:B------:R-:W-:Y:S02]  /*b560*/  UIADD3 UR15, UP1, UR10, 0x80, URZ ;  /* 0x000000800a0f7890 */ /* 0x000fe4000ff3e03f */
[----:B------:R-:W-:-:S02]  /*b570*/  UIADD3 UR21, UP0, UR10, 0x100, URZ ;  /* 0x000001000a157890 */ /* 0x000fc4000ff1e03f */
[----:B------:R-:W-:Y:S02]  /*b580*/  ULDC.64 UR4, c[0x0][0x1e0] ;  /* 0x0000780000047ab9 */ /* 0x000fe40000000a00 */
[----:B------:R-:W-:Y:S02]  /*b590*/  UIADD3.X UR12, URZ, UR9, URZ, UP3, !UPT ;  /* 0x000000093f0c7290 */ /* 0x000fe40009ffe43f */
[----:B------:R-:W-:Y:S02]  /*b5a0*/  USHF.L.U64.HI UR7, UR4, 0x6, UR5 ;  /* 0x0000000604077899 */ /* 0x000fe40008010205 */
[----:B------:R-:W-:Y:S02]  /*b5b0*/  USHF.L.U32 UR8, UR4, 0x6, URZ ;  /* 0x0000000604087899 */ /* 0x000fe4000800063f */
[----:B------:R-:W-:Y:S02]  /*b5c0*/  UIADD3.X UR9, URZ, UR9, URZ, UP2, !UPT ;  /* 0x000000093f097290 */ /* 0x000fe400097fe43f */
[----:B------:R-:W-:-:S02]  /*b5d0*/  UIADD3.X UR22, URZ, UR13, URZ, UP1, !UPT ;  /* 0x0000000d3f167290 */ /* 0x000fc40008ffe43f */
[----:B------:R-:W-:Y:S01]  /*b5e0*/  UIADD3.X UR23, URZ, UR13, URZ, UP0, !UPT ;  /* 0x0000000d3f177290 */ /* 0x000fe200087fe43f */
[C---:B-12---:R-:W-:Y:S02]  /*b5f0*/  IADD3 R2, P0, R4.reuse, 0x80, RZ ;  /* 0x0000008004027810 */ /* 0x046fe40007f1e0ff */
[----:B------:R-:W-:-:S03]  /*b600*/  IADD3 R8, P1, R4, 0x40, RZ ;  /* 0x0000004004087810 */ /* 0x000fc60007f3e0ff */
[----:B---3--:R-:W-:Y:S01]  /*b610*/  IMAD.X R3, RZ, RZ, R7, P0 ;  /* 0x000000ffff037224 */ /* 0x008fe200000e0607 */
[----:B------:R-:W-:-:S04]  /*b620*/  IADD3.X R9, RZ, R7, RZ, P1, !PT ;  /* 0x00000007ff097210 */ /* 0x000fc80000ffe4ff */
[----:B------:R1:W-:Y:S04]  /*b630*/  STL.64 [R1], R2 ;  /* 0x0000000201007387 */ /* 0x0003e80000100a00 */
[----:B------:R2:W-:Y:S01]  /*b640*/  STL.64 [R1+0x18], R8 ;  /* 0x0000180801007387 */ /* 0x0005e20000100a00 */
[----:B-1----:R-:W-:Y:S01]  /*b650*/  MOV R2, R4 ;  /* 0x0000000400027202 */ /* 0x002fe20000000f00 */
[----:B------:R-:W-:-:S05]  /*b660*/  IMAD.MOV.U32 R3, RZ, RZ, R7 ;  /* 0x000000ffff037224 */ /* 0x000fca00078e0007 */
[----:B------:R2:W-:Y:S02]  /*b670*/  STL.64 [R1+0x20], R2 ;  /* 0x0000200201007387 */ /* 0x0005e40000100a00 */
.L_x_507:
[----:B---3--:R-:W3:Y:S01]  /*b680*/  LDL.64 R14, [R1+0x20] ;  /* 0x00002000010e7983 */ /* 0x008ee20000100a00 */
[----:B------:R-:W-:Y:S04]  /*b690*/  DEPBAR.LE SB0, 0x0 ;  /* 0x000080000000791a */ /* 0x000fe80000000000 */
[----:B------:R-:W-:Y:S01]  /*b6a0*/  USHF.R.S32.HI UR5, URZ, 0x1f, UR20 ;  /* 0x0000001f3f057899 */ /* 0x000fe20008011414 */
[----:B------:R-:W4:Y:S01]  /*b6b0*/  LDL.64 R28, [R1] ;  /* 0x00000000011c7983 */ /* 0x000f220000100a00 */
[----:B------:R-:W-:Y:S01]  /*b6c0*/  UIMAD UR4, UR11, UR20, URZ ;  /* 0x000000140b0472a4 */ /* 0x000fe2000f8e023f */
[----:B------:R-:W-:Y:S01]  /*b6d0*/  MOV R22, UR20 ;  /* 0x0000001400167c02 */ /* 0x000fe20008000f00 */
[----:B------:R-:W-:Y:S01]  /*b6e0*/  UISETP.GT.AND UP0, UPT, UR20, URZ, UPT ;  /* 0x0000003f1400728c */ /* 0x000fe2000bf04270 */
[----:B--2---:R-:W-:Y:S01]  /*b6f0*/  MOV R2, UR20 ;  /* 0x0000001400027c02 */ /* 0x004fe20008000f00 */
[----:B------:R-:W-:Y:S01]  /*b700*/  UIMAD UR4, UR5, UR16, UR4 ;  /* 0x00000010050472a4 */ /* 0x000fe2000f8e0204 */
[----:B------:R-:W2:Y:S01]  /*b710*/  LDL.64 R12, [R1+0x18] ;  /* 0x00001800010c7983 */ /* 0x000ea20000100a00 */
[----:B------:R-:W-:Y:S01]  /*b720*/  MOV R20, UR20 ;  /* 0x0000001400147c02 */ /* 0x000fe20008000f00 */
[----:B------:R-:W-:Y:S04]  /*b730*/  UIADD3 UR20, UR20, -0x1, URZ ;  /* 0xffffffff14147890 */ /* 0x000fe8000fffe03f */
[----:B------:R-:W-:Y:S02]  /*b740*/  BAR.SYNC.DEFER_BLOCKING 0x0 ;  /* 0x0000000000007b1d */ /* 0x000fe40000010000 */
[----:B------:R-:W-:Y:S06]  /*b750*/  @UP0 USHF.R.S32.HI UR24, URZ, 0x1f, UR20 ;  /* 0x0000001f3f180899 */ /* 0x000fec0008011414 */
[----:B-----5:R-:W-:Y:S04]  /*b760*/  STL [R1+0x44], R231 ;  /* 0x000044e701007387 */ /* 0x020fe80000100800 */
[----:B------:R-:W-:Y:S04]  /*b770*/  STL [R1+0x48], R248 ;  /* 0x000048f801007387 */ /* 0x000fe80000100800 */
[----:B------:R-:W-:Y:S04]  /*b780*/  STL [R1+0x4c], R247 ;  /* 0x00004cf701007387 */ /* 0x000fe80000100800 */
[----:B------:R-:W-:Y:S04]  /*b790*/  STL [R1+0x50], R246 ;  /* 0x000050f601007387 */ /* 0x000fe80000100800 */
[----:B------:R-:W1:Y:S08]  /*b7a0*/  LDSM.16.M88.4 R8, [R224+0xc100] ;  /* 0x00c10000e008783b */ /* 0x000e700000000200 */
[----:B------:R-:W2:Y:S08]  /*b7b0*/  LDSM.16.M88.4 R16, [R224+0xc900] ;  /* 0x00c90000e010783b */ /* 0x000eb00000000200 */
[----:B------:R-:W2:Y:S08]  /*b7c0*/  LDSM.16.M88.4 R24, [R224+0xd100] ;  /* 0x00d10000e018783b */ /* 0x000eb00000000200 */
[----:B------:R-:W2:Y:S08]  /*b7d0*/  LDSM.16.M88.4 R32, [R224+0xd900] ;  /* 0x00d90000e020783b */ /* 0x000eb00000000200 */
[----:B------:R-:W2:Y:S01]  /*b7e0*/  LDSM.16.M88.4 R40, [R224+0xe100] ;  /* 0x00e10000e028783b */ /* 0x000ea20000000200 */
[C---:B-1----:R-:W-:Y:S07]  /*b7f0*/  HMMA.16816.F32.BF16 R4, R156.reuse, R8, RZ ;  /* 0x000000089c04723c */ /* 0x042fee00000418ff */
[----:B------:R-:W1:Y:S01]  /*b800*/  LDSM.16.M88.4 R48, [R224+0xe900] ;  /* 0x00e90000e030783b */ /* 0x000e620000000200 */
[C---:B------:R-:W-:Y:S07]  /*b810*/  HMMA.16816.F32.BF16 R8, R156.reuse, R10, RZ ;  /* 0x0000000a9c08723c */ /* 0x040fee00000418ff */
[----:B------:R-:W1:Y:S08]  /*b820*/  LDSM.16.M88.4 R152, [R231] ;  /* 0x00000000e798783b */ /* 0x000e700000000200 */
[----:B------:R-:W1:Y:S08]  /*b830*/  LDSM.16.M88.4 R164, [R248] ;  /* 0x00000000f8a4783b */ /* 0x000e700000000200 */
[----:B------:R-:W1:Y:S08]  /*b840*/  LDSM.16.M88.4 R168, [R247] ;  /* 0x00000000f7a8783b */ /* 0x000e700000000200 */
[----:B------:R-:W1:Y:S08]  /*b850*/  LDSM.16.M88.4 R172, [R246] ;  /* 0x00000000f6ac783b */ /* 0x000e700000000200 */
[----:B------:R-:W1:Y:S08]  /*b860*/  LDSM.16.M88.4 R176, [R245] ;  /* 0x00000000f5b0783b */ /* 0x000e700000000200 */
[----:B------:R-:W1:Y:S08]  /*b870*/  LDSM.16.M88.4 R180, [R244] ;  /* 0x00000000f4b4783b */ /* 0x000e700000000200 */
[----:B------:R-:W-:Y:S01]  /*b880*/  STL [R1+0x54], R245 ;  /* 0x000054f501007387 */ /* 0x000fe20000100800 */
[----:B---3--:R-:W-:Y:S05]  /*b890*/  IMAD.WIDE.U32 R22, R22, UR16, R14 ;  /* 0x0000001016167c25 */ /* 0x008fea000f8e000e */
[----:B------:R-:W-:Y:S01]  /*b8a0*/  IADD3 R0, R23, UR4, RZ ;  /* 0x0000000417007c10 */ /* 0x000fe2000fffe0ff */
[----:B----4-:R-:W-:Y:S01]  /*b8b0*/  IMAD.WIDE.U32 R2, R2, UR16, R28 ;  /* 0x0000001002027c25 */ /* 0x010fe2000f8e001c */
[C---:B------:R-:W-:Y:S04]  /*b8c0*/  LEA R28, P5, R22.reuse, c[0x0][0x1f8], 0x1 ;  /* 0x00007e00161c7a11 */ /* 0x040fe800078a08ff */
[----:B------:R-:W-:Y:S01]  /*b8d0*/  LEA.HI.X R29, R22, c[0x0][0x1fc], R0, 0x1, P5 ;  /* 0x00007f00161d7a11 */ /* 0x000fe200028f0c00 */
[----:B--2---:R-:W-:Y:S01]  /*b8e0*/  IMAD.WIDE.U32 R20, R20, UR16, R12 ;  /* 0x0000001014147c25 */ /* 0x004fe2000f8e000c */
[----:B------:R-:W-:Y:S01]  /*b8f0*/  IADD3 R3, R3, UR4, RZ ;  /* 0x0000000403037c10 */ /* 0x000fe2000fffe0ff */
[C---:B------:R-:W-:Y:S01]  /*b900*/  HMMA.16816.F32.BF16 R12, R156.reuse, R16, RZ ;  /* 0x000000109c0c723c */ /* 0x040fe200000418ff */
[----:B------:R-:W-:Y:S01]  /*b910*/  LEA R36, P0, R2, c[0x0][0x1f8], 0x1 ;  /* 0x00007e0002247a11 */ /* 0x000fe200078008ff */
[----:B------:R-:W-:Y:S01]  /*b920*/  @!PT LDS RZ, [RZ] ;  /* 0x00000000fffff984 */ /* 0x000fe20000000800 */
[----:B------:R-:W-:Y:S01]  /*b930*/  @!PT LDS RZ, [RZ] ;  /* 0x00000000fffff984 */ /* 0x000fe20000000800 */
[----:B------:R-:W-:Y:S01]  /*b940*/  @!PT LDS RZ, [RZ] ;  /* 0x00000000fffff984 */ /* 0x000fe20000000800 */
[----:B------:R2:W-:Y:S01]  /*b950*/  LDGSTS.E.BYPASS.LTC128B.128 [R249+0x100], [R28.64], !P4 ;  /* 0x001000001cf97fae */ /* 0x0005e2000e101d52 */
[----:B------:R-:W-:Y:S01]  /*b960*/  IADD3 R21, R21, UR4, RZ ;  /* 0x0000000415157c10 */ /* 0x000fe2000fffe0ff */
[----:B------:R-:W-:Y:S01]  /*b970*/  ULDC.64 UR4, c[0x0][0x1e0] ;  /* 0x0000780000047ab9 */ /* 0x000fe20000000a00 */
[----:B------:R-:W-:Y:S02]  /*b980*/  LEA R30, P1, R20, c[0x0][0x1f8], 0x1 ;  /* 0x00007e00141e7a11 */ /* 0x000fe400078208ff */
[----:B------:R-:W-:Y:S01]  /*b990*/  LEA.HI.X R37, R2, c[0x0][0x1fc], R3, 0x1, P0 ;  /* 0x00007f0002257a11 */ /* 0x000fe200000f0c03 */
[C---:B------:R-:W-:Y:S01]  /*b9a0*/  HMMA.16816.F32.BF16 R16, R156.reuse, R18, RZ ;  /* 0x000000129c10723c */ /* 0x040fe200000418ff */
[----:B------:R-:W-:Y:S01]  /*b9b0*/  LEA.HI.X R31, R20, c[0x0][0x1fc], R21, 0x1, P1 ;  /* 0x00007f00141f7a11 */ /* 0x000fe200008f0c15 */
[----:B------:R-:W-:Y:S02]  /*b9c0*/  @UP0 UIMAD.WIDE.U32 UR26, UR20, UR4, URZ ;  /* 0x00000004141a02a5 */ /* 0x000fe4000f8e003f */
[----:B------:R-:W-:Y:S01]  /*b9d0*/  IADD3 R2, P0, R28, UR10, RZ ;  /* 0x0000000a1c027c10 */ /* 0x000fe2000ff1e0ff */
[----:B------:R-:W-:Y:S01]  /*b9e0*/  @UP0 UIMAD UR24, UR24, UR4, URZ ;  /* 0x00000004181802a4 */ /* 0x000fe2000f8e023f */
[----:B------:R2:W-:Y:S02]  /*b9f0*/  LDGSTS.E.BYPASS.LTC128B.128 [R249+0x3100], [R30.64], !P3 ;  /* 0x031000001ef97fae */ /* 0x0005e4000d901d52 */
[C---:B------:R-:W-:Y:S01]  /*ba00*/  HMMA.16816.F32.BF16 R20, R156.reuse, R24, RZ ;  /* 0x000000189c14723c */ /* 0x040fe200000418ff */
[----:B------:R-:W-:Y:S01]  /*ba10*/  IADD3.X R3, R29, UR13, RZ, P0, !PT ;  /* 0x0000000d1d037c10 */ /* 0x000fe200087fe4ff */
[----:B------:R-:W-:Y:S02]  /*ba20*/  @UP0 UIMAD UR24, UR20, UR5, UR24 ;  /* 0x00000005141802a4 */ /* 0x000fe4000f8e0218 */
[C---:B------:R-:W-:Y:S02]  /*ba30*/  IADD3 R38, P0, R2.reuse, UR10, RZ ;  /* 0x0000000a02267c10 */ /* 0x040fe4000ff1e0ff */
[----:B------:R3:W-:Y:S01]  /*ba40*/  LDGSTS.E.BYPASS.LTC128B.128 [R249+0x6100], [R36.64], !P2 ;  /* 0x0610000024f97fae */ /* 0x0007e2000d101d52 */
[----:B------:R-:W-:Y:S01]  /*ba50*/  @UP0 UIADD3 UR4, UR27, UR24, URZ ;  /* 0x000000181b040290 */ /* 0x000fe2000fffe03f */
[C---:B------:R-:W-:Y:S01]  /*ba60*/  HMMA.16816.F32.BF16 R24, R156.reuse, R26, RZ ;  /* 0x0000001a9c18723c */ /* 0x040fe200000418ff */
[C---:B------:R-:W-:Y:S02]  /*ba70*/  IADD3.X R39, R3.reuse, UR13, RZ, P0, !PT ;  /* 0x0000000d03277c10 */ /* 0x040fe400087fe4ff */
[----:B------:R-:W-:Y:S03]  /*ba80*/  @UP0 UIMAD UR4, UR4, 0x60, URZ ;  /* 0x00000060040408a4 */ /* 0x000fe6000f8e023f */
[----:B------:R4:W-:Y:S08]  /*ba90*/  LDGSTS.E.BYPASS.LTC128B.128 [R249+0x1100], [R2.64], !P4 ;  /* 0x0110000002f97fae */ /* 0x0009f0000e101d52 */
[----:B------:R4:W-:Y:S01]  /*baa0*/  LDGSTS.E.BYPASS.LTC128B.128 [R249+0x4100], [R2.64+0x80], !P3 ;  /* 0x0410008002f97fae */ /* 0x0009e2000d901d52 */
[C---:B--2---:R-:W-:Y:S07]  /*bab0*/  HMMA.16816.F32.BF16 R28, R156.reuse, R32, RZ ;  /* 0x000000209c1c723c */ /* 0x044fee00000418ff */
[----:B------:R4:W-:Y:S01]  /*bac0*/  LDGSTS.E.BYPASS.LTC128B.128 [R249+0x7100], [R2.64+0x100], !P2 ;  /* 0x0710010002f97fae */ /* 0x0009e2000d101d52 */
[C---:B------:R-:W-:Y:S01]  /*bad0*/  HMMA.16816.F32.BF16 R32, R156.reuse, R34, RZ ;  /* 0x000000229c20723c */ /* 0x040fe200000418ff */
[C---:B---3--:R-:W-:Y:S06]  /*bae0*/  IADD3 R36, P0, R2.reuse, UR15, RZ ;  /* 0x0000000f02247c10 */ /* 0x048fec000ff1e0ff */
[----:B------:R2:W-:Y:S01]  /*baf0*/  LDGSTS.E.BYPASS.LTC128B.128 [R249+0x2100], [R38.64], !P4 ;  /* 0x0210000026f97fae */ /* 0x0005e2000e101d52 */
[C---:B------:R-:W-:Y:S07]  /*bb00*/  IADD3.X R37, R3.reuse, UR22, RZ, P0, !PT ;  /* 0x0000001603257c10 */ /* 0x040fee00087fe4ff */
[----:B------:R2:W-:Y:S01]  /*bb10*/  LDGSTS.E.BYPASS.LTC128B.128 [R249+0x5100], [R36.64], !P3 ;  /* 0x0510000024f97fae */ /* 0x0005e2000d901d52 */
[----:B----4-:R-:W-:Y:S04]  /*bb20*/  IADD3 R2, P0, R2, UR21, RZ ;  /* 0x0000001502027c10 */ /* 0x010fe8000ff1e0ff */
[----:B------:R-:W-:Y:S02]  /*bb30*/  IADD3.X R3, R3, UR23, RZ, P0, !PT ;  /* 0x0000001703037c10 */ /* 0x000fe400087fe4ff */
[----:B------:R-:W-:Y:S03]  /*bb40*/  PLOP3.LUT P0, PT, PT, PT, UP0, 0x80, 0x0 ;  /* 0x000000000000781c */ /* 0x000fe60003f0f008 */
[----:B------:R3:W-:Y:S01]  /*bb50*/  LDGSTS.E.BYPASS.LTC128B.128 [R249+0x8100], [R2.64], !P2 ;  /* 0x0810000002f97fae */ /* 0x0007e2000d101d52 */
[C---:B--2---:R-:W-:Y:S07]  /*bb60*/  HMMA.16816.F32.BF16 R36, R156.reuse, R40, RZ ;  /* 0x000000289c24723c */ /* 0x044fee00000418ff */
[----:B------:R-:W0:Y:S01]  /*bb70*/  LDGDEPBAR ;  /* 0x00000000000079af */ /* 0x000e220000000000 */
        /* <DEDUP_REMOVED lines=17> */
[----:B------:R-:W3:Y:S07]  /*bc90*/  LDSM.16.M88.4 R176, [R230+0xe100] ;  /* 0x00e10000e6b0783b */ /* 0x000eee0000000200 */
        /* <DEDUP_REMOVED lines=13> */
[----:B------:R-:W4:Y:S07]  /*bd70*/  LDSM.16.M88.4 R172, [R227+0x1000] ;  /* 0x00100000e3ac783b */ /* 0x000f2e0000000200 */
[C---:B---3--:R-:W-:Y:S08]  /*bd80*/  HMMA.16816.F32.BF16 R36, R184.reuse, R176, R36 ;  /* 0x000000b0b824723c */ /* 0x048ff00000041824 */
[C---:B------:R-:W-:Y:S01]  /*bd90*/  HMMA.16816.F32.BF16 R40, R184.reuse, R178, R40 ;  /* 0x000000b2b828723c */ /* 0x040fe20000041828 */
[----:B------:R-:W3:Y:S07]  /*bda0*/  LDSM.16.M88.4 R176, [R227+0x1800] ;  /* 0x00180000e3b0783b */ /* 0x000eee0000000200 */
[C---:B-1----:R-:W-:Y:S08]  /*bdb0*/  HMMA.16816.F32.BF16 R44, R184.reuse, R152, R44 ;  /* 0x00000098b82c723c */ /* 0x042ff0000004182c */
[----:B------:R-:W-:Y:S01]  /*bdc0*/  HMMA.16816.F32.BF16 R48, R184, R154, R48 ;  /* 0x0000009ab830723c */ /* 0x000fe20000041830 */
[----:B------:R-:W1:Y:S07]  /*bdd0*/  LDSM.16.M88.4 R152, [R227+0x2000] ;  /* 0x00200000e398783b */ /* 0x000e6e0000000200 */
[C---:B--2---:R-:W-:Y:S08]  /*bde0*/  HMMA.16816.F32.BF16 R4, R188.reuse, R164, R4 ;  /* 0x000000a4bc04723c */ /* 0x044ff00000041804 */
[C---:B------:R-:W-:Y:S01]  /*bdf0*/  HMMA.16816.F32.BF16 R8, R188.reuse, R166, R8 ;  /* 0x000000a6bc08723c */ /* 0x040fe20000041808 */
[----:B------:R-:W2:Y:S07]  /*be00*/  LDSM.16.M88.4 R164, [R227+0x2800] ;  /* 0x00280000e3a4783b */ /* 0x000eae0000000200 */
        /* <DEDUP_REMOVED lines=10> */
[C---:B------:R-:W-:Y:S01]  /*beb0*/  HMMA.16816.F32.BF16 R40, R188.reuse, R154, R40 ;  /* 0x0000009abc28723c */ /* 0x040fe20000041828 */
[----:B------:R-:W1:Y:S07]  /*bec0*/  LDSM.16.M88.4 R152, [R224+0x10900] ;  /* 0x01090000e098783b */ /* 0x000e6e0000000200 */
[C---:B--2---:R-:W-:Y:S08]  /*bed0*/  HMMA.16816.F32.BF16 R44, R188.reuse, R164, R44 ;  /* 0x000000a4bc2c723c */ /* 0x044ff0000004182c */
[----:B------:R-:W-:Y:S01]  /*bee0*/  HMMA.16816.F32.BF16 R48, R188, R166, R48 ;  /* 0x000000a6bc30723c */ /* 0x000fe20000041830 */
[----:B------:R-:W2:Y:S07]  /*bef0*/  LDSM.16.M88.4 R164, [R224+0x11100] ;  /* 0x01110000e0a4783b */ /* 0x000eae0000000200 */
[C---:B----4-:R-:W-:Y:S08]  /*bf00*/  HMMA.16816.F32.BF16 R4, R192.reuse, R168, R4 ;  /* 0x000000a8c004723c */ /* 0x050ff00000041804 */
[C---:B------:R-:W-:Y:S01]  /*bf10*/  HMMA.16816.F32.BF16 R8, R192.reuse, R170, R8 ;  /* 0x000000aac008723c */ /* 0x040fe20000041808 */
[----:B------:R-:W4:Y:S07]  /*bf20*/  LDSM.16.M88.4 R168, [R224+0x11900] ;  /* 0x01190000e0a8783b */ /* 0x000f2e0000000200 */
[C---:B------:R-:W-:Y:S08]  /*bf30*/  HMMA.16816.F32.BF16 R12, R192.reuse, R172, R12 ;  /* 0x000000acc00c723c */ /* 0x040ff0000004180c */
[C---:B------:R-:W-:Y:S01]  /*bf40*/  HMMA.16816.F32.BF16 R16, R192.reuse, R174, R16 ;  /* 0x000000aec010723c */ /* 0x040fe20000041810 */
[----:B------:R-:W4:Y:S07]  /*bf50*/  LDSM.16.M88.4 R172, [R243] ;  /* 0x00000000f3ac783b */ /* 0x000f2e0000000200 */
[C---:B---3--:R-:W-:Y:S08]  /*bf60*/  HMMA.16816.F32.BF16 R20, R192.reuse, R176, R20 ;  /* 0x000000b0c014723c */ /* 0x048ff00000041814 */
[C---:B------:R-:W-:Y:S01]  /*bf70*/  HMMA.16816.F32.BF16 R24, R192.reuse, R178, R24 ;  /* 0x000000b2c018723c */ /* 0x040fe20000041818 */
[----:B------:R-:W3:Y:S07]  /*bf80*/  LDSM.16.M88.4 R176, [R242] ;  /* 0x00000000f2b0783b */ /* 0x000eee0000000200 */
[C---:B-1----:R-:W-:Y:S08]  /*bf90*/  HMMA.16816.F32.BF16 R28, R192.reuse, R152, R28 ;  /* 0x00000098c01c723c */ /* 0x042ff0000004181c */
[C---:B------:R-:W-:Y:S01]  /*bfa0*/  HMMA.16816.F32.BF16 R32, R192.reuse, R154, R32 ;  /* 0x0000009ac020723c */ /* 0x040fe20000041820 */
[----:B------:R-:W1:Y:S07]  /*bfb0*/  LDSM.16.M88.4 R152, [R241] ;  /* 0x00000000f198783b */ /* 0x000e6e0000000200 */
[C---:B--2---:R-:W-:Y:S08]  /*bfc0*/  HMMA.16816.F32.BF16 R36, R192.reuse, R164, R36 ;  /* 0x000000a4c024723c */ /* 0x044ff00000041824 */
[C---:B------:R-:W-:Y:S01]  /*bfd0*/  HMMA.16816.F32.BF16 R40, R192.reuse, R166, R40 ;  /* 0x000000a6c028723c */ /* 0x040fe20000041828 */
[----:B------:R-:W2:Y:S07]  /*bfe0*/  LDSM.16.M88.4 R164, [R240] ;  /* 0x00000000f0a4783b */ /* 0x000eae0000000200 */
[C---:B----4-:R-:W-:Y:S08]  /*bff0*/  HMMA.16816.F32.BF16 R44, R192.reuse, R168, R44 ;  /* 0x000000a8c02c723c */ /* 0x050ff0000004182c */
[----:B------:R-:W-:Y:S01]  /*c000*/  HMMA.16816.F32.BF16 R48, R192, R170, R48 ;  /* 0x000000aac030723c */ /* 0x000fe20000041830 */
[----:B------:R-:W4:Y:S07]  /*c010*/  LDSM.16.M88.4 R168, [R239] ;  /* 0x00000000efa8783b */ /* 0x000f2e0000000200 */
[C---:B------:R-:W-:Y:S08]  /*c020*/  HMMA.16816.F32.BF16 R4, R196.reuse, R172, R4 ;  /* 0x000000acc404723c */ /* 0x040ff00000041804 */
[C---:B------:R-:W-:Y:S01]  /*c030*/  HMMA.16816.F32.BF16 R8, R196.reuse, R174, R8 ;  /* 0x000000aec408723c */ /* 0x040fe20000041808 */
[----:B------:R-:W4:Y:S07]  /*c040*/  LDSM.16.M88.4 R172, [R238] ;  /* 0x00000000eeac783b */ /* 0x000f2e0000000200 */
[C---:B---3--:R-:W-:Y:S08]  /*c050*/  HMMA.16816.F32.BF16 R12, R196.reuse, R176, R12 ;  /* 0x000000b0c40c723c */ /* 0x048ff0000004180c */
[C---:B------:R-:W-:Y:S01]  /*c060*/  HMMA.16816.F32.BF16 R16, R196.reuse, R178, R16 ;  /* 0x000000b2c410723c */ /* 0x040fe20000041810 */
[----:B------:R-:W3:Y:S07]  /*c070*/  LDSM.16.M88.4 R176, [R230+0xf100] ;  /* 0x00f10000e6b0783b */ /* 0x000eee0000000200 */
[C---:B-1----:R-:W-:Y:S08]  /*c080*/  HMMA.16816.F32.BF16 R20, R196.reuse, R152, R20 ;  /* 0x00000098c414723c */ /* 0x042ff00000041814 */
[C---:B------:R-:W-:Y:S01]  /*c090*/  HMMA.16816.F32.BF16 R24, R196.reuse, R154, R24 ;  /* 0x0000009ac418723c */ /* 0x040fe20000041818 */
        /* <DEDUP_REMOVED lines=8> */
[----:B------:R-:W-:Y:S01]  /*c120*/  HMMA.16816.F32.BF16 R48, R196, R174, R48 ;  /* 0x000000aec430723c */ /* 0x000fe20000041830 */
        /* <DEDUP_REMOVED lines=17> */
[----:B------:R-:W-:Y:S01]  /*c240*/  HMMA.16816.F32.BF16 R48, R200, R178, R48 ;  /* 0x000000b2c830723c */ /* 0x000fe20000041830 */
        /* <DEDUP_REMOVED lines=24> */
[----:B------:R-:W4:Y:S07]  /*c3d0*/  LDSM.16.M88.4 R168, [R237] ;  /* 0x00000000eda8783b */ /* 0x000f2e0000000200 */
        /* <DEDUP_REMOVED lines=10> */
[----:B------:R-:W-:Y:S01]  /*c480*/  HMMA.16816.F32.BF16 R48, R208, R166, R48 ;  /* 0x000000a6d030723c */ /* 0x000fe20000041830 */
[----:B------:R-:W2:Y:S07]  /*c490*/  LDSM.16.M88.4 R164, [R233] ;  /* 0x00000000e9a4783b */ /* 0x000eae0000000200 */
[C---:B----4-:R-:W-:Y:S08]  /*c4a0*/  HMMA.16816.F32.BF16 R4, R212.reuse, R168, R4 ;  /* 0x000000a8d404723c */ /* 0x050ff00000041804 */
[C---:B------:R-:W-:Y:S01]  /*c4b0*/  HMMA.16816.F32.BF16 R8, R212.reuse, R170, R8 ;  /* 0x000000aad408723c */ /* 0x040fe20000041808 */
[----:B------:R-:W4:Y:S07]  /*c4c0*/  LDSM.16.M88.4 R168, [R232] ;  /* 0x00000000e8a8783b */ /* 0x000f2e0000000200 */
        /* <DEDUP_REMOVED lines=13> */
[----:B------:R-:W-:Y:S01]  /*c5a0*/  HMMA.16816.F32.BF16 R48, R212, R170, R48 ;  /* 0x000000aad430723c */ /* 0x000fe20000041830 */
        /* <DEDUP_REMOVED lines=11> */
[C---:B------:R-:W-:Y:S08]  /*c660*/  HMMA.16816.F32.BF16 R32, R216.reuse, R166, R32 ;  /* 0x000000a6d820723c */ /* 0x040ff00000041820 */
[C---:B----4-:R-:W-:Y:S08]  /*c670*/  HMMA.16816.F32.BF16 R36, R216.reuse, R168, R36 ;  /* 0x000000a8d824723c */ /* 0x050ff00000041824 */
[C---:B------:R-:W-:Y:S08]  /*c680*/  HMMA.16816.F32.BF16 R40, R216.reuse, R170, R40 ;  /* 0x000000aad828723c */ /* 0x040ff00000041828 */
[C---:B------:R-:W-:Y:S08]  /*c690*/  HMMA.16816.F32.BF16 R44, R216.reuse, R172, R44 ;  /* 0x000000acd82c723c */ /* 0x040ff0000004182c */
[----:B------:R-:W-:Y:S08]  /*c6a0*/  HMMA.16816.F32.BF16 R48, R216, R174, R48 ;  /* 0x000000aed830723c */ /* 0x000ff00000041830 */
[C---:B---3--:R-:W-:Y:S08]  /*c6b0*/  HMMA.16816.F32.BF16 R4, R220.reuse, R176, R4 ;  /* 0x000000b0dc04723c */ /* 0x048ff00000041804 */
        /* <DEDUP_REMOVED lines=65> */
[----:B------:R-:W-:Y:S07]  /*cad0*/  BAR.SYNC.DEFER_BLOCKING 0x0 ;  /* 0x0000000000007b1d */ /* 0x000fee0000010000 */
[C---:B------:R-:W-:Y:S04]  /*cae0*/  HMMA.16816.F32.BF16 R40, R220.reuse, R6, R40 ;  /* 0x00000006dc28723c */ /* 0x040fe80000041828 */
[----:B------:R-:W-:Y:S02]  /*caf0*/  FMUL.FTZ R28, R28, c[0x0][0x320] ;  /* 0x0000c8001c1c7a20 */ /* 0x000fe40000410000 */
[----:B------:R-:W-:Y:S02]  /*cb00*/  FMUL.FTZ R29, R29, c[0x0][0x320] ;  /* 0x0000c8001d1d7a20 */ /* 0x000fe40000410000 */
[----:B------:R-:W-:Y:S04]  /*cb10*/  FMUL.FTZ R30, R30, c[0x0][0x320] ;  /* 0x0000c8001e1e7a20 */ /* 0x000fe80000410000 */
[----:B------:R-:W-:Y:S02]  /*cb20*/  FMUL.FTZ R31, R31, c[0x0][0x320] ;  /* 0x0000c8001f1f7a20 */ /* 0x000fe40000410000 */
[----:B------:R-:W-:Y:S02]  /*cb30*/  FMUL.FTZ R33, R33, c[0x0][0x320] ;  /* 0x0000c80021217a20 */ /* 0x000fe40000410000 */
[----:B------:R-:W-:Y:S01]  /*cb40*/  FMUL.FTZ R36, R36, c[0x0][0x320] ;  /* 0x0000c80024247a20 */ /* 0x000fe20000410000 */
[----:B------:R-:W-:Y:S01]  /*cb50*/  MUFU.TANH R250, R22 ;  /* 0x0000001600fa7308 */ /* 0x000fe20000002400 */
[----:B------:R-:W-:Y:S02]  /*cb60*/  FMUL.FTZ R37, R37, c[0x0][0x320] ;  /* 0x0000c80025257a20 */ /* 0x000fe40000410000 */
[----:B------:R-:W-:Y:S02]  /*cb70*/  FMUL.FTZ R38, R38, c[0x0][0x320] ;  /* 0x0000c80026267a20 */ /* 0x000fe40000410000 */
[----:B------:R-:W-:Y:S02]  /*cb80*/  FMUL.FTZ R39, R39, c[0x0][0x320] ;  /* 0x0000c80027277a20 */ /* 0x000fe40000410000 */
[----:B------:R-:W-:Y:S01]  /*cb90*/  FMUL.FTZ R41, R41, c[0x0][0x320] ;  /* 0x0000c80029297a20 */ /* 0x000fe20000410000 */
[C---:B-1----:R-:W-:Y:S02]  /*cba0*/  HMMA.16816.F32.BF16 R44, R220.reuse, R8, R44 ;  /* 0x00000008dc2c723c */ /* 0x042fe4000004182c */
[----:B------:R-:W-:Y:S01]  /*cbb0*/  MUFU.TANH R252, R23 ;  /* 0x0000001700fc7308 */ /* 0x000fe20000002400 */
[----:B------:R-:W-:Y:S02]  /*cbc0*/  FMUL.FTZ R42, R42, c[0x0][0x320] ;  /* 0x0000c8002a2a7a20 */ /* 0x000fe40000410000 */
[----:B------:R-:W-:Y:S02]  /*cbd0*/  FMUL.FTZ R43, R43, c[0x0][0x320] ;  /* 0x0000c8002b2b7a20 */ /* 0x000fe40000410000 */
[----:B------:R-:W-:Y:S01]  /*cbe0*/  FMUL.FTZ R34, R34, c[0x0][0x320] ;  /* 0x0000c80022227a20 */ /* 0x000fe20000410000 */
[----:B------:R-:W-:Y:S01]  /*cbf0*/  HMMA.16816.F32.BF16 R48, R220, R10, R48 ;  /* 0x0000000adc30723c */ /* 0x000fe20000041830 */
[----:B------:R-:W2:Y:S03]  /*cc00*/  LDL.64 R10, [R1+0x30] ;  /* 0x00003000010a7983 */ /* 0x000ea60000100a00 */
[----:B------:R-:W1:Y:S01]  /*cc10*/  MUFU.TANH R174, R16 ;  /* 0x0000001000ae7308 */ /* 0x000e620000002400 */
[----:B------:R-:W-:Y:S02]  /*cc20*/  FMUL.FTZ R32, R32, c[0x0][0x320] ;  /* 0x0000c80020207a20 */ /* 0x000fe40000410000 */
[----:B------:R-:W-:Y:S02]  /*cc30*/  FMUL.FTZ R35, R35, c[0x0][0x320] ;  /* 0x0000c80023237a20 */ /* 0x000fe40000410000 */
[----:B------:R-:W-:Y:S05]  /*cc40*/  FMUL.FTZ R40, R40, c[0x0][0x320] ;  /* 0x0000c80028287a20 */ /* 0x000fea0000410000 */
[----:B------:R-:W3:Y:S02]  /*cc50*/  MUFU.TANH R177, R18 ;  /* 0x0000001200b17308 */ /* 0x000ee40000002400 */
[----:B------:R-:W-:Y:S02]  /*cc60*/  FMUL.FTZ R44, R44, c[0x0][0x320] ;  /* 0x0000c8002c2c7a20 */ /* 0x000fe40000410000 */
[----:B------:R-:W-:Y:S02]  /*cc70*/  FMUL.FTZ R45, R45, c[0x0][0x320] ;  /* 0x0000c8002d2d7a20 */ /* 0x000fe40000410000 */
[----:B------:R-:W-:Y:S02]  /*cc80*/  FMUL.FTZ R46, R46, c[0x0][0x320] ;  /* 0x0000c8002e2e7a20 */ /* 0x000fe40000410000 */
[----:B------:R-:W-:Y:S02]  /*cc90*/  FMUL.FTZ R47, R47, c[0x0][0x320] ;  /* 0x0000c8002f2f7a20 */ /* 0x000fe40000410000 */
[----:B------:R-:W3:Y:S01]  /*cca0*/  MUFU.TANH R179, R19 ;  /* 0x0000001300b37308 */ /* 0x000ee20000002400 */
[----:B------:R-:W-:Y:S02]  /*ccb0*/  FMUL.FTZ R48, R48, c[0x0][0x320] ;  /* 0x0000c80030307a20 */ /* 0x000fe40000410000 */
[----:B------:R-:W-:Y:S01]  /*ccc0*/  FMUL.FTZ R49, R49, c[0x0][0x320] ;  /* 0x0000c80031317a20 */ /* 0x000fe20000410000 */
[----:B-1----:R-:W-:Y:S01]  /*ccd0*/  FMNMX.FTZ R0, R174, R0, !PT ;  /* 0x00000000ae007209 */ /* 0x002fe20007810000 */
[----:B------:R-:W-:Y:S03]  /*cce0*/  FMUL.FTZ R50, R50, c[0x0][0x320] ;  /* 0x0000c80032327a20 */ /* 0x000fe60000410000 */
[----:B------:R-:W-:Y:S02]  /*ccf0*/  FMNMX.FTZ R0, R175, R0, !PT ;  /* 0x00000000af007209 */ /* 0x000fe40007810000 */
[----:B------:R-:W1:Y:S02]  /*cd00*/  MUFU.TANH R181, R24 ;  /* 0x0000001800b57308 */ /* 0x000e640000002400 */
[----:B------:R-:W-:Y:S02]  /*cd10*/  FMNMX.FTZ R0, R183, R0, !PT ;  /* 0x00000000b7007209 */ /* 0x000fe40007810000 */
[----:B---3--:R-:W-:Y:S02]  /*cd20*/  FMNMX.FTZ R2, R177, R2, !PT ;  /* 0x00000002b1027209 */ /* 0x008fe40007810000 */
[----:B------:R-:W-:Y:S04]  /*cd30*/  FMNMX.FTZ R0, R182, R0, !PT ;  /* 0x00000000b6007209 */ /* 0x000fe80007810000 */
[----:B------:R-:W3:Y:S01]  /*cd40*/  MUFU.TANH R180, R25 ;  /* 0x0000001900b47308 */ /* 0x000ee20000002400 */
[----:B------:R-:W-:Y:S04]  /*cd50*/  FMNMX.FTZ R2, R179, R2, !PT ;  /* 0x00000002b3027209 */ /* 0x000fe80007810000 */
[----:B------:R-:W-:Y:S05]  /*cd60*/  FMNMX.FTZ R2, R250, R2, !PT ;  /* 0x00000002fa027209 */ /* 0x000fea0007810000 */
[----:B------:R-:W3:Y:S01]  /*cd70*/  MUFU.TANH R251, R26 ;  /* 0x0000001a00fb7308 */ /* 0x000ee20000002400 */
[----:B------:R-:W-:Y:S02]  /*cd80*/  FMNMX.FTZ R2, R252, R2, !PT ;  /* 0x00000002fc027209 */ /* 0x000fe40007810000 */
[----:B-1----:R-:W-:Y:S07]  /*cd90*/  FMNMX.FTZ R0, R181, R0, !PT ;  /* 0x00000000b5007209 */ /* 0x002fee0007810000 */
[----:B------:R-:W1:Y:S01]  /*cda0*/  MUFU.TANH R26, R28 ;  /* 0x0000001c001a7308 */ /* 0x000e620000002400 */
[----:B---3--:R-:W-:Y:S09]  /*cdb0*/  FMNMX.FTZ R0, R180, R0, !PT ;  /* 0x00000000b4007209 */ /* 0x008ff20007810000 */
[----:B------:R-:W3:Y:S01]  /*cdc0*/  MUFU.TANH R248, R27 ;  /* 0x0000001b00f87308 */ /* 0x000ee20000002400 */
[----:B------:R-:W-:Y:S09]  /*cdd0*/  FMNMX.FTZ R2, R251, R2, !PT ;  /* 0x00000002fb027209 */ /* 0x000ff20007810000 */
[----:B------:R3:W-:Y:S01]  /*cde0*/  MUFU.TANH R7, R48 ;  /* 0x0000003000077308 */ /* 0x0007e20000002400 */
[----:B-1----:R-:W-:Y:S09]  /*cdf0*/  FMNMX.FTZ R0, R26, R0, !PT ;  /* 0x000000001a007209 */ /* 0x002ff20007810000 */
[----:B------:R-:W1:Y:S10]  /*ce00*/  MUFU.TANH R27, R29 ;  /* 0x0000001d001b7308 */ /* 0x000e740000002400 */
[----:B------:R-:W1:Y:S01]  /*ce10*/  MUFU.TANH R246, R30 ;  /* 0x0000001e00f67308 */ /* 0x000e620000002400 */
[----:B---3--:R-:W-:Y:S04]  /*ce20*/  MOV R48, R248 ;  /* 0x000000f800307202 */ /* 0x008fe80000000f00 */
[----:B------:R-:W-:Y:S05]  /*ce30*/  FMNMX.FTZ R2, R48, R2, !PT ;  /* 0x0000000230027209 */ /* 0x000fea0007810000 */
[----:B------:R3:W-:Y:S01]  /*ce40*/  MUFU.TANH R100, R43 ;  /* 0x0000002b00647308 */ /* 0x0007e20000002400 */
[----:B-1----:R-:W-:Y:S09]  /*ce50*/  FMNMX.FTZ R0, R27, R0, !PT ;  /* 0x000000001b007209 */ /* 0x002ff20007810000 */
[----:B------:R-:W-:Y:S10]  /*ce60*/  MUFU.TANH R13, R49 ;  /* 0x00000031000d7308 */ /* 0x000ff40000002400 */
[----:B------:R-:W1:Y:S01]  /*ce70*/  MUFU.TANH R101, R33 ;  /* 0x0000002100657308 */ /* 0x000e620000002400 */
[----:B---3--:R-:W-:Y:S04]  /*ce80*/  MOV R43, R246 ;  /* 0x000000f6002b7202 */ /* 0x008fe80000000f00 */
[----:B------:R-:W-:Y:S05]  /*ce90*/  FMNMX.FTZ R2, R43, R2, !PT ;  /* 0x000000022b027209 */ /* 0x000fea0007810000 */
[----:B------:R-:W3:Y:S10]  /*cea0*/  MUFU.TANH R32, R32 ;  /* 0x0000002000207308 */ /* 0x000ef40000002400 */
[----:B------:R-:W3:Y:S01]  /*ceb0*/  MUFU.TANH R24, R31 ;  /* 0x0000001f00187308 */ /* 0x000ee20000002400 */
[----:B-1----:R-:W-:Y:S09]  /*cec0*/  MOV R49, R101 ;  /* 0x0000006500317202 */ /* 0x002ff20000000f00 */
[----:B------:R-:W1:Y:S01]  /*ced0*/  MUFU.TANH R33, R36 ;  /* 0x0000002400217308 */ /* 0x000e620000002400 */
[----:B---3--:R-:W-:Y:S04]  /*cee0*/  FMNMX.FTZ R0, R32, R0, !PT ;  /* 0x0000000020007209 */ /* 0x008fe80007810000 */
[----:B------:R-:W-:Y:S05]  /*cef0*/  FMNMX.FTZ R0, R49, R0, !PT ;  /* 0x0000000031007209 */ /* 0x000fea0007810000 */
[----:B------:R-:W3:Y:S01]  /*cf00*/  MUFU.TANH R25, R34 ;  /* 0x0000002200197308 */ /* 0x000ee20000002400 */
[----:B------:R-:W-:Y:S09]  /*cf10*/  FMNMX.FTZ R2, R24, R2, !PT ;  /* 0x0000000218027209 */ /* 0x000ff20007810000 */
[----:B------:R-:W-:Y:S01]  /*cf20*/  MUFU.TANH R231, R37 ;  /* 0x0000002500e77308 */ /* 0x000fe20000002400 */
[----:B-1----:R-:W-:Y:S09]  /*cf30*/  FMNMX.FTZ R0, R33, R0, !PT ;  /* 0x0000000021007209 */ /* 0x002ff20007810000 */
[----:B------:R-:W1:Y:S01]  /*cf40*/  MUFU.TANH R34, R35 ;  /* 0x0000002300227308 */ /* 0x000e620000002400 */
[----:B---3--:R-:W-:Y:S09]  /*cf50*/  FMNMX.FTZ R2, R25, R2, !PT ;  /* 0x0000000219027209 */ /* 0x008ff20007810000 */
[----:B------:R-:W3:Y:S10]  /*cf60*/  MUFU.TANH R247, R38 ;  /* 0x0000002600f77308 */ /* 0x000ef40000002400 */
[----:B------:R3:W3:Y:S01]  /*cf70*/  MUFU.TANH R18, R40 ;  /* 0x0000002800127308 */ /* 0x0006e20000002400 */
[----:B-1----:R-:W-:Y:S02]  /*cf80*/  FMNMX.FTZ R3, R34, R2, !PT ;  /* 0x0000000222037209 */ /* 0x002fe40007810000 */
[----:B------:R-:W-:Y:S01]  /*cf90*/  FMNMX.FTZ R2, R231, R0, !PT ;  /* 0x00000000e7027209 */ /* 0x000fe20007810000 */
[----:B------:R-:W-:Y:S01]  /*cfa0*/  FMUL.FTZ R0, R51, c[0x0][0x320] ;  /* 0x0000c80033007a20 */ /* 0x000fe20000410000 */
[----:B----4-:R-:W-:Y:S05]  /*cfb0*/  @P0 MOV R5, R15 ;  /* 0x0000000f00050202 */ /* 0x010fea0000000f00 */
[----:B------:R-:W1:Y:S01]  /*cfc0*/  MUFU.TANH R35, R41 ;  /* 0x0000002900237308 */ /* 0x000e620000002400 */
[----:B------:R-:W-:Y:S09]  /*cfd0*/  MOV R51, R231 ;  /* 0x000000e700337202 */ /* 0x000ff20000000f00 */
[----:B------:R1:W-:Y:S01]  /*cfe0*/  MUFU.TANH R153, R0 ;  /* 0x0000000000997308 */ /* 0x0003e20000002400 */
[----:B---3--:R-:W-:Y:S02]  /*cff0*/  MOV R40, R247 ;  /* 0x000000f700287202 */ /* 0x008fe40000000f00 */
[----:B------:R-:W-:Y:S02]  /*d000*/  FMNMX.FTZ R2, R18, R2, !PT ;  /* 0x0000000212027209 */ /* 0x000fe40007810000 */
[----:B------:R-:W-:Y:S05]  /*d010*/  FMNMX.FTZ R3, R40, R3, !PT ;  /* 0x0000000328037209 */ /* 0x000fea0007810000 */
[----:B------:R-:W3:Y:S10]  /*d020*/  MUFU.TANH R17, R39 ;  /* 0x0000002700117308 */ /* 0x000ef40000002400 */
[----:B------:R-:W4:Y:S01]  /*d030*/  MUFU.TANH R8, R44 ;  /* 0x0000002c00087308 */ /* 0x000f220000002400 */
[----:B-1----:R-:W-:Y:S09]  /*d040*/  FMNMX.FTZ R0, R35, R2, !PT ;  /* 0x0000000223007209 */ /* 0x002ff20007810000 */
[----:B------:R-:W1:Y:S01]  /*d050*/  MUFU.TANH R19, R42 ;  /* 0x0000002a00137308 */ /* 0x000e620000002400 */
[----:B---3--:R-:W-:Y:S09]  /*d060*/  FMNMX.FTZ R3, R17, R3, !PT ;  /* 0x0000000311037209 */ /* 0x008ff20007810000 */
[----:B------:R3:W-:Y:S01]  /*d070*/  MUFU.TANH R152, R50 ;  /* 0x0000003200987308 */ /* 0x0007e20000002400 */
[----:B----4-:R-:W-:Y:S09]  /*d080*/  FMNMX.FTZ R0, R8, R0, !PT ;  /* 0x0000000008007209 */ /* 0x010ff20007810000 */
[----:B------:R-:W4:Y:S01]  /*d090*/  MUFU.TANH R6, R45 ;  /* 0x0000002d00067308 */ /* 0x000f220000002400 */
[----:B-1----:R-:W-:Y:S09]  /*d0a0*/  FMNMX.FTZ R2, R19, R3, !PT ;  /* 0x0000000313027209 */ /* 0x002ff20007810000 */
[----:B------:R-:W1:Y:S01]  /*d0b0*/  MUFU.TANH R41, R46 ;  /* 0x0000002e00297308 */ /* 0x000e620000002400 */
[----:B---3--:R-:W-:Y:S04]  /*d0c0*/  MOV R50, R100 ;  /* 0x0000006400327202 */ /* 0x008fe80000000f00 */
[----:B------:R-:W-:Y:S05]  /*d0d0*/  FMNMX.FTZ R2, R50, R2, !PT ;  /* 0x0000000232027209 */ /* 0x000fea0007810000 */
[----:B------:R-:W3:Y:S01]  /*d0e0*/  MUFU.TANH R12, R47 ;  /* 0x0000002f000c7308 */ /* 0x000ee20000002400 */
[----:B----4-:R-:W-:Y:S04]  /*d0f0*/  FMNMX.FTZ R0, R6, R0, !PT ;  /* 0x0000000006007209 */ /* 0x010fe80007810000 */
[----:B------:R-:W-:Y:S04]  /*d100*/  FMNMX.FTZ R101, R7, R0, !PT ;  /* 0x0000000007657209 */ /* 0x000fe80007810000 */
[----:B------:R-:W-:Y:S02]  /*d110*/  FMNMX.FTZ R101, R13, R101, !PT ;  /* 0x000000650d657209 */ /* 0x000fe40007810000 */
[----:B-1----:R-:W-:Y:S03]  /*d120*/  FMNMX.FTZ R2, R41, R2, !PT ;  /* 0x0000000229027209 */ /* 0x002fe60007810000 */
[----:B------:R-:W1:Y:S01]  /*d130*/  SHFL.BFLY PT, R3, R101, 0x2, 0x1f ;  /* 0x0c401f0065037f89 */ /* 0x000e6200000e0000 */
[----:B---3--:R-:W-:Y:S04]  /*d140*/  FMNMX.FTZ R0, R12, R2, !PT ;  /* 0x000000020c007209 */ /* 0x008fe80007810000 */
[----:B------:R-:W-:Y:S04]  /*d150*/  FMNMX.FTZ R0, R152, R0, !PT ;  /* 0x0000000098007209 */ /* 0x000fe80007810000 */
[----:B------:R-:W-:Y:S05]  /*d160*/  FMNMX.FTZ R0, R153, R0, !PT ;  /* 0x0000000099007209 */ /* 0x000fea0007810000 */
[----:B------:R-:W3:Y:S01]  /*d170*/  SHFL.BFLY PT, R2, R0, 0x2, 0x1f ;  /* 0x0c401f0000027f89 */ /* 0x000ee200000e0000 */
[----:B-1----:R-:W-:Y:S07]  /*d180*/  FMNMX.FTZ R101, R101, R3, !PT ;  /* 0x0000000365657209 */ /* 0x002fee0007810000 */
[----:B------:R-:W1:Y:S01]  /*d190*/  SHFL.BFLY PT, R4, R101, 0x1, 0x1f ;  /* 0x0c201f0065047f89 */ /* 0x000e6200000e0000 */
[----:B---3--:R-:W-:Y:S07]  /*d1a0*/  FMNMX.FTZ R0, R0, R2, !PT ;  /* 0x0000000200007209 */ /* 0x008fee0007810000 */
[----:B------:R-:W3:Y:S01]  /*d1b0*/  SHFL.BFLY PT, R3, R0, 0x1, 0x1f ;  /* 0x0c201f0000037f89 */ /* 0x000ee200000e0000 */
[----:B-1----:R-:W-:Y:S02]  /*d1c0*/  FMNMX.FTZ R101, R101, R4, !PT ;  /* 0x0000000465657209 */ /* 0x002fe40007810000 */
[----:B--2---:R-:W-:Y:S03]  /*d1d0*/  @P0 MOV R4, R10 ;  /* 0x0000000a00040202 */ /* 0x004fe60000000f00 */
[C---:B------:R-:W-:Y:S01]  /*d1e0*/  FADD.FTZ R2, -R101.reuse, R102 ;  /* 0x0000006665027221 */ /* 0x040fe20000010100 */
[----:B------:R-:W-:Y:S01]  /*d1f0*/  MOV R102, R8 ;  /* 0x0000000800667202 */ /* 0x000fe20000000f00 */
[----:B------:R-:W-:Y:S01]  /*d200*/  FMUL.FTZ R154, R101, c[0x0][0x2d0] ;  /* 0x0000b400659a7a20 */ /* 0x000fe20000410000 */
[----:B---3--:R-:W-:Y:S01]  /*d210*/  FMNMX.FTZ R100, R0, R3, !PT ;  /* 0x0000000300647209 */ /* 0x008fe20007810000 */
[----:B------:R-:W-:Y:S01]  /*d220*/  FMUL.FTZ R0, R2, c[0x0][0x2d0] ;  /* 0x0000b40002007a20 */ /* 0x000fe20000410000 */
[----:B------:R-:W-:Y:S03]  /*d230*/  MOV R3, UR26 ;  /* 0x0000001a00037c02 */ /* 0x000fe60008000f00 */
[----:B------:R1:W2:Y:S02]  /*d240*/  MUFU.EX2 R2, R0 ;  /* 0x0000000000027308 */ /* 0x0002a40000000800 */
[----:B------:R-:W-:Y:S05]  /*d250*/  @P0 IMAD.WIDE.U32 R4, R3, 0x60, R4 ;  /* 0x0000006003040825 */ /* 0x000fea00078e0004 */
[----:B------:R-:W-:Y:S01]  /*d260*/  @P0 IADD3 R3, R5, UR4, RZ ;  /* 0x0000000405030c10 */ /* 0x000fe2000fffe0ff */
[--C-:B------:R-:W-:Y:S01]  /*d270*/  FFMA.FTZ R5, R166, c[0x0][0x2d0], -R154.reuse ;  /* 0x0000b400a6057a23 */ /* 0x100fe2000001089a */
[----:B------:R-:W-:Y:S01]  /*d280*/  MOV R166, R7 ;  /* 0x0000000700a67202 */ /* 0x000fe20000000f00 */
[--C-:B------:R-:W-:Y:S01]  /*d290*/  FFMA.FTZ R7, R167, c[0x0][0x2d0], -R154.reuse ;  /* 0x0000b400a7077a23 */ /* 0x100fe2000001089a */
[----:B------:R-:W-:Y:S01]  /*d2a0*/  @P0 SHF.L.U64.HI R3, R4, 0x1, R3 ;  /* 0x0000000104030819 */ /* 0x000fe20000010203 */
[----:B------:R-:W3:Y:S01]  /*d2b0*/  MUFU.EX2 R42, R5 ;  /* 0x00000005002a7308 */ /* 0x000ee20000000800 */
[----:B------:R-:W-:Y:S09]  /*d2c0*/  MOV R167, R19 ;  /* 0x0000001300a77202 */ /* 0x000ff20000000f00 */
[----:B------:R4:W-:Y:S01]  /*d2d0*/  MUFU.EX2 R246, R7 ;  /* 0x0000000700f67308 */ /* 0x0009e20000000800 */
[----:B-1----:R-:W-:Y:S01]  /*d2e0*/  FADD.FTZ R0, -R100, R103 ;  /* 0x0000006764007221 */ /* 0x002fe20000010100 */
[----:B------:R-:W-:Y:S01]  /*d2f0*/  MOV R103, R6 ;  /* 0x0000000600677202 */ /* 0x000fe20000000f00 */
[--C-:B------:R-:W-:Y:S02]  /*d300*/  FFMA.FTZ R6, R165, c[0x0][0x2d0], -R154.reuse ;  /* 0x0000b400a5067a23 */ /* 0x100fe4000001089a */
[----:B------:R-:W-:Y:S02]  /*d310*/  FMUL.FTZ R0, R0, c[0x0][0x2d0] ;  /* 0x0000b40000007a20 */ /* 0x000fe40000410000 */
[C---:B--2---:R-:W-:Y:S03]  /*d320*/  FMUL.FTZ R16, R2.reuse, R116 ;  /* 0x0000007402107220 */ /* 0x044fe60000410000 */
[----:B------:R1:W-:Y:S01]  /*d330*/  MUFU.EX2 R165, R6 ;  /* 0x0000000600a57308 */ /* 0x0003e20000000800 */
[C---:B------:R-:W-:Y:S02]  /*d340*/  FMUL.FTZ R52, R2.reuse, R52 ;  /* 0x0000003402347220 */ /* 0x040fe40000410000 */
[C---:B------:R-:W-:Y:S01]  /*d350*/  FMUL.FTZ R53, R2.reuse, R53 ;  /* 0x0000003502357220 */ /* 0x040fe20000410000 */
[----:B---3--:R-:W-:Y:S01]  /*d360*/  MOV R116, R42 ;  /* 0x0000002a00747202 */ /* 0x008fe20000000f00 */
[C---:B------:R-:W-:Y:S02]  /*d370*/  FMUL.FTZ R56, R2.reuse, R56 ;  /* 0x0000003802387220 */ /* 0x040fe40000410000 */
[C---:B------:R-:W-:Y:S02]  /*d380*/  FMUL.FTZ R57, R2.reuse, R57 ;  /* 0x0000003902397220 */ /* 0x040fe40000410000 */
[C---:B------:R-:W-:Y:S01]  /*d390*/  FMUL.FTZ R60, R2.reuse, R60 ;  /* 0x0000003c023c7220 */ /* 0x040fe20000410000 */
[----:B------:R-:W2:Y:S01]  /*d3a0*/  MUFU.EX2 R0, R0 ;  /* 0x0000000000007308 */ /* 0x000ea20000000800 */
[C---:B------:R-:W-:Y:S02]  /*d3b0*/  FMUL.FTZ R61, R2.reuse, R61 ;  /* 0x0000003d023d7220 */ /* 0x040fe40000410000 */
[----:B------:R-:W-:Y:S02]  /*d3c0*/  FMUL.FTZ R64, R2, R64 ;  /* 0x0000004002407220 */ /* 0x000fe40000410000 */
[--C-:B----4-:R-:W-:Y:S01]  /*d3d0*/  FFMA.FTZ R7, R164, c[0x0][0x2d0], -R154.reuse ;  /* 0x0000b400a4077a23 */ /* 0x110fe2000001089a */
[----:B------:R-:W-:Y:S01]  /*d3e0*/  MOV R164, R12 ;  /* 0x0000000c00a47202 */ /* 0x000fe20000000f00 */
[C---:B------:R-:W-:Y:S02]  /*d3f0*/  FMUL.FTZ R65, R2.reuse, R65 ;  /* 0x0000004102417220 */ /* 0x040fe40000410000 */
[C---:B------:R-:W-:Y:S01]  /*d400*/  FMUL.FTZ R68, R2.reuse, R68 ;  /* 0x0000004402447220 */ /* 0x040fe20000410000 */
[----:B------:R3:W-:Y:S01]  /*d410*/  MUFU.EX2 R248, R7 ;  /* 0x0000000700f87308 */ /* 0x0007e20000000800 */
[C---:B------:R-:W-:Y:S02]  /*d420*/  FMUL.FTZ R69, R2.reuse, R69 ;  /* 0x0000004502457220 */ /* 0x040fe40000410000 */
[----:B------:R-:W-:Y:S01]  /*d430*/  FMUL.FTZ R72, R2, R72 ;  /* 0x0000004802487220 */ /* 0x000fe20000410000 */
[----:B-1----:R-:W-:Y:S01]  /*d440*/  @P0 SHF.L.U32 R6, R4, 0x1, RZ ;  /* 0x0000000104060819 */ /* 0x002fe200000006ff */
[C---:B------:R-:W-:Y:S02]  /*d450*/  FMUL.FTZ R73, R2.reuse, R73 ;  /* 0x0000004902497220 */ /* 0x040fe40000410000 */
[----:B------:R-:W-:Y:S01]  /*d460*/  FMUL.FTZ R76, R2, R76 ;  /* 0x0000004c024c7220 */ /* 0x000fe20000410000 */
[----:B------:R-:W-:Y:S01]  /*d470*/  @P0 IADD3 R4, P1, R6, c[0x0][0x1c8], RZ ;  /* 0x0000720006040a10 */ /* 0x000fe20007f3e0ff */
[----:B------:R-:W-:Y:S01]  /*d480*/  FMUL.FTZ R77, R2, R77 ;  /* 0x0000004d024d7220 */ /* 0x000fe20000410000 */
[----:B------:R-:W-:Y:S01]  /*d490*/  @P0 IADD3 R8, P6, R6, 0x80, RZ ;  /* 0x0000008006080810 */ /* 0x000fe20007fde0ff */
[C---:B------:R-:W-:Y:S01]  /*d4a0*/  FMUL.FTZ R80, R2.reuse, R80 ;  /* 0x0000005002507220 */ /* 0x040fe20000410000 */
[----:B------:R-:W-:Y:S01]  /*d4b0*/  @P0 IADD3.X R5, R3, c[0x0][0x1cc], RZ, P1, !PT ;  /* 0x0000730003050a10 */ /* 0x000fe20000ffe4ff */
[----:B------:R-:W-:Y:S01]  /*d4c0*/  FMUL.FTZ R81, R2, R81 ;  /* 0x0000005102517220 */ /* 0x000fe20000410000 */
[----:B------:R-:W-:Y:S01]  /*d4d0*/  @P0 IADD3 R8, P5, R8, c[0x0][0x1c8], RZ ;  /* 0x0000720008080a10 */ /* 0x000fe20007fbe0ff */
[----:B--2---:R-:W-:Y:S01]  /*d4e0*/  FMUL.FTZ R19, R0, R119 ;  /* 0x0000007700137220 */ /* 0x004fe20000410000 */
[----:B------:R-:W-:Y:S01]  /*d4f0*/  @P0 IADD3 R6, P1, R6, 0x100, RZ ;  /* 0x0000010006060810 */ /* 0x000fe20007f3e0ff */
[----:B------:R1:W-:Y:S01]  /*d500*/  @P0 LDGSTS.E.BYPASS.LTC128B.128 [R249+0xc100], [R4.64], !P4 ;  /* 0x0c10000004f90fae */ /* 0x0003e2000e101d52 */
[--C-:B------:R-:W-:Y:S01]  /*d510*/  @P0 IADD3.X R9, RZ, c[0x0][0x1cc], R3.reuse, P5, P6 ;  /* 0x00007300ff090a10 */ /* 0x100fe20002fec403 */
[----:B------:R-:W-:Y:S01]  /*d520*/  FMUL.FTZ R54, R0, R54 ;  /* 0x0000003600367220 */ /* 0x000fe20000410000 */
[----:B------:R-:W-:Y:S01]  /*d530*/  @P0 IADD3 R6, P5, R6, c[0x0][0x1c8], RZ ;  /* 0x0000720006060a10 */ /* 0x000fe20007fbe0ff */
[C---:B------:R-:W-:Y:S01]  /*d540*/  FMUL.FTZ R55, R0.reuse, R55 ;  /* 0x0000003700377220 */ /* 0x040fe20000410000 */
[----:B------:R-:W-:Y:S01]  /*d550*/  MOV R119, R34 ;  /* 0x0000002200777202 */ /* 0x000fe20000000f00 */
[----:B------:R-:W-:Y:S01]  /*d560*/  FMUL.FTZ R34, R0, R134 ;  /* 0x0000008600227220 */ /* 0x000fe20000410000 */
[----:B---3--:R-:W-:Y:S01]  /*d570*/  @P0 IADD3.X R7, RZ, c[0x0][0x1cc], R3, P5, P1 ;  /* 0x00007300ff070a10 */ /* 0x008fe20002fe2403 */
[----:B------:R2:W-:Y:S01]  /*d580*/  @P0 LDGSTS.E.BYPASS.LTC128B.128 [R249+0xf100], [R8.64], !P3 ;  /* 0x0f10000008f90fae */ /* 0x0005e2000d901d52 */
[----:B------:R-:W-:Y:S01]  /*d590*/  FMUL.FTZ R3, R100, c[0x0][0x2d0] ;  /* 0x0000b40064037a20 */ /* 0x000fe20000410000 */
[----:B------:R-:W-:Y:S01]  /*d5a0*/  MOV R134, R49 ;  /* 0x0000003100867202 */ /* 0x000fe20000000f00 */
[----:B------:R-:W-:Y:S02]  /*d5b0*/  FMUL.FTZ R49, R2, R149 ;  /* 0x0000009502317220 */ /* 0x000fe40000410000 */
[C---:B------:R-:W-:Y:S02]  /*d5c0*/  FMUL.FTZ R58, R0.reuse, R58 ;  /* 0x0000003a003a7220 */ /* 0x040fe40000410000 */
[C---:B------:R-:W-:Y:S01]  /*d5d0*/  FMUL.FTZ R59, R0.reuse, R59 ;  /* 0x0000003b003b7220 */ /* 0x040fe20000410000 */
[----:B------:R3:W-:Y:S01]  /*d5e0*/  @P0 LDGSTS.E.BYPASS.LTC128B.128 [R249+0x12100], [R6.64], !P2 ;  /* 0x1210000006f90fae */ /* 0x0007e2000d101d52 */
[C---:B------:R-:W-:Y:S02]  /*d5f0*/  FMUL.FTZ R62, R0.reuse, R62 ;  /* 0x0000003e003e7220 */ /* 0x040fe40000410000 */
[C---:B------:R-:W-:Y:S02]  /*d600*/  FMUL.FTZ R63, R0.reuse, R63 ;  /* 0x0000003f003f7220 */ /* 0x040fe40000410000 */
[C---:B------:R-:W-:Y:S02]  /*d610*/  FMUL.FTZ R66, R0.reuse, R66 ;  /* 0x0000004200427220 */ /* 0x040fe40000410000 */
[C---:B------:R-:W-:Y:S02]  /*d620*/  FMUL.FTZ R67, R0.reuse, R67 ;  /* 0x0000004300437220 */ /* 0x040fe40000410000 */
[----:B------:R-:W-:Y:S01]  /*d630*/  FMUL.FTZ R70, R0, R70 ;  /* 0x0000004600467220 */ /* 0x000fe20000410000 */
[----:B-1----:R-:W-:Y:S01]  /*d640*/  @P0 IADD3 R4, P1, R4, UR8, RZ ;  /* 0x0000000804040c10 */ /* 0x002fe2000ff3e0ff */
[C---:B------:R-:W-:Y:S02]  /*d650*/  FMUL.FTZ R71, R0.reuse, R71 ;  /* 0x0000004700477220 */ /* 0x040fe40000410000 */
[C---:B------:R-:W-:Y:S01]  /*d660*/  FMUL.FTZ R74, R0.reuse, R74 ;  /* 0x0000004a004a7220 */ /* 0x040fe20000410000 */
[----:B------:R-:W-:Y:S01]  /*d670*/  @P0 IADD3.X R5, R5, UR7, RZ, P1, !PT ;  /* 0x0000000705050c10 */ /* 0x000fe20008ffe4ff */
[----:B------:R-:W-:Y:S01]  /*d680*/  FMUL.FTZ R75, R0, R75 ;  /* 0x0000004b004b7220 */ /* 0x000fe20000410000 */
[----:B------:R-:W-:Y:S01]  /*d690*/  @P0 IADD3 R10, P6, R4, UR8, RZ ;  /* 0x00000008040a0c10 */ /* 0x000fe2000ffde0ff */
[----:B------:R-:W-:Y:S02]  /*d6a0*/  FMUL.FTZ R78, R0, R78 ;  /* 0x0000004e004e7220 */ /* 0x000fe40000410000 */
[----:B------:R1:W-:Y:S01]  /*d6b0*/  @P0 LDGSTS.E.BYPASS.LTC128B.128 [R249+0xd100], [R4.64], !P4 ;  /* 0x0d10000004f90fae */ /* 0x0003e2000e101d52 */
[--C-:B--2---:R-:W-:Y:S01]  /*d6c0*/  FFMA.FTZ R8, R170, c[0x0][0x2d0], -R3.reuse ;  /* 0x0000b400aa087a23 */ /* 0x104fe20000010803 */
[----:B------:R-:W-:Y:S01]  /*d6d0*/  @P0 IADD3.X R11, R5, UR7, RZ, P6, !PT ;  /* 0x00000007050b0c10 */ /* 0x000fe2000b7fe4ff */
[----:B------:R-:W-:Y:S01]  /*d6e0*/  FMUL.FTZ R79, R0, R79 ;  /* 0x0000004f004f7220 */ /* 0x000fe20000410000 */
[----:B------:R-:W-:Y:S01]  /*d6f0*/  MOV R170, R41 ;  /* 0x0000002900aa7202 */ /* 0x000fe20000000f00 */
[----:B------:R2:W-:Y:S01]  /*d700*/  MUFU.EX2 R155, R8 ;  /* 0x00000008009b7308 */ /* 0x0005e20000000800 */
[----:B------:R-:W-:Y:S01]  /*d710*/  FMUL.FTZ R41, R2, R141 ;  /* 0x0000008d02297220 */ /* 0x000fe20000410000 */
[----:B---3--:R-:W-:Y:S01]  /*d720*/  @P0 IADD3 R6, P1, R4, UR14, RZ ;  /* 0x0000000e04060c10 */ /* 0x008fe2000ff3e0ff */
[----:B------:R1:W-:Y:S01]  /*d730*/  @P0 LDGSTS.E.BYPASS.LTC128B.128 [R249+0x10100], [R4.64+0x80], !P3 ;  /* 0x1010008004f90fae */ /* 0x0003e2000d901d52 */
[--C-:B------:R-:W-:Y:S01]  /*d740*/  FFMA.FTZ R7, R171, c[0x0][0x2d0], -R3.reuse ;  /* 0x0000b400ab077a23 */ /* 0x100fe20000010803 */
[----:B------:R-:W-:Y:S01]  /*d750*/  MOV R171, R13 ;  /* 0x0000000d00ab7202 */ /* 0x000fe20000000f00 */
[C---:B------:R-:W-:Y:S01]  /*d760*/  FMUL.FTZ R82, R0.reuse, R82 ;  /* 0x0000005200527220 */ /* 0x040fe20000410000 */
[----:B------:R-:W-:Y:S01]  /*d770*/  MOV R141, R43 ;  /* 0x0000002b008d7202 */ /* 0x000fe20000000f00 */
[----:B------:R-:W-:Y:S01]  /*d780*/  FMUL.FTZ R43, R0, R143 ;  /* 0x0000008f002b7220 */ /* 0x000fe20000410000 */
[----:B------:R-:W-:Y:S01]  /*d790*/  MOV R143, R48 ;  /* 0x00000030008f7202 */ /* 0x000fe20000000f00 */
[----:B------:R3:W4:Y:S01]  /*d7a0*/  MUFU.EX2 R245, R7 ;  /* 0x0000000700f57308 */ /* 0x0007220000000800 */
[----:B------:R1:W-:Y:S01]  /*d7b0*/  @P0 LDGSTS.E.BYPASS.LTC128B.128 [R249+0x13100], [R4.64+0x100], !P2 ;  /* 0x1310010004f90fae */ /* 0x0003e2000d101d52 */
[----:B------:R-:W-:Y:S02]  /*d7c0*/  FMUL.FTZ R48, R2, R148 ;  /* 0x0000009402307220 */ /* 0x000fe40000410000 */
[----:B------:R-:W-:Y:S02]  /*d7d0*/  FMUL.FTZ R83, R0, R83 ;  /* 0x0000005300537220 */ /* 0x000fe40000410000 */
[C---:B------:R-:W-:Y:S02]  /*d7e0*/  FMUL.FTZ R84, R2.reuse, R84 ;  /* 0x0000005402547220 */ /* 0x040fe40000410000 */
[----:B------:R-:W-:Y:S01]  /*d7f0*/  FMUL.FTZ R85, R2, R85 ;  /* 0x0000005502557220 */ /* 0x000fe20000410000 */
[----:B------:R4:W-:Y:S01]  /*d800*/  @P0 LDGSTS.E.BYPASS.LTC128B.128 [R249+0xe100], [R10.64], !P4 ;  /* 0x0e1000000af90fae */ /* 0x0009e2000e101d52 */
[C---:B------:R-:W-:Y:S02]  /*d810*/  FMUL.FTZ R86, R0.reuse, R86 ;  /* 0x0000005600567220 */ /* 0x040fe40000410000 */
[----:B------:R-:W-:Y:S01]  /*d820*/  FMUL.FTZ R87, R0, R87 ;  /* 0x0000005700577220 */ /* 0x000fe20000410000 */
[----:B--2---:R-:W-:Y:S01]  /*d830*/  @P0 IADD3 R8, P5, R4, UR6, RZ ;  /* 0x0000000604080c10 */ /* 0x004fe2000ffbe0ff */
[C---:B------:R-:W-:Y:S02]  /*d840*/  FMUL.FTZ R88, R2.reuse, R88 ;  /* 0x0000005802587220 */ /* 0x040fe40000410000 */
[----:B------:R-:W-:Y:S01]  /*d850*/  FMUL.FTZ R89, R2, R89 ;  /* 0x0000005902597220 */ /* 0x000fe20000410000 */
[C---:B------:R-:W-:Y:S01]  /*d860*/  @P0 IADD3.X R9, R5.reuse, UR12, RZ, P5, !PT ;  /* 0x0000000c05090c10 */ /* 0x040fe2000affe4ff */
[C---:B------:R-:W-:Y:S02]  /*d870*/  FMUL.FTZ R90, R0.reuse, R90 ;  /* 0x0000005a005a7220 */ /* 0x040fe40000410000 */
[----:B------:R-:W-:Y:S02]  /*d880*/  FMUL.FTZ R91, R0, R91 ;  /* 0x0000005b005b7220 */ /* 0x000fe40000410000 */
[----:B------:R2:W-:Y:S01]  /*d890*/  @P0 LDGSTS.E.BYPASS.LTC128B.128 [R249+0x11100], [R8.64], !P3 ;  /* 0x1110000008f90fae */ /* 0x0005e2000d901d52 */
[----:B---3--:R-:W-:Y:S01]  /*d8a0*/  @P0 IADD3.X R7, R5, UR9, RZ, P1, !PT ;  /* 0x0000000905070c10 */ /* 0x008fe20008ffe4ff */
[C---:B------:R-:W-:Y:S02]  /*d8b0*/  FMUL.FTZ R92, R2.reuse, R92 ;  /* 0x0000005c025c7220 */ /* 0x040fe40000410000 */
[----:B------:R-:W-:Y:S02]  /*d8c0*/  FMUL.FTZ R93, R2, R93 ;  /* 0x0000005d025d7220 */ /* 0x000fe40000410000 */
[--C-:B-1----:R-:W-:Y:S01]  /*d8d0*/  FFMA.FTZ R4, R168, c[0x0][0x2d0], -R3.reuse ;  /* 0x0000b400a8047a23 */ /* 0x102fe20000010803 */
[----:B------:R-:W-:Y:S01]  /*d8e0*/  MOV R168, R17 ;  /* 0x0000001100a87202 */ /* 0x000fe20000000f00 */
[----:B------:R1:W-:Y:S01]  /*d8f0*/  @P0 LDGSTS.E.BYPASS.LTC128B.128 [R249+0x14100], [R6.64], !P2 ;  /* 0x1410000006f90fae */ /* 0x0003e2000d101d52 */
[C---:B------:R-:W-:Y:S01]  /*d900*/  FMUL.FTZ R5, R2.reuse, R105 ;  /* 0x0000006902057220 */ /* 0x040fe20000410000 */
[----:B------:R3:W-:Y:S01]  /*d910*/  MUFU.EX2 R247, R4 ;  /* 0x0000000400f77308 */ /* 0x0007e20000000800 */
[----:B----4-:R-:W-:Y:S01]  /*d920*/  F2FP.BF16.PACK_AB R105, R245, R155 ;  /* 0x0000009bf569723e */ /* 0x010fe200000010ff */
[----:B------:R-:W-:Y:S01]  /*d930*/  FMUL.FTZ R17, R2, R117 ;  /* 0x0000007502117220 */ /* 0x000fe20000410000 */
[----:B------:R-:W-:Y:S01]  /*d940*/  MOV R117, R18 ;  /* 0x0000001200757202 */ /* 0x000fe20000000f00 */
[C---:B------:R-:W-:Y:S02]  /*d950*/  FMUL.FTZ R10, R0.reuse, R110 ;  /* 0x0000006e000a7220 */ /* 0x040fe40000410000 */
[----:B------:R-:W4:Y:S01]  /*d960*/  LDSM.16.MT88.4 R12, [R225+0x100] ;  /* 0x00010000e10c783b */ /* 0x000f220000004200 */
[C---:B------:R-:W-:Y:S02]  /*d970*/  FMUL.FTZ R11, R0.reuse, R111 ;  /* 0x0000006f000b7220 */ /* 0x040fe40000410000 */
[C---:B------:R-:W-:Y:S01]  /*d980*/  FMUL.FTZ R18, R0.reuse, R118 ;  /* 0x0000007600127220 */ /* 0x040fe20000410000 */
[----:B------:R-:W-:Y:S01]  /*d990*/  MOV R118, R35 ;  /* 0x0000002300767202 */ /* 0x000fe20000000f00 */
[C---:B------:R-:W-:Y:S02]  /*d9a0*/  FMUL.FTZ R35, R0.reuse, R135 ;  /* 0x0000008700237220 */ /* 0x040fe40000410000 */
[C---:B------:R-:W-:Y:S01]  /*d9b0*/  FMUL.FTZ R94, R0.reuse, R94 ;  /* 0x0000005e005e7220 */ /* 0x040fe20000410000 */
[----:B------:R-:W4:Y:S01]  /*d9c0*/  LDSM.16.MT88.4 R20, [R226+0x100] ;  /* 0x00010000e214783b */ /* 0x000f220000004200 */
[----:B------:R-:W-:Y:S02]  /*d9d0*/  FMUL.FTZ R95, R0, R95 ;  /* 0x0000005f005f7220 */ /* 0x000fe40000410000 */
[C---:B--2---:R-:W-:Y:S02]  /*d9e0*/  FMUL.FTZ R8, R2.reuse, R108 ;  /* 0x0000006c02087220 */ /* 0x044fe40000410000 */
[C---:B------:R-:W-:Y:S02]  /*d9f0*/  FMUL.FTZ R9, R2.reuse, R109 ;  /* 0x0000006d02097220 */ /* 0x040fe40000410000 */
[C---:B------:R-:W-:Y:S01]  /*da00*/  FMUL.FTZ R96, R2.reuse, R96 ;  /* 0x0000006002607220 */ /* 0x040fe20000410000 */
[----:B------:R-:W2:Y:S01]  /*da10*/  LDSM.16.MT88.4 R28, [R229+0x100] ;  /* 0x00010000e51c783b */ /* 0x000ea20000004200 */
[----:B------:R-:W-:Y:S02]  /*da20*/  FMUL.FTZ R97, R2, R97 ;  /* 0x0000006102617220 */ /* 0x000fe40000410000 */
[--C-:B---3--:R-:W-:Y:S01]  /*da30*/  FFMA.FTZ R4, R169, c[0x0][0x2d0], -R3.reuse ;  /* 0x0000b400a9047a23 */ /* 0x108fe20000010803 */
[----:B------:R-:W-:Y:S01]  /*da40*/  MOV R169, R40 ;  /* 0x0000002800a97202 */ /* 0x000fe20000000f00 */
[----:B-1----:R-:W-:Y:S01]  /*da50*/  FMUL.FTZ R6, R0, R106 ;  /* 0x0000006a00067220 */ /* 0x002fe20000410000 */
[----:B------:R-:W-:Y:S01]  /*da60*/  F2FP.BF16.PACK_AB R106, R248, R246 ;  /* 0x000000f6f86a723e */ /* 0x000fe200000010ff */
[----:B------:R-:W1:Y:S01]  /*da70*/  MUFU.EX2 R231, R4 ;  /* 0x0000000400e77308 */ /* 0x000e620000000800 */
[----:B------:R-:W-:Y:S01]  /*da80*/  FMUL.FTZ R7, R0, R107 ;  /* 0x0000006b00077220 */ /* 0x000fe20000410000 */
[----:B------:R-:W3:Y:S01]  /*da90*/  LDSM.16.MT88.4 R36, [R228+0x100] ;  /* 0x00010000e424783b */ /* 0x000ee20000004200 */
[----:B------:R-:W-:Y:S02]  /*daa0*/  FMUL.FTZ R40, R2, R140 ;  /* 0x0000008c02287220 */ /* 0x000fe40000410000 */
[C---:B------:R-:W-:Y:S02]  /*dab0*/  FMUL.FTZ R98, R0.reuse, R98 ;  /* 0x0000006200627220 */ /* 0x040fe40000410000 */
[----:B------:R-:W-:Y:S02]  /*dac0*/  FMUL.FTZ R99, R0, R99 ;  /* 0x0000006300637220 */ /* 0x000fe40000410000 */
[--C-:B------:R-:W-:Y:S01]  /*dad0*/  FFMA.FTZ R103, R103, c[0x0][0x2d0], -R154.reuse ;  /* 0x0000b40067677a23 */ /* 0x100fe2000001089a */
[----:B------:R-:W2:Y:S01]  /*dae0*/  LDSM.16.MT88.4 R44, [R225+0x3100] ;  /* 0x00310000e12c783b */ /* 0x000ea20000004200 */
[--C-:B------:R-:W-:Y:S07]  /*daf0*/  FFMA.FTZ R152, R152, c[0x0][0x2d0], -R3.reuse ;  /* 0x0000b40098987a23 */ /* 0x100fee0000010803 */
[----:B------:R-:W2:Y:S01]  /*db00*/  LDSM.16.MT88.4 R108, [R226+0x3100] ;  /* 0x00310000e26c783b */ /* 0x000ea20000004200 */
[----:B-1----:R-:W-:Y:S01]  /*db10*/  F2FP.BF16.PACK_AB R107, R231, R247 ;  /* 0x000000f7e76b723e */ /* 0x002fe200000010ff */
[----:B------:R-:W-:Y:S01]  /*db20*/  FMUL.FTZ R4, R2, R104 ;  /* 0x0000006802047220 */ /* 0x000fe20000410000 */
[----:B------:R-:W-:Y:S05]  /*db30*/  F2FP.BF16.PACK_AB R104, R42, R165 ;  /* 0x000000a52a68723e */ /* 0x000fea00000010ff */
[----:B------:R-:W0:Y:S01]  /*db40*/  LDGDEPBAR ;  /* 0x00000000000079af */ /* 0x000e220000000000 */
[----:B------:R-:W-:Y:S01]  /*db50*/  FMUL.FTZ R42, R0, R142 ;  /* 0x0000008e002a7220 */ /* 0x000fe20000410000 */
[C---:B----4-:R-:W-:Y:S07]  /*db60*/  HMMA.16816.F32.BF16 R4, R104.reuse, R12, R4 ;  /* 0x0000000c6804723c */ /* 0x050fee0000041804 */
[C---:B------:R-:W-:Y:S01]  /*db70*/  FMUL.FTZ R12, R2.reuse, R112 ;  /* 0x00000070020c7220 */ /* 0x040fe20000410000 */
[C---:B------:R-:W-:Y:S04]  /*db80*/  HMMA.16816.F32.BF16 R8, R104.reuse, R14, R8 ;  /* 0x0000000e6808723c */ /* 0x040fe80000041808 */
[----:B------:R-:W-:Y:S03]  /*db90*/  FMUL.FTZ R13, R2, R113 ;  /* 0x00000071020d7220 */ /* 0x000fe60000410000 */
[C---:B------:R-:W-:Y:S02]  /*dba0*/  FMUL.FTZ R14, R0.reuse, R114 ;  /* 0x00000072000e7220 */ /* 0x040fe40000410000 */
[----:B------:R-:W-:Y:S02]  /*dbb0*/  FMUL.FTZ R15, R0, R115 ;  /* 0x00000073000f7220 */ /* 0x000fe40000410000 */
[----:B------:R-:W1:Y:S05]  /*dbc0*/  LDSM.16.MT88.4 R112, [R229+0x3100] ;  /* 0x00310000e570783b */ /* 0x000e6a0000004200 */
[C---:B------:R-:W-:Y:S07]  /*dbd0*/  HMMA.16816.F32.BF16 R12, R104.reuse, R20, R12 ;  /* 0x00000014680c723c */ /* 0x040fee000004180c */
[C---:B------:R-:W-:Y:S01]  /*dbe0*/  FMUL.FTZ R20, R2.reuse, R120 ;  /* 0x0000007802147220 */ /* 0x040fe20000410000 */
[C---:B------:R-:W-:Y:S04]  /*dbf0*/  HMMA.16816.F32.BF16 R16, R104.reuse, R22, R16 ;  /* 0x000000166810723c */ /* 0x040fe80000041810 */
[C---:B------:R-:W-:Y:S01]  /*dc00*/  FMUL.FTZ R21, R2.reuse, R121 ;  /* 0x0000007902157220 */ /* 0x040fe20000410000 */
[----:B------:R-:W-:Y:S01]  /*dc10*/  MOV R121, R32 ;  /* 0x0000002000797202 */ /* 0x000fe20000000f00 */
[----:B------:R-:W-:Y:S01]  /*dc20*/  FMUL.FTZ R32, R2, R132 ;  /* 0x0000008402207220 */ /* 0x000fe20000410000 */
[----:B------:R-:W-:Y:S01]  /*dc30*/  MOV R120, R33 ;  /* 0x0000002100787202 */ /* 0x000fe20000000f00 */
[C---:B------:R-:W-:Y:S01]  /*dc40*/  FMUL.FTZ R22, R0.reuse, R122 ;  /* 0x0000007a00167220 */ /* 0x040fe20000410000 */
[----:B------:R-:W-:Y:S03]  /*dc50*/  MOV R122, R27 ;  /* 0x0000001b007a7202 */ /* 0x000fe60000000f00 */
[----:B------:R-:W-:Y:S01]  /*dc60*/  FMUL.FTZ R23, R0, R123 ;  /* 0x0000007b00177220 */ /* 0x000fe20000410000 */
[----:B------:R-:W-:Y:S01]  /*dc70*/  MOV R123, R24 ;  /* 0x00000018007b7202 */ /* 0x000fe20000000f00 */
[C---:B------:R-:W-:Y:S01]  /*dc80*/  FMUL.FTZ R33, R2.reuse, R133 ;  /* 0x0000008502217220 */ /* 0x040fe20000410000 */
[----:B------:R-:W-:Y:S01]  /*dc90*/  MOV R133, R121 ;  /* 0x0000007900857202 */ /* 0x000fe20000000f00 */
[----:B------:R-:W-:Y:S01]  /*dca0*/  FMUL.FTZ R24, R2, R124 ;  /* 0x0000007c02187220 */ /* 0x000fe20000410000 */
[----:B------:R-:W-:Y:S01]  /*dcb0*/  MOV R121, R102 ;  /* 0x0000006600797202 */ /* 0x000fe20000000f00 */
[--C-:B------:R-:W-:Y:S01]  /*dcc0*/  FFMA.FTZ R102, R172, c[0x0][0x2d0], -R154.reuse ;  /* 0x0000b400ac667a23 */ /* 0x100fe2000001089a */
[C---:B--2---:R-:W-:Y:S03]  /*dcd0*/  HMMA.16816.F32.BF16 R20, R104.reuse, R28, R20 ;  /* 0x0000001c6814723c */ /* 0x044fe60000041814 */
[----:B------:R-:W-:Y:S01]  /*dce0*/  MOV R124, R25 ;  /* 0x00000019007c7202 */ /* 0x000fe20000000f00 */
[----:B------:R-:W-:Y:S01]  /*dcf0*/  FMUL.FTZ R25, R2, R125 ;  /* 0x0000007d02197220 */ /* 0x000fe20000410000 */
[----:B------:R-:W-:Y:S01]  /*dd00*/  MOV R125, R26 ;  /* 0x0000001a007d7202 */ /* 0x000fe20000000f00 */
[C---:B------:R-:W-:Y:S01]  /*dd10*/  FMUL.FTZ R26, R0.reuse, R126 ;  /* 0x0000007e001a7220 */ /* 0x040fe20000410000 */
[----:B------:R-:W-:Y:S01]  /*dd20*/  MOV R140, R123 ;  /* 0x0000007b008c7202 */ /* 0x000fe20000000f00 */
[----:B------:R-:W-:Y:S01]  /*dd30*/  FMUL.FTZ R27, R0, R127 ;  /* 0x0000007f001b7220 */ /* 0x000fe20000410000 */
[----:B------:R-:W-:Y:S03]  /*dd40*/  MOV R127, R119 ;  /* 0x00000077007f7202 */ /* 0x000fe60000000f00 */
[C---:B------:R-:W-:Y:S01]  /*dd50*/  FMUL.FTZ R29, R2.reuse, R129 ;  /* 0x00000081021d7220 */ /* 0x040fe20000410000 */
[----:B------:R-:W-:Y:S01]  /*dd60*/  MOV R123, R117 ;  /* 0x00000075007b7202 */ /* 0x000fe20000000f00 */
[----:B------:R2:W-:Y:S01]  /*dd70*/  MUFU.EX2 R129, R102 ;  /* 0x0000006600817308 */ /* 0x0005e20000000800 */
[C---:B------:R-:W-:Y:S03]  /*dd80*/  HMMA.16816.F32.BF16 R24, R104.reuse, R30, R24 ;  /* 0x0000001e6818723c */ /* 0x040fe60000041818 */
[----:B------:R-:W-:Y:S01]  /*dd90*/  FMUL.FTZ R28, R2, R128 ;  /* 0x00000080021c7220 */ /* 0x000fe20000410000 */
[----:B------:R-:W-:Y:S02]  /*dda0*/  MOV R128, R124 ;  /* 0x0000007c00807202 */ /* 0x000fe40000000f00 */
[----:B------:R-:W-:Y:S01]  /*ddb0*/  MOV R124, R116 ;  /* 0x00000074007c7202 */ /* 0x000fe20000000f00 */
[C---:B------:R-:W-:Y:S01]  /*ddc0*/  FMUL.FTZ R30, R0.reuse, R130 ;  /* 0x00000082001e7220 */ /* 0x040fe20000410000 */
[----:B------:R-:W-:Y:S01]  /*ddd0*/  MOV R135, R122 ;  /* 0x0000007a00877202 */ /* 0x000fe20000000f00 */
[----:B------:R-:W-:Y:S03]  /*dde0*/  FMUL.FTZ R31, R0, R131 ;  /* 0x00000083001f7220 */ /* 0x000fe60000410000 */
[----:B------:R-:W-:Y:S02]  /*ddf0*/  MOV R122, R118 ;  /* 0x00000076007a7202 */ /* 0x000fe40000000f00 */
[----:B------:R-:W4:Y:S01]  /*de00*/  LDSM.16.MT88.4 R116, [R228+0x3100] ;  /* 0x00310000e474783b */ /* 0x000f220000004200 */
[----:B------:R-:W-:Y:S01]  /*de10*/  MOV R142, R125 ;  /* 0x0000007d008e7202 */ /* 0x000fe20000000f00 */
[C---:B---3--:R-:W-:Y:S03]  /*de20*/  HMMA.16816.F32.BF16 R28, R104.reuse, R36, R28 ;  /* 0x00000024681c723c */ /* 0x048fe6000004181c */
[----:B------:R-:W-:Y:S02]  /*de30*/  MOV R126, R120 ;  /* 0x00000078007e7202 */ /* 0x000fe40000000f00 */
[----:B------:R-:W-:Y:S01]  /*de40*/  MOV R120, R171 ;  /* 0x000000ab00787202 */ /* 0x000fe20000000f00 */
[--C-:B--2---:R-:W-:Y:S02]  /*de50*/  FFMA.FTZ R102, R173, c[0x0][0x2d0], -R154.reuse ;  /* 0x0000b400ad667a23 */ /* 0x104fe4000001089a */
[C---:B------:R-:W-:Y:S04]  /*de60*/  HMMA.16816.F32.BF16 R32, R104.reuse, R38, R32 ;  /* 0x000000266820723c */ /* 0x040fe80000041820 */
[----:B------:R-:W-:Y:S01]  /*de70*/  FMUL.FTZ R36, R2, R136 ;  /* 0x0000008802247220 */ /* 0x000fe20000410000 */
[----:B------:R-:W-:Y:S01]  /*de80*/  MOV R125, R51 ;  /* 0x00000033007d7202 */ /* 0x000fe20000000f00 */
[----:B------:R2:W3:Y:S01]  /*de90*/  MUFU.EX2 R136, R102 ;  /* 0x0000006600887308 */ /* 0x0004e20000000800 */
[----:B------:R-:W-:Y:S01]  /*dea0*/  FMUL.FTZ R39, R0, R139 ;  /* 0x0000008b00277220 */ /* 0x000fe20000410000 */
[----:B------:R-:W-:Y:S01]  /*deb0*/  MOV R171, R166 ;  /* 0x000000a600ab7202 */ /* 0x000fe20000000f00 */
[----:B------:R-:W-:Y:S03]  /*dec0*/  FMUL.FTZ R37, R2, R137 ;  /* 0x0000008902257220 */ /* 0x000fe60000410000 */
[C---:B------:R-:W-:Y:S01]  /*ded0*/  FMUL.FTZ R38, R0.reuse, R138 ;  /* 0x0000008a00267220 */ /* 0x040fe20000410000 */
[----:B------:R-:W-:Y:S01]  /*dee0*/  MOV R166, R50 ;  /* 0x0000003200a67202 */ /* 0x000fe20000000f00 */
[C---:B------:R-:W-:Y:S02]  /*def0*/  FMUL.FTZ R50, R0.reuse, R150 ;  /* 0x0000009600327220 */ /* 0x040fe40000410000 */
[----:B------:R-:W-:Y:S02]  /*df00*/  FMUL.FTZ R51, R0, R151 ;  /* 0x0000009700337220 */ /* 0x000fe40000410000 */
[----:B------:R-:W-:Y:S01]  /*df10*/  LDSM.16.MT88.4 R148, [R226+0x5900] ;  /* 0x00590000e294783b */ /* 0x000fe20000004200 */
[C---:B------:R-:W-:Y:S03]  /*df20*/  HMMA.16816.F32.BF16 R36, R104.reuse, R44, R36 ;  /* 0x0000002c6824723c */ /* 0x040fe60000041824 */
[--C-:B------:R-:W-:Y:S04]  /*df30*/  FFMA.FTZ R171, R171, c[0x0][0x2d0], -R154.reuse ;  /* 0x0000b400abab7a23 */ /* 0x100fe8000001089a */
[----:B------:R-:W-:Y:S01]  /*df40*/  FMUL.FTZ R44, R2, R144 ;  /* 0x00000090022c7220 */ /* 0x000fe20000410000 */
[C---:B------:R-:W-:Y:S01]  /*df50*/  HMMA.16816.F32.BF16 R40, R104.reuse, R46, R40 ;  /* 0x0000002e6828723c */ /* 0x040fe20000041828 */
[----:B------:R-:W-:Y:S03]  /*df60*/  MUFU.EX2 R171, R171 ;  /* 0x000000ab00ab7308 */ /* 0x000fe60000000800 */
[--C-:B--2---:R-:W-:Y:S02]  /*df70*/  FFMA.FTZ R102, R174, c[0x0][0x2d0], -R154.reuse ;  /* 0x0000b400ae667a23 */ /* 0x104fe4000001089a */
[----:B------:R-:W-:Y:S02]  /*df80*/  FMUL.FTZ R45, R2, R145 ;  /* 0x00000091022d7220 */ /* 0x000fe40000410000 */
[C---:B------:R-:W-:Y:S01]  /*df90*/  FMUL.FTZ R47, R0.reuse, R147 ;  /* 0x00000093002f7220 */ /* 0x040fe20000410000 */
[----:B------:R-:W-:Y:S02]  /*dfa0*/  MOV R147, R252 ;  /* 0x000000fc00937202 */ /* 0x000fe40000000f00 */
[----:B------:R2:W-:Y:S01]  /*dfb0*/  MUFU.EX2 R139, R102 ;  /* 0x00000066008b7308 */ /* 0x0005e20000000800 */
[----:B------:R-:W-:Y:S07]  /*dfc0*/  FMUL.FTZ R46, R0, R146 ;  /* 0x00000092002e7220 */ /* 0x000fee0000410000 */
[C---:B------:R-:W-:Y:S08]  /*dfd0*/  HMMA.16816.F32.BF16 R44, R104.reuse, R108, R44 ;  /* 0x0000006c682c723c */ /* 0x040ff0000004182c */
[C---:B------:R-:W-:Y:S01]  /*dfe0*/  HMMA.16816.F32.BF16 R48, R104.reuse, R110, R48 ;  /* 0x0000006e6830723c */ /* 0x040fe20000041830 */
[----:B------:R-:W3:Y:S07]  /*dff0*/  LDSM.16.MT88.4 R108, [R225+0x6100] ;  /* 0x00610000e16c783b */ /* 0x000eee0000004200 */
[C---:B-1----:R-:W-:Y:S04]  /*e000*/  HMMA.16816.F32.BF16 R52, R104.reuse, R112, R52 ;  /* 0x000000706834723c */ /* 0x042fe80000041834 */
[--C-:B--2---:R-:W-:Y:S04]  /*e010*/  FFMA.FTZ R102, R175, c[0x0][0x2d0], -R154.reuse ;  /* 0x0000b400af667a23 */ /* 0x104fe8000001089a */
[C---:B------:R-:W-:Y:S01]  /*e020*/  HMMA.16816.F32.BF16 R56, R104.reuse, R114, R56 ;  /* 0x000000726838723c */ /* 0x040fe20000041838 */
[----:B------:R1:W2:Y:S01]  /*e030*/  MUFU.EX2 R137, R102 ;  /* 0x0000006600897308 */ /* 0x0002a20000000800 */
[----:B------:R-:W2:Y:S06]  /*e040*/  LDSM.16.MT88.4 R112, [R226+0x6100] ;  /* 0x00610000e270783b */ /* 0x000eac0000004200 */
[C---:B----4-:R-:W-:Y:S08]  /*e050*/  HMMA.16816.F32.BF16 R60, R104.reuse, R116, R60 ;  /* 0x00000074683c723c */ /* 0x050ff0000004183c */
[C---:B------:R-:W-:Y:S01]  /*e060*/  HMMA.16816.F32.BF16 R64, R104.reuse, R118, R64 ;  /* 0x000000766840723c */ /* 0x040fe20000041840 */
[----:B------:R-:W4:Y:S07]  /*e070*/  LDSM.16.MT88.4 R116, [R229+0x6100] ;  /* 0x00610000e574783b */ /* 0x000f2e0000004200 */
[C---:B---3--:R-:W-:Y:S04]  /*e080*/  HMMA.16816.F32.BF16 R68, R104.reuse, R108, R68 ;  /* 0x0000006c6844723c */ /* 0x048fe80000041844 */
[--C-:B-1----:R-:W-:Y:S02]  /*e090*/  FFMA.FTZ R102, R176, c[0x0][0x2d0], -R3.reuse ;  /* 0x0000b400b0667a23 */ /* 0x102fe40000010803 */
[----:B------:R-:W-:Y:S02]  /*e0a0*/  MUFU.EX2 R176, R103 ;  /* 0x0000006700b07308 */ /* 0x000fe40000000800 */
[C---:B------:R-:W-:Y:S01]  /*e0b0*/  HMMA.16816.F32.BF16 R72, R104.reuse, R110, R72 ;  /* 0x0000006e6848723c */ /* 0x040fe20000041848 */
[----:B------:R-:W1:Y:S07]  /*e0c0*/  LDSM.16.MT88.4 R108, [R228+0x6100] ;  /* 0x00610000e46c783b */ /* 0x000e6e0000004200 */
[----:B------:R3:W-:Y:S01]  /*e0d0*/  MUFU.EX2 R132, R102 ;  /* 0x0000006600847308 */ /* 0x0007e20000000800 */
[C---:B--2---:R-:W-:Y:S08]  /*e0e0*/  HMMA.16816.F32.BF16 R76, R104.reuse, R112, R76 ;  /* 0x00000070684c723c */ /* 0x044ff0000004184c */
[C---:B------:R-:W-:Y:S01]  /*e0f0*/  HMMA.16816.F32.BF16 R80, R104.reuse, R114, R80 ;  /* 0x000000726850723c */ /* 0x040fe20000041850 */
[----:B------:R-:W2:Y:S01]  /*e100*/  LDSM.16.MT88.4 R112, [R225+0x900] ;  /* 0x00090000e170783b */ /* 0x000ea20000004200 */
[----:B------:R-:W-:Y:S06]  /*e110*/  MUFU.EX2 R103, R152 ;  /* 0x0000009800677308 */ /* 0x000fec0000000800 */
[C---:B----4-:R-:W-:Y:S04]  /*e120*/  HMMA.16816.F32.BF16 R84, R104.reuse, R116, R84 ;  /* 0x000000746854723c */ /* 0x050fe80000041854 */
[--C-:B---3--:R-:W-:Y:S04]  /*e130*/  FFMA.FTZ R102, R178, c[0x0][0x2d0], -R3.reuse ;  /* 0x0000b400b2667a23 */ /* 0x108fe80000010803 */
[C---:B------:R-:W-:Y:S01]  /*e140*/  HMMA.16816.F32.BF16 R88, R104.reuse, R118, R88 ;  /* 0x000000766858723c */ /* 0x040fe20000041858 */
[----:B------:R-:W3:Y:S01]  /*e150*/  LDSM.16.MT88.4 R116, [R226+0x900] ;  /* 0x00090000e274783b */ /* 0x000ee20000004200 */
[----:B------:R4:W2:Y:S06]  /*e160*/  MUFU.EX2 R144, R102 ;  /* 0x0000006600907308 */ /* 0x0008ac0000000800 */
[C---:B-1----:R-:W-:Y:S08]  /*e170*/  HMMA.16816.F32.BF16 R92, R104.reuse, R108, R92 ;  /* 0x0000006c685c723c */ /* 0x042ff0000004185c */
[----:B------:R-:W-:Y:S01]  /*e180*/  HMMA.16816.F32.BF16 R96, R104, R110, R96 ;  /* 0x0000006e6860723c */ /* 0x000fe20000041860 */
[----:B------:R-:W1:Y:S06]  /*e190*/  LDSM.16.MT88.4 R108, [R229+0x900] ;  /* 0x00090000e56c783b */ /* 0x000e6c0000004200 */
[----:B------:R-:W-:Y:S02]  /*e1a0*/  F2FP.BF16.PACK_AB R104, R136, R129 ;  /* 0x000000818868723e */ /* 0x000fe400000010ff */
[----:B------:R-:W-:Y:S03]  /*e1b0*/  F2FP.BF16.PACK_AB R106, R137, R139 ;  /* 0x0000008b896a723e */ /* 0x000fe600000010ff */
[--C-:B----4-:R-:W-:Y:S01]  /*e1c0*/  FFMA.FTZ R102, R177, c[0x0][0x2d0], -R3.reuse ;  /* 0x0000b400b1667a23 */ /* 0x110fe20000010803 */
[----:B--2---:R-:W-:Y:S03]  /*e1d0*/  F2FP.BF16.PACK_AB R105, R144, R132 ;  /* 0x000000849069723e */ /* 0x004fe600000010ff */
[----:B------:R2:W-:Y:S02]  /*e1e0*/  MUFU.EX2 R138, R102 ;  /* 0x00000066008a7308 */ /* 0x0005e40000000800 */
[--C-:B--2---:R-:W-:Y:S08]  /*e1f0*/  FFMA.FTZ R102, R179, c[0x0][0x2d0], -R3.reuse ;  /* 0x0000b400b3667a23 */ /* 0x104ff00000010803 */
[----:B------:R2:W4:Y:S02]  /*e200*/  MUFU.EX2 R252, R102 ;  /* 0x0000006600fc7308 */ /* 0x0005240000000800 */
[--C-:B--2---:R-:W-:Y:S01]  /*e210*/  FFMA.FTZ R102, R183, c[0x0][0x2d0], -R154.reuse ;  /* 0x0000b400b7667a23 */ /* 0x104fe2000001089a */
[----:B----4-:R-:W-:Y:S07]  /*e220*/  F2FP.BF16.PACK_AB R107, R252, R138 ;  /* 0x0000008afc6b723e */ /* 0x010fee00000010ff */
[----:B------:R2:W-:Y:S01]  /*e230*/  MUFU.EX2 R146, R102 ;  /* 0x0000006600927308 */ /* 0x0005e20000000800 */
[C---:B------:R-:W-:Y:S08]  /*e240*/  HMMA.16816.F32.BF16 R4, R104.reuse, R112, R4 ;  /* 0x000000706804723c */ /* 0x040ff00000041804 */
[C---:B------:R-:W-:Y:S01]  /*e250*/  HMMA.16816.F32.BF16 R8, R104.reuse, R114, R8 ;  /* 0x000000726808723c */ /* 0x040fe20000041808 */
[----:B------:R-:W4:Y:S07]  /*e260*/  LDSM.16.MT88.4 R112, [R228+0x900] ;  /* 0x00090000e470783b */ /* 0x000f2e0000004200 */
[C---:B---3--:R-:W-:Y:S04]  /*e270*/  HMMA.16816.F32.BF16 R12, R104.reuse, R116, R12 ;  /* 0x00000074680c723c */ /* 0x048fe8000004180c */
[--C-:B--2---:R-:W-:Y:S04]  /*e280*/  FFMA.FTZ R102, R182, c[0x0][0x2d0], -R154.reuse ;  /* 0x0000b400b6667a23 */ /* 0x104fe8000001089a */
[C---:B------:R-:W-:Y:S01]  /*e290*/  HMMA.16816.F32.BF16 R16, R104.reuse, R118, R16 ;  /* 0x000000766810723c */ /* 0x040fe20000041810 */
[----:B------:R2:W3:Y:S01]  /*e2a0*/  MUFU.EX2 R145, R102 ;  /* 0x0000006600917308 */ /* 0x0004e20000000800 */
        /* <DEDUP_REMOVED lines=16> */
[----:B------:R-:W2:Y:S07]  /*e3b0*/  LDSM.16.MT88.4 R108, [R225+0x6900] ;  /* 0x00690000e16c783b */ /* 0x000eae0000004200 */
[C---:B----4-:R-:W-:Y:S08]  /*e3c0*/  HMMA.16816.F32.BF16 R52, R104.reuse, R112, R52 ;  /* 0x000000706834723c */ /* 0x050ff00000041834 */
[C---:B------:R-:W-:Y:S01]  /*e3d0*/  HMMA.16816.F32.BF16 R56, R104.reuse, R114, R56 ;  /* 0x000000726838723c */ /* 0x040fe20000041838 */
[----:B------:R-:W4:Y:S03]  /*e3e0*/  LDSM.16.MT88.4 R112, [R226+0x6900] ;  /* 0x00690000e270783b */ /* 0x000f260000004200 */
[--C-:B-1----:R-:W-:Y:S04]  /*e3f0*/  FFMA.FTZ R102, R250, c[0x0][0x2d0], -R3.reuse ;  /* 0x0000b400fa667a23 */ /* 0x102fe80000010803 */
[----:B------:R1:W-:Y:S01]  /*e400*/  MUFU.EX2 R181, R102 ;  /* 0x0000006600b57308 */ /* 0x0003e20000000800 */
[C---:B---3--:R-:W-:Y:S08]  /*e410*/  HMMA.16816.F32.BF16 R60, R104.reuse, R116, R60 ;  /* 0x00000074683c723c */ /* 0x048ff0000004183c */
[C---:B------:R-:W-:Y:S01]  /*e420*/  HMMA.16816.F32.BF16 R64, R104.reuse, R118, R64 ;  /* 0x000000766840723c */ /* 0x040fe20000041840 */
[----:B------:R-:W3:Y:S07]  /*e430*/  LDSM.16.MT88.4 R116, [R229+0x6900] ;  /* 0x00690000e574783b */ /* 0x000eee0000004200 */
[C---:B--2---:R-:W-:Y:S04]  /*e440*/  HMMA.16816.F32.BF16 R68, R104.reuse, R108, R68 ;  /* 0x0000006c6844723c */ /* 0x044fe80000041844 */
[--C-:B-1----:R-:W-:Y:S04]  /*e450*/  FFMA.FTZ R102, R147, c[0x0][0x2d0], -R3.reuse ;  /* 0x0000b40093667a23 */ /* 0x102fe80000010803 */
[C---:B------:R-:W-:Y:S01]  /*e460*/  HMMA.16816.F32.BF16 R72, R104.reuse, R110, R72 ;  /* 0x0000006e6848723c */ /* 0x040fe20000041848 */
[----:B------:R-:W1:Y:S01]  /*e470*/  LDSM.16.MT88.4 R108, [R228+0x6900] ;  /* 0x00690000e46c783b */ /* 0x000e620000004200 */
[----:B------:R2:W1:Y:S06]  /*e480*/  MUFU.EX2 R180, R102 ;  /* 0x0000006600b47308 */ /* 0x00046c0000000800 */
[C---:B----4-:R-:W-:Y:S08]  /*e490*/  HMMA.16816.F32.BF16 R76, R104.reuse, R112, R76 ;  /* 0x00000070684c723c */ /* 0x050ff0000004184c */
[C---:B------:R-:W-:Y:S01]  /*e4a0*/  HMMA.16816.F32.BF16 R80, R104.reuse, R114, R80 ;  /* 0x000000726850723c */ /* 0x040fe20000041850 */
[----:B------:R-:W4:Y:S07]  /*e4b0*/  LDSM.16.MT88.4 R112, [R225+0x1100] ;  /* 0x00110000e170783b */ /* 0x000f2e0000004200 */
[C---:B---3--:R-:W-:Y:S04]  /*e4c0*/  HMMA.16816.F32.BF16 R84, R104.reuse, R116, R84 ;  /* 0x000000746854723c */ /* 0x048fe80000041854 */
[--C-:B--2---:R-:W-:Y:S04]  /*e4d0*/  FFMA.FTZ R102, R251, c[0x0][0x2d0], -R3.reuse ;  /* 0x0000b400fb667a23 */ /* 0x104fe80000010803 */
[----:B------:R2:W-:Y:S01]  /*e4e0*/  MUFU.EX2 R179, R102 ;  /* 0x0000006600b37308 */ /* 0x0005e20000000800 */
[C---:B------:R-:W-:Y:S01]  /*e4f0*/  HMMA.16816.F32.BF16 R88, R104.reuse, R118, R88 ;  /* 0x000000766858723c */ /* 0x040fe20000041858 */
[----:B------:R-:W3:Y:S07]  /*e500*/  LDSM.16.MT88.4 R116, [R226+0x1100] ;  /* 0x00110000e274783b */ /* 0x000eee0000004200 */
        /* <DEDUP_REMOVED lines=9> */
[----:B------:R-:W-:Y:S04]  /*e5a0*/  F2FP.BF16.PACK_AB R107, R178, R179 ;  /* 0x000000b3b26b723e */ /* 0x000fe800000010ff */
[----:B------:R2:W-:Y:S03]  /*e5b0*/  MUFU.EX2 R147, R102 ;  /* 0x0000006600937308 */ /* 0x0005e60000000800 */
[C---:B----4-:R-:W-:Y:S08]  /*e5c0*/  HMMA.16816.F32.BF16 R4, R104.reuse, R112, R4 ;  /* 0x000000706804723c */ /* 0x050ff00000041804 */
        /* <DEDUP_REMOVED lines=35> */
[----:B------:R2:W1:Y:S02]  /*e800*/  MUFU.EX2 R174, R102 ;  /* 0x0000006600ae7308 */ /* 0x0004640000000800 */
[----:B------:R-:W-:Y:S04]  /*e810*/  MOV R140, R124 ;  /* 0x0000007c008c7202 */ /* 0x000fe80000000f00 */
        /* <DEDUP_REMOVED lines=18> */
[----:B------:R-:W2:Y:S03]  /*e940*/  LDL.LU R126, [R1+0x8] ;  /* 0x00000800017e7983 */ /* 0x000ea60000300800 */
[----:B------:R1:W-:Y:S03]  /*e950*/  MUFU.EX2 R250, R102 ;  /* 0x0000006600fa7308 */ /* 0x0003e60000000800 */
[C---:B----4-:R-:W-:Y:S08]  /*e960*/  HMMA.16816.F32.BF16 R4, R104.reuse, R112, R4 ;  /* 0x000000706804723c */ /* 0x050ff00000041804 */
[C---:B------:R-:W-:Y:S01]  /*e970*/  HMMA.16816.F32.BF16 R8, R104.reuse, R114, R8 ;  /* 0x000000726808723c */ /* 0x040fe20000041808 */
[----:B------:R-:W4:Y:S07]  /*e980*/  LDSM.16.MT88.4 R112, [R228+0x1900] ;  /* 0x00190000e470783b */ /* 0x000f2e0000004200 */
[C---:B---3--:R-:W-:Y:S04]  /*e990*/  HMMA.16816.F32.BF16 R12, R104.reuse, R116, R12 ;  /* 0x00000074680c723c */ /* 0x048fe8000004180c */
[--C-:B-1----:R-:W-:Y:S02]  /*e9a0*/  FFMA.FTZ R102, R125, c[0x0][0x2d0], -R154.reuse ;  /* 0x0000b4007d667a23 */ /* 0x102fe4000001089a */
[----:B------:R-:W3:Y:S02]  /*e9b0*/  LDL.LU R125, [R1+0xc] ;  /* 0x00000c00017d7983 */ /* 0x000ee40000300800 */
[C---:B------:R-:W-:Y:S01]  /*e9c0*/  HMMA.16816.F32.BF16 R16, R104.reuse, R118, R16 ;  /* 0x000000766810723c */ /* 0x040fe20000041810 */
[----:B------:R1:W1:Y:S01]  /*e9d0*/  MUFU.EX2 R251, R102 ;  /* 0x0000006600fb7308 */ /* 0x0002620000000800 */
[----:B------:R-:W1:Y:S06]  /*e9e0*/  LDSM.16.MT88.4 R116, [R225+0x4900] ;  /* 0x00490000e174783b */ /* 0x000e6c0000004200 */
[C---:B------:R-:W-:Y:S08]  /*e9f0*/  HMMA.16816.F32.BF16 R20, R104.reuse, R108, R20 ;  /* 0x0000006c6814723c */ /* 0x040ff00000041814 */
[C---:B------:R-:W-:Y:S01]  /*ea00*/  HMMA.16816.F32.BF16 R24, R104.reuse, R110, R24 ;  /* 0x0000006e6818723c */ /* 0x040fe20000041818 */
[----:B------:R-:W1:Y:S07]  /*ea10*/  LDSM.16.MT88.4 R108, [R226+0x4900] ;  /* 0x00490000e26c783b */ /* 0x000e6e0000004200 */
[C---:B----4-:R-:W-:Y:S04]  /*ea20*/  HMMA.16816.F32.BF16 R28, R104.reuse, R112, R28 ;  /* 0x00000070681c723c */ /* 0x050fe8000004181c */
[--C-:B-1----:R-:W-:Y:S04]  /*ea30*/  FFMA.FTZ R102, R169, c[0x0][0x2d0], -R3.reuse ;  /* 0x0000b400a9667a23 */ /* 0x102fe80000010803 */
[----:B------:R1:W-:Y:S01]  /*ea40*/  MUFU.EX2 R169, R102 ;  /* 0x0000006600a97308 */ /* 0x0003e20000000800 */
[C---:B------:R-:W-:Y:S01]  /*ea50*/  HMMA.16816.F32.BF16 R32, R104.reuse, R114, R32 ;  /* 0x000000726820723c */ /* 0x040fe20000041820 */
[----:B------:R-:W4:Y:S07]  /*ea60*/  LDSM.16.MT88.4 R112, [R229+0x4900] ;  /* 0x00490000e570783b */ /* 0x000f2e0000004200 */
[C---:B------:R-:W-:Y:S08]  /*ea70*/  HMMA.16816.F32.BF16 R36, R104.reuse, R116, R36 ;  /* 0x000000746824723c */ /* 0x040ff00000041824 */
[C---:B------:R-:W-:Y:S01]  /*ea80*/  HMMA.16816.F32.BF16 R40, R104.reuse, R118, R40 ;  /* 0x000000766828723c */ /* 0x040fe20000041828 */
[----:B------:R-:W4:Y:S03]  /*ea90*/  LDSM.16.MT88.4 R116, [R228+0x4900] ;  /* 0x00490000e474783b */ /* 0x000f260000004200 */
[--C-:B-1----:R-:W-:Y:S04]  /*eaa0*/  FFMA.FTZ R102, R168, c[0x0][0x2d0], -R3.reuse ;  /* 0x0000b400a8667a23 */ /* 0x102fe80000010803 */
[C---:B------:R-:W-:Y:S01]  /*eab0*/  HMMA.16816.F32.BF16 R44, R104.reuse, R108, R44 ;  /* 0x0000006c682c723c */ /* 0x040fe2000004182c */
[----:B------:R1:W1:Y:S07]  /*eac0*/  MUFU.EX2 R168, R102 ;  /* 0x0000006600a87308 */ /* 0x00026e0000000800 */
[C---:B------:R-:W-:Y:S01]  /*ead0*/  HMMA.16816.F32.BF16 R48, R104.reuse, R110, R48 ;  /* 0x0000006e6830723c */ /* 0x040fe20000041830 */
[----:B------:R-:W4:Y:S07]  /*eae0*/  LDSM.16.MT88.4 R108, [R225+0x7900] ;  /* 0x00790000e16c783b */ /* 0x000f2e0000004200 */
[C---:B----4-:R-:W-:Y:S08]  /*eaf0*/  HMMA.16816.F32.BF16 R52, R104.reuse, R112, R52 ;  /* 0x000000706834723c */ /* 0x050ff00000041834 */
[C---:B------:R-:W-:Y:S01]  /*eb00*/  HMMA.16816.F32.BF16 R56, R104.reuse, R114, R56 ;  /* 0x000000726838723c */ /* 0x040fe20000041838 */
[----:B------:R-:W4:Y:S03]  /*eb10*/  LDSM.16.MT88.4 R112, [R226+0x7900] ;  /* 0x00790000e270783b */ /* 0x000f260000004200 */
[--C-:B-1----:R-:W-:Y:S04]  /*eb20*/  FFMA.FTZ R102, R123, c[0x0][0x2d0], -R154.reuse ;  /* 0x0000b4007b667a23 */ /* 0x102fe8000001089a */
[----:B------:R1:W-:Y:S01]  /*eb30*/  MUFU.EX2 R183, R102 ;  /* 0x0000006600b77308 */ /* 0x0003e20000000800 */
[C---:B------:R-:W-:Y:S08]  /*eb40*/  HMMA.16816.F32.BF16 R60, R104.reuse, R116, R60 ;  /* 0x00000074683c723c */ /* 0x040ff0000004183c */
[C---:B------:R-:W-:Y:S01]  /*eb50*/  HMMA.16816.F32.BF16 R64, R104.reuse, R118, R64 ;  /* 0x000000766840723c */ /* 0x040fe20000041840 */
[----:B------:R-:W4:Y:S07]  /*eb60*/  LDSM.16.MT88.4 R116, [R229+0x7900] ;  /* 0x00790000e574783b */ /* 0x000f2e0000004200 */
[C---:B------:R-:W-:Y:S04]  /*eb70*/  HMMA.16816.F32.BF16 R68, R104.reuse, R108, R68 ;  /* 0x0000006c6844723c */ /* 0x040fe80000041844 */
[--C-:B-1----:R-:W-:Y:S04]  /*eb80*/  FFMA.FTZ R102, R122, c[0x0][0x2d0], -R154.reuse ;  /* 0x0000b4007a667a23 */ /* 0x102fe8000001089a */
[C---:B------:R-:W-:Y:S01]  /*eb90*/  HMMA.16816.F32.BF16 R72, R104.reuse, R110, R72 ;  /* 0x0000006e6848723c */ /* 0x040fe20000041848 */
[----:B------:R-:W1:Y:S01]  /*eba0*/  LDSM.16.MT88.4 R108, [R228+0x7900] ;  /* 0x00790000e46c783b */ /* 0x000e620000004200 */
[----:B------:R4:W1:Y:S06]  /*ebb0*/  MUFU.EX2 R182, R102 ;  /* 0x0000006600b67308 */ /* 0x00086c0000000800 */
[C---:B----4-:R-:W-:Y:S08]  /*ebc0*/  HMMA.16816.F32.BF16 R76, R104.reuse, R112, R76 ;  /* 0x00000070684c723c */ /* 0x050ff0000004184c */
[C---:B------:R-:W-:Y:S01]  /*ebd0*/  HMMA.16816.F32.BF16 R80, R104.reuse, R114, R80 ;  /* 0x000000726850723c */ /* 0x040fe20000041850 */
[----:B------:R-:W4:Y:S07]  /*ebe0*/  LDSM.16.MT88.4 R112, [R225+0x2100] ;  /* 0x00210000e170783b */ /* 0x000f2e0000004200 */
[C---:B------:R-:W-:Y:S04]  /*ebf0*/  HMMA.16816.F32.BF16 R84, R104.reuse, R116, R84 ;  /* 0x000000746854723c */ /* 0x040fe80000041854 */
[--C-:B------:R-:W-:Y:S04]  /*ec00*/  FFMA.FTZ R102, R167, c[0x0][0x2d0], -R3.reuse ;  /* 0x0000b400a7667a23 */ /* 0x100fe80000010803 */
[----:B------:R4:W-:Y:S01]  /*ec10*/  MUFU.EX2 R167, R102 ;  /* 0x0000006600a77308 */ /* 0x0009e20000000800 */
[C---:B------:R-:W-:Y:S01]  /*ec20*/  HMMA.16816.F32.BF16 R88, R104.reuse, R118, R88 ;  /* 0x000000766858723c */ /* 0x040fe20000041858 */
[----:B------:R-:W4:Y:S07]  /*ec30*/  LDSM.16.MT88.4 R116, [R226+0x2100] ;  /* 0x00210000e274783b */ /* 0x000f2e0000004200 */
        /* <DEDUP_REMOVED lines=10> */
[----:B------:R-:W-:Y:S02]  /*ece0*/  FFMA.FTZ R154, R120, c[0x0][0x2d0], -R154 ;  /* 0x0000b400789a7a23 */ /* 0x000fe4000001089a */
[----:B------:R-:W1:Y:S01]  /*ecf0*/  LDSM.16.MT88.4 R120, [R229+0x2100] ;  /* 0x00210000e578783b */ /* 0x000e620000004200 */
[----:B------:R-:W4:Y:S03]  /*ed00*/  MUFU.EX2 R177, R102 ;  /* 0x0000006600b17308 */ /* 0x000f260000000800 */
[C---:B------:R-:W-:Y:S08]  /*ed10*/  HMMA.16816.F32.BF16 R4, R104.reuse, R112, R4 ;  /* 0x000000706804723c */ /* 0x040ff00000041804 */
[C---:B------:R-:W-:Y:S01]  /*ed20*/  HMMA.16816.F32.BF16 R8, R104.reuse, R114, R8 ;  /* 0x000000726808723c */ /* 0x040fe20000041808 */
[----:B------:R-:W2:Y:S07]  /*ed30*/  LDSM.16.MT88.4 R112, [R225+0x5100] ;  /* 0x00510000e170783b */ /* 0x000eae0000004200 */
[C---:B------:R-:W-:Y:S04]  /*ed40*/  HMMA.16816.F32.BF16 R12, R104.reuse, R116, R12 ;  /* 0x00000074680c723c */ /* 0x040fe8000004180c */
[----:B----4-:R-:W-:Y:S04]  /*ed50*/  F2FP.BF16.PACK_AB R152, R176, R177 ;  /* 0x000000b1b098723e */ /* 0x010fe800000010ff */
[C---:B------:R-:W-:Y:S01]  /*ed60*/  HMMA.16816.F32.BF16 R16, R104.reuse, R118, R16 ;  /* 0x000000766810723c */ /* 0x040fe20000041810 */
[----:B------:R-:W-:Y:S07]  /*ed70*/  LDSM.16.MT88.4 R116, [R229+0x5100] ;  /* 0x00510000e574783b */ /* 0x000fee0000004200 */
[C---:B-1----:R-:W-:Y:S08]  /*ed80*/  HMMA.16816.F32.BF16 R20, R104.reuse, R120, R20 ;  /* 0x000000786814723c */ /* 0x042ff00000041814 */
[C---:B------:R-:W-:Y:S01]  /*ed90*/  HMMA.16816.F32.BF16 R24, R104.reuse, R122, R24 ;  /* 0x0000007a6818723c */ /* 0x040fe20000041818 */
[----:B------:R-:W-:Y:S07]  /*eda0*/  LDSM.16.MT88.4 R120, [R228+0x5100] ;  /* 0x00510000e478783b */ /* 0x000fee0000004200 */
[C---:B------:R-:W-:Y:S08]  /*edb0*/  HMMA.16816.F32.BF16 R28, R104.reuse, R108, R28 ;  /* 0x0000006c681c723c */ /* 0x040ff0000004181c */
[C---:B------:R-:W-:Y:S01]  /*edc0*/  HMMA.16816.F32.BF16 R32, R104.reuse, R110, R32 ;  /* 0x0000006e6820723c */ /* 0x040fe20000041820 */
[----:B------:R-:W-:Y:S03]  /*edd0*/  LDSM.16.MT88.4 R108, [R225+0x8100] ;  /* 0x00810000e16c783b */ /* 0x000fe60000004200 */
[----:B--2---:R-:W-:Y:S04]  /*ede0*/  FFMA.FTZ R2, R2, R126, R165 ;  /* 0x0000007e02027223 */ /* 0x004fe800000100a5 */
[C---:B------:R-:W-:Y:S08]  /*edf0*/  HMMA.16816.F32.BF16 R36, R104.reuse, R112, R36 ;  /* 0x000000706824723c */ /* 0x040ff00000041824 */
[C---:B------:R-:W-:Y:S01]  /*ee00*/  HMMA.16816.F32.BF16 R40, R104.reuse, R114, R40 ;  /* 0x000000726828723c */ /* 0x040fe20000041828 */
[----:B------:R-:W-:Y:S03]  /*ee10*/  LDSM.16.MT88.4 R112, [R226+0x8100] ;  /* 0x00810000e270783b */ /* 0x000fe60000004200 */
[----:B---3--:R-:W-:Y:S02]  /*ee20*/  FFMA.FTZ R128, R0, R125, R155 ;  /* 0x0000007d00807223 */ /* 0x008fe4000001009b */
[--C-:B------:R-:W-:Y:S03]  /*ee30*/  FFMA.FTZ R0, R170, c[0x0][0x2d0], -R3.reuse ;  /* 0x0000b400aa007a23 */ /* 0x100fe60000010803 */
[----:B------:R-:W1:Y:S01]  /*ee40*/  LDSM.16.MT88.4 R124, [R226+0x5100] ;  /* 0x00510000e27c783b */ /* 0x000e620000004200 */
[----:B------:R-:W2:Y:S10]  /*ee50*/  MUFU.EX2 R170, R154 ;  /* 0x0000009a00aa7308 */ /* 0x000eb40000000800 */
[----:B------:R3:W-:Y:S01]  /*ee60*/  MUFU.EX2 R165, R0 ;  /* 0x0000000000a57308 */ /* 0x0007e20000000800 */
[----:B--2---:R-:W-:Y:S01]  /*ee70*/  F2FP.BF16.PACK_AB R154, R170, R171 ;  /* 0x000000abaa9a723e */ /* 0x004fe200000010ff */
[--C-:B---3--:R-:W-:Y:S02]  /*ee80*/  FFMA.FTZ R0, R164, c[0x0][0x2d0], -R3.reuse ;  /* 0x0000b400a4007a23 */ /* 0x108fe40000010803 */
[----:B------:R-:W-:Y:S06]  /*ee90*/  FFMA.FTZ R3, R153, c[0x0][0x2d0], -R3 ;  /* 0x0000b40099037a23 */ /* 0x000fec0000010803 */
[----:B------:R2:W3:Y:S01]  /*eea0*/  MUFU.EX2 R164, R0 ;  /* 0x0000000000a47308 */ /* 0x0004e20000000800 */
[C---:B-1----:R-:W-:Y:S08]  /*eeb0*/  HMMA.16816.F32.BF16 R44, R104.reuse, R124, R44 ;  /* 0x0000007c682c723c */ /* 0x042ff0000004182c */
[C---:B------:R-:W-:Y:S01]  /*eec0*/  HMMA.16816.F32.BF16 R48, R104.reuse, R126, R48 ;  /* 0x0000007e6830723c */ /* 0x040fe20000041830 */
[----:B------:R-:W1:Y:S01]  /*eed0*/  MUFU.EX2 R102, R3 ;  /* 0x0000000300667308 */ /* 0x000e620000000800 */
[----:B------:R-:W4:Y:S06]  /*eee0*/  LDSM.16.MT88.4 R124, [R229+0x8100] ;  /* 0x00810000e57c783b */ /* 0x000f2c0000004200 */
[C---:B------:R-:W-:Y:S04]  /*eef0*/  HMMA.16816.F32.BF16 R52, R104.reuse, R116, R52 ;  /* 0x000000746834723c */ /* 0x040fe80000041834 */
[----:B--2---:R-:W-:Y:S04]  /*ef00*/  FADD.FTZ R0, R140, R2 ;  /* 0x000000028c007221 */ /* 0x004fe80000010000 */
[C---:B------:R-:W-:Y:S01]  /*ef10*/  HMMA.16816.F32.BF16 R56, R104.reuse, R118, R56 ;  /* 0x000000766838723c */ /* 0x040fe20000041838 */
[----:B------:R-:W2:Y:S03]  /*ef20*/  LDSM.16.MT88.4 R116, [R228+0x8100] ;  /* 0x00810000e474783b */ /* 0x000ea60000004200 */
[----:B------:R-:W-:Y:S01]  /*ef30*/  FADD.FTZ R2, R245, R128 ;  /* 0x00000080f5027221 */ /* 0x000fe20000010000 */
[----:B------:R-:W-:Y:S01]  /*ef40*/  MOV R128, R135 ;  /* 0x0000008700807202 */ /* 0x000fe20000000f00 */
[----:B------:R-:W-:Y:S01]  /*ef50*/  FADD.FTZ R0, R246, R0 ;  /* 0x00000000f6007221 */ /* 0x000fe20000010000 */
[----:B---3--:R-:W-:Y:S01]  /*ef60*/  F2FP.BF16.PACK_AB R153, R164, R165 ;  /* 0x000000a5a499723e */ /* 0x008fe200000010ff */
[C---:B------:R-:W-:Y:S01]  /*ef70*/  HMMA.16816.F32.BF16 R60, R104.reuse, R120, R60 ;  /* 0x00000078683c723c */ /* 0x040fe2000004183c */
[----:B------:R3:W5:Y:S03]  /*ef80*/  LDL.LU R245, [R1+0x54] ;  /* 0x0000540001f57983 */ /* 0x0007660000300800 */
[----:B------:R-:W-:Y:S01]  /*ef90*/  FADD.FTZ R2, R247, R2 ;  /* 0x00000002f7027221 */ /* 0x000fe20000010000 */
[----:B------:R3:W5:Y:S01]  /*efa0*/  LDL.LU R246, [R1+0x50] ;  /* 0x0000500001f67983 */ /* 0x0007620000300800 */
[----:B------:R-:W-:Y:S01]  /*efb0*/  FADD.FTZ R0, R248, R0 ;  /* 0x00000000f8007221 */ /* 0x000fe20000010000 */
[----:B-1----:R-:W-:Y:S01]  /*efc0*/  F2FP.BF16.PACK_AB R155, R102, R103 ;  /* 0x00000067669b723e */ /* 0x002fe200000010ff */
[C---:B------:R-:W-:Y:S01]  /*efd0*/  HMMA.16816.F32.BF16 R64, R104.reuse, R122, R64 ;  /* 0x0000007a6840723c */ /* 0x040fe20000041840 */
[----:B------:R3:W5:Y:S03]  /*efe0*/  LDL.LU R247, [R1+0x4c] ;  /* 0x00004c0001f77983 */ /* 0x0007660000300800 */
[----:B------:R-:W-:Y:S01]  /*eff0*/  FADD.FTZ R3, R231, R2 ;  /* 0x00000002e7037221 */ /* 0x000fe20000010000 */
[----:B------:R3:W5:Y:S01]  /*f000*/  LDL.LU R248, [R1+0x48] ;  /* 0x0000480001f87983 */ /* 0x0007620000300800 */
[----:B------:R-:W-:Y:S01]  /*f010*/  FADD.FTZ R2, R129, R0 ;  /* 0x0000000081027221 */ /* 0x000fe20000010000 */
[----:B------:R-:W-:Y:S01]  /*f020*/  MOV R129, R133 ;  /* 0x0000008500817202 */ /* 0x000fe20000000f00 */
[C---:B------:R-:W-:Y:S01]  /*f030*/  HMMA.16816.F32.BF16 R68, R104.reuse, R108, R68 ;  /* 0x0000006c6844723c */ /* 0x040fe20000041844 */
[----:B------:R3:W5:Y:S03]  /*f040*/  LDL.LU R231, [R1+0x44] ;  /* 0x0000440001e77983 */ /* 0x0007660000300800 */
[----:B------:R-:W-:Y:S01]  /*f050*/  MOV R0, R132 ;  /* 0x0000008400007202 */ /* 0x000fe20000000f00 */
[----:B------:R-:W-:Y:S03]  /*f060*/  LDSM.16.MT88.4 R120, [R226+0x2900] ;  /* 0x00290000e278783b */ /* 0x000fe60000004200 */
[C---:B------:R-:W-:Y:S04]  /*f070*/  HMMA.16816.F32.BF16 R72, R104.reuse, R110, R72 ;  /* 0x0000006e6848723c */ /* 0x040fe80000041848 */
[----:B------:R-:W-:Y:S01]  /*f080*/  FADD.FTZ R0, R0, R3 ;  /* 0x0000000300007221 */ /* 0x000fe20000010000 */
[----:B------:R-:W1:Y:S03]  /*f090*/  LDSM.16.MT88.4 R108, [R225+0x2900] ;  /* 0x00290000e16c783b */ /* 0x000e660000004200 */
[C---:B------:R-:W-:Y:S05]  /*f0a0*/  HMMA.16816.F32.BF16 R76, R104.reuse, R112, R76 ;  /* 0x00000070684c723c */ /* 0x040fea000004184c */
[----:B------:R-:W-:Y:S03]  /*f0b0*/  LDSM.16.MT88.4 R140, [R225+0x5900] ;  /* 0x00590000e18c783b */ /* 0x000fe60000004200 */
[C---:B------:R-:W-:Y:S08]  /*f0c0*/  HMMA.16816.F32.BF16 R80, R104.reuse, R114, R80 ;  /* 0x000000726850723c */ /* 0x040ff00000041850 */
[C---:B----4-:R-:W-:Y:S08]  /*f0d0*/  HMMA.16816.F32.BF16 R84, R104.reuse, R124, R84 ;  /* 0x0000007c6854723c */ /* 0x050ff00000041854 */
[C---:B------:R-:W-:Y:S01]  /*f0e0*/  HMMA.16816.F32.BF16 R88, R104.reuse, R126, R88 ;  /* 0x0000007e6858723c */ /* 0x040fe20000041858 */
[----:B------:R-:W4:Y:S07]  /*f0f0*/  LDSM.16.MT88.4 R124, [R229+0x2900] ;  /* 0x00290000e57c783b */ /* 0x000f2e0000004200 */
[C---:B--2---:R-:W-:Y:S07]  /*f100*/  HMMA.16816.F32.BF16 R92, R104.reuse, R116, R92 ;  /* 0x00000074685c723c */ /* 0x044fee000004185c */
[----:B------:R-:W-:Y:S01]  /*f110*/  MOV R117, R134 ;  /* 0x0000008600757202 */ /* 0x000fe20000000f00 */
[----:B------:R-:W-:Y:S01]  /*f120*/  HMMA.16816.F32.BF16 R96, R104, R118, R96 ;  /* 0x000000766860723c */ /* 0x000fe20000041860 */
[----:B------:R-:W2:Y:S07]  /*f130*/  LDSM.16.MT88.4 R132, [R228+0x2900] ;  /* 0x00290000e484783b */ /* 0x000eae0000004200 */
[C---:B-1----:R-:W-:Y:S01]  /*f140*/  HMMA.16816.F32.BF16 R104, R152.reuse, R108, R4 ;  /* 0x0000006c9868723c */ /* 0x042fe20000041804 */
[----:B------:R-:W1:Y:S07]  /*f150*/  LDSM.16.MT88.4 R4, [R229+0x5900] ;  /* 0x00590000e504783b */ /* 0x000e6e0000004200 */
[C---:B------:R-:W-:Y:S01]  /*f160*/  HMMA.16816.F32.BF16 R108, R152.reuse, R110, R8 ;  /* 0x0000006e986c723c */ /* 0x040fe20000041808 */
[----:B------:R-:W1:Y:S07]  /*f170*/  LDSM.16.MT88.4 R8, [R228+0x5900] ;  /* 0x00590000e408783b */ /* 0x000e6e0000004200 */
[C---:B------:R-:W-:Y:S07]  /*f180*/  HMMA.16816.F32.BF16 R112, R152.reuse, R120, R12 ;  /* 0x000000789870723c */ /* 0x040fee000004180c */
[----:B------:R-:W-:Y:S02]  /*f190*/  MOV R15, R117 ;  /* 0x00000075000f7202 */ /* 0x000fe40000000f00 */
[C---:B------:R-:W-:Y:S01]  /*f1a0*/  HMMA.16816.F32.BF16 R116, R152.reuse, R122, R16 ;  /* 0x0000007a9874723c */ /* 0x040fe20000041810 */
[----:B------:R-:W-:Y:S07]  /*f1b0*/  LDSM.16.MT88.4 R16, [R226+0x8900] ;  /* 0x00890000e210783b */ /* 0x000fee0000004200 */
[C---:B----4-:R-:W-:Y:S07]  /*f1c0*/  HMMA.16816.F32.BF16 R120, R152.reuse, R124, R20 ;  /* 0x0000007c9878723c */ /* 0x050fee0000041814 */
[----:B------:R-:W-:Y:S01]  /*f1d0*/  MOV R23, R15 ;  /* 0x0000000f00177202 */ /* 0x000fe20000000f00 */
[C---:B------:R-:W-:Y:S01]  /*f1e0*/  HMMA.16816.F32.BF16 R124, R152.reuse, R126, R24 ;  /* 0x0000007e987c723c */ /* 0x040fe20000041818 */
[----:B------:R-:W4:Y:S03]  /*f1f0*/  LDSM.16.MT88.4 R12, [R225+0x8900] ;  /* 0x00890000e10c783b */ /* 0x000f260000004200 */
[----:B------:R-:W-:Y:S02]  /*f200*/  MOV R22, R129 ;  /* 0x0000008100167202 */ /* 0x000fe40000000f00 */
[----:B------:R-:W-:Y:S02]  /*f210*/  MOV R21, R128 ;  /* 0x0000008000157202 */ /* 0x000fe40000000f00 */
[----:B------:R-:W-:Y:S04]  /*f220*/  MOV R26, R131 ;  /* 0x00000083001a7202 */ /* 0x000fe80000000f00 */
[----:B------:R-:W-:Y:S02]  /*f230*/  MOV R27, R130 ;  /* 0x00000082001b7202 */ /* 0x000fe40000000f00 */
[C---:B--2---:R-:W-:Y:S03]  /*f240*/  HMMA.16816.F32.BF16 R128, R152.reuse, R132, R28 ;  /* 0x000000849880723c */ /* 0x044fe6000004181c */
[----:B------:R-:W-:Y:S02]  /*f250*/  MOV R20, R147 ;  /* 0x0000009300147202 */ /* 0x000fe40000000f00 */
[----:B------:R-:W-:Y:S02]  /*f260*/  MOV R24, R146 ;  /* 0x0000009200187202 */ /* 0x000fe40000000f00 */
[----:B------:R-:W-:Y:S01]  /*f270*/  MOV R25, R145 ;  /* 0x0000009100197202 */ /* 0x000fe20000000f00 */
[C---:B------:R-:W-:Y:S04]  /*f280*/  HMMA.16816.F32.BF16 R132, R152.reuse, R134, R32 ;  /* 0x000000869884723c */ /* 0x040fe80000041820 */
[----:B------:R-:W-:Y:S02]  /*f290*/  MOV R29, R139 ;  /* 0x0000008b001d7202 */ /* 0x000fe40000000f00 */
[----:B------:R-:W-:Y:S02]  /*f2a0*/  MOV R30, R138 ;  /* 0x0000008a001e7202 */ /* 0x000fe40000000f00 */
[----:B------:R-:W-:Y:S04]  /*f2b0*/  MOV R31, R137 ;  /* 0x00000089001f7202 */ /* 0x000fe80000000f00 */
[----:B------:R-:W-:Y:S02]  /*f2c0*/  MOV R35, R136 ;  /* 0x0000008800237202 */ /* 0x000fe40000000f00 */
[C---:B------:R-:W-:Y:S03]  /*f2d0*/  HMMA.16816.F32.BF16 R136, R152.reuse, R140, R36 ;  /* 0x0000008c9888723c */ /* 0x040fe60000041824 */
[----:B------:R-:W-:Y:S01]  /*f2e0*/  MOV R28, R144 ;  /* 0x00000090001c7202 */ /* 0x000fe20000000f00 */
[----:B------:R-:W-:Y:S04]  /*f2f0*/  FADD.FTZ R2, R35, R2 ;  /* 0x0000000223027221 */ /* 0x000fe80000010000 */
        /* <DEDUP_REMOVED lines=20> */
[----:B------:R-:W2:Y:S03]  /*f440*/  LDSM.16.MT88.4 R8, [R228+0x8900] ;  /* 0x00890000e408783b */ /* 0x000ea60000004200 */
[----:B------:R-:W-:Y:S02]  /*f450*/  FADD.FTZ R2, R20, R2 ;  /* 0x0000000214027221 */ /* 0x000fe40000010000 */
[----:B------:R-:W-:Y:S02]  /*f460*/  FADD.FTZ R0, R178, R0 ;  /* 0x00000000b2007221 */ /* 0x000fe40000010000 */
[C---:B----4-:R-:W-:Y:S04]  /*f470*/  HMMA.16816.F32.BF16 R68, R152.reuse, R12, R68 ;  /* 0x0000000c9844723c */ /* 0x050fe80000041844 */
        /* <DEDUP_REMOVED lines=14> */
[----:B------:R-:W-:Y:S01]  /*f560*/  FADD.FTZ R0, R168, R0 ;  /* 0x00000000a8007221 */ /* 0x000fe20000010000 */
[C---:B------:R-:W-:Y:S03]  /*f570*/  HMMA.16816.F32.BF16 R88, R152.reuse, R6, R88 ;  /* 0x000000069858723c */ /* 0x040fe60000041858 */
[----:B------:R-:W-:Y:S02]  /*f580*/  FADD.FTZ R2, R183, R2 ;  /* 0x00000002b7027221 */ /* 0x000fe40000010000 */
[----:B------:R-:W-:Y:S02]  /*f590*/  FADD.FTZ R0, R167, R0 ;  /* 0x00000000a7007221 */ /* 0x000fe40000010000 */
[----:B------:R-:W-:Y:S01]  /*f5a0*/  FADD.FTZ R2, R182, R2 ;  /* 0x00000002b6027221 */ /* 0x000fe20000010000 */
[C---:B--2---:R-:W-:Y:S04]  /*f5b0*/  HMMA.16816.F32.BF16 R92, R152.reuse, R8, R92 ;  /* 0x00000008985c723c */ /* 0x044fe8000004185c */
        /* <DEDUP_REMOVED lines=10> */
[----:B------:R-:W-:Y:S01]  /*f660*/  FADD.FTZ R0, R102, R0 ;  /* 0x0000000066007221 */ /* 0x000fe20000010000 */
[----:B------:R-:W-:Y:S02]  /*f670*/  MOV R102, R101 ;  /* 0x0000006500667202 */ /* 0x000fe40000000f00 */
[----:B------:R3:W-:Y:S04]  /*f680*/  STL [R1+0x8], R2 ;  /* 0x0000080201007387 */ /* 0x0007e80000100800 */
[----:B------:R3:W-:Y:S01]  /*f690*/  STL [R1+0xc], R0 ;  /* 0x00000c0001007387 */ /* 0x0007e20000100800 */
[----:B------:R-:W-:-:S05]  /*f6a0*/  @P0 BRA `(.L_x_507) ;  /* 0xffffbfd000000947 */ /* 0x000fca000383ffff */
.L_x_506:
[----:B-1-3--:R-:W2:Y:S04]  /*f6b0*/  LDL.LU R2, [R1+0x8] ;  /* 0x0000080001027983 */ /* 0x00aea80000300800 */
        /* <DEDUP_REMOVED lines=124> */
.L_x_502:
[----:B------:R-:W-:Y:S05]  /*fe80*/  @P1 BRA `(.L_x_508) ;  /* 0x000016b000001947 */ /* 0x000fea0003800000 */
        /* <DEDUP_REMOVED lines=151> */
.L_x_509:
        /* <DEDUP_REMOVED lines=139> */
.L_x_511:
[----:B---3--:R-:W-:Y:S05]  /*110b0*/  BSYNC B0 ;  /* 0x0000000000007941 */ /* 0x008fea0003800000 */
.L_x_510:
        /* <DEDUP_REMOVED lines=23> */
.L_x_513:
[----:B------:R-:W-:Y:S05]  /*11230*/  BSYNC B0 ;  /* 0x0000000000007941 */ /* 0x000fea0003800000 */
.L_x_512:
        /* <DEDUP_REMOVED lines=23> */
.L_x_515:
[----:B------:R-:W-:Y:S05]  /*113b0*/  BSYNC B0 ;  /* 0x0000000000007941 */ /* 0x000fea0003800000 */
.L_x_514:
        /* <DEDUP_REMOVED lines=24> */
.L_x_508:
        /* <DEDUP_REMOVED lines=19> */
.L_x_516:
        /* <DEDUP_REMOVED lines=42> */
.L_x_518:
[----:B------:R-:W-:Y:S05]  /*11910*/  BSYNC B0 ;  /* 0x0000000000007941 */ /* 0x000fea0003800000 */
.L_x_517:
        /* <DEDUP_REMOVED lines=66> */
.L_x_520:
[----:B------:R-:W-:Y:S05]  /*11d40*/  BSYNC B0 ;  /* 0x0000000000007941 */ /* 0x000fea0003800000 */
.L_x_519:
        /* <DEDUP_REMOVED lines=21> */
.L_x_522:
[----:B------:R-:W-:Y:S05]  /*11ea0*/  BSYNC B0 ;  /* 0x0000000000007941 */ /* 0x000fea0003800000 */
.L_x_521:
        /* <DEDUP_REMOVED lines=21> */
.L_x_524:
[----:B------:R-:W-:Y:S05]  /*12000*/  BSYNC B0 ;  /* 0x0000000000007941 */ /* 0x000fea0003800000 */
.L_x_523:
        /* <DEDUP_REMOVED lines=22> */
.L_x_525:
        /* <DEDUP_REMOVED lines=9> */
.L_x_1340:


//--------------------- .text._ZN7cutlass13device_kernelIN5flash19enable_sm80_to_sm89INS1_16FlashAttnFwdSm80INS1_25CollectiveMainloopFwdSm80ILi8ELi1ELb0EN4cute5tupleIJNS5_1CILi128EEENS7_ILi64EEENS7_ILi192EEEEEELi192ENS_10bfloat16_tEfNS_4arch4Sm80ELb1ELb0ELb1ELb1ELb0ELb1ELb1ELb0EEENS1_21CollectiveEpilogueFwdINS6_IJS8_SA_S9_EEENS6_IJNS7_ILi1EEESI_SI_EEESC_SE_Li256ELb1ELb1ELb0ELb0EEENS1_19SingleTileSchedulerILb1ELb0ELb1ELi128EEEEEEEEEvNT_6ParamsE --------------------------
	.section	.text._ZN7cutlass13device_kernelIN5flash19enable_sm80_to_sm89INS1_16FlashAttnFwdSm80INS1_25CollectiveMainloopFwdSm80ILi8ELi1ELb0EN4cute5tupleIJNS5_1CILi128EEENS7_ILi64EEENS7_ILi192EEEEEELi192ENS_10bfloat16_tEfNS_4arch4Sm80ELb1ELb0ELb1ELb1ELb0ELb1ELb1ELb0EEENS1_21CollectiveEpilogueFwdINS6_IJS8_SA_S9_EEENS6_IJNS7_ILi1EEESI_SI_EEESC_SE_Li256ELb1ELb1ELb0ELb0EEENS1_19SingleTileSchedulerILb1ELb0ELb1ELi128EEEEEEEEEvNT_6ParamsE,"ax",@progbits
	.sectioninfo	@"SHI_REGISTERS=254"
	.align	128
.text._ZN7cutlass13device_kernelIN5flash19enable_sm80_to_sm89INS1_16FlashAttnFwdSm80INS1_25CollectiveMainloopFwdSm80ILi8ELi1ELb0EN4cute5tupleIJNS5_1CILi128EEENS7_ILi64EEENS7_ILi192EEEEEELi192ENS_10bfloat16_tEfNS_4arch4Sm80ELb1ELb0ELb1ELb1ELb0ELb1ELb1ELb0EEENS1_21CollectiveEpilogueFwdINS6_IJS8_SA_S9_EEENS6_IJNS7_ILi1EEESI_SI_EEESC_SE_Li256ELb1ELb1ELb0ELb0EEENS1_19SingleTileSchedulerILb1ELb0ELb1ELi128EEEEEEEEEvNT_6ParamsE:
        .type           _ZN7cutlass13device_kernelIN5flash19enable_sm80_to_sm89INS1_16FlashAttnFwdSm80INS1_25CollectiveMainloopFwdSm80ILi8ELi1ELb0EN4cute5tupleIJNS5_1CILi128EEENS7_ILi64EEENS7_ILi192EEEEEELi192ENS_10bfloat16_tEfNS_4arch4Sm80ELb1ELb0ELb1ELb1ELb0ELb1ELb1ELb0EEENS1_21CollectiveEpilogueFwdINS6_IJS8_SA_S9_EEENS6_IJNS7_ILi1EEESI_SI_EEESC_SE_Li256ELb1ELb1ELb0ELb0EEENS1_19SingleTileSchedulerILb1ELb0ELb1ELi128EEEEEEEEEvNT_6ParamsE,@function
        .size           _ZN7cutlass13device_kernelIN5flash19enable_sm80_to_sm89INS1_16FlashAttnFwdSm80INS1_25CollectiveMainloopFwdSm80ILi8ELi1ELb0EN4cute5tupleIJNS5_1CILi128EEENS7_ILi64EEENS7_ILi192EEEEEELi192ENS_10bfloat16_tEfNS_4arch4Sm80ELb1ELb0ELb1ELb1ELb0ELb1ELb1ELb0EEENS1_21CollectiveEpilogueFwdINS6_IJS8_SA_S9_EEENS6_IJNS7_ILi1EEESI_SI_EEESC_SE_Li256ELb1ELb1ELb0ELb0EEENS1_19SingleTileSchedulerILb1ELb0ELb1ELi128EEEEEEEEEvNT_6ParamsE,(.L_x_1341 - _ZN7cutlass13device_kernelIN5flash19enable_sm80_to_sm89INS1_16FlashAttnFwdSm80INS1_25CollectiveMainloopFwdSm80ILi8ELi1ELb0EN4cute5tupleIJNS5_1CILi128EEENS7_ILi64EEENS7_ILi192EEEEEELi192ENS_10bfloat16_tEfNS_4arch4Sm80ELb1ELb0ELb1ELb1ELb0ELb1ELb1ELb0EEENS1_21CollectiveEpilogueFwdINS6_IJS8_SA_S9_EEENS6_IJNS7_ILi1EEESI_SI_EEESC_SE_Li256ELb1ELb1ELb0ELb0EEENS1_19SingleTileSchedulerILb1ELb0ELb1ELi128EEEEEEEEEvNT_6ParamsE)
        .other          _ZN7cutlass13device_kernelIN5flash19enable_sm80_to_sm89INS1_16FlashAttnFwdSm80INS1_25CollectiveMainloopFwdSm80ILi8ELi1ELb0EN4cute5tupleIJNS5_1CILi128EEENS7_ILi64EEENS7_ILi192EEEEEELi192ENS_10bfloat16_tEfNS_4arch4Sm80ELb1ELb0ELb1ELb1ELb0ELb1ELb1ELb0EEENS1_21CollectiveEpilogueFwdINS6_IJS8_SA_S9_EEENS6_IJNS7_ILi1EEESI_SI_EEESC_SE_Li256ELb1ELb1ELb0ELb0EEENS1_19SingleTileSchedulerILb1ELb0ELb1ELi128EEEEEEEEEvNT_6ParamsE,@"STO_CUDA_ENTRY STV_DEFAULT"
_ZN7cutlass13device_kernelIN5flash19enable_sm80_to_sm89INS1_16FlashAttnFwdSm80INS1_25CollectiveMainloopFwdSm80ILi8ELi1ELb0EN4cute5tupleIJNS5_1CILi128EEENS7_ILi64EEENS7_ILi192EEEEEELi192ENS_10bfloat16_tEfNS_4arch4Sm80ELb1ELb0ELb1ELb1ELb0ELb1ELb1ELb0EEENS1_21CollectiveEpilogueFwdINS6_IJS8_SA_S9_EEENS6_IJNS7_ILi1EEESI_SI_EEESC_SE_Li256ELb1ELb1ELb0ELb0EEENS1_19SingleTileSchedulerILb1ELb0ELb1ELi128EEEEEEEEEvNT_6ParamsE:
        /* <DEDUP_REMOVED lines=16> */
.L_x_527:
        /* <DEDUP_REMOVED lines=8> */
.L_x_529:
[----:B------:R-:W-:-:S04]  /*0180*/  MOV R0, c[0x0][0x54c] ;  /* 0x0001530000007a02 */ /* 0x000fc80000000f00 */
.L_x_528:
[----:B------:R-:W-:Y:S01]  /*0190*/  USHF.L.U32 UR4, UR4, 0x7, URZ ;  /* 0x0000000704047899 */ /* 0x000fe2000800063f */
[----:B-----5:R-:W-:-:S05]  /*01a0*/  IMAD R0, R0, c[0x0][0x548], RZ ;  /* 0x0001520000007a24 */ /* 0x020fca00078e02ff */
[----:B------:R-:W-:-:S04]  /*01b0*/  MOV R12, UR4 ;  /* 0x00000004000c7c02 */ /* 0x000fc80008000f00 */
[----:B------:R-:W-:-:S04]  /*01c0*/  ISETP.GE.AND P0, PT, R12, R0, PT ;  /* 0x000000000c00720c */ /* 0x000fc80003f06270 */
[----:B------:R-:W-:Y:S01]  /*01d0*/  SEL R243, R5, 0xffffffff, !P0 ;  /* 0xffffffff05f37807 */ /* 0x000fe20004000000 */
[----:B------:R-:W-:Y:S05]  /*01e0*/  BRA `(.L_x_530) ;  /* 0x0000013000007947 */ /* 0x000fea0003800000 */
.L_x_526:
[----:B------:R-:W-:-:S04]  /*01f0*/  ISETP.NE.U32.AND P0, PT, RZ, c[0x0][0x568], PT ;  /* 0x00015a00ff007a0c */ /* 0x000fc80003f05070 */
[----:B------:R-:W-:-:S13]  /*0200*/  ISETP.NE.AND.EX P0, PT, RZ, c[0x0][0x56c], PT, P0 ;  /* 0x00015b00ff007a0c */ /* 0x000fda0003f05300 */
[----:B------:R-:W-:Y:S05]  /*0210*/  @!P0 BRA `(.L_x_531) ;  /* 0x0000002000008947 */ /* 0x000fea0003800000 */
[----:B------:R1:W5:Y:S01]  /*0220*/  LDG.E R0, [R2.64] ;  /* 0x0000000602007981 */ /* 0x000362000c1e1900 */
[----:B------:R-:W-:Y:S05]  /*0230*/  BRA `(.L_x_532) ;  /* 0x0000009000007947 */ /* 0x000fea0003800000 */
.L_x_531:
        /* <DEDUP_REMOVED lines=8> */
.L_x_533:
[----:B------:R-:W-:-:S04]  /*02c0*/  MOV R0, c[0x0][0x54c] ;  /* 0x0001530000007a02 */ /* 0x000fc80000000f00 */
.L_x_532:
[----:B------:R-:W-:Y:S01]  /*02d0*/  USHF.L.U32 UR4, UR4, 0x7, URZ ;  /* 0x0000000704047899 */ /* 0x000fe2000800063f */
[----:B-----5:R-:W-:-:S05]  /*02e0*/  IMAD R0, R0, c[0x0][0x548], RZ ;  /* 0x0001520000007a24 */ /* 0x020fca00078e02ff */
[----:B------:R-:W-:-:S04]  /*02f0*/  MOV R12, UR4 ;  /* 0x00000004000c7c02 */ /* 0x000fc80008000f00 */
[----:B------:R-:W-:-:S04]  /*0300*/  ISETP.GE.AND P0, PT, R12, R0, PT ;  /* 0x000000000c00720c */ /* 0x000fc80003f06270 */
[----:B------:R-:W-:-:S04]  /*0310*/  SEL R243, R5, 0xffffffff, !P0 ;  /* 0xffffffff05f37807 */ /* 0x000fc80004000000 */
.L_x_530:
        /* <DEDUP_REMOVED lines=17> */
[----:B-1----:R-:W-:Y:S01]  /*0430*/  IMAD.WIDE R2, R243, R14, c[0x0][0x358] ;  /* 0x0000d600f3027625 */ /* 0x002fe200078e020e */
[----:B------:R-:W-:-:S03]  /*0440*/  ISETP.NE.AND.EX P3, PT, RZ, c[0x0][0x35c], PT, P3 ;  /* 0x0000d700ff007a0c */ /* 0x000fc60003f65330 */
[CC--:B------:R-:W-:Y:S01]  /*0450*/  @P0 IMAD.WIDE R8, R243.reuse, R14.reuse, c[0x0][0x360] ;  /* 0x0000d800f3080625 */ /* 0x0c0fe200078e020e */
[----:B------:R-:W1:Y:S03]  /*0460*/  S2R R251, SR_CTAID.Y ;  /* 0x0000000000fb7919 */ /* 0x000e660000002600 */
[----:B------:R-:W-:Y:S01]  /*0470*/  @P2 IMAD.WIDE R10, R243, R14, c[0x0][0x370] ;  /* 0x0000dc00f30a2625 */ /* 0x000fe200078e020e */
[----:B------:R2:W5:Y:S04]  /*0480*/  @P0 LDG.E R242, [R8.64] ;  /* 0x0000000608f20981 */ /* 0x000568000c1e1900 */
[----:B------:R2:W5:Y:S04]  /*0490*/  @P1 LDG.E R145, [R6.64] ;  /* 0x0000000606911981 */ /* 0x000568000c1e1900 */
[----:B------:R2:W5:Y:S04]  /*04a0*/  @P6 LDG.E R147, [R4.64] ;  /* 0x0000000604936981 */ /* 0x000568000c1e1900 */
[----:B------:R2:W5:Y:S01]  /*04b0*/  @P3 LDG.E R13, [R2.64] ;  /* 0x00000006020d3981 */ /* 0x000562000c1e1900 */
[----:B------:R-:W-:-:S03]  /*04c0*/  IMAD.MOV.U32 R94, RZ, RZ, c[0x0][0x228] ;  /* 0x00008a00ff5e7624 */ /* 0x000fc600078e00ff */
[----:B------:R3:W5:Y:S01]  /*04d0*/  @P2 LDG.E R146, [R10.64] ;  /* 0x000000060a922981 */ /* 0x000762000c1e1900 */
[----:B-1----:R-:W-:Y:S01]  /*04e0*/  SHF.R.S32.HI R164, RZ, 0x1f, R251 ;  /* 0x0000001fffa47819 */ /* 0x002fe200000114fb */
[----:B---3--:R-:W-:Y:S01]  /*04f0*/  IMAD.MOV.U32 R11, RZ, RZ, c[0x0][0x1d0] ;  /* 0x00007400ff0b7624 */ /* 0x008fe200078e00ff */
[----:B------:R-:W-:Y:S05]  /*0500*/  @P0 BRA `(.L_x_534) ;  /* 0x0000004000000947 */ /* 0x000fea0003800000 */
[----:B--2---:R-:W-:Y:S05]  /*0510*/  @!P1 BRA `(.L_x_534) ;  /* 0x0000003000009947 */ /* 0x004fea0003800000 */
[----:B------:R1:W2:Y:S04]  /*0520*/  LDG.E R0, [R6.64] ;  /* 0x0000000606007981 */ /* 0x0002a8000c1e1900 */
[----:B-1----:R-:W2:Y:S02]  /*0530*/  LDG.E R6, [R6.64+0x4] ;  /* 0x0000040606067981 */ /* 0x002ea4000c1e1900 */
[----:B--2--5:R-:W-:Y:S02]  /*0540*/  IADD3 R242, -R0, R6, RZ ;  /* 0x0000000600f27210 */ /* 0x024fe40007ffe1ff */
.L_x_534:
[----:B--2---:R-:W-:-:S04]  /*0550*/  ISETP.NE.U32.AND P0, PT, RZ, c[0x0][0x368], PT ;  /* 0x0000da00ff007a0c */ /* 0x004fc80003f05070 */
[----:B------:R-:W-:-:S13]  /*0560*/  ISETP.NE.AND.EX P0, PT, RZ, c[0x0][0x36c], PT, P0 ;  /* 0x0000db00ff007a0c */ /* 0x000fda0003f05300 */
[----:B------:R-:W-:Y:S05]  /*0570*/  @!P0 BRA `(.L_x_535) ;  /* 0x0000003000008947 */ /* 0x000fea0003800000 */
[----:B------:R-:W-:-:S05]  /*0580*/  IMAD.WIDE R4, R243, R14, c[0x0][0x368] ;  /* 0x0000da00f3047625 */ /* 0x000fca00078e020e */
[----:B------:R1:W5:Y:S01]  /*0590*/  LDG.E R11, [R4.64] ;  /* 0x00000006040b7981 */ /* 0x000362000c1e1900 */
[----:B------:R-:W-:Y:S05]  /*05a0*/  BRA `(.L_x_536) ;  /* 0x0000004000007947 */ /* 0x000fea0003800000 */
.L_x_535:
[----:B------:R-:W-:Y:S05]  /*05b0*/  @!P6 BRA `(.L_x_536) ;  /* 0x000000300000e947 */ /* 0x000fea0003800000 */
[----:B------:R1:W2:Y:S04]  /*05c0*/  LDG.E R0, [R4.64] ;  /* 0x0000000604007981 */ /* 0x0002a8000c1e1900 */
[----:B-1----:R-:W2:Y:S02]  /*05d0*/  LDG.E R4, [R4.64+0x4] ;  /* 0x0000040604047981 */ /* 0x002ea4000c1e1900 */
[----:B--2---:R-:W-:Y:S02]  /*05e0*/  IADD3 R11, -R0, R4, RZ ;  /* 0x00000004000b7210 */ /* 0x004fe40007ffe1ff */
.L_x_536:
[----:B-1----:R1:W2:Y:S04]  /*05f0*/  @P3 LDG.E R4, [R2.64] ;  /* 0x0000000602043981 */ /* 0x0022a8000c1e1900 */
[----:B------:R1:W2:Y:S01]  /*0600*/  @P3 LDG.E R0, [R2.64+0x4] ;  /* 0x0000040602003981 */ /* 0x0002a2000c1e1900 */
[----:B------:R-:W-:Y:S01]  /*0610*/  ISETP.NE.U32.AND P0, PT, RZ, c[0x0][0x378], PT ;  /* 0x0000de00ff007a0c */ /* 0x000fe20003f05070 */
[----:B------:R-:W-:-:S02]  /*0620*/  IMAD.MOV.U32 R249, RZ, RZ, c[0x0][0x2c4] ;  /* 0x0000b100fff97624 */ /* 0x000fc400078e00ff */
[----:B-----5:R-:W-:Y:S01]  /*0630*/  IMAD.MOV.U32 R144, RZ, RZ, R11 ;  /* 0x000000ffff907224 */ /* 0x020fe200078e000b */
[----:B------:R-:W-:Y:S02]  /*0640*/  ISETP.NE.AND.EX P0, PT, RZ, c[0x0][0x37c], PT, P0 ;  /* 0x0000df00ff007a0c */ /* 0x000fe40003f05300 */
[----:B------:R-:W-:Y:S01]  /*0650*/  ISETP.NE.AND P1, PT, R249, 0x1, PT ;  /* 0x00000001f900780c */ /* 0x000fe20003f25270 */
[----:B------:R-:W-:Y:S02]  /*0660*/  IMAD.MOV.U32 R244, RZ, RZ, R12 ;  /* 0x000000fffff47224 */ /* 0x000fe400078e000c */
[----:B------:R-:W-:-:S08]  /*0670*/  IMAD.IADD R5, R11, 0x1, -R146 ;  /* 0x000000010b057824 */ /* 0x000fd000078e0a92 */
[----:B-1----:R-:W-:-:S05]  /*0680*/  @P0 IMAD.WIDE R2, R243, R14, c[0x0][0x378] ;  /* 0x0000de00f3020625 */ /* 0x002fca00078e020e */
[----:B------:R1:W5:Y:S01]  /*0690*/  @P0 LDG.E R144, [R2.64] ;  /* 0x0000000602900981 */ /* 0x000362000c1e1900 */
[----:B--2---:R-:W-:Y:S01]  /*06a0*/  @P3 IMAD.IADD R94, R0, 0x1, -R4 ;  /* 0x00000001005e3824 */ /* 0x004fe200078e0a04 */
[----:B------:R-:W-:Y:S02]  /*06b0*/  P2R R0, PR, RZ, 0x2 ;  /* 0x00000002ff007803 */ /* 0x000fe40000000000 */
[----:B------:R-:W-:Y:S01]  /*06c0*/  @P1 IADD3 R0, R244, 0x7f, RZ ;  /* 0x0000007ff4001810 */ /* 0x000fe20007ffe0ff */
[----:B------:R-:W-:-:S04]  /*06d0*/  IMAD.IADD R232, R5, 0x1, R94 ;  /* 0x0000000105e87824 */ /* 0x000fc800078e025e */
[----:B-1----:R-:W-:Y:S01]  /*06e0*/  @P1 IMAD.HI.U32 R2, R0, c[0x0][0x2c8], RZ ;  /* 0x0000b20000021a27 */ /* 0x002fe200078e00ff */
[----:B------:R-:W-:Y:S02]  /*06f0*/  IADD3 R0, R12, 0x7f, RZ ;  /* 0x0000007f0c007810 */ /* 0x000fe40007ffe0ff */
[C---:B------:R-:W-:Y:S02]  /*0700*/  IADD3 R152, R232.reuse, 0x40, -R242 ;  /* 0x00000040e8987810 */ /* 0x040fe40007ffe8f2 */
[----:B------:R-:W-:Y:S02]  /*0710*/  @P1 SHF.R.U32.HI R0, RZ, c[0x0][0x2cc], R2 ;  /* 0x0000b300ff001a19 */ /* 0x000fe40000011602 */
[----:B------:R-:W-:-:S03]  /*0720*/  IADD3 R2, R232, 0x3f, RZ ;  /* 0x0000003fe8027810 */ /* 0x000fc60007ffe0ff */
[----:B------:R-:W-:Y:S01]  /*0730*/  IMAD.IADD R0, R152, 0x1, R0 ;  /* 0x0000000198007824 */ /* 0x000fe200078e0200 */
[----:B------:R-:W-:-:S04]  /*0740*/  SHF.R.S32.HI R3, RZ, 0x1f, R2 ;  /* 0x0000001fff037819 */ /* 0x000fc80000011402 */
[----:B------:R-:W-:Y:S02]  /*0750*/  SHF.R.S32.HI R4, RZ, 0x1f, R0 ;  /* 0x0000001fff047819 */ /* 0x000fe40000011400 */
[----:B------:R-:W-:Y:S02]  /*0760*/  LEA.HI R2, R3, R2, RZ, 0x6 ;  /* 0x0000000203027211 */ /* 0x000fe400078f30ff */
[----:B------:R-:W-:Y:S02]  /*0770*/  LEA.HI R0, R4, R0, RZ, 0x6 ;  /* 0x0000000004007211 */ /* 0x000fe400078f30ff */
[----:B------:R-:W-:Y:S02]  /*0780*/  SHF.R.S32.HI R151, RZ, 0x6, R2 ;  /* 0x00000006ff977819 */ /* 0x000fe40000011402 */
[----:B------:R-:W-:-:S04]  /*0790*/  SHF.R.S32.HI R0, RZ, 0x6, R0 ;  /* 0x00000006ff007819 */ /* 0x000fc80000011400 */
[----:B------:R-:W-:Y:S01]  /*07a0*/  IMNMX R2, R151, R0, PT ;  /* 0x0000000097027217 */ /* 0x000fe20003800200 */
[----:B------:R-:W-:-:S04]  /*07b0*/  IMAD.MOV R0, RZ, RZ, -R5 ;  /* 0x000000ffff007224 */ /* 0x000fc800078e0a05 */
[----:B------:R-:W-:Y:S01]  /*07c0*/  IMAD R3, R2, 0x40, -R5 ;  /* 0x0000004002037824 */ /* 0x000fe200078e0a05 */
[----:B------:R-:W-:-:S04]  /*07d0*/  IMNMX R2, RZ, R0, !PT ;  /* 0x00000000ff027217 */ /* 0x000fc80007800200 */
[----:B------:R-:W-:Y:S02]  /*07e0*/  IMNMX R0, R3, R94, PT ;  /* 0x0000005e03007217 */ /* 0x000fe40003800200 */
[----:B------:R-:W-:Y:S02]  /*07f0*/  SHF.R.U32.HI R138, RZ, 0x6, R2 ;  /* 0x00000006ff8a7819 */ /* 0x000fe40000011602 */
[----:B------:R-:W-:-:S03]  /*0800*/  ISETP.GT.AND P0, PT, R0, R2, PT ;  /* 0x000000020000720c */ /* 0x000fc60003f04270 */
[----:B------:R-:W-:-:S10]  /*0810*/  IMAD.MOV.U32 R5, RZ, RZ, R138 ;  /* 0x000000ffff057224 */ /* 0x000fd400078e008a */
[----:B------:R-:W-:-:S04]  /*0820*/  @P0 IADD3 R0, R0, 0x3f, RZ ;  /* 0x0000003f00000810 */ /* 0x000fc80007ffe0ff */
[----:B------:R-:W-:-:S04]  /*0830*/  @P0 SHF.R.S32.HI R2, RZ, 0x1f, R0 ;  /* 0x0000001fff020819 */ /* 0x000fc80000011400 */
[----:B------:R-:W-:-:S04]  /*0840*/  @P0 LEA.HI R0, R2, R0, RZ, 0x6 ;  /* 0x0000000002000211 */ /* 0x000fc800078f30ff */
[----:B------:R-:W-:-:S04]  /*0850*/  @P0 SHF.R.S32.HI R5, RZ, 0x6, R0 ;  /* 0x00000006ff050819 */ /* 0x000fc80000011400 */
[----:B------:R-:W-:-:S13]  /*0860*/  ISETP.GT.AND P0, PT, R5, R138, PT ;  /* 0x0000008a0500720c */ /* 0x000fda0003f04270 */
[----:B------:R-:W-:Y:S05]  /*0870*/  @!P0 BRA `(.L_x_537) ;  /* 0x0000522000008947 */ /* 0x000fea0003800000 */
[----:B------:R-:W-:Y:S01]  /*0880*/  SHF.R.S32.HI R44, RZ, 0x1f, R162 ;  /* 0x0000001fff2c7819 */ /* 0x000fe200000114a2 */
[----:B------:R-:W-:Y:S01]  /*0890*/  IMAD R6, R164, c[0x0][0x240], RZ ;  /* 0x00009000a4067a24 */ /* 0x000fe200078e02ff */
[----:B------:R-:W-:Y:S01]  /*08a0*/  IADD3 R77, R5, -0x1, RZ ;  /* 0xffffffff054d7810 */ /* 0x000fe20007ffe0ff */
[----:B------:R-:W-:Y:S01]  /*08b0*/  IMAD.MOV.U32 R15, RZ, RZ, c[0x0][0x238] ;  /* 0x00008e00ff0f7624 */ /* 0x000fe200078e00ff */
[----:B------:R-:W-:Y:S01]  /*08c0*/  LEA.HI R2, R44, R162, RZ, 0x3 ;  /* 0x000000a22c027211 */ /* 0x000fe200078f18ff */
[----:B------:R-:W-:Y:S01]  /*08d0*/  IMAD.MOV.U32 R150, RZ, RZ, 0x6 ;  /* 0x00000006ff967424 */ /* 0x000fe200078e00ff */
[----:B------:R-:W-:Y:S01]  /*08e0*/  SEL R96, R243, RZ, !P3 ;  /* 0x000000fff3607207 */ /* 0x000fe20005800000 */
[C---:B------:R-:W-:Y:S01]  /*08f0*/  IMAD.SHL.U32 R158, R15.reuse, 0x40, RZ ;  /* 0x000000400f9e7824 */ /* 0x040fe200078e00ff */
[----:B------:R-:W-:Y:S01]  /*0900*/  LOP3.LUT R0, R2, 0x1ffffff8, RZ, 0xc0, !PT ;  /* 0x1ffffff802007812 */ /* 0x000fe200078ec0ff */
[----:B------:R-:W-:Y:S01]  /*0910*/  IMAD.MOV.U32 R153, RZ, RZ, 0x5 ;  /* 0x00000005ff997424 */ /* 0x000fe200078e00ff */
[----:B------:R-:W-:Y:S01]  /*0920*/  SHF.R.S32.HI R4, RZ, 0x3, R2 ;  /* 0x00000003ff047819 */ /* 0x000fe20000011402 */
[----:B------:R-:W-:Y:S01]  /*0930*/  IMAD.SHL.U32 R159, R15, 0x20, RZ ;  /* 0x000000200f9f7824 */ /* 0x000fe200078e00ff */
[----:B------:R-:W-:Y:S01]  /*0940*/  SHF.R.S32.HI R2, RZ, 0x1f, R13 ;  /* 0x0000001fff027819 */ /* 0x000fe2000001140d */
[----:B------:R-:W-:Y:S01]  /*0950*/  IMAD.IADD R0, R162, 0x1, -R0 ;  /* 0x00000001a2007824 */ /* 0x000fe200078e0a00 */
[----:B------:R-:W-:Y:S01]  /*0960*/  IADD3 R137, P0, R4, R13, RZ ;  /* 0x0000000d04897210 */ /* 0x000fe20007f1e0ff */
[----:B------:R-:W-:Y:S01]  /*0970*/  IMAD.IADD R135, R94, 0x1, -R4 ;  /* 0x000000015e877824 */ /* 0x000fe200078e0a04 */
[----:B------:R-:W-:Y:S01]  /*0980*/  SHF.R.S32.HI R13, RZ, 0x1f, R243 ;  /* 0x0000001fff0d7819 */ /* 0x000fe200000114f3 */
[----:B------:R-:W-:Y:S01]  /*0990*/  IMAD.SHL.U32 R8, R0, 0x8, RZ ;  /* 0x0000000800087824 */ /* 0x000fe200078e00ff */
[C---:B------:R-:W-:Y:S01]  /*09a0*/  LEA.HI.X.SX32 R143, R4.reuse, R2, 0x1, P0 ;  /* 0x00000002048f7211 */ /* 0x040fe200000f0eff */
[----:B------:R-:W-:Y:S01]  /*09b0*/  IMAD R10, R77, -0x40, R135 ;  /* 0xffffffc04d0a7824 */ /* 0x000fe200078e0287 */
[----:B------:R-:W-:Y:S01]  /*09c0*/  SEL R22, R13, RZ, !P3 ;  /* 0x000000ff0d167207 */ /* 0x000fe20005800000 */
[----:B------:R-:W-:Y:S01]  /*09d0*/  IMAD.SHL.U32 R5, R4, 0x40, RZ ;  /* 0x0000004004057824 */ /* 0x000fe200078e00ff */
[----:B------:R-:W-:Y:S01]  /*09e0*/  SHF.R.S32.HI R9, RZ, 0x1f, R8 ;  /* 0x0000001fff097819 */ /* 0x000fe20000011408 */
[----:B------:R-:W-:Y:S01]  /*09f0*/  IMAD R0, R143, c[0x0][0x238], RZ ;  /* 0x00008e008f007a24 */ /* 0x000fe200078e02ff */
[----:B------:R-:W-:-:S02]  /*0a00*/  SHF.L.U64.HI R154, R15, R150, c[0x0][0x23c] ;  /* 0x00008f000f9a7619 */ /* 0x000fc40000010296 */
[----:B------:R-:W-:Y:S01]  /*0a10*/  ISETP.GE.AND P1, PT, R10, 0x1, PT ;  /* 0x000000010a00780c */ /* 0x000fe20003f26270 */
[C---:B------:R-:W-:Y:S01]  /*0a20*/  IMAD R0, R137.reuse, c[0x0][0x23c], R0 ;  /* 0x00008f0089007a24 */ /* 0x040fe200078e0200 */
[----:B------:R-:W-:Y:S01]  /*0a30*/  LEA.HI R12, R44, R162, RZ, 0x6 ;  /* 0x000000a22c0c7211 */ /* 0x000fe200078f30ff */
[----:B------:R-:W-:Y:S01]  /*0a40*/  IMAD.WIDE.U32 R2, R137, c[0x0][0x238], R8 ;  /* 0x00008e0089027a25 */ /* 0x000fe200078e0008 */
[----:B------:R-:W-:Y:S02]  /*0a50*/  ISETP.GE.AND P5, PT, R8, c[0x0][0x1d4], PT ;  /* 0x0000750008007a0c */ /* 0x000fe40003fa6270 */
[----:B------:R-:W-:Y:S01]  /*0a60*/  SHF.L.U64.HI R153, R15, R153, c[0x0][0x23c] ;  /* 0x00008f000f997619 */ /* 0x000fe20000010299 */
[----:B------:R-:W-:Y:S02]  /*0a70*/  IMAD.IADD R3, R3, 0x1, R0 ;  /* 0x0000000103037824 */ /* 0x000fe400078e0200 */
[C---:B------:R-:W-:Y:S01]  /*0a80*/  IMAD R0, R251.reuse, c[0x0][0x244], R6 ;  /* 0x00009100fb007a24 */ /* 0x040fe200078e0206 */
[----:B------:R-:W-:Y:S01]  /*0a90*/  SHF.R.S32.HI R6, RZ, 0x1f, R77 ;  /* 0x0000001fff067819 */ /* 0x000fe2000001144d */
[----:B------:R-:W-:-:S04]  /*0aa0*/  IMAD.WIDE.U32 R2, R251, c[0x0][0x240], R2 ;  /* 0x00009000fb027a25 */ /* 0x000fc800078e0002 */
[----:B------:R-:W-:Y:S02]  /*0ab0*/  IMAD.IADD R3, R3, 0x1, R0 ;  /* 0x0000000103037824 */ /* 0x000fe400078e0200 */
[----:B------:R-:W-:Y:S02]  /*0ac0*/  IMAD R0, R22, c[0x0][0x248], RZ ;  /* 0x0000920016007a24 */ /* 0x000fe400078e02ff */
[----:B------:R-:W-:-:S04]  /*0ad0*/  IMAD.WIDE.U32 R114, R96, c[0x0][0x248], R2 ;  /* 0x0000920060727a25 */ /* 0x000fc800078e0002 */
[----:B------:R-:W-:Y:S01]  /*0ae0*/  IMAD R4, R96, c[0x0][0x24c], R0 ;  /* 0x0000930060047a24 */ /* 0x000fe200078e0200 */
[----:B------:R-:W-:Y:S01]  /*0af0*/  LOP3.LUT R0, R5, 0x1c0, RZ, 0xc0, !PT ;  /* 0x000001c005007812 */ /* 0x000fe200078ec0ff */
[----:B------:R-:W-:Y:S02]  /*0b00*/  IMAD R2, R154, R77, RZ ;  /* 0x0000004d9a027224 */ /* 0x000fe400078e02ff */
[----:B------:R-:W-:Y:S01]  /*0b10*/  IMAD.IADD R103, R115, 0x1, R4 ;  /* 0x0000000173677824 */ /* 0x000fe200078e0204 */
[----:B------:R-:W-:Y:S01]  /*0b20*/  LOP3.LUT R3, R0, 0x38, R8, 0xf8, !PT ;  /* 0x0000003800037812 */ /* 0x000fe200078ef808 */
[----:B------:R-:W-:Y:S01]  /*0b30*/  IMAD.MOV.U32 R102, RZ, RZ, R114 ;  /* 0x000000ffff667224 */ /* 0x000fe200078e0072 */
[----:B------:R-:W-:Y:S01]  /*0b40*/  SHF.R.U32.HI R0, RZ, 0x3, R0 ;  /* 0x00000003ff007819 */ /* 0x000fe20000011600 */
[-C--:B------:R-:W-:Y:S01]  /*0b50*/  IMAD R2, R6, R158.reuse, R2 ;  /* 0x0000009e06027224 */ /* 0x080fe200078e0202 */
[----:B------:R-:W-:Y:S01]  /*0b60*/  IADD3 R6, R8, 0x80, RZ ;  /* 0x0000008008067810 */ /* 0x000fe20007ffe0ff */
[----:B------:R-:W-:Y:S01]  /*0b70*/  IMAD.WIDE.U32 R4, R77, R158, R102 ;  /* 0x0000009e4d047225 */ /* 0x000fe200078e0066 */
[----:B------:R-:W-:-:S02]  /*0b80*/  LOP3.LUT R7, R3, R0, RZ, 0x3c, !PT ;  /* 0x0000000003077212 */ /* 0x000fc400078e3cff */
[----:B------:R-:W-:Y:S01]  /*0b90*/  IADD3 R3, R8, 0x40, RZ ;  /* 0x0000004008037810 */ /* 0x000fe20007ffe0ff */
[----:B------:R-:W-:Y:S01]  /*0ba0*/  IMAD.IADD R0, R5, 0x1, R2 ;  /* 0x0000000105007824 */ /* 0x000fe200078e0202 */
[----:B------:R-:W-:Y:S01]  /*0bb0*/  @P1 LEA R2, P0, R4, c[0x0][0x220], 0x1 ;  /* 0x0000880004021a11 */ /* 0x000fe200078008ff */
[----:B------:R-:W-:Y:S01]  /*0bc0*/  IMAD.SHL.U32 R5, R12, 0x8, RZ ;  /* 0x000000080c057824 */ /* 0x000fe200078e00ff */
[----:B------:R-:W-:Y:S02]  /*0bd0*/  ISETP.GE.AND P4, PT, R3, c[0x0][0x1d4], PT ;  /* 0x0000750003007a0c */ /* 0x000fe40003f86270 */
[----:B------:R-:W-:Y:S02]  /*0be0*/  ISETP.GE.AND P3, PT, R6, c[0x0][0x1d4], PT ;  /* 0x0000750006007a0c */ /* 0x000fe40003f66270 */
[----:B------:R-:W-:Y:S02]  /*0bf0*/  @P1 LEA.HI.X R3, R4, c[0x0][0x224], R0, 0x1, P0 ;  /* 0x0000890004031a11 */ /* 0x000fe400000f0c00 */
[----:B------:R-:W-:-:S02]  /*0c00*/  ISETP.GT.AND P0, PT, R10, 0x20, PT ;  /* 0x000000200a00780c */ /* 0x000fc40003f04270 */
[----:B------:R-:W-:-:S05]  /*0c10*/  LOP3.LUT R5, R7, 0xfffffe00, R5, 0xf8, !PT ;  /* 0xfffffe0007057812 */ /* 0x000fca00078ef805 */
[----:B------:R-:W-:-:S05]  /*0c20*/  IMAD.SHL.U32 R83, R5, 0x2, RZ ;  /* 0x0000000205537824 */ /* 0x000fca00078e00ff */
[----:B------:R-:W-:Y:S01]  /*0c30*/  @!PT LDS RZ, [RZ] ;  /* 0x00000000fffff984 */ /* 0x000fe20000000800 */
[----:B------:R-:W-:Y:S01]  /*0c40*/  @!PT LDS RZ, [RZ] ;  /* 0x00000000fffff984 */ /* 0x000fe20000000800 */
[----:B------:R-:W-:Y:S01]  /*0c50*/  @!PT LDS RZ, [RZ] ;  /* 0x00000000fffff984 */ /* 0x000fe20000000800 */
[----:B------:R1:W-:Y:S04]  /*0c60*/  @P1 LDGSTS.E.BYPASS.LTC128B.128 [R83+0x6100], [R2.64], !P5 ;  /* 0x0610000002531fae */ /* 0x0003e8000e901d46 */
[----:B------:R1:W-:Y:S04]  /*0c70*/  @P1 LDGSTS.E.BYPASS.LTC128B.128 [R83+0x8100], [R2.64+0x80], !P4 ;  /* 0x0810008002531fae */ /* 0x0003e8000e101d46 */
[----:B------:R1:W-:Y:S01]  /*0c80*/  @P1 LDGSTS.E.BYPASS.LTC128B.128 [R83+0xa100], [R2.64+0x100], !P3 ;  /* 0x0a10010002531fae */ /* 0x0003e2000d901d46 */
[----:B------:R-:W-:-:S05]  /*0c90*/  @P0 IADD3 R5, P1, R159, R4, RZ ;  /* 0x000000049f050210 */ /* 0x000fca0007f3e0ff */
[----:B------:R-:W-:Y:S01]  /*0ca0*/  @P0 IMAD.X R0, R153, 0x1, R0, P1 ;  /* 0x0000000199000824 */ /* 0x000fe200008e0600 */
[----:B------:R-:W-:-:S04]  /*0cb0*/  @P0 LEA R4, P1, R5, c[0x0][0x220], 0x1 ;  /* 0x0000880005040a11 */ /* 0x000fc800078208ff */
[----:B------:R-:W-:Y:S02]  /*0cc0*/  @P0 LEA.HI.X R5, R5, c[0x0][0x224], R0, 0x1, P1 ;  /* 0x0000890005050a11 */ /* 0x000fe400008f0c00 */
[----:B------:R-:W-:Y:S01]  /*0cd0*/  ISETP.NE.U32.AND P1, PT, RZ, c[0x0][0x340], PT ;  /* 0x0000d000ff007a0c */ /* 0x000fe20003f25070 */
[----:B------:R-:W-:Y:S01]  /*0ce0*/  IMAD.IADD R18, R147, 0x1, R11 ;  /* 0x0000000193127824 */ /* 0x000fe200078e020b */
[----:B------:R-:W-:Y:S01]  /*0cf0*/  LEA.HI R21, R44, R162, RZ, 0x2 ;  /* 0x000000a22c157211 */ /* 0x000fe200078f10ff */
[----:B------:R-:W-:Y:S01]  /*0d00*/  IMAD.MOV.U32 R163, RZ, RZ, c[0x0][0x27c] ;  /* 0x00009f00ffa37624 */ /* 0x000fe200078e00ff */
[----:B------:R-:W-:Y:S01]  /*0d10*/  ISETP.NE.AND.EX P1, PT, RZ, c[0x0][0x344], PT, P1 ;  /* 0x0000d100ff007a0c */ /* 0x000fe20003f25310 */
[----:B------:R2:W-:Y:S01]  /*0d20*/  @P0 LDGSTS.E.BYPASS.LTC128B.128 [R83+0x7100], [R4.64], !P5 ;  /* 0x0710000004530fae */ /* 0x0005e2000e901d46 */
[----:B------:R-:W-:Y:S02]  /*0d30*/  SHF.R.S32.HI R32, RZ, 0x1f, R18 ;  /* 0x0000001fff207819 */ /* 0x000fe40000011412 */
[----:B------:R-:W-:Y:S01]  /*0d40*/  LOP3.LUT R24, R21, 0xfffffffc, RZ, 0xc0, !PT ;  /* 0xfffffffc15187812 */ /* 0x000fe200078ec0ff */
[----:B------:R2:W-:Y:S08]  /*0d50*/  @P0 LDGSTS.E.BYPASS.LTC128B.128 [R83+0x9100], [R4.64+0x80], !P4 ;  /* 0x0910008004530fae */ /* 0x0005f0000e101d46 */
[----:B-1----:R-:W-:Y:S01]  /*0d60*/  @P1 IMAD.WIDE R2, R243, R14, c[0x0][0x340] ;  /* 0x0000d000f3021625 */ /* 0x002fe200078e020e */
[----:B------:R2:W-:Y:S01]  /*0d70*/  @P0 LDGSTS.E.BYPASS.LTC128B.128 [R83+0xb100], [R4.64+0x100], !P3 ;  /* 0x0b10010004530fae */ /* 0x0005e2000d901d46 */
[----:B------:R-:W-:-:S03]  /*0d80*/  ISETP.GE.AND P0, PT, R163, 0x1, PT ;  /* 0x00000001a300780c */ /* 0x000fc60003f06270 */
[----:B------:R-:W0:Y:S04]  /*0d90*/  LDGDEPBAR ;  /* 0x00000000000079af */ /* 0x000e280000000000 */
[----:B------:R1:W3:Y:S01]  /*0da0*/  @P1 LDG.E R0, [R2.64] ;  /* 0x0000000602001981 */ /* 0x0002e2000c1e1900 */
[----:B------:R-:W-:Y:S01]  /*0db0*/  IMAD R6, R32, c[0x0][0x1e0], RZ ;  /* 0x0000780020067a24 */ /* 0x000fe200078e02ff */
[----:B------:R-:W-:Y:S01]  /*0dc0*/  SHF.R.S32.HI R90, RZ, 0x2, R21 ;  /* 0x00000002ff5a7819 */ /* 0x000fe20000011415 */
[----:B------:R-:W-:Y:S01]  /*0dd0*/  IMAD.IADD R24, R162, 0x1, -R24 ;  /* 0x00000001a2187824 */ /* 0x000fe200078e0a18 */
[----:B------:R-:W-:Y:S01]  /*0de0*/  ULDC.U8 UR4, c[0x0][0x298] ;  /* 0x0000a60000047ab9 */ /* 0x000fe20000000000 */
[----:B------:R-:W-:Y:S01]  /*0df0*/  IMAD R6, R18, c[0x0][0x1e4], R6 ;  /* 0x0000790012067a24 */ /* 0x000fe200078e0206 */
[----:B------:R-:W-:Y:S01]  /*0e00*/  SHF.R.S32.HI R35, RZ, 0x1f, R90 ;  /* 0x0000001fff237819 */ /* 0x000fe2000001145a */
[----:B------:R-:W-:-:S02]  /*0e10*/  IMAD.SHL.U32 R30, R24, 0x4, RZ ;  /* 0x00000004181e7824 */ /* 0x000fc400078e00ff */
[----:B------:R-:W-:Y:S02]  /*0e20*/  IMAD.SHL.U32 R24, R24, 0x8, RZ ;  /* 0x0000000818187824 */ /* 0x000fe400078e00ff */
[----:B------:R-:W-:Y:S01]  /*0e30*/  IMAD R12, R164, c[0x0][0x260], RZ ;  /* 0x00009800a40c7a24 */ /* 0x000fe200078e02ff */
[----:B------:R-:W-:Y:S01]  /*0e40*/  IADD3 R34, R30, 0x20, RZ ;  /* 0x000000201e227810 */ /* 0x000fe20007ffe0ff */
[----:B------:R-:W-:Y:S01]  /*0e50*/  IMAD.WIDE.U32 R160, R90, c[0x0][0x1e0], RZ ;  /* 0x000078005aa07a25 */ /* 0x000fe200078e00ff */
[C---:B------:R-:W-:Y:S02]  /*0e60*/  IADD3 R33, R30.reuse, 0x40, RZ ;  /* 0x000000401e217810 */ /* 0x040fe40007ffe0ff */
[----:B------:R-:W-:Y:S01]  /*0e70*/  SHF.R.S32.HI R31, RZ, 0x1f, R30 ;  /* 0x0000001fff1f7819 */ /* 0x000fe2000001141e */
[C---:B------:R-:W-:Y:S01]  /*0e80*/  IMAD.IADD R26, R30.reuse, 0x1, R34 ;  /* 0x000000011e1a7824 */ /* 0x040fe200078e0222 */
[----:B------:R-:W-:Y:S01]  /*0e90*/  SHF.R.S32.HI R25, RZ, 0x1f, R24 ;  /* 0x0000001fff197819 */ /* 0x000fe20000011418 */
[----:B------:R-:W-:Y:S01]  /*0ea0*/  IMAD.IADD R27, R30, 0x1, R33 ;  /* 0x000000011e1b7824 */ /* 0x000fe200078e0221 */
[C---:B------:R-:W-:Y:S01]  /*0eb0*/  IADD3 R93, R24.reuse, 0x60, RZ ;  /* 0x00000060185d7810 */ /* 0x040fe20007ffe0ff */
[----:B------:R-:W-:Y:S01]  /*0ec0*/  IMAD R16, R35, c[0x0][0x280], RZ ;  /* 0x0000a00023107a24 */ /* 0x000fe200078e02ff */
[----:B------:R-:W-:Y:S01]  /*0ed0*/  IADD3 R92, R24, 0x80, RZ ;  /* 0x00000080185c7810 */ /* 0x000fe20007ffe0ff */
[----:B------:R-:W-:Y:S01]  /*0ee0*/  IMAD R17, R164, c[0x0][0x210], RZ ;  /* 0x00008400a4117a24 */ /* 0x000fe200078e02ff */
[----:B------:R-:W-:Y:S01]  /*0ef0*/  IADD3 R91, R24, 0xa0, RZ ;  /* 0x000000a0185b7810 */ /* 0x000fe20007ffe0ff */
[----:B-1----:R-:W-:-:S04]  /*0f00*/  IMAD.WIDE.U32 R2, R18, c[0x0][0x1e0], RZ ;  /* 0x0000780012027a25 */ /* 0x002fc800078e00ff */
[----:B------:R-:W-:Y:S02]  /*0f10*/  IMAD.IADD R7, R3, 0x1, R6 ;  /* 0x0000000103077824 */ /* 0x000fe400078e0206 */
[----:B------:R-:W-:Y:S02]  /*0f20*/  IMAD.MOV.U32 R6, RZ, RZ, R2 ;  /* 0x000000ffff067224 */ /* 0x000fe400078e0002 */
[----:B------:R-:W-:Y:S02]  /*0f30*/  IMAD R16, R90, c[0x0][0x284], R16 ;  /* 0x0000a1005a107a24 */ /* 0x000fe400078e0210 */
[----:B--2---:R-:W-:-:S04]  /*0f40*/  IMAD.WIDE.U32 R4, R251, c[0x0][0x1e8], R6 ;  /* 0x00007a00fb047a25 */ /* 0x004fc800078e0006 */
[C---:B------:R-:W-:Y:S02]  /*0f50*/  IMAD R7, R251.reuse, c[0x0][0x264], R12 ;  /* 0x00009900fb077a24 */ /* 0x040fe400078e020c */
[C---:B------:R-:W-:Y:S02]  /*0f60*/  IMAD R17, R251.reuse, c[0x0][0x214], R17 ;  /* 0x00008500fb117a24 */ /* 0x040fe400078e0211 */
[----:B------:R-:W-:-:S04]  /*0f70*/  IMAD.WIDE.U32 R14, R251, c[0x0][0x210], R24 ;  /* 0x00008400fb0e7a25 */ /* 0x000fc800078e0018 */
[----:B------:R-:W-:Y:S02]  /*0f80*/  IMAD.IADD R15, R15, 0x1, R17 ;  /* 0x000000010f0f7824 */ /* 0x000fe400078e0211 */
        /* <DEDUP_REMOVED lines=9> */
[----:B------:R-:W-:Y:S01]  /*1020*/  BAR.SYNC.DEFER_BLOCKING 0x0 ;  /* 0x0000000000007b1d */ /* 0x000fe20000010000 */
[--C-:B---3--:R-:W-:Y:S01]  /*1030*/  @P1 IMAD.MOV.U32 R2, RZ, RZ, R0.reuse ;  /* 0x000000ffff021224 */ /* 0x108fe200078e0000 */
[----:B------:R-:W-:Y:S01]  /*1040*/  @P1 SHF.R.S32.HI R3, RZ, 0x1f, R0 ;  /* 0x0000001fff031819 */ /* 0x000fe20000011400 */
[----:B------:R-:W-:Y:S01]  /*1050*/  @!P1 IMAD.MOV.U32 R2, RZ, RZ, R243 ;  /* 0x000000ffff029224 */ /* 0x000fe200078e00f3 */
[----:B------:R-:W-:Y:S01]  /*1060*/  P2R R0, PR, RZ, 0x1 ;  /* 0x00000001ff007803 */ /* 0x000fe20000000000 */
[----:B------:R-:W-:Y:S01]  /*1070*/  @!P1 IMAD.MOV.U32 R3, RZ, RZ, R13 ;  /* 0x000000ffff039224 */ /* 0x000fe200078e000d */
[----:B------:R-:W-:Y:S01]  /*1080*/  ISETP.GE.AND P0, PT, R24, c[0x0][0x27c], PT ;  /* 0x00009f0018007a0c */ /* 0x000fe20003f06270 */
[----:B------:R-:W-:Y:S01]  /*1090*/  IMAD.WIDE.U32 R12, R90, c[0x0][0x280], R30 ;  /* 0x0000a0005a0c7a25 */ /* 0x000fe200078e001e */
[----:B------:R-:W-:-:S02]  /*10a0*/  SEL R112, R2, RZ, !P6 ;  /* 0x000000ff02707207 */ /* 0x000fc40007000000 */
[----:B------:R-:W-:Y:S01]  /*10b0*/  SEL R43, R3, RZ, !P6 ;  /* 0x000000ff032b7207 */ /* 0x000fe20007000000 */
[----:B------:R-:W-:Y:S01]  /*10c0*/  IMAD.SHL.U32 R2, R163, 0x2, RZ ;  /* 0x00000002a3027824 */ /* 0x000fe200078e00ff */
[----:B------:R-:W-:Y:S01]  /*10d0*/  SEL R11, RZ, c[0x0][0x27c], !P0 ;  /* 0x00009f00ff0b7a07 */ /* 0x000fe20004000000 */
[----:B------:R-:W-:Y:S01]  /*10e0*/  IMAD R3, R164, c[0x0][0x1e8], RZ ;  /* 0x00007a00a4037a24 */ /* 0x000fe200078e02ff */
[----:B------:R-:W-:Y:S01]  /*10f0*/  ISETP.GE.AND P1, PT, R26, c[0x0][0x27c], PT ;  /* 0x00009f001a007a0c */ /* 0x000fe20003f26270 */
[----:B------:R-:W-:Y:S01]  /*1100*/  IMAD.MOV.U32 R40, RZ, RZ, R12 ;  /* 0x000000ffff287224 */ /* 0x000fe200078e000c */
[C---:B------:R-:W-:Y:S01]  /*1110*/  IADD3 R20, -R2.reuse, c[0x0][0x1d4], RZ ;  /* 0x0000750002147a10 */ /* 0x040fe20007ffe1ff */
[----:B------:R-:W-:Y:S01]  /*1120*/  IMAD R0, R251, c[0x0][0x1ec], R3 ;  /* 0x00007b00fb007a24 */ /* 0x000fe200078e0203 */
[----:B------:R-:W-:Y:S01]  /*1130*/  ISETP.NE.AND P6, PT, RZ, UR4, PT ;  /* 0x00000004ff007c0c */ /* 0x000fe2000bfc5270 */
[----:B------:R-:W-:Y:S01]  /*1140*/  IMAD.IADD R41, R13, 0x1, R16 ;  /* 0x000000010d297824 */ /* 0x000fe200078e0210 */
[-C--:B------:R-:W-:Y:S01]  /*1150*/  SEL R10, R2, R20.reuse, !P0 ;  /* 0x00000014020a7207 */ /* 0x080fe20004000000 */
[----:B------:R-:W-:Y:S01]  /*1160*/  IMAD.IADD R5, R5, 0x1, R0 ;  /* 0x0000000105057824 */ /* 0x000fe200078e0200 */
[----:B------:R-:W-:Y:S01]  /*1170*/  ISETP.GE.AND P0, PT, R27, c[0x0][0x27c], PT ;  /* 0x00009f001b007a0c */ /* 0x000fe20003f06270 */
[----:B------:R-:W-:Y:S01]  /*1180*/  IMAD.IADD R0, R24, 0x1, R11 ;  /* 0x0000000118007824 */ /* 0x000fe200078e020b */
[----:B------:R-:W-:Y:S01]  /*1190*/  SHF.R.S32.HI R6, RZ, 0x1f, R10 ;  /* 0x0000001fff067819 */ /* 0x000fe2000001140a */
[----:B------:R-:W-:Y:S01]  /*11a0*/  IMAD.WIDE.U32 R86, R112, c[0x0][0x1f0], R4 ;  /* 0x00007c0070567a25 */ /* 0x000fe200078e0004 */
[----:B------:R-:W-:-:S02]  /*11b0*/  SEL R19, R2, R20, !P1 ;  /* 0x0000001402137207 */ /* 0x000fc40004800000 */
[----:B------:R-:W-:Y:S01]  /*11c0*/  LEA.HI R37, R6, R10, RZ, 0x4 ;  /* 0x0000000a06257211 */ /* 0x000fe200078f20ff */
[----:B------:R-:W-:Y:S01]  /*11d0*/  IMAD.WIDE.U32 R10, R90, c[0x0][0x290], R30 ;  /* 0x0000a4005a0a7a25 */ /* 0x000fe200078e001e */
[----:B------:R-:W-:Y:S02]  /*11e0*/  SHF.R.S32.HI R6, RZ, 0x1f, R0 ;  /* 0x0000001fff067819 */ /* 0x000fe40000011400 */
[----:B------:R-:W-:Y:S01]  /*11f0*/  SEL R20, R2, R20, !P0 ;  /* 0x0000001402147207 */ /* 0x000fe20004000000 */
[----:B------:R-:W-:Y:S01]  /*1200*/  IMAD.WIDE.U32 R2, R251, c[0x0][0x260], R8 ;  /* 0x00009800fb027a25 */ /* 0x000fe200078e0008 */
[CC--:B------:R-:W-:Y:S02]  /*1210*/  LEA.HI R42, R6.reuse, R0.reuse, RZ, 0x3 ;  /* 0x00000000062a7211 */ /* 0x0c0fe400078f18ff */
[----:B------:R-:W-:Y:S01]  /*1220*/  LEA.HI R36, R6, R0, RZ, 0x6 ;  /* 0x0000000006247211 */ /* 0x000fe200078f30ff */
[----:B------:R-:W-:Y:S01]  /*1230*/  IMAD R0, R35, c[0x0][0x290], RZ ;  /* 0x0000a40023007a24 */ /* 0x000fe200078e02ff */
[----:B------:R-:W-:Y:S01]  /*1240*/  SEL R4, RZ, c[0x0][0x27c], !P0 ;  /* 0x00009f00ff047a07 */ /* 0x000fe20004000000 */
[----:B------:R-:W-:Y:S01]  /*1250*/  IMAD.IADD R3, R3, 0x1, R7 ;  /* 0x0000000103037824 */ /* 0x000fe200078e0207 */
[----:B------:R-:W-:Y:S01]  /*1260*/  LOP3.LUT R117, R42, 0xfffffff8, RZ, 0xc0, !PT ;  /* 0xfffffff82a757812 */ /* 0x000fe200078ec0ff */
[----:B------:R-:W-:-:S02]  /*1270*/  IMAD R0, R90, c[0x0][0x294], R0 ;  /* 0x0000a5005a007a24 */ /* 0x000fc400078e0200 */
[----:B------:R-:W-:Y:S01]  /*1280*/  IMAD.WIDE.U32 R6, R90, c[0x0][0x290], R24 ;  /* 0x0000a4005a067a25 */ /* 0x000fe200078e0018 */
[----:B------:R-:W-:-:S03]  /*1290*/  SHF.R.S32.HI R131, RZ, 0x1f, R117 ;  /* 0x0000001fff837819 */ /* 0x000fc60000011475 */
[----:B------:R-:W-:Y:S02]  /*12a0*/  IMAD.IADD R39, R11, 0x1, R0 ;  /* 0x000000010b277824 */ /* 0x000fe400078e0200 */
[----:B------:R-:W-:Y:S01]  /*12b0*/  IMAD.IADD R23, R0, 0x1, R7 ;  /* 0x0000000100177824 */ /* 0x000fe200078e0207 */
[----:B------:R-:W-:Y:S01]  /*12c0*/  SEL R7, RZ, c[0x0][0x27c], !P1 ;  /* 0x00009f00ff077a07 */ /* 0x000fe20004800000 */
[----:B------:R-:W-:Y:S01]  /*12d0*/  IMAD R0, R22, c[0x0][0x268], RZ ;  /* 0x00009a0016007a24 */ /* 0x000fe200078e02ff */
[----:B------:R-:W-:Y:S01]  /*12e0*/  IADD3 R142, P1, R18, R90, RZ ;  /* 0x0000005a128e7210 */ /* 0x000fe20007f3e0ff */
[----:B------:R-:W-:Y:S01]  /*12f0*/  IMAD.MOV.U32 R22, RZ, RZ, R6 ;  /* 0x000000ffff167224 */ /* 0x000fe200078e0006 */
[----:B------:R-:W-:Y:S01]  /*1300*/  SHF.R.S32.HI R6, RZ, 0x1f, R21 ;  /* 0x0000001fff067819 */ /* 0x000fe20000011415 */
[C---:B------:R-:W-:Y:S01]  /*1310*/  IMAD R99, R96.reuse, c[0x0][0x26c], R0 ;  /* 0x00009b0060637a24 */ /* 0x040fe200078e0200 */
[----:B------:R-:W-:Y:S01]  /*1320*/  SHF.R.S32.HI R0, RZ, 0x1f, R19 ;  /* 0x0000001fff007819 */ /* 0x000fe20000011413 */
[----:B------:R-:W-:Y:S01]  /*1330*/  IMAD.WIDE.U32 R96, R96, c[0x0][0x268], R2 ;  /* 0x00009a0060607a25 */ /* 0x000fe200078e0002 */
[----:B------:R-:W-:-:S02]  /*1340*/  SHF.R.S32.HI R2, RZ, 0x1f, R20 ;  /* 0x0000001fff027819 */ /* 0x000fc40000011414 */
[----:B------:R-:W-:Y:S01]  /*1350*/  LEA.HI R19, R0, R19, RZ, 0x4 ;  /* 0x0000001300137211 */ /* 0x000fe200078f20ff */
[----:B------:R-:W-:Y:S01]  /*1360*/  IMAD R0, R35, c[0x0][0x1e0], RZ ;  /* 0x0000780023007a24 */ /* 0x000fe200078e02ff */
[----:B------:R-:W-:Y:S01]  /*1370*/  LEA.HI R6, R6, R90, RZ, 0x3 ;  /* 0x0000005a06067211 */ /* 0x000fe200078f18ff */
[----:B------:R-:W-:Y:S01]  /*1380*/  IMAD R3, R43, c[0x0][0x1f0], RZ ;  /* 0x00007c002b037a24 */ /* 0x000fe200078e02ff */
[----:B------:R-:W-:Y:S01]  /*1390*/  LEA.HI R20, R2, R20, RZ, 0x4 ;  /* 0x0000001402147211 */ /* 0x000fe200078f20ff */
[----:B------:R-:W-:Y:S02]  /*13a0*/  IMAD R0, R90, c[0x0][0x1e4], R0 ;  /* 0x000079005a007a24 */ /* 0x000fe400078e0200 */
[----:B------:R-:W-:Y:S01]  /*13b0*/  IMAD R2, R112, c[0x0][0x1f4], R3 ;  /* 0x00007d0070027a24 */ /* 0x000fe200078e0203 */
[----:B------:R-:W-:Y:S01]  /*13c0*/  LOP3.LUT R3, R6, 0xfffffff8, RZ, 0xc0, !PT ;  /* 0xfffffff806037812 */ /* 0x000fe200078ec0ff */
[----:B------:R-:W-:Y:S02]  /*13d0*/  IMAD.IADD R136, R161, 0x1, R0 ;  /* 0x00000001a1887824 */ /* 0x000fe400078e0200 */
[----:B------:R-:W-:-:S02]  /*13e0*/  IMAD.IADD R0, R7, 0x1, R26 ;  /* 0x0000000107007824 */ /* 0x000fc400078e021a */
[----:B------:R-:W-:Y:S01]  /*13f0*/  IMAD.X R141, R32, 0x1, R35, P1 ;  /* 0x00000001208d7824 */ /* 0x000fe200008e0623 */
[----:B------:R-:W-:Y:S01]  /*1400*/  IADD3 R140, P1, P0, R86, R160, R24 ;  /* 0x000000a0568c7210 */ /* 0x000fe2000783e018 */
[----:B------:R-:W-:Y:S01]  /*1410*/  IMAD.IADD R88, R87, 0x1, R2 ;  /* 0x0000000157587824 */ /* 0x000fe200078e0202 */
[----:B------:R-:W-:Y:S01]  /*1420*/  IADD3 R35, R30, 0x50, RZ ;  /* 0x000000501e237810 */ /* 0x000fe20007ffe0ff */
[----:B------:R-:W-:Y:S02]  /*1430*/  IMAD.IADD R3, R90, 0x1, -R3 ;  /* 0x000000015a037824 */ /* 0x000fe400078e0a03 */
[----:B------:R-:W-:Y:S01]  /*1440*/  IMAD.IADD R2, R4, 0x1, R27 ;  /* 0x0000000104027824 */ /* 0x000fe200078e021b */
[----:B------:R-:W-:Y:S01]  /*1450*/  SHF.R.S32.HI R4, RZ, 0x1f, R0 ;  /* 0x0000001fff047819 */ /* 0x000fe20000011400 */
[C---:B------:R-:W-:Y:S01]  /*1460*/  IMAD.SHL.U32 R5, R3.reuse, 0x40, RZ ;  /* 0x0000004003057824 */ /* 0x040fe200078e00ff */
[--C-:B------:R-:W-:Y:S01]  /*1470*/  IADD3.X R139, R88, R136, R25.reuse, P1, P0 ;  /* 0x00000088588b7210 */ /* 0x100fe20000fe0419 */
[----:B------:R-:W-:Y:S01]  /*1480*/  IMAD.WIDE.U32 R8, R90, c[0x0][0x280], R24 ;  /* 0x0000a0005a087a25 */ /* 0x000fe200078e0018 */
[----:B------:R-:W-:-:S02]  /*1490*/  LOP3.LUT P0, RZ, R3, 0x4, RZ, 0xc0, !PT ;  /* 0x0000000403ff7812 */ /* 0x000fc4000780c0ff */
[-C--:B------:R-:W-:Y:S01]  /*14a0*/  LEA.HI R12, R4, R0.reuse, RZ, 0x3 ;  /* 0x00000000040c7211 */ /* 0x080fe200078f18ff */
[----:B------:R-:W-:Y:S01]  /*14b0*/  IMAD.IADD R29, R16, 0x1, R9 ;  /* 0x00000001101d7824 */ /* 0x000fe200078e0209 */
[----:B------:R-:W-:Y:S01]  /*14c0*/  LEA.HI R6, R4, R0, RZ, 0x6 ;  /* 0x0000000004067211 */ /* 0x000fe200078f30ff */
[----:B------:R-:W-:Y:S01]  /*14d0*/  IMAD.MOV.U32 R28, RZ, RZ, R8 ;  /* 0x000000ffff1c7224 */ /* 0x000fe200078e0008 */
[----:B------:R-:W-:Y:S01]  /*14e0*/  SHF.R.S32.HI R3, RZ, 0x1f, R2 ;  /* 0x0000001fff037819 */ /* 0x000fe20000011402 */
[----:B------:R-:W-:Y:S01]  /*14f0*/  IMAD.MOV.U32 R38, RZ, RZ, R10 ;  /* 0x000000ffff267224 */ /* 0x000fe200078e000a */
[----:B------:R-:W-:Y:S01]  /*1500*/  LEA.HI R4, R44, R162, RZ, 0x5 ;  /* 0x000000a22c047211 */ /* 0x000fe200078f28ff */
[C---:B-----5:R-:W-:Y:S01]  /*1510*/  IMAD.WIDE.U32 R110, R144.reuse, c[0x0][0x280], R40 ;  /* 0x0000a000906e7a25 */ /* 0x060fe200078e0028 */
[----:B------:R-:W-:Y:S02]  /*1520*/  LOP3.LUT R0, R5, 0x1c0, RZ, 0xc0, !PT ;  /* 0x000001c005007812 */ /* 0x000fe400078ec0ff */
[CC--:B------:R-:W-:Y:S01]  /*1530*/  LEA.HI R11, R3.reuse, R2.reuse, RZ, 0x3 ;  /* 0x00000002030b7211 */ /* 0x0c0fe200078f18ff */
[----:B------:R-:W-:Y:S01]  /*1540*/  IMAD.WIDE.U32 R108, R144, c[0x0][0x280], R28 ;  /* 0x0000a000906c7a25 */ /* 0x000fe200078e001c */
[----:B------:R-:W-:-:S02]  /*1550*/  LEA.HI R7, R3, R2, RZ, 0x6 ;  /* 0x0000000203077211 */ /* 0x000fc400078f30ff */
[----:B------:R-:W-:Y:S01]  /*1560*/  SHF.R.U32.HI R2, RZ, 0x3, R0 ;  /* 0x00000003ff027819 */ /* 0x000fe20000011600 */
[----:B------:R-:W-:Y:S01]  /*1570*/  IMAD.SHL.U32 R3, R4, 0x10, RZ ;  /* 0x0000001004037824 */ /* 0x000fe200078e00ff */
[----:B------:R-:W-:Y:S01]  /*1580*/  LOP3.LUT R5, R0, 0x38, R42, 0xf8, !PT ;  /* 0x0000003800057812 */ /* 0x000fe200078ef82a */
[----:B------:R-:W-:Y:S01]  /*1590*/  IMAD.SHL.U32 R4, R36, 0x40, RZ ;  /* 0x0000004024047824 */ /* 0x000fe200078e00ff */
[----:B------:R-:W-:Y:S01]  /*15a0*/  SHF.R.S32.HI R10, RZ, 0x4, R37 ;  /* 0x00000004ff0a7819 */ /* 0x000fe20000011425 */
[----:B------:R-:W-:Y:S01]  /*15b0*/  IMAD.WIDE.U32 R106, R144, c[0x0][0x290], R38 ;  /* 0x0000a400906a7a25 */ /* 0x000fe200078e0026 */
[----:B------:R-:W-:Y:S02]  /*15c0*/  LOP3.LUT R9, R5, R2, RZ, 0x3c, !PT ;  /* 0x0000000205097212 */ /* 0x000fe400078e3cff */
[----:B------:R-:W-:Y:S01]  /*15d0*/  LOP3.LUT R13, R4, 0x7ffff000, RZ, 0xc0, !PT ;  /* 0x7ffff000040d7812 */ /* 0x000fe200078ec0ff */
[----:B------:R-:W-:Y:S01]  /*15e0*/  IMAD.SHL.U32 R5, R6, 0x40, RZ ;  /* 0x0000004006057824 */ /* 0x000fe200078e00ff */
[C---:B------:R-:W-:Y:S01]  /*15f0*/  LOP3.LUT R6, R0.reuse, 0x38, R12, 0xf8, !PT ;  /* 0x0000003800067812 */ /* 0x040fe200078ef80c */
[----:B------:R-:W-:Y:S01]  /*1600*/  IMAD.SHL.U32 R4, R7, 0x40, RZ ;  /* 0x0000004007047824 */ /* 0x000fe200078e00ff */
[----:B------:R-:W-:Y:S01]  /*1610*/  LOP3.LUT R7, R0, 0x38, R11, 0xf8, !PT ;  /* 0x0000003800077812 */ /* 0x000fe200078ef80b */
[----:B------:R-:W-:Y:S01]  /*1620*/  IMAD.WIDE.U32 R104, R144, c[0x0][0x290], R22 ;  /* 0x0000a40090687a25 */ /* 0x000fe200078e0016 */
[----:B------:R-:W-:-:S02]  /*1630*/  LOP3.LUT R8, R5, 0x7ffff000, RZ, 0xc0, !PT ;  /* 0x7ffff00005087812 */ /* 0x000fc400078ec0ff */
[----:B------:R-:W-:Y:S01]  /*1640*/  LOP3.LUT R5, R4, 0x7ffff000, RZ, 0xc0, !PT ;  /* 0x7ffff00004057812 */ /* 0x000fe200078ec0ff */
[----:B------:R-:W-:Y:S01]  /*1650*/  IMAD.IADD R99, R97, 0x1, R99 ;  /* 0x0000000161637824 */ /* 0x000fe200078e0263 */
[----:B------:R-:W-:Y:S02]  /*1660*/  LOP3.LUT R3, R3, 0xfffffe00, RZ, 0xc0, !PT ;  /* 0xfffffe0003037812 */ /* 0x000fe400078ec0ff */
[-C--:B------:R-:W-:Y:S02]  /*1670*/  LOP3.LUT R6, R6, R2.reuse, RZ, 0x3c, !PT ;  /* 0x0000000206067212 */ /* 0x080fe400078e3cff */
[----:B------:R-:W-:Y:S02]  /*1680*/  LOP3.LUT R4, R7, R2, RZ, 0x3c, !PT ;  /* 0x0000000207047212 */ /* 0x000fe400078e3cff */
[--C-:B------:R-:W-:Y:S02]  /*1690*/  IADD3 R127, R6, R8, R3.reuse ;  /* 0x00000008067f7210 */ /* 0x100fe40007ffe003 */
[----:B------:R-:W-:-:S02]  /*16a0*/  IADD3 R126, R4, R5, R3 ;  /* 0x00000005047e7210 */ /* 0x000fc40007ffe003 */
[----:B------:R-:W-:Y:S01]  /*16b0*/  LEA.HI.SX32 R6, R42, R10, 0x1d ;  /* 0x0000000a2a067211 */ /* 0x000fe200078feaff */
[----:B------:R-:W-:Y:S01]  /*16c0*/  IMAD.SHL.U32 R127, R127, 0x2, RZ ;  /* 0x000000027f7f7824 */ /* 0x000fe200078e00ff */
[----:B------:R-:W-:Y:S01]  /*16d0*/  SHF.R.S32.HI R5, RZ, 0x4, R19 ;  /* 0x00000004ff057819 */ /* 0x000fe20000011413 */
[----:B------:R-:W-:Y:S01]  /*16e0*/  IMAD.SHL.U32 R126, R126, 0x2, RZ ;  /* 0x000000027e7e7824 */ /* 0x000fe200078e00ff */
[----:B------:R-:W-:Y:S01]  /*16f0*/  SHF.R.S32.HI R4, RZ, 0x4, R20 ;  /* 0x00000004ff047819 */ /* 0x000fe20000011414 */
[----:B------:R-:W-:Y:S01]  /*1700*/  IMAD.SHL.U32 R98, R6, 0x8, RZ ;  /* 0x0000000806627824 */ /* 0x000fe200078e00ff */
[----:B------:R-:W-:Y:S02]  /*1710*/  IADD3 R13, R9, R13, R3 ;  /* 0x0000000d090d7210 */ /* 0x000fe40007ffe003 */
[----:B------:R-:W-:Y:S02]  /*1720*/  SHF.R.S32.HI R9, RZ, 0x1f, R6 ;  /* 0x0000001fff097819 */ /* 0x000fe40000011406 */
[----:B------:R-:W-:Y:S01]  /*1730*/  LEA.HI.SX32 R5, R12, R5, 0x1d ;  /* 0x000000050c057211 */ /* 0x000fe200078feaff */
[----:B------:R-:W-:Y:S01]  /*1740*/  IMAD.SHL.U32 R128, R13, 0x2, RZ ;  /* 0x000000020d807824 */ /* 0x000fe200078e00ff */
[----:B------:R-:W-:-:S02]  /*1750*/  LEA.HI.SX32 R4, R11, R4, 0x1d ;  /* 0x000000040b047211 */ /* 0x000fc400078feaff */
[----:B------:R-:W-:Y:S01]  /*1760*/  LEA.HI R9, R9, R6, RZ, 0x3 ;  /* 0x0000000609097211 */ /* 0x000fe200078f18ff */
[----:B------:R-:W-:Y:S01]  /*1770*/  IMAD.SHL.U32 R95, R5, 0x8, RZ ;  /* 0x00000008055f7824 */ /* 0x000fe200078e00ff */
[----:B------:R-:W-:Y:S01]  /*1780*/  SHF.R.S32.HI R7, RZ, 0x1f, R5 ;  /* 0x0000001fff077819 */ /* 0x000fe20000011405 */
[----:B------:R-:W-:Y:S01]  /*1790*/  IMAD.SHL.U32 R100, R4, 0x8, RZ ;  /* 0x0000000804647824 */ /* 0x000fe200078e00ff */
[----:B------:R-:W-:Y:S02]  /*17a0*/  SHF.R.S32.HI R6, RZ, 0x1f, R4 ;  /* 0x0000001fff067819 */ /* 0x000fe40000011404 */
[----:B------:R-:W-:Y:S02]  /*17b0*/  LEA.HI R7, R7, R5, RZ, 0x3 ;  /* 0x0000000507077211 */ /* 0x000fe400078f18ff */
[----:B------:R-:W-:Y:S02]  /*17c0*/  LEA.HI R6, R6, R4, RZ, 0x3 ;  /* 0x0000000406067211 */ /* 0x000fe400078f18ff */
[C---:B------:R-:W-:Y:S01]  /*17d0*/  LOP3.LUT R8, R0.reuse, 0x18, R24, 0xf8, !PT ;  /* 0x0000001800087812 */ /* 0x040fe200078ef818 */
[----:B------:R-:W-:Y:S01]  /*17e0*/  IMAD.SHL.U32 R5, R7, 0x200, RZ ;  /* 0x0000020007057824 */ /* 0x000fe200078e00ff */
[----:B------:R-:W-:-:S02]  /*17f0*/  LOP3.LUT R4, R0, 0x38, R95, 0xf8, !PT ;  /* 0x0000003800047812 */ /* 0x000fc400078ef85f */
[----:B------:R-:W-:Y:S01]  /*1800*/  LOP3.LUT R84, R3, R8, R2, 0xf6, !PT ;  /* 0x0000000803547212 */ /* 0x000fe200078ef602 */
[----:B------:R-:W-:Y:S01]  /*1810*/  IMAD.SHL.U32 R8, R9, 0x200, RZ ;  /* 0x0000020009087824 */ /* 0x000fe200078e00ff */
[-C--:B------:R-:W-:Y:S01]  /*1820*/  LOP3.LUT R7, R4, R2.reuse, RZ, 0x3c, !PT ;  /* 0x0000000204077212 */ /* 0x080fe200078e3cff */
[----:B------:R-:W-:Y:S01]  /*1830*/  IMAD.SHL.U32 R4, R6, 0x200, RZ ;  /* 0x0000020006047824 */ /* 0x000fe200078e00ff */
[C---:B------:R-:W-:Y:S02]  /*1840*/  LOP3.LUT R10, R0.reuse, 0x38, R98, 0xf8, !PT ;  /* 0x00000038000a7812 */ /* 0x040fe400078ef862 */
[----:B------:R-:W-:Y:S02]  /*1850*/  LOP3.LUT R0, R0, 0x38, R100, 0xf8, !PT ;  /* 0x0000003800007812 */ /* 0x000fe400078ef864 */
[-C--:B------:R-:W-:Y:S02]  /*1860*/  LOP3.LUT R10, R10, R2.reuse, RZ, 0x3c, !PT ;  /* 0x000000020a0a7212 */ /* 0x080fe400078e3cff */
[----:B------:R-:W-:Y:S01]  /*1870*/  LOP3.LUT R2, R0, R2, RZ, 0x3c, !PT ;  /* 0x0000000200027212 */ /* 0x000fe200078e3cff */
[----:B------:R-:W-:Y:S01]  /*1880*/  IMAD R0, R43, c[0x0][0x218], RZ ;  /* 0x000086002b007a24 */ /* 0x000fe200078e02ff */
[----:B------:R-:W-:-:S02]  /*1890*/  LOP3.LUT R6, R8, 0x7ffff000, RZ, 0xc0, !PT ;  /* 0x7ffff00008067812 */ /* 0x000fc400078ec0ff */
[----:B------:R-:W-:Y:S02]  /*18a0*/  LOP3.LUT R5, R5, 0x7ffff000, RZ, 0xc0, !PT ;  /* 0x7ffff00005057812 */ /* 0x000fe400078ec0ff */
[----:B------:R-:W-:Y:S02]  /*18b0*/  LOP3.LUT R4, R4, 0x7ffff000, RZ, 0xc0, !PT ;  /* 0x7ffff00004047812 */ /* 0x000fe400078ec0ff */
[--C-:B------:R-:W-:Y:S02]  /*18c0*/  IADD3 R6, R10, R6, R3.reuse ;  /* 0x000000060a067210 */ /* 0x100fe40007ffe003 */
[--C-:B------:R-:W-:Y:S02]  /*18d0*/  IADD3 R5, R7, R5, R3.reuse ;  /* 0x0000000507057210 */ /* 0x100fe40007ffe003 */
[----:B------:R-:W-:Y:S01]  /*18e0*/  IADD3 R4, R2, R4, R3 ;  /* 0x0000000402047210 */ /* 0x000fe20007ffe003 */
[C---:B------:R-:W-:Y:S01]  /*18f0*/  IMAD R3, R112.reuse, c[0x0][0x21c], R0 ;  /* 0x0000870070037a24 */ /* 0x040fe200078e0200 */
[----:B------:R-:W-:Y:S01]  /*1900*/  SHF.R.S32.HI R0, RZ, 0x1f, R144 ;  /* 0x0000001fff007819 */ /* 0x000fe20000011490 */
[----:B------:R-:W-:Y:S01]  /*1910*/  IMAD.WIDE.U32 R112, R112, c[0x0][0x218], R14 ;  /* 0x0000860070707a25 */ /* 0x000fe200078e000e */
[----:B------:R-:W-:-:S02]  /*1920*/  LEA R84, R84, 0x100, 0x1 ;  /* 0x0000010054547811 */ /* 0x000fc400078e08ff */
[----:B------:R-:W-:Y:S01]  /*1930*/  LOP3.LUT R116, R12, 0xfffffff8, RZ, 0xc0, !PT ;  /* 0xfffffff80c747812 */ /* 0x000fe200078ec0ff */
[C---:B------:R-:W-:Y:S01]  /*1940*/  IMAD R2, R0.reuse, c[0x0][0x280], RZ ;  /* 0x0000a00000027a24 */ /* 0x040fe200078e02ff */
[----:B------:R-:W-:Y:S01]  /*1950*/  LOP3.LUT R101, R11, 0xfffffff8, RZ, 0xc0, !PT ;  /* 0xfffffff80b657812 */ /* 0x000fe200078ec0ff */
[----:B------:R-:W-:Y:S01]  /*1960*/  IMAD R0, R0, c[0x0][0x290], RZ ;  /* 0x0000a40000007a24 */ /* 0x000fe200078e02ff */
[----:B------:R-:W-:Y:S01]  /*1970*/  IADD3 R85, R84, 0x40, RZ ;  /* 0x0000004054557810 */ /* 0x000fe20007ffe0ff */
[----:B------:R-:W-:Y:S01]  /*1980*/  IMAD R2, R144, c[0x0][0x284], R2 ;  /* 0x0000a10090027a24 */ /* 0x000fe200078e0202 */
[----:B------:R-:W-:Y:S01]  /*1990*/  IADD3 R37, R30, 0x10, RZ ;  /* 0x000000101e257810 */ /* 0x000fe20007ffe0ff */
[----:B------:R-:W-:Y:S01]  /*19a0*/  IMAD R0, R144, c[0x0][0x294], R0 ;  /* 0x0000a50090007a24 */ /* 0x000fe200078e0200 */
[----:B------:R-:W-:Y:S01]  /*19b0*/  IADD3 R36, R30, 0x30, RZ ;  /* 0x000000301e247810 */ /* 0x000fe20007ffe0ff */
[----:B------:R-:W-:Y:S01]  /*19c0*/  IMAD.IADD R134, R111, 0x1, R2 ;  /* 0x000000016f867824 */ /* 0x000fe200078e0202 */
[----:B------:R-:W-:Y:S01]  /*19d0*/  @P0 IADD3 R85, R84, -0x40, RZ ;  /* 0xffffffc054550810 */ /* 0x000fe20007ffe0ff */
[----:B------:R-:W-:Y:S01]  /*19e0*/  IMAD.IADD R132, R2, 0x1, R109 ;  /* 0x0000000102847824 */ /* 0x000fe200078e026d */
[----:B------:R-:W-:Y:S01]  /*19f0*/  SHF.R.S32.HI R123, RZ, 0x1f, R98 ;  /* 0x0000001fff7b7819 */ /* 0x000fe20000011462 */
[----:B------:R-:W-:Y:S01]  /*1a00*/  IMAD.IADD R133, R107, 0x1, R0 ;  /* 0x000000016b857824 */ /* 0x000fe200078e0200 */
[----:B------:R-:W-:Y:S01]  /*1a10*/  SHF.R.S32.HI R125, RZ, 0x1f, R116 ;  /* 0x0000001fff7d7819 */ /* 0x000fe20000011474 */
[----:B------:R-:W-:Y:S01]  /*1a20*/  IMAD.IADD R130, R0, 0x1, R105 ;  /* 0x0000000100827824 */ /* 0x000fe200078e0269 */
[----:B------:R-:W-:Y:S01]  /*1a30*/  SHF.R.S32.HI R124, RZ, 0x1f, R101 ;  /* 0x0000001fff7c7819 */ /* 0x000fe20000011465 */
[----:B------:R-:W-:Y:S01]  /*1a40*/  IMAD.IADD R129, R113, 0x1, R3 ;  /* 0x0000000171817824 */ /* 0x000fe200078e0203 */
[----:B------:R-:W-:Y:S01]  /*1a50*/  SHF.R.S32.HI R122, RZ, 0x1f, R95 ;  /* 0x0000001fff7a7819 */ /* 0x000fe2000001145f */
[----:B------:R-:W-:Y:S01]  /*1a60*/  IMAD.SHL.U32 R120, R6, 0x2, RZ ;  /* 0x0000000206787824 */ /* 0x000fe200078e00ff */
[----:B------:R-:W-:Y:S01]  /*1a70*/  SHF.R.S32.HI R121, RZ, 0x1f, R100 ;  /* 0x0000001fff797819 */ /* 0x000fe20000011464 */
[----:B------:R-:W-:-:S02]  /*1a80*/  IMAD.SHL.U32 R119, R5, 0x2, RZ ;  /* 0x0000000205777824 */ /* 0x000fc400078e00ff */
[----:B------:R-:W-:Y:S02]  /*1a90*/  IMAD.SHL.U32 R118, R4, 0x2, RZ ;  /* 0x0000000204767824 */ /* 0x000fe400078e00ff */
.L_x_562:
[-C--:B------:R-:W-:Y:S01]  /*1aa0*/  IMAD R0, R148, R77.reuse, RZ ;  /* 0x0000004d94007224 */ /* 0x080fe200078e02ff */
[----:B------:R-:W-:Y:S01]  /*1ab0*/  SHF.R.S32.HI R89, RZ, 0x1f, R77 ;  /* 0x0000001fff597819 */ /* 0x000fe2000001144d */
[----:B------:R-:W-:Y:S01]  /*1ac0*/  IMAD.WIDE.U32 R10, R156, R77, RZ ;  /* 0x0000004d9c0a7225 */ /* 0x000fe200078e00ff */
[----:B------:R-:W-:Y:S04]  /*1ad0*/  DEPBAR.LE SB0, 0x0 ;  /* 0x000080000000791a */ /* 0x000fe80000000000 */
[----:B------:R-:W-:Y:S01]  /*1ae0*/  BAR.SYNC.DEFER_BLOCKING 0x0 ;  /* 0x0000000000007b1d */ /* 0x000fe20000010000 */
[----:B------:R-:W-:Y:S01]  /*1af0*/  ISETP.GE.AND P1, PT, R163, 0x1, PT ;  /* 0x00000001a300780c */ /* 0x000fe20003f26270 */
[----:B-1----:R-:W-:Y:S01]  /*1b00*/  IMAD R2, R89, R156, R0 ;  /* 0x0000009c59027224 */ /* 0x002fe200078e0200 */
[----:B------:R-:W-:Y:S03]  /*1b10*/  IADD3 R0, P0, R140, R10, RZ ;  /* 0x0000000a8c007210 */ /* 0x000fe60007f1e0ff */
[----:B------:R-:W-:Y:S04]  /*1b20*/  IMAD.IADD R12, R11, 0x1, R2 ;  /* 0x000000010b0c7824 */ /* 0x000fe800078e0202 */
[----:B------:R-:W-:Y:S01]  /*1b30*/  IMAD.X R2, R12, 0x1, R139, P0 ;  /* 0x000000010c027824 */ /* 0x000fe200000e068b */
[C---:B------:R-:W-:Y:S04]  /*1b40*/  LEA R58, P0, R0.reuse, c[0x0][0x1c8], 0x1 ;  /* 0x00007200003a7a11 */ /* 0x040fe800078008ff */
[----:B------:R-:W-:Y:S01]  /*1b50*/  LEA.HI.X R59, R0, c[0x0][0x1cc], R2, 0x1, P0 ;  /* 0x00007300003b7a11 */ /* 0x000fe200000f0c02 */
[----:B------:R-:W-:Y:S01]  /*1b60*/  BSSY B1, `(.L_x_538) ;  /* 0x000038b000017945 */ /* 0x000fe20003800000 */
[----:B------:R-:W-:-:S05]  /*1b70*/  @!P1 BRA `(.L_x_539) ;  /* 0x000036c000009947 */ /* 0x000fca0003800000 */
[-C--:B------:R-:W-:Y:S02]  /*1b80*/  IMAD R2, R149, R77.reuse, RZ ;  /* 0x0000004d95027224 */ /* 0x080fe400078e02ff */
[-C--:B------:R-:W-:Y:S02]  /*1b90*/  IMAD R0, R150, R77.reuse, RZ ;  /* 0x0000004d96007224 */ /* 0x080fe400078e02ff */
[----:B------:R-:W-:Y:S02]  /*1ba0*/  IMAD R4, R77, -0x40, R94 ;  /* 0xffffffc04d047824 */ /* 0x000fe400078e025e */
[-C--:B------:R-:W-:Y:S04]  /*1bb0*/  IMAD.WIDE.U32 R8, R157, R77.reuse, RZ ;  /* 0x0000004d9d087225 */ /* 0x080fe800078e00ff */
[----:B------:R-:W-:Y:S04]  /*1bc0*/  IMAD.WIDE.U32 R14, R155, R77, RZ ;  /* 0x0000004d9b0e7225 */ /* 0x000fe800078e00ff */
[C---:B------:R-:W-:Y:S02]  /*1bd0*/  IMAD R3, R89.reuse, R157, R2 ;  /* 0x0000009d59037224 */ /* 0x040fe400078e0202 */
[----:B------:R-:W-:Y:S01]  /*1be0*/  IMAD R2, R89, R155, R0 ;  /* 0x0000009b59027224 */ /* 0x000fe200078e0200 */
[----:B------:R-:W-:Y:S02]  /*1bf0*/  IMNMX R0, R4, 0x40, PT ;  /* 0x0000004004007817 */ /* 0x000fe40003800200 */
        /* <DEDUP_REMOVED lines=34> */
[----:B------:R-:W-:Y:S02]  /*1e20*/  LEA.HI.X R9, R0, c[0x0][0x274], R3, 0x1, P0 ;  /* 0x00009d0000097a11 */ /* 0x000fe400000f0c03 */
[C---:B------:R-:W-:Y:S04]  /*1e30*/  LEA R4, P0, R2.reuse, c[0x0][0x288], 0x1 ;  /* 0x0000a20002047a11 */ /* 0x040fe800078008ff */
[----:B------:R-:W-:Y:S02]  /*1e40*/  LEA.HI.X R5, R2, c[0x0][0x28c], R5, 0x1, P0 ;  /* 0x0000a30002057a11 */ /* 0x000fe400000f0c05 */
[----:B------:R-:W-:Y:S01]  /*1e50*/  ISETP.GE.AND P0, PT, R30, c[0x0][0x27c], PT ;  /* 0x00009f001e007a0c */ /* 0x000fe20003f06270 */
[----:B------:R-:W-:Y:S11]  /*1e60*/  CS2R R2, SRZ ;  /* 0x0000000000027805 */ /* 0x000ff6000001ff00 */
[----:B------:R-:W-:Y:S01]  /*1e70*/  @!UPT UIADD3 URZ, URZ, URZ, URZ ;  /* 0x0000003f3f3ff290 */ /* 0x000fe2000fffe03f */
        /* <DEDUP_REMOVED lines=22> */
.L_x_542:
[----:B------:R-:W-:Y:S05]  /*1fe0*/  BSYNC B0 ;  /* 0x0000000000007941 */ /* 0x000fea0003800000 */
.L_x_541:
[----:B------:R-:W-:-:S05]  /*1ff0*/  @P1 BRA `(.L_x_543) ;  /* 0x0000341000001947 */ /* 0x000fca0003800000 */
[----:B-----5:R-:W-:Y:S01]  /*2000*/  MOV R0, R19 ;  /* 0x0000001300007202 */ /* 0x020fe20000000f00 */
[----:B-1----:R-:W-:Y:S01]  /*2010*/  IMAD.MOV.U32 R8, RZ, RZ, R20 ;  /* 0x000000ffff087224 */ /* 0x002fe200078e0014 */
[----:B------:R-:W-:Y:S01]  /*2020*/  ISETP.GE.AND P0, PT, R24, c[0x0][0x1d4], PT ;  /* 0x0000750018007a0c */ /* 0x000fe20003f06270 */
[----:B------:R-:W-:Y:S01]  /*2030*/  IMAD.MOV.U32 R5, RZ, RZ, R21 ;  /* 0x000000ffff057224 */ /* 0x000fe200078e0015 */
[----:B------:R-:W-:Y:S01]  /*2040*/  BSSY B0, `(.L_x_544) ;  /* 0x0000054000007945 */ /* 0x000fe20003800000 */
[----:B------:R-:W-:Y:S03]  /*2050*/  IMAD.MOV.U32 R4, RZ, RZ, R18 ;  /* 0x000000ffff047224 */ /* 0x000fe600078e0012 */
[----:B------:R-:W-:Y:S01]  /*2060*/  PRMT R29, R5, 0x5410, R8 ;  /* 0x00005410051d7816 */ /* 0x000fe20000000008 */
[----:B------:R-:W-:Y:S01]  /*2070*/  IMAD.MOV.U32 R8, RZ, RZ, R16 ;  /* 0x000000ffff087224 */ /* 0x000fe200078e0010 */
[----:B------:R-:W-:Y:S01]  /*2080*/  PRMT R28, R0, 0x5410, R4 ;  /* 0x00005410001c7816 */ /* 0x000fe20000000004 */
[----:B------:R-:W-:Y:S01]  /*2090*/  IMAD.MOV.U32 R5, RZ, RZ, R17 ;  /* 0x000000ffff057224 */ /* 0x000fe200078e0011 */
[----:B------:R-:W-:Y:S01]  /*20a0*/  MOV R4, R12 ;  /* 0x0000000c00047202 */ /* 0x000fe20000000f00 */
        /* <DEDUP_REMOVED lines=11> */
[----:B------:R-:W-:Y:S02]  /*2160*/  MOV R8, R50 ;  /* 0x0000003200087202 */ /* 0x000fe40000000f00 */
[----:B------:R-:W-:Y:S02]  /*2170*/  MOV R0, R49 ;  /* 0x0000003100007202 */ /* 0x000fe40000000f00 */
[----:B------:R-:W-:Y:S01]  /*2180*/  PRMT R56, R8, 0x5410, R5 ;  /* 0x0000541008387816 */ /* 0x000fe20000000005 */
[----:B------:R-:W-:Y:S01]  /*2190*/  IMAD.MOV.U32 R8, RZ, RZ, R46 ;  /* 0x000000ffff087224 */ /* 0x000fe200078e002e */
[----:B------:R-:W-:Y:S01]  /*21a0*/  PRMT R55, R4, 0x5410, R0 ;  /* 0x0000541004377816 */ /* 0x000fe20000000000 */
[----:B------:R-:W-:Y:S01]  /*21b0*/  IMAD.MOV.U32 R5, RZ, RZ, R47 ;  /* 0x000000ffff057224 */ /* 0x000fe200078e002f */
[----:B------:R-:W-:Y:S01]  /*21c0*/  MOV R4, R44 ;  /* 0x0000002c00047202 */ /* 0x000fe20000000f00 */
[----:B------:R-:W-:Y:S03]  /*21d0*/  IMAD.MOV.U32 R0, RZ, RZ, R45 ;  /* 0x000000ffff007224 */ /* 0x000fe600078e002d */
[----:B------:R-:W-:Y:S02]  /*21e0*/  PRMT R54, R8, 0x5410, R5 ;  /* 0x0000541008367816 */ /* 0x000fe40000000005 */
[----:B------:R-:W-:Y:S01]  /*21f0*/  PRMT R43, R4, 0x5410, R0 ;  /* 0x00005410042b7816 */ /* 0x000fe20000000000 */
[----:B------:R-:W-:-:S05]  /*2200*/  @P0 BRA `(.L_x_545) ;  /* 0x0000037000000947 */ /* 0x000fca0003800000 */
[----:B------:R-:W-:Y:S01]  /*2210*/  ISETP.GE.AND P0, PT, R30, c[0x0][0x27c], PT ;  /* 0x00009f001e007a0c */ /* 0x000fe20003f06270 */
[----:B------:R-:W1:Y:S01]  /*2220*/  LDS.128 R8, [R84+0x6000] ;  /* 0x0060000054087984 */ /* 0x000e620000000c00 */
[----:B------:R-:W-:Y:S01]  /*2230*/  MOV R4, R2 ;  /* 0x0000000200047202 */ /* 0x000fe20000000f00 */
[----:B------:R-:W-:Y:S02]  /*2240*/  IMAD.MOV.U32 R32, RZ, RZ, R38 ;  /* 0x000000ffff207224 */ /* 0x000fe400078e0026 */
[--C-:B------:R-:W-:Y:S08]  /*2250*/  IMAD.MOV.U32 R40, RZ, RZ, R39.reuse ;  /* 0x000000ffff287224 */ /* 0x100ff000078e0027 */
[----:B------:R-:W-:Y:S02]  /*2260*/  @!P0 SHF.R.U64 R38, R38, 0x10, R39 ;  /* 0x0000001026268819 */ /* 0x000fe40000001227 */
[--C-:B------:R-:W-:Y:S01]  /*2270*/  @!P0 SHF.R.U64 R5, R2, 0x10, R3.reuse ;  /* 0x0000001002058819 */ /* 0x100fe20000001203 */
[----:B------:R-:W-:Y:S01]  /*2280*/  IMAD.MOV.U32 R2, RZ, RZ, R3 ;  /* 0x000000ffff027224 */ /* 0x000fe200078e0003 */
[----:B------:R-:W-:Y:S02]  /*2290*/  @!P0 SHF.R.U32.HI R14, RZ, 0x10, R39 ;  /* 0x00000010ff0e8819 */ /* 0x000fe40000011627 */
[----:B------:R-:W-:Y:S02]  /*22a0*/  @!P0 SHF.R.U32.HI R0, RZ, 0x10, R3 ;  /* 0x00000010ff008819 */ /* 0x000fe40000011603 */
[----:B------:R-:W-:Y:S02]  /*22b0*/  @!P0 PRMT R38, R32, 0x5410, R38 ;  /* 0x0000541020268816 */ /* 0x000fe40000000026 */
[----:B------:R-:W-:Y:S02]  /*22c0*/  @!P0 PRMT R4, R4, 0x5410, R5 ;  /* 0x0000541004048816 */ /* 0x000fe40000000005 */
[----:B------:R-:W-:Y:S01]  /*22d0*/  @!P0 PRMT R41, R40, 0x5410, R14 ;  /* 0x0000541028298816 */ /* 0x000fe2000000000e */
[----:B------:R-:W-:Y:S01]  /*22e0*/  @!P0 IMAD.U32 R5, R38, 0x10000, RZ ;  /* 0x0001000026058824 */ /* 0x000fe200078e00ff */
[----:B------:R-:W-:Y:S02]  /*22f0*/  @!P0 PRMT R14, R2, 0x5410, R0 ;  /* 0x00005410020e8816 */ /* 0x000fe40000000000 */
[----:B------:R-:W-:Y:S02]  /*2300*/  @!P0 SHF.L.U32 R3, R4, 0x10, RZ ;  /* 0x0000001004038819 */ /* 0x000fe400000006ff */
[----:B------:R-:W-:Y:S02]  /*2310*/  @!P0 LOP3.LUT R38, R38, 0xffff0000, RZ, 0xc0, !PT ;  /* 0xffff000026268812 */ /* 0x000fe400078ec0ff */
[----:B------:R-:W-:Y:S01]  /*2320*/  @!P0 LOP3.LUT R4, R4, 0xffff0000, RZ, 0xc0, !PT ;  /* 0xffff000004048812 */ /* 0x000fe200078ec0ff */
[C---:B-1----:R-:W-:Y:S01]  /*2330*/  @!P0 IMAD.U32 R32, R8.reuse, 0x10000, RZ ;  /* 0x0001000008208824 */ /* 0x042fe200078e00ff */
[----:B------:R-:W-:Y:S02]  /*2340*/  @!P0 LOP3.LUT R0, R8, 0xffff0000, RZ, 0xc0, !PT ;  /* 0xffff000008008812 */ /* 0x000fe400078ec0ff */
[C---:B------:R-:W-:Y:S02]  /*2350*/  @!P0 LOP3.LUT R2, R9.reuse, 0xffff0000, RZ, 0xc0, !PT ;  /* 0xffff000009028812 */ /* 0x040fe400078ec0ff */
[----:B------:R-:W-:Y:S01]  /*2360*/  @!P0 SHF.L.U32 R39, R9, 0x10, RZ ;  /* 0x0000001009278819 */ /* 0x000fe200000006ff */
[C---:B------:R-:W-:Y:S02]  /*2370*/  @!P0 FMUL.FTZ R40, R0.reuse, R5 ;  /* 0x0000000500288220 */ /* 0x040fe40000410000 */
[-C--:B------:R-:W-:Y:S02]  /*2380*/  @!P0 FMUL.FTZ R0, R0, R3.reuse ;  /* 0x0000000300008220 */ /* 0x080fe40000410000 */
[----:B------:R-:W-:Y:S02]  /*2390*/  @!P0 FMUL.FTZ R42, R2, R38 ;  /* 0x00000026022a8220 */ /* 0x000fe40000410000 */
[----:B------:R-:W-:Y:S01]  /*23a0*/  @!P0 FFMA.FTZ R63, R32, R3, -R40 ;  /* 0x00000003203f8223 */ /* 0x000fe20000010828 */
[C---:B------:R-:W-:Y:S01]  /*23b0*/  @!P0 LOP3.LUT R3, R10.reuse, 0xffff0000, RZ, 0xc0, !PT ;  /* 0xffff00000a038812 */ /* 0x040fe200078ec0ff */
[----:B------:R-:W-:Y:S01]  /*23c0*/  @!P0 FFMA.FTZ R0, R5, R32, R0 ;  /* 0x0000002005008223 */ /* 0x000fe20000010000 */
[----:B------:R-:W-:Y:S01]  /*23d0*/  @!P0 SHF.L.U32 R40, R10, 0x10, RZ ;  /* 0x000000100a288819 */ /* 0x000fe200000006ff */
[C---:B------:R-:W-:Y:S01]  /*23e0*/  @!P0 IMAD.U32 R32, R41.reuse, 0x10000, RZ ;  /* 0x0001000029208824 */ /* 0x040fe200078e00ff */
[----:B------:R-:W-:Y:S01]  /*23f0*/  @!P0 LOP3.LUT R41, R41, 0xffff0000, RZ, 0xc0, !PT ;  /* 0xffff000029298812 */ /* 0x000fe200078ec0ff */
[----:B------:R-:W-:Y:S01]  /*2400*/  @!P0 IMAD.U32 R5, R14, 0x10000, RZ ;  /* 0x000100000e058824 */ /* 0x000fe200078e00ff */
[----:B------:R-:W-:Y:S01]  /*2410*/  @!P0 F2FP.BF16.PACK_AB R0, R0, R63 ;  /* 0x0000003f0000823e */ /* 0x000fe200000010ff */
[-C--:B------:R-:W-:Y:S01]  /*2420*/  @!P0 FMUL.FTZ R2, R2, R4.reuse ;  /* 0x0000000402028220 */ /* 0x080fe20000410000 */
[----:B------:R-:W-:Y:S01]  /*2430*/  @!P0 LOP3.LUT R14, R14, 0xffff0000, RZ, 0xc0, !PT ;  /* 0xffff00000e0e8812 */ /* 0x000fe200078ec0ff */
[----:B------:R-:W-:Y:S01]  /*2440*/  @!P0 FFMA.FTZ R62, R39, R4, -R42 ;  /* 0x00000004273e8223 */ /* 0x000fe2000001082a */
[----:B------:R-:W-:Y:S01]  /*2450*/  @!P0 LOP3.LUT R4, R11, 0xffff0000, RZ, 0xc0, !PT ;  /* 0xffff00000b048812 */ /* 0x000fe200078ec0ff */
[----:B------:R-:W-:Y:S01]  /*2460*/  @!P0 FMUL.FTZ R60, R3, R32 ;  /* 0x00000020033c8220 */ /* 0x000fe20000410000 */
[----:B------:R-:W-:Y:S01]  /*2470*/  @!P0 SHF.L.U32 R42, R11, 0x10, RZ ;  /* 0x000000100b2a8819 */ /* 0x000fe200000006ff */
        /* <DEDUP_REMOVED lines=16> */
.L_x_545:
[----:B------:R-:W-:Y:S05]  /*2580*/  BSYNC B0 ;  /* 0x0000000000007941 */ /* 0x000fea0003800000 */
.L_x_544:
        /* <DEDUP_REMOVED lines=10> */
[C---:B------:R-:W-:Y:S02]  /*2630*/  @!P0 PRMT R0, R15.reuse, 0x5432, R0 ;  /* 0x000054320f008816 */ /* 0x040fe40000000000 */
[----:B------:R-:W-:Y:S01]  /*2640*/  @!P0 SHF.R.U32.HI R6, RZ, 0x10, R7 ;  /* 0x00000010ff068819 */ /* 0x000fe20000011607 */
[----:B------:R-:W-:Y:S01]  /*2650*/  @!P0 IMAD.U32 R7, R4, 0x10000, RZ ;  /* 0x0001000004078824 */ /* 0x000fe200078e00ff */
[----:B------:R-:W-:Y:S01]  /*2660*/  @!P0 SHF.R.U32.HI R38, RZ, 0x10, R45 ;  /* 0x00000010ff268819 */ /* 0x000fe2000001162d */
[----:B------:R-:W-:Y:S01]  /*2670*/  @!P0 IMAD.U32 R5, R0, 0x10000, RZ ;  /* 0x0001000000058824 */ /* 0x000fe200078e00ff */
[----:B------:R-:W-:Y:S02]  /*2680*/  @!P0 PRMT R6, R15, 0x5410, R6 ;  /* 0x000054100f068816 */ /* 0x000fe40000000006 */
[----:B------:R-:W-:Y:S02]  /*2690*/  @!P0 LOP3.LUT R15, R4, 0xffff0000, RZ, 0xc0, !PT ;  /* 0xffff0000040f8812 */ /* 0x000fe400078ec0ff */
[----:B------:R-:W-:Y:S02]  /*26a0*/  @!P0 LOP3.LUT R4, R0, 0xffff0000, RZ, 0xc0, !PT ;  /* 0xffff000000048812 */ /* 0x000fe400078ec0ff */
[----:B------:R-:W-:Y:S01]  /*26b0*/  @!P0 PRMT R38, R43, 0x5432, R38 ;  /* 0x000054322b268816 */ /* 0x000fe20000000026 */
[C---:B-1----:R-:W-:Y:S01]  /*26c0*/  @!P0 IMAD.U32 R32, R9.reuse, 0x10000, RZ ;  /* 0x0001000009208824 */ /* 0x042fe200078e00ff */
[C---:B------:R-:W-:Y:S02]  /*26d0*/  @!P0 LOP3.LUT R2, R8.reuse, 0xffff0000, RZ, 0xc0, !PT ;  /* 0xffff000008028812 */ /* 0x040fe400078ec0ff */
[----:B------:R-:W-:Y:S02]  /*26e0*/  @!P0 LOP3.LUT R3, R9, 0xffff0000, RZ, 0xc0, !PT ;  /* 0xffff000009038812 */ /* 0x000fe400078ec0ff */
[----:B------:R-:W-:Y:S01]  /*26f0*/  @!P0 SHF.L.U32 R14, R8, 0x10, RZ ;  /* 0x00000010080e8819 */ /* 0x000fe200000006ff */
[C---:B------:R-:W-:Y:S02]  /*2700*/  @!P0 FMUL.FTZ R39, R2.reuse, R7 ;  /* 0x0000000702278220 */ /* 0x040fe40000410000 */
[----:B------:R-:W-:Y:S02]  /*2710*/  @!P0 FMUL.FTZ R0, R2, R5 ;  /* 0x0000000502008220 */ /* 0x000fe40000410000 */
[C---:B------:R-:W-:Y:S02]  /*2720*/  @!P0 FMUL.FTZ R40, R3.reuse, R15 ;  /* 0x0000000f03288220 */ /* 0x040fe40000410000 */
[----:B------:R-:W-:Y:S01]  /*2730*/  @!P0 FMUL.FTZ R2, R3, R4 ;  /* 0x0000000403028220 */ /* 0x000fe20000410000 */
[----:B------:R-:W-:Y:S01]  /*2740*/  @!P0 LOP3.LUT R3, R10, 0xffff0000, RZ, 0xc0, !PT ;  /* 0xffff00000a038812 */ /* 0x000fe200078ec0ff */
[----:B------:R-:W-:Y:S01]  /*2750*/  @!P0 FFMA.FTZ R43, R14, R5, -R39 ;  /* 0x000000050e2b8223 */ /* 0x000fe20000010827 */
[----:B------:R-:W-:Y:S01]  /*2760*/  @!P0 SHF.L.U32 R39, R11, 0x10, RZ ;  /* 0x000000100b278819 */ /* 0x000fe200000006ff */
[----:B------:R-:W-:Y:S01]  /*2770*/  @!P0 FFMA.FTZ R0, R7, R14, R0 ;  /* 0x0000000e07008223 */ /* 0x000fe20000010000 */
[----:B------:R-:W-:Y:S01]  /*2780*/  @!P0 SHF.L.U32 R14, R10, 0x10, RZ ;  /* 0x000000100a0e8819 */ /* 0x000fe200000006ff */
[C---:B------:R-:W-:Y:S01]  /*2790*/  @!P0 IMAD.U32 R7, R38.reuse, 0x10000, RZ ;  /* 0x0001000026078824 */ /* 0x040fe200078e00ff */
[----:B------:R-:W-:Y:S01]  /*27a0*/  @!P0 LOP3.LUT R38, R38, 0xffff0000, RZ, 0xc0, !PT ;  /* 0xffff000026268812 */ /* 0x000fe200078ec0ff */
[----:B------:R-:W-:Y:S01]  /*27b0*/  @!P0 IMAD.U32 R5, R6, 0x10000, RZ ;  /* 0x0001000006058824 */ /* 0x000fe200078e00ff */
[----:B------:R-:W-:Y:S01]  /*27c0*/  @!P0 F2FP.BF16.PACK_AB R0, R0, R43 ;  /* 0x0000002b0000823e */ /* 0x000fe200000010ff */
[----:B------:R-:W-:Y:S01]  /*27d0*/  @!P0 FFMA.FTZ R42, R32, R4, -R40 ;  /* 0x00000004202a8223 */ /* 0x000fe20000010828 */
[----:B------:R-:W-:Y:S01]  /*27e0*/  @!P0 LOP3.LUT R4, R11, 0xffff0000, RZ, 0xc0, !PT ;  /* 0xffff00000b048812 */ /* 0x000fe200078ec0ff */
[C---:B------:R-:W-:Y:S01]  /*27f0*/  @!P0 FMUL.FTZ R40, R3.reuse, R7 ;  /* 0x0000000703288220 */ /* 0x040fe20000410000 */
[----:B------:R-:W-:Y:S01]  /*2800*/  @!P0 LOP3.LUT R6, R6, 0xffff0000, RZ, 0xc0, !PT ;  /* 0xffff000006068812 */ /* 0x000fe200078ec0ff */
[-C--:B------:R-:W-:Y:S02]  /*2810*/  @!P0 FMUL.FTZ R3, R3, R5.reuse ;  /* 0x0000000503038220 */ /* 0x080fe40000410000 */
        /* <DEDUP_REMOVED lines=15> */
.L_x_547:
[----:B------:R-:W-:Y:S05]  /*2910*/  BSYNC B0 ;  /* 0x0000000000007941 */ /* 0x000fea0003800000 */
.L_x_546:
        /* <DEDUP_REMOVED lines=9> */
[----:B------:R-:W-:Y:S02]  /*29b0*/  @!P0 SHF.R.U32.HI R2, RZ, 0x10, R13 ;  /* 0x00000010ff028819 */ /* 0x000fe4000001160d */
[----:B------:R-:W-:Y:S02]  /*29c0*/  @!P0 PRMT R13, R54, 0x5410, R3 ;  /* 0x00005410360d8816 */ /* 0x000fe40000000003 */
[C---:B------:R-:W-:Y:S02]  /*29d0*/  @!P0 PRMT R0, R22.reuse, 0x5432, R0 ;  /* 0x0000543216008816 */ /* 0x040fe40000000000 */
[----:B------:R-:W-:Y:S01]  /*29e0*/  @!P0 PRMT R5, R22, 0x5410, R2 ;  /* 0x0000541016058816 */ /* 0x000fe20000000002 */
[C---:B------:R-:W-:Y:S01]  /*29f0*/  @!P0 IMAD.U32 R7, R13.reuse, 0x10000, RZ ;  /* 0x000100000d078824 */ /* 0x040fe200078e00ff */
[----:B------:R-:W-:Y:S01]  /*2a00*/  @!P0 SHF.R.U32.HI R15, RZ, 0x10, R47 ;  /* 0x00000010ff0f8819 */ /* 0x000fe2000001162f */
[C---:B------:R-:W-:Y:S01]  /*2a10*/  @!P0 IMAD.U32 R6, R0.reuse, 0x10000, RZ ;  /* 0x0001000000068824 */ /* 0x040fe200078e00ff */
        /* <DEDUP_REMOVED lines=22> */
[----:B------:R-:W-:Y:S01]  /*2b80*/  @!P0 FMUL.FTZ R32, R3, R7 ;  /* 0x0000000703208220 */ /* 0x000fe20000410000 */
[----:B------:R-:W-:Y:S01]  /*2b90*/  @!P0 LOP3.LUT R5, R5, 0xffff0000, RZ, 0xc0, !PT ;  /* 0xffff000005058812 */ /* 0x000fe200078ec0ff */
        /* <DEDUP_REMOVED lines=16> */
.L_x_549:
[----:B------:R-:W-:Y:S05]  /*2ca0*/  BSYNC B0 ;  /* 0x0000000000007941 */ /* 0x000fea0003800000 */
.L_x_548:
        /* <DEDUP_REMOVED lines=11> */
[----:B------:R-:W-:Y:S02]  /*2d60*/  @!P0 PRMT R13, R55, 0x5410, R13 ;  /* 0x00005410370d8816 */ /* 0x000fe4000000000d */
        /* <DEDUP_REMOVED lines=44> */
.L_x_551:
[----:B------:R-:W-:Y:S05]  /*3030*/  BSYNC B0 ;  /* 0x0000000000007941 */ /* 0x000fea0003800000 */
.L_x_550:
        /* <DEDUP_REMOVED lines=56> */
.L_x_553:
[----:B------:R-:W-:Y:S05]  /*33c0*/  BSYNC B0 ;  /* 0x0000000000007941 */ /* 0x000fea0003800000 */
.L_x_552:
[----:B------:R-:W-:Y:S11]  /*33d0*/  ISETP.GE.AND P0, PT, R91, c[0x0][0x1d4], PT ;  /* 0x000075005b007a0c */ /* 0x000ff60003f06270 */
[----:B------:R-:W-:Y:S02]  /*33e0*/  @!UPT UIADD3 URZ, URZ, URZ, URZ ;  /* 0x0000003f3f3ff290 */ /* 0x000fe4000fffe03f */
        /* <DEDUP_REMOVED lines=54> */
.L_x_540:
        /* <DEDUP_REMOVED lines=47> */
.L_x_555:
[----:B------:R-:W-:Y:S05]  /*3a40*/  BSYNC B0 ;  /* 0x0000000000007941 */ /* 0x000fea0003800000 */
.L_x_554:
[----:B------:R-:W-:Y:S04]  /*3a50*/  IADD3 R80, P0, R160, R10, RZ ;  /* 0x0000000aa0507210 */ /* 0x000fe80007f1e0ff */
[----:B------:R-:W-:Y:S01]  /*3a60*/  IADD3.X R79, R136, R12, RZ, P0, !PT ;  /* 0x0000000c884f7210 */ /* 0x000fe200007fe4ff */
        /* <DEDUP_REMOVED lines=25> */
[----:B------:R-:W-:Y:S02]  /*3c00*/  PRMT R65, R3, 0x5410, R8 ;  /* 0x0000541003417816 */ /* 0x000fe40000000008 */
[----:B------:R-:W-:Y:S01]  /*3c10*/  PRMT R64, R2, 0x5410, R0 ;  /* 0x0000541002407816 */ /* 0x000fe20000000000 */
[----:B------:R-:W-:-:S05]  /*3c20*/  @P0 BRA `(.L_x_557) ;  /* 0x0000077000000947 */ /* 0x000fca0003800000 */
[----:B------:R-:W-:Y:S01]  /*3c30*/  ISETP.GE.AND P2, PT, R98, c[0x0][0x1d4], PT ;  /* 0x0000750062007a0c */ /* 0x000fe20003f46270 */
[----:B------:R-:W-:Y:S01]  /*3c40*/  LDS.128 R12, [R120+0x6100] ;  /* 0x00610000780c7984 */ /* 0x000fe20000000c00 */
[----:B------:R-:W-:Y:S01]  /*3c50*/  IADD3 R0, P1, P0, R86, R80, R117 ;  /* 0x0000005056007210 */ /* 0x000fe2000783e075 */
[----:B------:R-:W-:Y:S01]  /*3c60*/  IMAD.MOV.U32 R9, RZ, RZ, R4 ;  /* 0x000000ffff097224 */ /* 0x000fe200078e0004 */
[----:B------:R-:W-:Y:S01]  /*3c70*/  MOV R39, R42 ;  /* 0x0000002a00277202 */ /* 0x000fe20000000f00 */
[----:B------:R-:W-:Y:S01]  /*3c80*/  IMAD.MOV.U32 R47, RZ, RZ, R41 ;  /* 0x000000ffff2f7224 */ /* 0x000fe200078e0029 */
[-C--:B------:R-:W-:Y:S01]  /*3c90*/  IADD3.X R3, R88, R79.reuse, R131, P1, P0 ;  /* 0x0000004f58037210 */ /* 0x080fe20000fe0483 */
[----:B------:R-:W-:Y:S02]  /*3ca0*/  IMAD.MOV.U32 R45, RZ, RZ, R40 ;  /* 0x000000ffff2d7224 */ /* 0x000fe400078e0028 */
[----:B------:R-:W1:Y:S04]  /*3cb0*/  LDS.128 R52, [R128+0x6100] ;  /* 0x0061000080347984 */ /* 0x000e680000000c00 */
[----:B------:R-:W-:Y:S04]  /*3cc0*/  @!P2 IADD3 R2, P1, P0, R86, R80, R98 ;  /* 0x000000505602a210 */ /* 0x000fe8000783e062 */
[----:B------:R-:W-:Y:S02]  /*3cd0*/  @!P2 IADD3.X R8, R88, R79, R123, P1, P0 ;  /* 0x0000004f5808a210 */ /* 0x000fe40000fe047b */
[C---:B------:R-:W-:Y:S04]  /*3ce0*/  LEA R74, P0, R0.reuse, c[0x0][0x1c8], 0x1 ;  /* 0x00007200004a7a11 */ /* 0x040fe800078008ff */
[----:B------:R-:W-:Y:S01]  /*3cf0*/  LEA.HI.X R75, R0, c[0x0][0x1cc], R3, 0x1, P0 ;  /* 0x00007300004b7a11 */ /* 0x000fe200000f0c03 */
[----:B------:R-:W-:Y:S01]  /*3d00*/  IMAD.MOV.U32 R3, RZ, RZ, R6 ;  /* 0x000000ffff037224 */ /* 0x000fe200078e0006 */
[C---:B------:R-:W-:Y:S04]  /*3d10*/  @!P2 LEA R72, P0, R2.reuse, c[0x0][0x1c8], 0x1 ;  /* 0x000072000248aa11 */ /* 0x040fe800078008ff */
[----:B------:R-:W-:Y:S01]  /*3d20*/  @!P2 LEA.HI.X R73, R2, c[0x0][0x1cc], R8, 0x1, P0 ;  /* 0x000073000249aa11 */ /* 0x000fe200000f0c08 */
[----:B------:R-:W-:Y:S01]  /*3d30*/  IMAD.MOV.U32 R8, RZ, RZ, R5 ;  /* 0x000000ffff087224 */ /* 0x000fe200078e0005 */
[----:B------:R-:W-:Y:S01]  /*3d40*/  ISETP.GE.AND P0, PT, R24, c[0x0][0x27c], PT ;  /* 0x00009f0018007a0c */ /* 0x000fe20003f06270 */
[--C-:B------:R-:W-:Y:S11]  /*3d50*/  IMAD.MOV.U32 R2, RZ, RZ, R7.reuse ;  /* 0x000000ffff027224 */ /* 0x100ff600078e0007 */
[----:B------:R-:W-:Y:S01]  /*3d60*/  @!UPT UIADD3 URZ, URZ, URZ, URZ ;  /* 0x0000003f3f3ff290 */ /* 0x000fe2000fffe03f */
[----:B------:R-:W-:Y:S02]  /*3d70*/  @!P0 SHF.R.U32.HI R0, RZ, 0x10, R7 ;  /* 0x00000010ff008819 */ /* 0x000fe40000011607 */
[----:B------:R-:W-:Y:S02]  /*3d80*/  @!P0 SHF.R.U32.HI R38, RZ, 0x10, R43 ;  /* 0x00000010ff268819 */ /* 0x000fe4000001162b */
[----:B------:R-:W-:Y:S02]  /*3d90*/  @!P0 SHF.R.U64 R46, R40, 0x10, R41 ;  /* 0x00000010282e8819 */ /* 0x000fe40000001229 */
[C---:B-1----:R-:W-:Y:S02]  /*3da0*/  @!P0 SHF.L.U32 R49, R55.reuse, 0x10, RZ ;  /* 0x0000001037318819 */ /* 0x042fe400000006ff */
[----:B------:R-:W-:Y:S02]  /*3db0*/  @!P0 LOP3.LUT R51, R55, 0xffff0000, RZ, 0xc0, !PT ;  /* 0xffff000037338812 */ /* 0x000fe400078ec0ff */
[----:B------:R-:W-:Y:S02]  /*3dc0*/  @!P0 PRMT R45, R45, 0x5410, R46 ;  /* 0x000054102d2d8816 */ /* 0x000fe4000000002e */
[----:B------:R-:W-:Y:S02]  /*3dd0*/  @!P0 SHF.R.U64 R40, R42, 0x10, R43 ;  /* 0x000000102a288819 */ /* 0x000fe4000000122b */
[----:B------:R-:W-:Y:S02]  /*3de0*/  @!P0 SHF.R.U64 R10, R4, 0x10, R5 ;  /* 0x00000010040a8819 */ /* 0x000fe40000001205 */
[----:B------:R-:W-:Y:S01]  /*3df0*/  @!P0 SHF.R.U32.HI R44, RZ, 0x10, R41 ;  /* 0x00000010ff2c8819 */ /* 0x000fe20000011629 */
[----:B------:R-:W-:Y:S01]  /*3e00*/  IMAD.MOV.U32 R41, RZ, RZ, R43 ;  /* 0x000000ffff297224 */ /* 0x000fe200078e002b */
[----:B------:R-:W-:Y:S02]  /*3e10*/  @!P0 LOP3.LUT R43, R53, 0xffff0000, RZ, 0xc0, !PT ;  /* 0xffff0000352b8812 */ /* 0x000fe400078ec0ff */
[----:B------:R-:W-:Y:S02]  /*3e20*/  @!P0 PRMT R44, R47, 0x5410, R44 ;  /* 0x000054102f2c8816 */ /* 0x000fe4000000002c */
[----:B------:R-:W-:Y:S02]  /*3e30*/  @!P0 LOP3.LUT R47, R54, 0xffff0000, RZ, 0xc0, !PT ;  /* 0xffff0000362f8812 */ /* 0x000fe400078ec0ff */
[----:B------:R-:W-:Y:S01]  /*3e40*/  @!P0 PRMT R50, R41, 0x5410, R38 ;  /* 0x0000541029328816 */ /* 0x000fe20000000026 */
[----:B------:R-:W-:Y:S01]  /*3e50*/  @!P0 IMAD.U32 R41, R53, 0x10000, RZ ;  /* 0x0001000035298824 */ /* 0x000fe200078e00ff */
[----:B------:R-:W-:Y:S01]  /*3e60*/  @!P0 PRMT R46, R39, 0x5410, R40 ;  /* 0x00005410272e8816 */ /* 0x000fe20000000028 */
[C---:B------:R-:W-:Y:S01]  /*3e70*/  @!P0 IMAD.U32 R40, R44.reuse, 0x10000, RZ ;  /* 0x000100002c288824 */ /* 0x040fe200078e00ff */
[----:B------:R-:W-:Y:S02]  /*3e80*/  @!P0 LOP3.LUT R42, R44, 0xffff0000, RZ, 0xc0, !PT ;  /* 0xffff00002c2a8812 */ /* 0x000fe400078ec0ff */
[----:B------:R-:W-:Y:S02]  /*3e90*/  @!P0 SHF.R.U32.HI R4, RZ, 0x10, R5 ;  /* 0x00000010ff048819 */ /* 0x000fe40000011605 */
[----:B------:R-:W-:Y:S02]  /*3ea0*/  @!P0 SHF.R.U64 R5, R6, 0x10, R7 ;  /* 0x0000001006058819 */ /* 0x000fe40000001207 */
[----:B------:R-:W-:Y:S02]  /*3eb0*/  @!P0 PRMT R7, R9, 0x5410, R10 ;  /* 0x0000541009078816 */ /* 0x000fe4000000000a */
[----:B------:R-:W-:Y:S02]  /*3ec0*/  @!P0 SHF.L.U32 R9, R52, 0x10, RZ ;  /* 0x0000001034098819 */ /* 0x000fe400000006ff */
[----:B------:R-:W-:Y:S01]  /*3ed0*/  @!P0 PRMT R10, R2, 0x5410, R0 ;  /* 0x00005410020a8816 */ /* 0x000fe20000000000 */
[----:B------:R-:W-:Y:S01]  /*3ee0*/  @!P0 IMAD.U32 R0, R12, 0x10000, RZ ;  /* 0x000100000c008824 */ /* 0x000fe200078e00ff */
[----:B------:R-:W-:Y:S01]  /*3ef0*/  @!P0 PRMT R6, R8, 0x5410, R4 ;  /* 0x0000541008068816 */ /* 0x000fe20000000004 */
[----:B------:R-:W-:Y:S01]  /*3f00*/  @!P0 IMAD.U32 R2, R7, 0x10000, RZ ;  /* 0x0001000007028824 */ /* 0x000fe200078e00ff */
[----:B------:R-:W-:Y:S01]  /*3f10*/  @!P0 PRMT R8, R3, 0x5410, R5 ;  /* 0x0000541003088816 */ /* 0x000fe20000000005 */
[----:B------:R-:W-:Y:S01]  /*3f20*/  @!P0 IMAD.U32 R5, R45, 0x10000, RZ ;  /* 0x000100002d058824 */ /* 0x000fe200078e00ff */
[----:B------:R-:W-:Y:S01]  /*3f30*/  @!P0 SHF.L.U32 R3, R13, 0x10, RZ ;  /* 0x000000100d038819 */ /* 0x000fe200000006ff */
[C---:B------:R-:W-:Y:S01]  /*3f40*/  @!P0 IMAD.U32 R4, R6.reuse, 0x10000, RZ ;  /* 0x0001000006048824 */ /* 0x040fe200078e00ff */
[----:B------:R-:W-:Y:S01]  /*3f50*/  @!P0 LOP3.LUT R6, R6, 0xffff0000, RZ, 0xc0, !PT ;  /* 0xffff000006068812 */ /* 0x000fe200078ec0ff */
[C---:B------:R-:W-:Y:S01]  /*3f60*/  @!P0 FMUL.FTZ R38, R0.reuse, R5 ;  /* 0x0000000500268220 */ /* 0x040fe20000410000 */
[----:B------:R-:W-:Y:S01]  /*3f70*/  @!P0 LOP3.LUT R7, R7, 0xffff0000, RZ, 0xc0, !PT ;  /* 0xffff000007078812 */ /* 0x000fe200078ec0ff */
[----:B------:R-:W-:Y:S02]  /*3f80*/  @!P0 FMUL.FTZ R0, R0, R2 ;  /* 0x0000000200008220 */ /* 0x000fe40000410000 */
[----:B------:R-:W-:Y:S02]  /*3f90*/  @!P0 FMUL.FTZ R39, R3, R40 ;  /* 0x0000002803278220 */ /* 0x000fe40000410000 */
[----:B------:R-:W-:Y:S01]  /*3fa0*/  @!P0 FFMA.FTZ R82, R9, R2, -R38 ;  /* 0x0000000209528223 */ /* 0x000fe20000010826 */
[----:B------:R-:W-:Y:S01]  /*3fb0*/  @!P0 LOP3.LUT R2, R13, 0xffff0000, RZ, 0xc0, !PT ;  /* 0xffff00000d028812 */ /* 0x000fe200078ec0ff */
[----:B------:R-:W-:Y:S01]  /*3fc0*/  @!P0 FFMA.FTZ R0, R5, R9, R0 ;  /* 0x0000000905008223 */ /* 0x000fe20000010000 */
[----:B------:R-:W-:Y:S01]  /*3fd0*/  @!P0 LOP3.LUT R5, R12, 0xffff0000, RZ, 0xc0, !PT ;  /* 0xffff00000c058812 */ /* 0x000fe200078ec0ff */
[----:B------:R-:W-:Y:S01]  /*3fe0*/  @!P0 FFMA.FTZ R81, R41, R4, -R39 ;  /* 0x0000000429518223 */ /* 0x000fe20000010827 */
[----:B------:R-:W-:Y:S01]  /*3ff0*/  @!P0 LOP3.LUT R39, R52, 0xffff0000, RZ, 0xc0, !PT ;  /* 0xffff000034278812 */ /* 0x000fe200078ec0ff */
[----:B------:R-:W-:Y:S01]  /*4000*/  @!P0 FMUL.FTZ R9, R2, R42 ;  /* 0x0000002a02098220 */ /* 0x000fe20000410000 */
[----:B------:R-:W-:Y:S01]  /*4010*/  @!P0 LOP3.LUT R38, R45, 0xffff0000, RZ, 0xc0, !PT ;  /* 0xffff00002d268812 */ /* 0x000fe200078ec0ff */
[----:B------:R-:W-:Y:S01]  /*4020*/  @!P0 FMUL.FTZ R3, R3, R4 ;  /* 0x0000000403038220 */ /* 0x000fe20000410000 */
[----:B------:R-:W-:Y:S01]  /*4030*/  @!P0 SHF.L.U32 R45, R54, 0x10, RZ ;  /* 0x00000010362d8819 */ /* 0x000fe200000006ff */
[----:B------:R-:W-:Y:S02]  /*4040*/  @!P0 FMUL.FTZ R4, R2, R6 ;  /* 0x0000000602048220 */ /* 0x000fe40000410000 */
[----:B------:R-:W-:Y:S02]  /*4050*/  @!P0 FMUL.FTZ R44, R5, R38 ;  /* 0x00000026052c8220 */ /* 0x000fe40000410000 */
[----:B------:R-:W-:Y:S01]  /*4060*/  @!P0 FFMA.FTZ R78, R43, R6, -R9 ;  /* 0x000000062b4e8223 */ /* 0x000fe20000010809 */
[----:B------:R-:W-:Y:S01]  /*4070*/  @!P0 LOP3.LUT R6, R14, 0xffff0000, RZ, 0xc0, !PT ;  /* 0xffff00000e068812 */ /* 0x000fe200078ec0ff */
[-C--:B------:R-:W-:Y:S02]  /*4080*/  @!P0 FFMA.FTZ R76, R39, R7.reuse, -R44 ;  /* 0x00000007274c8223 */ /* 0x080fe4000001082c */
[C---:B------:R-:W-:Y:S01]  /*4090*/  @!P0 IMAD.U32 R44, R46.reuse, 0x10000, RZ ;  /* 0x000100002e2c8824 */ /* 0x040fe200078e00ff */
[----:B------:R-:W-:Y:S01]  /*40a0*/  @!P0 LOP3.LUT R46, R46, 0xffff0000, RZ, 0xc0, !PT ;  /* 0xffff00002e2e8812 */ /* 0x000fe200078ec0ff */
[----:B------:R-:W-:Y:S02]  /*40b0*/  @!P0 FMUL.FTZ R2, R5, R7 ;  /* 0x0000000705028220 */ /* 0x000fe40000410000 */
[----:B------:R-:W-:Y:S02]  /*40c0*/  @!P0 IMAD.U32 R5, R14, 0x10000, RZ ;  /* 0x000100000e058824 */ /* 0x000fe400078e00ff */
[C---:B------:R-:W-:Y:S01]  /*40d0*/  @!P0 IMAD.U32 R7, R8.reuse, 0x10000, RZ ;  /* 0x0001000008078824 */ /* 0x040fe200078e00ff */
[----:B------:R-:W-:Y:S01]  /*40e0*/  @!P0 LOP3.LUT R8, R8, 0xffff0000, RZ, 0xc0, !PT ;  /* 0xffff000008088812 */ /* 0x000fe200078ec0ff */
[C---:B------:R-:W-:Y:S02]  /*40f0*/  @!P0 FMUL.FTZ R48, R6.reuse, R46 ;  /* 0x0000002e06308220 */ /* 0x040fe40000410000 */
[----:B------:R-:W-:Y:S02]  /*4100*/  @!P0 FMUL.FTZ R9, R5, R44 ;  /* 0x0000002c05098220 */ /* 0x000fe40000410000 */
[-C--:B------:R-:W-:Y:S02]  /*4110*/  @!P0 FMUL.FTZ R6, R6, R8.reuse ;  /* 0x0000000806068220 */ /* 0x080fe40000410000 */
[----:B------:R-:W-:Y:S01]  /*4120*/  @!P0 FFMA.FTZ R70, R47, R8, -R48 ;  /* 0x000000082f468223 */ /* 0x000fe20000010830 */
[----:B------:R-:W-:Y:S01]  /*4130*/  @!P0 LOP3.LUT R8, R15, 0xffff0000, RZ, 0xc0, !PT ;  /* 0xffff00000f088812 */ /* 0x000fe200078ec0ff */
[C---:B------:R-:W-:Y:S01]  /*4140*/  @!P0 IMAD.U32 R48, R50.reuse, 0x10000, RZ ;  /* 0x0001000032308824 */ /* 0x040fe200078e00ff */
[----:B------:R-:W-:Y:S01]  /*4150*/  @!P0 LOP3.LUT R50, R50, 0xffff0000, RZ, 0xc0, !PT ;  /* 0xffff000032328812 */ /* 0x000fe200078ec0ff */
[-C--:B------:R-:W-:Y:S02]  /*4160*/  @!P0 FMUL.FTZ R5, R5, R7.reuse ;  /* 0x0000000705058220 */ /* 0x080fe40000410000 */
[----:B------:R-:W-:Y:S02]  /*4170*/  @!P0 FFMA.FTZ R71, R45, R7, -R9 ;  /* 0x000000072d478223 */ /* 0x000fe40000010809 */
[----:B------:R-:W-:Y:S02]  /*4180*/  @!P0 IMAD.U32 R7, R15, 0x10000, RZ ;  /* 0x000100000f078824 */ /* 0x000fe400078e00ff */
[C---:B------:R-:W-:Y:S01]  /*4190*/  @!P0 IMAD.U32 R9, R10.reuse, 0x10000, RZ ;  /* 0x000100000a098824 */ /* 0x040fe200078e00ff */
[----:B------:R-:W-:Y:S01]  /*41a0*/  @!P0 LOP3.LUT R10, R10, 0xffff0000, RZ, 0xc0, !PT ;  /* 0xffff00000a0a8812 */ /* 0x000fe200078ec0ff */
[----:B------:R-:W-:Y:S01]  /*41b0*/  @!P0 FFMA.FTZ R2, R38, R39, R2 ;  /* 0x0000002726028223 */ /* 0x000fe20000010002 */
[----:B------:R-:W-:Y:S01]  /*41c0*/  @!P0 F2FP.BF16.PACK_AB R39, R78, R81 ;  /* 0x000000514e27823e */ /* 0x000fe200000010ff */
[----:B------:R-:W-:Y:S01]  /*41d0*/  @!P0 FMUL.FTZ R68, R7, R48 ;  /* 0x0000003007448220 */ /* 0x000fe20000410000 */
[----:B------:R-:W-:Y:S01]  /*41e0*/  @!P0 F2FP.BF16.PACK_AB R38, R76, R82 ;  /* 0x000000524c26823e */ /* 0x000fe200000010ff */
[----:B------:R-:W-:Y:S01]  /*41f0*/  @!P0 FMUL.FTZ R69, R8, R50 ;  /* 0x0000003208458220 */ /* 0x000fe20000410000 */
[----:B------:R-:W-:Y:S01]  /*4200*/  @!P0 F2FP.BF16.PACK_AB R0, R2, R0 ;  /* 0x000000000200823e */ /* 0x000fe200000010ff */
[----:B------:R-:W-:Y:S01]  /*4210*/  @!P0 FFMA.FTZ R3, R40, R41, R3 ;  /* 0x0000002928038223 */ /* 0x000fe20000010003 */
[----:B------:R-:W-:Y:S01]  /*4220*/  @!P0 MOV R52, R38 ;  /* 0x0000002600348202 */ /* 0x000fe20000000f00 */
[----:B------:R-:W-:Y:S02]  /*4230*/  @!P0 FFMA.FTZ R4, R42, R43, R4 ;  /* 0x0000002b2a048223 */ /* 0x000fe40000010004 */
[----:B------:R-:W-:Y:S02]  /*4240*/  @!P0 FFMA.FTZ R68, R49, R9, -R68 ;  /* 0x0000000931448223 */ /* 0x000fe40000010844 */
        /* <DEDUP_REMOVED lines=9> */
[----:B------:R-:W-:Y:S02]  /*42e0*/  @!P0 FFMA.FTZ R7, R48, R49, R7 ;  /* 0x0000003130078223 */ /* 0x000fe40000010007 */
[----:B------:R-:W-:Y:S01]  /*42f0*/  @!P0 FFMA.FTZ R8, R50, R51, R8 ;  /* 0x0000003332088223 */ /* 0x000fe20000010008 */
[----:B------:R-:W-:Y:S01]  /*4300*/  @!P0 F2FP.BF16.PACK_AB R5, R6, R5 ;  /* 0x000000050605823e */ /* 0x000fe200000010ff */
[----:B------:R-:W-:Y:S02]  /*4310*/  @!P0 IMAD.MOV.U32 R53, RZ, RZ, R39 ;  /* 0x000000ffff358224 */ /* 0x000fe400078e0027 */
        /* <DEDUP_REMOVED lines=8> */
.L_x_557:
[----:B------:R-:W-:Y:S05]  /*43a0*/  BSYNC B0 ;  /* 0x0000000000007941 */ /* 0x000fea0003800000 */
.L_x_556:
[----:B------:R-:W-:Y:S01]  /*43b0*/  ISETP.GE.AND P0, PT, R26, c[0x0][0x1d4], PT ;  /* 0x000075001a007a0c */ /* 0x000fe20003f06270 */
[----:B------:R-:W-:Y:S01]  /*43c0*/  @!UPT UIADD3 URZ, URZ, URZ, URZ ;  /* 0x0000003f3f3ff290 */ /* 0x000fe2000fffe03f */
[----:B------:R-:W-:Y:S11]  /*43d0*/  BSSY B0, `(.L_x_558) ;  /* 0x0000071000007945 */ /* 0x000ff60003800000 */
[----:B------:R-:W-:-:S05]  /*43e0*/  @P0 BRA `(.L_x_559) ;  /* 0x000006f000000947 */ /* 0x000fca0003800000 */
[----:B------:R-:W-:Y:S01]  /*43f0*/  ISETP.GE.AND P2, PT, R95, c[0x0][0x1d4], PT ;  /* 0x000075005f007a0c */ /* 0x000fe20003f46270 */
[----:B-1----:R-:W-:Y:S01]  /*4400*/  LDS.128 R12, [R119+0x6100] ;  /* 0x00610000770c7984 */ /* 0x002fe20000000c00 */
[-C--:B------:R-:W-:Y:S04]  /*4410*/  IADD3 R0, P1, P0, R86, R80.reuse, R116 ;  /* 0x0000005056007210 */ /* 0x080fe8000783e074 */
[-C--:B------:R-:W-:Y:S03]  /*4420*/  IADD3.X R3, R88, R79.reuse, R125, P1, P0 ;  /* 0x0000004f58037210 */ /* 0x080fe60000fe047d */
[----:B------:R-:W1:Y:S04]  /*4430*/  LDS.128 R48, [R127+0x6100] ;  /* 0x006100007f307984 */ /* 0x000e680000000c00 */
        /* <DEDUP_REMOVED lines=10> */
[----:B------:R-:W-:Y:S01]  /*44e0*/  @!P0 SHF.R.U64 R5, R56, 0x10, R57 ;  /* 0x0000001038058819 */ /* 0x000fe20000001239 */
[----:B-1----:R-:W-:Y:S01]  /*44f0*/  @!P0 IMAD.U32 R10, R48, 0x10000, RZ ;  /* 0x00010000300a8824 */ /* 0x002fe200078e00ff */
[C---:B------:R-:W-:Y:S01]  /*4500*/  @!P0 LOP3.LUT R45, R51.reuse, 0xffff0000, RZ, 0xc0, !PT ;  /* 0xffff0000332d8812 */ /* 0x040fe200078ec0ff */
[----:B------:R-:W-:Y:S01]  /*4510*/  @!P0 IMAD.U32 R43, R51, 0x10000, RZ ;  /* 0x00010000332b8824 */ /* 0x000fe200078e00ff */
[C---:B------:R-:W-:Y:S01]  /*4520*/  @!P0 LOP3.LUT R41, R50.reuse, 0xffff0000, RZ, 0xc0, !PT ;  /* 0xffff000032298812 */ /* 0x040fe200078ec0ff */
[----:B------:R-:W-:Y:S01]  /*4530*/  @!P0 IMAD.U32 R39, R50, 0x10000, RZ ;  /* 0x0001000032278824 */ /* 0x000fe200078e00ff */
[----:B------:R-:W-:Y:S01]  /*4540*/  @!P0 PRMT R9, R28, 0x5432, R2 ;  /* 0x000054321c098816 */ /* 0x000fe20000000002 */
[----:B------:R-:W-:Y:S01]  /*4550*/  @!P0 IMAD.U32 R2, R12, 0x10000, RZ ;  /* 0x000100000c028824 */ /* 0x000fe200078e00ff */
[----:B------:R-:W-:Y:S02]  /*4560*/  @!P0 SHF.R.U64 R0, R16, 0x10, R17 ;  /* 0x0000001010008819 */ /* 0x000fe40000001211 */
[----:B------:R-:W-:Y:S02]  /*4570*/  @!P0 PRMT R16, R64, 0x5410, R5 ;  /* 0x0000541040108816 */ /* 0x000fe40000000005 */
[C---:B------:R-:W-:Y:S02]  /*4580*/  @!P0 PRMT R5, R11.reuse, 0x5410, R3 ;  /* 0x000054100b058816 */ /* 0x040fe40000000003 */
[----:B------:R-:W-:Y:S02]  /*4590*/  @!P0 LOP3.LUT R3, R12, 0xffff0000, RZ, 0xc0, !PT ;  /* 0xffff00000c038812 */ /* 0x000fe400078ec0ff */
[----:B------:R-:W-:Y:S02]  /*45a0*/  @!P0 SHF.R.U32.HI R8, RZ, 0x10, R59 ;  /* 0x00000010ff088819 */ /* 0x000fe4000001163b */
[----:B------:R-:W-:Y:S02]  /*45b0*/  @!P0 SHF.R.U32.HI R6, RZ, 0x10, R57 ;  /* 0x00000010ff068819 */ /* 0x000fe40000011639 */
[----:B------:R-:W-:Y:S02]  /*45c0*/  @!P0 SHF.R.U32.HI R4, RZ, 0x10, R19 ;  /* 0x00000010ff048819 */ /* 0x000fe40000011613 */
[----:B------:R-:W-:Y:S02]  /*45d0*/  @!P0 PRMT R0, R11, 0x5432, R0 ;  /* 0x000054320b008816 */ /* 0x000fe40000000000 */
[C---:B------:R-:W-:Y:S02]  /*45e0*/  @!P0 LOP3.LUT R11, R16.reuse, 0xffff0000, RZ, 0xc0, !PT ;  /* 0xffff0000100b8812 */ /* 0x040fe400078ec0ff */
[----:B------:R-:W-:Y:S01]  /*45f0*/  @!P0 PRMT R38, R65, 0x5410, R8 ;  /* 0x0000541041268816 */ /* 0x000fe20000000008 */
[----:B------:R-:W-:Y:S01]  /*4600*/  @!P0 IMAD.U32 R8, R16, 0x10000, RZ ;  /* 0x0001000010088824 */ /* 0x000fe200078e00ff */
[----:B------:R-:W-:Y:S01]  /*4610*/  @!P0 LOP3.LUT R16, R48, 0xffff0000, RZ, 0xc0, !PT ;  /* 0xffff000030108812 */ /* 0x000fe200078ec0ff */
[----:B------:R-:W-:Y:S01]  /*4620*/  @!P0 FMUL.FTZ R18, R3, R11 ;  /* 0x0000000b03128220 */ /* 0x000fe20000410000 */
[----:B------:R-:W-:Y:S01]  /*4630*/  @!P0 PRMT R19, R64, 0x5432, R6 ;  /* 0x0000543240138816 */ /* 0x000fe20000000006 */
[----:B------:R-:W-:Y:S01]  /*4640*/  @!P0 FMUL.FTZ R17, R2, R8 ;  /* 0x0000000802118220 */ /* 0x000fe20000410000 */
[----:B------:R-:W-:Y:S01]  /*4650*/  @!P0 PRMT R6, R28, 0x5410, R4 ;  /* 0x000054101c068816 */ /* 0x000fe20000000004 */
[----:B------:R-:W-:Y:S01]  /*4660*/  @!P0 IMAD.U32 R42, R38, 0x10000, RZ ;  /* 0x00010000262a8824 */ /* 0x000fe200078e00ff */
[C---:B------:R-:W-:Y:S02]  /*4670*/  @!P0 LOP3.LUT R28, R49.reuse, 0xffff0000, RZ, 0xc0, !PT ;  /* 0xffff0000311c8812 */ /* 0x040fe400078ec0ff */
[----:B------:R-:W-:Y:S02]  /*4680*/  @!P0 LOP3.LUT R4, R0, 0xffff0000, RZ, 0xc0, !PT ;  /* 0xffff000000048812 */ /* 0x000fe400078ec0ff */
[----:B------:R-:W-:Y:S02]  /*4690*/  @!P0 LOP3.LUT R44, R38, 0xffff0000, RZ, 0xc0, !PT ;  /* 0xffff0000262c8812 */ /* 0x000fe400078ec0ff */
[----:B------:R-:W-:Y:S01]  /*46a0*/  @!P0 SHF.R.U64 R7, R58, 0x10, R59 ;  /* 0x000000103a078819 */ /* 0x000fe2000000123b */
[-C--:B------:R-:W-:Y:S02]  /*46b0*/  @!P0 FFMA.FTZ R56, R16, R4.reuse, -R18 ;  /* 0x0000000410388223 */ /* 0x080fe40000010812 */
[----:B------:R-:W-:Y:S01]  /*46c0*/  @!P0 IMAD.U32 R18, R49, 0x10000, RZ ;  /* 0x0001000031128824 */ /* 0x000fe200078e00ff */
[----:B------:R-:W-:Y:S01]  /*46d0*/  @!P0 PRMT R40, R65, 0x5432, R7 ;  /* 0x0000543241288816 */ /* 0x000fe20000000007 */
[----:B------:R-:W-:Y:S04]  /*46e0*/  @!P0 IMAD.U32 R7, R0, 0x10000, RZ ;  /* 0x0001000000078824 */ /* 0x000fe800078e00ff */
[-C--:B------:R-:W-:Y:S02]  /*46f0*/  @!P0 FMUL.FTZ R0, R2, R7.reuse ;  /* 0x0000000702008220 */ /* 0x080fe40000410000 */
[----:B------:R-:W-:Y:S01]  /*4700*/  @!P0 FFMA.FTZ R57, R10, R7, -R17 ;  /* 0x000000070a398223 */ /* 0x000fe20000010811 */
[----:B------:R-:W-:Y:S01]  /*4710*/  @!P0 SHF.L.U32 R17, R19, 0x10, RZ ;  /* 0x0000001013118819 */ /* 0x000fe200000006ff */
[----:B------:R-:W-:Y:S01]  /*4720*/  @!P0 FMUL.FTZ R2, R3, R4 ;  /* 0x0000000403028220 */ /* 0x000fe20000410000 */
[C---:B------:R-:W-:Y:S01]  /*4730*/  @!P0 LOP3.LUT R4, R13.reuse, 0xffff0000, RZ, 0xc0, !PT ;  /* 0xffff00000d048812 */ /* 0x040fe200078ec0ff */
[----:B------:R-:W-:Y:S01]  /*4740*/  @!P0 IMAD.U32 R3, R13, 0x10000, RZ ;  /* 0x000100000d038824 */ /* 0x000fe200078e00ff */
[----:B------:R-:W-:Y:S01]  /*4750*/  @!P0 LOP3.LUT R19, R19, 0xffff0000, RZ, 0xc0, !PT ;  /* 0xffff000013138812 */ /* 0x000fe200078ec0ff */
[C---:B------:R-:W-:Y:S01]  /*4760*/  @!P0 IMAD.U32 R7, R5.reuse, 0x10000, RZ ;  /* 0x0001000005078824 */ /* 0x040fe200078e00ff */
[----:B------:R-:W-:Y:S01]  /*4770*/  @!P0 LOP3.LUT R5, R5, 0xffff0000, RZ, 0xc0, !PT ;  /* 0xffff000005058812 */ /* 0x000fe200078ec0ff */
[----:B------:R-:W-:Y:S02]  /*4780*/  @!P0 FFMA.FTZ R0, R8, R10, R0 ;  /* 0x0000000a08008223 */ /* 0x000fe40000010000 */
[C---:B------:R-:W-:Y:S02]  /*4790*/  @!P0 FMUL.FTZ R10, R4.reuse, R19 ;  /* 0x00000013040a8220 */ /* 0x040fe40000410000 */
[----:B------:R-:W-:Y:S02]  /*47a0*/  @!P0 FMUL.FTZ R8, R3, R17 ;  /* 0x0000001103088220 */ /* 0x000fe40000410000 */
[-C--:B------:R-:W-:Y:S02]  /*47b0*/  @!P0 FMUL.FTZ R4, R4, R5.reuse ;  /* 0x0000000504048220 */ /* 0x080fe40000410000 */
[----:B------:R-:W-:Y:S01]  /*47c0*/  @!P0 FFMA.FTZ R54, R28, R5, -R10 ;  /* 0x000000051c368223 */ /* 0x000fe2000001080a */
[----:B------:R-:W-:Y:S01]  /*47d0*/  @!P0 LOP3.LUT R5, R15, 0xffff0000, RZ, 0xc0, !PT ;  /* 0xffff00000f058812 */ /* 0x000fe200078ec0ff */
[-C--:B------:R-:W-:Y:S02]  /*47e0*/  @!P0 FMUL.FTZ R3, R3, R7.reuse ;  /* 0x0000000703038220 */ /* 0x080fe40000410000 */
[----:B------:R-:W-:Y:S01]  /*47f0*/  @!P0 FFMA.FTZ R55, R18, R7, -R8 ;  /* 0x0000000712378223 */ /* 0x000fe20000010808 */
[C---:B------:R-:W-:Y:S01]  /*4800*/  @!P0 SHF.L.U32 R8, R6.reuse, 0x10, RZ ;  /* 0x0000001006088819 */ /* 0x040fe200000006ff */
[----:B------:R-:W-:Y:S01]  /*4810*/  @!P0 IMAD.U32 R7, R15, 0x10000, RZ ;  /* 0x000100000f078824 */ /* 0x000fe200078e00ff */
[----:B------:R-:W-:Y:S01]  /*4820*/  @!P0 LOP3.LUT R6, R6, 0xffff0000, RZ, 0xc0, !PT ;  /* 0xffff000006068812 */ /* 0x000fe200078ec0ff */
[----:B------:R-:W-:Y:S02]  /*4830*/  @!P0 FMUL.FTZ R38, R5, R44 ;  /* 0x0000002c05268220 */ /* 0x000fe40000410000 */
[C---:B------:R-:W-:Y:S02]  /*4840*/  @!P0 FMUL.FTZ R10, R7.reuse, R42 ;  /* 0x0000002a070a8220 */ /* 0x040fe40000410000 */
[-C--:B------:R-:W-:Y:S02]  /*4850*/  @!P0 FMUL.FTZ R7, R7, R8.reuse ;  /* 0x0000000807078220 */ /* 0x080fe40000410000 */
[----:B------:R-:W-:Y:S02]  /*4860*/  @!P0 FFMA.FTZ R53, R43, R8, -R10 ;  /* 0x000000082b358223 */ /* 0x000fe4000001080a */
[-C--:B------:R-:W-:Y:S02]  /*4870*/  @!P0 FMUL.FTZ R8, R5, R6.reuse ;  /* 0x0000000605088220 */ /* 0x080fe40000410000 */
[----:B------:R-:W-:Y:S01]  /*4880*/  @!P0 FFMA.FTZ R52, R45, R6, -R38 ;  /* 0x000000062d348223 */ /* 0x000fe20000010826 */
[----:B------:R-:W-:Y:S01]  /*4890*/  @!P0 LOP3.LUT R6, R14, 0xffff0000, RZ, 0xc0, !PT ;  /* 0xffff00000e068812 */ /* 0x000fe200078ec0ff */
[C---:B------:R-:W-:Y:S01]  /*48a0*/  @!P0 IMAD.U32 R38, R40.reuse, 0x10000, RZ ;  /* 0x0001000028268824 */ /* 0x040fe200078e00ff */
[----:B------:R-:W-:Y:S01]  /*48b0*/  @!P0 LOP3.LUT R40, R40, 0xffff0000, RZ, 0xc0, !PT ;  /* 0xffff000028288812 */ /* 0x000fe200078ec0ff */
[----:B------:R-:W-:Y:S02]  /*48c0*/  @!P0 IMAD.U32 R5, R14, 0x10000, RZ ;  /* 0x000100000e058824 */ /* 0x000fe400078e00ff */
[C---:B------:R-:W-:Y:S01]  /*48d0*/  @!P0 IMAD.U32 R10, R9.reuse, 0x10000, RZ ;  /* 0x00010000090a8824 */ /* 0x040fe200078e00ff */
[----:B------:R-:W-:Y:S01]  /*48e0*/  @!P0 LOP3.LUT R9, R9, 0xffff0000, RZ, 0xc0, !PT ;  /* 0xffff000009098812 */ /* 0x000fe200078ec0ff */
[----:B------:R-:W-:Y:S02]  /*48f0*/  @!P0 FMUL.FTZ R46, R5, R38 ;  /* 0x00000026052e8220 */ /* 0x000fe40000410000 */
[----:B------:R-:W-:Y:S02]  /*4900*/  @!P0 FMUL.FTZ R47, R6, R40 ;  /* 0x00000028062f8220 */ /* 0x000fe40000410000 */
[----:B------:R-:W-:Y:S01]  /*4910*/  @!P0 FFMA.FTZ R2, R11, R16, R2 ;  /* 0x000000100b028223 */ /* 0x000fe20000010002 */
[----:B------:R-:W-:Y:S01]  /*4920*/  @!P0 F2FP.BF16.PACK_AB R16, R54, R55 ;  /* 0x000000373610823e */ /* 0x000fe200000010ff */
[----:B------:R-:W-:Y:S01]  /*4930*/  @!P0 FMUL.FTZ R5, R5, R10 ;  /* 0x0000000a05058220 */ /* 0x000fe20000410000 */
[----:B------:R-:W-:Y:S01]  /*4940*/  @!P0 F2FP.BF16.PACK_AB R11, R56, R57 ;  /* 0x00000039380b823e */ /* 0x000fe200000010ff */
[----:B------:R-:W-:Y:S01]  /*4950*/  @!P0 FFMA.FTZ R3, R17, R18, R3 ;  /* 0x0000001211038223 */ /* 0x000fe20000010003 */
[----:B------:R-:W-:Y:S01]  /*4960*/  @!P0 F2FP.BF16.PACK_AB R0, R2, R0 ;  /* 0x000000000200823e */ /* 0x000fe200000010ff */
[----:B------:R-:W-:Y:S01]  /*4970*/  @!P0 FFMA.FTZ R46, R39, R10, -R46 ;  /* 0x0000000a272e8223 */ /* 0x000fe2000001082e */
[----:B------:R-:W-:Y:S01]  /*4980*/  @!P0 MOV R48, R11 ;  /* 0x0000000b00308202 */ /* 0x000fe20000000f00 */
[----:B------:R-:W-:Y:S01]  /*4990*/  @!P0 FMUL.FTZ R6, R6, R9 ;  /* 0x0000000906068220 */ /* 0x000fe20000410000 */
[----:B------:R-:W-:Y:S01]  /*49a0*/  @!P0 F2FP.BF16.PACK_AB R10, R52, R53 ;  /* 0x00000035340a823e */ /* 0x000fe200000010ff */
        /* <DEDUP_REMOVED lines=19> */
.L_x_559:
[----:B------:R-:W-:Y:S05]  /*4ae0*/  BSYNC B0 ;  /* 0x0000000000007941 */ /* 0x000fea0003800000 */
.L_x_558:
[----:B------:R-:W-:Y:S11]  /*4af0*/  ISETP.GE.AND P0, PT, R27, c[0x0][0x1d4], PT ;  /* 0x000075001b007a0c */ /* 0x000ff60003f06270 */
[----:B------:R-:W-:Y:S02]  /*4b00*/  @!UPT UIADD3 URZ, URZ, URZ, URZ ;  /* 0x0000003f3f3ff290 */ /* 0x000fe4000fffe03f */
[----:B------:R-:W-:-:S05]  /*4b10*/  @P0 BRA `(.L_x_543) ;  /* 0x000008f000000947 */ /* 0x000fca0003800000 */
[----:B------:R-:W-:Y:S01]  /*4b20*/  IADD3 R0, P1, P0, R86, R80, R101 ;  /* 0x0000005056007210 */ /* 0x000fe2000783e065 */
[----:B-1----:R-:W1:Y:S03]  /*4b30*/  LDS.128 R12, [R118+0x6100] ;  /* 0x00610000760c7984 */ /* 0x002e660000000c00 */
[----:B------:R-:W-:Y:S02]  /*4b40*/  IADD3.X R2, R88, R79, R124, P1, P0 ;  /* 0x0000004f58027210 */ /* 0x000fe40000fe047c */
[C---:B------:R-:W-:Y:S03]  /*4b50*/  LEA R54, P0, R0.reuse, c[0x0][0x1c8], 0x1 ;  /* 0x0000720000367a11 */ /* 0x040fe600078008ff */
[----:B------:R-:W2:Y:S01]  /*4b60*/  LDS.128 R44, [R126+0x6100] ;  /* 0x006100007e2c7984 */ /* 0x000ea20000000c00 */
[----:B------:R-:W-:Y:S02]  /*4b70*/  LEA.HI.X R55, R0, c[0x0][0x1cc], R2, 0x1, P0 ;  /* 0x0000730000377a11 */ /* 0x000fe400000f0c02 */
[----:B------:R-:W-:Y:S11]  /*4b80*/  ISETP.GE.AND P0, PT, R27, c[0x0][0x27c], PT ;  /* 0x00009f001b007a0c */ /* 0x000ff60003f06270 */
[----:B------:R-:W-:Y:S02]  /*4b90*/  @!UPT UIADD3 URZ, URZ, URZ, URZ ;  /* 0x0000003f3f3ff290 */ /* 0x000fe4000fffe03f */
[----:B------:R-:W-:Y:S02]  /*4ba0*/  @!P0 SHF.R.U32.HI R0, RZ, 0x10, R21 ;  /* 0x00000010ff008819 */ /* 0x000fe40000011615 */
[----:B------:R-:W-:Y:S02]  /*4bb0*/  @!P0 SHF.R.U64 R4, R22, 0x10, R23 ;  /* 0x0000001016048819 */ /* 0x000fe40000001217 */
[----:B------:R-:W-:Y:S02]  /*4bc0*/  @!P0 SHF.R.U64 R3, R20, 0x10, R21 ;  /* 0x0000001014038819 */ /* 0x000fe40000001215 */
[----:B------:R-:W-:Y:S02]  /*4bd0*/  @!P0 SHF.R.U32.HI R5, RZ, 0x10, R23 ;  /* 0x00000010ff058819 */ /* 0x000fe40000011617 */
[----:B------:R-:W-:Y:S02]  /*4be0*/  @!P0 PRMT R6, R29, 0x5432, R3 ;  /* 0x000054321d068816 */ /* 0x000fe40000000003 */
[----:B------:R-:W-:Y:S02]  /*4bf0*/  @!P0 SHF.R.U32.HI R2, RZ, 0x10, R61 ;  /* 0x00000010ff028819 */ /* 0x000fe4000001163d */
[----:B------:R-:W-:Y:S02]  /*4c00*/  @!P0 PRMT R10, R32, 0x5410, R4 ;  /* 0x00005410200a8816 */ /* 0x000fe40000000004 */
[----:B------:R-:W-:Y:S01]  /*4c10*/  @!P0 PRMT R22, R66, 0x5410, R2 ;  /* 0x0000541042168816 */ /* 0x000fe20000000002 */
[----:B-1----:R-:W-:Y:S01]  /*4c20*/  @!P0 IMAD.U32 R3, R13, 0x10000, RZ ;  /* 0x000100000d038824 */ /* 0x002fe200078e00ff */
[----:B------:R-:W-:Y:S03]  /*4c30*/  @!P0 PRMT R2, R29, 0x5410, R0 ;  /* 0x000054101d028816 */ /* 0x000fe60000000000 */
[----:B------:R-:W-:Y:S01]  /*4c40*/  @!P0 IMAD.U32 R20, R22, 0x10000, RZ ;  /* 0x0001000016148824 */ /* 0x000fe200078e00ff */
[----:B------:R-:W-:Y:S01]  /*4c50*/  @!P0 PRMT R9, R32, 0x5432, R5 ;  /* 0x0000543220098816 */ /* 0x000fe20000000005 */
[----:B------:R-:W-:Y:S01]  /*4c60*/  @!P0 IMAD.U32 R0, R2, 0x10000, RZ ;  /* 0x0001000002008824 */ /* 0x000fe200078e00ff */
[----:B------:R-:W-:Y:S01]  /*4c70*/  @!P0 SHF.L.U32 R5, R12, 0x10, RZ ;  /* 0x000000100c058819 */ /* 0x000fe200000006ff */
[C---:B--2---:R-:W-:Y:S01]  /*4c80*/  @!P0 IMAD.U32 R21, R45.reuse, 0x10000, RZ ;  /* 0x000100002d158824 */ /* 0x044fe200078e00ff */
[----:B------:R-:W-:Y:S01]  /*4c90*/  @!P0 LOP3.LUT R23, R45, 0xffff0000, RZ, 0xc0, !PT ;  /* 0xffff00002d178812 */ /* 0x000fe200078ec0ff */
[C---:B------:R-:W-:Y:S01]  /*4ca0*/  @!P0 FMUL.FTZ R4, R3.reuse, R20 ;  /* 0x0000001403048220 */ /* 0x040fe20000410000 */
[----:B------:R-:W-:Y:S01]  /*4cb0*/  @!P0 LOP3.LUT R38, R46, 0xffff0000, RZ, 0xc0, !PT ;  /* 0xffff00002e268812 */ /* 0x000fe200078ec0ff */
[-C--:B------:R-:W-:Y:S01]  /*4cc0*/  @!P0 FMUL.FTZ R3, R3, R0.reuse ;  /* 0x0000000003038220 */ /* 0x080fe20000410000 */
[----:B------:R-:W-:Y:S01]  /*4cd0*/  @!P0 SHF.L.U32 R40, R47, 0x10, RZ ;  /* 0x000000102f288819 */ /* 0x000fe200000006ff */
[----:B------:R-:W-:Y:S01]  /*4ce0*/  @!P0 FFMA.FTZ R58, R21, R0, -R4 ;  /* 0x00000000153a8223 */ /* 0x000fe20000010804 */
[----:B------:R-:W-:Y:S01]  /*4cf0*/  @!P0 LOP3.LUT R42, R47, 0xffff0000, RZ, 0xc0, !PT ;  /* 0xffff00002f2a8812 */ /* 0x000fe200078ec0ff */
[----:B------:R-:W-:Y:S01]  /*4d00*/  @!P0 IMAD.U32 R17, R44, 0x10000, RZ ;  /* 0x000100002c118824 */ /* 0x000fe200078e00ff */
[----:B------:R-:W-:Y:S01]  /*4d10*/  @!P0 LOP3.LUT R2, R2, 0xffff0000, RZ, 0xc0, !PT ;  /* 0xffff000002028812 */ /* 0x000fe200078ec0ff */
[----:B------:R-:W-:Y:S01]  /*4d20*/  @!P0 IMAD.U32 R29, R46, 0x10000, RZ ;  /* 0x000100002e1d8824 */ /* 0x000fe200078e00ff */
[----:B------:R-:W-:Y:S02]  /*4d30*/  @!P0 LOP3.LUT R0, R13, 0xffff0000, RZ, 0xc0, !PT ;  /* 0xffff00000d008812 */ /* 0x000fe400078ec0ff */
[----:B------:R-:W-:Y:S02]  /*4d40*/  @!P0 LOP3.LUT R22, R22, 0xffff0000, RZ, 0xc0, !PT ;  /* 0xffff000016168812 */ /* 0x000fe400078ec0ff */
[----:B------:R-:W-:Y:S01]  /*4d50*/  @!P0 SHF.R.U64 R7, R62, 0x10, R63 ;  /* 0x000000103e078819 */ /* 0x000fe2000000123f */
[----:B------:R-:W-:Y:S01]  /*4d60*/  @!P0 FMUL.FTZ R4, R0, R2 ;  /* 0x0000000200048220 */ /* 0x000fe20000410000 */
[----:B------:R-:W-:Y:S01]  /*4d70*/  @!P0 SHF.R.U64 R18, R60, 0x10, R61 ;  /* 0x000000103c128819 */ /* 0x000fe2000000123d */
[----:B------:R-:W-:Y:S01]  /*4d80*/  @!P0 FMUL.FTZ R8, R0, R22 ;  /* 0x0000001600088220 */ /* 0x000fe20000410000 */
[----:B------:R-:W-:Y:S01]  /*4d90*/  @!P0 PRMT R11, R67, 0x5410, R7 ;  /* 0x00005410430b8816 */ /* 0x000fe20000000007 */
[C---:B------:R-:W-:Y:S01]  /*4da0*/  @!P0 IMAD.U32 R7, R6.reuse, 0x10000, RZ ;  /* 0x0001000006078824 */ /* 0x040fe200078e00ff */
[----:B------:R-:W-:Y:S01]  /*4db0*/  @!P0 LOP3.LUT R6, R6, 0xffff0000, RZ, 0xc0, !PT ;  /* 0xffff000006068812 */ /* 0x000fe200078ec0ff */
[----:B------:R-:W-:Y:S01]  /*4dc0*/  @!P0 FFMA.FTZ R57, R23, R2, -R8 ;  /* 0x0000000217398223 */ /* 0x000fe20000010808 */
[----:B------:R-:W-:Y:S01]  /*4dd0*/  @!P0 PRMT R18, R66, 0x5432, R18 ;  /* 0x0000543242128816 */ /* 0x000fe20000000012 */
[-C--:B------:R-:W-:Y:S01]  /*4de0*/  @!P0 FMUL.FTZ R0, R5, R7.reuse ;  /* 0x0000000705008220 */ /* 0x080fe20000410000 */
[----:B------:R-:W-:Y:S01]  /*4df0*/  @!P0 LOP3.LUT R2, R12, 0xffff0000, RZ, 0xc0, !PT ;  /* 0xffff00000c028812 */ /* 0x000fe200078ec0ff */
[----:B------:R-:W-:Y:S01]  /*4e00*/  @!P0 IMAD.U32 R28, R11, 0x10000, RZ ;  /* 0x000100000b1c8824 */ /* 0x000fe200078e00ff */
[----:B------:R-:W-:Y:S01]  /*4e10*/  @!P0 SHF.R.U32.HI R41, RZ, 0x10, R63 ;  /* 0x00000010ff298819 */ /* 0x000fe2000001163f */
[C---:B------:R-:W-:Y:S01]  /*4e20*/  @!P0 IMAD.U32 R16, R18.reuse, 0x10000, RZ ;  /* 0x0001000012108824 */ /* 0x040fe200078e00ff */
[----:B------:R-:W-:Y:S02]  /*4e30*/  @!P0 LOP3.LUT R18, R18, 0xffff0000, RZ, 0xc0, !PT ;  /* 0xffff000012128812 */ /* 0x000fe400078ec0ff */
[----:B------:R-:W-:Y:S01]  /*4e40*/  @!P0 PRMT R41, R67, 0x5432, R41 ;  /* 0x0000543243298816 */ /* 0x000fe20000000029 */
[----:B------:R-:W-:Y:S01]  /*4e50*/  @!P0 FMUL.FTZ R19, R5, R16 ;  /* 0x0000001005138220 */ /* 0x000fe20000410000 */
[----:B------:R-:W-:Y:S01]  /*4e60*/  @!P0 SHF.L.U32 R5, R14, 0x10, RZ ;  /* 0x000000100e058819 */ /* 0x000fe200000006ff */
[----:B------:R-:W-:Y:S02]  /*4e70*/  @!P0 FMUL.FTZ R8, R2, R18 ;  /* 0x0000001202088220 */ /* 0x000fe40000410000 */
[----:B------:R-:W-:Y:S01]  /*4e80*/  @!P0 FFMA.FTZ R56, R17, R7, -R19 ;  /* 0x0000000711388223 */ /* 0x000fe20000010813 */
[----:B------:R-:W-:Y:S01]  /*4e90*/  @!P0 LOP3.LUT R19, R44, 0xffff0000, RZ, 0xc0, !PT ;  /* 0xffff00002c138812 */ /* 0x000fe200078ec0ff */
[----:B------:R-:W-:Y:S02]  /*4ea0*/  @!P0 IMAD.U32 R7, R10, 0x10000, RZ ;  /* 0x000100000a078824 */ /* 0x000fe400078e00ff */
[----:B------:R-:W-:Y:S02]  /*4eb0*/  @!P0 FMUL.FTZ R32, R5, R28 ;  /* 0x0000001c05208220 */ /* 0x000fe40000410000 */
[-C--:B------:R-:W-:Y:S02]  /*4ec0*/  @!P0 FMUL.FTZ R2, R2, R6.reuse ;  /* 0x0000000602028220 */ /* 0x080fe40000410000 */
[----:B------:R-:W-:Y:S01]  /*4ed0*/  @!P0 FFMA.FTZ R53, R19, R6, -R8 ;  /* 0x0000000613358223 */ /* 0x000fe20000010808 */
[----:B------:R-:W-:Y:S01]  /*4ee0*/  @!P0 LOP3.LUT R6, R14, 0xffff0000, RZ, 0xc0, !PT ;  /* 0xffff00000e068812 */ /* 0x000fe200078ec0ff */
[-C--:B------:R-:W-:Y:S01]  /*4ef0*/  @!P0 FFMA.FTZ R52, R29, R7.reuse, -R32 ;  /* 0x000000071d348223 */ /* 0x080fe20000010820 */
[----:B------:R-:W-:Y:S01]  /*4f00*/  @!P0 LOP3.LUT R32, R11, 0xffff0000, RZ, 0xc0, !PT ;  /* 0xffff00000b208812 */ /* 0x000fe200078ec0ff */
[----:B------:R-:W-:Y:S01]  /*4f10*/  @!P0 IMAD.U32 R39, R41, 0x10000, RZ ;  /* 0x0001000029278824 */ /* 0x000fe200078e00ff */
[----:B------:R-:W-:Y:S01]  /*4f20*/  @!P0 LOP3.LUT R11, R10, 0xffff0000, RZ, 0xc0, !PT ;  /* 0xffff00000a0b8812 */ /* 0x000fe200078ec0ff */
[----:B------:R-:W-:Y:S01]  /*4f30*/  @!P0 FMUL.FTZ R5, R5, R7 ;  /* 0x0000000705058220 */ /* 0x000fe20000410000 */
[C---:B------:R-:W-:Y:S01]  /*4f40*/  @!P0 LOP3.LUT R8, R15.reuse, 0xffff0000, RZ, 0xc0, !PT ;  /* 0xffff00000f088812 */ /* 0x040fe200078ec0ff */
[----:B------:R-:W-:Y:S01]  /*4f50*/  @!P0 IMAD.U32 R7, R15, 0x10000, RZ ;  /* 0x000100000f078824 */ /* 0x000fe200078e00ff */
[----:B------:R-:W-:Y:S01]  /*4f60*/  @!P0 LOP3.LUT R41, R41, 0xffff0000, RZ, 0xc0, !PT ;  /* 0xffff000029298812 */ /* 0x000fe200078ec0ff */
[C---:B------:R-:W-:Y:S01]  /*4f70*/  @!P0 IMAD.U32 R10, R9.reuse, 0x10000, RZ ;  /* 0x00010000090a8824 */ /* 0x040fe200078e00ff */
[----:B------:R-:W-:Y:S01]  /*4f80*/  @!P0 LOP3.LUT R9, R9, 0xffff0000, RZ, 0xc0, !PT ;  /* 0xffff000009098812 */ /* 0x000fe200078ec0ff */
[----:B------:R-:W-:Y:S02]  /*4f90*/  @!P0 FMUL.FTZ R49, R6, R32 ;  /* 0x0000002006318220 */ /* 0x000fe40000410000 */
[----:B------:R-:W-:Y:S02]  /*4fa0*/  @!P0 FFMA.FTZ R0, R16, R17, R0 ;  /* 0x0000001110008223 */ /* 0x000fe40000010000 */
[----:B------:R-:W-:Y:S02]  /*4fb0*/  @!P0 FMUL.FTZ R48, R7, R39 ;  /* 0x0000002707308220 */ /* 0x000fe40000410000 */
[----:B------:R-:W-:Y:S02]  /*4fc0*/  @!P0 FMUL.FTZ R43, R8, R41 ;  /* 0x00000029082b8220 */ /* 0x000fe40000410000 */
[----:B------:R-:W-:Y:S02]  /*4fd0*/  @!P0 FFMA.FTZ R2, R18, R19, R2 ;  /* 0x0000001312028223 */ /* 0x000fe40000010002 */
[----:B------:R-:W-:Y:S02]  /*4fe0*/  @!P0 FFMA.FTZ R49, R38, R11, -R49 ;  /* 0x0000000b26318223 */ /* 0x000fe40000010831 */
[----:B------:R-:W-:Y:S01]  /*4ff0*/  @!P0 FFMA.FTZ R3, R20, R21, R3 ;  /* 0x0000001514038223 */ /* 0x000fe20000010003 */
[----:B------:R-:W-:Y:S01]  /*5000*/  @!P0 F2FP.BF16.PACK_AB R0, R2, R0 ;  /* 0x000000000200823e */ /* 0x000fe200000010ff */
[----:B------:R-:W-:Y:S01]  /*5010*/  @!P0 FFMA.FTZ R51, R40, R10, -R48 ;  /* 0x0000000a28338223 */ /* 0x000fe20000010830 */
[----:B------:R-:W-:Y:S01]  /*5020*/  @!P0 F2FP.BF16.PACK_AB R48, R57, R58 ;  /* 0x0000003a3930823e */ /* 0x000fe200000010ff */
[----:B------:R-:W-:Y:S01]  /*5030*/  @!P0 FFMA.FTZ R50, R42, R9, -R43 ;  /* 0x000000092a328223 */ /* 0x000fe2000001082b */
[----:B------:R-:W-:Y:S01]  /*5040*/  @!P0 F2FP.BF16.PACK_AB R43, R53, R56 ;  /* 0x00000038352b823e */ /* 0x000fe200000010ff */
[----:B------:R-:W-:Y:S02]  /*5050*/  @!P0 FMUL.FTZ R6, R6, R11 ;  /* 0x0000000b06068220 */ /* 0x000fe40000410000 */
[----:B------:R-:W-:Y:S01]  /*5060*/  @!P0 FFMA.FTZ R4, R22, R23, R4 ;  /* 0x0000001716048223 */ /* 0x000fe20000010004 */
[----:B------:R-:W-:Y:S01]  /*5070*/  @!P0 MOV R44, R43 ;  /* 0x0000002b002c8202 */ /* 0x000fe20000000f00 */
[----:B------:R-:W-:Y:S01]  /*5080*/  @!P0 FMUL.FTZ R7, R7, R10 ;  /* 0x0000000a07078220 */ /* 0x000fe20000410000 */
[----:B------:R-:W-:Y:S01]  /*5090*/  @!P0 F2FP.BF16.PACK_AB R10, R49, R52 ;  /* 0x00000034310a823e */ /* 0x000fe200000010ff */
[----:B------:R-:W-:Y:S01]  /*50a0*/  @!P0 FFMA.FTZ R5, R28, R29, R5 ;  /* 0x0000001d1c058223 */ /* 0x000fe20000010005 */
[----:B------:R-:W-:Y:S01]  /*50b0*/  @!P0 F2FP.BF16.PACK_AB R11, R50, R51 ;  /* 0x00000033320b823e */ /* 0x000fe200000010ff */
[----:B------:R-:W-:Y:S01]  /*50c0*/  @!P0 FMUL.FTZ R8, R8, R9 ;  /* 0x0000000908088220 */ /* 0x000fe20000410000 */
[----:B------:R-:W-:Y:S01]  /*50d0*/  @!P0 F2FP.BF16.PACK_AB R3, R4, R3 ;  /* 0x000000030403823e */ /* 0x000fe200000010ff */
[----:B------:R-:W-:Y:S01]  /*50e0*/  @!P0 FFMA.FTZ R6, R32, R38, R6 ;  /* 0x0000002620068223 */ /* 0x000fe20000010006 */
[----:B------:R-:W-:Y:S01]  /*50f0*/  @!P0 MOV R47, R11 ;  /* 0x0000000b002f8202 */ /* 0x000fe20000000f00 */
[----:B------:R-:W-:Y:S02]  /*5100*/  @!P0 FFMA.FTZ R7, R39, R40, R7 ;  /* 0x0000002827078223 */ /* 0x000fe40000010007 */
[----:B------:R-:W-:Y:S01]  /*5110*/  @!P0 IMAD.MOV.U32 R45, RZ, RZ, R48 ;  /* 0x000000ffff2d8224 */ /* 0x000fe200078e0030 */
[----:B------:R-:W-:Y:S01]  /*5120*/  @!P0 F2FP.BF16.PACK_AB R5, R6, R5 ;  /* 0x000000050605823e */ /* 0x000fe200000010ff */
[----:B------:R-:W-:Y:S02]  /*5130*/  @!P0 IMAD.MOV.U32 R46, RZ, RZ, R10 ;  /* 0x000000ffff2e8224 */ /* 0x000fe400078e000a */
[----:B------:R-:W-:Y:S01]  /*5140*/  @!P0 FFMA.FTZ R8, R41, R42, R8 ;  /* 0x0000002a29088223 */ /* 0x000fe20000010008 */
[----:B------:R-:W-:Y:S01]  /*5150*/  @!P0 MOV R14, R5 ;  /* 0x00000005000e8202 */ /* 0x000fe20000000f00 */
[----:B------:R-:W-:Y:S01]  /*5160*/  @!P0 IMAD.MOV.U32 R12, RZ, RZ, R0 ;  /* 0x000000ffff0c8224 */ /* 0x000fe200078e0000 */
[----:B------:R1:W-:Y:S01]  /*5170*/  STG.E.128 [R54.64], R44 ;  /* 0x0000002c36007986 */ /* 0x0003e2000c101d06 */
[----:B------:R-:W-:Y:S01]  /*5180*/  @!P0 IMAD.MOV.U32 R13, RZ, RZ, R3 ;  /* 0x000000ffff0d8224 */ /* 0x000fe200078e0003 */
[----:B------:R-:W-:Y:S05]  /*5190*/  @!P0 F2FP.BF16.PACK_AB R7, R8, R7 ;  /* 0x000000070807823e */ /* 0x000fea00000010ff */
[----:B------:R-:W-:Y:S01]  /*51a0*/  @!P0 IMAD.MOV.U32 R15, RZ, RZ, R7 ;  /* 0x000000ffff0f8224 */ /* 0x000fe200078e0007 */
[----:B------:R-:W-:Y:S11]  /*51b0*/  ISETP.GE.AND P0, PT, R100, c[0x0][0x1d4], PT ;  /* 0x0000750064007a0c */ /* 0x000ff60003f06270 */
[----:B------:R-:W-:Y:S02]  /*51c0*/  @!UPT UIADD3 URZ, URZ, URZ, URZ ;  /* 0x0000003f3f3ff290 */ /* 0x000fe4000fffe03f */
[----:B------:R-:W-:-:S05]  /*51d0*/  @P0 BRA `(.L_x_543) ;  /* 0x0000023000000947 */ /* 0x000fca0003800000 */
[----:B------:R-:W-:Y:S04]  /*51e0*/  IADD3 R0, P1, P0, R86, R80, R100 ;  /* 0x0000005056007210 */ /* 0x000fe8000783e064 */
[----:B------:R-:W-:Y:S02]  /*51f0*/  IADD3.X R3, R88, R79, R121, P1, P0 ;  /* 0x0000004f58037210 */ /* 0x000fe40000fe0479 */
[C---:B------:R-:W-:Y:S04]  /*5200*/  LEA R2, P0, R0.reuse, c[0x0][0x1c8], 0x1 ;  /* 0x0000720000027a11 */ /* 0x040fe800078008ff */
[----:B------:R-:W-:Y:S05]  /*5210*/  LEA.HI.X R3, R0, c[0x0][0x1cc], R3, 0x1, P0 ;  /* 0x0000730000037a11 */ /* 0x000fea00000f0c03 */
[----:B------:R2:W-:Y:S01]  /*5220*/  STG.E.128 [R2.64], R12 ;  /* 0x0000000c02007986 */ /* 0x0005e2000c101d06 */
[----:B------:R-:W-:-:S05]  /*5230*/  BRA `(.L_x_543) ;  /* 0x000001d000007947 */ /* 0x000fca0003800000 */
.L_x_539:
[----:B------:R-:W-:Y:S05]  /*5240*/  IMAD R0, R77, -0x40, R94 ;  /* 0xffffffc04d007824 */ /* 0x000fea00078e025e */
[----:B------:R-:W-:Y:S04]  /*5250*/  IMNMX R0, R0, 0x40, PT ;  /* 0x0000004000007817 */ /* 0x000fe80003800200 */
[----:B------:R-:W-:Y:S11]  /*5260*/  ISETP.GE.AND P0, PT, R90, R0, PT ;  /* 0x000000005a00720c */ /* 0x000ff60003f06270 */
[----:B------:R-:W-:Y:S02]  /*5270*/  @!UPT UIADD3 URZ, URZ, URZ, URZ ;  /* 0x0000003f3f3ff290 */ /* 0x000fe4000fffe03f */
[----:B------:R-:W-:-:S05]  /*5280*/  @P0 BRA `(.L_x_543) ;  /* 0x0000018000000947 */ /* 0x000fca0003800000 */
[----:B------:R-:W-:Y:S11]  /*5290*/  ISETP.GE.AND P0, PT, R24, c[0x0][0x1d4], PT ;  /* 0x0000750018007a0c */ /* 0x000ff60003f06270 */
[----:B------:R-:W-:Y:S02]  /*52a0*/  @!UPT UIADD3 URZ, URZ, URZ, URZ ;  /* 0x0000003f3f3ff290 */ /* 0x000fe4000fffe03f */
[----:B------:R-:W1:Y:S04]  /*52b0*/  @!P0 LDS.128 R4, [R84+0x6000] ;  /* 0x0060000054048984 */ /* 0x000e680000000c00 */
[----:B-1----:R-:W-:Y:S01]  /*52c0*/  @!P0 STG.E.128 [R58.64], R4 ;  /* 0x000000043a008986 */ /* 0x002fe2000c101d06 */
[----:B------:R-:W-:Y:S11]  /*52d0*/  ISETP.GE.AND P0, PT, R26, c[0x0][0x1d4], PT ;  /* 0x000075001a007a0c */ /* 0x000ff60003f06270 */
[----:B------:R-:W-:Y:S02]  /*52e0*/  @!UPT UIADD3 URZ, URZ, URZ, URZ ;  /* 0x0000003f3f3ff290 */ /* 0x000fe4000fffe03f */
[----:B------:R-:W1:Y:S04]  /*52f0*/  @!P0 LDS.128 R4, [R85+0x6000] ;  /* 0x0060000055048984 */ /* 0x000e680000000c00 */
[----:B-1----:R-:W-:Y:S01]  /*5300*/  @!P0 STG.E.128 [R58.64+0x40], R4 ;  /* 0x000040043a008986 */ /* 0x002fe2000c101d06 */
        /* <DEDUP_REMOVED lines=15> */
[----:B-1----:R1:W-:Y:S02]  /*5400*/  @!P0 STG.E.128 [R58.64+0x140], R4 ;  /* 0x000140043a008986 */ /* 0x0023e4000c101d06 */
.L_x_543:
[----:B------:R-:W-:Y:S05]  /*5410*/  BSYNC B1 ;  /* 0x0000000000017941 */ /* 0x000fea0003800000 */
.L_x_538:
[C---:B-1----:R-:W-:Y:S01]  /*5420*/  IMAD.SHL.U32 R10, R77.reuse, 0x40, RZ ;  /* 0x000000404d0a7824 */ /* 0x042fe200078e00ff */
[----:B------:R-:W-:Y:S01]  /*5430*/  SHF.L.U64.HI R8, R77, 0x6, R89 ;  /* 0x000000064d087819 */ /* 0x000fe20000010259 */
[----:B------:R-:W-:Y:S02]  /*5440*/  BSSY B0, `(.L_x_560) ;  /* 0x000004c000007945 */ /* 0x000fe40003800000 */
[----:B--2--5:R-:W-:Y:S01]  /*5450*/  IMAD.IADD R3, R135, 0x1, -R10 ;  /* 0x0000000187037824 */ /* 0x024fe200078e0a0a */
[----:B------:R-:W-:Y:S04]  /*5460*/  IADD3 R0, P0, R10, R137, RZ ;  /* 0x000000890a007210 */ /* 0x000fe80007f1e0ff */
[----:B------:R-:W-:Y:S02]  /*5470*/  IADD3.X R2, R8, R143, RZ, P0, !PT ;  /* 0x0000008f08027210 */ /* 0x000fe400007fe4ff */
[C---:B------:R-:W-:Y:S11]  /*5480*/  ISETP.GE.AND P0, PT, R3.reuse, 0x21, PT ;  /* 0x000000210300780c */ /* 0x040ff60003f06270 */
[----:B------:R-:W-:Y:S02]  /*5490*/  @!UPT UIADD3 URZ, URZ, URZ, URZ ;  /* 0x0000003f3f3ff290 */ /* 0x000fe4000fffe03f */
[----:B------:R-:W-:Y:S05]  /*54a0*/  @P0 IADD3 R5, P1, R0, 0x20, RZ ;  /* 0x0000002000050810 */ /* 0x000fea0007f3e0ff */
[----:B------:R-:W-:Y:S01]  /*54b0*/  @P0 IMAD.X R9, RZ, RZ, R2, P1 ;  /* 0x000000ffff090224 */ /* 0x000fe200008e0602 */
[----:B------:R-:W-:Y:S11]  /*54c0*/  ISETP.GE.AND P1, PT, R3, 0x1, PT ;  /* 0x000000010300780c */ /* 0x000ff60003f26270 */
[----:B------:R-:W-:Y:S02]  /*54d0*/  @!UPT UIADD3 URZ, URZ, URZ, URZ ;  /* 0x0000003f3f3ff290 */ /* 0x000fe4000fffe03f */
[-C--:B------:R-:W-:Y:S01]  /*54e0*/  @P1 MOV R3, R99.reuse ;  /* 0x0000006300031202 */ /* 0x080fe20000000f00 */
[----:B------:R-:W-:Y:S02]  /*54f0*/  @P1 IMAD R4, R2, c[0x0][0x258], RZ ;  /* 0x0000960002041a24 */ /* 0x000fe400078e02ff */
[----:B------:R-:W-:Y:S04]  /*5500*/  @P1 IMAD.MOV.U32 R2, RZ, RZ, R96 ;  /* 0x000000ffff021224 */ /* 0x000fe800078e0060 */
[C---:B------:R-:W-:Y:S04]  /*5510*/  @P1 IMAD.WIDE.U32 R2, R0.reuse, c[0x0][0x258], R2 ;  /* 0x0000960000021a25 */ /* 0x040fe800078e0002 */
[----:B------:R-:W-:Y:S01]  /*5520*/  @P1 IMAD R0, R0, c[0x0][0x25c], R4 ;  /* 0x0000970000001a24 */ /* 0x000fe200078e0204 */
[C---:B------:R-:W-:Y:S03]  /*5530*/  @P1 LEA R6, P2, R2.reuse, c[0x0][0x250], 0x1 ;  /* 0x0000940002061a11 */ /* 0x040fe600078408ff */
[----:B------:R-:W-:Y:S01]  /*5540*/  @P1 IMAD.IADD R0, R3, 0x1, R0 ;  /* 0x0000000103001824 */ /* 0x000fe200078e0200 */
[----:B------:R-:W-:Y:S04]  /*5550*/  @P0 MOV R3, R99 ;  /* 0x0000006300030202 */ /* 0x000fe80000000f00 */
[----:B------:R-:W-:Y:S01]  /*5560*/  @P1 LEA.HI.X R7, R2, c[0x0][0x254], R0, 0x1, P2 ;  /* 0x0000950002071a11 */ /* 0x000fe200010f0c00 */
[----:B------:R-:W-:Y:S02]  /*5570*/  @P0 IMAD R0, R9, c[0x0][0x258], RZ ;  /* 0x0000960009000a24 */ /* 0x000fe400078e02ff */
[----:B------:R-:W-:Y:S02]  /*5580*/  @P0 IMAD.MOV.U32 R2, RZ, RZ, R96 ;  /* 0x000000ffff020224 */ /* 0x000fe400078e0060 */
[----:B------:R-:W-:Y:S01]  /*5590*/  @!PT LDS RZ, [RZ] ;  /* 0x00000000fffff984 */ /* 0x000fe20000000800 */
[----:B------:R-:W-:Y:S01]  /*55a0*/  @!PT LDS RZ, [RZ] ;  /* 0x00000000fffff984 */ /* 0x000fe20000000800 */
[----:B------:R-:W-:Y:S01]  /*55b0*/  @!PT LDS RZ, [RZ] ;  /* 0x00000000fffff984 */ /* 0x000fe20000000800 */
[----:B------:R1:W-:Y:S01]  /*55c0*/  @P1 LDGSTS.E.BYPASS.LTC128B.128 [R83+0x100], [R6.64], !P5 ;  /* 0x0010000006531fae */ /* 0x0003e2000e901d46 */
[C---:B------:R-:W-:Y:S02]  /*55d0*/  @P0 IMAD R0, R5.reuse, c[0x0][0x25c], R0 ;  /* 0x0000970005000a24 */ /* 0x040fe400078e0200 */
[----:B------:R-:W-:Y:S01]  /*55e0*/  @P0 IMAD.WIDE.U32 R2, R5, c[0x0][0x258], R2 ;  /* 0x0000960005020a25 */ /* 0x000fe200078e0002 */
[----:B------:R1:W-:Y:S03]  /*55f0*/  @P1 LDGSTS.E.BYPASS.LTC128B.128 [R83+0x2100], [R6.64+0x80], !P4 ;  /* 0x0210008006531fae */ /* 0x0003e6000e101d46 */
[----:B------:R-:W-:Y:S01]  /*5600*/  @P0 IMAD.IADD R0, R3, 0x1, R0 ;  /* 0x0000000103000824 */ /* 0x000fe200078e0200 */
[----:B------:R1:W-:Y:S01]  /*5610*/  @P1 LDGSTS.E.BYPASS.LTC128B.128 [R83+0x4100], [R6.64+0x100], !P3 ;  /* 0x0410010006531fae */ /* 0x0003e2000d901d46 */
[C---:B------:R-:W-:Y:S04]  /*5620*/  @P0 LEA R4, P2, R2.reuse, c[0x0][0x250], 0x1 ;  /* 0x0000940002040a11 */ /* 0x040fe800078408ff */
[----:B------:R-:W-:Y:S02]  /*5630*/  @P0 LEA.HI.X R5, R2, c[0x0][0x254], R0, 0x1, P2 ;  /* 0x0000950002050a11 */ /* 0x000fe400010f0c00 */
[----:B------:R-:W-:Y:S03]  /*5640*/  IADD3 R0, -R10, R94, RZ ;  /* 0x0000005e0a007210 */ /* 0x000fe60007ffe1ff */
[----:B------:R1:W-:Y:S01]  /*5650*/  @P0 LDGSTS.E.BYPASS.LTC128B.128 [R83+0x1100], [R4.64], !P5 ;  /* 0x0110000004530fae */ /* 0x0003e2000e901d46 */
[----:B------:R-:W-:Y:S03]  /*5660*/  IMNMX R0, R0, 0x40, PT ;  /* 0x0000004000007817 */ /* 0x000fe60003800200 */
        /* <DEDUP_REMOVED lines=8> */
[----:B------:R-:W-:Y:S02]  /*56f0*/  IMAD.MOV.U32 R4, RZ, RZ, R112 ;  /* 0x000000ffff047224 */ /* 0x000fe400078e0070 */
[----:B------:R-:W-:Y:S02]  /*5700*/  IMAD.MOV.U32 R5, RZ, RZ, R129 ;  /* 0x000000ffff057224 */ /* 0x000fe400078e0081 */
[----:B------:R-:W-:Y:S02]  /*5710*/  IMAD.X R2, R8, 0x1, R141, P0 ;  /* 0x0000000108027824 */ /* 0x000fe400000e068d */
[----:B------:R-:W-:Y:S04]  /*5720*/  IMAD.WIDE.U32 R4, R0, c[0x0][0x208], R4 ;  /* 0x0000820000047a25 */ /* 0x000fe800078e0004 */
[----:B------:R-:W-:Y:S04]  /*5730*/  IMAD R2, R2, c[0x0][0x208], RZ ;  /* 0x0000820002027a24 */ /* 0x000fe800078e02ff */
[----:B------:R-:W-:Y:S01]  /*5740*/  IMAD R0, R0, c[0x0][0x20c], R2 ;  /* 0x0000830000007a24 */ /* 0x000fe200078e0202 */
[C---:B------:R-:W-:Y:S03]  /*5750*/  LEA R2, P0, R4.reuse, c[0x0][0x1f8], 0x1 ;  /* 0x00007e0004027a11 */ /* 0x040fe600078008ff */
[----:B------:R-:W-:Y:S05]  /*5760*/  IMAD.IADD R0, R5, 0x1, R0 ;  /* 0x0000000105007824 */ /* 0x000fea00078e0200 */
[----:B------:R-:W-:Y:S02]  /*5770*/  LEA.HI.X R3, R4, c[0x0][0x1fc], R0, 0x1, P0 ;  /* 0x00007f0004037a11 */ /* 0x000fe400000f0c00 */
[----:B------:R-:W-:Y:S11]  /*5780*/  ISETP.GE.AND P0, PT, R24, c[0x0][0x1d4], PT ;  /* 0x0000750018007a0c */ /* 0x000ff60003f06270 */
[----:B------:R-:W-:Y:S02]  /*5790*/  @!UPT UIADD3 URZ, URZ, URZ, URZ ;  /* 0x0000003f3f3ff290 */ /* 0x000fe4000fffe03f */
[----:B------:R-:W1:Y:S04]  /*57a0*/  @!P0 LDS.128 R4, [R84] ;  /* 0x0000000054048984 */ /* 0x000e680000000c00 */
[----:B-1----:R-:W-:Y:S01]  /*57b0*/  @!P0 STG.E.128 [R2.64], R4 ;  /* 0x0000000402008986 */ /* 0x002fe2000c101d06 */
[----:B------:R-:W-:Y:S11]  /*57c0*/  ISETP.GE.AND P0, PT, R26, c[0x0][0x1d4], PT ;  /* 0x000075001a007a0c */ /* 0x000ff60003f06270 */
[----:B------:R-:W-:Y:S02]  /*57d0*/  @!UPT UIADD3 URZ, URZ, URZ, URZ ;  /* 0x0000003f3f3ff290 */ /* 0x000fe4000fffe03f */
[----:B------:R-:W1:Y:S04]  /*57e0*/  @!P0 LDS.128 R4, [R85] ;  /* 0x0000000055048984 */ /* 0x000e680000000c00 */
        /* <DEDUP_REMOVED lines=17> */
.L_x_561:
[----:B-1----:R-:W-:Y:S05]  /*5900*/  BSYNC B0 ;  /* 0x0000000000007941 */ /* 0x002fea0003800000 */
.L_x_560:
        /* <DEDUP_REMOVED lines=25> */
.L_x_537:
[----:B------:R-:W-:Y:S01]  /*5aa0*/  ISETP.NE.AND P3, PT, R249, 0x1, PT ;  /* 0x00000001f900780c */ /* 0x000fe20003f65270 */
[----:B------:R-:W-:Y:S01]  /*5ab0*/  IMAD.IADD R8, R147, 0x1, R146 ;  /* 0x0000000193087824 */ /* 0x000fe200078e0292 */
[----:B------:R-:W-:Y:S01]  /*5ac0*/  IADD3 R0, R244, 0x7f, RZ ;  /* 0x0000007ff4007810 */ /* 0x000fe20007ffe0ff */
[----:B------:R-:W-:Y:S01]  /*5ad0*/  CS2R R10, SRZ ;  /* 0x00000000000a7805 */ /* 0x000fe2000001ff00 */
[----:B------:R-:W-:Y:S01]  /*5ae0*/  PLOP3.LUT P2, PT, PT, PT, PT, 0x80, 0x0 ;  /* 0x000000000000781c */ /* 0x000fe20003f4f070 */
[----:B------:R-:W-:Y:S01]  /*5af0*/  CS2R R14, SRZ ;  /* 0x00000000000e7805 */ /* 0x000fe2000001ff00 */
[----:B------:R-:W-:Y:S01]  /*5b00*/  MOV R98, RZ ;  /* 0x000000ff00627202 */ /* 0x000fe20000000f00 */
[----:B------:R-:W-:Y:S01]  /*5b10*/  IMAD.MOV.U32 R96, RZ, RZ, RZ ;  /* 0x000000ffff607224 */ /* 0x000fe200078e00ff */
[----:B------:R-:W-:Y:S01]  /*5b20*/  MOV R9, RZ ;  /* 0x000000ff00097202 */ /* 0x000fe20000000f00 */
[----:B------:R-:W-:Y:S01]  /*5b30*/  IMAD.MOV.U32 R94, RZ, RZ, RZ ;  /* 0x000000ffff5e7224 */ /* 0x000fe200078e00ff */
[----:B------:R-:W-:Y:S01]  /*5b40*/  CS2R R12, SRZ ;  /* 0x00000000000c7805 */ /* 0x000fe2000001ff00 */
[----:B------:R-:W-:Y:S01]  /*5b50*/  IMAD.MOV.U32 R92, RZ, RZ, RZ ;  /* 0x000000ffff5c7224 */ /* 0x000fe200078e00ff */
[----:B------:R-:W-:Y:S01]  /*5b60*/  MOV R88, RZ ;  /* 0x000000ff00587202 */ /* 0x000fe20000000f00 */
[----:B-1----:R-:W-:Y:S01]  /*5b70*/  @P3 IMAD.HI.U32 R2, R0, c[0x0][0x2c8], RZ ;  /* 0x0000b20000023a27 */ /* 0x002fe200078e00ff */
[----:B------:R-:W-:Y:S01]  /*5b80*/  CS2R R16, SRZ ;  /* 0x0000000000107805 */ /* 0x000fe2000001ff00 */
[----:B------:R-:W-:Y:S01]  /*5b90*/  MOV R82, RZ ;  /* 0x000000ff00527202 */ /* 0x000fe20000000f00 */
[----:B------:R-:W-:Y:S01]  /*5ba0*/  CS2R R18, SRZ ;  /* 0x0000000000127805 */ /* 0x000fe2000001ff00 */
[----:B------:R-:W-:Y:S01]  /*5bb0*/  IMAD.MOV.U32 R90, RZ, RZ, RZ ;  /* 0x000000ffff5a7224 */ /* 0x000fe200078e00ff */
[----:B------:R-:W-:Y:S01]  /*5bc0*/  @P3 SHF.R.U32.HI R0, RZ, c[0x0][0x2cc], R2 ;  /* 0x0000b300ff003a19 */ /* 0x000fe20000011602 */
[----:B------:R-:W-:Y:S01]  /*5bd0*/  IMAD.MOV.U32 R86, RZ, RZ, RZ ;  /* 0x000000ffff567224 */ /* 0x000fe200078e00ff */
[----:B------:R-:W-:Y:S01]  /*5be0*/  CS2R R20, SRZ ;  /* 0x0000000000147805 */ /* 0x000fe2000001ff00 */
[----:B------:R-:W-:Y:S01]  /*5bf0*/  IMAD.MOV.U32 R84, RZ, RZ, RZ ;  /* 0x000000ffff547224 */ /* 0x000fe200078e00ff */
[----:B------:R-:W-:Y:S01]  /*5c00*/  MOV R76, RZ ;  /* 0x000000ff004c7202 */ /* 0x000fe20000000f00 */
[----:B------:R-:W-:Y:S01]  /*5c10*/  IMAD.IADD R0, R152, 0x1, R0 ;  /* 0x0000000198007824 */ /* 0x000fe200078e0200 */
[----:B------:R-:W-:Y:S01]  /*5c20*/  CS2R R74, SRZ ;  /* 0x00000000004a7805 */ /* 0x000fe2000001ff00 */
[----:B------:R-:W-:Y:S01]  /*5c30*/  IMAD.MOV.U32 R80, RZ, RZ, RZ ;  /* 0x000000ffff507224 */ /* 0x000fe200078e00ff */
[----:B------:R-:W-:Y:S01]  /*5c40*/  CS2R R70, SRZ ;  /* 0x0000000000467805 */ /* 0x000fe2000001ff00 */
[----:B------:R-:W-:Y:S01]  /*5c50*/  IMAD.MOV.U32 R78, RZ, RZ, RZ ;  /* 0x000000ffff4e7224 */ /* 0x000fe200078e00ff */
[----:B------:R-:W-:Y:S01]  /*5c60*/  SHF.R.S32.HI R2, RZ, 0x1f, R0 ;  /* 0x0000001fff027819 */ /* 0x000fe20000011400 */
[----:B------:R-:W-:Y:S01]  /*5c70*/  IMAD.MOV.U32 R72, RZ, RZ, RZ ;  /* 0x000000ffff487224 */ /* 0x000fe200078e00ff */
[----:B------:R-:W-:Y:S01]  /*5c80*/  MOV R68, RZ ;  /* 0x000000ff00447202 */ /* 0x000fe20000000f00 */
[----:B------:R-:W-:Y:S01]  /*5c90*/  IMAD.MOV.U32 R22, RZ, RZ, RZ ;  /* 0x000000ffff167224 */ /* 0x000fe200078e00ff */
[----:B------:R-:W-:Y:S01]  /*5ca0*/  LEA.HI R0, R2, R0, RZ, 0x6 ;  /* 0x0000000002007211 */ /* 0x000fe200078f30ff */
[----:B------:R-:W-:Y:S01]  /*5cb0*/  CS2R R66, SRZ ;  /* 0x0000000000427805 */ /* 0x000fe2000001ff00 */
[----:B------:R-:W-:Y:S01]  /*5cc0*/  CS2R R24, SRZ ;  /* 0x0000000000187805 */ /* 0x000fe2000001ff00 */
[----:B------:R-:W-:Y:S01]  /*5cd0*/  IMAD.MOV.U32 R64, RZ, RZ, RZ ;  /* 0x000000ffff407224 */ /* 0x000fe200078e00ff */
[----:B------:R-:W-:Y:S01]  /*5ce0*/  SHF.R.S32.HI R0, RZ, 0x6, R0 ;  /* 0x00000006ff007819 */ /* 0x000fe20000011400 */
[----:B------:R-:W-:Y:S01]  /*5cf0*/  CS2R R62, SRZ ;  /* 0x00000000003e7805 */ /* 0x000fe2000001ff00 */
[----:B------:R-:W-:Y:S01]  /*5d00*/  MOV R60, RZ ;  /* 0x000000ff003c7202 */ /* 0x000fe20000000f00 */
[----:B------:R-:W-:Y:S01]  /*5d10*/  CS2R R58, SRZ ;  /* 0x00000000003a7805 */ /* 0x000fe2000001ff00 */
[----:B------:R-:W-:Y:S01]  /*5d20*/  IMNMX R207, R151, R0, PT ;  /* 0x0000000097cf7217 */ /* 0x000fe20003800200 */
[----:B------:R-:W-:Y:S01]  /*5d30*/  CS2R R26, SRZ ;  /* 0x00000000001a7805 */ /* 0x000fe2000001ff00 */
[----:B------:R-:W-:Y:S01]  /*5d40*/  IMAD.MOV.U32 R56, RZ, RZ, RZ ;  /* 0x000000ffff387224 */ /* 0x000fe200078e00ff */
[----:B------:R-:W-:Y:S01]  /*5d50*/  CS2R R54, SRZ ;  /* 0x0000000000367805 */ /* 0x000fe2000001ff00 */
[----:B------:R-:W-:Y:S01]  /*5d60*/  ISETP.GE.AND P0, PT, R207, 0x1, PT ;  /* 0x00000001cf00780c */ /* 0x000fe20003f06270 */
[----:B------:R-:W-:Y:S01]  /*5d70*/  CS2R R50, SRZ ;  /* 0x0000000000327805 */ /* 0x000fe2000001ff00 */
[----:B------:R-:W-:Y:S01]  /*5d80*/  MOV R52, RZ ;  /* 0x000000ff00347202 */ /* 0x000fe20000000f00 */
[----:B------:R-:W-:Y:S01]  /*5d90*/  CS2R R28, SRZ ;  /* 0x00000000001c7805 */ /* 0x000fe2000001ff00 */
[----:B------:R-:W-:Y:S01]  /*5da0*/  IMAD.MOV.U32 R48, RZ, RZ, RZ ;  /* 0x000000ffff307224 */ /* 0x000fe200078e00ff */
[----:B------:R-:W-:Y:S01]  /*5db0*/  CS2R R46, SRZ ;  /* 0x00000000002e7805 */ /* 0x000fe2000001ff00 */
        /* <DEDUP_REMOVED lines=17> */
[----:B------:R-:W-:Y:S01]  /*5ed0*/  IMAD.MOV.U32 R7, RZ, RZ, RZ ;  /* 0x000000ffff077224 */ /* 0x000fe200078e00ff */
[----:B------:R-:W-:Y:S01]  /*5ee0*/  MOV R116, RZ ;  /* 0x000000ff00747202 */ /* 0x000fe20000000f00 */
[----:B------:R-:W-:Y:S01]  /*5ef0*/  CS2R R114, SRZ ;  /* 0x0000000000727805 */ /* 0x000fe2000001ff00 */
[----:B------:R-:W-:Y:S01]  /*5f00*/  CS2R R112, SRZ ;  /* 0x0000000000707805 */ /* 0x000fe2000001ff00 */
[----:B------:R-:W-:Y:S01]  /*5f10*/  CS2R R110, SRZ ;  /* 0x00000000006e7805 */ /* 0x000fe2000001ff00 */
[----:B------:R-:W-:Y:S01]  /*5f20*/  CS2R R108, SRZ ;  /* 0x00000000006c7805 */ /* 0x000fe2000001ff00 */
[----:B------:R-:W-:Y:S01]  /*5f30*/  CS2R R106, SRZ ;  /* 0x00000000006a7805 */ /* 0x000fe2000001ff00 */
[----:B------:R-:W-:Y:S01]  /*5f40*/  CS2R R104, SRZ ;  /* 0x0000000000687805 */ /* 0x000fe2000001ff00 */
[----:B------:R-:W-:Y:S05]  /*5f50*/  @!P0 BRA `(.L_x_563) ;  /* 0x00011a5000008947 */ /* 0x000fea0003800000 */
[----:B------:R-:W-:-:S04]  /*5f60*/  ISETP.NE.U32.AND P0, PT, RZ, c[0x0][0x340], PT ;  /* 0x0000d000ff007a0c */ /* 0x000fc80003f05070 */
[----:B------:R-:W-:-:S13]  /*5f70*/  ISETP.NE.AND.EX P0, PT, RZ, c[0x0][0x344], PT, P0 ;  /* 0x0000d100ff007a0c */ /* 0x000fda0003f05300 */
[----:B------:R-:W-:-:S04]  /*5f80*/  @P0 IMAD.MOV.U32 R2, RZ, RZ, 0x4 ;  /* 0x00000004ff020424 */ /* 0x000fc800078e00ff */
[----:B------:R-:W-:-:S05]  /*5f90*/  @P0 IMAD.WIDE R2, R243, R2, c[0x0][0x340] ;  /* 0x0000d000f3020625 */ /* 0x000fca00078e0202 */
[----:B------:R1:W2:Y:S01]  /*5fa0*/  @P0 LDG.E R21, [R2.64] ;  /* 0x0000000602150981 */ /* 0x0002a2000c1e1900 */
[----:B------:R-:W-:Y:S01]  /*5fb0*/  SHF.R.S32.HI R0, RZ, 0x1f, R145 ;  /* 0x0000001fff007819 */ /* 0x000fe20000011491 */
[----:B------:R-:W-:Y:S01]  /*5fc0*/  IMAD R5, R164, c[0x0][0x1b8], RZ ;  /* 0x00006e00a4057a24 */ /* 0x000fe200078e02ff */
[----:B------:R-:W-:Y:S01]  /*5fd0*/  SHF.R.S32.HI R112, RZ, 0x1f, R162 ;  /* 0x0000001fff707819 */ /* 0x000fe200000114a2 */
[----:B------:R-:W-:Y:S01]  /*5fe0*/  IMAD R44, R242, c[0x0][0x2c4], RZ ;  /* 0x0000b100f22c7a24 */ /* 0x000fe200078e02ff */
[----:B------:R-:W-:Y:S01]  /*5ff0*/  ISETP.NE.U32.AND P2, PT, RZ, c[0x0][0x348], PT ;  /* 0x0000d200ff007a0c */ /* 0x000fe20003f45070 */
[----:B------:R-:W-:Y:S01]  /*6000*/  IMAD R0, R0, c[0x0][0x178], RZ ;  /* 0x00005e0000007a24 */ /* 0x000fe200078e02ff */
[CC--:B------:R-:W-:Y:S01]  /*6010*/  LEA.HI R4, R112.reuse, R162.reuse, RZ, 0x3 ;  /* 0x000000a270047211 */ /* 0x0c0fe200078f18ff */
[----:B------:R-:W-:Y:S01]  /*6020*/  IMAD R5, R251, c[0x0][0x1bc], R5 ;  /* 0x00006f00fb057a24 */ /* 0x000fe200078e0205 */
[----:B------:R-:W-:Y:S01]  /*6030*/  LEA.HI R11, R112, R162, RZ, 0x4 ;  /* 0x000000a2700b7211 */ /* 0x000fe200078f20ff */
[----:B------:R-:W-:Y:S01]  /*6040*/  IMAD R0, R145, c[0x0][0x17c], R0 ;  /* 0x00005f0091007a24 */ /* 0x000fe200078e0200 */
[----:B------:R-:W-:Y:S01]  /*6050*/  SHF.R.S32.HI R88, RZ, 0x3, R4 ;  /* 0x00000003ff587819 */ /* 0x000fe20000011404 */
[----:B------:R-:W-:Y:S01]  /*6060*/  BSSY B0, `(.L_x_564) ;  /* 0x0000089000007945 */ /* 0x000fe20003800000 */
[----:B------:R-:W-:-:S02]  /*6070*/  SHF.R.S32.HI R9, RZ, 0x4, R11 ;  /* 0x00000004ff097819 */ /* 0x000fc4000001140b */
[----:B------:R-:W-:Y:S02]  /*6080*/  SHF.R.S32.HI R20, RZ, 0x1f, R243 ;  /* 0x0000001fff147819 */ /* 0x000fe400000114f3 */
[----:B------:R-:W-:Y:S02]  /*6090*/  LEA.HI R6, R11, R9, RZ, 0x1 ;  /* 0x000000090b067211 */ /* 0x000fe400078f08ff */
[----:B------:R-:W-:Y:S02]  /*60a0*/  ISETP.NE.AND.EX P2, PT, RZ, c[0x0][0x34c], PT, P2 ;  /* 0x0000d300ff007a0c */ /* 0x000fe40003f45320 */
[----:B------:R-:W-:Y:S02]  /*60b0*/  LOP3.LUT R6, R6, 0xfffffffe, RZ, 0xc0, !PT ;  /* 0xfffffffe06067812 */ /* 0x000fe400078ec0ff */
[----:B------:R-:W-:Y:S01]  /*60c0*/  SEL R12, R20, RZ, !P2 ;  /* 0x000000ff140c7207 */ /* 0x000fe20005000000 */
[----:B-1----:R-:W-:-:S04]  /*60d0*/  IMAD.WIDE.U32 R2, R145, c[0x0][0x178], RZ ;  /* 0x00005e0091027a25 */ /* 0x002fc800078e00ff */
[----:B------:R-:W-:Y:S01]  /*60e0*/  IMAD.IADD R3, R3, 0x1, R0 ;  /* 0x0000000103037824 */ /* 0x000fe200078e0200 */
[----:B------:R-:W-:Y:S01]  /*60f0*/  LOP3.LUT R0, R4, 0xfffffff8, RZ, 0xc0, !PT ;  /* 0xfffffff804007812 */ /* 0x000fe200078ec0ff */
[----:B------:R-:W-:Y:S02]  /*6100*/  IMAD.SHL.U32 R4, R88, 0x40, RZ ;  /* 0x0000004058047824 */ /* 0x000fe400078e00ff */
[----:B------:R-:W-:Y:S01]  /*6110*/  IMAD.IADD R106, R9, 0x1, -R6 ;  /* 0x00000001096a7824 */ /* 0x000fe200078e0a06 */
[----:B------:R-:W-:Y:S01]  /*6120*/  SEL R6, R243, RZ, !P2 ;  /* 0x000000fff3067207 */ /* 0x000fe20005000000 */
[----:B------:R-:W-:Y:S01]  /*6130*/  IMAD.IADD R87, R162, 0x1, -R0 ;  /* 0x00000001a2577824 */ /* 0x000fe200078e0a00 */
[----:B------:R-:W-:Y:S01]  /*6140*/  LOP3.LUT R0, R4, 0x1c0, RZ, 0xc0, !PT ;  /* 0x000001c004007812 */ /* 0x000fe200078ec0ff */
[----:B------:R-:W-:-:S03]  /*6150*/  IMAD.WIDE.U32 R2, R251, c[0x0][0x1b8], R2 ;  /* 0x00006e00fb027a25 */ /* 0x000fc600078e0002 */
[C---:B------:R-:W-:Y:S01]  /*6160*/  SHF.L.U32 R10, R87.reuse, 0x3, RZ ;  /* 0x00000003570a7819 */ /* 0x040fe200000006ff */
[----:B------:R-:W-:Y:S02]  /*6170*/  IMAD R9, R87, 0x20, R88 ;  /* 0x0000002057097824 */ /* 0x000fe400078e0258 */
[----:B------:R-:W-:Y:S01]  /*6180*/  IMAD.IADD R3, R3, 0x1, R5 ;  /* 0x0000000103037824 */ /* 0x000fe200078e0205 */
[----:B------:R-:W-:Y:S01]  /*6190*/  IADD3 R4, R10, 0x80, RZ ;  /* 0x000000800a047810 */ /* 0x000fe20007ffe0ff */
[----:B------:R-:W-:Y:S01]  /*61a0*/  IMAD.IADD R9, R244, 0x1, R9 ;  /* 0x00000001f4097824 */ /* 0x000fe200078e0209 */
[----:B------:R-:W-:Y:S01]  /*61b0*/  LOP3.LUT R7, R0, 0x38, R10, 0xf8, !PT ;  /* 0x0000003800077812 */ /* 0x000fe200078ef80a */
[----:B------:R-:W-:Y:S01]  /*61c0*/  IMAD R14, R12, c[0x0][0x1c0], RZ ;  /* 0x000070000c0e7a24 */ /* 0x000fe200078e02ff */
[----:B------:R-:W-:Y:S01]  /*61d0*/  SHF.R.U32.HI R0, RZ, 0x3, R0 ;  /* 0x00000003ff007819 */ /* 0x000fe20000011600 */
[----:B------:R-:W-:Y:S01]  /*61e0*/  @P3 IMAD.HI.U32 R5, R9, c[0x0][0x2c8], RZ ;  /* 0x0000b20009053a27 */ /* 0x000fe200078e00ff */
[----:B------:R-:W-:-:S02]  /*61f0*/  ISETP.GE.AND P1, PT, R4, c[0x0][0x1d4], PT ;  /* 0x0000750004007a0c */ /* 0x000fc40003f26270 */
[----:B------:R-:W-:Y:S01]  /*6200*/  LOP3.LUT R17, R7, R0, RZ, 0x3c, !PT ;  /* 0x0000000007117212 */ /* 0x000fe200078e3cff */
[----:B------:R-:W-:Y:S01]  /*6210*/  IMAD.WIDE.U32 R2, R6, c[0x0][0x1c0], R2 ;  /* 0x0000700006027a25 */ /* 0x000fe200078e0002 */
[----:B------:R-:W-:Y:S02]  /*6220*/  P2R R240, PR, RZ, 0x2 ;  /* 0x00000002fff07803 */ /* 0x000fe40000000000 */
[----:B------:R-:W-:Y:S02]  /*6230*/  SHF.R.S32.HI R4, RZ, 0x1f, R8 ;  /* 0x0000001fff047819 */ /* 0x000fe40000011408 */
[C---:B------:R-:W-:Y:S02]  /*6240*/  IADD3 R0, P1, R88.reuse, R8, RZ ;  /* 0x0000000858007210 */ /* 0x040fe40007f3e0ff */
[----:B------:R-:W-:Y:S02]  /*6250*/  LOP3.LUT R7, R11, 0xfffffff0, RZ, 0xc0, !PT ;  /* 0xfffffff00b077812 */ /* 0x000fe400078ec0ff */
[----:B------:R-:W-:-:S02]  /*6260*/  LEA.HI.X.SX32 R4, R88, R4, 0x1, P1 ;  /* 0x0000000458047211 */ /* 0x000fc400008f0eff */
[----:B------:R-:W-:Y:S01]  /*6270*/  MOV R8, R9 ;  /* 0x0000000900087202 */ /* 0x000fe20000000f00 */
[----:B------:R-:W-:Y:S01]  /*6280*/  IMAD.IADD R7, R162, 0x1, -R7 ;  /* 0x00000001a2077824 */ /* 0x000fe200078e0a07 */
[----:B------:R-:W-:Y:S01]  /*6290*/  @P3 SHF.R.U32.HI R8, RZ, c[0x0][0x2cc], R5 ;  /* 0x0000b300ff083a19 */ /* 0x000fe20000011605 */
[C---:B------:R-:W-:Y:S01]  /*62a0*/  IMAD R5, R4.reuse, c[0x0][0x1e0], RZ ;  /* 0x0000780004057a24 */ /* 0x040fe200078e02ff */
[----:B------:R-:W-:Y:S01]  /*62b0*/  SHF.R.S32.HI R11, RZ, 0x1f, R10 ;  /* 0x0000001fff0b7819 */ /* 0x000fe2000001140a */
[----:B------:R-:W-:Y:S01]  /*62c0*/  IMAD R4, R4, c[0x0][0x208], RZ ;  /* 0x0000820004047a24 */ /* 0x000fe200078e02ff */
[----:B------:R-:W-:Y:S01]  /*62d0*/  SHF.R.S32.HI R15, RZ, 0x1f, R7 ;  /* 0x0000001fff0f7819 */ /* 0x000fe20000011407 */
[C---:B------:R-:W-:Y:S01]  /*62e0*/  IMAD R16, R0.reuse, c[0x0][0x1e4], R5 ;  /* 0x0000790000107a24 */ /* 0x040fe200078e0205 */
[----:B------:R-:W-:Y:S01]  /*62f0*/  ISETP.NE.U32.AND P1, PT, RZ, c[0x0][0x350], PT ;  /* 0x0000d400ff007a0c */ /* 0x000fe20003f25070 */
[C---:B------:R-:W-:Y:S01]  /*6300*/  IMAD R19, R0.reuse, c[0x0][0x20c], R4 ;  /* 0x0000830000137a24 */ /* 0x040fe200078e0204 */
[----:B------:R-:W-:Y:S01]  /*6310*/  LEA.HI R18, R15, R7, RZ, 0x3 ;  /* 0x000000070f127211 */ /* 0x000fe200078f18ff */
[----:B------:R-:W-:Y:S01]  /*6320*/  IMAD.WIDE.U32 R4, R0, c[0x0][0x1e0], R10 ;  /* 0x0000780000047a25 */ /* 0x000fe200078e000a */
[----:B------:R-:W-:-:S02]  /*6330*/  ISETP.NE.AND.EX P1, PT, RZ, c[0x0][0x354], PT, P1 ;  /* 0x0000d500ff007a0c */ /* 0x000fc40003f25310 */
[----:B------:R-:W-:Y:S01]  /*6340*/  ISETP.GE.AND P5, PT, R10, c[0x0][0x1d4], PT ;  /* 0x000075000a007a0c */ /* 0x000fe20003fa6270 */
[----:B------:R-:W-:Y:S01]  /*6350*/  IMAD.WIDE.U32 R12, R0, c[0x0][0x208], R10 ;  /* 0x00008200000c7a25 */ /* 0x000fe200078e000a */
[----:B------:R-:W-:Y:S02]  /*6360*/  LEA.HI R0, R112, R162, RZ, 0x6 ;  /* 0x000000a270007211 */ /* 0x000fe400078f30ff */
[----:B------:R-:W-:Y:S01]  /*6370*/  IADD3 R5, R5, R16, RZ ;  /* 0x0000001005057210 */ /* 0x000fe20007ffe0ff */
[----:B------:R-:W-:Y:S02]  /*6380*/  IMAD R15, R6, c[0x0][0x1c4], R14 ;  /* 0x00007100060f7a24 */ /* 0x000fe400078e020e */
[----:B------:R-:W-:Y:S01]  /*6390*/  IMAD.SHL.U32 R6, R0, 0x8, RZ ;  /* 0x0000000800067824 */ /* 0x000fe200078e00ff */
[----:B------:R-:W-:Y:S01]  /*63a0*/  LOP3.LUT R0, R18, 0xfffffff8, RZ, 0xc0, !PT ;  /* 0xfffffff812007812 */ /* 0x000fe200078ec0ff */
[----:B------:R-:W-:Y:S02]  /*63b0*/  IMAD.MOV R14, RZ, RZ, -R8 ;  /* 0x000000ffff0e7224 */ /* 0x000fe400078e0a08 */
[----:B------:R-:W-:Y:S01]  /*63c0*/  IMAD.IADD R3, R3, 0x1, R15 ;  /* 0x0000000103037824 */ /* 0x000fe200078e020f */
[----:B------:R-:W-:Y:S01]  /*63d0*/  LOP3.LUT R209, R17, 0xfffffe00, R6, 0xf8, !PT ;  /* 0xfffffe0011d17812 */ /* 0x000fe200078ef806 */
[----:B------:R-:W-:Y:S01]  /*63e0*/  IMAD.IADD R0, R7, 0x1, -R0 ;  /* 0x0000000107007824 */ /* 0x000fe200078e0a00 */
[----:B------:R-:W-:Y:S01]  /*63f0*/  SHF.R.S32.HI R6, RZ, 0x1f, R8 ;  /* 0x0000001fff067819 */ /* 0x000fe20000011408 */
[----:B------:R-:W-:Y:S01]  /*6400*/  IMAD R14, R14, c[0x0][0x2c4], R9 ;  /* 0x0000b1000e0e7a24 */ /* 0x000fe200078e0209 */
[----:B------:R-:W-:Y:S01]  /*6410*/  SHF.L.U32 R15, R106, 0x3, RZ ;  /* 0x000000036a0f7819 */ /* 0x000fe200000006ff */
[C---:B------:R-:W-:Y:S01]  /*6420*/  IMAD.SHL.U32 R9, R0.reuse, 0x40, RZ ;  /* 0x0000004000097824 */ /* 0x040fe200078e00ff */
[----:B------:R-:W-:Y:S01]  /*6430*/  LOP3.LUT P3, RZ, R0, 0x4, RZ, 0xc0, !PT ;  /* 0x0000000400ff7812 */ /* 0x000fe2000786c0ff */
[----:B------:R-:W-:Y:S01]  /*6440*/  IMAD.WIDE.U32 R2, R8, c[0x0][0x1b0], R2 ;  /* 0x00006c0008027a25 */ /* 0x000fe200078e0002 */
[----:B------:R-:W-:-:S02]  /*6450*/  LOP3.LUT P2, RZ, R0, 0x2, RZ, 0xc0, !PT ;  /* 0x0000000200ff7812 */ /* 0x000fc4000784c0ff */
[----:B------:R-:W-:Y:S01]  /*6460*/  LOP3.LUT R9, R9, 0x1c0, RZ, 0xc0, !PT ;  /* 0x000001c009097812 */ /* 0x000fe200078ec0ff */
[----:B------:R-:W-:Y:S02]  /*6470*/  IMAD R0, R6, c[0x0][0x1b0], RZ ;  /* 0x00006c0006007a24 */ /* 0x000fe400078e02ff */
[----:B------:R-:W-:Y:S01]  /*6480*/  IMAD.WIDE.U32 R6, R251, c[0x0][0x1e8], R4 ;  /* 0x00007a00fb067a25 */ /* 0x000fe200078e0004 */
[----:B------:R-:W-:-:S03]  /*6490*/  MOV R4, R12 ;  /* 0x0000000c00047202 */ /* 0x000fc60000000f00 */
[----:B------:R-:W-:Y:S01]  /*64a0*/  IMAD R17, R8, c[0x0][0x1b4], R0 ;  /* 0x00006d0008117a24 */ /* 0x000fe200078e0200 */
[----:B------:R-:W-:Y:S01]  /*64b0*/  LOP3.LUT R0, R9, 0x8, R15, 0xf8, !PT ;  /* 0x0000000809007812 */ /* 0x000fe200078ef80f */
[----:B------:R-:W-:Y:S01]  /*64c0*/  IMAD R16, R164, c[0x0][0x1e8], RZ ;  /* 0x00007a00a4107a24 */ /* 0x000fe200078e02ff */
[----:B------:R-:W-:Y:S01]  /*64d0*/  SHF.R.U32.HI R9, RZ, 0x3, R9 ;  /* 0x00000003ff097819 */ /* 0x000fe20000011609 */
[----:B------:R-:W-:Y:S02]  /*64e0*/  IMAD.MOV.U32 R12, RZ, RZ, R6 ;  /* 0x000000ffff0c7224 */ /* 0x000fe400078e0006 */
[----:B------:R-:W-:Y:S01]  /*64f0*/  IMAD.IADD R5, R13, 0x1, R19 ;  /* 0x000000010d057824 */ /* 0x000fe200078e0213 */
[----:B------:R-:W-:Y:S01]  /*6500*/  LOP3.LUT R15, R0, R9, RZ, 0x3c, !PT ;  /* 0x00000009000f7212 */ /* 0x000fe200078e3cff */
[----:B------:R-:W-:Y:S01]  /*6510*/  IMAD R6, R164, c[0x0][0x210], RZ ;  /* 0x00008400a4067a24 */ /* 0x000fe200078e02ff */
[----:B------:R-:W-:Y:S01]  /*6520*/  SHF.R.S32.HI R0, RZ, 0x1f, R14 ;  /* 0x0000001fff007819 */ /* 0x000fe2000001140e */
[----:B------:R-:W-:-:S02]  /*6530*/  IMAD.IADD R3, R3, 0x1, R17 ;  /* 0x0000000103037824 */ /* 0x000fc400078e0211 */
[C---:B------:R-:W-:Y:S02]  /*6540*/  IMAD R16, R251.reuse, c[0x0][0x1ec], R16 ;  /* 0x00007b00fb107a24 */ /* 0x040fe400078e0210 */
[----:B------:R-:W-:Y:S02]  /*6550*/  IMAD R0, R0, c[0x0][0x1a8], RZ ;  /* 0x00006a0000007a24 */ /* 0x000fe400078e02ff */
[C---:B------:R-:W-:Y:S02]  /*6560*/  IMAD R6, R251.reuse, c[0x0][0x214], R6 ;  /* 0x00008500fb067a24 */ /* 0x040fe400078e0206 */
[----:B------:R-:W-:-:S04]  /*6570*/  IMAD.WIDE.U32 R4, R251, c[0x0][0x210], R4 ;  /* 0x00008400fb047a25 */ /* 0x000fc800078e0004 */
[C---:B------:R-:W-:Y:S02]  /*6580*/  IMAD R0, R14.reuse, c[0x0][0x1ac], R0 ;  /* 0x00006b000e007a24 */ /* 0x040fe400078e0200 */
[----:B------:R-:W-:-:S04]  /*6590*/  IMAD.WIDE.U32 R2, R14, c[0x0][0x1a8], R2 ;  /* 0x00006a000e027a25 */ /* 0x000fc800078e0002 */
[----:B------:R-:W-:Y:S02]  /*65a0*/  IMAD.IADD R13, R16, 0x1, R7 ;  /* 0x00000001100d7824 */ /* 0x000fe400078e0207 */
[----:B------:R-:W-:Y:S01]  /*65b0*/  IMAD.IADD R7, R6, 0x1, R5 ;  /* 0x0000000106077824 */ /* 0x000fe200078e0205 */
[----:B------:R-:W-:Y:S01]  /*65c0*/  MOV R6, R4 ;  /* 0x0000000400067202 */ /* 0x000fe20000000f00 */
[----:B------:R-:W-:Y:S02]  /*65d0*/  IMAD.SHL.U32 R5, R18, 0x40, RZ ;  /* 0x0000004012057824 */ /* 0x000fe400078e00ff */
[----:B------:R-:W-:Y:S02]  /*65e0*/  IMAD.IADD R3, R3, 0x1, R0 ;  /* 0x0000000103037824 */ /* 0x000fe400078e0200 */
[----:B------:R-:W-:Y:S01]  /*65f0*/  IMAD.IADD R16, R244, 0x1, R88 ;  /* 0x00000001f4107824 */ /* 0x000fe200078e0258 */
[----:B------:R-:W-:Y:S02]  /*6600*/  LOP3.LUT R4, R15, 0xfffffe00, R5, 0xf8, !PT ;  /* 0xfffffe000f047812 */ /* 0x000fe400078ef805 */
[----:B------:R-:W-:-:S04]  /*6610*/  SHF.L.U32 R15, R87, 0x3, RZ ;  /* 0x00000003570f7819 */ /* 0x000fc800000006ff */
[----:B------:R-:W-:Y:S02]  /*6620*/  IADD3 R5, R15, 0x80, RZ ;  /* 0x000000800f057810 */ /* 0x000fe40007ffe0ff */
[--C-:B--2---:R-:W-:Y:S01]  /*6630*/  @P0 SHF.R.S32.HI R9, RZ, 0x1f, R21.reuse ;  /* 0x0000001fff090819 */ /* 0x104fe20000011415 */
[----:B------:R-:W-:Y:S01]  /*6640*/  @P0 IMAD.MOV.U32 R8, RZ, RZ, R21 ;  /* 0x000000ffff080224 */ /* 0x000fe200078e0015 */
[----:B------:R-:W-:Y:S01]  /*6650*/  @!P0 MOV R9, R20 ;  /* 0x0000001400098202 */ /* 0x000fe20000000f00 */
[----:B------:R-:W-:Y:S01]  /*6660*/  @!P0 IMAD.MOV.U32 R8, RZ, RZ, R243 ;  /* 0x000000ffff088224 */ /* 0x000fe200078e00f3 */
[C---:B------:R-:W-:Y:S02]  /*6670*/  LEA R18, P0, R2.reuse, c[0x0][0x160], 0x1 ;  /* 0x0000580002127a11 */ /* 0x040fe400078008ff */
[----:B------:R-:W-:Y:S02]  /*6680*/  SEL R0, R9, RZ, !P1 ;  /* 0x000000ff09007207 */ /* 0x000fe40004800000 */
[----:B------:R-:W-:Y:S01]  /*6690*/  LEA.HI.X R17, R2, c[0x0][0x164], R3, 0x1, P0 ;  /* 0x0000590002117a11 */ /* 0x000fe200000f0c03 */
[----:B------:R-:W-:Y:S01]  /*66a0*/  IMAD.MOV.U32 R3, RZ, RZ, 0x10 ;  /* 0x00000010ff037424 */ /* 0x000fe200078e00ff */
[----:B------:R-:W-:Y:S01]  /*66b0*/  ISETP.GE.AND P0, PT, R16, R44, PT ;  /* 0x0000002c1000720c */ /* 0x000fe20003f06270 */
[----:B------:R-:W-:Y:S01]  /*66c0*/  IMAD R2, R0, c[0x0][0x1f0], RZ ;  /* 0x00007c0000027a24 */ /* 0x000fe200078e02ff */
[----:B------:R-:W-:Y:S01]  /*66d0*/  SEL R8, R8, RZ, !P1 ;  /* 0x000000ff08087207 */ /* 0x000fe20004800000 */
[----:B------:R-:W-:Y:S01]  /*66e0*/  IMAD R0, R0, c[0x0][0x218], RZ ;  /* 0x0000860000007a24 */ /* 0x000fe200078e02ff */
[----:B------:R-:W-:-:S02]  /*66f0*/  SEL R3, R3, 0xfffffff0, !P2 ;  /* 0xfffffff003037807 */ /* 0x000fc40005000000 */
[----:B------:R-:W-:Y:S01]  /*6700*/  ISETP.GE.AND P1, PT, R15, c[0x0][0x198], PT ;  /* 0x000066000f007a0c */ /* 0x000fe20003f26270 */
[C---:B------:R-:W-:Y:S02]  /*6710*/  IMAD R14, R8.reuse, c[0x0][0x1f4], R2 ;  /* 0x00007d00080e7a24 */ /* 0x040fe400078e0202 */
[----:B------:R-:W-:Y:S02]  /*6720*/  IMAD.MOV.U32 R2, RZ, RZ, 0x20 ;  /* 0x00000020ff027424 */ /* 0x000fe400078e00ff */
[----:B------:R-:W-:Y:S01]  /*6730*/  IMAD R9, R8, c[0x0][0x21c], R0 ;  /* 0x0000870008097a24 */ /* 0x000fe200078e0200 */
[----:B------:R-:W-:Y:S01]  /*6740*/  IADD3 R0, R10, 0x40, RZ ;  /* 0x000000400a007810 */ /* 0x000fe20007ffe0ff */
[----:B------:R-:W-:Y:S01]  /*6750*/  IMAD.WIDE.U32 R228, R8, c[0x0][0x1f0], R12 ;  /* 0x00007c0008e47a25 */ /* 0x000fe200078e000c */
[----:B------:R-:W-:Y:S02]  /*6760*/  SEL R2, R2, 0xffffffe0, !P3 ;  /* 0xffffffe002027807 */ /* 0x000fe40005800000 */
[----:B------:R-:W-:Y:S01]  /*6770*/  ISETP.GE.AND P6, PT, R0, c[0x0][0x1d4], PT ;  /* 0x0000750000007a0c */ /* 0x000fe20003fc6270 */
[----:B------:R-:W-:Y:S01]  /*6780*/  IMAD.WIDE.U32 R236, R8, c[0x0][0x218], R6 ;  /* 0x0000860008ec7a25 */ /* 0x000fe200078e0006 */
[----:B------:R-:W-:Y:S01]  /*6790*/  ISETP.GE.AND P2, PT, R0, c[0x0][0x198], PT ;  /* 0x0000660000007a0c */ /* 0x000fe20003f46270 */
[----:B------:R1:W2:Y:S01]  /*67a0*/  SHFL.IDX PT, R6, R18, RZ, 0x181f ;  /* 0x00181fff12067589 */ /* 0x0002a200000e0000 */
[----:B------:R-:W-:Y:S01]  /*67b0*/  ISETP.GE.AND P3, PT, R5, c[0x0][0x198], PT ;  /* 0x0000660005007a0c */ /* 0x000fe20003f66270 */
[----:B------:R-:W-:-:S02]  /*67c0*/  IMAD.IADD R231, R229, 0x1, R14 ;  /* 0x00000001e5e77824 */ /* 0x000fc400078e020e */
[----:B------:R1:W3:Y:S01]  /*67d0*/  SHFL.IDX PT, R7, R17, RZ, 0x181f ;  /* 0x00181fff11077589 */ /* 0x0002e200000e0000 */
[----:B------:R-:W-:Y:S01]  /*67e0*/  IMAD.IADD R233, R237, 0x1, R9 ;  /* 0x00000001ede97824 */ /* 0x000fe200078e0209 */
[----:B------:R-:W-:Y:S05]  /*67f0*/  @P0 BRA `(.L_x_565) ;  /* 0x000000f000000947 */ /* 0x000fea0003800000 */
[----:B------:R-:W-:Y:S02]  /*6800*/  SHF.R.S32.HI R12, RZ, 0x1f, R0 ;  /* 0x0000001fff0c7819 */ /* 0x000fe40000011400 */
[----:B------:R-:W-:Y:S02]  /*6810*/  SHF.R.S32.HI R13, RZ, 0x1f, R5 ;  /* 0x0000001fff0d7819 */ /* 0x000fe40000011405 */
[----:B------:R-:W-:Y:S02]  /*6820*/  LEA.HI R12, R12, R0, RZ, 0x3 ;  /* 0x000000000c0c7211 */ /* 0x000fe400078f18ff */
[----:B------:R-:W-:Y:S02]  /*6830*/  LEA.HI R5, R13, R5, RZ, 0x3 ;  /* 0x000000050d057211 */ /* 0x000fe400078f18ff */
[----:B--2---:R-:W-:-:S02]  /*6840*/  LEA R8, P0, R15, R6, 0x1 ;  /* 0x000000060f087211 */ /* 0x004fc400078008ff */
[----:B------:R-:W-:Y:S02]  /*6850*/  LOP3.LUT R12, R12, 0xfffffff8, RZ, 0xc0, !PT ;  /* 0xfffffff80c0c7812 */ /* 0x000fe400078ec0ff */
[----:B------:R-:W-:Y:S01]  /*6860*/  LOP3.LUT R14, R5, 0xfffffff8, RZ, 0xc0, !PT ;  /* 0xfffffff8050e7812 */ /* 0x000fe200078ec0ff */
[----:B------:R-:W-:Y:S01]  /*6870*/  IMAD.SHL.U32 R5, R209, 0x2, RZ ;  /* 0x00000002d1057824 */ /* 0x000fe200078e00ff */
[----:B---3--:R-:W-:Y:S01]  /*6880*/  LEA.HI.X R9, R15, R7, R11, 0x1, P0 ;  /* 0x000000070f097211 */ /* 0x008fe200000f0c0b */
[----:B------:R-:W-:-:S04]  /*6890*/  IMAD.WIDE R12, R12, 0x2, R6 ;  /* 0x000000020c0c7825 */ /* 0x000fc800078e0206 */
[----:B------:R-:W-:Y:S01]  /*68a0*/  IMAD.WIDE R6, R14, 0x2, R6 ;  /* 0x000000020e067825 */ /* 0x000fe200078e0206 */
[----:B------:R-:W-:Y:S01]  /*68b0*/  @!PT LDS RZ, [RZ] ;  /* 0x00000000fffff984 */ /* 0x000fe20000000800 */
[----:B------:R2:W-:Y:S04]  /*68c0*/  LDGSTS.E.BYPASS.LTC128B.128 [R5+0xc100], [R8.64], !P1 ;  /* 0x0c10000008057fae */ /* 0x0005e8000c901d46 */
[----:B------:R2:W-:Y:S04]  /*68d0*/  LDGSTS.E.BYPASS.LTC128B.128 [R5+0x10100], [R12.64], !P2 ;  /* 0x101000000c057fae */ /* 0x0005e8000d101d46 */
[----:B------:R2:W-:Y:S02]  /*68e0*/  LDGSTS.E.BYPASS.LTC128B.128 [R5+0x14100], [R6.64], !P3 ;  /* 0x1410000006057fae */ /* 0x0005e4000d901d46 */
.L_x_565:
[----:B------:R-:W-:Y:S05]  /*68f0*/  BSYNC B0 ;  /* 0x0000000000007941 */ /* 0x000fea0003800000 */
.L_x_564:
[----:B--2---:R-:W-:Y:S01]  /*6900*/  IADD3 R5, R16, 0x20, RZ ;  /* 0x0000002010057810 */ /* 0x004fe20007ffe0ff */
[----:B---3--:R2:W3:Y:S01]  /*6910*/  SHFL.IDX PT, R7, R17, 0x1, 0x181f ;  /* 0x00381f0011077f89 */ /* 0x0084e200000e0000 */
[----:B------:R-:W-:Y:S02]  /*6920*/  BSSY B0, `(.L_x_566) ;  /* 0x0000014000007945 */ /* 0x000fe40003800000 */
[----:B------:R-:W-:Y:S01]  /*6930*/  ISETP.GE.AND P0, PT, R5, R44, PT ;  /* 0x0000002c0500720c */ /* 0x000fe20003f06270 */
[----:B------:R2:W4:-:S12]  /*6940*/  SHFL.IDX PT, R6, R18, 0x1, 0x181f ;  /* 0x00381f0012067f89 */ /* 0x00051800000e0000 */
[----:B------:R-:W-:Y:S05]  /*6950*/  @P0 BRA `(.L_x_567) ;  /* 0x0000010000000947 */ /* 0x000fea0003800000 */
[----:B------:R-:W-:Y:S02]  /*6960*/  IADD3 R13, R15, 0x80, RZ ;  /* 0x000000800f0d7810 */ /* 0x000fe40007ffe0ff */
[----:B------:R-:W-:Y:S02]  /*6970*/  SHF.R.S32.HI R5, RZ, 0x1f, R0 ;  /* 0x0000001fff057819 */ /* 0x000fe40000011400 */
[----:B------:R-:W-:Y:S02]  /*6980*/  SHF.R.S32.HI R14, RZ, 0x1f, R13 ;  /* 0x0000001fff0e7819 */ /* 0x000fe4000001140d */
[----:B------:R-:W-:Y:S02]  /*6990*/  LEA.HI R12, R5, R0, RZ, 0x3 ;  /* 0x00000000050c7211 */ /* 0x000fe400078f18ff */
[----:B------:R-:W-:Y:S02]  /*69a0*/  LEA.HI R5, R14, R13, RZ, 0x3 ;  /* 0x0000000d0e057211 */ /* 0x000fe400078f18ff */
[----:B----4-:R-:W-:-:S02]  /*69b0*/  LEA R8, P0, R15, R6, 0x1 ;  /* 0x000000060f087211 */ /* 0x010fc400078008ff */
        /* <DEDUP_REMOVED lines=10> */
.L_x_567:
[----:B------:R-:W-:Y:S05]  /*6a60*/  BSYNC B0 ;  /* 0x0000000000007941 */ /* 0x000fea0003800000 */
.L_x_566:
[----:B---3--:R-:W-:Y:S01]  /*6a70*/  IADD3 R5, R16, 0x40, RZ ;  /* 0x0000004010057810 */ /* 0x008fe20007ffe0ff */
[----:B------:R3:W1:Y:S01]  /*6a80*/  SHFL.IDX PT, R7, R17, 0x2, 0x181f ;  /* 0x00581f0011077f89 */ /* 0x00066200000e0000 */
[----:B------:R-:W-:Y:S02]  /*6a90*/  BSSY B0, `(.L_x_568) ;  /* 0x0000014000007945 */ /* 0x000fe40003800000 */
[----:B------:R-:W-:Y:S01]  /*6aa0*/  ISETP.GE.AND P0, PT, R5, R44, PT ;  /* 0x0000002c0500720c */ /* 0x000fe20003f06270 */
[----:B----4-:R3:W4:-:S12]  /*6ab0*/  SHFL.IDX PT, R6, R18, 0x2, 0x181f ;  /* 0x00581f0012067f89 */ /* 0x01071800000e0000 */
        /* <DEDUP_REMOVED lines=10> */
[----:B-1----:R-:W-:Y:S01]  /*6b60*/  LEA.HI.X R9, R15, R7, R11, 0x1, P0 ;  /* 0x000000070f097211 */ /* 0x002fe200000f0c0b */
[----:B------:R-:W-:-:S04]  /*6b70*/  IMAD.WIDE R12, R12, 0x2, R6 ;  /* 0x000000020c0c7825 */ /* 0x000fc800078e0206 */
[----:B------:R-:W-:Y:S01]  /*6b80*/  IMAD.WIDE R6, R14, 0x2, R6 ;  /* 0x000000020e067825 */ /* 0x000fe200078e0206 */
[----:B------:R-:W-:Y:S01]  /*6b90*/  @!PT LDS RZ, [RZ] ;  /* 0x00000000fffff984 */ /* 0x000fe20000000800 */
[----:B------:R1:W-:Y:S04]  /*6ba0*/  LDGSTS.E.BYPASS.LTC128B.128 [R5+0xe100], [R8.64], !P1 ;  /* 0x0e10000008057fae */ /* 0x0003e8000c901d46 */
[----:B------:R1:W-:Y:S04]  /*6bb0*/  LDGSTS.E.BYPASS.LTC128B.128 [R5+0x12100], [R12.64], !P2 ;  /* 0x121000000c057fae */ /* 0x0003e8000d101d46 */
[----:B------:R1:W-:Y:S02]  /*6bc0*/  LDGSTS.E.BYPASS.LTC128B.128 [R5+0x16100], [R6.64], !P3 ;  /* 0x1610000006057fae */ /* 0x0003e4000d901d46 */
.L_x_569:
[----:B------:R-:W-:Y:S05]  /*6bd0*/  BSYNC B0 ;  /* 0x0000000000007941 */ /* 0x000fea0003800000 */
.L_x_568:
[----:B-1--4-:R-:W1:Y:S01]  /*6be0*/  SHFL.IDX PT, R6, R18, 0x3, 0x181f ;  /* 0x00781f0012067f89 */ /* 0x012e6200000e0000 */
[----:B------:R-:W-:Y:S01]  /*6bf0*/  IADD3 R5, R16, 0x60, RZ ;  /* 0x0000006010057810 */ /* 0x000fe20007ffe0ff */
[----:B------:R-:W-:Y:S01]  /*6c00*/  IMAD.IADD R10, R232, 0x1, -R88 ;  /* 0x00000001e80a7824 */ /* 0x000fe200078e0a58 */
[----:B------:R-:W-:Y:S01]  /*6c10*/  IADD3 R109, R207, -0x1, RZ ;  /* 0xffffffffcf6d7810 */ /* 0x000fe20007ffe0ff */
[----:B------:R-:W4:Y:S01]  /*6c20*/  SHFL.IDX PT, R7, R17, 0x3, 0x181f ;  /* 0x00781f0011077f89 */ /* 0x000f2200000e0000 */
[----:B------:R-:W-:Y:S01]  /*6c30*/  ISETP.GE.AND P0, PT, R5, R44, PT ;  /* 0x0000002c0500720c */ /* 0x000fe20003f06270 */
[----:B------:R-:W-:Y:S01]  /*6c40*/  IMAD.MOV.U32 R12, RZ, RZ, c[0x0][0x1e0] ;  /* 0x00007800ff0c7624 */ /* 0x000fe200078e00ff */
[----:B------:R-:W-:Y:S01]  /*6c50*/  SHF.R.S32.HI R105, RZ, 0x1f, R109 ;  /* 0x0000001fff697819 */ /* 0x000fe2000001146d */
[----:B------:R-:W-:Y:S01]  /*6c60*/  IMAD.MOV.U32 R246, RZ, RZ, 0x6 ;  /* 0x00000006fff67424 */ /* 0x000fe200078e00ff */
[----:B------:R-:W-:Y:S01]  /*6c70*/  LEA.HI R110, R112, R162, RZ, 0x5 ;  /* 0x000000a2706e7211 */ /* 0x000fe200078f28ff */
[C---:B------:R-:W-:Y:S01]  /*6c80*/  IMAD.SHL.U32 R114, R12.reuse, 0x40, RZ ;  /* 0x000000400c727824 */ /* 0x040fe200078e00ff */
[----:B------:R-:W-:Y:S01]  /*6c90*/  SEL R107, RZ, 0x1, P5 ;  /* 0x00000001ff6b7807 */ /* 0x000fe20002800000 */
[----:B------:R-:W-:Y:S01]  /*6ca0*/  IMAD.MOV.U32 R230, RZ, RZ, R228 ;  /* 0x000000ffffe67224 */ /* 0x000fe200078e00e4 */
[C---:B------:R-:W-:Y:S01]  /*6cb0*/  SHF.L.U64.HI R113, R12.reuse, R246, c[0x0][0x1e4] ;  /* 0x000079000c717619 */ /* 0x040fe200000102f6 */
[----:B------:R-:W-:Y:S01]  /*6cc0*/  IMAD.SHL.U32 R247, R12, 0x20, RZ ;  /* 0x000000200cf77824 */ /* 0x000fe200078e00ff */
[----:B------:R-:W-:-:S03]  /*6cd0*/  SHF.R.S32.HI R111, RZ, 0x5, R110 ;  /* 0x00000005ff6f7819 */ /* 0x000fc6000001146e */
[C---:B------:R-:W-:Y:S02]  /*6ce0*/  @!P0 IADD3 R5, R15.reuse, 0x80, RZ ;  /* 0x000000800f058810 */ /* 0x040fe40007ffe0ff */
[----:B-1----:R-:W-:-:S04]  /*6cf0*/  @!P0 LEA R8, P4, R15, R6, 0x1 ;  /* 0x000000060f088211 */ /* 0x002fc800078808ff */
[----:B----4-:R-:W-:Y:S01]  /*6d00*/  @!P0 LEA.HI.X R9, R15, R7, R11, 0x1, P4 ;  /* 0x000000070f098211 */ /* 0x010fe200020f0c0b */
[----:B------:R-:W-:Y:S01]  /*6d10*/  @!P0 IMAD.SHL.U32 R11, R209, 0x2, RZ ;  /* 0x00000002d10b8824 */ /* 0x000fe200078e00ff */
[----:B------:R-:W-:-:S04]  /*6d20*/  ISETP.NE.AND P4, PT, R249, 0x1, PT ;  /* 0x00000001f900780c */ /* 0x000fc80003f85270 */
[----:B------:R-:W-:Y:S01]  /*6d30*/  @!PT LDS RZ, [RZ] ;  /* 0x00000000fffff984 */ /* 0x000fe20000000800 */
[----:B------:R1:W-:Y:S02]  /*6d40*/  @!P0 LDGSTS.E.BYPASS.LTC128B.128 [R11+0xf100], [R8.64], !P1 ;  /* 0x0f100000080b8fae */ /* 0x0003e4000c901d46 */
[----:B-1----:R-:W-:Y:S02]  /*6d50*/  @!P0 SHF.R.S32.HI R8, RZ, 0x1f, R0 ;  /* 0x0000001fff088819 */ /* 0x002fe40000011400 */
[----:B------:R-:W-:Y:S02]  /*6d60*/  @!P0 SHF.R.S32.HI R9, RZ, 0x1f, R5 ;  /* 0x0000001fff098819 */ /* 0x000fe40000011405 */
[----:B------:R-:W-:Y:S02]  /*6d70*/  @!P0 LEA.HI R8, R8, R0, RZ, 0x3 ;  /* 0x0000000008088211 */ /* 0x000fe400078f18ff */
[----:B------:R-:W-:Y:S02]  /*6d80*/  @!P0 LEA.HI R5, R9, R5, RZ, 0x3 ;  /* 0x0000000509058211 */ /* 0x000fe400078f18ff */
[----:B------:R-:W-:-:S02]  /*6d90*/  @!P0 LOP3.LUT R8, R8, 0xfffffff8, RZ, 0xc0, !PT ;  /* 0xfffffff808088812 */ /* 0x000fc400078ec0ff */
[----:B------:R-:W-:Y:S01]  /*6da0*/  @!P0 LOP3.LUT R0, R5, 0xfffffff8, RZ, 0xc0, !PT ;  /* 0xfffffff805008812 */ /* 0x000fe200078ec0ff */
[----:B------:R-:W-:Y:S02]  /*6db0*/  IMAD R5, R109, -0x40, R10 ;  /* 0xffffffc06d057824 */ /* 0x000fe400078e020a */
[----:B------:R-:W-:-:S03]  /*6dc0*/  @!P0 IMAD.WIDE R8, R8, 0x2, R6 ;  /* 0x0000000208088825 */ /* 0x000fc600078e0206 */
[----:B------:R-:W-:Y:S01]  /*6dd0*/  ISETP.GE.AND P1, PT, R5, 0x1, PT ;  /* 0x000000010500780c */ /* 0x000fe20003f26270 */
[----:B------:R-:W-:Y:S01]  /*6de0*/  @!P0 IMAD.WIDE R6, R0, 0x2, R6 ;  /* 0x0000000200068825 */ /* 0x000fe200078e0206 */
[----:B------:R1:W-:Y:S03]  /*6df0*/  @!P0 LDGSTS.E.BYPASS.LTC128B.128 [R11+0x13100], [R8.64], !P2 ;  /* 0x13100000080b8fae */ /* 0x0003e6000d101d46 */
[----:B------:R-:W-:Y:S01]  /*6e00*/  IMAD R0, R113, R109, RZ ;  /* 0x0000006d71007224 */ /* 0x000fe200078e02ff */
[----:B------:R4:W-:Y:S01]  /*6e10*/  @!P0 LDGSTS.E.BYPASS.LTC128B.128 [R11+0x17100], [R6.64], !P3 ;  /* 0x17100000060b8fae */ /* 0x0009e2000d901d46 */
[----:B------:R-:W-:Y:S01]  /*6e20*/  ISETP.GE.AND P0, PT, R5, 0x21, PT ;  /* 0x000000210500780c */ /* 0x000fe20003f06270 */
[----:B------:R-:W-:Y:S01]  /*6e30*/  IMAD.MOV.U32 R5, RZ, RZ, 0x5 ;  /* 0x00000005ff057424 */ /* 0x000fe200078e00ff */
[----:B------:R-:W-:Y:S01]  /*6e40*/  ISETP.NE.AND P3, PT, R240, RZ, PT ;  /* 0x000000fff000720c */ /* 0x000fe20003f65270 */
[----:B------:R-:W0:Y:S01]  /*6e50*/  LDGDEPBAR ;  /* 0x00000000000079af */ /* 0x000e220000000000 */
[----:B------:R-:W-:-:S02]  /*6e60*/  IMAD R0, R105, R114, R0 ;  /* 0x0000007269007224 */ /* 0x000fc400078e0200 */
[----:B------:R-:W-:Y:S01]  /*6e70*/  SHF.L.U64.HI R245, R12, R5, c[0x0][0x1e4] ;  /* 0x000079000cf57619 */ /* 0x000fe20000010205 */
[----:B------:R-:W-:Y:S02]  /*6e80*/  @P1 IMAD.SHL.U32 R5, R209, 0x2, RZ ;  /* 0x00000002d1051824 */ /* 0x000fe400078e00ff */
[----:B----4-:R-:W-:-:S04]  /*6e90*/  IMAD.WIDE.U32 R6, R109, R114, R230 ;  /* 0x000000726d067225 */ /* 0x010fc800078e00e6 */
[----:B------:R-:W-:Y:S01]  /*6ea0*/  IMAD.IADD R0, R7, 0x1, R0 ;  /* 0x0000000107007824 */ /* 0x000fe200078e0200 */
[----:B------:R-:W-:Y:S01]  /*6eb0*/  BAR.SYNC.DEFER_BLOCKING 0x0 ;  /* 0x0000000000007b1d */ /* 0x000fe20000010000 */
[----:B-1----:R-:W-:-:S04]  /*6ec0*/  @P1 LEA R8, P2, R6, c[0x0][0x1c8], 0x1 ;  /* 0x0000720006081a11 */ /* 0x002fc800078408ff */
[----:B------:R-:W-:Y:S02]  /*6ed0*/  @P1 LEA.HI.X R9, R6, c[0x0][0x1cc], R0, 0x1, P2 ;  /* 0x0000730006091a11 */ /* 0x000fe400010f0c00 */
[----:B------:R-:W-:-:S05]  /*6ee0*/  @P0 IADD3 R7, P2, R247, R6, RZ ;  /* 0x00000006f7070210 */ /* 0x000fca0007f5e0ff */
[----:B------:R-:W-:Y:S01]  /*6ef0*/  @P0 IMAD.X R0, R245, 0x1, R0, P2 ;  /* 0x00000001f5000824 */ /* 0x000fe200010e0600 */
[----:B------:R-:W-:-:S04]  /*6f00*/  @P0 LEA R6, P2, R7, c[0x0][0x1c8], 0x1 ;  /* 0x0000720007060a11 */ /* 0x000fc800078408ff */
[----:B------:R-:W-:Y:S01]  /*6f10*/  @P0 LEA.HI.X R7, R7, c[0x0][0x1cc], R0, 0x1, P2 ;  /* 0x0000730007070a11 */ /* 0x000fe200010f0c00 */
[----:B------:R-:W-:Y:S01]  /*6f20*/  @P0 IMAD.SHL.U32 R0, R209, 0x2, RZ ;  /* 0x00000002d1000824 */ /* 0x000fe200078e00ff */
        /* <DEDUP_REMOVED lines=9> */
[----:B------:R-:W-:-:S03]  /*6fc0*/  ISETP.LT.AND P0, PT, RZ, c[0x0][0x27c], PT ;  /* 0x00009f00ff007a0c */ /* 0x000fc60003f01270 */
[----:B------:R-:W0:Y:S10]  /*6fd0*/  LDGDEPBAR ;  /* 0x00000000000079af */ /* 0x000e340000000000 */
[----:B------:R-:W-:Y:S05]  /*6fe0*/  @P0 BRA `(.L_x_570) ;  /* 0x0000002000000947 */ /* 0x000fea0003800000 */
[----:B------:R-:W-:-:S04]  /*6ff0*/  DEPBAR.LE SB0, 0x1 ;  /* 0x000080400000791a */ /* 0x000fc80000000000 */
[----:B------:R-:W-:Y:S05]  /*7000*/  BRA `(.L_x_571) ;  /* 0x0000742000007947 */ /* 0x000fea0003800000 */
.L_x_570:
[----:B------:R-:W-:Y:S01]  /*7010*/  ULDC.U8 UR4, c[0x0][0x298] ;  /* 0x0000a60000047ab9 */ /* 0x000fe20000000000 */
[----:B-1---5:R-:W-:Y:S01]  /*7020*/  SHF.R.S32.HI R0, RZ, 0x1f, R144 ;  /* 0x0000001fff007819 */ /* 0x022fe20000011490 */
        /* <DEDUP_REMOVED lines=12> */
[----:B------:R-:W-:-:S02]  /*70f0*/  IADD3 R28, R244, R65, RZ ;  /* 0x00000041f41c7210 */ /* 0x000fc40007ffe0ff */
[----:B------:R-:W-:Y:S01]  /*7100*/  IADD3 R9, R5, R13, RZ ;  /* 0x0000000d05097210 */ /* 0x000fe20007ffe0ff */
[----:B------:R-:W-:Y:S01]  /*7110*/  IMAD.IADD R7, R0, 0x1, R11 ;  /* 0x0000000100077824 */ /* 0x000fe200078e020b */
[C---:B------:R-:W-:Y:S01]  /*7120*/  SHF.L.U32 R64, R47.reuse, 0x3, RZ ;  /* 0x000000032f407819 */ /* 0x040fe200000006ff */
[----:B------:R-:W-:Y:S01]  /*7130*/  IMAD R0, R47, 0x40, R28 ;  /* 0x000000402f007824 */ /* 0x000fe200078e021c */
[----:B------:R-:W-:Y:S05]  /*7140*/  @!P0 BRA `(.L_x_572) ;  /* 0x000037f000008947 */ /* 0x000fea0003800000 */
[----:B------:R-:W-:Y:S01]  /*7150*/  @P4 IMAD.HI.U32 R5, R0, c[0x0][0x2c8], RZ ;  /* 0x0000b20000054a27 */ /* 0x000fe200078e00ff */
[----:B------:R-:W-:Y:S01]  /*7160*/  MOV R8, R12 ;  /* 0x0000000c00087202 */ /* 0x000fe20000000f00 */
[----:B------:R-:W-:Y:S01]  /*7170*/  BSSY B0, `(.L_x_573) ;  /* 0x0000062000007945 */ /* 0x000fe20003800000 */
[----:B------:R-:W-:Y:S01]  /*7180*/  MOV R6, R10 ;  /* 0x0000000a00067202 */ /* 0x000fe20000000f00 */
[----:B------:R-:W-:Y:S01]  /*7190*/  IMAD.SHL.U32 R20, R47, 0x4, RZ ;  /* 0x000000042f147824 */ /* 0x000fe200078e00ff */
[----:B------:R-:W-:Y:S01]  /*71a0*/  @P4 SHF.R.U32.HI R0, RZ, c[0x0][0x2cc], R5 ;  /* 0x0000b300ff004a19 */ /* 0x000fe20000011605 */
[----:B------:R-:W-:Y:S01]  /*71b0*/  CS2R R74, SRZ ;  /* 0x00000000004a7805 */ /* 0x000fe2000001ff00 */
[----:B------:R-:W-:Y:S01]  /*71c0*/  CS2R R48, SRZ ;  /* 0x0000000000307805 */ /* 0x000fe2000001ff00 */
[----:B------:R-:W-:Y:S01]  /*71d0*/  CS2R R42, SRZ ;  /* 0x00000000002a7805 */ /* 0x000fe2000001ff00 */
[----:B------:R-:W-:Y:S01]  /*71e0*/  SHF.R.S32.HI R5, RZ, 0x1f, R0 ;  /* 0x0000001fff057819 */ /* 0x000fe20000011400 */
[----:B------:R-:W-:Y:S01]  /*71f0*/  IMAD.WIDE.U32 R8, R0, c[0x0][0x280], R8 ;  /* 0x0000a00000087a25 */ /* 0x000fe200078e0008 */
[----:B------:R-:W-:Y:S01]  /*7200*/  CS2R R40, SRZ ;  /* 0x0000000000287805 */ /* 0x000fe2000001ff00 */
[----:B------:R-:W-:Y:S01]  /*7210*/  CS2R R36, SRZ ;  /* 0x0000000000247805 */ /* 0x000fe2000001ff00 */
[----:B------:R-:W-:Y:S01]  /*7220*/  CS2R R26, SRZ ;  /* 0x00000000001a7805 */ /* 0x000fe2000001ff00 */
[C---:B------:R-:W-:Y:S01]  /*7230*/  IMAD R11, R5.reuse, c[0x0][0x280], RZ ;  /* 0x0000a000050b7a24 */ /* 0x040fe200078e02ff */
[----:B------:R-:W-:Y:S01]  /*7240*/  LEA R32, P1, R8, c[0x0][0x270], 0x1 ;  /* 0x00009c0008207a11 */ /* 0x000fe200078208ff */
[----:B------:R-:W-:Y:S01]  /*7250*/  IMAD R10, R5, c[0x0][0x290], RZ ;  /* 0x0000a400050a7a24 */ /* 0x000fe200078e02ff */
[----:B------:R-:W-:Y:S01]  /*7260*/  CS2R R24, SRZ ;  /* 0x0000000000187805 */ /* 0x000fe2000001ff00 */
[C---:B------:R-:W-:Y:S01]  /*7270*/  IMAD.WIDE.U32 R6, R0.reuse, c[0x0][0x290], R6 ;  /* 0x0000a40000067a25 */ /* 0x040fe200078e0006 */
[----:B------:R-:W-:Y:S01]  /*7280*/  CS2R R50, SRZ ;  /* 0x0000000000327805 */ /* 0x000fe2000001ff00 */
[----:B------:R-:W-:Y:S01]  /*7290*/  CS2R R46, SRZ ;  /* 0x00000000002e7805 */ /* 0x000fe2000001ff00 */
[----:B------:R-:W-:Y:S01]  /*72a0*/  CS2R R38, SRZ ;  /* 0x0000000000267805 */ /* 0x000fe2000001ff00 */
[----:B------:R-:W-:Y:S01]  /*72b0*/  IMAD R5, R0, c[0x0][0x284], R11 ;  /* 0x0000a10000057a24 */ /* 0x000fe200078e020b */
[----:B------:R-:W-:Y:S01]  /*72c0*/  LEA R33, P0, R6, c[0x0][0x288], 0x1 ;  /* 0x0000a20006217a11 */ /* 0x000fe200078008ff */
[----:B------:R-:W-:Y:S01]  /*72d0*/  IMAD R0, R0, c[0x0][0x294], R10 ;  /* 0x0000a50000007a24 */ /* 0x000fe200078e020a */
[----:B------:R-:W-:Y:S01]  /*72e0*/  CS2R R34, SRZ ;  /* 0x0000000000227805 */ /* 0x000fe2000001ff00 */
[----:B------:R-:W-:Y:S01]  /*72f0*/  IMAD.IADD R5, R9, 0x1, R5 ;  /* 0x0000000109057824 */ /* 0x000fe200078e0205 */
[----:B------:R-:W-:Y:S01]  /*7300*/  CS2R R30, SRZ ;  /* 0x00000000001e7805 */ /* 0x000fe2000001ff00 */
[----:B------:R-:W-:Y:S01]  /*7310*/  CS2R R22, SRZ ;  /* 0x0000000000167805 */ /* 0x000fe2000001ff00 */
[----:B------:R-:W-:-:S02]  /*7320*/  IADD3 R0, R7, R0, RZ ;  /* 0x0000000007007210 */ /* 0x000fc40007ffe0ff */
[----:B------:R-:W-:Y:S02]  /*7330*/  LEA.HI.X R29, R8, c[0x0][0x274], R5, 0x1, P1 ;  /* 0x00009d00081d7a11 */ /* 0x000fe400008f0c05 */
[----:B------:R-:W-:Y:S01]  /*7340*/  LEA.HI.X R21, R6, c[0x0][0x28c], R0, 0x1, P0 ;  /* 0x0000a30006157a11 */ /* 0x000fe200000f0c00 */
[----:B------:R1:W4:Y:S01]  /*7350*/  SHFL.IDX PT, R8, R32, RZ, 0x1c1f ;  /* 0x001c1fff20087589 */ /* 0x00032200000e0000 */
[----:B------:R-:W-:-:S03]  /*7360*/  ISETP.GE.AND P0, PT, R28, R44, PT ;  /* 0x0000002c1c00720c */ /* 0x000fc60003f06270 */
[----:B------:R1:W2:Y:S04]  /*7370*/  SHFL.IDX PT, R6, R33, RZ, 0x1c1f ;  /* 0x001c1fff21067589 */ /* 0x0002a800000e0000 */
[----:B------:R1:W3:Y:S04]  /*7380*/  SHFL.IDX PT, R9, R29, RZ, 0x1c1f ;  /* 0x001c1fff1d097589 */ /* 0x0002e800000e0000 */
[----:B------:R1:W1:Y:S02]  /*7390*/  SHFL.IDX PT, R7, R21, RZ, 0x1c1f ;  /* 0x001c1fff15077589 */ /* 0x00026400000e0000 */
[----:B------:R-:W-:Y:S05]  /*73a0*/  @P0 BRA `(.L_x_574) ;  /* 0x000003e000000947 */ /* 0x000fea0003800000 */
[C---:B------:R-:W-:Y:S01]  /*73b0*/  IADD3 R12, R20.reuse, 0x10, RZ ;  /* 0x00000010140c7810 */ /* 0x040fe20007ffe0ff */
[----:B------:R-:W-:Y:S01]  /*73c0*/  CS2R R24, SRZ ;  /* 0x0000000000187805 */ /* 0x000fe2000001ff00 */
[----:B------:R-:W-:-:S02]  /*73d0*/  IADD3 R13, R20, 0x20, RZ ;  /* 0x00000020140d7810 */ /* 0x000fc40007ffe0ff */
[----:B------:R-:W-:Y:S02]  /*73e0*/  ISETP.GE.AND P1, PT, R12, c[0x0][0x27c], PT ;  /* 0x00009f000c007a0c */ /* 0x000fe40003f26270 */
[----:B------:R-:W-:Y:S02]  /*73f0*/  ISETP.GE.AND P0, PT, R13, c[0x0][0x27c], PT ;  /* 0x00009f000d007a0c */ /* 0x000fe40003f06270 */
[----:B------:R-:W-:Y:S01]  /*7400*/  ISETP.GE.AND P2, PT, R20, c[0x0][0x27c], PT ;  /* 0x00009f0014007a0c */ /* 0x000fe20003f46270 */
[----:B------:R-:W-:-:S08]  /*7410*/  CS2R R22, SRZ ;  /* 0x0000000000167805 */ /* 0x000fd0000001ff00 */
[----:B------:R-:W-:Y:S02]  /*7420*/  @!P1 SHF.R.S32.HI R5, RZ, 0x1f, R12 ;  /* 0x0000001fff059819 */ /* 0x000fe4000001140c */
[----:B------:R-:W-:Y:S02]  /*7430*/  @!P0 SHF.R.S32.HI R0, RZ, 0x1f, R13 ;  /* 0x0000001fff008819 */ /* 0x000fe4000001140d */
[----:B------:R-:W-:Y:S01]  /*7440*/  @!P1 LEA.HI R12, R5, R12, RZ, 0x2 ;  /* 0x0000000c050c9211 */ /* 0x000fe200078f10ff */
[----:B---34-:R-:W-:Y:S01]  /*7450*/  @!P2 IMAD.WIDE R10, R20, 0x2, R8 ;  /* 0x00000002140aa825 */ /* 0x018fe200078e0208 */
[----:B------:R-:W-:Y:S02]  /*7460*/  @!P0 LEA.HI R5, R0, R13, RZ, 0x2 ;  /* 0x0000000d00058211 */ /* 0x000fe400078f10ff */
[----:B------:R-:W-:Y:S01]  /*7470*/  @!P1 LOP3.LUT R0, R12, 0xfffffffc, RZ, 0xc0, !PT ;  /* 0xfffffffc0c009812 */ /* 0x000fe200078ec0ff */
[----:B-12---:R-:W-:Y:S01]  /*7480*/  @!P2 IMAD.WIDE R12, R20, 0x2, R6 ;  /* 0x00000002140ca825 */ /* 0x006fe200078e0206 */
[----:B------:R-:W-:Y:S01]  /*7490*/  @!P0 LOP3.LUT R5, R5, 0xfffffffc, RZ, 0xc0, !PT ;  /* 0xfffffffc05058812 */ /* 0x000fe200078ec0ff */
[----:B------:R1:W5:Y:S01]  /*74a0*/  @!P2 LD.E.64 R24, [R10.64] ;  /* 0x000000060a18a980 */ /* 0x000362000c101b00 */
[----:B------:R-:W-:Y:S01]  /*74b0*/  CS2R R30, SRZ ;  /* 0x00000000001e7805 */ /* 0x000fe2000001ff00 */
[----:B------:R-:W-:Y:S01]  /*74c0*/  CS2R R36, SRZ ;  /* 0x0000000000247805 */ /* 0x000fe2000001ff00 */
[----:B------:R-:W-:Y:S01]  /*74d0*/  CS2R R26, SRZ ;  /* 0x00000000001a7805 */ /* 0x000fe2000001ff00 */
[----:B------:R2:W5:Y:S01]  /*74e0*/  @!P2 LD.E.64 R22, [R12.64] ;  /* 0x000000060c16a980 */ /* 0x000562000c101b00 */
[----:B------:R-:W-:Y:S01]  /*74f0*/  @!P1 IMAD.WIDE R14, R0, 0x2, R8 ;  /* 0x00000002000e9825 */ /* 0x000fe200078e0208 */
[----:B------:R-:W-:-:S04]  /*7500*/  CS2R R34, SRZ ;  /* 0x0000000000227805 */ /* 0x000fc8000001ff00 */
[----:B------:R3:W5:Y:S01]  /*7510*/  @!P1 LD.E.64 R26, [R14.64] ;  /* 0x000000060e1a9980 */ /* 0x000762000c101b00 */
[----:B-1----:R-:W-:-:S04]  /*7520*/  @!P1 IMAD.WIDE R10, R0, 0x2, R6 ;  /* 0x00000002000a9825 */ /* 0x002fc800078e0206 */
[C---:B--2---:R-:W-:Y:S01]  /*7530*/  @!P0 IMAD.WIDE R12, R5.reuse, 0x2, R8 ;  /* 0x00000002050c8825 */ /* 0x044fe200078e0208 */
[----:B------:R1:W5:Y:S04]  /*7540*/  @!P1 LD.E.64 R30, [R10.64] ;  /* 0x000000060a1e9980 */ /* 0x000368000c101b00 */
[----:B------:R2:W5:Y:S01]  /*7550*/  @!P0 LD.E.64 R36, [R12.64] ;  /* 0x000000060c248980 */ /* 0x000562000c101b00 */
[C---:B---3--:R-:W-:Y:S01]  /*7560*/  IADD3 R14, R20.reuse, 0x50, RZ ;  /* 0x00000050140e7810 */ /* 0x048fe20007ffe0ff */
[----:B-1----:R-:W-:Y:S01]  /*7570*/  @!P0 IMAD.WIDE R10, R5, 0x2, R6 ;  /* 0x00000002050a8825 */ /* 0x002fe200078e0206 */
[----:B--2---:R-:W-:-:S04]  /*7580*/  IADD3 R12, R20, 0x30, RZ ;  /* 0x00000030140c7810 */ /* 0x004fc80007ffe0ff */
[----:B------:R1:W5:Y:S01]  /*7590*/  @!P0 LD.E.64 R34, [R10.64] ;  /* 0x000000060a228980 */ /* 0x000362000c101b00 */
[----:B------:R-:W-:Y:S02]  /*75a0*/  IADD3 R13, R20, 0x40, RZ ;  /* 0x00000040140d7810 */ /* 0x000fe40007ffe0ff */
[----:B------:R-:W-:Y:S02]  /*75b0*/  ISETP.GE.AND P2, PT, R12, c[0x0][0x27c], PT ;  /* 0x00009f000c007a0c */ /* 0x000fe40003f46270 */
[----:B------:R-:W-:Y:S02]  /*75c0*/  ISETP.GE.AND P1, PT, R13, c[0x0][0x27c], PT ;  /* 0x00009f000d007a0c */ /* 0x000fe40003f26270 */
[----:B------:R-:W-:-:S11]  /*75d0*/  ISETP.GE.AND P0, PT, R14, c[0x0][0x27c], PT ;  /* 0x00009f000e007a0c */ /* 0x000fd60003f06270 */
[----:B------:R-:W-:Y:S02]  /*75e0*/  @!P1 SHF.R.S32.HI R5, RZ, 0x1f, R13 ;  /* 0x0000001fff059819 */ /* 0x000fe4000001140d */
[----:B------:R-:W-:Y:S02]  /*75f0*/  @!P0 SHF.R.S32.HI R0, RZ, 0x1f, R14 ;  /* 0x0000001fff008819 */ /* 0x000fe4000001140e */
[----:B-1----:R-:W-:-:S04]  /*7600*/  @!P2 SHF.R.S32.HI R10, RZ, 0x1f, R12 ;  /* 0x0000001fff0aa819 */ /* 0x002fc8000001140c */
[----:B------:R-:W-:Y:S02]  /*7610*/  @!P2 LEA.HI R11, R10, R12, RZ, 0x2 ;  /* 0x0000000c0a0ba211 */ /* 0x000fe400078f10ff */
[----:B------:R-:W-:Y:S02]  /*7620*/  @!P1 LEA.HI R10, R5, R13, RZ, 0x2 ;  /* 0x0000000d050a9211 */ /* 0x000fe400078f10ff */
[----:B------:R-:W-:Y:S02]  /*7630*/  @!P0 LEA.HI R12, R0, R14, RZ, 0x2 ;  /* 0x0000000e000c8211 */ /* 0x000fe400078f10ff */
[----:B------:R-:W-:Y:S02]  /*7640*/  @!P2 LOP3.LUT R5, R11, 0xfffffffc, RZ, 0xc0, !PT ;  /* 0xfffffffc0b05a812 */ /* 0x000fe400078ec0ff */
[----:B------:R-:W-:Y:S02]  /*7650*/  @!P1 LOP3.LUT R0, R10, 0xfffffffc, RZ, 0xc0, !PT ;  /* 0xfffffffc0a009812 */ /* 0x000fe400078ec0ff */
[----:B------:R-:W-:Y:S01]  /*7660*/  @!P0 LOP3.LUT R12, R12, 0xfffffffc, RZ, 0xc0, !PT ;  /* 0xfffffffc0c0c8812 */ /* 0x000fe200078ec0ff */
[C-C-:B------:R-:W-:Y:S01]  /*7670*/  @!P2 IMAD.WIDE R18, R5.reuse, 0x2, R8.reuse ;  /* 0x000000020512a825 */ /* 0x140fe200078e0208 */
[----:B------:R-:W-:Y:S01]  /*7680*/  CS2R R40, SRZ ;  /* 0x0000000000287805 */ /* 0x000fe2000001ff00 */
[----:B------:R-:W-:Y:S01]  /*7690*/  CS2R R38, SRZ ;  /* 0x0000000000267805 */ /* 0x000fe2000001ff00 */
[----:B------:R-:W-:Y:S01]  /*76a0*/  CS2R R42, SRZ ;  /* 0x00000000002a7805 */ /* 0x000fe2000001ff00 */
[--C-:B------:R-:W-:Y:S01]  /*76b0*/  @!P1 IMAD.WIDE R16, R0, 0x2, R8.reuse ;  /* 0x0000000200109825 */ /* 0x100fe200078e0208 */
[----:B------:R-:W-:Y:S01]  /*76c0*/  CS2R R48, SRZ ;  /* 0x0000000000307805 */ /* 0x000fe2000001ff00 */
[----:B------:R-:W-:Y:S01]  /*76d0*/  CS2R R46, SRZ ;  /* 0x00000000002e7805 */ /* 0x000fe2000001ff00 */
[----:B------:R-:W-:Y:S01]  /*76e0*/  CS2R R50, SRZ ;  /* 0x0000000000327805 */ /* 0x000fe2000001ff00 */
[----:B------:R-:W-:Y:S01]  /*76f0*/  @!P0 IMAD.WIDE R14, R12, 0x2, R8 ;  /* 0x000000020c0e8825 */ /* 0x000fe200078e0208 */
[----:B------:R1:W5:Y:S03]  /*7700*/  @!P2 LD.E.64 R40, [R18.64] ;  /* 0x000000061228a980 */ /* 0x000366000c101b00 */
[--C-:B------:R-:W-:Y:S01]  /*7710*/  @!P2 IMAD.WIDE R10, R5, 0x2, R6.reuse ;  /* 0x00000002050aa825 */ /* 0x100fe200078e0206 */
[----:B------:R1:W5:Y:S03]  /*7720*/  @!P1 LD.E.64 R42, [R16.64] ;  /* 0x00000006102a9980 */ /* 0x000366000c101b00 */
[--C-:B------:R-:W-:Y:S01]  /*7730*/  @!P1 IMAD.WIDE R8, R0, 0x2, R6.reuse ;  /* 0x0000000200089825 */ /* 0x100fe200078e0206 */
[----:B------:R1:W5:Y:S03]  /*7740*/  @!P2 LD.E.64 R38, [R10.64] ;  /* 0x000000060a26a980 */ /* 0x000366000c101b00 */
[----:B------:R-:W-:Y:S01]  /*7750*/  @!P0 IMAD.WIDE R6, R12, 0x2, R6 ;  /* 0x000000020c068825 */ /* 0x000fe200078e0206 */
[----:B------:R1:W5:Y:S04]  /*7760*/  @!P0 LD.E.64 R48, [R14.64] ;  /* 0x000000060e308980 */ /* 0x000368000c101b00 */
[----:B------:R1:W5:Y:S04]  /*7770*/  @!P1 LD.E.64 R46, [R8.64] ;  /* 0x00000006082e9980 */ /* 0x000368000c101b00 */
[----:B------:R1:W5:Y:S02]  /*7780*/  @!P0 LD.E.64 R50, [R6.64] ;  /* 0x0000000606328980 */ /* 0x000364000c101b00 */
.L_x_574:
[----:B------:R-:W-:Y:S05]  /*7790*/  BSYNC B0 ;  /* 0x0000000000007941 */ /* 0x000fea0003800000 */
.L_x_573:
[----:B------:R-:W-:Y:S01]  /*77a0*/  IADD3 R5, R28, 0x40, RZ ;  /* 0x000000401c057810 */ /* 0x000fe20007ffe0ff */
[----:B-----5:R-:W-:Y:S01]  /*77b0*/  IMAD.MOV.U32 R0, RZ, RZ, R48 ;  /* 0x000000ffff007224 */ /* 0x020fe200078e0030 */
[----:B-1-3--:R-:W1:Y:S01]  /*77c0*/  SHFL.IDX PT, R9, R29, 0x1, 0x1c1f ;  /* 0x003c1f001d097f89 */ /* 0x00ae6200000e0000 */
[----:B------:R-:W-:Y:S01]  /*77d0*/  IMAD.MOV.U32 R7, RZ, RZ, R49 ;  /* 0x000000ffff077224 */ /* 0x000fe200078e0031 */
[----:B------:R-:W-:Y:S01]  /*77e0*/  ISETP.GE.AND P0, PT, R5, R44, PT ;  /* 0x0000002c0500720c */ /* 0x000fe20003f06270 */
[----:B--2---:R-:W-:Y:S01]  /*77f0*/  IMAD.MOV.U32 R6, RZ, RZ, R42 ;  /* 0x000000ffff067224 */ /* 0x004fe200078e002a */
[----:B----4-:R-:W2:Y:S01]  /*7800*/  SHFL.IDX PT, R8, R32, 0x1, 0x1c1f ;  /* 0x003c1f0020087f89 */ /* 0x010ea200000e0000 */
[----:B------:R-:W-:Y:S01]  /*7810*/  IMAD.MOV.U32 R5, RZ, RZ, R43 ;  /* 0x000000ffff057224 */ /* 0x000fe200078e002b */
[----:B------:R-:W-:Y:S01]  /*7820*/  PRMT R89, R7, 0x5410, R0 ;  /* 0x0000541007597816 */ /* 0x000fe20000000000 */
[----:B------:R-:W-:Y:S01]  /*7830*/  IMAD.MOV.U32 R0, RZ, RZ, R40 ;  /* 0x000000ffff007224 */ /* 0x000fe200078e0028 */
[----:B------:R-:W-:Y:S01]  /*7840*/  BSSY B0, `(.L_x_575) ;  /* 0x000006f000007945 */ /* 0x000fe20003800000 */
[----:B------:R-:W-:Y:S01]  /*7850*/  IMAD.MOV.U32 R7, RZ, RZ, R41 ;  /* 0x000000ffff077224 */ /* 0x000fe200078e0029 */
[----:B------:R-:W-:Y:S01]  /*7860*/  PRMT R83, R5, 0x5410, R6 ;  /* 0x0000541005537816 */ /* 0x000fe20000000006 */
[----:B------:R-:W-:Y:S01]  /*7870*/  IMAD.MOV.U32 R5, RZ, RZ, R37 ;  /* 0x000000ffff057224 */ /* 0x000fe200078e0025 */
[----:B------:R-:W-:Y:S01]  /*7880*/  PRMT R81, R81, 0x5410, R0 ;  /* 0x0000541051517816 */ /* 0x000fe20000000000 */
[----:B------:R-:W-:Y:S01]  /*7890*/  IMAD.MOV.U32 R0, RZ, RZ, R26 ;  /* 0x000000ffff007224 */ /* 0x000fe200078e001a */
[----:B------:R-:W-:Y:S01]  /*78a0*/  MOV R6, R36 ;  /* 0x0000002400067202 */ /* 0x000fe20000000f00 */
[----:B------:R-:W-:Y:S01]  /*78b0*/  IMAD.MOV.U32 R10, RZ, RZ, R39 ;  /* 0x000000ffff0a7224 */ /* 0x000fe200078e0027 */
[----:B------:R-:W-:Y:S01]  /*78c0*/  PRMT R81, R7, 0x7610, R81 ;  /* 0x0000761007517816 */ /* 0x000fe20000000051 */
        /* <DEDUP_REMOVED lines=14> */
[----:B------:R-:W-:Y:S01]  /*79b0*/  CS2R R68, SRZ ;  /* 0x0000000000447805 */ /* 0x000fe2000001ff00 */
[----:B------:R-:W-:Y:S01]  /*79c0*/  PRMT R85, R7, 0x7610, R85 ;  /* 0x0000761007557816 */ /* 0x000fe20000000055 */
[----:B------:R-:W-:Y:S01]  /*79d0*/  CS2R R66, SRZ ;  /* 0x0000000000427805 */ /* 0x000fe2000001ff00 */
[----:B------:R-:W-:Y:S01]  /*79e0*/  PRMT R82, R5, 0x5410, R6 ;  /* 0x0000541005527816 */ /* 0x000fe20000000006 */
[----:B------:R-:W-:Y:S01]  /*79f0*/  IMAD.MOV.U32 R5, RZ, RZ, R34 ;  /* 0x000000ffff057224 */ /* 0x000fe200078e0022 */
[----:B------:R-:W-:Y:S01]  /*7a00*/  PRMT R80, R80, 0x5410, R0 ;  /* 0x0000541050507816 */ /* 0x000fe20000000000 */
[----:B------:R-:W-:Y:S01]  /*7a10*/  IMAD.MOV.U32 R0, RZ, RZ, R35 ;  /* 0x000000ffff007224 */ /* 0x000fe200078e0023 */
[----:B------:R3:W4:Y:S01]  /*7a20*/  SHFL.IDX PT, R7, R21, 0x1, 0x1c1f ;  /* 0x003c1f0015077f89 */ /* 0x00072200000e0000 */
[----:B------:R-:W-:Y:S01]  /*7a30*/  CS2R R60, SRZ ;  /* 0x00000000003c7805 */ /* 0x000fe2000001ff00 */
[----:B------:R-:W-:Y:S01]  /*7a40*/  PRMT R80, R10, 0x7610, R80 ;  /* 0x000076100a507816 */ /* 0x000fe20000000050 */
[----:B------:R-:W-:Y:S01]  /*7a50*/  CS2R R54, SRZ ;  /* 0x0000000000367805 */ /* 0x000fe2000001ff00 */
[----:B------:R-:W-:Y:S01]  /*7a60*/  PRMT R78, R0, 0x5410, R5 ;  /* 0x00005410004e7816 */ /* 0x000fe20000000005 */
[----:B------:R-:W-:Y:S01]  /*7a70*/  IMAD.MOV.U32 R5, RZ, RZ, R22 ;  /* 0x000000ffff057224 */ /* 0x000fe200078e0016 */
[----:B------:R-:W-:Y:S01]  /*7a80*/  MOV R10, R31 ;  /* 0x0000001f000a7202 */ /* 0x000fe20000000f00 */
[----:B------:R-:W-:Y:S01]  /*7a90*/  IMAD.MOV.U32 R0, RZ, RZ, R23 ;  /* 0x000000ffff007224 */ /* 0x000fe200078e0017 */
[----:B------:R1:W2:Y:S01]  /*7aa0*/  SHFL.IDX PT, R6, R33, 0x1, 0x1c1f ;  /* 0x003c1f0021067f89 */ /* 0x0002a200000e0000 */
[----:B------:R-:W-:Y:S01]  /*7ab0*/  CS2R R52, SRZ ;  /* 0x0000000000347805 */ /* 0x000fe2000001ff00 */
[----:B------:R-:W-:Y:S01]  /*7ac0*/  PRMT R76, R10, 0x5410, R11 ;  /* 0x000054100a4c7816 */ /* 0x000fe2000000000b */
[----:B------:R-:W-:Y:S01]  /*7ad0*/  CS2R R72, SRZ ;  /* 0x0000000000487805 */ /* 0x000fe2000001ff00 */
[----:B------:R-:W-:Y:S01]  /*7ae0*/  CS2R R70, SRZ ;  /* 0x0000000000467805 */ /* 0x000fe2000001ff00 */
[----:B------:R-:W-:Y:S01]  /*7af0*/  CS2R R62, SRZ ;  /* 0x00000000003e7805 */ /* 0x000fe2000001ff00 */
[----:B------:R-:W-:Y:S01]  /*7b00*/  CS2R R58, SRZ ;  /* 0x00000000003a7805 */ /* 0x000fe2000001ff00 */
[----:B------:R-:W-:Y:S01]  /*7b10*/  CS2R R56, SRZ ;  /* 0x0000000000387805 */ /* 0x000fe2000001ff00 */
[----:B---3--:R-:W-:Y:S01]  /*7b20*/  PRMT R21, R0, 0x5410, R5 ;  /* 0x0000541000157816 */ /* 0x008fe20000000005 */
[----:B-1----:R-:W-:Y:S01]  /*7b30*/  CS2R R32, SRZ ;  /* 0x0000000000207805 */ /* 0x002fe2000001ff00 */
[----:B------:R-:W-:Y:S05]  /*7b40*/  @P0 BRA `(.L_x_576) ;  /* 0x000003e000000947 */ /* 0x000fea0003800000 */
[C---:B--2-4-:R-:W-:Y:S01]  /*7b50*/  IADD3 R12, R20.reuse, 0x10, RZ ;  /* 0x00000010140c7810 */ /* 0x054fe20007ffe0ff */
        /* <DEDUP_REMOVED lines=9> */
[----:B------:R-:W-:Y:S01]  /*7bf0*/  @!P2 IMAD.WIDE R10, R20, 0x2, R8 ;  /* 0x00000002140aa825 */ /* 0x000fe200078e0208 */
[----:B------:R-:W-:Y:S02]  /*7c00*/  @!P0 LEA.HI R5, R0, R13, RZ, 0x2 ;  /* 0x0000000d00058211 */ /* 0x000fe400078f10ff */
[----:B------:R-:W-:Y:S01]  /*7c10*/  @!P1 LOP3.LUT R0, R12, 0xfffffffc, RZ, 0xc0, !PT ;  /* 0xfffffffc0c009812 */ /* 0x000fe200078ec0ff */
[----:B------:R-:W-:Y:S01]  /*7c20*/  @!P2 IMAD.WIDE R12, R20, 0x2, R6 ;  /* 0x00000002140ca825 */ /* 0x000fe200078e0206 */
        /* <DEDUP_REMOVED lines=48> */
.L_x_576:
[----:B--2-4-:R-:W-:Y:S05]  /*7f30*/  BSYNC B0 ;  /* 0x0000000000007941 */ /* 0x014fea0003800000 */
.L_x_575:
[----:B-----5:R-:W-:Y:S01]  /*7f40*/  IMAD.MOV.U32 R5, RZ, RZ, R74 ;  /* 0x000000ffff057224 */ /* 0x020fe200078e004a */
[----:B------:R-:W-:-:S04]  /*7f50*/  DEPBAR.LE SB0, 0x1 ;  /* 0x000080400000791a */ /* 0x000fc80000000000 */
[----:B------:R-:W-:Y:S01]  /*7f60*/  IMAD.MOV.U32 R0, RZ, RZ, R75 ;  /* 0x000000ffff007224 */ /* 0x000fe200078e004b */
[----:B------:R-:W-:Y:S01]  /*7f70*/  BSSY B1, `(.L_x_577) ;  /* 0x0000169000017945 */ /* 0x000fe20003800000 */
[----:B-1----:R-:W-:Y:S02]  /*7f80*/  IMAD.MOV.U32 R6, RZ, RZ, R68 ;  /* 0x000000ffff067224 */ /* 0x002fe400078e0044 */
[----:B------:R-:W-:Y:S01]  /*7f90*/  IMAD.MOV.U32 R7, RZ, RZ, R70 ;  /* 0x000000ffff077224 */ /* 0x000fe200078e0046 */
[----:B------:R-:W-:Y:S01]  /*7fa0*/  PRMT R98, R0, 0x5410, R5 ;  /* 0x0000541000627816 */ /* 0x000fe20000000005 */
[----:B------:R-:W-:Y:S02]  /*7fb0*/  IMAD.MOV.U32 R5, RZ, RZ, R69 ;  /* 0x000000ffff057224 */ /* 0x000fe400078e0045 */
[----:B------:R-:W-:Y:S02]  /*7fc0*/  IMAD.MOV.U32 R0, RZ, RZ, R66 ;  /* 0x000000ffff007224 */ /* 0x000fe400078e0042 */
[----:B------:R-:W-:Y:S01]  /*7fd0*/  IMAD.MOV.U32 R8, RZ, RZ, R57 ;  /* 0x000000ffff087224 */ /* 0x000fe200078e0039 */
[----:B------:R-:W-:Y:S01]  /*7fe0*/  PRMT R96, R5, 0x5410, R6 ;  /* 0x0000541005607816 */ /* 0x000fe20000000006 */
[----:B------:R-:W-:-:S02]  /*7ff0*/  IMAD.MOV.U32 R6, RZ, RZ, R67 ;  /* 0x000000ffff067224 */ /* 0x000fc400078e0043 */
[----:B------:R-:W-:-:S03]  /*8000*/  IMAD.MOV.U32 R5, RZ, RZ, R54 ;  /* 0x000000ffff057224 */ /* 0x000fc600078e0036 */
[----:B------:R-:W-:Y:S01]  /*8010*/  PRMT R94, R6, 0x5410, R0 ;  /* 0x00005410065e7816 */ /* 0x000fe20000000000 */
[----:B------:R-:W-:Y:S02]  /*8020*/  IMAD.MOV.U32 R0, RZ, RZ, R60 ;  /* 0x000000ffff007224 */ /* 0x000fe400078e003c */
[----:B------:R-:W-:-:S05]  /*8030*/  IMAD.MOV.U32 R6, RZ, RZ, R61 ;  /* 0x000000ffff067224 */ /* 0x000fca00078e003d */
[----:B------:R-:W-:Y:S01]  /*8040*/  PRMT R92, R6, 0x5410, R0 ;  /* 0x00005410065c7816 */ /* 0x000fe20000000000 */
[----:B------:R-:W-:Y:S02]  /*8050*/  IMAD.MOV.U32 R0, RZ, RZ, R55 ;  /* 0x000000ffff007224 */ /* 0x000fe400078e0037 */
[----:B------:R-:W-:-:S03]  /*8060*/  IMAD.MOV.U32 R6, RZ, RZ, R52 ;  /* 0x000000ffff067224 */ /* 0x000fc600078e0034 */
[----:B------:R-:W-:Y:S01]  /*8070*/  PRMT R90, R0, 0x5410, R5 ;  /* 0x00005410005a7816 */ /* 0x000fe20000000005 */
[----:B------:R-:W-:Y:S02]  /*8080*/  IMAD.MOV.U32 R5, RZ, RZ, R53 ;  /* 0x000000ffff057224 */ /* 0x000fe400078e0035 */
[----:B------:R-:W-:-:S03]  /*8090*/  IMAD.MOV.U32 R0, RZ, RZ, R72 ;  /* 0x000000ffff007224 */ /* 0x000fc600078e0048 */
[----:B------:R-:W-:Y:S02]  /*80a0*/  PRMT R84, R5, 0x5410, R6 ;  /* 0x0000541005547816 */ /* 0x000fe40000000006 */
[----:B------:R-:W-:Y:S02]  /*80b0*/  SHF.R.S32.HI R6, RZ, 0x1f, R65 ;  /* 0x0000001fff067819 */ /* 0x000fe40000011441 */
[----:B------:R-:W-:Y:S01]  /*80c0*/  PRMT R97, R97, 0x5410, R0 ;  /* 0x0000541061617816 */ /* 0x000fe20000000000 */
[----:B------:R-:W-:Y:S01]  /*80d0*/  IMAD.MOV.U32 R0, RZ, RZ, R73 ;  /* 0x000000ffff007224 */ /* 0x000fe200078e0049 */
[----:B------:R-:W-:Y:S01]  /*80e0*/  LEA.HI R5, R6, R65, RZ, 0x3 ;  /* 0x0000004106057211 */ /* 0x000fe200078f18ff */
[----:B------:R-:W-:-:S03]  /*80f0*/  IMAD.MOV.U32 R6, RZ, RZ, R71 ;  /* 0x000000ffff067224 */ /* 0x000fc600078e0047 */
[----:B------:R-:W-:Y:S02]  /*8100*/  PRMT R97, R0, 0x7610, R97 ;  /* 0x0000761000617816 */ /* 0x000fe40000000061 */
[----:B------:R-:W-:Y:S01]  /*8110*/  LOP3.LUT R0, R5, 0xfffffff8, RZ, 0xc0, !PT ;  /* 0xfffffff805007812 */ /* 0x000fe200078ec0ff */
[----:B------:R-:W-:Y:S01]  /*8120*/  IMAD.MOV.U32 R5, RZ, RZ, R58 ;  /* 0x000000ffff057224 */ /* 0x000fe200078e003a */
[----:B------:R-:W-:Y:S01]  /*8130*/  PRMT R95, R6, 0x5410, R7 ;  /* 0x00005410065f7816 */ /* 0x000fe20000000007 */
[----:B------:R-:W-:Y:S02]  /*8140*/  IMAD.MOV.U32 R7, RZ, RZ, R62 ;  /* 0x000000ffff077224 */ /* 0x000fe400078e003e */
[----:B------:R-:W-:Y:S01]  /*8150*/  IMAD.MOV.U32 R6, RZ, RZ, R63 ;  /* 0x000000ffff067224 */ /* 0x000fe200078e003f */
[----:B------:R-:W-:Y:S01]  /*8160*/  PRMT R91, R91, 0x5410, R5 ;  /* 0x000054105b5b7816 */ /* 0x000fe20000000005 */
[----:B------:R-:W-:-:S03]  /*8170*/  IMAD.IADD R0, R65, 0x1, -R0 ;  /* 0x0000000141007824 */ /* 0x000fc600078e0a00 */
[----:B------:R-:W-:Y:S01]  /*8180*/  PRMT R93, R6, 0x5410, R7 ;  /* 0x00005410065d7816 */ /* 0x000fe20000000007 */
[C---:B------:R-:W-:Y:S01]  /*8190*/  IMAD.SHL.U32 R7, R0.reuse, 0x40, RZ ;  /* 0x0000004000077824 */ /* 0x040fe200078e00ff */
[----:B------:R-:W-:Y:S01]  /*81a0*/  BAR.SYNC.DEFER_BLOCKING 0x0 ;  /* 0x0000000000007b1d */ /* 0x000fe20000010000 */
[----:B------:R-:W-:-:S03]  /*81b0*/  LOP3.LUT P1, RZ, R0, 0x4, RZ, 0xc0, !PT ;  /* 0x0000000400ff7812 */ /* 0x000fc6000782c0ff */
[----:B------:R-:W-:Y:S01]  /*81c0*/  LOP3.LUT R0, R7, 0x1c0, RZ, 0xc0, !PT ;  /* 0x000001c007007812 */ /* 0x000fe200078ec0ff */
[----:B------:R-:W-:-:S03]  /*81d0*/  IMAD.MOV.U32 R7, RZ, RZ, R56 ;  /* 0x000000ffff077224 */ /* 0x000fc600078e0038 */
[----:B------:R-:W-:Y:S02]  /*81e0*/  LOP3.LUT R6, R0, 0x18, R64, 0xf8, !PT ;  /* 0x0000001800067812 */ /* 0x000fe400078ef840 */
[----:B------:R-:W-:Y:S01]  /*81f0*/  SHF.R.U32.HI R5, RZ, 0x3, R0 ;  /* 0x00000003ff057819 */ /* 0x000fe20000011600 */
[----:B------:R-:W-:Y:S01]  /*8200*/  IMAD.MOV.U32 R0, RZ, RZ, R59 ;  /* 0x000000ffff007224 */ /* 0x000fe200078e003b */
[----:B------:R-:W-:Y:S01]  /*8210*/  PRMT R86, R86, 0x5410, R7 ;  /* 0x0000541056567816 */ /* 0x000fe20000000007 */
[----:B------:R-:W-:Y:S01]  /*8220*/  IMAD.MOV.U32 R7, RZ, RZ, R32 ;  /* 0x000000ffff077224 */ /* 0x000fe200078e0020 */
[----:B------:R-:W-:Y:S01]  /*8230*/  LOP3.LUT R6, R6, R5, RZ, 0x3c, !PT ;  /* 0x0000000506067212 */ /* 0x000fe200078e3cff */
[----:B------:R-:W-:Y:S01]  /*8240*/  IMAD.IADD R5, R44, 0x1, -R244 ;  /* 0x000000012c057824 */ /* 0x000fe200078e0af4 */
[----:B------:R-:W-:Y:S02]  /*8250*/  PRMT R91, R0, 0x7610, R91 ;  /* 0x00007610005b7816 */ /* 0x000fe4000000005b */
[----:B------:R-:W-:Y:S01]  /*8260*/  PRMT R86, R8, 0x7610, R86 ;  /* 0x0000761008567816 */ /* 0x000fe20000000056 */
[----:B------:R-:W-:Y:S01]  /*8270*/  IMAD R0, R111, 0x200, R6 ;  /* 0x000002006f007824 */ /* 0x000fe200078e0206 */
[----:B------:R-:W-:Y:S01]  /*8280*/  IMNMX R44, R5, 0x80, PT ;  /* 0x00000080052c7817 */ /* 0x000fe20003800200 */
[----:B------:R-:W-:-:S03]  /*8290*/  IMAD.MOV.U32 R6, RZ, RZ, R33 ;  /* 0x000000ffff067224 */ /* 0x000fc600078e0021 */
[----:B------:R-:W-:Y:S02]  /*82a0*/  ISETP.GE.AND P0, PT, R65, R44, PT ;  /* 0x0000002c4100720c */ /* 0x000fe40003f06270 */
[C---:B------:R-:W-:Y:S02]  /*82b0*/  IADD3 R5, R0.reuse, 0x20, RZ ;  /* 0x0000002000057810 */ /* 0x040fe40007ffe0ff */
[----:B------:R-:W-:Y:S02]  /*82c0*/  @P1 IADD3 R5, R0, -0x20, RZ ;  /* 0xffffffe000051810 */ /* 0x000fe40007ffe0ff */
[----:B------:R-:W-:Y:S02]  /*82d0*/  PRMT R64, R6, 0x5410, R7 ;  /* 0x0000541006407816 */ /* 0x000fe40000000007 */
[----:B------:R-:W-:Y:S02]  /*82e0*/  LEA R28, R0, 0xc100, 0x1 ;  /* 0x0000c100001c7811 */ /* 0x000fe400078e08ff */
[----:B------:R-:W-:-:S03]  /*82f0*/  LEA R29, R5, 0xc100, 0x1 ;  /* 0x0000c100051d7811 */ /* 0x000fc600078e08ff */
[----:B------:R-:W-:Y:S05]  /*8300*/  @P0 BRA `(.L_x_578) ;  /* 0x000012f000000947 */ /* 0x000fea0003800000 */
[----:B------:R-:W-:Y:S01]  /*8310*/  ISETP.GE.AND P0, PT, R20, c[0x0][0x27c], PT ;  /* 0x00009f0014007a0c */ /* 0x000fe20003f06270 */
[----:B------:R-:W-:-:S12]  /*8320*/  BSSY B0, `(.L_x_579) ;  /* 0x0000030000007945 */ /* 0x000fd80003800000 */
[----:B------:R-:W-:Y:S05]  /*8330*/  @P0 BRA `(.L_x_580) ;  /* 0x000002e000000947 */ /* 0x000fea0003800000 */
[----:B------:R-:W1:Y:S01]  /*8340*/  LDS.128 R8, [R28] ;  /* 0x000000001c087984 */ /* 0x000e620000000c00 */
[----:B------:R-:W-:Y:S02]  /*8350*/  SHF.R.U64 R0, R24, 0x10, R25 ;  /* 0x0000001018007819 */ /* 0x000fe40000001219 */
[----:B------:R-:W-:Y:S02]  /*8360*/  SHF.R.U32.HI R7, RZ, 0x10, R23 ;  /* 0x00000010ff077819 */ /* 0x000fe40000011617 */
[----:B------:R-:W-:Y:S02]  /*8370*/  SHF.R.U32.HI R5, RZ, 0x10, R25 ;  /* 0x00000010ff057819 */ /* 0x000fe40000011619 */
[----:B------:R-:W-:Y:S02]  /*8380*/  SHF.R.U64 R6, R22, 0x10, R23 ;  /* 0x0000001016067819 */ /* 0x000fe40000001217 */
[----:B------:R-:W-:Y:S02]  /*8390*/  PRMT R14, R45, 0x5432, R0 ;  /* 0x000054322d0e7816 */ /* 0x000fe40000000000 */
[----:B------:R-:W-:-:S02]  /*83a0*/  PRMT R0, R21, 0x5410, R7 ;  /* 0x0000541015007816 */ /* 0x000fc40000000007 */
[----:B------:R-:W-:Y:S02]  /*83b0*/  PRMT R5, R45, 0x5410, R5 ;  /* 0x000054102d057816 */ /* 0x000fe40000000005 */
[----:B------:R-:W-:Y:S01]  /*83c0*/  PRMT R13, R21, 0x5432, R6 ;  /* 0x00005432150d7816 */ /* 0x000fe20000000006 */
[C---:B------:R-:W-:Y:S01]  /*83d0*/  IMAD.U32 R17, R0.reuse, 0x10000, RZ ;  /* 0x0001000000117824 */ /* 0x040fe200078e00ff */
[----:B------:R-:W-:Y:S01]  /*83e0*/  LOP3.LUT R21, R0, 0xffff0000, RZ, 0xc0, !PT ;  /* 0xffff000000157812 */ /* 0x000fe200078ec0ff */
[C---:B------:R-:W-:Y:S01]  /*83f0*/  IMAD.U32 R18, R5.reuse, 0x10000, RZ ;  /* 0x0001000005127824 */ /* 0x040fe200078e00ff */
[----:B------:R-:W-:Y:S02]  /*8400*/  LOP3.LUT R19, R5, 0xffff0000, RZ, 0xc0, !PT ;  /* 0xffff000005137812 */ /* 0x000fe400078ec0ff */
[C---:B-1----:R-:W-:Y:S01]  /*8410*/  LOP3.LUT R6, R10.reuse, 0xffff0000, RZ, 0xc0, !PT ;  /* 0xffff00000a067812 */ /* 0x042fe200078ec0ff */
[----:B------:R-:W-:Y:S01]  /*8420*/  IMAD.U32 R7, R10, 0x10000, RZ ;  /* 0x000100000a077824 */ /* 0x000fe200078e00ff */
[C---:B------:R-:W-:Y:S01]  /*8430*/  LOP3.LUT R10, R11.reuse, 0xffff0000, RZ, 0xc0, !PT ;  /* 0xffff00000b0a7812 */ /* 0x040fe200078ec0ff */
[----:B------:R-:W-:Y:S01]  /*8440*/  IMAD.U32 R12, R11, 0x10000, RZ ;  /* 0x000100000b0c7824 */ /* 0x000fe200078e00ff */
[----:B------:R-:W-:Y:S01]  /*8450*/  SHF.L.U32 R15, R8, 0x10, RZ ;  /* 0x00000010080f7819 */ /* 0x000fe200000006ff */
[----:B------:R-:W-:Y:S01]  /*8460*/  FMUL.FTZ R5, R6, R17 ;  /* 0x0000001106057220 */ /* 0x000fe20000410000 */
[----:B------:R-:W-:Y:S01]  /*8470*/  LOP3.LUT R11, R8, 0xffff0000, RZ, 0xc0, !PT ;  /* 0xffff0000080b7812 */ /* 0x000fe200078ec0ff */
[-C--:B------:R-:W-:Y:S01]  /*8480*/  FMUL.FTZ R6, R6, R18.reuse ;  /* 0x0000001206067220 */ /* 0x080fe20000410000 */
[C---:B------:R-:W-:Y:S01]  /*8490*/  SHF.L.U32 R16, R9.reuse, 0x10, RZ ;  /* 0x0000001009107819 */ /* 0x040fe200000006ff */
[----:B------:R-:W-:Y:S01]  /*84a0*/  FMUL.FTZ R0, R10, R21 ;  /* 0x000000150a007220 */ /* 0x000fe20000410000 */
[----:B------:R-:W-:Y:S01]  /*84b0*/  LOP3.LUT R8, R9, 0xffff0000, RZ, 0xc0, !PT ;  /* 0xffff000009087812 */ /* 0x000fe200078ec0ff */
[C---:B------:R-:W-:Y:S01]  /*84c0*/  FFMA.FTZ R18, R7.reuse, R18, -R5 ;  /* 0x0000001207127223 */ /* 0x040fe20000010805 */
[C---:B------:R-:W-:Y:S01]  /*84d0*/  SHF.L.U32 R9, R14.reuse, 0x10, RZ ;  /* 0x000000100e097819 */ /* 0x040fe200000006ff */
[----:B------:R-:W-:Y:S01]  /*84e0*/  FFMA.FTZ R17, R7, R17, R6 ;  /* 0x0000001107117223 */ /* 0x000fe20000010006 */
[----:B------:R-:W-:Y:S01]  /*84f0*/  LOP3.LUT R14, R14, 0xffff0000, RZ, 0xc0, !PT ;  /* 0xffff00000e0e7812 */ /* 0x000fe200078ec0ff */
[----:B------:R-:W-:-:S02]  /*8500*/  FMUL.FTZ R10, R10, R19 ;  /* 0x000000130a0a7220 */ /* 0x000fc40000410000 */
[----:B------:R-:W-:Y:S02]  /*8510*/  FFMA.FTZ R7, R12, R19, -R0 ;  /* 0x000000130c077223 */ /* 0x000fe40000010800 */
[C---:B------:R-:W-:Y:S01]  /*8520*/  IMAD.U32 R19, R13.reuse, 0x10000, RZ ;  /* 0x000100000d137824 */ /* 0x040fe200078e00ff */
[----:B------:R-:W-:Y:S01]  /*8530*/  LOP3.LUT R13, R13, 0xffff0000, RZ, 0xc0, !PT ;  /* 0xffff00000d0d7812 */ /* 0x000fe200078ec0ff */
[C---:B------:R-:W-:Y:S02]  /*8540*/  FMUL.FTZ R5, R11.reuse, R9 ;  /* 0x000000090b057220 */ /* 0x040fe40000410000 */
[----:B------:R-:W-:Y:S02]  /*8550*/  FMUL.FTZ R6, R11, R19 ;  /* 0x000000130b067220 */ /* 0x000fe40000410000 */
[C---:B------:R-:W-:Y:S02]  /*8560*/  FMUL.FTZ R0, R8.reuse, R13 ;  /* 0x0000000d08007220 */ /* 0x040fe40000410000 */
[----:B------:R-:W-:-:S02]  /*8570*/  FMUL.FTZ R8, R8, R14 ;  /* 0x0000000e08087220 */ /* 0x000fc40000410000 */
[----:B------:R-:W-:Y:S02]  /*8580*/  FFMA.FTZ R6, R15, R9, -R6 ;  /* 0x000000090f067223 */ /* 0x000fe40000010806 */
[----:B------:R-:W-:Y:S01]  /*8590*/  FFMA.FTZ R12, R12, R21, R10 ;  /* 0x000000150c0c7223 */ /* 0x000fe2000001000a */
[----:B------:R-:W-:Y:S01]  /*85a0*/  F2FP.BF16.PACK_AB R10, R17, R18 ;  /* 0x00000012110a723e */ /* 0x000fe200000010ff */
[----:B------:R-:W-:Y:S02]  /*85b0*/  FFMA.FTZ R5, R15, R19, R5 ;  /* 0x000000130f057223 */ /* 0x000fe40000010005 */
[----:B------:R-:W-:Y:S01]  /*85c0*/  FFMA.FTZ R0, R16, R14, -R0 ;  /* 0x0000000e10007223 */ /* 0x000fe20000010800 */
[----:B------:R-:W-:Y:S01]  /*85d0*/  F2FP.BF16.PACK_AB R11, R12, R7 ;  /* 0x000000070c0b723e */ /* 0x000fe200000010ff */
[----:B------:R-:W-:Y:S01]  /*85e0*/  FFMA.FTZ R9, R16, R13, R8 ;  /* 0x0000000d10097223 */ /* 0x000fe20000010008 */
[----:B------:R-:W-:-:S04]  /*85f0*/  F2FP.BF16.PACK_AB R8, R5, R6 ;  /* 0x000000060508723e */ /* 0x000fc800000010ff */
[----:B------:R-:W-:-:S05]  /*8600*/  F2FP.BF16.PACK_AB R9, R9, R0 ;  /* 0x000000000909723e */ /* 0x000fca00000010ff */
[----:B------:R1:W-:Y:S02]  /*8610*/  STS.128 [R28], R8 ;  /* 0x000000081c007388 */ /* 0x0003e40000000c00 */
.L_x_580:
[----:B------:R-:W-:Y:S05]  /*8620*/  BSYNC B0 ;  /* 0x0000000000007941 */ /* 0x000fea0003800000 */
.L_x_579:
[----:B------:R-:W-:Y:S01]  /*8630*/  IADD3 R0, R20, 0x10, RZ ;  /* 0x0000001014007810 */ /* 0x000fe20007ffe0ff */
[----:B------:R-:W-:Y:S03]  /*8640*/  BSSY B0, `(.L_x_581) ;  /* 0x0000031000007945 */ /* 0x000fe60003800000 */
[----:B------:R-:W-:-:S13]  /*8650*/  ISETP.GE.AND P0, PT, R0, c[0x0][0x27c], PT ;  /* 0x00009f0000007a0c */ /* 0x000fda0003f06270 */
[----:B------:R-:W-:Y:S05]  /*8660*/  @P0 BRA `(.L_x_582) ;  /* 0x000002e000000947 */ /* 0x000fea0003800000 */
[----:B-1----:R-:W1:Y:S01]  /*8670*/  LDS.128 R8, [R29] ;  /* 0x000000001d087984 */ /* 0x002e620000000c00 */
        /* <DEDUP_REMOVED lines=45> */
.L_x_582:
[----:B------:R-:W-:Y:S05]  /*8950*/  BSYNC B0 ;  /* 0x0000000000007941 */ /* 0x000fea0003800000 */
.L_x_581:
[----:B------:R-:W-:Y:S01]  /*8960*/  IADD3 R0, R20, 0x20, RZ ;  /* 0x0000002014007810 */ /* 0x000fe20007ffe0ff */
[----:B------:R-:W-:Y:S03]  /*8970*/  BSSY B0, `(.L_x_583) ;  /* 0x0000031000007945 */ /* 0x000fe60003800000 */
[----:B------:R-:W-:-:S13]  /*8980*/  ISETP.GE.AND P0, PT, R0, c[0x0][0x27c], PT ;  /* 0x00009f0000007a0c */ /* 0x000fda0003f06270 */
[----:B------:R-:W-:Y:S05]  /*8990*/  @P0 BRA `(.L_x_584) ;  /* 0x000002e000000947 */ /* 0x000fea0003800000 */
[----:B-1----:R-:W1:Y:S01]  /*89a0*/  LDS.128 R8, [R28+0x4000] ;  /* 0x004000001c087984 */ /* 0x002e620000000c00 */
        /* <DEDUP_REMOVED lines=44> */
[----:B------:R1:W-:Y:S02]  /*8c70*/  STS.128 [R28+0x4000], R8 ;  /* 0x004000081c007388 */ /* 0x0003e40000000c00 */
.L_x_584:
[----:B------:R-:W-:Y:S05]  /*8c80*/  BSYNC B0 ;  /* 0x0000000000007941 */ /* 0x000fea0003800000 */
.L_x_583:
        /* <DEDUP_REMOVED lines=50> */
.L_x_586:
[----:B------:R-:W-:Y:S05]  /*8fb0*/  BSYNC B0 ;  /* 0x0000000000007941 */ /* 0x000fea0003800000 */
.L_x_585:
        /* <DEDUP_REMOVED lines=50> */
.L_x_588:
[----:B------:R-:W-:Y:S05]  /*92e0*/  BSYNC B0 ;  /* 0x0000000000007941 */ /* 0x000fea0003800000 */
.L_x_587:
[----:B------:R-:W-:-:S04]  /*92f0*/  IADD3 R0, R20, 0x50, RZ ;  /* 0x0000005014007810 */ /* 0x000fc80007ffe0ff */
        /* <DEDUP_REMOVED lines=48> */
.L_x_578:
[----:B------:R-:W-:Y:S05]  /*9600*/  BSYNC B1 ;  /* 0x0000000000017941 */ /* 0x000fea0003800000 */
.L_x_577:
[----:B------:R-:W-:-:S04]  /*9610*/  IADD3 R0, R65, 0x40, RZ ;  /* 0x0000004041007810 */ /* 0x000fc80007ffe0ff */
[----:B------:R-:W-:-:S13]  /*9620*/  ISETP.GE.AND P0, PT, R0, R44, PT ;  /* 0x0000002c0000720c */ /* 0x000fda0003f06270 */
[----:B------:R-:W-:Y:S05]  /*9630*/  @P0 BRA `(.L_x_589) ;  /* 0x00004de000000947 */ /* 0x000fea0003800000 */
[----:B------:R-:W-:Y:S01]  /*9640*/  ISETP.GE.AND P0, PT, R20, c[0x0][0x27c], PT ;  /* 0x00009f0014007a0c */ /* 0x000fe20003f06270 */
[----:B------:R-:W-:-:S12]  /*9650*/  BSSY B0, `(.L_x_590) ;  /* 0x0000030000007945 */ /* 0x000fd80003800000 */
        /* <DEDUP_REMOVED lines=47> */
.L_x_591:
[----:B------:R-:W-:Y:S05]  /*9950*/  BSYNC B0 ;  /* 0x0000000000007941 */ /* 0x000fea0003800000 */
.L_x_590:
        /* <DEDUP_REMOVED lines=50> */
.L_x_593:
[----:B------:R-:W-:Y:S05]  /*9c80*/  BSYNC B0 ;  /* 0x0000000000007941 */ /* 0x000fea0003800000 */
.L_x_592:
        /* <DEDUP_REMOVED lines=50> */
.L_x_595:
[----:B------:R-:W-:Y:S05]  /*9fb0*/  BSYNC B0 ;  /* 0x0000000000007941 */ /* 0x000fea0003800000 */
.L_x_594:
        /* <DEDUP_REMOVED lines=50> */
.L_x_597:
[----:B------:R-:W-:Y:S05]  /*a2e0*/  BSYNC B0 ;  /* 0x0000000000007941 */ /* 0x000fea0003800000 */
.L_x_596:
        /* <DEDUP_REMOVED lines=50> */
.L_x_599:
[----:B------:R-:W-:Y:S05]  /*a610*/  BSYNC B0 ;  /* 0x0000000000007941 */ /* 0x000fea0003800000 */
.L_x_598:
        /* <DEDUP_REMOVED lines=21> */
[-C--:B------:R-:W-:Y:S01]  /*a770*/  FMUL.FTZ R5, R6, R17.reuse ;  /* 0x0000001106057220 */ /* 0x080fe20000410000 */
[----:B------:R-:W-:Y:S01]  /*a780*/  LOP3.LUT R11, R8, 0xffff0000, RZ, 0xc0, !PT ;  /* 0xffff0000080b7812 */ /* 0x000fe200078ec0ff */
[----:B------:R-:W-:Y:S01]  /*a790*/  FMUL.FTZ R6, R6, R18 ;  /* 0x0000001206067220 */ /* 0x000fe20000410000 */
        /* <DEDUP_REMOVED lines=24> */
[----:B------:R1:W-:Y:S01]  /*a920*/  STS.128 [R29+0xa000], R8 ;  /* 0x00a000081d007388 */ /* 0x0003e20000000c00 */
[----:B------:R-:W-:Y:S05]  /*a930*/  BRA `(.L_x_589) ;  /* 0x00003ae000007947 */ /* 0x000fea0003800000 */
.L_x_572:
[----:B------:R-:W-:Y:S01]  /*a940*/  @P4 IMAD.HI.U32 R5, R0, c[0x0][0x2c8], RZ ;  /* 0x0000b20000054a27 */ /* 0x000fe200078e00ff */
[----:B------:R-:W-:Y:S01]  /*a950*/  BSSY B0, `(.L_x_600) ;  /* 0x0000047000007945 */ /* 0x000fe20003800000 */
[----:B------:R-:W-:Y:S01]  /*a960*/  CS2R R82, SRZ ;  /* 0x0000000000527805 */ /* 0x000fe2000001ff00 */
[----:B------:R-:W-:Y:S01]  /*a970*/  CS2R R50, SRZ ;  /* 0x0000000000327805 */ /* 0x000fe2000001ff00 */
[----:B------:R-:W-:Y:S01]  /*a980*/  IMAD.MOV.U32 R8, RZ, RZ, R12 ;  /* 0x000000ffff087224 */ /* 0x000fe200078e000c */
[----:B------:R-:W-:Y:S01]  /*a990*/  @P4 SHF.R.U32.HI R0, RZ, c[0x0][0x2cc], R5 ;  /* 0x0000b300ff004a19 */ /* 0x000fe20000011605 */
[----:B------:R-:W-:Y:S01]  /*a9a0*/  IMAD.MOV.U32 R6, RZ, RZ, R10 ;  /* 0x000000ffff067224 */ /* 0x000fe200078e000a */
        /* <DEDUP_REMOVED lines=19> */
[----:B------:R-:W-:Y:S01]  /*aae0*/  CS2R R20, SRZ ;  /* 0x0000000000147805 */ /* 0x000fe2000001ff00 */
[----:B------:R-:W-:-:S02]  /*aaf0*/  IADD3 R5, R9, R5, RZ ;  /* 0x0000000509057210 */ /* 0x000fc40007ffe0ff */
[----:B------:R-:W-:Y:S02]  /*ab00*/  IADD3 R0, R7, R0, RZ ;  /* 0x0000000007007210 */ /* 0x000fe40007ffe0ff */
[----:B------:R-:W-:Y:S02]  /*ab10*/  LEA.HI.X R19, R8, c[0x0][0x274], R5, 0x1, P1 ;  /* 0x00009d0008137a11 */ /* 0x000fe400008f0c05 */
[----:B--23--:R-:W-:Y:S01]  /*ab20*/  LEA.HI.X R18, R6, c[0x0][0x28c], R0, 0x1, P0 ;  /* 0x0000a30006127a11 */ /* 0x00cfe200000f0c00 */
[----:B------:R1:W2:Y:S01]  /*ab30*/  SHFL.IDX PT, R8, R30, RZ, 0x1c1f ;  /* 0x001c1fff1e087589 */ /* 0x0002a200000e0000 */
[----:B------:R-:W-:-:S03]  /*ab40*/  ISETP.GE.AND P0, PT, R28, R44, PT ;  /* 0x0000002c1c00720c */ /* 0x000fc60003f06270 */
[----:B------:R1:W3:Y:S04]  /*ab50*/  SHFL.IDX PT, R6, R29, RZ, 0x1c1f ;  /* 0x001c1fff1d067589 */ /* 0x0002e800000e0000 */
[----:B------:R1:W4:Y:S04]  /*ab60*/  SHFL.IDX PT, R7, R19, RZ, 0x1c1f ;  /* 0x001c1fff13077589 */ /* 0x00032800000e0000 */
[----:B------:R1:W1:Y:S02]  /*ab70*/  SHFL.IDX PT, R9, R18, RZ, 0x1c1f ;  /* 0x001c1fff12097589 */ /* 0x00026400000e0000 */
[----:B------:R-:W-:Y:S05]  /*ab80*/  @P0 BRA `(.L_x_601) ;  /* 0x0000023000000947 */ /* 0x000fea0003800000 */
[C---:B------:R-:W-:Y:S01]  /*ab90*/  IADD3 R12, R64.reuse, 0x20, RZ ;  /* 0x00000020400c7810 */ /* 0x040fe20007ffe0ff */
[----:B------:R-:W-:Y:S01]  /*aba0*/  CS2R R26, SRZ ;  /* 0x00000000001a7805 */ /* 0x000fe2000001ff00 */
[C---:B------:R-:W-:Y:S01]  /*abb0*/  IADD3 R13, R64.reuse, 0x40, RZ ;  /* 0x00000040400d7810 */ /* 0x040fe20007ffe0ff */
[----:B------:R-:W-:Y:S01]  /*abc0*/  CS2R R24, SRZ ;  /* 0x0000000000187805 */ /* 0x000fe2000001ff00 */
[----:B------:R-:W-:-:S02]  /*abd0*/  ISETP.GE.AND P2, PT, R64, c[0x0][0x27c], PT ;  /* 0x00009f0040007a0c */ /* 0x000fc40003f46270 */
[----:B------:R-:W-:Y:S02]  /*abe0*/  ISETP.GE.AND P1, PT, R12, c[0x0][0x27c], PT ;  /* 0x00009f000c007a0c */ /* 0x000fe40003f26270 */
[----:B------:R-:W-:-:S09]  /*abf0*/  ISETP.GE.AND P0, PT, R13, c[0x0][0x27c], PT ;  /* 0x00009f000d007a0c */ /* 0x000fd20003f06270 */
[----:B---34-:R-:W-:Y:S02]  /*ac00*/  @!P2 IMAD.WIDE R10, R64, 0x2, R6 ;  /* 0x00000002400aa825 */ /* 0x018fe400078e0206 */
[----:B------:R-:W-:Y:S02]  /*ac10*/  @!P1 SHF.R.S32.HI R0, RZ, 0x1f, R12 ;  /* 0x0000001fff009819 */ /* 0x000fe4000001140c */
[----:B------:R-:W-:Y:S01]  /*ac20*/  @!P0 SHF.R.S32.HI R5, RZ, 0x1f, R13 ;  /* 0x0000001fff058819 */ /* 0x000fe2000001140d */
[----:B------:R3:W5:Y:S01]  /*ac30*/  @!P2 LD.E.128 R24, [R10.64] ;  /* 0x000000060a18a980 */ /* 0x000762000c101d00 */
[----:B------:R-:W-:Y:S01]  /*ac40*/  @!P1 LEA.HI R0, R0, R12, RZ, 0x3 ;  /* 0x0000000c00009211 */ /* 0x000fe200078f18ff */
        /* <DEDUP_REMOVED lines=10> */
[----:B---3--:R-:W-:-:S02]  /*acf0*/  @!P0 LEA.HI R10, R5, R13, RZ, 0x3 ;  /* 0x0000000d050a8211 */ /* 0x008fc400078f18ff */
[----:B------:R-:W-:Y:S02]  /*ad00*/  @!P1 LOP3.LUT R5, R0, 0xfffffff8, RZ, 0xc0, !PT ;  /* 0xfffffff800059812 */ /* 0x000fe400078ec0ff */
[----:B------:R-:W-:-:S03]  /*ad10*/  @!P0 LOP3.LUT R0, R10, 0xfffffff8, RZ, 0xc0, !PT ;  /* 0xfffffff80a008812 */ /* 0x000fc600078ec0ff */
[----:B------:R-:W-:-:S04]  /*ad20*/  @!P1 IMAD.WIDE R16, R5, 0x2, R6 ;  /* 0x0000000205109825 */ /* 0x000fc800078e0206 */
[C---:B------:R-:W-:Y:S01]  /*ad30*/  @!P0 IMAD.WIDE R14, R0.reuse, 0x2, R6 ;  /* 0x00000002000e8825 */ /* 0x040fe200078e0206 */
[----:B------:R3:W5:Y:S03]  /*ad40*/  @!P1 LD.E.128 R36, [R16.64] ;  /* 0x0000000610249980 */ /* 0x000766000c101d00 */
[--C-:B-12---:R-:W-:Y:S01]  /*ad50*/  @!P1 IMAD.WIDE R12, R5, 0x2, R8.reuse ;  /* 0x00000002050c9825 */ /* 0x106fe200078e0208 */
[----:B------:R3:W5:Y:S03]  /*ad60*/  @!P0 LD.E.128 R48, [R14.64] ;  /* 0x000000060e308980 */ /* 0x000766000c101d00 */
[--C-:B------:R-:W-:Y:S01]  /*ad70*/  @!P0 IMAD.WIDE R10, R0, 0x2, R8.reuse ;  /* 0x00000002000a8825 */ /* 0x100fe200078e0208 */
[----:B------:R3:W5:Y:S03]  /*ad80*/  @!P1 LD.E.128 R40, [R12.64] ;  /* 0x000000060c289980 */ /* 0x000766000c101d00 */
[----:B------:R-:W-:Y:S01]  /*ad90*/  @!P2 IMAD.WIDE R6, R64, 0x2, R8 ;  /* 0x000000024006a825 */ /* 0x000fe200078e0208 */
[----:B------:R3:W5:Y:S04]  /*ada0*/  @!P0 LD.E.128 R52, [R10.64] ;  /* 0x000000060a348980 */ /* 0x000768000c101d00 */
[----:B------:R3:W5:Y:S02]  /*adb0*/  @!P2 LD.E.128 R20, [R6.64] ;  /* 0x000000060614a980 */ /* 0x000764000c101d00 */
.L_x_601:
[----:B------:R-:W-:Y:S05]  /*adc0*/  BSYNC B0 ;  /* 0x0000000000007941 */ /* 0x000fea0003800000 */
.L_x_600:
[----:B------:R-:W-:Y:S01]  /*add0*/  IADD3 R5, R28, 0x40, RZ ;  /* 0x000000401c057810 */ /* 0x000fe20007ffe0ff */
[----:B-----5:R-:W-:Y:S01]  /*ade0*/  IMAD.MOV.U32 R0, RZ, RZ, R50 ;  /* 0x000000ffff007224 */ /* 0x020fe200078e0032 */
[----:B-1----:R1:W4:Y:S02]  /*adf0*/  SHFL.IDX PT, R9, R18, 0x1, 0x1c1f ;  /* 0x003c1f0012097f89 */ /* 0x00232400000e0000 */
[----:B---34-:R-:W-:Y:S01]  /*ae00*/  IMAD.MOV.U32 R7, RZ, RZ, R51 ;  /* 0x000000ffff077224 */ /* 0x018fe200078e0033 */
[----:B------:R-:W-:Y:S01]  /*ae10*/  ISETP.GE.AND P0, PT, R5, R44, PT ;  /* 0x0000002c0500720c */ /* 0x000fe20003f06270 */
[----:B------:R-:W-:Y:S01]  /*ae20*/  IMAD.MOV.U32 R6, RZ, RZ, R48 ;  /* 0x000000ffff067224 */ /* 0x000fe200078e0030 */
[----:B--2---:R1:W2:Y:S01]  /*ae30*/  SHFL.IDX PT, R8, R30, 0x1, 0x1c1f ;  /* 0x003c1f001e087f89 */ /* 0x0042a200000e0000 */
        /* <DEDUP_REMOVED lines=33> */
[----:B------:R1:W3:Y:S01]  /*b050*/  SHFL.IDX PT, R7, R19, 0x1, 0x1c1f ;  /* 0x003c1f0013077f89 */ /* 0x0002e200000e0000 */
[----:B------:R-:W-:Y:S01]  /*b060*/  CS2R R68, SRZ ;  /* 0x0000000000447805 */ /* 0x000fe2000001ff00 */
[----:B------:R-:W-:Y:S01]  /*b070*/  PRMT R84, R10, 0x7610, R84 ;  /* 0x000076100a547816 */ /* 0x000fe20000000054 */
[----:B------:R-:W-:Y:S01]  /*b080*/  CS2R R62, SRZ ;  /* 0x00000000003e7805 */ /* 0x000fe2000001ff00 */
[----:B------:R-:W-:Y:S01]  /*b090*/  PRMT R67, R0, 0x5410, R5 ;  /* 0x0000541000437816 */ /* 0x000fe20000000005 */
[----:B------:R-:W-:Y:S01]  /*b0a0*/  IMAD.MOV.U32 R5, RZ, RZ, R20 ;  /* 0x000000ffff057224 */ /* 0x000fe200078e0014 */
[----:B------:R-:W-:Y:S01]  /*b0b0*/  MOV R10, R23 ;  /* 0x00000017000a7202 */ /* 0x000fe20000000f00 */
[----:B------:R-:W-:Y:S01]  /*b0c0*/  IMAD.MOV.U32 R0, RZ, RZ, R21 ;  /* 0x000000ffff007224 */ /* 0x000fe200078e0015 */
[----:B------:R1:W4:Y:S01]  /*b0d0*/  SHFL.IDX PT, R6, R29, 0x1, 0x1c1f ;  /* 0x003c1f001d067f89 */ /* 0x00032200000e0000 */
[----:B------:R-:W-:Y:S01]  /*b0e0*/  CS2R R60, SRZ ;  /* 0x00000000003c7805 */ /* 0x000fe2000001ff00 */
[----:B------:R-:W-:Y:S01]  /*b0f0*/  PRMT R31, R10, 0x5410, R11 ;  /* 0x000054100a1f7816 */ /* 0x000fe2000000000b */
[----:B------:R-:W-:Y:S01]  /*b100*/  CS2R R78, SRZ ;  /* 0x00000000004e7805 */ /* 0x000fe2000001ff00 */
[----:B------:R-:W-:Y:S01]  /*b110*/  PRMT R28, R0, 0x5410, R5 ;  /* 0x00005410001c7816 */ /* 0x000fe20000000005 */
        /* <DEDUP_REMOVED lines=28> */
[----:B--2---:R-:W-:-:S02]  /*b2e0*/  @!P0 LEA.HI R10, R5, R13, RZ, 0x3 ;  /* 0x0000000d050a8211 */ /* 0x004fc400078f18ff */
[----:B------:R-:W-:Y:S02]  /*b2f0*/  @!P1 LOP3.LUT R5, R0, 0xfffffff8, RZ, 0xc0, !PT ;  /* 0xfffffff800059812 */ /* 0x000fe400078ec0ff */
[----:B------:R-:W-:-:S03]  /*b300*/  @!P0 LOP3.LUT R0, R10, 0xfffffff8, RZ, 0xc0, !PT ;  /* 0xfffffff80a008812 */ /* 0x000fc600078ec0ff */
[----:B------:R-:W-:-:S04]  /*b310*/  @!P1 IMAD.WIDE R16, R5, 0x2, R6 ;  /* 0x0000000205109825 */ /* 0x000fc800078e0206 */
[C---:B------:R-:W-:Y:S01]  /*b320*/  @!P0 IMAD.WIDE R14, R0.reuse, 0x2, R6 ;  /* 0x00000002000e8825 */ /* 0x040fe200078e0206 */
[----:B------:R2:W5:Y:S03]  /*b330*/  @!P1 LD.E.128 R68, [R16.64] ;  /* 0x0000000610449980 */ /* 0x000566000c101d00 */
[--C-:B------:R-:W-:Y:S01]  /*b340*/  @!P1 IMAD.WIDE R12, R5, 0x2, R8.reuse ;  /* 0x00000002050c9825 */ /* 0x100fe200078e0208 */
[----:B------:R2:W5:Y:S03]  /*b350*/  @!P0 LD.E.128 R80, [R14.64] ;  /* 0x000000060e508980 */ /* 0x000566000c101d00 */
[--C-:B------:R-:W-:Y:S01]  /*b360*/  @!P0 IMAD.WIDE R10, R0, 0x2, R8.reuse ;  /* 0x00000002000a8825 */ /* 0x100fe200078e0208 */
[----:B------:R2:W5:Y:S03]  /*b370*/  @!P1 LD.E.128 R72, [R12.64] ;  /* 0x000000060c489980 */ /* 0x000566000c101d00 */
[----:B------:R-:W-:Y:S01]  /*b380*/  @!P2 IMAD.WIDE R6, R64, 0x2, R8 ;  /* 0x000000024006a825 */ /* 0x000fe200078e0208 */
[----:B------:R2:W5:Y:S04]  /*b390*/  @!P0 LD.E.128 R76, [R10.64] ;  /* 0x000000060a4c8980 */ /* 0x000568000c101d00 */
[----:B------:R2:W5:Y:S02]  /*b3a0*/  @!P2 LD.E.128 R56, [R6.64] ;  /* 0x000000060638a980 */ /* 0x000564000c101d00 */
.L_x_603:
[----:B--2---:R-:W-:Y:S05]  /*b3b0*/  BSYNC B0 ;  /* 0x0000000000007941 */ /* 0x004fea0003800000 */
.L_x_602:
[----:B-----5:R-:W-:Y:S01]  /*b3c0*/  IMAD.MOV.U32 R0, RZ, RZ, R82 ;  /* 0x000000ffff007224 */ /* 0x020fe200078e0052 */
[----:B------:R-:W-:-:S04]  /*b3d0*/  DEPBAR.LE SB0, 0x1 ;  /* 0x000080400000791a */ /* 0x000fc80000000000 */
[----:B---3--:R-:W-:Y:S01]  /*b3e0*/  IMAD.MOV.U32 R7, RZ, RZ, R83 ;  /* 0x000000ffff077224 */ /* 0x008fe200078e0053 */
[----:B------:R-:W-:Y:S01]  /*b3f0*/  BSSY B1, `(.L_x_604) ;  /* 0x0000192000017945 */ /* 0x000fe20003800000 */
[----:B----4-:R-:W-:Y:S02]  /*b400*/  IMAD.MOV.U32 R6, RZ, RZ, R80 ;  /* 0x000000ffff067224 */ /* 0x010fe400078e0050 */
[----:B------:R-:W-:Y:S01]  /*b410*/  IMAD.MOV.U32 R5, RZ, RZ, R81 ;  /* 0x000000ffff057224 */ /* 0x000fe200078e0051 */
[----:B------:R-:W-:Y:S01]  /*b420*/  PRMT R104, R7, 0x5410, R0 ;  /* 0x0000541007687816 */ /* 0x000fe20000000000 */
[----:B------:R-:W-:Y:S01]  /*b430*/  IMAD.MOV.U32 R0, RZ, RZ, R70 ;  /* 0x000000ffff007224 */ /* 0x000fe200078e0046 */
[----:B------:R-:W-:Y:S02]  /*b440*/  MOV R7, R71 ;  /* 0x0000004700077202 */ /* 0x000fe40000000f00 */
[----:B------:R-:W-:Y:S01]  /*b450*/  PRMT R103, R5, 0x5410, R6 ;  /* 0x0000541005677816 */ /* 0x000fe20000000006 */
[----:B------:R-:W-:Y:S01]  /*b460*/  IMAD.MOV.U32 R6, RZ, RZ, R68 ;  /* 0x000000ffff067224 */ /* 0x000fe200078e0044 */
[----:B------:R-:W-:Y:S01]  /*b470*/  PRMT R100, R100, 0x5410, R0 ;  /* 0x0000541064647816 */ /* 0x000fe20000000000 */
[----:B------:R-:W-:-:S02]  /*b480*/  IMAD.MOV.U32 R0, RZ, RZ, R62 ;  /* 0x000000ffff007224 */ /* 0x000fc400078e003e */
        /* <DEDUP_REMOVED lines=11> */
[----:B------:R-:W-:-:S02]  /*b540*/  MOV R6, R60 ;  /* 0x0000003c00067202 */ /* 0x000fc40000000f00 */
[----:B------:R-:W-:Y:S01]  /*b550*/  PRMT R102, R7, 0x7610, R102 ;  /* 0x0000761007667816 */ /* 0x000fe20000000066 */
[----:B------:R-:W-:Y:S01]  /*b560*/  IMAD.IADD R7, R44, 0x1, -R244 ;  /* 0x000000012c077824 */ /* 0x000fe200078e0af4 */
[----:B------:R-:W-:Y:S01]  /*b570*/  PRMT R95, R5, 0x5410, R6 ;  /* 0x00005410055f7816 */ /* 0x000fe20000000006 */
[----:B------:R-:W-:Y:S01]  /*b580*/  IMAD.MOV.U32 R5, RZ, RZ, R77 ;  /* 0x000000ffff057224 */ /* 0x000fe200078e004d */
[----:B------:R-:W-:Y:S02]  /*b590*/  MOV R6, R76 ;  /* 0x0000004c00067202 */ /* 0x000fe40000000f00 */
[----:B------:R-:W-:Y:S01]  /*b5a0*/  IMNMX R66, R7, 0x80, PT ;  /* 0x0000008007427817 */ /* 0x000fe20003800200 */
[----:B------:R-:W-:Y:S01]  /*b5b0*/  IMAD.MOV.U32 R7, RZ, RZ, R58 ;  /* 0x000000ffff077224 */ /* 0x000fe200078e003a */
[----:B------:R-:W-:Y:S01]  /*b5c0*/  PRMT R98, R98, 0x5410, R0 ;  /* 0x0000541062627816 */ /* 0x000fe20000000000 */
[----:B------:R-:W-:Y:S01]  /*b5d0*/  IMAD.MOV.U32 R0, RZ, RZ, R73 ;  /* 0x000000ffff007224 */ /* 0x000fe200078e0049 */
[----:B------:R-:W-:Y:S01]  /*b5e0*/  BAR.SYNC.DEFER_BLOCKING 0x0 ;  /* 0x0000000000007b1d */ /* 0x000fe20000010000 */
[----:B------:R-:W-:-:S02]  /*b5f0*/  ISETP.GE.AND P0, PT, R65, R66, PT ;  /* 0x000000424100720c */ /* 0x000fc40003f06270 */
[----:B------:R-:W-:Y:S01]  /*b600*/  PRMT R101, R5, 0x5410, R6 ;  /* 0x0000541005657816 */ /* 0x000fe20000000006 */
[----:B------:R-:W-:Y:S01]  /*b610*/  IMAD.MOV.U32 R6, RZ, RZ, R75 ;  /* 0x000000ffff067224 */ /* 0x000fe200078e004b */
[----:B------:R-:W-:-:S04]  /*b620*/  MOV R5, R72 ;  /* 0x0000004800057202 */ /* 0x000fc80000000f00 */
[----:B------:R-:W-:Y:S01]  /*b630*/  PRMT R97, R0, 0x5410, R5 ;  /* 0x0000541000617816 */ /* 0x000fe20000000005 */
[----:B------:R-:W-:Y:S01]  /*b640*/  IMAD.MOV.U32 R5, RZ, RZ, R56 ;  /* 0x000000ffff057224 */ /* 0x000fe200078e0038 */
[----:B------:R-:W-:Y:S01]  /*b650*/  PRMT R98, R6, 0x7610, R98 ;  /* 0x0000761006627816 */ /* 0x000fe20000000062 */
[----:B------:R-:W-:Y:S01]  /*b660*/  IMAD.MOV.U32 R0, RZ, RZ, R57 ;  /* 0x000000ffff007224 */ /* 0x000fe200078e0039 */
[----:B------:R-:W-:-:S04]  /*b670*/  MOV R6, R59 ;  /* 0x0000003b00067202 */ /* 0x000fc80000000f00 */
[----:B------:R-:W-:Y:S02]  /*b680*/  PRMT R94, R6, 0x5410, R7 ;  /* 0x00005410065e7816 */ /* 0x000fe40000000007 */
[----:B------:R-:W-:Y:S01]  /*b690*/  PRMT R93, R0, 0x5410, R5 ;  /* 0x00005410005d7816 */ /* 0x000fe20000000005 */
[----:B------:R-:W-:Y:S05]  /*b6a0*/  @P0 BRA `(.L_x_605) ;  /* 0x0000166000000947 */ /* 0x000fea0003800000 */
[----:B------:R-:W-:Y:S01]  /*b6b0*/  ISETP.GE.AND P0, PT, R64, c[0x0][0x27c], PT ;  /* 0x00009f0040007a0c */ /* 0x000fe20003f06270 */
[----:B------:R-:W-:-:S12]  /*b6c0*/  BSSY B0, `(.L_x_606) ;  /* 0x0000070000007945 */ /* 0x000fd80003800000 */
[----:B------:R-:W-:Y:S05]  /*b6d0*/  @P0 BRA `(.L_x_607) ;  /* 0x000006e000000947 */ /* 0x000fea0003800000 */
[----:B------:R-:W-:Y:S01]  /*b6e0*/  IMAD.MOV.U32 R8, RZ, RZ, c[0x0][0x27c] ;  /* 0x00009f00ff087624 */ /* 0x000fe200078e00ff */
        /* <DEDUP_REMOVED lines=17> */
[----:B-1----:R-:W-:-:S02]  /*b800*/  SHF.R.U64 R18, R22, 0x10, R23 ;  /* 0x0000001016127819 */ /* 0x002fc40000001217 */
[----:B------:R-:W-:Y:S02]  /*b810*/  IADD3 R0, R0, R5, R10 ;  /* 0x0000000500007210 */ /* 0x000fe40007ffe00a */
[----:B------:R-:W1:Y:S01]  /*b820*/  LDS.128 R12, [R46+0xc100] ;  /* 0x00c100002e0c7984 */ /* 0x000e620000000c00 */
[--C-:B------:R-:W-:Y:S02]  /*b830*/  SHF.R.U32.HI R5, RZ, 0x10, R25.reuse ;  /* 0x00000010ff057819 */ /* 0x100fe40000011619 */
[----:B------:R-:W-:Y:S01]  /*b840*/  IMAD.SHL.U32 R44, R0, 0x2, RZ ;  /* 0x00000002002c7824 */ /* 0x000fe200078e00ff */
[----:B------:R-:W-:Y:S02]  /*b850*/  SHF.R.U64 R0, R24, 0x10, R25 ;  /* 0x0000001018007819 */ /* 0x000fe40000001219 */
[----:B------:R-:W-:Y:S02]  /*b860*/  SHF.R.U32.HI R20, RZ, 0x10, R23 ;  /* 0x00000010ff147819 */ /* 0x000fe40000011617 */
[----:B------:R-:W2:Y:S01]  /*b870*/  LDS.128 R8, [R44+0xc100] ;  /* 0x00c100002c087984 */ /* 0x000ea20000000c00 */
[----:B------:R-:W-:-:S02]  /*b880*/  PRMT R23, R32, 0x5410, R5 ;  /* 0x0000541020177816 */ /* 0x000fc40000000005 */
[----:B------:R-:W-:Y:S02]  /*b890*/  PRMT R19, R32, 0x5432, R0 ;  /* 0x0000543220137816 */ /* 0x000fe40000000000 */
[----:B------:R-:W-:Y:S02]  /*b8a0*/  PRMT R5, R28, 0x5432, R16 ;  /* 0x000054321c057816 */ /* 0x000fe40000000010 */
[----:B------:R-:W-:Y:S02]  /*b8b0*/  SHF.R.U64 R6, R26, 0x10, R27 ;  /* 0x000000101a067819 */ /* 0x000fe4000000121b */
[----:B------:R-:W-:Y:S02]  /*b8c0*/  PRMT R21, R28, 0x5410, R17 ;  /* 0x000054101c157816 */ /* 0x000fe40000000011 */
[C---:B------:R-:W-:Y:S02]  /*b8d0*/  PRMT R26, R31.reuse, 0x5432, R18 ;  /* 0x000054321f1a7816 */ /* 0x040fe40000000012 */
[----:B------:R-:W-:-:S02]  /*b8e0*/  PRMT R28, R31, 0x5410, R20 ;  /* 0x000054101f1c7816 */ /* 0x000fc40000000014 */
[----:B------:R-:W-:Y:S02]  /*b8f0*/  SHF.R.U32.HI R7, RZ, 0x10, R27 ;  /* 0x00000010ff077819 */ /* 0x000fe4000001161b */
[C---:B------:R-:W-:Y:S02]  /*b900*/  PRMT R29, R33.reuse, 0x5432, R6 ;  /* 0x00005432211d7816 */ /* 0x040fe40000000006 */
[----:B------:R-:W-:Y:S02]  /*b910*/  PRMT R30, R33, 0x5410, R7 ;  /* 0x00005410211e7816 */ /* 0x000fe40000000007 */
[----:B------:R-:W-:Y:S01]  /*b920*/  LOP3.LUT R33, R5, 0xffff0000, RZ, 0xc0, !PT ;  /* 0xffff000005217812 */ /* 0x000fe200078ec0ff */
[C---:B-1----:R-:W-:Y:S01]  /*b930*/  IMAD.U32 R20, R15.reuse, 0x10000, RZ ;  /* 0x000100000f147824 */ /* 0x042fe200078e00ff */
[----:B------:R-:W-:Y:S01]  /*b940*/  LOP3.LUT R31, R15, 0xffff0000, RZ, 0xc0, !PT ;  /* 0xffff00000f1f7812 */ /* 0x000fe200078ec0ff */
[C---:B------:R-:W-:Y:S01]  /*b950*/  IMAD.U32 R27, R14.reuse, 0x10000, RZ ;  /* 0x000100000e1b7824 */ /* 0x040fe200078e00ff */
[----:B------:R-:W-:Y:S01]  /*b960*/  LOP3.LUT R32, R14, 0xffff0000, RZ, 0xc0, !PT ;  /* 0xffff00000e207812 */ /* 0x000fe200078ec0ff */
[----:B------:R-:W-:Y:S01]  /*b970*/  IMAD.U32 R14, R19, 0x10000, RZ ;  /* 0x00010000130e7824 */ /* 0x000fe200078e00ff */
[----:B------:R-:W-:Y:S01]  /*b980*/  SHF.L.U32 R15, R5, 0x10, RZ ;  /* 0x00000010050f7819 */ /* 0x000fe200000006ff */
[----:B------:R-:W-:Y:S01]  /*b990*/  IMAD.U32 R18, R13, 0x10000, RZ ;  /* 0x000100000d127824 */ /* 0x000fe200078e00ff */
[----:B------:R-:W-:Y:S01]  /*b9a0*/  SHF.L.U32 R16, R12, 0x10, RZ ;  /* 0x000000100c107819 */ /* 0x000fe200000006ff */
[----:B--2---:R-:W-:Y:S01]  /*b9b0*/  IMAD.U32 R0, R8, 0x10000, RZ ;  /* 0x0001000008007824 */ /* 0x004fe200078e00ff */
[----:B------:R-:W-:Y:S01]  /*b9c0*/  LOP3.LUT R17, R12, 0xffff0000, RZ, 0xc0, !PT ;  /* 0xffff00000c117812 */ /* 0x000fe200078ec0ff */
[----:B------:R-:W-:Y:S01]  /*b9d0*/  IMAD.U32 R7, R11, 0x10000, RZ ;  /* 0x000100000b077824 */ /* 0x000fe200078e00ff */
[----:B------:R-:W-:Y:S01]  /*b9e0*/  LOP3.LUT R22, R13, 0xffff0000, RZ, 0xc0, !PT ;  /* 0xffff00000d167812 */ /* 0x000fe200078ec0ff */
[----:B------:R-:W-:Y:S01]  /*b9f0*/  IMAD.U32 R13, R10, 0x10000, RZ ;  /* 0x000100000a0d7824 */ /* 0x000fe200078e00ff */
[----:B------:R-:W-:Y:S01]  /*ba00*/  LOP3.LUT R6, R8, 0xffff0000, RZ, 0xc0, !PT ;  /* 0xffff000008067812 */ /* 0x000fe200078ec0ff */
[C---:B------:R-:W-:Y:S01]  /*ba10*/  IMAD.U32 R8, R9.reuse, 0x10000, RZ ;  /* 0x0001000009087824 */ /* 0x040fe200078e00ff */
[----:B------:R-:W-:Y:S01]  /*ba20*/  LOP3.LUT R12, R9, 0xffff0000, RZ, 0xc0, !PT ;  /* 0xffff0000090c7812 */ /* 0x000fe200078ec0ff */
[----:B------:R-:W-:Y:S01]  /*ba30*/  FMUL.FTZ R9, R0, R15 ;  /* 0x0000000f00097220 */ /* 0x000fe20000410000 */
[----:B------:R-:W-:Y:S01]  /*ba40*/  LOP3.LUT R25, R10, 0xffff0000, RZ, 0xc0, !PT ;  /* 0xffff00000a197812 */ /* 0x000fe200078ec0ff */
[-C--:B------:R-:W-:Y:S01]  /*ba50*/  FMUL.FTZ R5, R0, R14.reuse ;  /* 0x0000000e00057220 */ /* 0x080fe20000410000 */
[----:B------:R-:W-:Y:S01]  /*ba60*/  LOP3.LUT R24, R11, 0xffff0000, RZ, 0xc0, !PT ;  /* 0xffff00000b187812 */ /* 0x000fe200078ec0ff */
[----:B------:R-:W-:Y:S01]  /*ba70*/  IMAD.U32 R11, R21, 0x10000, RZ ;  /* 0x00010000150b7824 */ /* 0x000fe200078e00ff */
[----:B------:R-:W-:Y:S01]  /*ba80*/  LOP3.LUT R10, R19, 0xffff0000, RZ, 0xc0, !PT ;  /* 0xffff0000130a7812 */ /* 0x000fe200078ec0ff */
[----:B------:R-:W-:Y:S01]  /*ba90*/  FFMA.FTZ R45, R16, R14, -R9 ;  /* 0x0000000e102d7223 */ /* 0x000fe20000010809 */
[----:B------:R-:W-:Y:S01]  /*baa0*/  SHF.L.U32 R14, R28, 0x10, RZ ;  /* 0x000000101c0e7819 */ /* 0x000fe200000006ff */
[----:B------:R-:W-:-:S02]  /*bab0*/  FMUL.FTZ R0, R6, R33 ;  /* 0x0000002106007220 */ /* 0x000fc40000410000 */
[----:B------:R-:W-:Y:S02]  /*bac0*/  FFMA.FTZ R35, R16, R15, R5 ;  /* 0x0000000f10237223 */ /* 0x000fe40000010005 */
[----:B------:R-:W-:Y:S02]  /*bad0*/  IMAD.U32 R9, R23, 0x10000, RZ ;  /* 0x0001000017097824 */ /* 0x000fe400078e00ff */
[-C--:B------:R-:W-:Y:S02]  /*bae0*/  FMUL.FTZ R6, R6, R10.reuse ;  /* 0x0000000a06067220 */ /* 0x080fe40000410000 */
[C---:B------:R-:W-:Y:S02]  /*baf0*/  FMUL.FTZ R5, R8.reuse, R11 ;  /* 0x0000000b08057220 */ /* 0x040fe40000410000 */
[----:B------:R-:W-:Y:S01]  /*bb00*/  FFMA.FTZ R34, R17, R10, -R0 ;  /* 0x0000000a11227223 */ /* 0x000fe20000010800 */
[----:B------:R-:W-:Y:S01]  /*bb10*/  LOP3.LUT R10, R23, 0xffff0000, RZ, 0xc0, !PT ;  /* 0xffff0000170a7812 */ /* 0x000fe200078ec0ff */
[----:B------:R-:W-:-:S02]  /*bb20*/  FMUL.FTZ R0, R8, R9 ;  /* 0x0000000908007220 */ /* 0x000fc40000410000 */
[----:B------:R-:W-:Y:S02]  /*bb30*/  FFMA.FTZ R33, R17, R33, R6 ;  /* 0x0000002111217223 */ /* 0x000fe40000010006 */
[----:B------:R-:W-:Y:S01]  /*bb40*/  FFMA.FTZ R19, R18, R9, -R5 ;  /* 0x0000000912137223 */ /* 0x000fe20000010805 */
[----:B------:R-:W-:Y:S01]  /*bb50*/  LOP3.LUT R9, R21, 0xffff0000, RZ, 0xc0, !PT ;  /* 0xffff000015097812 */ /* 0x000fe200078ec0ff */
[----:B------:R-:W-:Y:S02]  /*bb60*/  IMAD.U32 R6, R30, 0x10000, RZ ;  /* 0x000100001e067824 */ /* 0x000fe400078e00ff */
[----:B------:R-:W-:Y:S02]  /*bb70*/  FMUL.FTZ R5, R7, R14 ;  /* 0x0000000e07057220 */ /* 0x000fe40000410000 */
[----:B------:R-:W-:Y:S02]  /*bb80*/  IMAD.U32 R21, R26, 0x10000, RZ ;  /* 0x000100001a157824 */ /* 0x000fe400078e00ff */
[----:B------:R-:W-:-:S02]  /*bb90*/  FFMA.FTZ R18, R18, R11, R0 ;  /* 0x0000000b12127223 */ /* 0x000fc40000010000 */
[-C--:B------:R-:W-:Y:S02]  /*bba0*/  FMUL.FTZ R0, R7, R6.reuse ;  /* 0x0000000607007220 */ /* 0x080fe40000410000 */
[----:B------:R-:W-:Y:S02]  /*bbb0*/  FFMA.FTZ R17, R20, R6, -R5 ;  /* 0x0000000614117223 */ /* 0x000fe40000010805 */
[----:B------:R-:W-:Y:S02]  /*bbc0*/  IMAD.U32 R8, R29, 0x10000, RZ ;  /* 0x000100001d087824 */ /* 0x000fe400078e00ff */
[----:B------:R-:W-:Y:S02]  /*bbd0*/  FMUL.FTZ R6, R12, R10 ;  /* 0x0000000a0c067220 */ /* 0x000fe40000410000 */
[----:B------:R-:W-:Y:S02]  /*bbe0*/  FMUL.FTZ R5, R13, R21 ;  /* 0x000000150d057220 */ /* 0x000fe40000410000 */
[----:B------:R-:W-:-:S02]  /*bbf0*/  FFMA.FTZ R16, R20, R14, R0 ;  /* 0x0000000e14107223 */ /* 0x000fc40000010000 */
[-C--:B------:R-:W-:Y:S01]  /*bc00*/  FMUL.FTZ R7, R12, R9.reuse ;  /* 0x000000090c077220 */ /* 0x080fe20000410000 */
[----:B------:R-:W-:Y:S01]  /*bc10*/  LOP3.LUT R12, R30, 0xffff0000, RZ, 0xc0, !PT ;  /* 0xffff00001e0c7812 */ /* 0x000fe200078ec0ff */
[----:B------:R-:W-:Y:S01]  /*bc20*/  FFMA.FTZ R14, R22, R9, R6 ;  /* 0x00000009160e7223 */ /* 0x000fe20000010006 */
[----:B------:R-:W-:Y:S01]  /*bc30*/  LOP3.LUT R9, R26, 0xffff0000, RZ, 0xc0, !PT ;  /* 0xffff00001a097812 */ /* 0x000fe200078ec0ff */
[-C--:B------:R-:W-:Y:S01]  /*bc40*/  FMUL.FTZ R0, R13, R8.reuse ;  /* 0x000000080d007220 */ /* 0x080fe20000410000 */
[----:B------:R-:W-:Y:S01]  /*bc50*/  LOP3.LUT R13, R28, 0xffff0000, RZ, 0xc0, !PT ;  /* 0xffff00001c0d7812 */ /* 0x000fe200078ec0ff */
[----:B------:R-:W-:Y:S01]  /*bc60*/  FFMA.FTZ R11, R27, R8, -R5 ;  /* 0x000000081b0b7223 */ /* 0x000fe20000010805 */
[----:B------:R-:W-:Y:S01]  /*bc70*/  LOP3.LUT R8, R29, 0xffff0000, RZ, 0xc0, !PT ;  /* 0xffff00001d087812 */ /* 0x000fe200078ec0ff */
[----:B------:R-:W-:Y:S02]  /*bc80*/  FFMA.FTZ R15, R22, R10, -R7 ;  /* 0x0000000a160f7223 */ /* 0x000fe40000010807 */
[----:B------:R-:W-:-:S02]  /*bc90*/  FFMA.FTZ R10, R27, R21, R0 ;  /* 0x000000151b0a7223 */ /* 0x000fc40000010000 */
[C---:B------:R-:W-:Y:S02]  /*bca0*/  FMUL.FTZ R7, R25.reuse, R9 ;  /* 0x0000000919077220 */ /* 0x040fe40000410000 */
[C---:B------:R-:W-:Y:S02]  /*bcb0*/  FMUL.FTZ R5, R24.reuse, R13 ;  /* 0x0000000d18057220 */ /* 0x040fe40000410000 */
[----:B------:R-:W-:Y:S02]  /*bcc0*/  FMUL.FTZ R6, R25, R8 ;  /* 0x0000000819067220 */ /* 0x000fe40000410000 */
[----:B------:R-:W-:Y:S02]  /*bcd0*/  FMUL.FTZ R0, R24, R12 ;  /* 0x0000000c18007220 */ /* 0x000fe40000410000 */
[----:B------:R-:W-:Y:S01]  /*bce0*/  FFMA.FTZ R7, R32, R8, -R7 ;  /* 0x0000000820077223 */ /* 0x000fe20000010807 */
[----:B------:R-:W-:Y:S01]  /*bcf0*/  F2FP.BF16.PACK_AB R8, R33, R35 ;  /* 0x000000232108723e */ /* 0x000fe200000010ff */
[C---:B------:R-:W-:Y:S01]  /*bd00*/  FFMA.FTZ R5, R31.reuse, R12, -R5 ;  /* 0x0000000c1f057223 */ /* 0x040fe20000010805 */
[----:B------:R-:W-:Y:S01]  /*bd10*/  F2FP.BF16.PACK_AB R12, R34, R45 ;  /* 0x0000002d220c723e */ /* 0x000fe200000010ff */
[----:B------:R-:W-:Y:S01]  /*bd20*/  FFMA.FTZ R6, R32, R9, R6 ;  /* 0x0000000920067223 */ /* 0x000fe20000010006 */
[----:B------:R-:W-:Y:S01]  /*bd30*/  F2FP.BF16.PACK_AB R9, R14, R18 ;  /* 0x000000120e09723e */ /* 0x000fe200000010ff */
[----:B------:R-:W-:Y:S01]  /*bd40*/  FFMA.FTZ R0, R31, R13, R0 ;  /* 0x0000000d1f007223 */ /* 0x000fe20000010000 */
[----:B------:R-:W-:-:S02]  /*bd50*/  F2FP.BF16.PACK_AB R13, R15, R19 ;  /* 0x000000130f0d723e */ /* 0x000fc400000010ff */
[----:B------:R-:W-:Y:S02]  /*bd60*/  F2FP.BF16.PACK_AB R14, R7, R11 ;  /* 0x0000000b070e723e */ /* 0x000fe400000010ff */
[----:B------:R-:W-:Y:S02]  /*bd70*/  F2FP.BF16.PACK_AB R15, R5, R17 ;  /* 0x00000011050f723e */ /* 0x000fe400000010ff */
[----:B------:R-:W-:Y:S02]  /*bd80*/  F2FP.BF16.PACK_AB R10, R6, R10 ;  /* 0x0000000a060a723e */ /* 0x000fe400000010ff */
[----:B------:R-:W-:Y:S01]  /*bd90*/  F2FP.BF16.PACK_AB R11, R0, R16 ;  /* 0x00000010000b723e */ /* 0x000fe200000010ff */
[----:B------:R1:W-:Y:S04]  /*bda0*/  STS.128 [R46+0xc100], R12 ;  /* 0x00c1000c2e007388 */ /* 0x0003e80000000c00 */
[----:B------:R1:W-:Y:S02]  /*bdb0*/  STS.128 [R44+0xc100], R8 ;  /* 0x00c100082c007388 */ /* 0x0003e40000000c00 */
.L_x_607:
[----:B------:R-:W-:Y:S05]  /*bdc0*/  BSYNC B0 ;  /* 0x0000000000007941 */ /* 0x000fea0003800000 */
.L_x_606:
[----:B------:R-:W-:Y:S01]  /*bdd0*/  IADD3 R0, R64, 0x20, RZ ;  /* 0x0000002040007810 */ /* 0x000fe20007ffe0ff */
[----:B------:R-:W-:Y:S03]  /*bde0*/  BSSY B0, `(.L_x_608) ;  /* 0x0000079000007945 */ /* 0x000fe60003800000 */
[----:B------:R-:W-:-:S13]  /*bdf0*/  ISETP.GE.AND P0, PT, R0, c[0x0][0x27c], PT ;  /* 0x00009f0000007a0c */ /* 0x000fda0003f06270 */
[----:B------:R-:W-:Y:S05]  /*be00*/  @P0 BRA `(.L_x_609) ;  /* 0x0000076000000947 */ /* 0x000fea0003800000 */
[----:B------:R-:W-:Y:S01]  /*be10*/  SHF.R.S32.HI R7, RZ, 0x1f, R0 ;  /* 0x0000001fff077819 */ /* 0x000fe20000011400 */
[----:B-1----:R-:W-:Y:S01]  /*be20*/  IMAD.SHL.U32 R8, R65, 0x40, RZ ;  /* 0x0000004041087824 */ /* 0x002fe200078e00ff */
[----:B------:R-:W-:Y:S01]  /*be30*/  SHF.R.U64 R16, R40, 0x10, R41 ;  /* 0x0000001028107819 */ /* 0x000fe20000001229 */
[----:B------:R-:W-:Y:S01]  /*be40*/  IMAD.MOV.U32 R9, RZ, RZ, c[0x0][0x27c] ;  /* 0x00009f00ff097624 */ /* 0x000fe200078e00ff */
        /* <DEDUP_REMOVED lines=8> */
[----:B------:R-:W-:Y:S01]  /*bed0*/  LOP3.LUT R8, R7, 0x7fffe000, RZ, 0xc0, !PT ;  /* 0x7fffe00007087812 */ /* 0x000fe200078ec0ff */
[----:B------:R-:W-:Y:S01]  /*bee0*/  IMAD.SHL.U32 R7, R5, 0x8, RZ ;  /* 0x0000000805077824 */ /* 0x000fe200078e00ff */
[----:B------:R-:W-:Y:S02]  /*bef0*/  LEA.HI R6, R6, R5, RZ, 0x3 ;  /* 0x0000000506067211 */ /* 0x000fe400078f18ff */
[----:B------:R-:W-:Y:S01]  /*bf00*/  SHF.R.U32.HI R10, RZ, 0x3, R0 ;  /* 0x00000003ff0a7819 */ /* 0x000fe20000011600 */
[----:B------:R-:W-:Y:S01]  /*bf10*/  IMAD R8, R111, 0x200, R8 ;  /* 0x000002006f087824 */ /* 0x000fe200078e0208 */
[----:B------:R-:W-:Y:S01]  /*bf20*/  SHF.R.U32.HI R20, RZ, 0x10, R43 ;  /* 0x00000010ff147819 */ /* 0x000fe2000001162b */
[----:B------:R-:W-:Y:S01]  /*bf30*/  IMAD.SHL.U32 R5, R6, 0x400, RZ ;  /* 0x0000040006057824 */ /* 0x000fe200078e00ff */
[----:B------:R-:W-:-:S02]  /*bf40*/  LOP3.LUT R6, R0, 0x38, R7, 0xf8, !PT ;  /* 0x0000003800067812 */ /* 0x000fc400078ef807 */
[-C--:B------:R-:W-:Y:S02]  /*bf50*/  LOP3.LUT R9, R9, R10.reuse, RZ, 0x3c, !PT ;  /* 0x0000000a09097212 */ /* 0x080fe400078e3cff */
[----:B------:R-:W-:Y:S02]  /*bf60*/  LOP3.LUT R0, R5, 0x7fffe000, RZ, 0xc0, !PT ;  /* 0x7fffe00005007812 */ /* 0x000fe400078ec0ff */
[----:B------:R-:W-:Y:S01]  /*bf70*/  LOP3.LUT R5, R6, R10, RZ, 0x3c, !PT ;  /* 0x0000000a06057212 */ /* 0x000fe200078e3cff */
[----:B------:R-:W-:Y:S01]  /*bf80*/  IMAD.IADD R7, R8, 0x1, R9 ;  /* 0x0000000108077824 */ /* 0x000fe200078e0209 */
[----:B------:R-:W-:Y:S01]  /*bf90*/  SHF.R.U64 R6, R38, 0x10, R39 ;  /* 0x0000001026067819 */ /* 0x000fe20000001227 */
[----:B------:R-:W-:Y:S01]  /*bfa0*/  IMAD R0, R111, 0x200, R0 ;  /* 0x000002006f007824 */ /* 0x000fe200078e0200 */
[----:B------:R-:W-:Y:S01]  /*bfb0*/  SHF.R.U32.HI R17, RZ, 0x10, R41 ;  /* 0x00000010ff117819 */ /* 0x000fe20000011629 */
[----:B------:R-:W-:Y:S01]  /*bfc0*/  IMAD.SHL.U32 R45, R7, 0x2, RZ ;  /* 0x00000002072d7824 */ /* 0x000fe200078e00ff */
[----:B------:R-:W-:-:S02]  /*bfd0*/  SHF.R.U64 R18, R42, 0x10, R43 ;  /* 0x000000102a127819 */ /* 0x000fc4000000122b */
[----:B------:R-:W-:Y:S02]  /*bfe0*/  IADD3 R0, R0, R5, RZ ;  /* 0x0000000500007210 */ /* 0x000fe40007ffe0ff */
[----:B------:R-:W1:Y:S01]  /*bff0*/  LDS.128 R12, [R45+0xc100] ;  /* 0x00c100002d0c7984 */ /* 0x000e620000000c00 */
[--C-:B------:R-:W-:Y:S02]  /*c000*/  SHF.R.U32.HI R5, RZ, 0x10, R37.reuse ;  /* 0x00000010ff057819 */ /* 0x100fe40000011625 */
[----:B------:R-:W-:Y:S01]  /*c010*/  IMAD.SHL.U32 R44, R0, 0x2, RZ ;  /* 0x00000002002c7824 */ /* 0x000fe200078e00ff */
[----:B------:R-:W-:Y:S02]  /*c020*/  SHF.R.U64 R0, R36, 0x10, R37 ;  /* 0x0000001024007819 */ /* 0x000fe40000001225 */
[----:B------:R-:W-:Y:S02]  /*c030*/  PRMT R23, R85, 0x5410, R5 ;  /* 0x0000541055177816 */ /* 0x000fe40000000005 */
[----:B------:R-:W2:Y:S01]  /*c040*/  LDS.128 R8, [R44+0xc100] ;  /* 0x00c100002c087984 */ /* 0x000ea20000000c00 */
[----:B------:R-:W-:-:S02]  /*c050*/  PRMT R5, R67, 0x5432, R16 ;  /* 0x0000543243057816 */ /* 0x000fc40000000010 */
[----:B------:R-:W-:Y:S02]  /*c060*/  PRMT R19, R85, 0x5432, R0 ;  /* 0x0000543255137816 */ /* 0x000fe40000000000 */
[----:B------:R-:W-:Y:S02]  /*c070*/  PRMT R28, R84, 0x5410, R20 ;  /* 0x00005410541c7816 */ /* 0x000fe40000000014 */
[----:B------:R-:W-:Y:S02]  /*c080*/  SHF.R.U32.HI R7, RZ, 0x10, R39 ;  /* 0x00000010ff077819 */ /* 0x000fe40000011627 */
[----:B------:R-:W-:Y:S02]  /*c090*/  PRMT R29, R86, 0x5432, R6 ;  /* 0x00005432561d7816 */ /* 0x000fe40000000006 */
[----:B------:R-:W-:Y:S02]  /*c0a0*/  PRMT R21, R67, 0x5410, R17 ;  /* 0x0000541043157816 */ /* 0x000fe40000000011 */
[----:B------:R-:W-:-:S02]  /*c0b0*/  PRMT R26, R84, 0x5432, R18 ;  /* 0x00005432541a7816 */ /* 0x000fc40000000012 */
[----:B------:R-:W-:Y:S02]  /*c0c0*/  PRMT R30, R86, 0x5410, R7 ;  /* 0x00005410561e7816 */ /* 0x000fe40000000007 */
[----:B------:R-:W-:Y:S01]  /*c0d0*/  LOP3.LUT R33, R5, 0xffff0000, RZ, 0xc0, !PT ;  /* 0xffff000005217812 */ /* 0x000fe200078ec0ff */
[C---:B-1----:R-:W-:Y:S01]  /*c0e0*/  IMAD.U32 R20, R15.reuse, 0x10000, RZ ;  /* 0x000100000f147824 */ /* 0x042fe200078e00ff */
[----:B------:R-:W-:Y:S01]  /*c0f0*/  LOP3.LUT R31, R15, 0xffff0000, RZ, 0xc0, !PT ;  /* 0xffff00000f1f7812 */ /* 0x000fe200078ec0ff */
[C---:B------:R-:W-:Y:S01]  /*c100*/  IMAD.U32 R27, R14.reuse, 0x10000, RZ ;  /* 0x000100000e1b7824 */ /* 0x040fe200078e00ff */
[----:B------:R-:W-:Y:S01]  /*c110*/  LOP3.LUT R32, R14, 0xffff0000, RZ, 0xc0, !PT ;  /* 0xffff00000e207812 */ /* 0x000fe200078ec0ff */
[----:B------:R-:W-:Y:S01]  /*c120*/  IMAD.U32 R15, R5, 0x10000, RZ ;  /* 0x00010000050f7824 */ /* 0x000fe200078e00ff */
[----:B------:R-:W-:Y:S01]  /*c130*/  LOP3.LUT R17, R12, 0xffff0000, RZ, 0xc0, !PT ;  /* 0xffff00000c117812 */ /* 0x000fe200078ec0ff */
[----:B------:R-:W-:Y:S01]  /*c140*/  IMAD.U32 R14, R19, 0x10000, RZ ;  /* 0x00010000130e7824 */ /* 0x000fe200078e00ff */
[----:B------:R-:W-:Y:S01]  /*c150*/  LOP3.LUT R22, R13, 0xffff0000, RZ, 0xc0, !PT ;  /* 0xffff00000d167812 */ /* 0x000fe200078ec0ff */
[C---:B--2---:R-:W-:Y:S01]  /*c160*/  IMAD.U32 R0, R8.reuse, 0x10000, RZ ;  /* 0x0001000008007824 */ /* 0x044fe200078e00ff */
[----:B------:R-:W-:Y:S01]  /*c170*/  LOP3.LUT R6, R8, 0xffff0000, RZ, 0xc0, !PT ;  /* 0xffff000008067812 */ /* 0x000fe200078ec0ff */
[----:B------:R-:W-:Y:S01]  /*c180*/  IMAD.U32 R16, R12, 0x10000, RZ ;  /* 0x000100000c107824 */ /* 0x000fe200078e00ff */
[----:B------:R-:W-:Y:S01]  /*c190*/  SHF.L.U32 R8, R9, 0x10, RZ ;  /* 0x0000001009087819 */ /* 0x000fe200000006ff */
[----:B------:R-:W-:Y:S01]  /*c1a0*/  IMAD.U32 R18, R13, 0x10000, RZ ;  /* 0x000100000d127824 */ /* 0x000fe200078e00ff */
[----:B------:R-:W-:Y:S01]  /*c1b0*/  LOP3.LUT R12, R9, 0xffff0000, RZ, 0xc0, !PT ;  /* 0xffff0000090c7812 */ /* 0x000fe200078ec0ff */
[C---:B------:R-:W-:Y:S01]  /*c1c0*/  IMAD.U32 R13, R10.reuse, 0x10000, RZ ;  /* 0x000100000a0d7824 */ /* 0x040fe200078e00ff */
[----:B------:R-:W-:Y:S01]  /*c1d0*/  LOP3.LUT R25, R10, 0xffff0000, RZ, 0xc0, !PT ;  /* 0xffff00000a197812 */ /* 0x000fe200078ec0ff */
[C---:B------:R-:W-:Y:S01]  /*c1e0*/  FMUL.FTZ R9, R0.reuse, R15 ;  /* 0x0000000f00097220 */ /* 0x040fe20000410000 */
[C---:B------:R-:W-:Y:S01]  /*c1f0*/  LOP3.LUT R24, R11.reuse, 0xffff0000, RZ, 0xc0, !PT ;  /* 0xffff00000b187812 */ /* 0x040fe200078ec0ff */
[----:B------:R-:W-:Y:S01]  /*c200*/  IMAD.U32 R7, R11, 0x10000, RZ ;  /* 0x000100000b077824 */ /* 0x000fe200078e00ff */
[----:B------:R-:W-:Y:S01]  /*c210*/  LOP3.LUT R10, R19, 0xffff0000, RZ, 0xc0, !PT ;  /* 0xffff0000130a7812 */ /* 0x000fe200078ec0ff */
[----:B------:R-:W-:-:S02]  /*c220*/  FMUL.FTZ R5, R0, R14 ;  /* 0x0000000e00057220 */ /* 0x000fc40000410000 */
[----:B------:R-:W-:Y:S02]  /*c230*/  IMAD.U32 R11, R21, 0x10000, RZ ;  /* 0x00010000150b7824 */ /* 0x000fe400078e00ff */
[----:B------:R-:W-:Y:S01]  /*c240*/  FFMA.FTZ R36, R16, R14, -R9 ;  /* 0x0000000e10247223 */ /* 0x000fe20000010809 */
[----:B------:R-:W-:Y:S01]  /*c250*/  SHF.L.U32 R9, R23, 0x10, RZ ;  /* 0x0000001017097819 */ /* 0x000fe200000006ff */
[----:B------:R-:W-:Y:S02]  /*c260*/  FMUL.FTZ R0, R6, R33 ;  /* 0x0000002106007220 */ /* 0x000fe40000410000 */
[----:B------:R-:W-:Y:S02]  /*c270*/  FFMA.FTZ R35, R16, R15, R5 ;  /* 0x0000000f10237223 */ /* 0x000fe40000010005 */
[----:B------:R-:W-:Y:S02]  /*c280*/  FMUL.FTZ R6, R6, R10 ;  /* 0x0000000a06067220 */ /* 0x000fe40000410000 */
[----:B------:R-:W-:-:S02]  /*c290*/  FMUL.FTZ R5, R8, R11 ;  /* 0x0000000b08057220 */ /* 0x000fc40000410000 */
[----:B------:R-:W-:Y:S02]  /*c2a0*/  IMAD.U32 R14, R28, 0x10000, RZ ;  /* 0x000100001c0e7824 */ /* 0x000fe400078e00ff */
[----:B------:R-:W-:Y:S01]  /*c2b0*/  FFMA.FTZ R34, R17, R10, -R0 ;  /* 0x0000000a11227223 */ /* 0x000fe20000010800 */
[----:B------:R-:W-:Y:S01]  /*c2c0*/  LOP3.LUT R10, R23, 0xffff0000, RZ, 0xc0, !PT ;  /* 0xffff0000170a7812 */ /* 0x000fe200078ec0ff */
[----:B------:R-:W-:Y:S02]  /*c2d0*/  FMUL.FTZ R0, R8, R9 ;  /* 0x0000000908007220 */ /* 0x000fe40000410000 */
[----:B------:R-:W-:Y:S02]  /*c2e0*/  FFMA.FTZ R33, R17, R33, R6 ;  /* 0x0000002111217223 */ /* 0x000fe40000010006 */
[----:B------:R-:W-:Y:S01]  /*c2f0*/  FFMA.FTZ R19, R18, R9, -R5 ;  /* 0x0000000912137223 */ /* 0x000fe20000010805 */
[----:B------:R-:W-:Y:S01]  /*c300*/  LOP3.LUT R9, R21, 0xffff0000, RZ, 0xc0, !PT ;  /* 0xffff000015097812 */ /* 0x000fe200078ec0ff */
[----:B------:R-:W-:-:S02]  /*c310*/  IMAD.U32 R6, R30, 0x10000, RZ ;  /* 0x000100001e067824 */ /* 0x000fc400078e00ff */
[C---:B------:R-:W-:Y:S02]  /*c320*/  FMUL.FTZ R5, R7.reuse, R14 ;  /* 0x0000000e07057220 */ /* 0x040fe40000410000 */
[----:B------:R-:W-:Y:S02]  /*c330*/  IMAD.U32 R21, R26, 0x10000, RZ ;  /* 0x000100001a157824 */ /* 0x000fe400078e00ff */
[----:B------:R-:W-:Y:S02]  /*c340*/  FFMA.FTZ R18, R18, R11, R0 ;  /* 0x0000000b12127223 */ /* 0x000fe40000010000 */
[-C--:B------:R-:W-:Y:S02]  /*c350*/  FMUL.FTZ R0, R7, R6.reuse ;  /* 0x0000000607007220 */ /* 0x080fe40000410000 */
[----:B------:R-:W-:Y:S02]  /*c360*/  FFMA.FTZ R17, R20, R6, -R5 ;  /* 0x0000000614117223 */ /* 0x000fe40000010805 */
[----:B------:R-:W-:-:S02]  /*c370*/  IMAD.U32 R8, R29, 0x10000, RZ ;  /* 0x000100001d087824 */ /* 0x000fc400078e00ff */
[----:B------:R-:W-:Y:S02]  /*c380*/  FMUL.FTZ R6, R12, R10 ;  /* 0x0000000a0c067220 */ /* 0x000fe40000410000 */
[C---:B------:R-:W-:Y:S02]  /*c390*/  FMUL.FTZ R5, R13.reuse, R21 ;  /* 0x000000150d057220 */ /* 0x040fe40000410000 */
[----:B------:R-:W-:Y:S02]  /*c3a0*/  FFMA.FTZ R16, R20, R14, R0 ;  /* 0x0000000e14107223 */ /* 0x000fe40000010000 */
        /* <DEDUP_REMOVED lines=8> */
[----:B------:R-:W-:-:S02]  /*c430*/  FFMA.FTZ R15, R22, R10, -R7 ;  /* 0x0000000a160f7223 */ /* 0x000fc40000010807 */
[----:B------:R-:W-:Y:S02]  /*c440*/  FFMA.FTZ R10, R27, R21, R0 ;  /* 0x000000151b0a7223 */ /* 0x000fe40000010000 */
        /* <DEDUP_REMOVED lines=18> */
.L_x_609:
[----:B------:R-:W-:Y:S05]  /*c570*/  BSYNC B0 ;  /* 0x0000000000007941 */ /* 0x000fea0003800000 */
.L_x_608:
[----:B------:R-:W-:-:S04]  /*c580*/  IADD3 R0, R64, 0x40, RZ ;  /* 0x0000004040007810 */ /* 0x000fc80007ffe0ff */
        /* <DEDUP_REMOVED lines=120> */
.L_x_605:
[----:B------:R-:W-:Y:S05]  /*cd10*/  BSYNC B1 ;  /* 0x0000000000017941 */ /* 0x000fea0003800000 */
.L_x_604:
[----:B------:R-:W-:-:S04]  /*cd20*/  IADD3 R28, R65, 0x40, RZ ;  /* 0x00000040411c7810 */ /* 0x000fc80007ffe0ff */
[----:B------:R-:W-:-:S13]  /*cd30*/  ISETP.GE.AND P0, PT, R28, R66, PT ;  /* 0x000000421c00720c */ /* 0x000fda0003f06270 */
[----:B------:R-:W-:Y:S05]  /*cd40*/  @P0 BRA `(.L_x_589) ;  /* 0x000016d000000947 */ /* 0x000fea0003800000 */
[----:B------:R-:W-:Y:S01]  /*cd50*/  ISETP.GE.AND P0, PT, R64, c[0x0][0x27c], PT ;  /* 0x00009f0040007a0c */ /* 0x000fe20003f06270 */
[----:B------:R-:W-:-:S12]  /*cd60*/  BSSY B0, `(.L_x_610) ;  /* 0x0000073000007945 */ /* 0x000fd80003800000 */
[----:B------:R-:W-:Y:S05]  /*cd70*/  @P0 BRA `(.L_x_611) ;  /* 0x0000071000000947 */ /* 0x000fea0003800000 */
[----:B------:R-:W-:Y:S01]  /*cd80*/  IMAD.MOV.U32 R7, RZ, RZ, c[0x0][0x27c] ;  /* 0x00009f00ff077624 */ /* 0x000fe200078e00ff */
[----:B------:R-:W-:Y:S01]  /*cd90*/  SHF.R.S32.HI R0, RZ, 0x1f, R28 ;  /* 0x0000001fff007819 */ /* 0x000fe2000001141c */
[----:B------:R-:W-:Y:S01]  /*cda0*/  IMAD.SHL.U32 R6, R28, 0x40, RZ ;  /* 0x000000401c067824 */ /* 0x000fe200078e00ff */
[----:B------:R-:W-:Y:S02]  /*cdb0*/  SHF.R.U64 R16, R56, 0x10, R57 ;  /* 0x0000001038107819 */ /* 0x000fe40000001239 */
[----:B------:R-:W-:Y:S02]  /*cdc0*/  LEA.HI R7, R7, R47, RZ, 0x1d ;  /* 0x0000002f07077211 */ /* 0x000fe400078fe8ff */
[----:B------:R-:W-:Y:S02]  /*cdd0*/  LEA.HI R5, R0, R28, RZ, 0x3 ;  /* 0x0000001c00057211 */ /* 0x000fe400078f18ff */
[----:B-1----:R-:W-:Y:S01]  /*cde0*/  SHF.R.S32.HI R10, RZ, 0x1f, R7 ;  /* 0x0000001fff0a7819 */ /* 0x002fe20000011407 */
[----:B------:R-:W-:Y:S01]  /*cdf0*/  IMAD.SHL.U32 R8, R7, 0x8, RZ ;  /* 0x0000000807087824 */ /* 0x000fe200078e00ff */
[----:B------:R-:W-:Y:S01]  /*ce00*/  LOP3.LUT R0, R6, 0x1c0, RZ, 0xc0, !PT ;  /* 0x000001c006007812 */ /* 0x000fe200078ec0ff */
[----:B------:R-:W-:Y:S01]  /*ce10*/  IMAD.SHL.U32 R6, R5, 0x40, RZ ;  /* 0x0000004005067824 */ /* 0x000fe200078e00ff */
[----:B------:R-:W-:-:S02]  /*ce20*/  LEA.HI R7, R10, R7, RZ, 0x3 ;  /* 0x000000070a077211 */ /* 0x000fc400078f18ff */
[C---:B------:R-:W-:Y:S02]  /*ce30*/  LOP3.LUT R9, R0.reuse, 0x38, R64, 0xf8, !PT ;  /* 0x0000003800097812 */ /* 0x040fe400078ef840 */
[----:B------:R-:W-:Y:S02]  /*ce40*/  SHF.R.U32.HI R5, RZ, 0x3, R0 ;  /* 0x00000003ff057819 */ /* 0x000fe40000011600 */
[----:B------:R-:W-:Y:S01]  /*ce50*/  LOP3.LUT R8, R0, 0x38, R8, 0xf8, !PT ;  /* 0x0000003800087812 */ /* 0x000fe200078ef808 */
[----:B------:R-:W-:Y:S01]  /*ce60*/  IMAD.SHL.U32 R0, R7, 0x400, RZ ;  /* 0x0000040007007824 */ /* 0x000fe200078e00ff */
[----:B------:R-:W-:Y:S02]  /*ce70*/  LOP3.LUT R6, R6, 0xfffffe00, RZ, 0xc0, !PT ;  /* 0xfffffe0006067812 */ /* 0x000fe400078ec0ff */
[----:B------:R-:W-:Y:S02]  /*ce80*/  SHF.R.U32.HI R17, RZ, 0x10, R57 ;  /* 0x00000010ff117819 */ /* 0x000fe40000011639 */
[----:B------:R-:W-:-:S02]  /*ce90*/  LOP3.LUT R9, R6, R9, R5, 0xf6, !PT ;  /* 0x0000000906097212 */ /* 0x000fc400078ef605 */
[----:B------:R-:W-:Y:S02]  /*cea0*/  LOP3.LUT R5, R8, R5, RZ, 0x3c, !PT ;  /* 0x0000000508057212 */ /* 0x000fe400078e3cff */
[----:B------:R-:W-:Y:S01]  /*ceb0*/  LOP3.LUT R0, R0, 0x7fffe000, RZ, 0xc0, !PT ;  /* 0x7fffe00000007812 */ /* 0x000fe200078ec0ff */
[----:B------:R-:W-:Y:S01]  /*cec0*/  IMAD.SHL.U32 R38, R9, 0x2, RZ ;  /* 0x0000000209267824 */ /* 0x000fe200078e00ff */
[----:B------:R-:W-:Y:S02]  /*ced0*/  SHF.R.U64 R18, R58, 0x10, R59 ;  /* 0x000000103a127819 */ /* 0x000fe4000000123b */
[----:B------:R-:W-:Y:S02]  /*cee0*/  IADD3 R0, R5, R0, R6 ;  /* 0x0000000005007210 */ /* 0x000fe40007ffe006 */
[----:B------:R-:W1:Y:S01]  /*cef0*/  LDS.128 R12, [R38+0xc100] ;  /* 0x00c10000260c7984 */ /* 0x000e620000000c00 */
[--C-:B------:R-:W-:Y:S02]  /*cf00*/  SHF.R.U32.HI R5, RZ, 0x10, R61.reuse ;  /* 0x00000010ff057819 */ /* 0x100fe4000001163d */
[----:B------:R-:W-:Y:S01]  /*cf10*/  IMAD.SHL.U32 R36, R0, 0x2, RZ ;  /* 0x0000000200247824 */ /* 0x000fe200078e00ff */
[----:B------:R-:W-:-:S02]  /*cf20*/  SHF.R.U64 R0, R60, 0x10, R61 ;  /* 0x000000103c007819 */ /* 0x000fc4000000123d */
[----:B------:R-:W-:Y:S02]  /*cf30*/  PRMT R23, R95, 0x5410, R5 ;  /* 0x000054105f177816 */ /* 0x000fe40000000005 */
[----:B------:R-:W2:Y:S01]  /*cf40*/  LDS.128 R8, [R36+0xc100] ;  /* 0x00c1000024087984 */ /* 0x000ea20000000c00 */
[----:B------:R-:W-:Y:S02]  /*cf50*/  PRMT R5, R93, 0x5432, R16 ;  /* 0x000054325d057816 */ /* 0x000fe40000000010 */
[----:B------:R-:W-:Y:S02]  /*cf60*/  SHF.R.U64 R6, R62, 0x10, R63 ;  /* 0x000000103e067819 */ /* 0x000fe4000000123f */
[----:B------:R-:W-:Y:S01]  /*cf70*/  PRMT R19, R95, 0x5432, R0 ;  /* 0x000054325f137816 */ /* 0x000fe20000000000 */
[----:B------:R-:W-:Y:S01]  /*cf80*/  IMAD.U32 R33, R5, 0x10000, RZ ;  /* 0x0001000005217824 */ /* 0x000fe200078e00ff */
[----:B------:R-:W-:Y:S02]  /*cf90*/  SHF.R.U32.HI R20, RZ, 0x10, R59 ;  /* 0x00000010ff147819 */ /* 0x000fe4000001163b */
[----:B------:R-:W-:-:S02]  /*cfa0*/  SHF.R.U32.HI R7, RZ, 0x10, R63 ;  /* 0x00000010ff077819 */ /* 0x000fc4000001163f */
[----:B------:R-:W-:Y:S02]  /*cfb0*/  PRMT R29, R96, 0x5432, R6 ;  /* 0x00005432601d7816 */ /* 0x000fe40000000006 */
[----:B------:R-:W-:Y:S02]  /*cfc0*/  PRMT R21, R93, 0x5410, R17 ;  /* 0x000054105d157816 */ /* 0x000fe40000000011 */
[C---:B------:R-:W-:Y:S02]  /*cfd0*/  PRMT R27, R94.reuse, 0x5432, R18 ;  /* 0x000054325e1b7816 */ /* 0x040fe40000000012 */
[----:B------:R-:W-:Y:S02]  /*cfe0*/  PRMT R26, R94, 0x5410, R20 ;  /* 0x000054105e1a7816 */ /* 0x000fe40000000014 */
[----:B------:R-:W-:Y:S02]  /*cff0*/  LOP3.LUT R34, R5, 0xffff0000, RZ, 0xc0, !PT ;  /* 0xffff000005227812 */ /* 0x000fe400078ec0ff */
[----:B------:R-:W-:Y:S01]  /*d000*/  PRMT R30, R96, 0x5410, R7 ;  /* 0x00005410601e7816 */ /* 0x000fe20000000007 */
[C---:B-1----:R-:W-:Y:S01]  /*d010*/  IMAD.U32 R25, R14.reuse, 0x10000, RZ ;  /* 0x000100000e197824 */ /* 0x042fe200078e00ff */
[----:B------:R-:W-:Y:S01]  /*d020*/  LOP3.LUT R32, R14, 0xffff0000, RZ, 0xc0, !PT ;  /* 0xffff00000e207812 */ /* 0x000fe200078ec0ff */
[C---:B------:R-:W-:Y:S01]  /*d030*/  IMAD.U32 R16, R12.reuse, 0x10000, RZ ;  /* 0x000100000c107824 */ /* 0x040fe200078e00ff */
[----:B------:R-:W-:Y:S01]  /*d040*/  LOP3.LUT R17, R12, 0xffff0000, RZ, 0xc0, !PT ;  /* 0xffff00000c117812 */ /* 0x000fe200078ec0ff */
[----:B------:R-:W-:Y:S01]  /*d050*/  IMAD.U32 R14, R19, 0x10000, RZ ;  /* 0x00010000130e7824 */ /* 0x000fe200078e00ff */
[C---:B------:R-:W-:Y:S01]  /*d060*/  LOP3.LUT R22, R13.reuse, 0xffff0000, RZ, 0xc0, !PT ;  /* 0xffff00000d167812 */ /* 0x040fe200078ec0ff */
[----:B------:R-:W-:Y:S01]  /*d070*/  IMAD.U32 R18, R13, 0x10000, RZ ;  /* 0x000100000d127824 */ /* 0x000fe200078e00ff */
[C---:B------:R-:W-:Y:S01]  /*d080*/  LOP3.LUT R31, R15.reuse, 0xffff0000, RZ, 0xc0, !PT ;  /* 0xffff00000f1f7812 */ /* 0x040fe200078ec0ff */
[----:B--2---:R-:W-:Y:S01]  /*d090*/  IMAD.U32 R13, R10, 0x10000, RZ ;  /* 0x000100000a0d7824 */ /* 0x004fe200078e00ff */
[C---:B------:R-:W-:Y:S01]  /*d0a0*/  SHF.L.U32 R0, R8.reuse, 0x10, RZ ;  /* 0x0000001008007819 */ /* 0x040fe200000006ff */
[----:B------:R-:W-:Y:S01]  /*d0b0*/  IMAD.U32 R20, R15, 0x10000, RZ ;  /* 0x000100000f147824 */ /* 0x000fe200078e00ff */
[----:B------:R-:W-:Y:S01]  /*d0c0*/  LOP3.LUT R6, R8, 0xffff0000, RZ, 0xc0, !PT ;  /* 0xffff000008067812 */ /* 0x000fe200078ec0ff */
[C---:B------:R-:W-:Y:S01]  /*d0d0*/  IMAD.U32 R8, R9.reuse, 0x10000, RZ ;  /* 0x0001000009087824 */ /* 0x040fe200078e00ff */
[----:B------:R-:W-:Y:S01]  /*d0e0*/  LOP3.LUT R12, R9, 0xffff0000, RZ, 0xc0, !PT ;  /* 0xffff0000090c7812 */ /* 0x000fe200078ec0ff */
[----:B------:R-:W-:Y:S01]  /*d0f0*/  FMUL.FTZ R9, R0, R33 ;  /* 0x0000002100097220 */ /* 0x000fe20000410000 */
[----:B------:R-:W-:Y:S01]  /*d100*/  LOP3.LUT R24, R10, 0xffff0000, RZ, 0xc0, !PT ;  /* 0xffff00000a187812 */ /* 0x000fe200078ec0ff */
[----:B------:R-:W-:Y:S01]  /*d110*/  IMAD.U32 R7, R11, 0x10000, RZ ;  /* 0x000100000b077824 */ /* 0x000fe200078e00ff */
[----:B------:R-:W-:Y:S01]  /*d120*/  LOP3.LUT R10, R19, 0xffff0000, RZ, 0xc0, !PT ;  /* 0xffff0000130a7812 */ /* 0x000fe200078ec0ff */
[----:B------:R-:W-:Y:S01]  /*d130*/  FMUL.FTZ R5, R0, R14 ;  /* 0x0000000e00057220 */ /* 0x000fe20000410000 */
[----:B------:R-:W-:Y:S01]  /*d140*/  LOP3.LUT R15, R11, 0xffff0000, RZ, 0xc0, !PT ;  /* 0xffff00000b0f7812 */ /* 0x000fe200078ec0ff */
[----:B------:R-:W-:-:S02]  /*d150*/  IMAD.U32 R11, R21, 0x10000, RZ ;  /* 0x00010000150b7824 */ /* 0x000fc400078e00ff */
[----:B------:R-:W-:Y:S01]  /*d160*/  FFMA.FTZ R39, R16, R14, -R9 ;  /* 0x0000000e10277223 */ /* 0x000fe20000010809 */
[----:B------:R-:W-:Y:S01]  /*d170*/  SHF.L.U32 R9, R23, 0x10, RZ ;  /* 0x0000001017097819 */ /* 0x000fe200000006ff */
[----:B------:R-:W-:Y:S02]  /*d180*/  FMUL.FTZ R0, R6, R34 ;  /* 0x0000002206007220 */ /* 0x000fe40000410000 */
[----:B------:R-:W-:Y:S01]  /*d190*/  FFMA.FTZ R37, R16, R33, R5 ;  /* 0x0000002110257223 */ /* 0x000fe20000010005 */
[----:B------:R-:W-:Y:S01]  /*d1a0*/  LOP3.LUT R16, R27, 0xffff0000, RZ, 0xc0, !PT ;  /* 0xffff00001b107812 */ /* 0x000fe200078ec0ff */
[----:B------:R-:W-:Y:S02]  /*d1b0*/  FMUL.FTZ R6, R6, R10 ;  /* 0x0000000a06067220 */ /* 0x000fe40000410000 */
[----:B------:R-:W-:Y:S02]  /*d1c0*/  FMUL.FTZ R5, R8, R11 ;  /* 0x0000000b08057220 */ /* 0x000fe40000410000 */
[----:B------:R-:W-:-:S02]  /*d1d0*/  IMAD.U32 R14, R26, 0x10000, RZ ;  /* 0x000100001a0e7824 */ /* 0x000fc400078e00ff */
[----:B------:R-:W-:Y:S01]  /*d1e0*/  FFMA.FTZ R35, R17, R10, -R0 ;  /* 0x0000000a11237223 */ /* 0x000fe20000010800 */
[----:B------:R-:W-:Y:S01]  /*d1f0*/  LOP3.LUT R10, R23, 0xffff0000, RZ, 0xc0, !PT ;  /* 0xffff0000170a7812 */ /* 0x000fe200078ec0ff */
[-C--:B------:R-:W-:Y:S02]  /*d200*/  FMUL.FTZ R0, R8, R9.reuse ;  /* 0x0000000908007220 */ /* 0x080fe40000410000 */
[----:B------:R-:W-:Y:S02]  /*d210*/  FFMA.FTZ R34, R17, R34, R6 ;  /* 0x0000002211227223 */ /* 0x000fe40000010006 */
[----:B------:R-:W-:Y:S01]  /*d220*/  FFMA.FTZ R33, R18, R9, -R5 ;  /* 0x0000000912217223 */ /* 0x000fe20000010805 */
[----:B------:R-:W-:Y:S01]  /*d230*/  LOP3.LUT R9, R21, 0xffff0000, RZ, 0xc0, !PT ;  /* 0xffff000015097812 */ /* 0x000fe200078ec0ff */
[----:B------:R-:W-:Y:S02]  /*d240*/  IMAD.U32 R6, R30, 0x10000, RZ ;  /* 0x000100001e067824 */ /* 0x000fe400078e00ff */
[----:B------:R-:W-:-:S02]  /*d250*/  FMUL.FTZ R5, R7, R14 ;  /* 0x0000000e07057220 */ /* 0x000fc40000410000 */
[----:B------:R-:W-:Y:S02]  /*d260*/  IMAD.U32 R21, R27, 0x10000, RZ ;  /* 0x000100001b157824 */ /* 0x000fe400078e00ff */
[----:B------:R-:W-:Y:S02]  /*d270*/  FFMA.FTZ R19, R18, R11, R0 ;  /* 0x0000000b12137223 */ /* 0x000fe40000010000 */
[-C--:B------:R-:W-:Y:S02]  /*d280*/  FMUL.FTZ R0, R7, R6.reuse ;  /* 0x0000000607007220 */ /* 0x080fe40000410000 */
[----:B------:R-:W-:Y:S02]  /*d290*/  FFMA.FTZ R18, R20, R6, -R5 ;  /* 0x0000000614127223 */ /* 0x000fe40000010805 */
[----:B------:R-:W-:Y:S02]  /*d2a0*/  IMAD.U32 R8, R29, 0x10000, RZ ;  /* 0x000100001d087824 */ /* 0x000fe400078e00ff */
[----:B------:R-:W-:-:S02]  /*d2b0*/  FMUL.FTZ R5, R13, R21 ;  /* 0x000000150d057220 */ /* 0x000fc40000410000 */
[----:B------:R-:W-:Y:S02]  /*d2c0*/  FFMA.FTZ R17, R20, R14, R0 ;  /* 0x0000000e14117223 */ /* 0x000fe40000010000 */
[----:B------:R-:W-:Y:S01]  /*d2d0*/  FMUL.FTZ R0, R13, R8 ;  /* 0x000000080d007220 */ /* 0x000fe20000410000 */
[----:B------:R-:W-:Y:S01]  /*d2e0*/  LOP3.LUT R13, R26, 0xffff0000, RZ, 0xc0, !PT ;  /* 0xffff00001a0d7812 */ /* 0x000fe200078ec0ff */
[C---:B------:R-:W-:Y:S02]  /*d2f0*/  FMUL.FTZ R7, R12.reuse, R9 ;  /* 0x000000090c077220 */ /* 0x040fe40000410000 */
[----:B------:R-:W-:Y:S01]  /*d300*/  FMUL.FTZ R6, R12, R10 ;  /* 0x0000000a0c067220 */ /* 0x000fe20000410000 */
[----:B------:R-:W-:Y:S01]  /*d310*/  LOP3.LUT R12, R30, 0xffff0000, RZ, 0xc0, !PT ;  /* 0xffff00001e0c7812 */ /* 0x000fe200078ec0ff */
[----:B------:R-:W-:Y:S01]  /*d320*/  FFMA.FTZ R11, R25, R8, -R5 ;  /* 0x00000008190b7223 */ /* 0x000fe20000010805 */
[----:B------:R-:W-:Y:S01]  /*d330*/  LOP3.LUT R8, R29, 0xffff0000, RZ, 0xc0, !PT ;  /* 0xffff00001d087812 */ /* 0x000fe200078ec0ff */
[----:B------:R-:W-:-:S02]  /*d340*/  FFMA.FTZ R14, R22, R10, -R7 ;  /* 0x0000000a160e7223 */ /* 0x000fc40000010807 */
[----:B------:R-:W-:Y:S02]  /*d350*/  FFMA.FTZ R9, R22, R9, R6 ;  /* 0x0000000916097223 */ /* 0x000fe40000010006 */
[----:B------:R-:W-:Y:S02]  /*d360*/  FFMA.FTZ R10, R25, R21, R0 ;  /* 0x00000015190a7223 */ /* 0x000fe40000010000 */
[C---:B------:R-:W-:Y:S01]  /*d370*/  FMUL.FTZ R7, R24.reuse, R16 ;  /* 0x0000001018077220 */ /* 0x040fe20000410000 */
[----:B------:R-:W-:Y:S01]  /*d380*/  F2FP.BF16.PACK_AB R9, R9, R19 ;  /* 0x000000130909723e */ /* 0x000fe200000010ff */
[C---:B------:R-:W-:Y:S02]  /*d390*/  FMUL.FTZ R5, R15.reuse, R13 ;  /* 0x0000000d0f057220 */ /* 0x040fe40000410000 */
[----:B------:R-:W-:Y:S02]  /*d3a0*/  FMUL.FTZ R6, R24, R8 ;  /* 0x0000000818067220 */ /* 0x000fe40000410000 */
[----:B------:R-:W-:-:S02]  /*d3b0*/  FMUL.FTZ R0, R15, R12 ;  /* 0x0000000c0f007220 */ /* 0x000fc40000410000 */
[----:B------:R-:W-:Y:S01]  /*d3c0*/  FFMA.FTZ R7, R32, R8, -R7 ;  /* 0x0000000820077223 */ /* 0x000fe20000010807 */
[----:B------:R-:W-:Y:S01]  /*d3d0*/  F2FP.BF16.PACK_AB R8, R34, R37 ;  /* 0x000000252208723e */ /* 0x000fe200000010ff */
[----:B------:R-:W-:Y:S01]  /*d3e0*/  FFMA.FTZ R5, R31, R12, -R5 ;  /* 0x0000000c1f057223 */ /* 0x000fe20000010805 */
[----:B------:R-:W-:Y:S01]  /*d3f0*/  F2FP.BF16.PACK_AB R12, R35, R39 ;  /* 0x00000027230c723e */ /* 0x000fe200000010ff */
[----:B------:R-:W-:Y:S02]  /*d400*/  FFMA.FTZ R6, R32, R16, R6 ;  /* 0x0000001020067223 */ /* 0x000fe40000010006 */
[----:B------:R-:W-:Y:S01]  /*d410*/  FFMA.FTZ R0, R31, R13, R0 ;  /* 0x0000000d1f007223 */ /* 0x000fe20000010000 */
[----:B------:R-:W-:Y:S02]  /*d420*/  F2FP.BF16.PACK_AB R13, R14, R33 ;  /* 0x000000210e0d723e */ /* 0x000fe400000010ff */
[----:B------:R-:W-:Y:S02]  /*d430*/  F2FP.BF16.PACK_AB R14, R7, R11 ;  /* 0x0000000b070e723e */ /* 0x000fe400000010ff */
[----:B------:R-:W-:-:S02]  /*d440*/  F2FP.BF16.PACK_AB R15, R5, R18 ;  /* 0x00000012050f723e */ /* 0x000fc400000010ff */
[----:B------:R-:W-:Y:S02]  /*d450*/  F2FP.BF16.PACK_AB R10, R6, R10 ;  /* 0x0000000a060a723e */ /* 0x000fe400000010ff */
[----:B------:R-:W-:Y:S01]  /*d460*/  F2FP.BF16.PACK_AB R11, R0, R17 ;  /* 0x00000011000b723e */ /* 0x000fe200000010ff */
[----:B------:R1:W-:Y:S04]  /*d470*/  STS.128 [R38+0xc100], R12 ;  /* 0x00c1000c26007388 */ /* 0x0003e80000000c00 */
[----:B------:R1:W-:Y:S02]  /*d480*/  STS.128 [R36+0xc100], R8 ;  /* 0x00c1000824007388 */ /* 0x0003e40000000c00 */
.L_x_611:
[----:B------:R-:W-:Y:S05]  /*d490*/  BSYNC B0 ;  /* 0x0000000000007941 */ /* 0x000fea0003800000 */
.L_x_610:
[----:B------:R-:W-:Y:S01]  /*d4a0*/  IADD3 R0, R64, 0x20, RZ ;  /* 0x0000002040007810 */ /* 0x000fe20007ffe0ff */
[----:B------:R-:W-:Y:S03]  /*d4b0*/  BSSY B0, `(.L_x_612) ;  /* 0x000007b000007945 */ /* 0x000fe60003800000 */
[----:B------:R-:W-:-:S13]  /*d4c0*/  ISETP.GE.AND P0, PT, R0, c[0x0][0x27c], PT ;  /* 0x00009f0000007a0c */ /* 0x000fda0003f06270 */
[----:B------:R-:W-:Y:S05]  /*d4d0*/  @P0 BRA `(.L_x_613) ;  /* 0x0000078000000947 */ /* 0x000fea0003800000 */
[----:B------:R-:W-:Y:S01]  /*d4e0*/  SHF.R.S32.HI R7, RZ, 0x1f, R0 ;  /* 0x0000001fff077819 */ /* 0x000fe20000011400 */
[----:B-1----:R-:W-:Y:S01]  /*d4f0*/  IMAD.SHL.U32 R8, R28, 0x40, RZ ;  /* 0x000000401c087824 */ /* 0x002fe200078e00ff */
[----:B------:R-:W-:Y:S01]  /*d500*/  SHF.R.S32.HI R9, RZ, 0x1f, R28 ;  /* 0x0000001fff097819 */ /* 0x000fe2000001141c */
[----:B------:R-:W-:Y:S01]  /*d510*/  IMAD.MOV.U32 R10, RZ, RZ, c[0x0][0x27c] ;  /* 0x00009f00ff0a7624 */ /* 0x000fe200078e00ff */
[CC--:B------:R-:W-:Y:S02]  /*d520*/  LEA.HI R6, R7.reuse, R0.reuse, RZ, 0x3 ;  /* 0x0000000007067211 */ /* 0x0c0fe400078f18ff */
[----:B------:R-:W-:Y:S02]  /*d530*/  LEA.HI R7, R7, R0, RZ, 0x6 ;  /* 0x0000000007077211 */ /* 0x000fe400078f30ff */
[----:B------:R-:W-:Y:S02]  /*d540*/  LOP3.LUT R0, R8, 0x1c0, RZ, 0xc0, !PT ;  /* 0x000001c008007812 */ /* 0x000fe400078ec0ff */
[----:B------:R-:W-:Y:S01]  /*d550*/  SHF.R.S32.HI R5, RZ, 0x3, R6 ;  /* 0x00000003ff057819 */ /* 0x000fe20000011406 */
[----:B------:R-:W-:Y:S01]  /*d560*/  IMAD.SHL.U32 R7, R7, 0x80, RZ ;  /* 0x0000008007077824 */ /* 0x000fe200078e00ff */
[----:B------:R-:W-:-:S02]  /*d570*/  LEA.HI R8, R9, R28, RZ, 0x3 ;  /* 0x0000001c09087211 */ /* 0x000fc400078f18ff */
[----:B------:R-:W-:Y:S02]  /*d580*/  LEA.HI R5, R10, R5, RZ, 0x1d ;  /* 0x000000050a057211 */ /* 0x000fe400078fe8ff */
[----:B------:R-:W-:Y:S01]  /*d590*/  LOP3.LUT R9, R0, 0x38, R6, 0xf8, !PT ;  /* 0x0000003800097812 */ /* 0x000fe200078ef806 */
[----:B------:R-:W-:Y:S01]  /*d5a0*/  IMAD.SHL.U32 R8, R8, 0x40, RZ ;  /* 0x0000004008087824 */ /* 0x000fe200078e00ff */
[----:B------:R-:W-:Y:S02]  /*d5b0*/  SHF.R.S32.HI R6, RZ, 0x1f, R5 ;  /* 0x0000001fff067819 */ /* 0x000fe40000011405 */
[----:B------:R-:W-:Y:S02]  /*d5c0*/  LOP3.LUT R10, R7, 0x7fffe000, RZ, 0xc0, !PT ;  /* 0x7fffe000070a7812 */ /* 0x000fe400078ec0ff */
[----:B------:R-:W-:Y:S01]  /*d5d0*/  LOP3.LUT R7, R8, 0xfffffe00, RZ, 0xc0, !PT ;  /* 0xfffffe0008077812 */ /* 0x000fe200078ec0ff */
[----:B------:R-:W-:Y:S01]  /*d5e0*/  IMAD.SHL.U32 R8, R5, 0x8, RZ ;  /* 0x0000000805087824 */ /* 0x000fe200078e00ff */
[----:B------:R-:W-:-:S02]  /*d5f0*/  LEA.HI R5, R6, R5, RZ, 0x3 ;  /* 0x0000000506057211 */ /* 0x000fc400078f18ff */
[----:B------:R-:W-:Y:S02]  /*d600*/  SHF.R.U32.HI R11, RZ, 0x3, R0 ;  /* 0x00000003ff0b7819 */ /* 0x000fe40000011600 */
[----:B------:R-:W-:Y:S01]  /*d610*/  LOP3.LUT R6, R0, 0x38, R8, 0xf8, !PT ;  /* 0x0000003800067812 */ /* 0x000fe200078ef808 */
[----:B------:R-:W-:Y:S01]  /*d620*/  IMAD.SHL.U32 R0, R5, 0x400, RZ ;  /* 0x0000040005007824 */ /* 0x000fe200078e00ff */
[-C--:B------:R-:W-:Y:S02]  /*d630*/  LOP3.LUT R9, R9, R11.reuse, RZ, 0x3c, !PT ;  /* 0x0000000b09097212 */ /* 0x080fe400078e3cff */
[----:B------:R-:W-:Y:S02]  /*d640*/  LOP3.LUT R5, R6, R11, RZ, 0x3c, !PT ;  /* 0x0000000b06057212 */ /* 0x000fe400078e3cff */
[----:B------:R-:W-:Y:S02]  /*d650*/  LOP3.LUT R0, R0, 0x7fffe000, RZ, 0xc0, !PT ;  /* 0x7fffe00000007812 */ /* 0x000fe400078ec0ff */
[----:B------:R-:W-:-:S02]  /*d660*/  IADD3 R9, R9, R10, R7 ;  /* 0x0000000a09097210 */ /* 0x000fc40007ffe007 */
[----:B------:R-:W-:Y:S02]  /*d670*/  IADD3 R0, R5, R0, R7 ;  /* 0x0000000005007210 */ /* 0x000fe40007ffe007 */
[----:B------:R-:W-:Y:S01]  /*d680*/  SHF.R.U32.HI R5, RZ, 0x10, R69 ;  /* 0x00000010ff057819 */ /* 0x000fe20000011645 */
[----:B------:R-:W-:Y:S01]  /*d690*/  IMAD.SHL.U32 R38, R9, 0x2, RZ ;  /* 0x0000000209267824 */ /* 0x000fe200078e00ff */
[----:B------:R-:W-:Y:S01]  /*d6a0*/  SHF.R.U64 R16, R72, 0x10, R73 ;  /* 0x0000001048107819 */ /* 0x000fe20000001249 */
[----:B------:R-:W-:Y:S01]  /*d6b0*/  IMAD.SHL.U32 R36, R0, 0x2, RZ ;  /* 0x0000000200247824 */ /* 0x000fe200078e00ff */
[----:B------:R-:W-:Y:S02]  /*d6c0*/  SHF.R.U64 R0, R68, 0x10, R69 ;  /* 0x0000001044007819 */ /* 0x000fe40000001245 */
[----:B------:R-:W1:Y:S01]  /*d6d0*/  LDS.128 R12, [R38+0xc100] ;  /* 0x00c10000260c7984 */ /* 0x000e620000000c00 */
[----:B------:R-:W-:Y:S02]  /*d6e0*/  PRMT R23, R99, 0x5410, R5 ;  /* 0x0000541063177816 */ /* 0x000fe40000000005 */
[----:B------:R-:W-:Y:S01]  /*d6f0*/  PRMT R5, R97, 0x5432, R16 ;  /* 0x0000543261057816 */ /* 0x000fe20000000010 */
[----:B------:R-:W2:Y:S01]  /*d700*/  LDS.128 R8, [R36+0xc100] ;  /* 0x00c1000024087984 */ /* 0x000ea20000000c00 */
[----:B------:R-:W-:-:S02]  /*d710*/  PRMT R19, R99, 0x5432, R0 ;  /* 0x0000543263137816 */ /* 0x000fc40000000000 */
[----:B------:R-:W-:Y:S01]  /*d720*/  SHF.R.U64 R6, R70, 0x10, R71 ;  /* 0x0000001046067819 */ /* 0x000fe20000001247 */
[----:B------:R-:W-:Y:S01]  /*d730*/  IMAD.U32 R33, R5, 0x10000, RZ ;  /* 0x0001000005217824 */ /* 0x000fe200078e00ff */
[----:B------:R-:W-:Y:S02]  /*d740*/  SHF.R.U32.HI R17, RZ, 0x10, R73 ;  /* 0x00000010ff117819 */ /* 0x000fe40000011649 */
[--C-:B------:R-:W-:Y:S02]  /*d750*/  SHF.R.U64 R18, R74, 0x10, R75.reuse ;  /* 0x000000104a127819 */ /* 0x100fe4000000124b */
[----:B------:R-:W-:Y:S02]  /*d760*/  SHF.R.U32.HI R20, RZ, 0x10, R75 ;  /* 0x00000010ff147819 */ /* 0x000fe4000001164b */
[----:B------:R-:W-:Y:S02]  /*d770*/  SHF.R.U32.HI R7, RZ, 0x10, R71 ;  /* 0x00000010ff077819 */ /* 0x000fe40000011647 */
[----:B------:R-:W-:-:S02]  /*d780*/  PRMT R29, R100, 0x5432, R6 ;  /* 0x00005432641d7816 */ /* 0x000fc40000000006 */
[----:B------:R-:W-:Y:S02]  /*d790*/  PRMT R21, R97, 0x5410, R17 ;  /* 0x0000541061157816 */ /* 0x000fe40000000011 */
[C---:B------:R-:W-:Y:S02]  /*d7a0*/  PRMT R27, R98.reuse, 0x5432, R18 ;  /* 0x00005432621b7816 */ /* 0x040fe40000000012 */
[----:B------:R-:W-:Y:S02]  /*d7b0*/  PRMT R26, R98, 0x5410, R20 ;  /* 0x00005410621a7816 */ /* 0x000fe40000000014 */
[----:B------:R-:W-:Y:S02]  /*d7c0*/  LOP3.LUT R34, R5, 0xffff0000, RZ, 0xc0, !PT ;  /* 0xffff000005227812 */ /* 0x000fe400078ec0ff */
[----:B------:R-:W-:Y:S01]  /*d7d0*/  PRMT R30, R100, 0x5410, R7 ;  /* 0x00005410641e7816 */ /* 0x000fe20000000007 */
[C---:B-1----:R-:W-:Y:S01]  /*d7e0*/  IMAD.U32 R25, R14.reuse, 0x10000, RZ ;  /* 0x000100000e197824 */ /* 0x042fe200078e00ff */
[----:B------:R-:W-:Y:S01]  /*d7f0*/  LOP3.LUT R32, R14, 0xffff0000, RZ, 0xc0, !PT ;  /* 0xffff00000e207812 */ /* 0x000fe200078ec0ff */
[----:B------:R-:W-:Y:S01]  /*d800*/  IMAD.U32 R14, R19, 0x10000, RZ ;  /* 0x00010000130e7824 */ /* 0x000fe200078e00ff */
[----:B------:R-:W-:Y:S01]  /*d810*/  LOP3.LUT R17, R12, 0xffff0000, RZ, 0xc0, !PT ;  /* 0xffff00000c117812 */ /* 0x000fe200078ec0ff */
[----:B--2---:R-:W-:Y:S01]  /*d820*/  IMAD.U32 R0, R8, 0x10000, RZ ;  /* 0x0001000008007824 */ /* 0x004fe200078e00ff */
[C---:B------:R-:W-:Y:S01]  /*d830*/  LOP3.LUT R22, R13.reuse, 0xffff0000, RZ, 0xc0, !PT ;  /* 0xffff00000d167812 */ /* 0x040fe200078ec0ff */
[----:B------:R-:W-:Y:S01]  /*d840*/  IMAD.U32 R16, R12, 0x10000, RZ ;  /* 0x000100000c107824 */ /* 0x000fe200078e00ff */
[----:B------:R-:W-:Y:S01]  /*d850*/  LOP3.LUT R6, R8, 0xffff0000, RZ, 0xc0, !PT ;  /* 0xffff000008067812 */ /* 0x000fe200078ec0ff */
[----:B------:R-:W-:Y:S01]  /*d860*/  IMAD.U32 R18, R13, 0x10000, RZ ;  /* 0x000100000d127824 */ /* 0x000fe200078e00ff */
[C---:B------:R-:W-:Y:S01]  /*d870*/  LOP3.LUT R12, R9.reuse, 0xffff0000, RZ, 0xc0, !PT ;  /* 0xffff0000090c7812 */ /* 0x040fe200078ec0ff */
[----:B------:R-:W-:Y:S01]  /*d880*/  IMAD.U32 R8, R9, 0x10000, RZ ;  /* 0x0001000009087824 */ /* 0x000fe200078e00ff */
[C---:B------:R-:W-:Y:S01]  /*d890*/  LOP3.LUT R24, R10.reuse, 0xffff0000, RZ, 0xc0, !PT ;  /* 0xffff00000a187812 */ /* 0x040fe200078ec0ff */
[----:B------:R-:W-:Y:S01]  /*d8a0*/  IMAD.U32 R13, R10, 0x10000, RZ ;  /* 0x000100000a0d7824 */ /* 0x000fe200078e00ff */
[C---:B------:R-:W-:Y:S01]  /*d8b0*/  LOP3.LUT R31, R15.reuse, 0xffff0000, RZ, 0xc0, !PT ;  /* 0xffff00000f1f7812 */ /* 0x040fe200078ec0ff */
[----:B------:R-:W-:Y:S01]  /*d8c0*/  IMAD.U32 R20, R15, 0x10000, RZ ;  /* 0x000100000f147824 */ /* 0x000fe200078e00ff */
[----:B------:R-:W-:Y:S01]  /*d8d0*/  LOP3.LUT R10, R19, 0xffff0000, RZ, 0xc0, !PT ;  /* 0xffff0000130a7812 */ /* 0x000fe200078ec0ff */
[----:B------:R-:W-:Y:S01]  /*d8e0*/  FMUL.FTZ R9, R0, R33 ;  /* 0x0000002100097220 */ /* 0x000fe20000410000 */
[C---:B------:R-:W-:Y:S01]  /*d8f0*/  LOP3.LUT R15, R11.reuse, 0xffff0000, RZ, 0xc0, !PT ;  /* 0xffff00000b0f7812 */ /* 0x040fe200078ec0ff */
[----:B------:R-:W-:-:S02]  /*d900*/  IMAD.U32 R7, R11, 0x10000, RZ ;  /* 0x000100000b077824 */ /* 0x000fc400078e00ff */
[-C--:B------:R-:W-:Y:S02]  /*d910*/  FMUL.FTZ R5, R0, R14.reuse ;  /* 0x0000000e00057220 */ /* 0x080fe40000410000 */
[----:B------:R-:W-:Y:S02]  /*d920*/  IMAD.U32 R11, R21, 0x10000, RZ ;  /* 0x00010000150b7824 */ /* 0x000fe400078e00ff */
[----:B------:R-:W-:Y:S02]  /*d930*/  FFMA.FTZ R39, R16, R14, -R9 ;  /* 0x0000000e10277223 */ /* 0x000fe40000010809 */
[----:B------:R-:W-:Y:S02]  /*d940*/  FMUL.FTZ R0, R6, R34 ;  /* 0x0000002206007220 */ /* 0x000fe40000410000 */
[----:B------:R-:W-:Y:S01]  /*d950*/  FFMA.FTZ R37, R16, R33, R5 ;  /* 0x0000002110257223 */ /* 0x000fe20000010005 */
[----:B------:R-:W-:Y:S01]  /*d960*/  LOP3.LUT R16, R27, 0xffff0000, RZ, 0xc0, !PT ;  /* 0xffff00001b107812 */ /* 0x000fe200078ec0ff */
[----:B------:R-:W-:-:S02]  /*d970*/  IMAD.U32 R9, R23, 0x10000, RZ ;  /* 0x0001000017097824 */ /* 0x000fc400078e00ff */
[-C--:B------:R-:W-:Y:S02]  /*d980*/  FMUL.FTZ R6, R6, R10.reuse ;  /* 0x0000000a06067220 */ /* 0x080fe40000410000 */
[----:B------:R-:W-:Y:S02]  /*d990*/  FMUL.FTZ R5, R8, R11 ;  /* 0x0000000b08057220 */ /* 0x000fe40000410000 */
[----:B------:R-:W-:Y:S02]  /*d9a0*/  IMAD.U32 R14, R26, 0x10000, RZ ;  /* 0x000100001a0e7824 */ /* 0x000fe400078e00ff */
[----:B------:R-:W-:Y:S01]  /*d9b0*/  FFMA.FTZ R35, R17, R10, -R0 ;  /* 0x0000000a11237223 */ /* 0x000fe20000010800 */
[----:B------:R-:W-:Y:S01]  /*d9c0*/  LOP3.LUT R10, R23, 0xffff0000, RZ, 0xc0, !PT ;  /* 0xffff0000170a7812 */ /* 0x000fe200078ec0ff */
[----:B------:R-:W-:Y:S02]  /*d9d0*/  FMUL.FTZ R0, R8, R9 ;  /* 0x0000000908007220 */ /* 0x000fe40000410000 */
[----:B------:R-:W-:-:S02]  /*d9e0*/  FFMA.FTZ R34, R17, R34, R6 ;  /* 0x0000002211227223 */ /* 0x000fc40000010006 */
[----:B------:R-:W-:Y:S01]  /*d9f0*/  FFMA.FTZ R33, R18, R9, -R5 ;  /* 0x0000000912217223 */ /* 0x000fe20000010805 */
[----:B------:R-:W-:Y:S01]  /*da00*/  LOP3.LUT R9, R21, 0xffff0000, RZ, 0xc0, !PT ;  /* 0xffff000015097812 */ /* 0x000fe200078ec0ff */
[----:B------:R-:W-:Y:S02]  /*da10*/  IMAD.U32 R6, R30, 0x10000, RZ ;  /* 0x000100001e067824 */ /* 0x000fe400078e00ff */
[----:B------:R-:W-:Y:S02]  /*da20*/  FMUL.FTZ R5, R7, R14 ;  /* 0x0000000e07057220 */ /* 0x000fe40000410000 */
[----:B------:R-:W-:Y:S02]  /*da30*/  IMAD.U32 R21, R27, 0x10000, RZ ;  /* 0x000100001b157824 */ /* 0x000fe400078e00ff */
[----:B------:R-:W-:Y:S02]  /*da40*/  FFMA.FTZ R19, R18, R11, R0 ;  /* 0x0000000b12137223 */ /* 0x000fe40000010000 */
[----:B------:R-:W-:-:S02]  /*da50*/  FMUL.FTZ R0, R7, R6 ;  /* 0x0000000607007220 */ /* 0x000fc40000410000 */
[C---:B------:R-:W-:Y:S02]  /*da60*/  FFMA.FTZ R18, R20.reuse, R6, -R5 ;  /* 0x0000000614127223 */ /* 0x040fe40000010805 */
[----:B------:R-:W-:Y:S02]  /*da70*/  IMAD.U32 R8, R29, 0x10000, RZ ;  /* 0x000100001d087824 */ /* 0x000fe400078e00ff */
[C---:B------:R-:W-:Y:S02]  /*da80*/  FMUL.FTZ R5, R13.reuse, R21 ;  /* 0x000000150d057220 */ /* 0x040fe40000410000 */
[----:B------:R-:W-:Y:S02]  /*da90*/  FFMA.FTZ R17, R20, R14, R0 ;  /* 0x0000000e14117223 */ /* 0x000fe40000010000 */
[----:B------:R-:W-:Y:S01]  /*daa0*/  FMUL.FTZ R0, R13, R8 ;  /* 0x000000080d007220 */ /* 0x000fe20000410000 */
[----:B------:R-:W-:Y:S01]  /*dab0*/  LOP3.LUT R13, R26, 0xffff0000, RZ, 0xc0, !PT ;  /* 0xffff00001a0d7812 */ /* 0x000fe200078ec0ff */
[----:B------:R-:W-:-:S02]  /*dac0*/  FMUL.FTZ R7, R12, R9 ;  /* 0x000000090c077220 */ /* 0x000fc40000410000 */
[----:B------:R-:W-:Y:S01]  /*dad0*/  FMUL.FTZ R6, R12, R10 ;  /* 0x0000000a0c067220 */ /* 0x000fe20000410000 */
[----:B------:R-:W-:Y:S01]  /*dae0*/  LOP3.LUT R12, R30, 0xffff0000, RZ, 0xc0, !PT ;  /* 0xffff00001e0c7812 */ /* 0x000fe200078ec0ff */
[----:B------:R-:W-:Y:S01]  /*daf0*/  FFMA.FTZ R11, R25, R8, -R5 ;  /* 0x00000008190b7223 */ /* 0x000fe20000010805 */
[----:B------:R-:W-:Y:S01]  /*db00*/  LOP3.LUT R8, R29, 0xffff0000, RZ, 0xc0, !PT ;  /* 0xffff00001d087812 */ /* 0x000fe200078ec0ff */
[C---:B------:R-:W-:Y:S02]  /*db10*/  FFMA.FTZ R14, R22.reuse, R10, -R7 ;  /* 0x0000000a160e7223 */ /* 0x040fe40000010807 */
[----:B------:R-:W-:Y:S02]  /*db20*/  FFMA.FTZ R9, R22, R9, R6 ;  /* 0x0000000916097223 */ /* 0x000fe40000010006 */
[----:B------:R-:W-:Y:S02]  /*db30*/  FFMA.FTZ R10, R25, R21, R0 ;  /* 0x00000015190a7223 */ /* 0x000fe40000010000 */
[----:B------:R-:W-:Y:S01]  /*db40*/  FMUL.FTZ R7, R24, R16 ;  /* 0x0000001018077220 */ /* 0x000fe20000410000 */
[----:B------:R-:W-:Y:S01]  /*db50*/  F2FP.BF16.PACK_AB R9, R9, R19 ;  /* 0x000000130909723e */ /* 0x000fe200000010ff */
[----:B------:R-:W-:-:S02]  /*db60*/  FMUL.FTZ R5, R15, R13 ;  /* 0x0000000d0f057220 */ /* 0x000fc40000410000 */
[----:B------:R-:W-:Y:S02]  /*db70*/  FMUL.FTZ R6, R24, R8 ;  /* 0x0000000818067220 */ /* 0x000fe40000410000 */
[----:B------:R-:W-:Y:S02]  /*db80*/  FMUL.FTZ R0, R15, R12 ;  /* 0x0000000c0f007220 */ /* 0x000fe40000410000 */
[----:B------:R-:W-:Y:S01]  /*db90*/  FFMA.FTZ R7, R32, R8, -R7 ;  /* 0x0000000820077223 */ /* 0x000fe20000010807 */
[----:B------:R-:W-:Y:S01]  /*dba0*/  F2FP.BF16.PACK_AB R8, R34, R37 ;  /* 0x000000252208723e */ /* 0x000fe200000010ff */
[----:B------:R-:W-:Y:S01]  /*dbb0*/  FFMA.FTZ R5, R31, R12, -R5 ;  /* 0x0000000c1f057223 */ /* 0x000fe20000010805 */
[----:B------:R-:W-:Y:S01]  /*dbc0*/  F2FP.BF16.PACK_AB R12, R35, R39 ;  /* 0x00000027230c723e */ /* 0x000fe200000010ff */
[----:B------:R-:W-:Y:S02]  /*dbd0*/  FFMA.FTZ R6, R32, R16, R6 ;  /* 0x0000001020067223 */ /* 0x000fe40000010006 */
        /* <DEDUP_REMOVED lines=8> */
.L_x_613:
[----:B------:R-:W-:Y:S05]  /*dc60*/  BSYNC B0 ;  /* 0x0000000000007941 */ /* 0x000fea0003800000 */
.L_x_612:
[----:B------:R-:W-:-:S04]  /*dc70*/  IADD3 R0, R64, 0x40, RZ ;  /* 0x0000004040007810 */ /* 0x000fc80007ffe0ff */
        /* <DEDUP_REMOVED lines=13> */
[----:B------:R-:W-:Y:S02]  /*dd50*/  SHF.R.U32.HI R11, RZ, 0x3, R0 ;  /* 0x00000003ff0b7819 */ /* 0x000fe40000011600 */
[----:B------:R-:W-:Y:S02]  /*dd60*/  SHF.R.S32.HI R6, RZ, 0x1f, R5 ;  /* 0x0000001fff067819 */ /* 0x000fe40000011405 */
[----:B------:R-:W-:Y:S02]  /*dd70*/  LOP3.LUT R10, R7, 0x7fffe000, RZ, 0xc0, !PT ;  /* 0x7fffe000070a7812 */ /* 0x000fe400078ec0ff */
[----:B------:R-:W-:Y:S01]  /*dd80*/  LOP3.LUT R7, R9, R11, RZ, 0x3c, !PT ;  /* 0x0000000b09077212 */ /* 0x000fe200078e3cff */
[----:B------:R-:W-:Y:S01]  /*dd90*/  IMAD.SHL.U32 R9, R5, 0x8, RZ ;  /* 0x0000000805097824 */ /* 0x000fe200078e00ff */
[----:B------:R-:W-:-:S02]  /*dda0*/  LEA.HI R8, R8, R28, RZ, 0x3 ;  /* 0x0000001c08087211 */ /* 0x000fc400078f18ff */
[----:B------:R-:W-:Y:S02]  /*ddb0*/  LEA.HI R5, R6, R5, RZ, 0x3 ;  /* 0x0000000506057211 */ /* 0x000fe400078f18ff */
[----:B------:R-:W-:Y:S01]  /*ddc0*/  LOP3.LUT R6, R0, 0x38, R9, 0xf8, !PT ;  /* 0x0000003800067812 */ /* 0x000fe200078ef809 */
[----:B------:R-:W-:Y:S01]  /*ddd0*/  IMAD.SHL.U32 R8, R8, 0x40, RZ ;  /* 0x0000004008087824 */ /* 0x000fe200078e00ff */
[----:B------:R-:W-:Y:S01]  /*dde0*/  SHF.R.U64 R16, R76, 0x10, R77 ;  /* 0x000000104c107819 */ /* 0x000fe2000000124d */
[----:B------:R-:W-:Y:S01]  /*ddf0*/  IMAD.SHL.U32 R0, R5, 0x400, RZ ;  /* 0x0000040005007824 */ /* 0x000fe200078e00ff */
[----:B------:R-:W-:Y:S02]  /*de00*/  LOP3.LUT R5, R6, R11, RZ, 0x3c, !PT ;  /* 0x0000000b06057212 */ /* 0x000fe400078e3cff */
[----:B------:R-:W-:Y:S02]  /*de10*/  LOP3.LUT R8, R8, 0xfffffe00, RZ, 0xc0, !PT ;  /* 0xfffffe0008087812 */ /* 0x000fe400078ec0ff */
[----:B------:R-:W-:-:S02]  /*de20*/  LOP3.LUT R0, R0, 0x7fffe000, RZ, 0xc0, !PT ;  /* 0x7fffe00000007812 */ /* 0x000fc400078ec0ff */
[--C-:B------:R-:W-:Y:S02]  /*de30*/  IADD3 R7, R7, R10, R8.reuse ;  /* 0x0000000a07077210 */ /* 0x100fe40007ffe008 */
[----:B------:R-:W-:Y:S02]  /*de40*/  IADD3 R0, R5, R0, R8 ;  /* 0x0000000005007210 */ /* 0x000fe40007ffe008 */
[----:B------:R-:W-:Y:S01]  /*de50*/  SHF.R.U32.HI R20, RZ, 0x10, R79 ;  /* 0x00000010ff147819 */ /* 0x000fe2000001164f */
[----:B------:R-:W-:Y:S01]  /*de60*/  IMAD.SHL.U32 R36, R7, 0x2, RZ ;  /* 0x0000000207247824 */ /* 0x000fe200078e00ff */
[--C-:B------:R-:W-:Y:S01]  /*de70*/  SHF.R.U32.HI R5, RZ, 0x10, R81.reuse ;  /* 0x00000010ff057819 */ /* 0x100fe20000011651 */
[----:B------:R-:W-:Y:S01]  /*de80*/  IMAD.SHL.U32 R34, R0, 0x2, RZ ;  /* 0x0000000200227824 */ /* 0x000fe200078e00ff */
[----:B------:R-:W-:Y:S02]  /*de90*/  SHF.R.U64 R0, R80, 0x10, R81 ;  /* 0x0000001050007819 */ /* 0x000fe40000001251 */
[----:B------:R-:W1:Y:S01]  /*dea0*/  LDS.128 R12, [R36+0xc100] ;  /* 0x00c10000240c7984 */ /* 0x000e620000000c00 */
[----:B------:R-:W-:-:S02]  /*deb0*/  SHF.R.U64 R6, R82, 0x10, R83 ;  /* 0x0000001052067819 */ /* 0x000fc40000001253 */
[----:B------:R-:W-:Y:S01]  /*dec0*/  PRMT R19, R103, 0x5432, R0 ;  /* 0x0000543267137816 */ /* 0x000fe20000000000 */
[----:B------:R-:W2:Y:S01]  /*ded0*/  LDS.128 R8, [R34+0xc100] ;  /* 0x00c1000022087984 */ /* 0x000ea20000000c00 */
[----:B------:R-:W-:Y:S02]  /*dee0*/  PRMT R0, R101, 0x5432, R16 ;  /* 0x0000543265007816 */ /* 0x000fe40000000010 */
[----:B------:R-:W-:Y:S02]  /*def0*/  SHF.R.U32.HI R7, RZ, 0x10, R83 ;  /* 0x00000010ff077819 */ /* 0x000fe40000011653 */
[----:B------:R-:W-:Y:S02]  /*df00*/  SHF.R.U32.HI R17, RZ, 0x10, R77 ;  /* 0x00000010ff117819 */ /* 0x000fe4000001164d */
[----:B------:R-:W-:Y:S02]  /*df10*/  PRMT R28, R102, 0x5410, R20 ;  /* 0x00005410661c7816 */ /* 0x000fe40000000014 */
[----:B------:R-:W-:-:S02]  /*df20*/  PRMT R23, R103, 0x5410, R5 ;  /* 0x0000541067177816 */ /* 0x000fc40000000005 */
[----:B------:R-:W-:Y:S02]  /*df30*/  SHF.R.U64 R18, R78, 0x10, R79 ;  /* 0x000000104e127819 */ /* 0x000fe4000000124f */
[C---:B------:R-:W-:Y:S02]  /*df40*/  PRMT R29, R104.reuse, 0x5432, R6 ;  /* 0x00005432681d7816 */ /* 0x040fe40000000006 */
[----:B------:R-:W-:Y:S02]  /*df50*/  PRMT R30, R104, 0x5410, R7 ;  /* 0x00005410681e7816 */ /* 0x000fe40000000007 */
[----:B------:R-:W-:Y:S02]  /*df60*/  PRMT R21, R101, 0x5410, R17 ;  /* 0x0000541065157816 */ /* 0x000fe40000000011 */
[----:B------:R-:W-:Y:S01]  /*df70*/  PRMT R26, R102, 0x5432, R18 ;  /* 0x00005432661a7816 */ /* 0x000fe20000000012 */
[C---:B-1----:R-:W-:Y:S01]  /*df80*/  IMAD.U32 R20, R15.reuse, 0x10000, RZ ;  /* 0x000100000f147824 */ /* 0x042fe200078e00ff */
[----:B------:R-:W-:Y:S01]  /*df90*/  LOP3.LUT R31, R15, 0xffff0000, RZ, 0xc0, !PT ;  /* 0xffff00000f1f7812 */ /* 0x000fe200078ec0ff */
[----:B------:R-:W-:Y:S01]  /*dfa0*/  IMAD.U32 R15, R0, 0x10000, RZ ;  /* 0x00010000000f7824 */ /* 0x000fe200078e00ff */
[----:B------:R-:W-:Y:S01]  /*dfb0*/  LOP3.LUT R17, R12, 0xffff0000, RZ, 0xc0, !PT ;  /* 0xffff00000c117812 */ /* 0x000fe200078ec0ff */
[----:B--2---:R-:W-:Y:S01]  /*dfc0*/  IMAD.U32 R5, R8, 0x10000, RZ ;  /* 0x0001000008057824 */ /* 0x004fe200078e00ff */
[----:B------:R-:W-:Y:S01]  /*dfd0*/  LOP3.LUT R32, R14, 0xffff0000, RZ, 0xc0, !PT ;  /* 0xffff00000e207812 */ /* 0x000fe200078ec0ff */
[----:B------:R-:W-:Y:S01]  /*dfe0*/  IMAD.U32 R16, R12, 0x10000, RZ ;  /* 0x000100000c107824 */ /* 0x000fe200078e00ff */
[----:B------:R-:W-:Y:S01]  /*dff0*/  LOP3.LUT R6, R8, 0xffff0000, RZ, 0xc0, !PT ;  /* 0xffff000008067812 */ /* 0x000fe200078ec0ff */
[----:B------:R-:W-:Y:S01]  /*e000*/  IMAD.U32 R27, R14, 0x10000, RZ ;  /* 0x000100000e1b7824 */ /* 0x000fe200078e00ff */
[C---:B------:R-:W-:Y:S01]  /*e010*/  LOP3.LUT R24, R11.reuse, 0xffff0000, RZ, 0xc0, !PT ;  /* 0xffff00000b187812 */ /* 0x040fe200078ec0ff */
[----:B------:R-:W-:Y:S01]  /*e020*/  IMAD.U32 R7, R11, 0x10000, RZ ;  /* 0x000100000b077824 */ /* 0x000fe200078e00ff */
[C---:B------:R-:W-:Y:S01]  /*e030*/  LOP3.LUT R12, R9.reuse, 0xffff0000, RZ, 0xc0, !PT ;  /* 0xffff0000090c7812 */ /* 0x040fe200078ec0ff */
[----:B------:R-:W-:Y:S01]  /*e040*/  IMAD.U32 R8, R9, 0x10000, RZ ;  /* 0x0001000009087824 */ /* 0x000fe200078e00ff */
[----:B------:R-:W-:Y:S01]  /*e050*/  LOP3.LUT R11, R0, 0xffff0000, RZ, 0xc0, !PT ;  /* 0xffff0000000b7812 */ /* 0x000fe200078ec0ff */
[----:B------:R-:W-:Y:S01]  /*e060*/  IMAD.U32 R14, R19, 0x10000, RZ ;  /* 0x00010000130e7824 */ /* 0x000fe200078e00ff */
[----:B------:R-:W-:Y:S01]  /*e070*/  LOP3.LUT R22, R13, 0xffff0000, RZ, 0xc0, !PT ;  /* 0xffff00000d167812 */ /* 0x000fe200078ec0ff */
[----:B------:R-:W-:Y:S01]  /*e080*/  FMUL.FTZ R9, R5, R15 ;  /* 0x0000000f05097220 */ /* 0x000fe20000410000 */
[----:B------:R-:W-:Y:S01]  /*e090*/  LOP3.LUT R19, R19, 0xffff0000, RZ, 0xc0, !PT ;  /* 0xffff000013137812 */ /* 0x000fe200078ec0ff */
[----:B------:R-:W-:Y:S01]  /*e0a0*/  IMAD.U32 R18, R13, 0x10000, RZ ;  /* 0x000100000d127824 */ /* 0x000fe200078e00ff */
[C---:B------:R-:W-:Y:S01]  /*e0b0*/  LOP3.LUT R25, R10.reuse, 0xffff0000, RZ, 0xc0, !PT ;  /* 0xffff00000a197812 */ /* 0x040fe200078ec0ff */
[----:B------:R-:W-:-:S02]  /*e0c0*/  IMAD.U32 R13, R10, 0x10000, RZ ;  /* 0x000100000a0d7824 */ /* 0x000fc400078e00ff */
[-C--:B------:R-:W-:Y:S02]  /*e0d0*/  FMUL.FTZ R5, R5, R14.reuse ;  /* 0x0000000e05057220 */ /* 0x080fe40000410000 */
[----:B------:R-:W-:Y:S02]  /*e0e0*/  FFMA.FTZ R37, R16, R14, -R9 ;  /* 0x0000000e10257223 */ /* 0x000fe40000010809 */
[----:B------:R-:W-:Y:S02]  /*e0f0*/  IMAD.U32 R10, R21, 0x10000, RZ ;  /* 0x00010000150a7824 */ /* 0x000fe400078e00ff */
[----:B------:R-:W-:Y:S02]  /*e100*/  FMUL.FTZ R0, R6, R11 ;  /* 0x0000000b06007220 */ /* 0x000fe40000410000 */
[C---:B------:R-:W-:Y:S02]  /*e110*/  IMAD.U32 R9, R23.reuse, 0x10000, RZ ;  /* 0x0001000017097824 */ /* 0x040fe400078e00ff */
[----:B------:R-:W-:Y:S01]  /*e120*/  FFMA.FTZ R35, R16, R15, R5 ;  /* 0x0000000f10237223 */ /* 0x000fe20000010005 */
[----:B------:R-:W-:Y:S01]  /*e130*/  LOP3.LUT R15, R23, 0xffff0000, RZ, 0xc0, !PT ;  /* 0xffff0000170f7812 */ /* 0x000fe200078ec0ff */
[----:B------:R-:W-:-:S02]  /*e140*/  FMUL.FTZ R6, R6, R19 ;  /* 0x0000001306067220 */ /* 0x000fc40000410000 */
[C---:B------:R-:W-:Y:S02]  /*e150*/  FFMA.FTZ R33, R17.reuse, R19, -R0 ;  /* 0x0000001311217223 */ /* 0x040fe40000010800 */
[----:B------:R-:W-:Y:S02]  /*e160*/  FMUL.FTZ R5, R8, R10 ;  /* 0x0000000a08057220 */ /* 0x000fe40000410000 */
[C---:B------:R-:W-:Y:S01]  /*e170*/  IMAD.U32 R14, R28.reuse, 0x10000, RZ ;  /* 0x000100001c0e7824 */ /* 0x040fe200078e00ff */
[----:B------:R-:W-:Y:S01]  /*e180*/  LOP3.LUT R28, R28, 0xffff0000, RZ, 0xc0, !PT ;  /* 0xffff00001c1c7812 */ /* 0x000fe200078ec0ff */
[----:B------:R-:W-:Y:S02]  /*e190*/  FMUL.FTZ R0, R8, R9 ;  /* 0x0000000908007220 */ /* 0x000fe40000410000 */
[----:B------:R-:W-:Y:S01]  /*e1a0*/  FFMA.FTZ R19, R17, R11, R6 ;  /* 0x0000000b11137223 */ /* 0x000fe20000010006 */
[----:B------:R-:W-:Y:S01]  /*e1b0*/  LOP3.LUT R11, R21, 0xffff0000, RZ, 0xc0, !PT ;  /* 0xffff0000150b7812 */ /* 0x000fe200078ec0ff */
[----:B------:R-:W-:Y:S01]  /*e1c0*/  FFMA.FTZ R17, R18, R9, -R5 ;  /* 0x0000000912117223 */ /* 0x000fe20000010805 */
[----:B------:R-:W-:Y:S01]  /*e1d0*/  LOP3.LUT R9, R26, 0xffff0000, RZ, 0xc0, !PT ;  /* 0xffff00001a097812 */ /* 0x000fe200078ec0ff */
[----:B------:R-:W-:-:S02]  /*e1e0*/  IMAD.U32 R6, R30, 0x10000, RZ ;  /* 0x000100001e067824 */ /* 0x000fc400078e00ff */
[----:B------:R-:W-:Y:S02]  /*e1f0*/  FFMA.FTZ R18, R18, R10, R0 ;  /* 0x0000000a12127223 */ /* 0x000fe40000010000 */
[C---:B------:R-:W-:Y:S02]  /*e200*/  FMUL.FTZ R5, R7.reuse, R14 ;  /* 0x0000000e07057220 */ /* 0x040fe40000410000 */
[----:B------:R-:W-:Y:S02]  /*e210*/  IMAD.U32 R10, R26, 0x10000, RZ ;  /* 0x000100001a0a7824 */ /* 0x000fe400078e00ff */
[-C--:B------:R-:W-:Y:S02]  /*e220*/  FMUL.FTZ R0, R7, R6.reuse ;  /* 0x0000000607007220 */ /* 0x080fe40000410000 */
[----:B------:R-:W-:Y:S02]  /*e230*/  FFMA.FTZ R16, R20, R6, -R5 ;  /* 0x0000000614107223 */ /* 0x000fe40000010805 */
[----:B------:R-:W-:-:S02]  /*e240*/  IMAD.U32 R8, R29, 0x10000, RZ ;  /* 0x000100001d087824 */ /* 0x000fc400078e00ff */
[C---:B------:R-:W-:Y:S02]  /*e250*/  FMUL.FTZ R5, R13.reuse, R10 ;  /* 0x0000000a0d057220 */ /* 0x040fe40000410000 */
[----:B------:R-:W-:Y:S02]  /*e260*/  FFMA.FTZ R20, R20, R14, R0 ;  /* 0x0000000e14147223 */ /* 0x000fe40000010000 */
[C---:B------:R-:W-:Y:S02]  /*e270*/  FMUL.FTZ R7, R12.reuse, R11 ;  /* 0x0000000b0c077220 */ /* 0x040fe40000410000 */
[-C--:B------:R-:W-:Y:S01]  /*e280*/  FMUL.FTZ R6, R12, R15.reuse ;  /* 0x0000000f0c067220 */ /* 0x080fe20000410000 */
[----:B------:R-:W-:Y:S01]  /*e290*/  LOP3.LUT R12, R30, 0xffff0000, RZ, 0xc0, !PT ;  /* 0xffff00001e0c7812 */ /* 0x000fe200078ec0ff */
[-C--:B------:R-:W-:Y:S02]  /*e2a0*/  FMUL.FTZ R0, R13, R8.reuse ;  /* 0x000000080d007220 */ /* 0x080fe40000410000 */
[----:B------:R-:W-:Y:S01]  /*e2b0*/  FFMA.FTZ R14, R27, R8, -R5 ;  /* 0x000000081b0e7223 */ /* 0x000fe20000010805 */
[----:B------:R-:W-:Y:S01]  /*e2c0*/  LOP3.LUT R8, R29, 0xffff0000, RZ, 0xc0, !PT ;  /* 0xffff00001d087812 */ /* 0x000fe200078ec0ff */
[----:B------:R-:W-:-:S02]  /*e2d0*/  FFMA.FTZ R15, R22, R15, -R7 ;  /* 0x0000000f160f7223 */ /* 0x000fc40000010807 */
[----:B------:R-:W-:Y:S02]  /*e2e0*/  FFMA.FTZ R11, R22, R11, R6 ;  /* 0x0000000b160b7223 */ /* 0x000fe40000010006 */
[----:B------:R-:W-:Y:S01]  /*e2f0*/  FFMA.FTZ R10, R27, R10, R0 ;  /* 0x0000000a1b0a7223 */ /* 0x000fe20000010000 */
[----:B------:R-:W-:Y:S01]  /*e300*/  F2FP.BF16.PACK_AB R13, R15, R17 ;  /* 0x000000110f0d723e */ /* 0x000fe200000010ff */
[C---:B------:R-:W-:Y:S02]  /*e310*/  FMUL.FTZ R7, R25.reuse, R9 ;  /* 0x0000000919077220 */ /* 0x040fe40000410000 */
[C---:B------:R-:W-:Y:S02]  /*e320*/  FMUL.FTZ R5, R24.reuse, R28 ;  /* 0x0000001c18057220 */ /* 0x040fe40000410000 */
[----:B------:R-:W-:Y:S02]  /*e330*/  FMUL.FTZ R6, R25, R8 ;  /* 0x0000000819067220 */ /* 0x000fe40000410000 */
[----:B------:R-:W-:-:S02]  /*e340*/  FMUL.FTZ R0, R24, R12 ;  /* 0x0000000c18007220 */ /* 0x000fc40000410000 */
[C---:B------:R-:W-:Y:S01]  /*e350*/  FFMA.FTZ R7, R32.reuse, R8, -R7 ;  /* 0x0000000820077223 */ /* 0x040fe20000010807 */
[----:B------:R-:W-:Y:S01]  /*e360*/  F2FP.BF16.PACK_AB R8, R19, R35 ;  /* 0x000000231308723e */ /* 0x000fe200000010ff */
[----:B------:R-:W-:Y:S01]  /*e370*/  FFMA.FTZ R5, R31, R12, -R5 ;  /* 0x0000000c1f057223 */ /* 0x000fe20000010805 */
[----:B------:R-:W-:Y:S01]  /*e380*/  F2FP.BF16.PACK_AB R12, R33, R37 ;  /* 0x00000025210c723e */ /* 0x000fe200000010ff */
[----:B------:R-:W-:Y:S01]  /*e390*/  FFMA.FTZ R6, R32, R9, R6 ;  /* 0x0000000920067223 */ /* 0x000fe20000010006 */
[----:B------:R-:W-:Y:S01]  /*e3a0*/  F2FP.BF16.PACK_AB R9, R11, R18 ;  /* 0x000000120b09723e */ /* 0x000fe200000010ff */
[----:B------:R-:W-:Y:S01]  /*e3b0*/  FFMA.FTZ R0, R31, R28, R0 ;  /* 0x0000001c1f007223 */ /* 0x000fe20000010000 */
[----:B------:R-:W-:Y:S02]  /*e3c0*/  F2FP.BF16.PACK_AB R14, R7, R14 ;  /* 0x0000000e070e723e */ /* 0x000fe400000010ff */
[----:B------:R-:W-:Y:S02]  /*e3d0*/  F2FP.BF16.PACK_AB R15, R5, R16 ;  /* 0x00000010050f723e */ /* 0x000fe400000010ff */
[----:B------:R-:W-:-:S02]  /*e3e0*/  F2FP.BF16.PACK_AB R10, R6, R10 ;  /* 0x0000000a060a723e */ /* 0x000fc400000010ff */
[----:B------:R-:W-:Y:S01]  /*e3f0*/  F2FP.BF16.PACK_AB R11, R0, R20 ;  /* 0x00000014000b723e */ /* 0x000fe200000010ff */
[----:B------:R1:W-:Y:S04]  /*e400*/  STS.128 [R36+0xc100], R12 ;  /* 0x00c1000c24007388 */ /* 0x0003e80000000c00 */
[----:B------:R1:W-:Y:S02]  /*e410*/  STS.128 [R34+0xc100], R8 ;  /* 0x00c1000822007388 */ /* 0x0003e40000000c00 */
.L_x_589:
[----:B------:R-:W-:Y:S05]  /*e420*/  BSYNC B2 ;  /* 0x0000000000027941 */ /* 0x000fea0003800000 */
.L_x_571:
[C---:B-1----:R-:W-:Y:S01]  /*e430*/  IMAD.SHL.U32 R0, R87.reuse, 0x40, RZ ;  /* 0x0000004057007824 */ /* 0x042fe200078e00ff */
[----:B------:R-:W-:Y:S01]  /*e440*/  LOP3.LUT P1, RZ, R87, 0x2, RZ, 0xc0, !PT ;  /* 0x0000000257ff7812 */ /* 0x000fe2000782c0ff */
[----:B------:R-:W-:Y:S01]  /*e450*/  IMAD.SHL.U32 R9, R88, 0x8, RZ ;  /* 0x0000000858097824 */ /* 0x000fe200078e00ff */
[----:B------:R-:W-:-:S04]  /*e460*/  DEPBAR.LE SB0, 0x0 ;  /* 0x000080000000791a */ /* 0x000fc80000000000 */
[----:B------:R-:W-:Y:S01]  /*e470*/  LOP3.LUT R0, R0, 0x1c0, RZ, 0xc0, !PT ;  /* 0x000001c000007812 */ /* 0x000fe200078ec0ff */
[----:B------:R-:W-:Y:S02]  /*e480*/  IMAD R5, R105, c[0x0][0x208], RZ ;  /* 0x0000820069057a24 */ /* 0x000fe400078e02ff */
[C---:B------:R-:W-:Y:S01]  /*e490*/  IMAD.WIDE.U32 R6, R109.reuse, c[0x0][0x208], RZ ;  /* 0x000082006d067a25 */ /* 0x040fe200078e00ff */
[----:B------:R-:W-:Y:S02]  /*e4a0*/  LOP3.LUT R9, R0, 0x8, R9, 0xf8, !PT ;  /* 0x0000000800097812 */ /* 0x000fe400078ef809 */
[----:B------:R-:W-:Y:S01]  /*e4b0*/  SHF.R.U32.HI R8, RZ, 0x3, R0 ;  /* 0x00000003ff087819 */ /* 0x000fe20000011600 */
[C---:B------:R-:W-:Y:S02]  /*e4c0*/  IMAD R0, R109.reuse, c[0x0][0x20c], R5 ;  /* 0x000083006d007a24 */ /* 0x040fe400078e0205 */
[----:B------:R-:W-:Y:S01]  /*e4d0*/  IMAD R108, R109, -0x40, R232 ;  /* 0xffffffc06d6c7824 */ /* 0x000fe200078e02e8 */
[----:B------:R-:W-:Y:S01]  /*e4e0*/  LOP3.LUT R5, R9, R8, RZ, 0x3c, !PT ;  /* 0x0000000809057212 */ /* 0x000fe200078e3cff */
[----:B------:R-:W-:Y:S01]  /*e4f0*/  IMAD.IADD R7, R7, 0x1, R0 ;  /* 0x0000000107077824 */ /* 0x000fe200078e0200 */
[----:B------:R-:W-:Y:S01]  /*e500*/  BAR.SYNC.DEFER_BLOCKING 0x0 ;  /* 0x0000000000007b1d */ /* 0x000fe20000010000 */
[----:B------:R-:W-:Y:S01]  /*e510*/  LEA R8, P0, R6, R236, 0x6 ;  /* 0x000000ec06087211 */ /* 0x000fe200078030ff */
[----:B------:R-:W-:-:S02]  /*e520*/  IMAD.SHL.U32 R209, R209, 0x2, RZ ;  /* 0x00000002d1d17824 */ /* 0x000fc400078e00ff */
[----:B------:R-:W-:Y:S01]  /*e530*/  IMAD R0, R106, 0x200, R5 ;  /* 0x000002006a007824 */ /* 0x000fe200078e0205 */
[----:B------:R-:W-:Y:S01]  /*e540*/  LEA.HI.X R9, R6, R233, R7, 0x6, P0 ;  /* 0x000000e906097211 */ /* 0x000fe200000f3407 */
[----:B------:R-:W-:Y:S01]  /*e550*/  IMAD.SHL.U32 R185, R4, 0x2, RZ ;  /* 0x0000000204b97824 */ /* 0x000fe200078e00ff */
[----:B------:R-:W-:Y:S01]  /*e560*/  SEL R7, RZ, 0x2, P6 ;  /* 0x00000002ff077807 */ /* 0x000fe20003000000 */
[----:B------:R-:W-:Y:S01]  /*e570*/  IMAD.SHL.U32 R184, R0, 0x2, RZ ;  /* 0x0000000200b87824 */ /* 0x000fe200078e00ff */
[----:B------:R-:W-:Y:S01]  /*e580*/  SEL R5, RZ, 0x4, P3 ;  /* 0x00000004ff057807 */ /* 0x000fe20001800000 */
[--C-:B------:R-:W-:Y:S01]  /*e590*/  IMAD R186, R3, 0x2, R185.reuse ;  /* 0x0000000203ba7824 */ /* 0x100fe200078e02b9 */
[----:B------:R-:W-:Y:S01]  /*e5a0*/  LEA R6, P0, R8, c[0x0][0x1f8], 0x1 ;  /* 0x00007e0008067a11 */ /* 0x000fe200078008ff */
[----:B------:R-:W-:Y:S01]  /*e5b0*/  IMAD R188, R2, 0x2, R185 ;  /* 0x0000000202bc7824 */ /* 0x000fe200078e02b9 */
[----:B------:R-:W-:Y:S01]  /*e5c0*/  IADD3 R0, R184, 0x6100, RZ ;  /* 0x00006100b8007810 */ /* 0x000fe20007ffe0ff */
[----:B------:R-:W-:Y:S01]  /*e5d0*/  IMAD R187, R2, 0x2, R186 ;  /* 0x0000000202bb7824 */ /* 0x000fe200078e02ba */
[----:B------:R-:W-:Y:S01]  /*e5e0*/  IADD3 R12, R5, R7, R107 ;  /* 0x00000007050c7210 */ /* 0x000fe20007ffe06b */
[----:B------:R-:W-:Y:S01]  /*e5f0*/  IMAD.IADD R5, R108, 0x1, -R88 ;  /* 0x000000016c057824 */ /* 0x000fe200078e0a58 */
[----:B------:R-:W-:-:S02]  /*e600*/  IADD3 R195, R184, 0x6120, RZ ;  /* 0x00006120b8c37810 */ /* 0x000fc40007ffe0ff */
[----:B------:R-:W-:Y:S01]  /*e610*/  @P1 IADD3 R195, R0, -0x20, RZ ;  /* 0xffffffe000c31810 */ /* 0x000fe20007ffe0ff */
[----:B------:R-:W-:Y:S01]  /*e620*/  IMAD R0, R111, 0x400, R4 ;  /* 0x000004006f007824 */ /* 0x000fe200078e0204 */
[----:B------:R-:W-:Y:S02]  /*e630*/  LEA.HI.X R7, R8, c[0x0][0x1fc], R9, 0x1, P0 ;  /* 0x00007f0008077a11 */ /* 0x000fe400000f0c09 */
[----:B------:R-:W-:Y:S01]  /*e640*/  LOP3.LUT P2, RZ, R12, 0x2, RZ, 0xc0, !PT ;  /* 0x000000020cff7812 */ /* 0x000fe2000784c0ff */
[----:B------:R-:W-:Y:S01]  /*e650*/  IMAD.SHL.U32 R191, R0, 0x2, RZ ;  /* 0x0000000200bf7824 */ /* 0x000fe200078e00ff */
[C---:B------:R-:W-:Y:S01]  /*e660*/  ISETP.LT.OR P0, PT, R5.reuse, 0x1, P5 ;  /* 0x000000010500780c */ /* 0x040fe20002f01670 */
[----:B------:R-:W-:Y:S01]  /*e670*/  LDSM.16.M88.4 R24, [R184+0x6100] ;  /* 0x00610000b818783b */ /* 0x000fe20000000200 */
[----:B------:R-:W-:Y:S01]  /*e680*/  ISETP.LT.OR P1, PT, R5, 0x1, !P2 ;  /* 0x000000010500780c */ /* 0x000fe20005721670 */
[----:B------:R-:W-:Y:S01]  /*e690*/  IMAD R192, R3, 0x2, R191 ;  /* 0x0000000203c07824 */ /* 0x000fe200078e02bf */
[----:B------:R-:W-:Y:S01]  /*e6a0*/  ISETP.LT.OR P3, PT, R5, 0x21, P5 ;  /* 0x000000210500780c */ /* 0x000fe20002f61670 */
[----:B------:R-:W1:Y:S01]  /*e6b0*/  LDSM.16.M88.4 R8, [R191+0xc100] ;  /* 0x00c10000bf08783b */ /* 0x000e620000000200 */
[----:B------:R-:W-:-:S02]  /*e6c0*/  IMAD.MOV.U32 R0, RZ, RZ, c[0x0][0x208] ;  /* 0x00008200ff007624 */ /* 0x000fc400078e00ff */
[C---:B------:R-:W-:Y:S01]  /*e6d0*/  IMAD R194, R2.reuse, 0x2, R191 ;  /* 0x0000000202c27824 */ /* 0x040fe200078e02bf */
[----:B--23--:R-:W-:Y:S01]  /*e6e0*/  LDSM.16.M88.4 R16, [R192+0xc100] ;  /* 0x00c10000c010783b */ /* 0x00cfe20000000200 */
[----:B------:R-:W-:Y:S01]  /*e6f0*/  IMAD R193, R2, 0x2, R192 ;  /* 0x0000000202c17824 */ /* 0x000fe200078e02c0 */
[----:B------:R-:W-:Y:S02]  /*e700*/  SHF.L.U64.HI R246, R0, R246, c[0x0][0x20c] ;  /* 0x0000830000f67619 */ /* 0x000fe400000102f6 */
[----:B------:R-:W2:Y:S04]  /*e710*/  LDSM.16.M88.4 R40, [R184+0x6900] ;  /* 0x00690000b828783b */ /* 0x000ea80000000200 */
[----:B------:R-:W-:Y:S04]  /*e720*/  LDSM.16.M88.4 R44, [R184+0x7100] ;  /* 0x00710000b82c783b */ /* 0x000fe80000000200 */
[----:B------:R-:W3:Y:S04]  /*e730*/  LDSM.16.M88.4 R48, [R184+0x7900] ;  /* 0x00790000b830783b */ /* 0x000ee80000000200 */
[----:B------:R-:W4:Y:S04]  /*e740*/  LDSM.16.M88.4 R32, [R195] ;  /* 0x00000000c320783b */ /* 0x000f280000000200 */
[----:B------:R-:W4:Y:S04]  /*e750*/  LDSM.16.M88.4 R60, [R195+0x800] ;  /* 0x00080000c33c783b */ /* 0x000f280000000200 */
[----:B------:R-:W-:Y:S04]  /*e760*/  LDSM.16.M88.4 R72, [R195+0x1000] ;  /* 0x00100000c348783b */ /* 0x000fe80000000200 */
[----:B------:R-:W4:Y:S04]  /*e770*/  LDSM.16.M88.4 R80, [R195+0x1800] ;  /* 0x00180000c350783b */ /* 0x000f280000000200 */
[----:B------:R-:W-:Y:S01]  /*e780*/  @!PT LDS RZ, [RZ] ;  /* 0x00000000fffff984 */ /* 0x000fe20000000800 */
[----:B------:R-:W-:Y:S01]  /*e790*/  @!PT LDS RZ, [RZ] ;  /* 0x00000000fffff984 */ /* 0x000fe20000000800 */
[----:B------:R-:W-:Y:S01]  /*e7a0*/  @!PT LDS RZ, [RZ] ;  /* 0x00000000fffff984 */ /* 0x000fe20000000800 */
[----:B------:R4:W-:Y:S01]  /*e7b0*/  LDGSTS.E.BYPASS.LTC128B.128 [R209+0x100], [R6.64], !P0 ;  /* 0x0010000006d17fae */ /* 0x0009e2000c101d46 */
[----:B------:R-:W-:Y:S01]  /*e7c0*/  LOP3.LUT P0, RZ, R12, 0x4, RZ, 0xc0, !PT ;  /* 0x000000040cff7812 */ /* 0x000fe2000780c0ff */
[----:B------:R-:W-:-:S02]  /*e7d0*/  IMAD.SHL.U32 R12, R0, 0x40, RZ ;  /* 0x00000040000c7824 */ /* 0x000fc400078e00ff */
[----:B------:R4:W-:Y:S01]  /*e7e0*/  LDGSTS.E.BYPASS.LTC128B.128 [R209+0x2100], [R6.64+0x80], !P1 ;  /* 0x0210008006d17fae */ /* 0x0009e2000c901d46 */
[C---:B------:R-:W-:Y:S01]  /*e7f0*/  ISETP.LT.OR P1, PT, R5.reuse, 0x1, !P0 ;  /* 0x000000010500780c */ /* 0x040fe20004721670 */
[----:B------:R-:W-:Y:S01]  /*e800*/  IMAD.MOV.U32 R0, RZ, RZ, 0x40 ;  /* 0x00000040ff007424 */ /* 0x000fe200078e00ff */
[----:B------:R-:W-:Y:S01]  /*e810*/  ISETP.LT.OR P0, PT, R5, 0x21, !P0 ;  /* 0x000000210500780c */ /* 0x000fe20004701670 */
[C---:B-1----:R-:W-:Y:S08]  /*e820*/  HMMA.16816.F32.BF16 R28, R8.reuse, R26, RZ ;  /* 0x0000001a081c723c */ /* 0x042ff000000418ff */
[C---:B--2---:R-:W-:Y:S02]  /*e830*/  HMMA.16816.F32.BF16 R36, R8.reuse, R40, RZ ;  /* 0x000000280824723c */ /* 0x044fe400000418ff */
[----:B------:R1:W-:Y:S06]  /*e840*/  LDGSTS.E.BYPASS.LTC128B.128 [R209+0x4100], [R6.64+0x100], !P1 ;  /* 0x0410010006d17fae */ /* 0x0003ec000c901d46 */
[----:B---3--:R-:W-:Y:S08]  /*e850*/  HMMA.16816.F32.BF16 R52, R8, R48, RZ ;  /* 0x000000300834723c */ /* 0x008ff000000418ff */
[C---:B----4-:R-:W-:Y:S08]  /*e860*/  HMMA.16816.F32.BF16 R56, R16.reuse, R34, R28 ;  /* 0x000000221038723c */ /* 0x050ff0000004181c */
[----:B------:R-:W-:Y:S01]  /*e870*/  HMMA.16816.F32.BF16 R36, R16, R60, R36 ;  /* 0x0000003c1024723c */ /* 0x000fe20000041824 */
[----:B-1----:R-:W-:-:S07]  /*e880*/  IADD3 R6, P1, R12, R6, RZ ;  /* 0x000000060c067210 */ /* 0x002fce0007f3e0ff */
[----:B------:R-:W-:Y:S01]  /*e890*/  HMMA.16816.F32.BF16 R12, R8, R24, RZ ;  /* 0x00000018080c723c */ /* 0x000fe200000418ff */
[----:B------:R-:W-:Y:S01]  /*e8a0*/  IMAD.X R7, R246, 0x1, R7, P1 ;  /* 0x00000001f6077824 */ /* 0x000fe200008e0607 */
[----:B------:R-:W-:-:S04]  /*e8b0*/  LOP3.LUT P1, RZ, R87, 0x4, RZ, 0xc0, !PT ;  /* 0x0000000457ff7812 */ /* 0x000fc8000782c0ff */
[----:B------:R-:W-:Y:S01]  /*e8c0*/  SEL R0, R0, 0xffffffc0, !P1 ;  /* 0xffffffc000007807 */ /* 0x000fe20004800000 */
[----:B------:R1:W-:Y:S01]  /*e8d0*/  LDGSTS.E.BYPASS.LTC128B.128 [R209+0x1100], [R6.64], !P3 ;  /* 0x0110000006d17fae */ /* 0x0003e2000d901d46 */
[----:B------:R-:W-:Y:S01]  /*e8e0*/  ISETP.LT.OR P1, PT, R5, 0x21, !P2 ;  /* 0x000000210500780c */ /* 0x000fe20005721670 */
[----:B------:R-:W-:Y:S01]  /*e8f0*/  HMMA.16816.F32.BF16 R52, R16, R80, R52 ;  /* 0x000000501034723c */ /* 0x000fe20000041834 */
[----:B------:R-:W-:Y:S01]  /*e900*/  LOP3.LUT R5, R110, 0xffffffe0, RZ, 0xc0, !PT ;  /* 0xffffffe06e057812 */ /* 0x000fe200078ec0ff */
[----:B------:R-:W-:Y:S02]  /*e910*/  IMAD.IADD R190, R184, 0x1, R0 ;  /* 0x00000001b8be7824 */ /* 0x000fe400078e0200 */
[----:B------:R-:W-:-:S08]  /*e920*/  IMAD.IADD R189, R0, 0x1, R195 ;  /* 0x0000000100bd7824 */ /* 0x000fd000078e02c3 */
[----:B------:R1:W-:Y:S03]  /*e930*/  LDGSTS.E.BYPASS.LTC128B.128 [R209+0x3100], [R6.64+0x80], !P1 ;  /* 0x0310008006d17fae */ /* 0x0003e6000c901d46 */
[----:B------:R-:W-:Y:S01]  /*e940*/  HMMA.16816.F32.BF16 R12, R16, R32, R12 ;  /* 0x00000020100c723c */ /* 0x000fe2000004180c */
[----:B------:R1:W-:Y:S04]  /*e950*/  LDGSTS.E.BYPASS.LTC128B.128 [R209+0x5100], [R6.64+0x100], !P0 ;  /* 0x0510010006d17fae */ /* 0x0003e8000c101d46 */
[----:B------:R-:W-:Y:S03]  /*e960*/  LDSM.16.M88.4 R20, [R194+0xc100] ;  /* 0x00c10000c214783b */ /* 0x000fe60000000200 */
[C---:B------:R-:W-:Y:S01]  /*e970*/  HMMA.16816.F32.BF16 R32, R8.reuse, R42, RZ ;  /* 0x0000002a0820723c */ /* 0x040fe200000418ff */
[----:B------:R-:W2:Y:S04]  /*e980*/  LDSM.16.M88.4 R64, [R190+0x6100] ;  /* 0x00610000be40783b */ /* 0x000ea80000000200 */
[----:B------:R-:W-:Y:S03]  /*e990*/  LDSM.16.M88.4 R24, [R193+0xc100] ;  /* 0x00c10000c118783b */ /* 0x000fe60000000200 */
[C---:B------:R-:W-:Y:S01]  /*e9a0*/  HMMA.16816.F32.BF16 R40, R8.reuse, R44, RZ ;  /* 0x0000002c0828723c */ /* 0x040fe200000418ff */
[----:B------:R-:W3:Y:S04]  /*e9b0*/  LDSM.16.M88.4 R84, [R189] ;  /* 0x00000000bd54783b */ /* 0x000ee80000000200 */
[----:B------:R-:W4:Y:S03]  /*e9c0*/  LDSM.16.M88.4 R68, [R190+0x6900] ;  /* 0x00690000be44783b */ /* 0x000f260000000200 */
[----:B------:R-:W-:Y:S01]  /*e9d0*/  HMMA.16816.F32.BF16 R44, R8, R46, RZ ;  /* 0x0000002e082c723c */ /* 0x000fe200000418ff */
[----:B------:R-:W3:Y:S01]  /*e9e0*/  LDSM.16.M88.4 R76, [R190+0x7100] ;  /* 0x00710000be4c783b */ /* 0x000ee20000000200 */
[----:B-1----:R-:W-:-:S03]  /*e9f0*/  SHF.R.S32.HI R6, RZ, 0x1f, R111 ;  /* 0x0000001fff067819 */ /* 0x002fc6000001146f */
[----:B------:R-:W1:Y:S01]  /*ea00*/  LDSM.16.M88.4 R96, [R190+0x7900] ;  /* 0x00790000be60783b */ /* 0x000e620000000200 */
[----:B------:R-:W-:Y:S02]  /*ea10*/  LEA.HI R7, R112, R162, RZ, 0x2 ;  /* 0x000000a270077211 */ /* 0x000fe400078f10ff */
[----:B------:R-:W-:Y:S01]  /*ea20*/  HMMA.16816.F32.BF16 R8, R8, R50, RZ ;  /* 0x000000320808723c */ /* 0x000fe200000418ff */
[----:B------:R-:W-:Y:S01]  /*ea30*/  LEA.HI R6, R6, R111, RZ, 0x3 ;  /* 0x0000006f06067211 */ /* 0x000fe200078f18ff */
[----:B------:R-:W-:Y:S03]  /*ea40*/  LDSM.16.M88.4 R100, [R184+0x8100] ;  /* 0x00810000b864783b */ /* 0x000fe60000000200 */
[----:B------:R-:W-:Y:S01]  /*ea50*/  LOP3.LUT R6, R6, 0xffffff8, RZ, 0xc0, !PT ;  /* 0x0ffffff806067812 */ /* 0x000fe200078ec0ff */
[----:B------:R-:W-:Y:S02]  /*ea60*/  LDSM.16.M88.4 R48, [R189+0x800] ;  /* 0x00080000bd30783b */ /* 0x000fe40000000200 */
[C---:B------:R-:W-:Y:S02]  /*ea70*/  HMMA.16816.F32.BF16 R32, R16.reuse, R62, R32 ;  /* 0x0000003e1020723c */ /* 0x040fe40000041820 */
[----:B------:R-:W-:Y:S04]  /*ea80*/  LDSM.16.M88.4 R92, [R189+0x1800] ;  /* 0x00180000bd5c783b */ /* 0x000fe80000000200 */
[----:B------:R-:W-:Y:S02]  /*ea90*/  LDSM.16.M88.4 R60, [R184+0x8900] ;  /* 0x00890000b83c783b */ /* 0x000fe40000000200 */
[----:B------:R-:W-:Y:S02]  /*eaa0*/  HMMA.16816.F32.BF16 R40, R16, R72, R40 ;  /* 0x000000481028723c */ /* 0x000fe40000041828 */
[----:B------:R-:W-:Y:S04]  /*eab0*/  LDSM.16.M88.4 R88, [R184+0x9900] ;  /* 0x00990000b858783b */ /* 0x000fe80000000200 */
[----:B------:R-:W-:Y:S02]  /*eac0*/  LDSM.16.M88.4 R104, [R189+0x2000] ;  /* 0x00200000bd68783b */ /* 0x000fe40000000200 */
[C---:B--2---:R-:W-:Y:S02]  /*ead0*/  HMMA.16816.F32.BF16 R28, R20.reuse, R64, R12 ;  /* 0x00000040141c723c */ /* 0x044fe4000004180c */
[----:B------:R-:W2:Y:S04]  /*eae0*/  LDSM.16.M88.4 R12, [R191+0x10100] ;  /* 0x01010000bf0c783b */ /* 0x000ea80000000200 */
[----:B------:R-:W0:Y:S02]  /*eaf0*/  LDGDEPBAR ;  /* 0x00000000000079af */ /* 0x000e240000000000 */
[----:B------:R-:W-:Y:S08]  /*eb00*/  HMMA.16816.F32.BF16 R64, R20, R66, R56 ;  /* 0x000000421440723c */ /* 0x000ff00000041838 */
[----:B------:R-:W-:Y:S01]  /*eb10*/  HMMA.16816.F32.BF16 R44, R16, R74, R44 ;  /* 0x0000004a102c723c */ /* 0x000fe2000004182c */
[----:B------:R-:W1:Y:S07]  /*eb20*/  LDSM.16.M88.4 R72, [R189+0x1000] ;  /* 0x00100000bd48783b */ /* 0x000e6e0000000200 */
[----:B---3--:R-:W-:Y:S08]  /*eb30*/  HMMA.16816.F32.BF16 R28, R24, R84, R28 ;  /* 0x00000054181c723c */ /* 0x008ff0000004181c */
[----:B------:R-:W-:Y:S01]  /*eb40*/  HMMA.16816.F32.BF16 R16, R16, R82, R8 ;  /* 0x000000521010723c */ /* 0x000fe20000041808 */
[----:B------:R-:W-:Y:S04]  /*eb50*/  LDSM.16.M88.4 R8, [R192+0x10100] ;  /* 0x01010000c008783b */ /* 0x000fe80000000200 */
[----:B------:R-:W3:Y:S03]  /*eb60*/  LDSM.16.M88.4 R80, [R195+0x2000] ;  /* 0x00200000c350783b */ /* 0x000ee60000000200 */
[----:B------:R-:W-:Y:S01]  /*eb70*/  HMMA.16816.F32.BF16 R64, R24, R86, R64 ;  /* 0x000000561840723c */ /* 0x000fe20000041840 */
[----:B------:R-:W-:Y:S07]  /*eb80*/  LDSM.16.M88.4 R84, [R195+0x3800] ;  /* 0x00380000c354783b */ /* 0x000fee0000000200 */
[C---:B----4-:R-:W-:Y:S08]  /*eb90*/  HMMA.16816.F32.BF16 R56, R20.reuse, R68, R36 ;  /* 0x000000441438723c */ /* 0x050ff00000041824 */
[C---:B------:R-:W-:Y:S01]  /*eba0*/  HMMA.16816.F32.BF16 R36, R20.reuse, R70, R32 ;  /* 0x000000461424723c */ /* 0x040fe20000041820 */
[----:B------:R-:W-:Y:S07]  /*ebb0*/  LDSM.16.M88.4 R68, [R195+0x2800] ;  /* 0x00280000c344783b */ /* 0x000fee0000000200 */
[C---:B------:R-:W-:Y:S08]  /*ebc0*/  HMMA.16816.F32.BF16 R32, R20.reuse, R76, R40 ;  /* 0x0000004c1420723c */ /* 0x040ff00000041828 */
[C---:B------:R-:W-:Y:S01]  /*ebd0*/  HMMA.16816.F32.BF16 R40, R20.reuse, R78, R44 ;  /* 0x0000004e1428723c */ /* 0x040fe2000004182c */
[----:B------:R-:W4:Y:S07]  /*ebe0*/  LDSM.16.M88.4 R76, [R184+0x9100] ;  /* 0x00910000b84c783b */ /* 0x000f2e0000000200 */
[----:B-1----:R-:W-:Y:S08]  /*ebf0*/  HMMA.16816.F32.BF16 R52, R20, R96, R52 ;  /* 0x000000601434723c */ /* 0x002ff00000041834 */
[----:B--2---:R-:W-:Y:S08]  /*ec00*/  HMMA.16816.F32.BF16 R28, R12, R100, R28 ;  /* 0x000000640c1c723c */ /* 0x004ff0000004181c */
[----:B------:R-:W-:Y:S01]  /*ec10*/  HMMA.16816.F32.BF16 R16, R20, R98, R16 ;  /* 0x000000621410723c */ /* 0x000fe20000041810 */
[----:B------:R-:W-:Y:S04]  /*ec20*/  LDSM.16.M88.4 R20, [R194+0x10100] ;  /* 0x01010000c214783b */ /* 0x000fe80000000200 */
[----:B------:R-:W1:Y:S03]  /*ec30*/  LDSM.16.M88.4 R96, [R190+0x8100] ;  /* 0x00810000be60783b */ /* 0x000e660000000200 */
[----:B------:R-:W-:Y:S01]  /*ec40*/  HMMA.16816.F32.BF16 R64, R12, R102, R64 ;  /* 0x000000660c40723c */ /* 0x000fe20000041840 */
[----:B------:R-:W-:Y:S07]  /*ec50*/  LDSM.16.M88.4 R100, [R195+0x4000] ;  /* 0x00400000c364783b */ /* 0x000fee0000000200 */
[C---:B------:R-:W-:Y:S08]  /*ec60*/  HMMA.16816.F32.BF16 R56, R24.reuse, R48, R56 ;  /* 0x000000301838723c */ /* 0x040ff00000041838 */
[C---:B------:R-:W-:Y:S08]  /*ec70*/  HMMA.16816.F32.BF16 R36, R24.reuse, R50, R36 ;  /* 0x000000321824723c */ /* 0x040ff00000041824 */
[C---:B------:R-:W-:Y:S08]  /*ec80*/  HMMA.16816.F32.BF16 R32, R24.reuse, R72, R32 ;  /* 0x000000481820723c */ /* 0x040ff00000041820 */
[C---:B------:R-:W-:Y:S01]  /*ec90*/  HMMA.16816.F32.BF16 R40, R24.reuse, R74, R40 ;  /* 0x0000004a1828723c */ /* 0x040fe20000041828 */
[----:B------:R-:W2:Y:S07]  /*eca0*/  LDSM.16.M88.4 R72, [R195+0x3000] ;  /* 0x00300000c348783b */ /* 0x000eae0000000200 */
[----:B------:R-:W-:Y:S08]  /*ecb0*/  HMMA.16816.F32.BF16 R52, R24, R92, R52 ;  /* 0x0000005c1834723c */ /* 0x000ff00000041834 */
[----:B---3--:R-:W-:Y:S01]  /*ecc0*/  HMMA.16816.F32.BF16 R44, R8, R80, R28 ;  /* 0x00000050082c723c */ /* 0x008fe2000004181c */
[----:B------:R-:W3:Y:S07]  /*ecd0*/  LDSM.16.M88.4 R28, [R193+0x10100] ;  /* 0x01010000c11c783b */ /* 0x000eee0000000200 */
[----:B------:R-:W-:Y:S01]  /*ece0*/  HMMA.16816.F32.BF16 R24, R24, R94, R16 ;  /* 0x0000005e1818723c */ /* 0x000fe20000041810 */
[----:B------:R-:W-:Y:S07]  /*ecf0*/  LDSM.16.M88.4 R92, [R190+0x9900] ;  /* 0x00990000be5c783b */ /* 0x000fee0000000200 */
[----:B------:R-:W-:Y:S01]  /*ed00*/  HMMA.16816.F32.BF16 R64, R8, R82, R64 ;  /* 0x000000520840723c */ /* 0x000fe20000041840 */
[----:B------:R-:W-:Y:S07]  /*ed10*/  LDSM.16.M88.4 R80, [R190+0x9100] ;  /* 0x00910000be50783b */ /* 0x000fee0000000200 */
[C---:B------:R-:W-:Y:S08]  /*ed20*/  HMMA.16816.F32.BF16 R56, R12.reuse, R60, R56 ;  /* 0x0000003c0c38723c */ /* 0x040ff00000041838 */
[C---:B------:R-:W-:Y:S08]  /*ed30*/  HMMA.16816.F32.BF16 R48, R12.reuse, R62, R36 ;  /* 0x0000003e0c30723c */ /* 0x040ff00000041824 */
[C---:B----4-:R-:W-:Y:S08]  /*ed40*/  HMMA.16816.F32.BF16 R36, R12.reuse, R76, R32 ;  /* 0x0000004c0c24723c */ /* 0x050ff00000041820 */
[C---:B------:R-:W-:Y:S01]  /*ed50*/  HMMA.16816.F32.BF16 R32, R12.reuse, R78, R40 ;  /* 0x0000004e0c20723c */ /* 0x040fe20000041828 */
[----:B------:R-:W4:Y:S07]  /*ed60*/  LDSM.16.M88.4 R76, [R190+0x8900] ;  /* 0x00890000be4c783b */ /* 0x000f2e0000000200 */
[----:B------:R-:W-:Y:S08]  /*ed70*/  HMMA.16816.F32.BF16 R16, R12, R88, R52 ;  /* 0x000000580c10723c */ /* 0x000ff00000041834 */
[----:B-1----:R-:W-:Y:S08]  /*ed80*/  HMMA.16816.F32.BF16 R44, R20, R96, R44 ;  /* 0x00000060142c723c */ /* 0x002ff0000004182c */
[----:B------:R-:W-:Y:S01]  /*ed90*/  HMMA.16816.F32.BF16 R40, R12, R90, R24 ;  /* 0x0000005a0c28723c */ /* 0x000fe20000041818 */
[----:B------:R-:W-:Y:S04]  /*eda0*/  LDSM.16.M88.4 R24, [R191+0x14100] ;  /* 0x01410000bf18783b */ /* 0x000fe80000000200 */
[----:B------:R-:W1:Y:S03]  /*edb0*/  LDSM.16.M88.4 R88, [R184+0xa100] ;  /* 0x00a10000b858783b */ /* 0x000e660000000200 */
[----:B------:R-:W-:Y:S01]  /*edc0*/  HMMA.16816.F32.BF16 R12, R20, R98, R64 ;  /* 0x00000062140c723c */ /* 0x000fe20000041840 */
[----:B------:R-:W-:Y:S04]  /*edd0*/  LDSM.16.M88.4 R96, [R189+0x3000] ;  /* 0x00300000bd60783b */ /* 0x000fe80000000200 */
[----:B------:R-:W-:Y:S03]  /*ede0*/  LDSM.16.M88.4 R64, [R189+0x3800] ;  /* 0x00380000bd40783b */ /* 0x000fe60000000200 */
[C---:B------:R-:W-:Y:S08]  /*edf0*/  HMMA.16816.F32.BF16 R60, R8.reuse, R68, R56 ;  /* 0x00000044083c723c */ /* 0x040ff00000041838 */
[C---:B------:R-:W-:Y:S08]  /*ee00*/  HMMA.16816.F32.BF16 R56, R8.reuse, R70, R48 ;  /* 0x000000460838723c */ /* 0x040ff00000041830 */
[C---:B--2---:R-:W-:Y:S08]  /*ee10*/  HMMA.16816.F32.BF16 R52, R8.reuse, R72, R36 ;  /* 0x000000480834723c */ /* 0x044ff00000041824 */
[C---:B------:R-:W-:Y:S01]  /*ee20*/  HMMA.16816.F32.BF16 R48, R8.reuse, R74, R32 ;  /* 0x0000004a0830723c */ /* 0x040fe20000041820 */
[----:B------:R-:W2:Y:S07]  /*ee30*/  LDSM.16.M88.4 R72, [R189+0x2800] ;  /* 0x00280000bd48783b */ /* 0x000eae0000000200 */
[----:B------:R-:W-:Y:S01]  /*ee40*/  HMMA.16816.F32.BF16 R32, R8, R84, R16 ;  /* 0x000000540820723c */ /* 0x000fe20000041810 */
[----:B------:R-:W1:Y:S07]  /*ee50*/  LDSM.16.M88.4 R16, [R192+0x14100] ;  /* 0x01410000c010783b */ /* 0x000e6e0000000200 */
[----:B---3--:R-:W-:Y:S08]  /*ee60*/  HMMA.16816.F32.BF16 R36, R28, R104, R44 ;  /* 0x000000681c24723c */ /* 0x008ff0000004182c */
[----:B------:R-:W-:Y:S01]  /*ee70*/  HMMA.16816.F32.BF16 R40, R8, R86, R40 ;  /* 0x000000560828723c */ /* 0x000fe20000041828 */
[----:B------:R-:W-:Y:S07]  /*ee80*/  LDSM.16.M88.4 R84, [R195+0x4800] ;  /* 0x00480000c354783b */ /* 0x000fee0000000200 */
[----:B------:R-:W-:Y:S01]  /*ee90*/  HMMA.16816.F32.BF16 R8, R28, R106, R12 ;  /* 0x0000006a1c08723c */ /* 0x000fe2000004180c */
[----:B------:R-:W-:Y:S07]  /*eea0*/  LDSM.16.M88.4 R12, [R194+0x14100] ;  /* 0x01410000c20c783b */ /* 0x000fee0000000200 */
[C---:B----4-:R-:W-:Y:S08]  /*eeb0*/  HMMA.16816.F32.BF16 R44, R20.reuse, R76, R60 ;  /* 0x0000004c142c723c */ /* 0x050ff0000004183c */
[C---:B------:R-:W-:Y:S08]  /*eec0*/  HMMA.16816.F32.BF16 R52, R20.reuse, R80, R52 ;  /* 0x000000501434723c */ /* 0x040ff00000041834 */
[C---:B------:R-:W-:Y:S01]  /*eed0*/  HMMA.16816.F32.BF16 R68, R20.reuse, R82, R48 ;  /* 0x000000521444723c */ /* 0x040fe20000041830 */
[----:B------:R-:W3:Y:S04]  /*eee0*/  LDSM.16.M88.4 R80, [R184+0xa900] ;  /* 0x00a90000b850783b */ /* 0x000ee80000000200 */
[----:B------:R-:W-:Y:S03]  /*eef0*/  LDSM.16.M88.4 R48, [R184+0xb100] ;  /* 0x00b10000b830783b */ /* 0x000fe60000000200 */
[C---:B------:R-:W-:Y:S08]  /*ef00*/  HMMA.16816.F32.BF16 R56, R20.reuse, R78, R56 ;  /* 0x0000004e1438723c */ /* 0x040ff00000041838 */
[----:B------:R-:W-:Y:S08]  /*ef10*/  HMMA.16816.F32.BF16 R76, R20, R92, R32 ;  /* 0x0000005c144c723c */ /* 0x000ff00000041820 */
[----:B-1----:R-:W-:Y:S08]  /*ef20*/  HMMA.16816.F32.BF16 R32, R24, R88, R36 ;  /* 0x000000581820723c */ /* 0x002ff00000041824 */
[----:B------:R-:W-:Y:S01]  /*ef30*/  HMMA.16816.F32.BF16 R40, R20, R94, R40 ;  /* 0x0000005e1428723c */ /* 0x000fe20000041828 */
[----:B------:R-:W1:Y:S07]  /*ef40*/  LDSM.16.M88.4 R92, [R190+0xa100] ;  /* 0x00a10000be5c783b */ /* 0x000e6e0000000200 */
[----:B------:R-:W-:Y:S01]  /*ef50*/  HMMA.16816.F32.BF16 R20, R24, R90, R8 ;  /* 0x0000005a1814723c */ /* 0x000fe20000041808 */
[----:B------:R-:W-:Y:S04]  /*ef60*/  LDSM.16.M88.4 R8, [R193+0x14100] ;  /* 0x01410000c108783b */ /* 0x000fe80000000200 */
[----:B------:R-:W-:Y:S03]  /*ef70*/  LDSM.16.M88.4 R88, [R184+0xb900] ;  /* 0x00b90000b858783b */ /* 0x000fe60000000200 */
[----:B--2---:R-:W-:Y:S08]  /*ef80*/  HMMA.16816.F32.BF16 R36, R28, R72, R44 ;  /* 0x000000481c24723c */ /* 0x004ff0000004182c */
[----:B------:R-:W-:Y:S08]  /*ef90*/  HMMA.16816.F32.BF16 R32, R16, R100, R32 ;  /* 0x000000641020723c */ /* 0x000ff00000041820 */
[C---:B------:R-:W-:Y:S08]  /*efa0*/  HMMA.16816.F32.BF16 R60, R28.reuse, R74, R56 ;  /* 0x0000004a1c3c723c */ /* 0x040ff00000041838 */
[C---:B------:R-:W-:Y:S08]  /*efb0*/  HMMA.16816.F32.BF16 R52, R28.reuse, R96, R52 ;  /* 0x000000601c34723c */ /* 0x040ff00000041834 */
[----:B------:R-:W-:Y:S01]  /*efc0*/  HMMA.16816.F32.BF16 R44, R28, R98, R68 ;  /* 0x000000621c2c723c */ /* 0x000fe20000041844 */
[----:B------:R-:W2:Y:S04]  /*efd0*/  LDSM.16.M88.4 R96, [R189+0x4000] ;  /* 0x00400000bd60783b */ /* 0x000ea80000000200 */
[----:B------:R-:W-:Y:S03]  /*efe0*/  LDSM.16.M88.4 R68, [R195+0x5000] ;  /* 0x00500000c344783b */ /* 0x000fe60000000200 */
[----:B------:R-:W-:Y:S08]  /*eff0*/  HMMA.16816.F32.BF16 R20, R16, R102, R20 ;  /* 0x000000661014723c */ /* 0x000ff00000041814 */
[----:B---3--:R-:W-:Y:S08]  /*f000*/  HMMA.16816.F32.BF16 R36, R24, R80, R36 ;  /* 0x000000501824723c */ /* 0x008ff00000041824 */
[C---:B------:R-:W-:Y:S01]  /*f010*/  HMMA.16816.F32.BF16 R56, R28.reuse, R64, R76 ;  /* 0x000000401c38723c */ /* 0x040fe2000004184c */
[----:B------:R-:W3:Y:S07]  /*f020*/  LDSM.16.M88.4 R76, [R190+0xa900] ;  /* 0x00a90000be4c783b */ /* 0x000eee0000000200 */
[----:B------:R-:W-:Y:S08]  /*f030*/  HMMA.16816.F32.BF16 R72, R28, R66, R40 ;  /* 0x000000421c48723c */ /* 0x000ff00000041828 */
[----:B-1----:R-:W-:Y:S08]  /*f040*/  HMMA.16816.F32.BF16 R28, R12, R92, R32 ;  /* 0x0000005c0c1c723c */ /* 0x002ff00000041820 */
[----:B------:R-:W-:Y:S01]  /*f050*/  HMMA.16816.F32.BF16 R32, R24, R82, R60 ;  /* 0x000000521820723c */ /* 0x000fe2000004183c */
[----:B------:R-:W-:Y:S07]  /*f060*/  LDSM.16.M88.4 R60, [R195+0x5800] ;  /* 0x00580000c33c783b */ /* 0x000fee0000000200 */
[----:B------:R-:W-:Y:S08]  /*f070*/  HMMA.16816.F32.BF16 R20, R12, R94, R20 ;  /* 0x0000005e0c14723c */ /* 0x000ff00000041814 */
[----:B------:R-:W-:Y:S08]  /*f080*/  HMMA.16816.F32.BF16 R36, R16, R84, R36 ;  /* 0x000000541024723c */ /* 0x000ff00000041824 */
[C---:B------:R-:W-:Y:S01]  /*f090*/  HMMA.16816.F32.BF16 R40, R24.reuse, R50, R44 ;  /* 0x000000321828723c */ /* 0x040fe2000004182c */
[----:B------:R-:W1:Y:S07]  /*f0a0*/  LDSM.16.M88.4 R44, [R189+0x4800] ;  /* 0x00480000bd2c783b */ /* 0x000e6e0000000200 */
[----:B------:R-:W-:Y:S08]  /*f0b0*/  HMMA.16816.F32.BF16 R52, R24, R48, R52 ;  /* 0x000000301834723c */ /* 0x000ff00000041834 */
[----:B--2---:R-:W-:Y:S08]  /*f0c0*/  HMMA.16816.F32.BF16 R48, R8, R96, R28 ;  /* 0x000000600830723c */ /* 0x004ff0000004181c */
[----:B------:R-:W-:Y:S08]  /*f0d0*/  HMMA.16816.F32.BF16 R32, R16, R86, R32 ;  /* 0x000000561020723c */ /* 0x000ff00000041820 */
[----:B------:R-:W-:Y:S08]  /*f0e0*/  HMMA.16816.F32.BF16 R20, R8, R98, R20 ;  /* 0x000000620814723c */ /* 0x000ff00000041814 */
[----:B---3--:R-:W-:Y:S01]  /*f0f0*/  HMMA.16816.F32.BF16 R28, R12, R76, R36 ;  /* 0x0000004c0c1c723c */ /* 0x008fe20000041824 */
[----:B------:R-:W-:-:S02]  /*f100*/  FMUL.FTZ R0, R48, c[0x0][0x320] ;  /* 0x0000c80030007a20 */ /* 0x000fc40000410000 */
[----:B------:R-:W-:-:S05]  /*f110*/  FMUL.FTZ R49, R49, c[0x0][0x320] ;  /* 0x0000c80031317a20 */ /* 0x000fca0000410000 */
[C---:B------:R-:W-:Y:S08]  /*f120*/  HMMA.16816.F32.BF16 R64, R24.reuse, R88, R56 ;  /* 0x000000581840723c */ /* 0x040ff00000041838 */
[----:B------:R-:W-:Y:S01]  /*f130*/  HMMA.16816.F32.BF16 R56, R24, R90, R72 ;  /* 0x0000005a1838723c */ /* 0x000fe20000041848 */
[----:B------:R2:W3:Y:S07]  /*f140*/  MUFU.TANH R73, R0 ;  /* 0x0000000000497308 */ /* 0x0004ee0000002400 */
[----:B------:R-:W-:Y:S01]  /*f150*/  HMMA.16816.F32.BF16 R24, R12, R78, R32 ;  /* 0x0000004e0c18723c */ /* 0x000fe20000041820 */
[----:B------:R-:W4:Y:S01]  /*f160*/  LDSM.16.M88.4 R32, [R190+0xb100] ;  /* 0x00b10000be20783b */ /* 0x000f220000000200 */
[----:B------:R-:W3:Y:S06]  /*f170*/  MUFU.TANH R72, R49 ;  /* 0x0000003100487308 */ /* 0x000eec0000002400 */
[----:B-1----:R-:W-:Y:S01]  /*f180*/  HMMA.16816.F32.BF16 R36, R8, R44, R28 ;  /* 0x0000002c0824723c */ /* 0x002fe2000004181c */
[----:B--2---:R-:W-:Y:S01]  /*f190*/  FMUL.FTZ R0, R50, c[0x0][0x320] ;  /* 0x0000c80032007a20 */ /* 0x004fe20000410000 */
[----:B------:R-:W1:Y:S03]  /*f1a0*/  LDSM.16.M88.4 R28, [R189+0x5000] ;  /* 0x00500000bd1c783b */ /* 0x000e660000000200 */
[----:B------:R2:W-:Y:S03]  /*f1b0*/  MUFU.TANH R76, R0 ;  /* 0x00000000004c7308 */ /* 0x0005e60000002400 */
[C---:B------:R-:W-:Y:S08]  /*f1c0*/  HMMA.16816.F32.BF16 R64, R16.reuse, R60, R64 ;  /* 0x0000003c1040723c */ /* 0x040ff00000041840 */
[----:B------:R-:W-:Y:S01]  /*f1d0*/  HMMA.16816.F32.BF16 R52, R16, R68, R52 ;  /* 0x000000441034723c */ /* 0x000fe20000041834 */
[----:B--2---:R-:W-:-:S07]  /*f1e0*/  FMUL.FTZ R0, R20, c[0x0][0x320] ;  /* 0x0000c80014007a20 */ /* 0x004fce0000410000 */
[----:B------:R-:W-:Y:S01]  /*f1f0*/  HMMA.16816.F32.BF16 R68, R16, R70, R40 ;  /* 0x000000461044723c */ /* 0x000fe20000041828 */
[----:B------:R2:W1:Y:S01]  /*f200*/  MUFU.TANH R61, R0 ;  /* 0x00000000003d7308 */ /* 0x0004620000002400 */
[----:B------:R-:W-:Y:S02]  /*f210*/  FMUL.FTZ R38, R38, c[0x0][0x320] ;  /* 0x0000c80026267a20 */ /* 0x000fe40000410000 */
[----:B------:R-:W-:-:S04]  /*f220*/  FMUL.FTZ R39, R39, c[0x0][0x320] ;  /* 0x0000c80027277a20 */ /* 0x000fc80000410000 */
[----:B------:R-:W-:Y:S01]  /*f230*/  HMMA.16816.F32.BF16 R40, R8, R46, R24 ;  /* 0x0000002e0828723c */ /* 0x000fe20000041818 */
[----:B------:R-:W3:Y:S01]  /*f240*/  LDSM.16.M88.4 R44, [R190+0xb900] ;  /* 0x00b90000be2c783b */ /* 0x000ee20000000200 */
[----:B------:R-:W-:Y:S06]  /*f250*/  MUFU.TANH R38, R38 ;  /* 0x0000002600267308 */ /* 0x000fec0000002400 */
[----:B----4-:R-:W-:Y:S01]  /*f260*/  HMMA.16816.F32.BF16 R24, R12, R32, R52 ;  /* 0x000000200c18723c */ /* 0x010fe20000041834 */
[----:B--2---:R-:W-:Y:S01]  /*f270*/  FMUL.FTZ R0, R21, c[0x0][0x320] ;  /* 0x0000c80015007a20 */ /* 0x004fe20000410000 */
[----:B------:R-:W2:Y:S01]  /*f280*/  LDSM.16.M88.4 R52, [R189+0x5800] ;  /* 0x00580000bd34783b */ /* 0x000ea20000000200 */
[----:B------:R-:W-:Y:S01]  /*f290*/  MUFU.TANH R39, R39 ;  /* 0x0000002700277308 */ /* 0x000fe20000002400 */
[----:B------:R-:W-:-:S07]  /*f2a0*/  DEPBAR.LE SB0, 0x0 ;  /* 0x000080000000791a */ /* 0x000fce0000000000 */
[----:B------:R4:W2:Y:S05]  /*f2b0*/  MUFU.TANH R60, R0 ;  /* 0x00000000003c7308 */ /* 0x0008aa0000002400 */
[----:B------:R-:W-:-:S06]  /*f2c0*/  FMUL.FTZ R41, R41, c[0x0][0x320] ;  /* 0x0000c80029297a20 */ /* 0x000fcc0000410000 */
[----:B------:R-:W-:Y:S02]  /*f2d0*/  MUFU.TANH R41, R41 ;  /* 0x0000002900297308 */ /* 0x000fe40000002400 */
[----:B-1----:R-:W-:Y:S01]  /*f2e0*/  HMMA.16816.F32.BF16 R24, R8, R28, R24 ;  /* 0x0000001c0818723c */ /* 0x002fe20000041818 */
[----:B----4-:R-:W-:-:S05]  /*f2f0*/  FMUL.FTZ R0, R23, c[0x0][0x320] ;  /* 0x0000c80017007a20 */ /* 0x010fca0000410000 */
[----:B------:R1:W-:Y:S02]  /*f300*/  MUFU.TANH R75, R0 ;  /* 0x00000000004b7308 */ /* 0x0003e40000002400 */
[----:B-1----:R-:W-:Y:S02]  /*f310*/  FMUL.FTZ R0, R51, c[0x0][0x320] ;  /* 0x0000c80033007a20 */ /* 0x002fe40000410000 */
[----:B------:R-:W-:Y:S04]  /*f320*/  HMMA.16816.F32.BF16 R48, R16, R62, R56 ;  /* 0x0000003e1030723c */ /* 0x000fe80000041838 */
[----:B------:R1:W-:Y:S03]  /*f330*/  MUFU.TANH R74, R0 ;  /* 0x00000000004a7308 */ /* 0x0003e60000002400 */
[----:B------:R-:W-:-:S02]  /*f340*/  IMAD.IADD R17, R111, 0x1, -R6 ;  /* 0x000000016f117824 */ /* 0x000fc400078e0a06 */
[----:B-1----:R-:W-:Y:S02]  /*f350*/  FMUL.FTZ R0, R22, c[0x0][0x320] ;  /* 0x0000c80016007a20 */ /* 0x002fe40000410000 */
[C---:B------:R-:W-:Y:S02]  /*f360*/  HMMA.16816.F32.BF16 R20, R12.reuse, R34, R68 ;  /* 0x000000220c14723c */ /* 0x040fe40000041844 */
[----:B------:R1:W-:Y:S06]  /*f370*/  MUFU.TANH R62, R0 ;  /* 0x00000000003e7308 */ /* 0x0003ec0000002400 */
[----:B---3--:R-:W-:Y:S01]  /*f380*/  HMMA.16816.F32.BF16 R32, R12, R44, R64 ;  /* 0x0000002c0c20723c */ /* 0x008fe20000041840 */
[----:B-1----:R-:W-:-:S04]  /*f390*/  FMUL.FTZ R0, R36, c[0x0][0x320] ;  /* 0x0000c80024007a20 */ /* 0x002fc80000410000 */
[----:B------:R1:W3:Y:S11]  /*f3a0*/  MUFU.TANH R56, R0 ;  /* 0x0000000000387308 */ /* 0x0002f60000002400 */
[C---:B------:R-:W-:Y:S08]  /*f3b0*/  HMMA.16816.F32.BF16 R28, R8.reuse, R30, R20 ;  /* 0x0000001e081c723c */ /* 0x040ff00000041814 */
[----:B--2---:R-:W-:Y:S01]  /*f3c0*/  HMMA.16816.F32.BF16 R20, R8, R52, R32 ;  /* 0x000000340814723c */ /* 0x004fe20000041820 */
[----:B-1----:R-:W-:-:S04]  /*f3d0*/  FMUL.FTZ R0, R37, c[0x0][0x320] ;  /* 0x0000c80025007a20 */ /* 0x002fc80000410000 */
[----:B------:R1:W2:Y:S11]  /*f3e0*/  MUFU.TANH R37, R0 ;  /* 0x0000000000257308 */ /* 0x0002b60000002400 */
[----:B------:R-:W-:-:S02]  /*f3f0*/  FMUL.FTZ R28, R28, c[0x0][0x320] ;  /* 0x0000c8001c1c7a20 */ /* 0x000fc40000410000 */
[----:B------:R-:W-:-:S04]  /*f400*/  FMUL.FTZ R29, R29, c[0x0][0x320] ;  /* 0x0000c8001d1d7a20 */ /* 0x000fc80000410000 */
[----:B------:R-:W-:Y:S02]  /*f410*/  MUFU.TANH R28, R28 ;  /* 0x0000001c001c7308 */ /* 0x000fe40000002400 */
[----:B------:R-:W-:Y:S02]  /*f420*/  FMUL.FTZ R22, R22, c[0x0][0x320] ;  /* 0x0000c80016167a20 */ /* 0x000fe40000410000 */
[----:B-1----:R-:W-:Y:S01]  /*f430*/  IMAD.IADD R0, R162, 0x1, -R5 ;  /* 0x00000001a2007824 */ /* 0x002fe200078e0a05 */
[----:B------:R-:W-:Y:S01]  /*f440*/  LOP3.LUT R5, R7, 0xfffffffc, RZ, 0xc0, !PT ;  /* 0xfffffffc07057812 */ /* 0x000fe200078ec0ff */
[----:B------:R-:W-:Y:S02]  /*f450*/  FMUL.FTZ R7, R40, c[0x0][0x320] ;  /* 0x0000c80028077a20 */ /* 0x000fe40000410000 */
[----:B------:R-:W-:Y:S01]  /*f460*/  MUFU.TANH R29, R29 ;  /* 0x0000001d001d7308 */ /* 0x000fe20000002400 */
[----:B------:R-:W-:Y:S01]  /*f470*/  SHF.R.S32.HI R16, RZ, 0x1f, R0 ;  /* 0x0000001fff107819 */ /* 0x000fe20000011400 */
[----:B------:R-:W-:-:S02]  /*f480*/  IMAD.IADD R5, R162, 0x1, -R5 ;  /* 0x00000001a2057824 */ /* 0x000fc400078e0a05 */
[----:B------:R-:W-:Y:S01]  /*f490*/  FMUL.FTZ R23, R23, c[0x0][0x320] ;  /* 0x0000c80017177a20 */ /* 0x000fe20000410000 */
[----:B------:R-:W-:Y:S02]  /*f4a0*/  LEA.HI R6, R16, R0, RZ, 0x2 ;  /* 0x0000000010067211 */ /* 0x000fe400078f10ff */
[----:B------:R-:W-:Y:S01]  /*f4b0*/  LEA.HI R16, R5, R5, RZ, 0x1 ;  /* 0x0000000505107211 */ /* 0x000fe200078f08ff */
[----:B------:R1:W4:Y:S03]  /*f4c0*/  MUFU.TANH R36, R7 ;  /* 0x0000000700247308 */ /* 0x0003260000002400 */
[----:B------:R-:W-:-:S05]  /*f4d0*/  LOP3.LUT R16, R16, 0x1ffffffe, RZ, 0xc0, !PT ;  /* 0x1ffffffe10107812 */ /* 0x000fca00078ec0ff */
[----:B------:R-:W-:Y:S02]  /*f4e0*/  IMAD.IADD R5, R5, 0x1, -R16 ;  /* 0x0000000105057824 */ /* 0x000fe400078e0a10 */
[----:B------:R-:W-:-:S04]  /*f4f0*/  FMUL.FTZ R16, R42, c[0x0][0x320] ;  /* 0x0000c8002a107a20 */ /* 0x000fc80000410000 */
[----:B------:R2:W-:Y:S01]  /*f500*/  MUFU.TANH R58, R16 ;  /* 0x00000010003a7308 */ /* 0x0005e20000002400 */
[----:B-1----:R-:W-:-:S05]  /*f510*/  LEA.HI.SX32 R7, R6, R244, 0x1e ;  /* 0x000000f406077211 */ /* 0x002fca00078ff2ff */
[----:B------:R-:W-:-:S04]  /*f520*/  IMAD R7, R17, 0x10, R7 ;  /* 0x0000001011077824 */ /* 0x000fc800078e0207 */
[----:B------:R-:W-:-:S04]  /*f530*/  IMAD R238, R5, 0x8, R7 ;  /* 0x0000000805ee7824 */ /* 0x000fc800078e0207 */
[----:B------:R-:W-:Y:S01]  /*f540*/  @P4 IMAD.HI.U32 R7, R238, c[0x0][0x2c8], RZ ;  /* 0x0000b200ee074a27 */ /* 0x000fe200078e00ff */
[----:B--2---:R-:W-:Y:S03]  /*f550*/  HMMA.16816.F32.BF16 R16, R12, R46, R48 ;  /* 0x0000002e0c10723c */ /* 0x004fe60000041830 */
[----:B------:R-:W-:Y:S01]  /*f560*/  IMAD.MOV.U32 R5, RZ, RZ, R238 ;  /* 0x000000ffff057224 */ /* 0x000fe200078e00ee */
[----:B------:R-:W-:-:S03]  /*f570*/  @P4 SHF.R.U32.HI R5, RZ, c[0x0][0x2cc], R7 ;  /* 0x0000b300ff054a19 */ /* 0x000fc60000011607 */
[----:B------:R-:W-:Y:S02]  /*f580*/  IMAD.MOV.U32 R14, RZ, RZ, -0x40 ;  /* 0xffffffc0ff0e7424 */ /* 0x000fe400078e00ff */
[----:B------:R-:W1:Y:S01]  /*f590*/  SHFL.IDX PT, R12, R5, RZ, 0x1c1f ;  /* 0x001c1fff050c7589 */ /* 0x000e6200000e0000 */
[----:B------:R-:W-:-:S03]  /*f5a0*/  FMUL.FTZ R13, R43, c[0x0][0x320] ;  /* 0x0000c8002b0d7a20 */ /* 0x000fc60000410000 */
[----:B------:R2:W1:Y:S01]  /*f5b0*/  SHFL.IDX PT, R7, R5, 0x1, 0x1c1f ;  /* 0x003c1f0005077f89 */ /* 0x00046200000e0000 */
[----:B------:R-:W-:Y:S10]  /*f5c0*/  MUFU.TANH R57, R13 ;  /* 0x0000000d00397308 */ /* 0x000ff40000002400 */
[----:B------:R-:W-:Y:S07]  /*f5d0*/  HMMA.16816.F32.BF16 R8, R8, R54, R16 ;  /* 0x000000360808723c */ /* 0x000fee0000041810 */
[----:B------:R-:W-:Y:S01]  /*f5e0*/  FMUL.FTZ R18, R27, c[0x0][0x320] ;  /* 0x0000c8001b127a20 */ /* 0x000fe20000410000 */
[----:B--2---:R-:W-:Y:S01]  /*f5f0*/  LOP3.LUT R5, R6, 0x7ffffffc, RZ, 0xc0, !PT ;  /* 0x7ffffffc06057812 */ /* 0x004fe200078ec0ff */
[----:B------:R-:W-:-:S04]  /*f600*/  FMUL.FTZ R6, R24, c[0x0][0x320] ;  /* 0x0000c80018067a20 */ /* 0x000fc80000410000 */
[----:B------:R-:W-:Y:S01]  /*f610*/  IMAD.IADD R5, R0, 0x1, -R5 ;  /* 0x0000000100057824 */ /* 0x000fe200078e0a05 */
[----:B------:R2:W1:Y:S01]  /*f620*/  MUFU.TANH R24, R6 ;  /* 0x0000000600187308 */ /* 0x0004620000002400 */
[----:B------:R-:W-:Y:S02]  /*f630*/  IMAD R0, R109, R14, 0x1 ;  /* 0x000000016d007424 */ /* 0x000fe400078e020e */
[----:B------:R-:W-:-:S07]  /*f640*/  IMAD.SHL.U32 R239, R5, 0x2, RZ ;  /* 0x0000000205ef7824 */ /* 0x000fce00078e00ff */
[----:B------:R-:W-:Y:S01]  /*f650*/  FMUL.FTZ R8, R8, c[0x0][0x320] ;  /* 0x0000c80008087a20 */ /* 0x000fe20000410000 */
[----:B------:R-:W-:Y:S01]  /*f660*/  IADD3 R0, -R239, R0, R232 ;  /* 0x00000000ef007210 */ /* 0x000fe20007ffe1e8 */
[----:B------:R-:W-:-:S04]  /*f670*/  FMUL.FTZ R9, R9, c[0x0][0x320] ;  /* 0x0000c80009097a20 */ /* 0x000fc80000410000 */
[----:B------:R-:W-:Y:S01]  /*f680*/  MUFU.TANH R8, R8 ;  /* 0x0000000800087308 */ /* 0x000fe20000002400 */
[----:B------:R-:W-:Y:S02]  /*f690*/  IMAD.IADD R0, R0, 0x1, -R242 ;  /* 0x0000000100007824 */ /* 0x000fe400078e0af2 */
[----:B--2---:R-:W-:Y:S02]  /*f6a0*/  IMAD.IADD R6, R108, 0x1, -R239 ;  /* 0x000000016c067824 */ /* 0x004fe400078e0aef */
[C---:B-1----:R-:W-:Y:S02]  /*f6b0*/  IMAD.IADD R5, R0.reuse, 0x1, R12 ;  /* 0x0000000100057824 */ /* 0x042fe400078e020c */
[----:B------:R-:W-:Y:S01]  /*f6c0*/  IMAD.IADD R0, R0, 0x1, R7 ;  /* 0x0000000100007824 */ /* 0x000fe200078e0207 */
[----:B------:R-:W-:Y:S01]  /*f6d0*/  MUFU.TANH R9, R9 ;  /* 0x0000000900097308 */ /* 0x000fe20000002400 */
[----:B------:R-:W-:Y:S01]  /*f6e0*/  FMUL.FTZ R7, R25, c[0x0][0x320] ;  /* 0x0000c80019077a20 */ /* 0x000fe20000410000 */
[----:B------:R-:W-:-:S02]  /*f6f0*/  IMNMX R5, R6, R5, PT ;  /* 0x0000000506057217 */ /* 0x000fc40003800200 */
[----:B------:R-:W-:Y:S01]  /*f700*/  IMNMX R0, R6, R0, PT ;  /* 0x0000000006007217 */ /* 0x000fe20003800200 */
[----:B------:R-:W-:Y:S01]  /*f710*/  FMUL.FTZ R6, R20, c[0x0][0x320] ;  /* 0x0000c80014067a20 */ /* 0x000fe20000410000 */
[----:B------:R-:W-:Y:S01]  /*f720*/  BAR.SYNC.DEFER_BLOCKING 0x0 ;  /* 0x0000000000007b1d */ /* 0x000fe20000010000 */
[C---:B------:R-:W-:Y:S01]  /*f730*/  ISETP.GT.AND P0, PT, R5.reuse, RZ, PT ;  /* 0x000000ff0500720c */ /* 0x040fe20003f04270 */
[----:B------:R-:W-:Y:S01]  /*f740*/  FMUL.FTZ R20, R10, c[0x0][0x320] ;  /* 0x0000c8000a147a20 */ /* 0x000fe20000410000 */
[C---:B------:R-:W-:Y:S02]  /*f750*/  ISETP.GT.AND P1, PT, R5.reuse, 0x1, PT ;  /* 0x000000010500780c */ /* 0x040fe40003f24270 */
[----:B------:R-:W-:Y:S01]  /*f760*/  ISETP.GT.AND P2, PT, R5, 0x8, PT ;  /* 0x000000080500780c */ /* 0x000fe20003f44270 */
[----:B------:R-:W1:Y:S01]  /*f770*/  MUFU.TANH R7, R7 ;  /* 0x0000000700077308 */ /* 0x000e620000002400 */
[----:B------:R-:W-:Y:S02]  /*f780*/  FSEL R13, R73, -INF , P0 ;  /* 0xff800000490d7808 */ /* 0x000fe40000000000 */
[----:B------:R-:W-:-:S02]  /*f790*/  FSEL R15, R72, -INF , P1 ;  /* 0xff800000480f7808 */ /* 0x000fc40000800000 */
[----:B------:R-:W-:Y:S02]  /*f7a0*/  ISETP.GT.AND P0, PT, R5, 0x9, PT ;  /* 0x000000090500780c */ /* 0x000fe40003f04270 */
[----:B------:R-:W-:Y:S01]  /*f7b0*/  FSEL R16, R61, -INF , P2 ;  /* 0xff8000003d107808 */ /* 0x000fe20001000000 */
[----:B------:R2:W1:Y:S01]  /*f7c0*/  MUFU.TANH R12, R6 ;  /* 0x00000006000c7308 */ /* 0x0004620000002400 */
[C---:B------:R-:W-:Y:S02]  /*f7d0*/  ISETP.GT.AND P1, PT, R5.reuse, 0x10, PT ;  /* 0x000000100500780c */ /* 0x040fe40003f24270 */
[----:B------:R-:W-:Y:S02]  /*f7e0*/  ISETP.GT.AND P2, PT, R5, 0x11, PT ;  /* 0x000000110500780c */ /* 0x000fe40003f44270 */
[----:B------:R-:W-:Y:S02]  /*f7f0*/  FMNMX.FTZ R101, R13, R15, !PT ;  /* 0x0000000f0d657209 */ /* 0x000fe40007810000 */
[----:B------:R-:W-:Y:S01]  /*f800*/  FSEL R17, R60, -INF , P0 ;  /* 0xff8000003c117808 */ /* 0x000fe20000000000 */
[----:B------:R-:W-:Y:S01]  /*f810*/  MUFU.TANH R10, R23 ;  /* 0x00000017000a7308 */ /* 0x000fe20000002400 */
[----:B------:R-:W-:-:S02]  /*f820*/  ISETP.GT.AND P0, PT, R5, 0x18, PT ;  /* 0x000000180500780c */ /* 0x000fc40003f04270 */
[----:B---3--:R-:W-:Y:S02]  /*f830*/  FSEL R46, R56, -INF , P1 ;  /* 0xff800000382e7808 */ /* 0x008fe40000800000 */
[----:B------:R-:W-:Y:S02]  /*f840*/  FSEL R45, R37, -INF , P2 ;  /* 0xff800000252d7808 */ /* 0x000fe40001000000 */
[----:B------:R-:W-:Y:S01]  /*f850*/  ISETP.GT.AND P1, PT, R5, 0x19, PT ;  /* 0x000000190500780c */ /* 0x000fe20003f24270 */
[----:B--2---:R-:W-:Y:S01]  /*f860*/  FMUL.FTZ R6, R21, c[0x0][0x320] ;  /* 0x0000c80015067a20 */ /* 0x004fe20000410000 */
[----:B------:R-:W-:Y:S01]  /*f870*/  ISETP.GT.AND P2, PT, R5, 0x20, PT ;  /* 0x000000200500780c */ /* 0x000fe20003f44270 */
[----:B------:R-:W-:Y:S01]  /*f880*/  FMUL.FTZ R21, R11, c[0x0][0x320] ;  /* 0x0000c8000b157a20 */ /* 0x000fe20000410000 */
[----:B------:R-:W-:Y:S01]  /*f890*/  FMNMX.FTZ R101, R16, R101, !PT ;  /* 0x0000006510657209 */ /* 0x000fe20007810000 */
[----:B------:R2:W3:Y:S01]  /*f8a0*/  MUFU.TANH R14, R6 ;  /* 0x00000006000e7308 */ /* 0x0004e20000002400 */
[----:B----4-:R-:W-:-:S02]  /*f8b0*/  FSEL R47, R36, -INF , P0 ;  /* 0xff800000242f7808 */ /* 0x010fc40000000000 */
[----:B------:R-:W-:Y:S02]  /*f8c0*/  ISETP.GT.AND P0, PT, R5, 0x21, PT ;  /* 0x000000210500780c */ /* 0x000fe40003f04270 */
[----:B------:R-:W-:Y:S02]  /*f8d0*/  FSEL R59, R41, -INF , P1 ;  /* 0xff800000293b7808 */ /* 0x000fe40000800000 */
[----:B------:R-:W-:Y:S01]  /*f8e0*/  FSEL R151, R24, -INF , P2 ;  /* 0xff80000018977808 */ /* 0x000fe20001000000 */
[----:B------:R-:W-:Y:S01]  /*f8f0*/  MUFU.TANH R11, R22 ;  /* 0x00000016000b7308 */ /* 0x000fe20000002400 */
[C---:B------:R-:W-:Y:S02]  /*f900*/  ISETP.GT.AND P1, PT, R5.reuse, 0x28, PT ;  /* 0x000000280500780c */ /* 0x040fe40003f24270 */
[----:B------:R-:W-:Y:S02]  /*f910*/  ISETP.GT.AND P2, PT, R5, 0x29, PT ;  /* 0x000000290500780c */ /* 0x000fe40003f44270 */
[----:B------:R-:W-:-:S02]  /*f920*/  FMNMX.FTZ R101, R17, R101, !PT ;  /* 0x0000006511657209 */ /* 0x000fc40007810000 */
[----:B-1----:R-:W-:Y:S01]  /*f930*/  FSEL R150, R7, -INF , P0 ;  /* 0xff80000007967808 */ /* 0x002fe20000000000 */
[----:B------:R-:W-:Y:S01]  /*f940*/  FMUL.FTZ R7, R26, c[0x0][0x320] ;  /* 0x0000c8001a077a20 */ /* 0x000fe20000410000 */
[----:B------:R-:W-:Y:S01]  /*f950*/  ISETP.GT.AND P0, PT, R5, 0x30, PT ;  /* 0x000000300500780c */ /* 0x000fe20003f04270 */
[----:B--2---:R-:W-:Y:S01]  /*f960*/  FMUL.FTZ R6, R30, c[0x0][0x320] ;  /* 0x0000c8001e067a20 */ /* 0x004fe20000410000 */
[----:B------:R-:W-:Y:S02]  /*f970*/  FSEL R156, R28, -INF , P1 ;  /* 0xff8000001c9c7808 */ /* 0x000fe40000800000 */
[----:B------:R-:W-:Y:S01]  /*f980*/  FSEL R157, R29, -INF , P2 ;  /* 0xff8000001d9d7808 */ /* 0x000fe20001000000 */
[----:B------:R-:W1:Y:S01]  /*f990*/  MUFU.TANH R7, R7 ;  /* 0x0000000700077308 */ /* 0x000e620000002400 */
[----:B------:R-:W-:Y:S02]  /*f9a0*/  FMNMX.FTZ R101, R46, R101, !PT ;  /* 0x000000652e657209 */ /* 0x000fe40007810000 */
[----:B------:R-:W-:-:S02]  /*f9b0*/  ISETP.GT.AND P1, PT, R5, 0x31, PT ;  /* 0x000000310500780c */ /* 0x000fc40003f24270 */
[----:B------:R-:W-:Y:S02]  /*f9c0*/  ISETP.GT.AND P2, PT, R5, 0x38, PT ;  /* 0x000000380500780c */ /* 0x000fe40003f44270 */
[----:B------:R-:W-:Y:S01]  /*f9d0*/  FSEL R214, R12, -INF , P0 ;  /* 0xff8000000cd67808 */ /* 0x000fe20000000000 */
[----:B------:R-:W-:Y:S01]  /*f9e0*/  MUFU.TANH R24, R6 ;  /* 0x0000000600187308 */ /* 0x000fe20000002400 */
[----:B------:R-:W-:Y:S02]  /*f9f0*/  FMNMX.FTZ R101, R45, R101, !PT ;  /* 0x000000652d657209 */ /* 0x000fe40007810000 */
[----:B------:R-:W-:Y:S01]  /*fa00*/  ISETP.GT.AND P0, PT, R5, 0x39, PT ;  /* 0x000000390500780c */ /* 0x000fe20003f04270 */
[----:B------:R-:W-:Y:S01]  /*fa10*/  FMUL.FTZ R5, R31, c[0x0][0x320] ;  /* 0x0000c8001f057a20 */ /* 0x000fe20000410000 */
[----:B---3--:R-:W-:Y:S02]  /*fa20*/  FSEL R212, R14, -INF , P1 ;  /* 0xff8000000ed47808 */ /* 0x008fe40000800000 */
[----:B------:R-:W-:Y:S01]  /*fa30*/  FSEL R213, R8, -INF , P2 ;  /* 0xff80000008d57808 */ /* 0x000fe20001000000 */
[----:B------:R2:W-:Y:S01]  /*fa40*/  MUFU.TANH R19, R5 ;  /* 0x0000000500137308 */ /* 0x0005e20000002400 */
[----:B------:R-:W-:-:S02]  /*fa50*/  ISETP.GT.AND P1, PT, R0, RZ, PT ;  /* 0x000000ff0000720c */ /* 0x000fc40003f24270 */
[C---:B------:R-:W-:Y:S02]  /*fa60*/  ISETP.GT.AND P2, PT, R0.reuse, 0x1, PT ;  /* 0x000000010000780c */ /* 0x040fe40003f44270 */
[----:B------:R-:W-:Y:S02]  /*fa70*/  FMNMX.FTZ R101, R47, R101, !PT ;  /* 0x000000652f657209 */ /* 0x000fe40007810000 */
[----:B------:R-:W-:Y:S01]  /*fa80*/  FSEL R215, R9, -INF , P0 ;  /* 0xff80000009d77808 */ /* 0x000fe20000000000 */
[----:B------:R-:W3:Y:S01]  /*fa90*/  MUFU.TANH R6, R18 ;  /* 0x0000001200067308 */ /* 0x000ee20000002400 */
[----:B------:R-:W-:Y:S02]  /*faa0*/  ISETP.GT.AND P0, PT, R0, 0x8, PT ;  /* 0x000000080000780c */ /* 0x000fe40003f04270 */
[----:B------:R-:W-:Y:S02]  /*fab0*/  FSEL R9, R76, -INF , P1 ;  /* 0xff8000004c097808 */ /* 0x000fe40000800000 */
[----:B------:R-:W-:-:S02]  /*fac0*/  FSEL R12, R74, -INF , P2 ;  /* 0xff8000004a0c7808 */ /* 0x000fc40001000000 */
[----:B------:R-:W-:Y:S01]  /*fad0*/  FMNMX.FTZ R101, R59, R101, !PT ;  /* 0x000000653b657209 */ /* 0x000fe20007810000 */
[----:B------:R-:W4:Y:S01]  /*fae0*/  MUFU.TANH R8, R20 ;  /* 0x0000001400087308 */ /* 0x000f220000002400 */
[----:B------:R-:W-:Y:S02]  /*faf0*/  ISETP.GT.AND P1, PT, R0, 0x9, PT ;  /* 0x000000090000780c */ /* 0x000fe40003f24270 */
[----:B------:R-:W-:Y:S02]  /*fb00*/  FSEL R14, R62, -INF , P0 ;  /* 0xff8000003e0e7808 */ /* 0x000fe40000000000 */
[----:B--2---:R-:W-:Y:S02]  /*fb10*/  FMNMX.FTZ R5, R9, R12, !PT ;  /* 0x0000000c09057209 */ /* 0x004fe40007810000 */
        /* <DEDUP_REMOVED lines=22> */
[----:B-1----:R-:W-:Y:S02]  /*fc80*/  FSEL R103, R7, -INF , P1 ;  /* 0xff80000007677808 */ /* 0x002fe40000800000 */
[----:B------:R-:W-:Y:S01]  /*fc90*/  FMNMX.FTZ R5, R57, R5, !PT ;  /* 0x0000000539057209 */ /* 0x000fe20007810000 */
[----:B------:R-:W1:Y:S01]  /*fca0*/  MUFU.TANH R7, R21 ;  /* 0x0000001500077308 */ /* 0x000e620000002400 */
[----:B------:R-:W-:Y:S02]  /*fcb0*/  FMNMX.FTZ R101, R213, R101, !PT ;  /* 0x00000065d5657209 */ /* 0x000fe40007810000 */
[----:B------:R-:W-:-:S02]  /*fcc0*/  ISETP.GT.AND P2, PT, R0, 0x28, PT ;  /* 0x000000280000780c */ /* 0x000fc40003f44270 */
[----:B---3--:R-:W-:Y:S02]  /*fcd0*/  FSEL R102, R6, -INF , P0 ;  /* 0xff80000006667808 */ /* 0x008fe40000000000 */
[----:B------:R-:W-:Y:S02]  /*fce0*/  FMNMX.FTZ R5, R103, R5, !PT ;  /* 0x0000000567057209 */ /* 0x000fe40007810000 */
[----:B------:R-:W-:Y:S02]  /*fcf0*/  FMNMX.FTZ R101, R215, R101, !PT ;  /* 0x00000065d7657209 */ /* 0x000fe40007810000 */
[----:B------:R-:W-:Y:S02]  /*fd00*/  ISETP.GT.AND P0, PT, R0, 0x29, PT ;  /* 0x000000290000780c */ /* 0x000fe40003f04270 */
[----:B------:R-:W-:Y:S01]  /*fd10*/  FSEL R148, R24, -INF , P2 ;  /* 0xff80000018947808 */ /* 0x000fe20001000000 */
[----:B------:R-:W2:Y:S01]  /*fd20*/  SHFL.BFLY PT, R6, R101, 0x2, 0x1f ;  /* 0x0c401f0065067f89 */ /* 0x000ea200000e0000 */
[----:B------:R-:W-:-:S02]  /*fd30*/  FMNMX.FTZ R5, R102, R5, !PT ;  /* 0x0000000566057209 */ /* 0x000fc40007810000 */
[----:B------:R-:W-:Y:S02]  /*fd40*/  ISETP.GT.AND P1, PT, R0, 0x30, PT ;  /* 0x000000300000780c */ /* 0x000fe40003f24270 */
[----:B------:R-:W-:Y:S02]  /*fd50*/  FSEL R149, R19, -INF , P0 ;  /* 0xff80000013957808 */ /* 0x000fe40000000000 */
[----:B------:R-:W-:Y:S02]  /*fd60*/  FMNMX.FTZ R5, R148, R5, !PT ;  /* 0x0000000594057209 */ /* 0x000fe40007810000 */
[----:B------:R-:W-:Y:S02]  /*fd70*/  ISETP.GT.AND P0, PT, R0, 0x31, PT ;  /* 0x000000310000780c */ /* 0x000fe40003f04270 */
[----:B------:R-:W-:Y:S02]  /*fd80*/  FSEL R208, R11, -INF , P1 ;  /* 0xff8000000bd07808 */ /* 0x000fe40000800000 */
[----:B------:R-:W-:-:S02]  /*fd90*/  FMNMX.FTZ R5, R149, R5, !PT ;  /* 0x0000000595057209 */ /* 0x000fc40007810000 */
[----:B------:R-:W-:Y:S02]  /*fda0*/  ISETP.GT.AND P1, PT, R0, 0x38, PT ;  /* 0x000000380000780c */ /* 0x000fe40003f24270 */
[----:B------:R-:W-:Y:S02]  /*fdb0*/  FSEL R206, R10, -INF , P0 ;  /* 0xff8000000ace7808 */ /* 0x000fe40000000000 */
[----:B------:R-:W-:Y:S02]  /*fdc0*/  FMNMX.FTZ R5, R208, R5, !PT ;  /* 0x00000005d0057209 */ /* 0x000fe40007810000 */
[----:B------:R-:W-:Y:S02]  /*fdd0*/  ISETP.GT.AND P0, PT, R0, 0x39, PT ;  /* 0x000000390000780c */ /* 0x000fe40003f04270 */
[----:B----4-:R-:W-:Y:S02]  /*fde0*/  FSEL R210, R8, -INF , P1 ;  /* 0xff80000008d27808 */ /* 0x010fe40000800000 */
[----:B------:R-:W-:-:S02]  /*fdf0*/  FMNMX.FTZ R0, R206, R5, !PT ;  /* 0x00000005ce007209 */ /* 0x000fc40007810000 */
[----:B-1----:R-:W-:Y:S02]  /*fe00*/  FSEL R211, R7, -INF , P0 ;  /* 0xff80000007d37808 */ /* 0x002fe40000000000 */
[----:B------:R-:W-:Y:S02]  /*fe10*/  FMNMX.FTZ R0, R210, R0, !PT ;  /* 0x00000000d2007209 */ /* 0x000fe40007810000 */
[----:B--2---:R-:W-:Y:S02]  /*fe20*/  FMNMX.FTZ R101, R101, R6, !PT ;  /* 0x0000000665657209 */ /* 0x004fe40007810000 */
[----:B------:R-:W-:Y:S02]  /*fe30*/  FMNMX.FTZ R0, R211, R0, !PT ;  /* 0x00000000d3007209 */ /* 0x000fe40007810000 */
[C---:B------:R-:W-:Y:S01]  /*fe40*/  ISETP.GE.AND P0, PT, R207.reuse, 0x2, PT ;  /* 0x00000002cf00780c */ /* 0x040fe20003f06270 */
[----:B------:R-:W1:Y:S01]  /*fe50*/  SHFL.BFLY PT, R6, R101, 0x1, 0x1f ;  /* 0x0c201f0065067f89 */ /* 0x000e6200000e0000 */
[----:B------:R-:W-:-:S02]  /*fe60*/  IADD3 R207, R207, -0x2, RZ ;  /* 0xfffffffecfcf7810 */ /* 0x000fc40007ffe0ff */
[----:B------:R-:W-:Y:S01]  /*fe70*/  ISETP.NE.AND P3, PT, R240, RZ, PT ;  /* 0x000000fff000720c */ /* 0x000fe20003f65270 */
[----:B------:R-:W2:Y:S08]  /*fe80*/  SHFL.BFLY PT, R5, R0, 0x2, 0x1f ;  /* 0x0c401f0000057f89 */ /* 0x000eb000000e0000 */
[----:B------:R-:W-:Y:S01]  /*fe90*/  @P0 IMAD.WIDE.U32 R10, R207, R114, R230 ;  /* 0x00000072cf0a0225 */ /* 0x000fe200078e00e6 */
[----:B-1----:R-:W-:-:S02]  /*fea0*/  FMNMX.FTZ R101, R101, R6, !PT ;  /* 0x0000000665657209 */ /* 0x002fc40007810000 */
[----:B------:R-:W-:Y:S02]  /*feb0*/  @P0 SHF.R.S32.HI R6, RZ, 0x1f, R207 ;  /* 0x0000001fff060819 */ /* 0x000fe400000114cf */
[----:B--2---:R-:W-:Y:S01]  /*fec0*/  FMNMX.FTZ R5, R0, R5, !PT ;  /* 0x0000000500057209 */ /* 0x004fe20007810000 */
[C---:B------:R-:W-:Y:S01]  /*fed0*/  FMUL.FTZ R8, R101.reuse, c[0x0][0x2d0] ;  /* 0x0000b40065087a20 */ /* 0x040fe20000410000 */
[----:B------:R-:W-:Y:S01]  /*fee0*/  FSETP.NEU.FTZ.AND P1, PT, R101, -INF , PT ;  /* 0xff8000006500780b */ /* 0x000fe20003f3d000 */
[----:B------:R-:W-:Y:S02]  /*fef0*/  @P0 IMAD R0, R113, R207, RZ ;  /* 0x000000cf71000224 */ /* 0x000fe400078e02ff */
[----:B------:R-:W1:Y:S01]  /*ff00*/  SHFL.BFLY PT, R100, R5, 0x1, 0x1f ;  /* 0x0c201f0005647f89 */ /* 0x000e6200000e0000 */
[----:B------:R-:W-:Y:S01]  /*ff10*/  FSEL R8, R8, RZ, P1 ;  /* 0x000000ff08087208 */ /* 0x000fe20000800000 */
[----:B------:R-:W-:Y:S01]  /*ff20*/  @P0 IMAD R0, R6, R114, R0 ;  /* 0x0000007206000224 */ /* 0x000fe200078e0200 */
[----:B------:R-:W-:-:S03]  /*ff30*/  @P0 LEA R6, P1, R10, c[0x0][0x1c8], 0x1 ;  /* 0x000072000a060a11 */ /* 0x000fc600078208ff */
[----:B------:R-:W-:Y:S02]  /*ff40*/  FFMA.FTZ R7, R13, c[0x0][0x2d0], -R8 ;  /* 0x0000b4000d077a23 */ /* 0x000fe40000010808 */
[----:B------:R-:W-:Y:S02]  /*ff50*/  @P0 IMAD.IADD R0, R11, 0x1, R0 ;  /* 0x000000010b000824 */ /* 0x000fe400078e0200 */
[----:B------:R2:W-:Y:S01]  /*ff60*/  MUFU.EX2 R241, R7 ;  /* 0x0000000700f17308 */ /* 0x0005e20000000800 */
[----:B-1----:R-:W-:Y:S01]  /*ff70*/  FMNMX.FTZ R100, R5, R100, !PT ;  /* 0x0000006405647209 */ /* 0x002fe20007810000 */
[--C-:B------:R-:W-:Y:S02]  /*ff80*/  FFMA.FTZ R5, R17, c[0x0][0x2d0], -R8.reuse ;  /* 0x0000b40011057a23 */ /* 0x100fe40000010808 */
[----:B--2---:R-:W-:-:S04]  /*ff90*/  FFMA.FTZ R7, R15, c[0x0][0x2d0], -R8 ;  /* 0x0000b4000f077a23 */ /* 0x004fc80000010808 */
[----:B------:R-:W-:Y:S08]  /*ffa0*/  MUFU.EX2 R235, R5 ;  /* 0x0000000500eb7308 */ /* 0x000ff00000000800 */
[----:B------:R1:W-:Y:S02]  /*ffb0*/  MUFU.EX2 R234, R7 ;  /* 0x0000000700ea7308 */ /* 0x0003e40000000800 */
[----:B-1----:R-:W-:Y:S01]  /*ffc0*/  @P0 LEA.HI.X R7, R10, c[0x0][0x1cc], R0, 0x1, P1 ;  /* 0x000073000a070a11 */ /* 0x002fe200008f0c00 */
[----:B------:R-:W-:Y:S01]  /*ffd0*/  FFMA.FTZ R0, R16, c[0x0][0x2d0], -R8 ;  /* 0x0000b40010007a23 */ /* 0x000fe20000010808 */
[----:B------:R-:W-:-:S04]  /*ffe0*/  @P0 LEA R10, P1, R247, R6, 0x1 ;  /* 0x00000006f70a0211 */ /* 0x000fc800078208ff */
[----:B------:R1:W2:Y:S01]  /*fff0*/  MUFU.EX2 R227, R0 ;  /* 0x0000000000e37308 */ /* 0x0002a20000000800 */
[----:B------:R-:W-:Y:S01]  /*10000*/  @P0 LEA.HI.X R11, R247, R7, R245, 0x1, P1 ;  /* 0x00000007f70b0211 */ /* 0x000fe200008f0cf5 */
[----:B------:R2:W-:Y:S01]  /*10010*/  @P0 LDGSTS.E.BYPASS.LTC128B.128 [R209+0x6100], [R6.64], !P5 ;  /* 0x0610000006d10fae */ /* 0x0005e2000e901d46 */
[----:B------:R-:W-:-:S03]  /*10020*/  FSETP.NEU.FTZ.AND P1, PT, R100, -INF , PT ;  /* 0xff8000006400780b */ /* 0x000fc60003f3d000 */
[----:B------:R2:W-:Y:S04]  /*10030*/  @P0 LDGSTS.E.BYPASS.LTC128B.128 [R209+0x8100], [R6.64+0x80], !P6 ;  /* 0x0810008006d10fae */ /* 0x0005e8000f101d46 */
[----:B------:R2:W-:Y:S04]  /*10040*/  @P0 LDGSTS.E.BYPASS.LTC128B.128 [R209+0xa100], [R6.64+0x100], !P3 ;  /* 0x0a10010006d10fae */ /* 0x0005e8000d901d46 */
[----:B------:R3:W-:Y:S01]  /*10050*/  @P0 LDGSTS.E.BYPASS.LTC128B.128 [R209+0x7100], [R10.64], !P5 ;  /* 0x071000000ad10fae */ /* 0x0007e2000e901d46 */
[----:B-1----:R-:W-:-:S03]  /*10060*/  FMUL.FTZ R0, R100, c[0x0][0x2d0] ;  /* 0x0000b40064007a20 */ /* 0x002fc60000410000 */
[----:B------:R3:W-:Y:S02]  /*10070*/  @P0 LDGSTS.E.BYPASS.LTC128B.128 [R209+0x9100], [R10.64+0x80], !P6 ;  /* 0x091000800ad10fae */ /* 0x0007e4000f101d46 */
[----:B------:R-:W-:Y:S02]  /*10080*/  FSEL R0, R0, RZ, P1 ;  /* 0x000000ff00007208 */ /* 0x000fe40000800000 */
[----:B------:R3:W-:Y:S03]  /*10090*/  @P0 LDGSTS.E.BYPASS.LTC128B.128 [R209+0xb100], [R10.64+0x100], !P3 ;  /* 0x0b1001000ad10fae */ /* 0x0007e6000d901d46 */
[--C-:B------:R-:W-:Y:S01]  /*100a0*/  FFMA.FTZ R3, R12, c[0x0][0x2d0], -R0.reuse ;  /* 0x0000b4000c037a23 */ /* 0x100fe20000010800 */
[----:B------:R-:W1:Y:S01]  /*100b0*/  LDSM.16.MT88.4 R20, [R186+0x100] ;  /* 0x00010000ba14783b */ /* 0x000e620000004200 */
[--C-:B------:R-:W-:Y:S02]  /*100c0*/  FFMA.FTZ R2, R14, c[0x0][0x2d0], -R0.reuse ;  /* 0x0000b4000e027a23 */ /* 0x100fe40000010800 */
[----:B------:R-:W-:Y:S01]  /*100d0*/  FFMA.FTZ R4, R9, c[0x0][0x2d0], -R0 ;  /* 0x0000b40009047a23 */ /* 0x000fe20000010800 */
[----:B------:R-:W4:Y:S01]  /*100e0*/  LDSM.16.MT88.4 R12, [R187+0x100] ;  /* 0x00010000bb0c783b */ /* 0x000f220000004200 */
[----:B------:R3:W-:Y:S03]  /*100f0*/  MUFU.EX2 R226, R2 ;  /* 0x0000000200e27308 */ /* 0x0007e60000000800 */
[----:B------:R-:W1:Y:S01]  /*10100*/  LDSM.16.MT88.4 R16, [R188+0x100] ;  /* 0x00010000bc10783b */ /* 0x000e620000004200 */
[----:B--2---:R-:W-:-:S03]  /*10110*/  F2FP.BF16.PACK_AB R6, R235, R227 ;  /* 0x000000e3eb06723e */ /* 0x004fc600000010ff */
[----:B------:R-:W2:Y:S01]  /*10120*/  LDSM.16.MT88.4 R24, [R185+0x100] ;  /* 0x00010000b918783b */ /* 0x000ea20000004200 */
[----:B------:R3:W-:Y:S03]  /*10130*/  MUFU.EX2 R224, R4 ;  /* 0x0000000400e07308 */ /* 0x0007e60000000800 */
[----:B------:R-:W2:Y:S04]  /*10140*/  LDSM.16.MT88.4 R40, [R187+0x2100] ;  /* 0x00210000bb28783b */ /* 0x000ea80000004200 */
[----:B------:R-:W-:Y:S01]  /*10150*/  LDSM.16.MT88.4 R36, [R185+0x2100] ;  /* 0x00210000b924783b */ /* 0x000fe20000004200 */
[----:B---3--:R-:W-:Y:S01]  /*10160*/  FFMA.FTZ R2, R28, c[0x0][0x2d0], -R0 ;  /* 0x0000b4001c027a23 */ /* 0x008fe20000010800 */
[----:B------:R-:W3:Y:S02]  /*10170*/  MUFU.EX2 R3, R3 ;  /* 0x0000000300037308 */ /* 0x000ee40000000800 */
[----:B------:R-:W2:Y:S04]  /*10180*/  LDSM.16.MT88.4 R28, [R188+0x2100] ;  /* 0x00210000bc1c783b */ /* 0x000ea80000004200 */
[----:B------:R-:W-:Y:S01]  /*10190*/  LDSM.16.MT88.4 R32, [R186+0x2100] ;  /* 0x00210000ba20783b */ /* 0x000fe20000004200 */
[----:B------:R-:W-:Y:S01]  /*101a0*/  F2FP.BF16.PACK_AB R4, R234, R241 ;  /* 0x000000f1ea04723e */ /* 0x000fe200000010ff */
[----:B------:R-:W4:Y:S02]  /*101b0*/  MUFU.EX2 R225, R2 ;  /* 0x0000000200e17308 */ /* 0x000f240000000800 */
[----:B------:R-:W0:Y:S01]  /*101c0*/  LDGDEPBAR ;  /* 0x00000000000079af */ /* 0x000e220000000000 */
[----:B---3--:R-:W-:Y:S01]  /*101d0*/  F2FP.BF16.PACK_AB R5, R3, R224 ;  /* 0x000000e00305723e */ /* 0x008fe200000010ff */
[----:B------:R-:W-:Y:S01]  /*101e0*/  FADD.FTZ R3, R224, R3 ;  /* 0x00000003e0037221 */ /* 0x000fe20000010000 */
[----:B----4-:R-:W-:Y:S01]  /*101f0*/  F2FP.BF16.PACK_AB R7, R225, R226 ;  /* 0x000000e2e107723e */ /* 0x010fe200000010ff */
[----:B------:R-:W-:-:S04]  /*10200*/  FFMA.FTZ R2, R46, c[0x0][0x2d0], -R8 ;  /* 0x0000b4002e027a23 */ /* 0x000fc80000010808 */
[----:B------:R3:W-:Y:S02]  /*10210*/  MUFU.EX2 R223, R2 ;  /* 0x0000000200df7308 */ /* 0x0007e40000000800 */
[C---:B-1----:R-:W-:Y:S08]  /*10220*/  HMMA.16816.F32.BF16 R108, R4.reuse, R20, RZ ;  /* 0x00000014046c723c */ /* 0x042ff000000418ff */
[----:B------:R-:W-:Y:S01]  /*10230*/  HMMA.16816.F32.BF16 R104, R4, R22, RZ ;  /* 0x000000160468723c */ /* 0x000fe200000418ff */
[----:B------:R-:W1:Y:S01]  /*10240*/  LDSM.16.MT88.4 R20, [R185+0x4100] ;  /* 0x00410000b914783b */ /* 0x000e620000004200 */
[----:B---3--:R-:W-:-:S06]  /*10250*/  FFMA.FTZ R2, R45, c[0x0][0x2d0], -R8 ;  /* 0x0000b4002d027a23 */ /* 0x008fcc0000010808 */
[C---:B------:R-:W-:Y:S01]  /*10260*/  HMMA.16816.F32.BF16 R88, R4.reuse, R12, RZ ;  /* 0x0000000c0458723c */ /* 0x040fe200000418ff */
[----:B------:R3:W4:Y:S07]  /*10270*/  MUFU.EX2 R221, R2 ;  /* 0x0000000200dd7308 */ /* 0x00072e0000000800 */
[C---:B------:R-:W-:Y:S01]  /*10280*/  HMMA.16816.F32.BF16 R84, R4.reuse, R14, RZ ;  /* 0x0000000e0454723c */ /* 0x040fe200000418ff */
[----:B------:R-:W1:Y:S07]  /*10290*/  LDSM.16.MT88.4 R12, [R186+0x4100] ;  /* 0x00410000ba0c783b */ /* 0x000e6e0000004200 */
[----:B------:R-:W-:Y:S01]  /*102a0*/  HMMA.16816.F32.BF16 R96, R4, R16, RZ ;  /* 0x000000100460723c */ /* 0x000fe200000418ff */
[----:B---3--:R-:W-:-:S04]  /*102b0*/  FFMA.FTZ R2, R47, c[0x0][0x2d0], -R8 ;  /* 0x0000b4002f027a23 */ /* 0x008fc80000010808 */
[----:B------:R3:W-:Y:S03]  /*102c0*/  MUFU.EX2 R222, R2 ;  /* 0x0000000200de7308 */ /* 0x0007e60000000800 */
[C---:B------:R-:W-:Y:S01]  /*102d0*/  HMMA.16816.F32.BF16 R92, R4.reuse, R18, RZ ;  /* 0x00000012045c723c */ /* 0x040fe200000418ff */
[----:B------:R-:W1:Y:S07]  /*102e0*/  LDSM.16.MT88.4 R16, [R188+0x4100] ;  /* 0x00410000bc10783b */ /* 0x000e6e0000004200 */
[----:B--2---:R-:W-:Y:S01]  /*102f0*/  HMMA.16816.F32.BF16 R120, R4, R24, RZ ;  /* 0x000000180478723c */ /* 0x004fe200000418ff */
[----:B---3--:R-:W-:-:S07]  /*10300*/  FFMA.FTZ R2, R59, c[0x0][0x2d0], -R8 ;  /* 0x0000b4003b027a23 */ /* 0x008fce0000010808 */
[C---:B------:R-:W-:Y:S01]  /*10310*/  HMMA.16816.F32.BF16 R112, R4.reuse, R26, RZ ;  /* 0x0000001a0470723c */ /* 0x040fe200000418ff */
[----:B------:R-:W2:Y:S01]  /*10320*/  LDSM.16.MT88.4 R24, [R187+0x4100] ;  /* 0x00410000bb18783b */ /* 0x000ea20000004200 */
[----:B------:R3:W1:Y:S06]  /*10330*/  MUFU.EX2 R220, R2 ;  /* 0x0000000200dc7308 */ /* 0x00066c0000000800 */
[C---:B------:R-:W-:Y:S08]  /*10340*/  HMMA.16816.F32.BF16 R52, R4.reuse, R40, RZ ;  /* 0x000000280434723c */ /* 0x040ff000000418ff */
[----:B------:R-:W-:Y:S01]  /*10350*/  HMMA.16816.F32.BF16 R48, R4, R42, RZ ;  /* 0x0000002a0430723c */ /* 0x000fe200000418ff */
[----:B------:R-:W-:Y:S01]  /*10360*/  LDSM.16.MT88.4 R40, [R186+0x900] ;  /* 0x00090000ba28783b */ /* 0x000fe20000004200 */
[----:B---3--:R-:W-:-:S03]  /*10370*/  FFMA.FTZ R2, R44, c[0x0][0x2d0], -R0 ;  /* 0x0000b4002c027a23 */ /* 0x008fc60000010800 */
[----:B------:R-:W3:Y:S01]  /*10380*/  LDSM.16.MT88.4 R44, [R185+0x900] ;  /* 0x00090000b92c783b */ /* 0x000ee20000004200 */
[----:B------:R1:W-:Y:S02]  /*10390*/  MUFU.EX2 R219, R2 ;  /* 0x0000000200db7308 */ /* 0x0003e40000000800 */
[C---:B------:R-:W-:Y:S08]  /*103a0*/  HMMA.16816.F32.BF16 R64, R4.reuse, R28, RZ ;  /* 0x0000001c0440723c */ /* 0x040ff000000418ff */
[----:B------:R-:W-:Y:S01]  /*103b0*/  HMMA.16816.F32.BF16 R60, R4, R30, RZ ;  /* 0x0000001e043c723c */ /* 0x000fe200000418ff */
[----:B------:R-:W2:Y:S01]  /*103c0*/  LDSM.16.MT88.4 R28, [R185+0x2900] ;  /* 0x00290000b91c783b */ /* 0x000ea20000004200 */
[----:B-1----:R-:W-:-:S06]  /*103d0*/  FFMA.FTZ R2, R56, c[0x0][0x2d0], -R0 ;  /* 0x0000b40038027a23 */ /* 0x002fcc0000010800 */
[C---:B------:R-:W-:Y:S01]  /*103e0*/  HMMA.16816.F32.BF16 R116, R4.reuse, R20, RZ ;  /* 0x000000140474723c */ /* 0x040fe200000418ff */
[----:B------:R1:W1:Y:S07]  /*103f0*/  MUFU.EX2 R217, R2 ;  /* 0x0000000200d97308 */ /* 0x00026e0000000800 */
[C---:B------:R-:W-:Y:S01]  /*10400*/  HMMA.16816.F32.BF16 R124, R4.reuse, R22, RZ ;  /* 0x00000016047c723c */ /* 0x040fe200000418ff */
[----:B------:R-:W2:Y:S07]  /*10410*/  LDSM.16.MT88.4 R20, [R186+0x2900] ;  /* 0x00290000ba14783b */ /* 0x000eae0000004200 */
[----:B------:R-:W-:Y:S01]  /*10420*/  HMMA.16816.F32.BF16 R132, R4, R12, RZ ;  /* 0x0000000c0484723c */ /* 0x000fe200000418ff */
[----:B-1----:R-:W-:-:S04]  /*10430*/  FFMA.FTZ R2, R58, c[0x0][0x2d0], -R0 ;  /* 0x0000b4003a027a23 */ /* 0x002fc80000010800 */
[----:B------:R1:W-:Y:S03]  /*10440*/  MUFU.EX2 R218, R2 ;  /* 0x0000000200da7308 */ /* 0x0003e60000000800 */
[C---:B------:R-:W-:Y:S01]  /*10450*/  HMMA.16816.F32.BF16 R136, R4.reuse, R14, RZ ;  /* 0x0000000e0488723c */ /* 0x040fe200000418ff */
[----:B------:R-:W2:Y:S07]  /*10460*/  LDSM.16.MT88.4 R12, [R187+0x2900] ;  /* 0x00290000bb0c783b */ /* 0x000eae0000004200 */
[----:B------:R-:W-:Y:S01]  /*10470*/  HMMA.16816.F32.BF16 R80, R4, R36, RZ ;  /* 0x000000240450723c */ /* 0x000fe200000418ff */
[----:B-1----:R-:W-:-:S07]  /*10480*/  FFMA.FTZ R2, R57, c[0x0][0x2d0], -R0 ;  /* 0x0000b40039027a23 */ /* 0x002fce0000010800 */
[C---:B------:R-:W-:Y:S01]  /*10490*/  HMMA.16816.F32.BF16 R72, R4.reuse, R38, RZ ;  /* 0x000000260448723c */ /* 0x040fe200000418ff */
[----:B------:R-:W1:Y:S01]  /*104a0*/  LDSM.16.MT88.4 R36, [R188+0x900] ;  /* 0x00090000bc24783b */ /* 0x000e620000004200 */
[----:B------:R3:W1:Y:S06]  /*104b0*/  MUFU.EX2 R216, R2 ;  /* 0x0000000200d87308 */ /* 0x00066c0000000800 */
[C---:B------:R-:W-:Y:S08]  /*104c0*/  HMMA.16816.F32.BF16 R76, R4.reuse, R32, RZ ;  /* 0x00000020044c723c */ /* 0x040ff000000418ff */
[----:B------:R-:W-:Y:S01]  /*104d0*/  HMMA.16816.F32.BF16 R68, R4, R34, RZ ;  /* 0x000000220444723c */ /* 0x000fe200000418ff */
[----:B------:R-:W1:Y:S01]  /*104e0*/  LDSM.16.MT88.4 R32, [R187+0x900] ;  /* 0x00090000bb20783b */ /* 0x000e620000004200 */
[----:B---3--:R-:W-:-:S04]  /*104f0*/  FFMA.FTZ R2, R151, c[0x0][0x2d0], -R8 ;  /* 0x0000b40097027a23 */ /* 0x008fc80000010808 */
[----:B------:R3:W-:Y:S02]  /*10500*/  MUFU.EX2 R205, R2 ;  /* 0x0000000200cd7308 */ /* 0x0007e40000000800 */
[C---:B-----5:R-:W-:Y:S08]  /*10510*/  HMMA.16816.F32.BF16 R144, R4.reuse, R16, RZ ;  /* 0x000000100490723c */ /* 0x060ff000000418ff */
[----:B------:R-:W-:Y:S01]  /*10520*/  HMMA.16816.F32.BF16 R164, R4, R18, RZ ;  /* 0x0000001204a4723c */ /* 0x000fe200000418ff */
[----:B------:R-:W1:Y:S01]  /*10530*/  LDSM.16.MT88.4 R16, [R188+0x2900] ;  /* 0x00290000bc10783b */ /* 0x000e620000004200 */
[----:B---3--:R-:W-:-:S06]  /*10540*/  FFMA.FTZ R2, R150, c[0x0][0x2d0], -R8 ;  /* 0x0000b40096027a23 */ /* 0x008fcc0000010808 */
[C---:B--2---:R-:W-:Y:S01]  /*10550*/  HMMA.16816.F32.BF16 R176, R4.reuse, R24, RZ ;  /* 0x0000001804b0723c */ /* 0x044fe200000418ff */
[----:B------:R2:W3:Y:S07]  /*10560*/  MUFU.EX2 R159, R2 ;  /* 0x00000002009f7308 */ /* 0x0004ee0000000800 */
[----:B------:R-:W-:Y:S01]  /*10570*/  HMMA.16816.F32.BF16 R196, R4, R26, RZ ;  /* 0x0000001a04c4723c */ /* 0x000fe200000418ff */
[----:B------:R-:W3:Y:S06]  /*10580*/  LDSM.16.MT88.4 R24, [R185+0x4900] ;  /* 0x00490000b918783b */ /* 0x000eec0000004200 */
[----:B----4-:R-:W-:-:S02]  /*10590*/  F2FP.BF16.PACK_AB R4, R221, R223 ;  /* 0x000000dfdd04723e */ /* 0x010fc400000010ff */
[----:B------:R-:W-:Y:S01]  /*105a0*/  F2FP.BF16.PACK_AB R6, R220, R222 ;  /* 0x000000dedc06723e */ /* 0x000fe200000010ff */
[--C-:B--2---:R-:W-:Y:S01]  /*105b0*/  FFMA.FTZ R2, R156, c[0x0][0x2d0], -R8.reuse ;  /* 0x0000b4009c027a23 */ /* 0x104fe20000010808 */
[----:B------:R-:W-:Y:S02]  /*105c0*/  F2FP.BF16.PACK_AB R5, R217, R219 ;  /* 0x000000dbd905723e */ /* 0x000fe400000010ff */
[----:B-1----:R-:W-:Y:S01]  /*105d0*/  F2FP.BF16.PACK_AB R7, R216, R218 ;  /* 0x000000dad807723e */ /* 0x002fe200000010ff */
[----:B------:R1:W-:Y:S06]  /*105e0*/  MUFU.EX2 R204, R2 ;  /* 0x0000000200cc7308 */ /* 0x0003ec0000000800 */
[C---:B------:R-:W-:Y:S08]  /*105f0*/  HMMA.16816.F32.BF16 R200, R4.reuse, R44, R120 ;  /* 0x0000002c04c8723c */ /* 0x040ff00000041878 */
[----:B------:R-:W-:Y:S01]  /*10600*/  HMMA.16816.F32.BF16 R180, R4, R46, R112 ;  /* 0x0000002e04b4723c */ /* 0x000fe20000041870 */
[----:B------:R-:W-:Y:S01]  /*10610*/  LDSM.16.MT88.4 R44, [R186+0x1100] ;  /* 0x00110000ba2c783b */ /* 0x000fe20000004200 */
[----:B-1----:R-:W-:-:S04]  /*10620*/  FFMA.FTZ R2, R157, c[0x0][0x2d0], -R8 ;  /* 0x0000b4009d027a23 */ /* 0x002fc80000010808 */
[----:B------:R1:W2:Y:S02]  /*10630*/  MUFU.EX2 R158, R2 ;  /* 0x00000002009e7308 */ /* 0x0002a40000000800 */
[C---:B------:R-:W-:Y:S08]  /*10640*/  HMMA.16816.F32.BF16 R172, R4.reuse, R40, R108 ;  /* 0x0000002804ac723c */ /* 0x040ff0000004186c */
[----:B------:R-:W-:Y:S01]  /*10650*/  HMMA.16816.F32.BF16 R120, R4, R28, R80 ;  /* 0x0000001c0478723c */ /* 0x000fe20000041850 */
[----:B-1----:R-:W-:-:S07]  /*10660*/  FFMA.FTZ R2, R103, c[0x0][0x2d0], -R0 ;  /* 0x0000b40067027a23 */ /* 0x002fce0000010800 */
[C---:B------:R-:W-:Y:S01]  /*10670*/  HMMA.16816.F32.BF16 R112, R4.reuse, R30, R72 ;  /* 0x0000001e0470723c */ /* 0x040fe20000041848 */
[----:B------:R-:W1:Y:S01]  /*10680*/  LDSM.16.MT88.4 R28, [R186+0x4900] ;  /* 0x00490000ba1c783b */ /* 0x000e620000004200 */
[----:B------:R4:W-:Y:S06]  /*10690*/  MUFU.EX2 R157, R2 ;  /* 0x00000002009d7308 */ /* 0x0009ec0000000800 */
[C---:B------:R-:W-:Y:S08]  /*106a0*/  HMMA.16816.F32.BF16 R108, R4.reuse, R20, R76 ;  /* 0x00000014046c723c */ /* 0x040ff0000004184c */
[----:B------:R-:W-:Y:S01]  /*106b0*/  HMMA.16816.F32.BF16 R76, R4, R12, R52 ;  /* 0x0000000c044c723c */ /* 0x000fe20000041834 */
[----:B----4-:R-:W-:-:S04]  /*106c0*/  FFMA.FTZ R2, R102, c[0x0][0x2d0], -R0 ;  /* 0x0000b40066027a23 */ /* 0x010fc80000010800 */
[----:B------:R4:W1:Y:S03]  /*106d0*/  MUFU.EX2 R102, R2 ;  /* 0x0000000200667308 */ /* 0x0008660000000800 */
[C---:B------:R-:W-:Y:S01]  /*106e0*/  HMMA.16816.F32.BF16 R56, R4.reuse, R14, R48 ;  /* 0x0000000e0438723c */ /* 0x040fe20000041830 */
[----:B------:R-:W1:Y:S04]  /*106f0*/  LDSM.16.MT88.4 R12, [R188+0x4900] ;  /* 0x00490000bc0c783b */ /* 0x000e680000004200 */
[----:B------:R-:W-:Y:S03]  /*10700*/  LDSM.16.MT88.4 R48, [R185+0x1100] ;  /* 0x00110000b930783b */ /* 0x000fe60000004200 */
[----:B------:R-:W-:Y:S01]  /*10710*/  HMMA.16816.F32.BF16 R160, R4, R36, R96 ;  /* 0x0000002404a0723c */ /* 0x000fe20000041860 */
[----:B----4-:R-:W-:-:S07]  /*10720*/  FFMA.FTZ R2, R148, c[0x0][0x2d0], -R0 ;  /* 0x0000b40094027a23 */ /* 0x010fce0000010800 */
[C---:B------:R-:W-:Y:S01]  /*10730*/  HMMA.16816.F32.BF16 R128, R4.reuse, R34, R84 ;  /* 0x000000220480723c */ /* 0x040fe20000041854 */
[----:B------:R4:W-:Y:S07]  /*10740*/  MUFU.EX2 R156, R2 ;  /* 0x00000002009c7308 */ /* 0x0009ee0000000800 */
[C---:B------:R-:W-:Y:S01]  /*10750*/  HMMA.16816.F32.BF16 R96, R4.reuse, R22, R68 ;  /* 0x000000160460723c */ /* 0x040fe20000041844 */
[----:B------:R-:W-:Y:S07]  /*10760*/  LDSM.16.MT88.4 R20, [R188+0x3100] ;  /* 0x00310000bc14783b */ /* 0x000fee0000004200 */
[----:B------:R-:W-:Y:S01]  /*10770*/  HMMA.16816.F32.BF16 R84, R4, R18, R60 ;  /* 0x000000120454723c */ /* 0x000fe2000004183c */
[----:B----4-:R-:W-:-:S04]  /*10780*/  FFMA.FTZ R2, R149, c[0x0][0x2d0], -R0 ;  /* 0x0000b40095027a23 */ /* 0x010fc80000010800 */
[----:B------:R4:W1:Y:S03]  /*10790*/  MUFU.EX2 R103, R2 ;  /* 0x0000000200677308 */ /* 0x0008660000000800 */
[C---:B---3--:R-:W-:Y:S01]  /*107a0*/  HMMA.16816.F32.BF16 R68, R4.reuse, R24, R116 ;  /* 0x000000180444723c */ /* 0x048fe20000041874 */
[----:B------:R-:W-:Y:S07]  /*107b0*/  LDSM.16.MT88.4 R116, [R186+0x1900] ;  /* 0x00190000ba74783b */ /* 0x000fee0000004200 */
[----:B------:R-:W-:Y:S01]  /*107c0*/  HMMA.16816.F32.BF16 R60, R4, R26, R124 ;  /* 0x0000001a043c723c */ /* 0x000fe2000004187c */
[----:B------:R-:W3:Y:S04]  /*107d0*/  LDSM.16.MT88.4 R24, [R187+0x4900] ;  /* 0x00490000bb18783b */ /* 0x000ee80000004200 */
[----:B------:R-:W-:Y:S01]  /*107e0*/  LDSM.16.MT88.4 R124, [R188+0x1900] ;  /* 0x00190000bc7c783b */ /* 0x000fe20000004200 */
[----:B----4-:R-:W-:-:S02]  /*107f0*/  FFMA.FTZ R2, R214, c[0x0][0x2d0], -R8 ;  /* 0x0000b400d6027a23 */ /* 0x010fc40000010808 */
[C---:B------:R-:W-:Y:S01]  /*10800*/  HMMA.16816.F32.BF16 R168, R4.reuse, R42, R104 ;  /* 0x0000002a04a8723c */ /* 0x040fe20000041868 */
[----:B------:R-:W4:Y:S07]  /*10810*/  LDSM.16.MT88.4 R40, [R188+0x1100] ;  /* 0x00110000bc28783b */ /* 0x000f2e0000004200 */
[C---:B------:R-:W-:Y:S01]  /*10820*/  HMMA.16816.F32.BF16 R140, R4.reuse, R32, R88 ;  /* 0x00000020048c723c */ /* 0x040fe20000041858 */
[----:B------:R-:W-:Y:S07]  /*10830*/  LDSM.16.MT88.4 R32, [R185+0x3100] ;  /* 0x00310000b920783b */ /* 0x000fee0000004200 */
[C---:B------:R-:W-:Y:S01]  /*10840*/  HMMA.16816.F32.BF16 R152, R4.reuse, R38, R92 ;  /* 0x000000260498723c */ /* 0x040fe2000004185c */
[----:B------:R-:W2:Y:S07]  /*10850*/  LDSM.16.MT88.4 R36, [R187+0x1100] ;  /* 0x00110000bb24783b */ /* 0x000eae0000004200 */
[C---:B------:R-:W-:Y:S01]  /*10860*/  HMMA.16816.F32.BF16 R88, R4.reuse, R16, R64 ;  /* 0x000000100458723c */ /* 0x040fe20000041840 */
[----:B------:R-:W-:Y:S07]  /*10870*/  LDSM.16.MT88.4 R16, [R187+0x3100] ;  /* 0x00310000bb10783b */ /* 0x000fee0000004200 */
[C---:B-1----:R-:W-:Y:S01]  /*10880*/  HMMA.16816.F32.BF16 R64, R4.reuse, R28, R132 ;  /* 0x0000001c0440723c */ /* 0x042fe20000041884 */
[----:B------:R-:W-:Y:S07]  /*10890*/  LDSM.16.MT88.4 R132, [R187+0x1900] ;  /* 0x00190000bb84783b */ /* 0x000fee0000004200 */
[C---:B------:R-:W-:Y:S01]  /*108a0*/  HMMA.16816.F32.BF16 R52, R4.reuse, R30, R136 ;  /* 0x0000001e0434723c */ /* 0x040fe20000041888 */
[----:B------:R-:W1:Y:S07]  /*108b0*/  LDSM.16.MT88.4 R28, [R186+0x3100] ;  /* 0x00310000ba1c783b */ /* 0x000e6e0000004200 */
[C---:B------:R-:W-:Y:S08]  /*108c0*/  HMMA.16816.F32.BF16 R72, R4.reuse, R12, R144 ;  /* 0x0000000c0448723c */ /* 0x040ff00000041890 */
[C---:B------:R-:W-:Y:S01]  /*108d0*/  HMMA.16816.F32.BF16 R80, R4.reuse, R14, R164 ;  /* 0x0000000e0450723c */ /* 0x040fe200000418a4 */
[----:B------:R-:W1:Y:S07]  /*108e0*/  LDSM.16.MT88.4 R12, [R185+0x5100] ;  /* 0x00510000b90c783b */ /* 0x000e6e0000004200 */
[C---:B---3--:R-:W-:Y:S08]  /*108f0*/  HMMA.16816.F32.BF16 R104, R4.reuse, R24, R176 ;  /* 0x000000180468723c */ /* 0x048ff000000418b0 */
[----:B------:R-:W-:Y:S01]  /*10900*/  HMMA.16816.F32.BF16 R92, R4, R26, R196 ;  /* 0x0000001a045c723c */ /* 0x000fe200000418c4 */
[----:B------:R-:W3:Y:S06]  /*10910*/  LDSM.16.MT88.4 R24, [R186+0x5100] ;  /* 0x00510000ba18783b */ /* 0x000eec0000004200 */
[----:B------:R-:W-:-:S02]  /*10920*/  F2FP.BF16.PACK_AB R4, R159, R205 ;  /* 0x000000cd9f04723e */ /* 0x000fc400000010ff */
[----:B--2---:R-:W-:Y:S02]  /*10930*/  F2FP.BF16.PACK_AB R6, R158, R204 ;  /* 0x000000cc9e06723e */ /* 0x004fe400000010ff */
[----:B------:R-:W-:Y:S02]  /*10940*/  F2FP.BF16.PACK_AB R5, R102, R157 ;  /* 0x0000009d6605723e */ /* 0x000fe400000010ff */
[----:B------:R-:W-:-:S07]  /*10950*/  F2FP.BF16.PACK_AB R7, R103, R156 ;  /* 0x0000009c6707723e */ /* 0x000fce00000010ff */
[C---:B------:R-:W-:Y:S08]  /*10960*/  HMMA.16816.F32.BF16 R196, R4.reuse, R50, R180 ;  /* 0x0000003204c4723c */ /* 0x040ff000000418b4 */
[C---:B------:R-:W-:Y:S08]  /*10970*/  HMMA.16816.F32.BF16 R180, R4.reuse, R44, R172 ;  /* 0x0000002c04b4723c */ /* 0x040ff000000418ac */
[C---:B------:R-:W-:Y:S08]  /*10980*/  HMMA.16816.F32.BF16 R176, R4.reuse, R46, R168 ;  /* 0x0000002e04b0723c */ /* 0x040ff000000418a8 */
[C---:B----4-:R-:W-:Y:S08]  /*10990*/  HMMA.16816.F32.BF16 R172, R4.reuse, R40, R160 ;  /* 0x0000002804ac723c */ /* 0x050ff000000418a0 */
[C---:B------:R-:W-:Y:S01]  /*109a0*/  HMMA.16816.F32.BF16 R164, R4.reuse, R42, R152 ;  /* 0x0000002a04a4723c */ /* 0x040fe20000041898 */
[----:B------:R-:W-:Y:S07]  /*109b0*/  LDSM.16.MT88.4 R40, [R185+0x3900] ;  /* 0x00390000b928783b */ /* 0x000fee0000004200 */
[C---:B------:R-:W-:Y:S08]  /*109c0*/  HMMA.16816.F32.BF16 R168, R4.reuse, R36, R140 ;  /* 0x0000002404a8723c */ /* 0x040ff0000004188c */
[C---:B------:R-:W-:Y:S08]  /*109d0*/  HMMA.16816.F32.BF16 R160, R4.reuse, R38, R128 ;  /* 0x0000002604a0723c */ /* 0x040ff00000041880 */
[C---:B------:R-:W-:Y:S08]  /*109e0*/  HMMA.16816.F32.BF16 R36, R4.reuse, R32, R120 ;  /* 0x000000200424723c */ /* 0x040ff00000041878 */
[C---:B------:R-:W-:Y:S08]  /*109f0*/  HMMA.16816.F32.BF16 R152, R4.reuse, R34, R112 ;  /* 0x000000220498723c */ /* 0x040ff00000041870 */
[C---:B-1----:R-:W-:Y:S01]  /*10a00*/  HMMA.16816.F32.BF16 R44, R4.reuse, R28, R108 ;  /* 0x0000001c042c723c */ /* 0x042fe2000004186c */
[----:B------:R-:W-:Y:S07]  /*10a10*/  LDSM.16.MT88.4 R108, [R185+0x1900] ;  /* 0x00190000b96c783b */ /* 0x000fee0000004200 */
[C---:B------:R-:W-:Y:S08]  /*10a20*/  HMMA.16816.F32.BF16 R148, R4.reuse, R30, R96 ;  /* 0x0000001e0494723c */ /* 0x040ff00000041860 */
[C---:B------:R-:W-:Y:S08]  /*10a30*/  HMMA.16816.F32.BF16 R140, R4.reuse, R16, R76 ;  /* 0x00000010048c723c */ /* 0x040ff0000004184c */
[C---:B------:R-:W-:Y:S01]  /*10a40*/  HMMA.16816.F32.BF16 R32, R4.reuse, R18, R56 ;  /* 0x000000120420723c */ /* 0x040fe20000041838 */
[----:B------:R-:W1:Y:S04]  /*10a50*/  LDSM.16.MT88.4 R16, [R188+0x5100] ;  /* 0x00510000bc10783b */ /* 0x000e680000004200 */
[----:B------:R-:W-:Y:S03]  /*10a60*/  LDSM.16.MT88.4 R56, [R188+0x3900] ;  /* 0x00390000bc38783b */ /* 0x000fe60000004200 */
[C---:B------:R-:W-:Y:S08]  /*10a70*/  HMMA.16816.F32.BF16 R68, R4.reuse, R12, R68 ;  /* 0x0000000c0444723c */ /* 0x040ff00000041844 */
[C---:B------:R-:W-:Y:S01]  /*10a80*/  HMMA.16816.F32.BF16 R28, R4.reuse, R14, R60 ;  /* 0x0000000e041c723c */ /* 0x040fe2000004183c */
[----:B------:R-:W2:Y:S07]  /*10a90*/  LDSM.16.MT88.4 R12, [R187+0x5100] ;  /* 0x00510000bb0c783b */ /* 0x000eae0000004200 */
[C---:B------:R-:W-:Y:S01]  /*10aa0*/  HMMA.16816.F32.BF16 R84, R4.reuse, R22, R84 ;  /* 0x000000160454723c */ /* 0x040fe20000041854 */
[----:B------:R4:W-:Y:S07]  /*10ab0*/  MUFU.EX2 R22, R2 ;  /* 0x0000000200167308 */ /* 0x0009ee0000000800 */
[C---:B------:R-:W-:Y:S08]  /*10ac0*/  HMMA.16816.F32.BF16 R88, R4.reuse, R20, R88 ;  /* 0x000000140458723c */ /* 0x040ff00000041858 */
[C---:B---3--:R-:W-:Y:S01]  /*10ad0*/  HMMA.16816.F32.BF16 R76, R4.reuse, R24, R64 ;  /* 0x00000018044c723c */ /* 0x048fe20000041840 */
[--C-:B----4-:R-:W-:Y:S01]  /*10ae0*/  FFMA.FTZ R2, R212, c[0x0][0x2d0], -R8.reuse ;  /* 0x0000b400d4027a23 */ /* 0x110fe20000010808 */
[----:B------:R-:W-:Y:S03]  /*10af0*/  LDSM.16.MT88.4 R64, [R187+0x3900] ;  /* 0x00390000bb40783b */ /* 0x000fe60000004200 */
[----:B------:R3:W4:Y:S03]  /*10b00*/  MUFU.EX2 R21, R2 ;  /* 0x0000000200157308 */ /* 0x0007260000000800 */
[C---:B-1----:R-:W-:Y:S01]  /*10b10*/  HMMA.16816.F32.BF16 R136, R4.reuse, R16, R72 ;  /* 0x000000100488723c */ /* 0x042fe20000041848 */
[----:B------:R-:W-:Y:S07]  /*10b20*/  LDSM.16.MT88.4 R72, [R185+0x5900] ;  /* 0x00590000b948783b */ /* 0x000fee0000004200 */
[----:B------:R-:W-:Y:S01]  /*10b30*/  HMMA.16816.F32.BF16 R200, R4, R48, R200 ;  /* 0x0000003004c8723c */ /* 0x000fe200000418c8 */
[----:B------:R-:W-:Y:S01]  /*10b40*/  LDSM.16.MT88.4 R48, [R186+0x3900] ;  /* 0x00390000ba30783b */ /* 0x000fe20000004200 */
[----:B---3--:R-:W-:Y:S01]  /*10b50*/  FFMA.FTZ R2, R213, c[0x0][0x2d0], -R8 ;  /* 0x0000b400d5027a23 */ /* 0x008fe20000010808 */
[----:B----4-:R-:W-:-:S05]  /*10b60*/  F2FP.BF16.PACK_AB R96, R21, R22 ;  /* 0x000000161560723e */ /* 0x010fca00000010ff */
[C---:B--2---:R-:W-:Y:S01]  /*10b70*/  HMMA.16816.F32.BF16 R144, R4.reuse, R12, R104 ;  /* 0x0000000c0490723c */ /* 0x044fe20000041868 */
[----:B------:R1:W-:Y:S07]  /*10b80*/  MUFU.EX2 R23, R2 ;  /* 0x0000000200177308 */ /* 0x0003ee0000000800 */
[C---:B------:R-:W-:Y:S08]  /*10b90*/  HMMA.16816.F32.BF16 R24, R4.reuse, R26, R52 ;  /* 0x0000001a0418723c */ /* 0x040ff00000041834 */
[C---:B------:R-:W-:Y:S01]  /*10ba0*/  HMMA.16816.F32.BF16 R16, R4.reuse, R18, R80 ;  /* 0x000000120410723c */ /* 0x040fe20000041850 */
[----:B-1----:R-:W-:Y:S01]  /*10bb0*/  FFMA.FTZ R2, R215, c[0x0][0x2d0], -R8 ;  /* 0x0000b400d7027a23 */ /* 0x002fe20000010808 */
[----:B------:R-:W-:Y:S03]  /*10bc0*/  LDSM.16.MT88.4 R80, [R186+0x5900] ;  /* 0x00590000ba50783b */ /* 0x000fe60000004200 */
[----:B------:R1:W2:Y:S03]  /*10bd0*/  MUFU.EX2 R20, R2 ;  /* 0x0000000200147308 */ /* 0x0002a60000000800 */
[----:B------:R-:W-:Y:S01]  /*10be0*/  HMMA.16816.F32.BF16 R12, R4, R14, R92 ;  /* 0x0000000e040c723c */ /* 0x000fe2000004185c */
[----:B------:R-:W3:Y:S01]  /*10bf0*/  LDSM.16.MT88.4 R4, [R187+0x5900] ;  /* 0x00590000bb04783b */ /* 0x000ee20000004200 */
[----:B-1----:R-:W-:Y:S01]  /*10c00*/  FFMA.FTZ R2, R208, c[0x0][0x2d0], -R0 ;  /* 0x0000b400d0027a23 */ /* 0x002fe20000010800 */
[----:B--2---:R-:W-:-:S03]  /*10c10*/  F2FP.BF16.PACK_AB R98, R20, R23 ;  /* 0x000000171462723e */ /* 0x004fc600000010ff */
[----:B------:R1:W-:Y:S02]  /*10c20*/  MUFU.EX2 R10, R2 ;  /* 0x00000002000a7308 */ /* 0x0003e40000000800 */
[----:B-1----:R-:W-:Y:S01]  /*10c30*/  FFMA.FTZ R2, R206, c[0x0][0x2d0], -R0 ;  /* 0x0000b400ce027a23 */ /* 0x002fe20000010800 */
[----:B------:R-:W-:-:S05]  /*10c40*/  IADD3 R206, R195, 0x800, RZ ;  /* 0x00000800c3ce7810 */ /* 0x000fca0007ffe0ff */
[----:B------:R1:W2:Y:S02]  /*10c50*/  MUFU.EX2 R8, R2 ;  /* 0x0000000200087308 */ /* 0x0002a40000000800 */
[--C-:B-1----:R-:W-:Y:S01]  /*10c60*/  FFMA.FTZ R2, R210, c[0x0][0x2d0], -R0.reuse ;  /* 0x0000b400d2027a23 */ /* 0x102fe20000010800 */
[----:B--2---:R-:W-:Y:S01]  /*10c70*/  F2FP.BF16.PACK_AB R97, R8, R10 ;  /* 0x0000000a0861723e */ /* 0x004fe200000010ff */
[----:B------:R-:W-:-:S04]  /*10c80*/  FFMA.FTZ R0, R211, c[0x0][0x2d0], -R0 ;  /* 0x0000b400d3007a23 */ /* 0x000fc80000010800 */
[----:B------:R-:W-:Y:S08]  /*10c90*/  MUFU.EX2 R11, R2 ;  /* 0x00000002000b7308 */ /* 0x000ff00000000800 */
[----:B------:R1:W2:Y:S02]  /*10ca0*/  MUFU.EX2 R9, R0 ;  /* 0x0000000000097308 */ /* 0x0002a40000000800 */
[----:B-1----:R-:W-:Y:S01]  /*10cb0*/  FADD.FTZ R0, R241, R234 ;  /* 0x000000eaf1007221 */ /* 0x002fe20000010000 */
[----:B--2---:R-:W-:-:S03]  /*10cc0*/  F2FP.BF16.PACK_AB R99, R9, R11 ;  /* 0x0000000b0963723e */ /* 0x004fc600000010ff */
[----:B------:R-:W-:Y:S02]  /*10cd0*/  FADD.FTZ R2, R227, R0 ;  /* 0x00000000e3027221 */ /* 0x000fe40000010000 */
[----:B------:R-:W-:Y:S02]  /*10ce0*/  FADD.FTZ R0, R226, R3 ;  /* 0x00000003e2007221 */ /* 0x000fe40000010000 */
[----:B------:R-:W-:Y:S01]  /*10cf0*/  FADD.FTZ R2, R235, R2 ;  /* 0x00000002eb027221 */ /* 0x000fe20000010000 */
[----:B------:R-:W-:Y:S01]  /*10d00*/  HMMA.16816.F32.BF16 R52, R96, R56, R88 ;  /* 0x000000386034723c */ /* 0x000fe20000041858 */
[----:B------:R-:W-:Y:S01]  /*10d10*/  FADD.FTZ R0, R225, R0 ;  /* 0x00000000e1007221 */ /* 0x000fe20000010000 */
[----:B------:R-:W1:Y:S01]  /*10d20*/  LDSM.16.MT88.4 R88, [R188+0x5900] ;  /* 0x00590000bc58783b */ /* 0x000e620000004200 */
[----:B------:R-:W-:Y:S02]  /*10d30*/  FADD.FTZ R2, R223, R2 ;  /* 0x00000002df027221 */ /* 0x000fe40000010000 */
[----:B------:R-:W-:-:S02]  /*10d40*/  FADD.FTZ R0, R219, R0 ;  /* 0x00000000db007221 */ /* 0x000fc40000010000 */
[----:B------:R-:W-:Y:S01]  /*10d50*/  FADD.FTZ R2, R221, R2 ;  /* 0x00000002dd027221 */ /* 0x000fe20000010000 */
[C---:B---3--:R-:W-:Y:S01]  /*10d60*/  HMMA.16816.F32.BF16 R92, R96.reuse, R4, R144 ;  /* 0x00000004605c723c */ /* 0x048fe20000041890 */
[----:B------:R-:W-:Y:S02]  /*10d70*/  FADD.FTZ R0, R217, R0 ;  /* 0x00000000d9007221 */ /* 0x000fe40000010000 */
[----:B------:R-:W-:Y:S02]  /*10d80*/  FADD.FTZ R2, R222, R2 ;  /* 0x00000002de027221 */ /* 0x000fe40000010000 */
[----:B------:R-:W-:Y:S02]  /*10d90*/  FADD.FTZ R0, R218, R0 ;  /* 0x00000000da007221 */ /* 0x000fe40000010000 */
[----:B------:R-:W-:Y:S01]  /*10da0*/  FADD.FTZ R2, R220, R2 ;  /* 0x00000002dc027221 */ /* 0x000fe20000010000 */
[----:B------:R-:W-:Y:S01]  /*10db0*/  HMMA.16816.F32.BF16 R56, R96, R58, R84 ;  /* 0x0000003a6038723c */ /* 0x000fe20000041854 */
[----:B------:R-:W-:-:S02]  /*10dc0*/  FADD.FTZ R0, R216, R0 ;  /* 0x00000000d8007221 */ /* 0x000fc40000010000 */
[----:B------:R-:W-:Y:S01]  /*10dd0*/  FADD.FTZ R2, R205, R2 ;  /* 0x00000002cd027221 */ /* 0x000fe20000010000 */
[----:B------:R-:W-:Y:S01]  /*10de0*/  IADD3 R205, R195, 0x1000, RZ ;  /* 0x00001000c3cd7810 */ /* 0x000fe20007ffe0ff */
[----:B------:R-:W-:Y:S02]  /*10df0*/  FADD.FTZ R0, R157, R0 ;  /* 0x000000009d007221 */ /* 0x000fe40000010000 */
[----:B------:R-:W-:Y:S01]  /*10e00*/  FADD.FTZ R2, R159, R2 ;  /* 0x000000029f027221 */ /* 0x000fe20000010000 */
[----:B------:R-:W-:Y:S01]  /*10e10*/  HMMA.16816.F32.BF16 R104, R96, R108, R200 ;  /* 0x0000006c6068723c */ /* 0x000fe200000418c8 */
[----:B------:R-:W-:Y:S02]  /*10e20*/  FADD.FTZ R0, R102, R0 ;  /* 0x0000000066007221 */ /* 0x000fe40000010000 */
[----:B------:R-:W-:-:S04]  /*10e30*/  @P4 IMAD.HI.U32 R3, R244, c[0x0][0x2c8], RZ ;  /* 0x0000b200f4034a27 */ /* 0x000fc800078e00ff */
[----:B------:R-:W-:Y:S01]  /*10e40*/  FADD.FTZ R2, R204, R2 ;  /* 0x00000002cc027221 */ /* 0x000fe20000010000 */
[----:B------:R-:W-:Y:S01]  /*10e50*/  @P4 SHF.R.U32.HI R244, RZ, c[0x0][0x2cc], R3 ;  /* 0x0000b300fff44a19 */ /* 0x000fe20000011603 */
[----:B------:R-:W-:Y:S01]  /*10e60*/  FADD.FTZ R0, R156, R0 ;  /* 0x000000009c007221 */ /* 0x000fe20000010000 */
[C---:B------:R-:W-:Y:S01]  /*10e70*/  HMMA.16816.F32.BF16 R112, R96.reuse, R116, R180 ;  /* 0x000000746070723c */ /* 0x040fe200000418b4 */
[----:B------:R-:W-:Y:S01]  /*10e80*/  FADD.FTZ R3, R158, R2 ;  /* 0x000000029e037221 */ /* 0x000fe20000010000 */
[----:B------:R-:W-:Y:S01]  /*10e90*/  IADD3 R204, R195, 0x1800, RZ ;  /* 0x00001800c3cc7810 */ /* 0x000fe20007ffe0ff */
[----:B------:R-:W-:Y:S01]  /*10ea0*/  FADD.FTZ R2, R103, R0 ;  /* 0x0000000067027221 */ /* 0x000fe20000010000 */
[----:B------:R-:W-:Y:S01]  /*10eb0*/  IADD3 R0, R244, R232, -R242 ;  /* 0x000000e8f4007210 */ /* 0x000fe20007ffe8f2 */
[----:B------:R-:W-:Y:S01]  /*10ec0*/  FADD.FTZ R4, R22, R3 ;  /* 0x0000000316047221 */ /* 0x000fe20000010000 */
[----:B------:R-:W-:Y:S01]  /*10ed0*/  IADD3 R203, R195, 0x2000, RZ ;  /* 0x00002000c3cb7810 */ /* 0x000fe20007ffe0ff */
[----:B------:R-:W-:Y:S01]  /*10ee0*/  FADD.FTZ R3, R10, R2 ;  /* 0x000000020a037221 */ /* 0x000fe20000010000 */
[----:B------:R-:W-:Y:S01]  /*10ef0*/  SHF.R.S32.HI R2, RZ, 0x1f, R0 ;  /* 0x0000001fff027819 */ /* 0x000fe20000011400 */
[----:B------:R-:W-:Y:S01]  /*10f00*/  FADD.FTZ R4, R21, R4 ;  /* 0x0000000415047221 */ /* 0x000fe20000010000 */
[C---:B------:R-:W-:Y:S01]  /*10f10*/  HMMA.16816.F32.BF16 R120, R96.reuse, R124, R172 ;  /* 0x0000007c6078723c */ /* 0x040fe200000418ac */
[----:B------:R-:W-:Y:S01]  /*10f20*/  FADD.FTZ R3, R8, R3 ;  /* 0x0000000308037221 */ /* 0x000fe20000010000 */
[----:B------:R-:W-:Y:S01]  /*10f30*/  LEA.HI R0, R2, R0, RZ, 0x6 ;  /* 0x0000000002007211 */ /* 0x000fe200078f30ff */
[----:B------:R-:W-:Y:S01]  /*10f40*/  FADD.FTZ R222, R23, R4 ;  /* 0x0000000417de7221 */ /* 0x000fe20000010000 */
[----:B------:R-:W-:Y:S01]  /*10f50*/  IADD3 R202, R195, 0x2800, RZ ;  /* 0x00002800c3ca7810 */ /* 0x000fe20007ffe0ff */
[----:B------:R-:W-:Y:S01]  /*10f60*/  FADD.FTZ R223, R11, R3 ;  /* 0x000000030bdf7221 */ /* 0x000fe20000010000 */
[----:B------:R-:W-:Y:S01]  /*10f70*/  SHF.R.S32.HI R0, RZ, 0x6, R0 ;  /* 0x00000006ff007819 */ /* 0x000fe20000011400 */
[----:B------:R-:W-:Y:S01]  /*10f80*/  FADD.FTZ R222, R20, R222 ;  /* 0x000000de14de7221 */ /* 0x000fe20000010000 */
[----:B------:R-:W-:Y:S01]  /*10f90*/  HMMA.16816.F32.BF16 R128, R96, R132, R168 ;  /* 0x000000846080723c */ /* 0x000fe200000418a8 */
[----:B------:R-:W-:Y:S01]  /*10fa0*/  FADD.FTZ R223, R9, R223 ;  /* 0x000000df09df7221 */ /* 0x000fe20000010000 */
[----:B------:R-:W-:-:S02]  /*10fb0*/  IMNMX R234, RZ, R0, !PT ;  /* 0x00000000ffea7217 */ /* 0x000fc40007800200 */
[----:B------:R-:W-:Y:S02]  /*10fc0*/  IADD3 R201, R195, 0x3000, RZ ;  /* 0x00003000c3c97810 */ /* 0x000fe40007ffe0ff */
[----:B------:R-:W-:Y:S02]  /*10fd0*/  ISETP.GE.AND P0, PT, R207, R234, PT ;  /* 0x000000eacf00720c */ /* 0x000fe40003f06270 */
[----:B------:R-:W-:Y:S01]  /*10fe0*/  HMMA.16816.F32.BF16 R36, R96, R40, R36 ;  /* 0x000000286024723c */ /* 0x000fe20000041824 */
[----:B------:R-:W-:-:S07]  /*10ff0*/  IADD3 R200, R195, 0x3800, RZ ;  /* 0x00003800c3c87810 */ /* 0x000fce0007ffe0ff */
[C---:B------:R-:W-:Y:S08]  /*11000*/  HMMA.16816.F32.BF16 R44, R96.reuse, R48, R44 ;  /* 0x00000030602c723c */ /* 0x040ff0000004182c */
[C---:B------:R-:W-:Y:S08]  /*11010*/  HMMA.16816.F32.BF16 R60, R96.reuse, R64, R140 ;  /* 0x00000040603c723c */ /* 0x040ff0000004188c */
[C---:B------:R-:W-:Y:S08]  /*11020*/  HMMA.16816.F32.BF16 R68, R96.reuse, R72, R68 ;  /* 0x000000486044723c */ /* 0x040ff00000041844 */
[C---:B------:R-:W-:Y:S08]  /*11030*/  HMMA.16816.F32.BF16 R76, R96.reuse, R80, R76 ;  /* 0x00000050604c723c */ /* 0x040ff0000004184c */
[C---:B-1----:R-:W-:Y:S08]  /*11040*/  HMMA.16816.F32.BF16 R84, R96.reuse, R88, R136 ;  /* 0x000000586054723c */ /* 0x042ff00000041888 */
[C---:B------:R-:W-:Y:S07]  /*11050*/  HMMA.16816.F32.BF16 R108, R96.reuse, R110, R196 ;  /* 0x0000006e606c723c */ /* 0x040fee00000418c4 */
[C---:B------:R-:W-:Y:S01]  /*11060*/  IADD3 R199, R195.reuse, 0x4000, RZ ;  /* 0x00004000c3c77810 */ /* 0x040fe20007ffe0ff */
[----:B------:R-:W-:Y:S01]  /*11070*/  HMMA.16816.F32.BF16 R116, R96, R118, R176 ;  /* 0x000000766074723c */ /* 0x000fe200000418b0 */
[----:B------:R-:W-:-:S02]  /*11080*/  IADD3 R198, R195, 0x4800, RZ ;  /* 0x00004800c3c67810 */ /* 0x000fc40007ffe0ff */
[C---:B------:R-:W-:Y:S02]  /*11090*/  IADD3 R197, R195.reuse, 0x5000, RZ ;  /* 0x00005000c3c57810 */ /* 0x040fe40007ffe0ff */
[----:B------:R-:W-:-:S03]  /*110a0*/  IADD3 R196, R195, 0x5800, RZ ;  /* 0x00005800c3c47810 */ /* 0x000fc60007ffe0ff */
        /* <DEDUP_REMOVED lines=10> */
[----:B------:R-:W-:Y:S01]  /*11150*/  IADD3 RZ, P0, R228, 0x80, RZ ;  /* 0x00000080e4ff7810 */ /* 0x000fe20007f1e0ff */
[----:B------:R-:W-:Y:S01]  /*11160*/  IMAD.MOV.U32 R102, RZ, RZ, R100 ;  /* 0x000000ffff667224 */ /* 0x000fe200078e0064 */
[----:B------:R-:W-:Y:S01]  /*11170*/  IADD3 R224, P1, R236, 0x40, RZ ;  /* 0x00000040ece07810 */ /* 0x000fe20007f3e0ff */
[----:B------:R-:W-:Y:S01]  /*11180*/  IMAD.MOV.U32 R3, RZ, RZ, R101 ;  /* 0x000000ffff037224 */ /* 0x000fe200078e0065 */
[----:B------:R-:W-:Y:S01]  /*11190*/  IADD3 R226, P2, R228, 0x40, RZ ;  /* 0x00000040e4e27810 */ /* 0x000fe20007f5e0ff */
[----:B------:R-:W-:Y:S01]  /*111a0*/  IMAD.X R227, RZ, RZ, R231, P0 ;  /* 0x000000ffffe37224 */ /* 0x000fe200000e06e7 */
[----:B------:R-:W-:Y:S01]  /*111b0*/  IADD3 R221, P0, R236, 0x80, RZ ;  /* 0x00000080ecdd7810 */ /* 0x000fe20007f1e0ff */
[----:B------:R-:W-:Y:S01]  /*111c0*/  IMAD.MOV.U32 R241, RZ, RZ, c[0x0][0x208] ;  /* 0x00008200fff17624 */ /* 0x000fe200078e00ff */
[----:B------:R-:W-:Y:S01]  /*111d0*/  MOV R208, R207 ;  /* 0x000000cf00d07202 */ /* 0x000fe20000000f00 */
[----:B------:R-:W-:Y:S01]  /*111e0*/  @P4 IMAD.HI.U32 R235, R238, c[0x0][0x2c8], RZ ;  /* 0x0000b200eeeb4a27 */ /* 0x000fe200078e00ff */
[----:B------:R-:W-:-:S02]  /*111f0*/  IADD3 R220, R228, 0x80, RZ ;  /* 0x00000080e4dc7810 */ /* 0x000fc40007ffe0ff */
[----:B------:R-:W-:Y:S01]  /*11200*/  MOV R248, c[0x0][0x20c] ;  /* 0x0000830000f87a02 */ /* 0x000fe20000000f00 */
[----:B------:R-:W-:Y:S01]  /*11210*/  IMAD.MOV.U32 R244, RZ, RZ, -0x40 ;  /* 0xffffffc0fff47424 */ /* 0x000fe200078e00ff */
[----:B------:R-:W-:Y:S01]  /*11220*/  IADD3.X R225, RZ, R231, RZ, P2, !PT ;  /* 0x000000e7ffe17210 */ /* 0x000fe200017fe4ff */
[----:B------:R-:W-:Y:S01]  /*11230*/  IMAD.X R219, RZ, RZ, R233, P1 ;  /* 0x000000ffffdb7224 */ /* 0x000fe200008e06e9 */
[----:B------:R-:W-:Y:S02]  /*11240*/  IADD3.X R218, RZ, R233, RZ, P0, !PT ;  /* 0x000000e9ffda7210 */ /* 0x000fe400007fe4ff */
.L_x_615:
[----:B------:R-:W-:Y:S01]  /*11250*/  ISETP.GE.AND P0, PT, R208, RZ, PT ;  /* 0x000000ffd000720c */ /* 0x000fe20003f06270 */
[----:B------:R-:W-:Y:S04]  /*11260*/  DEPBAR.LE SB0, 0x0 ;  /* 0x000080000000791a */ /* 0x000fe80000000000 */
[----:B------:R-:W-:Y:S01]  /*11270*/  BAR.SYNC.DEFER_BLOCKING 0x0 ;  /* 0x0000000000007b1d */ /* 0x000fe20000010000 */
[----:B------:R-:W-:Y:S02]  /*11280*/  ISETP.NE.AND P4, PT, R240, RZ, PT ;  /* 0x000000fff000720c */ /* 0x000fe40003f85270 */
[----:B------:R-:W-:Y:S05]  /*11290*/  ISETP.NE.AND P3, PT, R249, 0x1, PT ;  /* 0x00000001f900780c */ /* 0x000fea0003f65270 */
[----:B------:R-:W-:Y:S01]  /*112a0*/  @P0 SHF.R.S32.HI R0, RZ, 0x1f, R208 ;  /* 0x0000001fff000819 */ /* 0x000fe200000114d0 */
[----:B------:R-:W-:Y:S04]  /*112b0*/  @P0 IMAD.WIDE.U32 R4, R208, c[0x0][0x208], RZ ;  /* 0x00008200d0040a25 */ /* 0x000fe800078e00ff */
[----:B------:R-:W-:Y:S01]  /*112c0*/  @P0 IMAD R0, R0, c[0x0][0x208], RZ ;  /* 0x0000820000000a24 */ /* 0x000fe200078e02ff */
[----:B------:R-:W-:Y:S03]  /*112d0*/  @P0 SHF.L.U32 R2, R4, 0x6, RZ ;  /* 0x0000000604020819 */ /* 0x000fe600000006ff */
[----:B------:R-:W-:Y:S05]  /*112e0*/  @P0 IMAD R0, R208, c[0x0][0x20c], R0 ;  /* 0x00008300d0000a24 */ /* 0x000fea00078e0200 */
[----:B------:R-:W-:Y:S02]  /*112f0*/  @P0 IADD3 R0, R5, R0, RZ ;  /* 0x0000000005000210 */ /* 0x000fe40007ffe0ff */
[----:B------:R-:W-:Y:S01]  /*11300*/  @P0 IADD3 R5, P1, R2, R236, RZ ;  /* 0x000000ec02050210 */ /* 0x000fe20007f3e0ff */
[----:B------:R-:W-:Y:S01]  /*11310*/  LDSM.16.M88.4 R32, [R191+0xc100] ;  /* 0x00c10000bf20783b */ /* 0x000fe20000000200 */
[----:B------:R-:W-:Y:S02]  /*11320*/  @P0 SHF.L.U64.HI R0, R4, 0x6, R0 ;  /* 0x0000000604000819 */ /* 0x000fe40000010200 */
[C---:B------:R-:W-:Y:S02]  /*11330*/  @P0 LEA R30, P2, R5.reuse, c[0x0][0x1f8], 0x1 ;  /* 0x00007e00051e0a11 */ /* 0x040fe400078408ff */
[----:B------:R-:W-:Y:S02]  /*11340*/  @P0 IADD3.X R4, R0, R233, RZ, P1, !PT ;  /* 0x000000e900040210 */ /* 0x000fe40000ffe4ff */
[----:B------:R-:W-:Y:S01]  /*11350*/  @P0 IADD3 R6, P1, R2, R224, RZ ;  /* 0x000000e002060210 */ /* 0x000fe20007f3e0ff */
[----:B------:R-:W1:Y:S01]  /*11360*/  LDSM.16.M88.4 R8, [R184+0x6100] ;  /* 0x00610000b808783b */ /* 0x000e620000000200 */
[----:B------:R-:W-:Y:S02]  /*11370*/  @P0 LEA.HI.X R31, R5, c[0x0][0x1fc], R4, 0x1, P2 ;  /* 0x00007f00051f0a11 */ /* 0x000fe400010f0c04 */
[----:B------:R-:W-:Y:S02]  /*11380*/  @P0 LEA R22, P2, R6, c[0x0][0x1f8], 0x1 ;  /* 0x00007e0006160a11 */ /* 0x000fe400078408ff */
[----:B------:R-:W-:Y:S02]  /*11390*/  @P0 IADD3.X R5, R0, R219, RZ, P1, !PT ;  /* 0x000000db00050210 */ /* 0x000fe40000ffe4ff */
[C---:B------:R-:W-:Y:S01]  /*113a0*/  @P0 LEA R4, P1, R241.reuse, R2, 0x5 ;  /* 0x00000002f1040211 */ /* 0x040fe200078228ff */
[----:B------:R-:W2:Y:S01]  /*113b0*/  LDSM.16.M88.4 R16, [R184+0x6900] ;  /* 0x00690000b810783b */ /* 0x000ea20000000200 */
[----:B------:R-:W-:Y:S02]  /*113c0*/  @P0 LEA.HI.X R23, R6, c[0x0][0x1fc], R5, 0x1, P2 ;  /* 0x00007f0006170a11 */ /* 0x000fe400010f0c05 */
[----:B------:R-:W-:Y:S02]  /*113d0*/  @P0 IADD3 R5, P2, R2, R221, RZ ;  /* 0x000000dd02050210 */ /* 0x000fe40007f5e0ff */
[----:B------:R-:W-:Y:S02]  /*113e0*/  @P0 LEA.HI.X R2, R241, R0, R248, 0x5, P1 ;  /* 0x00000000f1020211 */ /* 0x000fe400008f2cf8 */
[----:B------:R-:W-:Y:S01]  /*113f0*/  @P0 IADD3.X R0, R0, R218, RZ, P2, !PT ;  /* 0x000000da00000210 */ /* 0x000fe200017fe4ff */
[----:B------:R-:W3:Y:S01]  /*11400*/  LDSM.16.M88.4 R24, [R184+0x7100] ;  /* 0x00710000b818783b */ /* 0x000ee20000000200 */
[C---:B------:R-:W-:Y:S02]  /*11410*/  @P0 LEA R14, P2, R5.reuse, c[0x0][0x1f8], 0x1 ;  /* 0x00007e00050e0a11 */ /* 0x040fe400078408ff */
[----:B------:R-:W-:Y:S02]  /*11420*/  @P0 IADD3 R6, P1, R4, R236, RZ ;  /* 0x000000ec04060210 */ /* 0x000fe40007f3e0ff */
[----:B------:R-:W-:Y:S02]  /*11430*/  @P0 LEA.HI.X R15, R5, c[0x0][0x1fc], R0, 0x1, P2 ;  /* 0x00007f00050f0a11 */ /* 0x000fe400010f0c00 */
[----:B------:R-:W-:Y:S01]  /*11440*/  @P0 IADD3.X R7, R2, R233, RZ, P1, !PT ;  /* 0x000000e902070210 */ /* 0x000fe20000ffe4ff */
[----:B------:R-:W4:Y:S01]  /*11450*/  LDSM.16.M88.4 R136, [R184+0x7900] ;  /* 0x00790000b888783b */ /* 0x000f220000000200 */
[----:B------:R-:W-:Y:S02]  /*11460*/  @P0 LEA R28, P1, R6, c[0x0][0x1f8], 0x1 ;  /* 0x00007e00061c0a11 */ /* 0x000fe400078208ff */
[----:B------:R-:W-:Y:S02]  /*11470*/  @P0 IADD3 R0, P2, R4, R224, RZ ;  /* 0x000000e004000210 */ /* 0x000fe40007f5e0ff */
[----:B------:R-:W-:Y:S02]  /*11480*/  @P0 LEA.HI.X R29, R6, c[0x0][0x1fc], R7, 0x1, P1 ;  /* 0x00007f00061d0a11 */ /* 0x000fe400008f0c07 */
[----:B------:R-:W-:Y:S01]  /*11490*/  @P0 IADD3.X R5, R2, R219, RZ, P2, !PT ;  /* 0x000000db02050210 */ /* 0x000fe200017fe4ff */
[----:B------:R-:W-:Y:S01]  /*114a0*/  LDSM.16.M88.4 R140, [R192+0xc100] ;  /* 0x00c10000c08c783b */ /* 0x000fe20000000200 */
[----:B------:R-:W-:Y:S02]  /*114b0*/  @P0 LEA R20, P2, R0, c[0x0][0x1f8], 0x1 ;  /* 0x00007e0000140a11 */ /* 0x000fe400078408ff */
[----:B------:R-:W-:Y:S02]  /*114c0*/  @P0 IADD3 R4, P1, R4, R221, RZ ;  /* 0x000000dd04040210 */ /* 0x000fe40007f3e0ff */
[----:B------:R-:W-:Y:S02]  /*114d0*/  @P0 LEA.HI.X R21, R0, c[0x0][0x1fc], R5, 0x1, P2 ;  /* 0x00007f0000150a11 */ /* 0x000fe400010f0c05 */
[----:B------:R-:W-:Y:S01]  /*114e0*/  @P0 IADD3.X R2, R2, R218, RZ, P1, !PT ;  /* 0x000000da02020210 */ /* 0x000fe20000ffe4ff */
[----:B------:R-:W5:Y:S01]  /*114f0*/  LDSM.16.M88.4 R144, [R195] ;  /* 0x00000000c390783b */ /* 0x000f620000000200 */
[C---:B------:R-:W-:Y:S02]  /*11500*/  @P0 LEA R12, P1, R4.reuse, c[0x0][0x1f8], 0x1 ;  /* 0x00007e00040c0a11 */ /* 0x040fe400078208ff */
[----:B------:R-:W-:Y:S02]  /*11510*/  MOV R0, R238 ;  /* 0x000000ee00007202 */ /* 0x000fe40000000f00 */
[----:B------:R-:W-:Y:S02]  /*11520*/  @P0 LEA.HI.X R13, R4, c[0x0][0x1fc], R2, 0x1, P1 ;  /* 0x00007f00040d0a11 */ /* 0x000fe400008f0c02 */
[C---:B-1----:R-:W-:Y:S01]  /*11530*/  HMMA.16816.F32.BF16 R4, R32.reuse, R8, RZ ;  /* 0x000000082004723c */ /* 0x042fe200000418ff */
[----:B------:R-:W1:Y:S02]  /*11540*/  LDSM.16.M88.4 R148, [R206] ;  /* 0x00000000ce94783b */ /* 0x000e640000000200 */
[----:B------:R-:W-:Y:S05]  /*11550*/  @P3 SHF.R.U32.HI R0, RZ, c[0x0][0x2cc], R235 ;  /* 0x0000b300ff003a19 */ /* 0x000fea00000116eb */
[C---:B------:R-:W-:Y:S01]  /*11560*/  HMMA.16816.F32.BF16 R8, R32.reuse, R10, RZ ;  /* 0x0000000a2008723c */ /* 0x040fe200000418ff */
[----:B------:R-:W1:Y:S08]  /*11570*/  LDSM.16.M88.4 R152, [R205] ;  /* 0x00000000cd98783b */ /* 0x000e700000000200 */
[----:B------:R-:W1:Y:S08]  /*11580*/  LDSM.16.M88.4 R156, [R204] ;  /* 0x00000000cc9c783b */ /* 0x000e700000000200 */
[----:B------:R-:W-:Y:S01]  /*11590*/  @!PT LDS RZ, [RZ] ;  /* 0x00000000fffff984 */ /* 0x000fe20000000800 */
[----:B------:R-:W-:Y:S01]  /*115a0*/  @!PT LDS RZ, [RZ] ;  /* 0x00000000fffff984 */ /* 0x000fe20000000800 */
[----:B------:R-:W-:Y:S01]  /*115b0*/  @!PT LDS RZ, [RZ] ;  /* 0x00000000fffff984 */ /* 0x000fe20000000800 */
[----:B------:R4:W-:Y:S08]  /*115c0*/  @P0 LDGSTS.E.BYPASS.LTC128B.128 [R209+0x100], [R30.64], !P5 ;  /* 0x001000001ed10fae */ /* 0x0009f0000e901d46 */
[----:B------:R3:W-:Y:S08]  /*115d0*/  @P0 LDGSTS.E.BYPASS.LTC128B.128 [R209+0x2100], [R22.64], !P6 ;  /* 0x0210000016d10fae */ /* 0x0007f0000f101d46 */
[----:B------:R2:W-:Y:S08]  /*115e0*/  @P0 LDGSTS.E.BYPASS.LTC128B.128 [R209+0x4100], [R14.64], !P4 ;  /* 0x041000000ed10fae */ /* 0x0005f0000e101d46 */
[----:B------:R4:W-:Y:S08]  /*115f0*/  @P0 LDGSTS.E.BYPASS.LTC128B.128 [R209+0x1100], [R28.64], !P5 ;  /* 0x011000001cd10fae */ /* 0x0009f0000e901d46 */
[----:B------:R3:W-:Y:S08]  /*11600*/  @P0 LDGSTS.E.BYPASS.LTC128B.128 [R209+0x3100], [R20.64], !P6 ;  /* 0x0310000014d10fae */ /* 0x0007f0000f101d46 */
[----:B------:R2:W-:Y:S08]  /*11610*/  @P0 LDGSTS.E.BYPASS.LTC128B.128 [R209+0x5100], [R12.64], !P4 ;  /* 0x051000000cd10fae */ /* 0x0005f0000e101d46 */
[----:B------:R-:W-:Y:S08]  /*11620*/  LDSM.16.M88.4 R160, [R194+0xc100] ;  /* 0x00c10000c2a0783b */ /* 0x000ff00000000200 */
[----:B------:R-:W0:Y:S08]  /*11630*/  LDGDEPBAR ;  /* 0x00000000000079af */ /* 0x000e300000000000 */
[----:B------:R-:W1:Y:S01]  /*11640*/  LDSM.16.M88.4 R164, [R190+0x6100] ;  /* 0x00610000bea4783b */ /* 0x000e620000000200 */
[C---:B--2---:R-:W-:Y:S07]  /*11650*/  HMMA.16816.F32.BF16 R12, R32.reuse, R16, RZ ;  /* 0x00000010200c723c */ /* 0x044fee00000418ff */
[----:B------:R-:W-:Y:S01]  /*11660*/  LDSM.16.M88.4 R168, [R190+0x7100] ;  /* 0x00710000bea8783b */ /* 0x000fe20000000200 */
[C---:B------:R-:W-:Y:S07]  /*11670*/  HMMA.16816.F32.BF16 R16, R32.reuse, R18, RZ ;  /* 0x000000122010723c */ /* 0x040fee00000418ff */
[----:B------:R-:W-:Y:S01]  /*11680*/  LDSM.16.M88.4 R172, [R190+0x7900] ;  /* 0x00790000beac783b */ /* 0x000fe20000000200 */
[C---:B---3--:R-:W-:Y:S07]  /*11690*/  HMMA.16816.F32.BF16 R20, R32.reuse, R24, RZ ;  /* 0x000000182014723c */ /* 0x048fee00000418ff */
[----:B------:R-:W-:Y:S01]  /*116a0*/  LDSM.16.M88.4 R176, [R193+0xc100] ;  /* 0x00c10000c1b0783b */ /* 0x000fe20000000200 */
[C---:B------:R-:W-:Y:S07]  /*116b0*/  HMMA.16816.F32.BF16 R24, R32.reuse, R26, RZ ;  /* 0x0000001a2018723c */ /* 0x040fee00000418ff */
[----:B------:R-:W-:Y:S01]  /*116c0*/  LDSM.16.M88.4 R180, [R189] ;  /* 0x00000000bdb4783b */ /* 0x000fe20000000200 */
[C---:B----4-:R-:W-:Y:S07]  /*116d0*/  HMMA.16816.F32.BF16 R28, R32.reuse, R136, RZ ;  /* 0x00000088201c723c */ /* 0x050fee00000418ff */
[----:B------:R-:W-:Y:S01]  /*116e0*/  SHFL.IDX PT, R2, R0, RZ, 0x1c1f ;  /* 0x001c1fff00027589 */ /* 0x000fe200000e0000 */
[----:B------:R-:W-:Y:S07]  /*116f0*/  HMMA.16816.F32.BF16 R32, R32, R138, RZ ;  /* 0x0000008a2020723c */ /* 0x000fee00000418ff */
[----:B------:R-:W2:Y:S01]  /*11700*/  LDSM.16.M88.4 R136, [R190+0x6900] ;  /* 0x00690000be88783b */ /* 0x000ea20000000200 */
[C---:B-----5:R-:W-:Y:S08]  /*11710*/  HMMA.16816.F32.BF16 R4, R140.reuse, R144, R4 ;  /* 0x000000908c04723c */ /* 0x060ff00000041804 */
[C---:B------:R-:W-:Y:S01]  /*11720*/  HMMA.16816.F32.BF16 R8, R140.reuse, R146, R8 ;  /* 0x000000928c08723c */ /* 0x040fe20000041808 */
[----:B------:R-:W-:Y:S07]  /*11730*/  LDSM.16.M88.4 R144, [R189+0x1000] ;  /* 0x00100000bd90783b */ /* 0x000fee0000000200 */
[C---:B-1----:R-:W-:Y:S08]  /*11740*/  HMMA.16816.F32.BF16 R12, R140.reuse, R148, R12 ;  /* 0x000000948c0c723c */ /* 0x042ff0000004180c */
[C---:B------:R-:W-:Y:S01]  /*11750*/  HMMA.16816.F32.BF16 R16, R140.reuse, R150, R16 ;  /* 0x000000968c10723c */ /* 0x040fe20000041810 */
[----:B------:R-:W-:Y:S07]  /*11760*/  LDSM.16.M88.4 R148, [R189+0x1800] ;  /* 0x00180000bd94783b */ /* 0x000fee0000000200 */
[C---:B------:R-:W-:Y:S08]  /*11770*/  HMMA.16816.F32.BF16 R20, R140.reuse, R152, R20 ;  /* 0x000000988c14723c */ /* 0x040ff00000041814 */
[C---:B------:R-:W-:Y:S01]  /*11780*/  HMMA.16816.F32.BF16 R24, R140.reuse, R154, R24 ;  /* 0x0000009a8c18723c */ /* 0x040fe20000041818 */
[----:B------:R-:W-:Y:S07]  /*11790*/  LDSM.16.M88.4 R152, [R191+0x10100] ;  /* 0x01010000bf98783b */ /* 0x000fee0000000200 */
[C---:B------:R-:W-:Y:S08]  /*117a0*/  HMMA.16816.F32.BF16 R28, R140.reuse, R156, R28 ;  /* 0x0000009c8c1c723c */ /* 0x040ff0000004181c */
[----:B------:R-:W-:Y:S01]  /*117b0*/  HMMA.16816.F32.BF16 R32, R140, R158, R32 ;  /* 0x0000009e8c20723c */ /* 0x000fe20000041820 */
[----:B------:R-:W1:Y:S07]  /*117c0*/  LDSM.16.M88.4 R140, [R189+0x800] ;  /* 0x00080000bd8c783b */ /* 0x000e6e0000000200 */
[C---:B------:R-:W-:Y:S01]  /*117d0*/  HMMA.16816.F32.BF16 R4, R160.reuse, R164, R4 ;  /* 0x000000a4a004723c */ /* 0x040fe20000041804 */
[----:B------:R-:W3:Y:S07]  /*117e0*/  LDSM.16.M88.4 R156, [R184+0x8100] ;  /* 0x00810000b89c783b */ /* 0x000eee0000000200 */
[C---:B------:R-:W-:Y:S01]  /*117f0*/  HMMA.16816.F32.BF16 R8, R160.reuse, R166, R8 ;  /* 0x000000a6a008723c */ /* 0x040fe20000041808 */
[----:B------:R-:W-:Y:S07]  /*11800*/  LDSM.16.M88.4 R164, [R184+0x9900] ;  /* 0x00990000b8a4783b */ /* 0x000fee0000000200 */
[C---:B--2---:R-:W-:Y:S08]  /*11810*/  HMMA.16816.F32.BF16 R12, R160.reuse, R136, R12 ;  /* 0x00000088a00c723c */ /* 0x044ff0000004180c */
[C---:B------:R-:W-:Y:S01]  /*11820*/  HMMA.16816.F32.BF16 R16, R160.reuse, R138, R16 ;  /* 0x0000008aa010723c */ /* 0x040fe20000041810 */
[----:B------:R-:W2:Y:S07]  /*11830*/  LDSM.16.M88.4 R136, [R184+0x8900] ;  /* 0x00890000b888783b */ /* 0x000eae0000000200 */
[C---:B------:R-:W-:Y:S08]  /*11840*/  HMMA.16816.F32.BF16 R20, R160.reuse, R168, R20 ;  /* 0x000000a8a014723c */ /* 0x040ff00000041814 */
[C---:B------:R-:W-:Y:S01]  /*11850*/  HMMA.16816.F32.BF16 R24, R160.reuse, R170, R24 ;  /* 0x000000aaa018723c */ /* 0x040fe20000041818 */
[----:B------:R-:W-:Y:S07]  /*11860*/  LDSM.16.M88.4 R168, [R192+0x10100] ;  /* 0x01010000c0a8783b */ /* 0x000fee0000000200 */
[C---:B------:R-:W-:Y:S08]  /*11870*/  HMMA.16816.F32.BF16 R28, R160.reuse, R172, R28 ;  /* 0x000000aca01c723c */ /* 0x040ff0000004181c */
[----:B------:R-:W-:Y:S01]  /*11880*/  HMMA.16816.F32.BF16 R32, R160, R174, R32 ;  /* 0x000000aea020723c */ /* 0x000fe20000041820 */
[----:B------:R-:W4:Y:S07]  /*11890*/  LDSM.16.M88.4 R160, [R184+0x9100] ;  /* 0x00910000b8a0783b */ /* 0x000f2e0000000200 */
[C---:B------:R-:W-:Y:S01]  /*118a0*/  HMMA.16816.F32.BF16 R4, R176.reuse, R180, R4 ;  /* 0x000000b4b004723c */ /* 0x040fe20000041804 */
[----:B------:R-:W5:Y:S07]  /*118b0*/  LDSM.16.M88.4 R172, [R203] ;  /* 0x00000000cbac783b */ /* 0x000f6e0000000200 */
        /* <DEDUP_REMOVED lines=15> */
[C---:B--2---:R-:W-:Y:S08]  /*119b0*/  HMMA.16816.F32.BF16 R12, R152.reuse, R136, R12 ;  /* 0x00000088980c723c */ /* 0x044ff0000004180c */
[C---:B------:R-:W-:Y:S01]  /*119c0*/  HMMA.16816.F32.BF16 R16, R152.reuse, R138, R16 ;  /* 0x0000008a9810723c */ /* 0x040fe20000041810 */
[----:B------:R-:W2:Y:S07]  /*119d0*/  LDSM.16.M88.4 R136, [R190+0x8900] ;  /* 0x00890000be88783b */ /* 0x000eae0000000200 */
[C---:B----4-:R-:W-:Y:S08]  /*119e0*/  HMMA.16816.F32.BF16 R20, R152.reuse, R160, R20 ;  /* 0x000000a09814723c */ /* 0x050ff00000041814 */
[C---:B------:R-:W-:Y:S01]  /*119f0*/  HMMA.16816.F32.BF16 R24, R152.reuse, R162, R24 ;  /* 0x000000a29818723c */ /* 0x040fe20000041818 */
[----:B------:R-:W-:Y:S07]  /*11a00*/  LDSM.16.M88.4 R160, [R193+0x10100] ;  /* 0x01010000c1a0783b */ /* 0x000fee0000000200 */
[C---:B------:R-:W-:Y:S08]  /*11a10*/  HMMA.16816.F32.BF16 R28, R152.reuse, R164, R28 ;  /* 0x000000a4981c723c */ /* 0x040ff0000004181c */
[----:B------:R-:W-:Y:S01]  /*11a20*/  HMMA.16816.F32.BF16 R32, R152, R166, R32 ;  /* 0x000000a69820723c */ /* 0x000fe20000041820 */
[----:B------:R-:W4:Y:S07]  /*11a30*/  LDSM.16.M88.4 R152, [R190+0x9100] ;  /* 0x00910000be98783b */ /* 0x000f2e0000000200 */
[C---:B-----5:R-:W-:Y:S01]  /*11a40*/  HMMA.16816.F32.BF16 R4, R168.reuse, R172, R4 ;  /* 0x000000aca804723c */ /* 0x060fe20000041804 */
[----:B------:R-:W5:Y:S07]  /*11a50*/  LDSM.16.M88.4 R164, [R189+0x2000] ;  /* 0x00200000bda4783b */ /* 0x000f6e0000000200 */
        /* <DEDUP_REMOVED lines=23> */
[----:B------:R-:W2:Y:S07]  /*11bd0*/  LDSM.16.M88.4 R156, [R184+0xb900] ;  /* 0x00b90000b89c783b */ /* 0x000eae0000000200 */
[C---:B-----5:R-:W-:Y:S01]  /*11be0*/  HMMA.16816.F32.BF16 R4, R160.reuse, R164, R4 ;  /* 0x000000a4a004723c */ /* 0x060fe20000041804 */
[----:B------:R-:W5:Y:S07]  /*11bf0*/  LDSM.16.M88.4 R176, [R192+0x14100] ;  /* 0x01410000c0b0783b */ /* 0x000f6e0000000200 */
        /* <DEDUP_REMOVED lines=35> */
[C---:B--2---:R-:W-:Y:S08]  /*11e30*/  HMMA.16816.F32.BF16 R12, R160.reuse, R136, R12 ;  /* 0x00000088a00c723c */ /* 0x044ff0000004180c */
[C---:B------:R-:W-:Y:S01]  /*11e40*/  HMMA.16816.F32.BF16 R16, R160.reuse, R138, R16 ;  /* 0x0000008aa010723c */ /* 0x040fe20000041810 */
[----:B------:R-:W1:Y:S07]  /*11e50*/  LDSM.16.M88.4 R136, [R189+0x4800] ;  /* 0x00480000bd88783b */ /* 0x000e6e0000000200 */
[C---:B----4-:R-:W-:Y:S08]  /*11e60*/  HMMA.16816.F32.BF16 R20, R160.reuse, R152, R20 ;  /* 0x00000098a014723c */ /* 0x050ff00000041814 */
[C---:B------:R-:W-:Y:S08]  /*11e70*/  HMMA.16816.F32.BF16 R24, R160.reuse, R154, R24 ;  /* 0x0000009aa018723c */ /* 0x040ff00000041818 */
[C---:B------:R-:W-:Y:S08]  /*11e80*/  HMMA.16816.F32.BF16 R28, R160.reuse, R156, R28 ;  /* 0x0000009ca01c723c */ /* 0x040ff0000004181c */
[----:B------:R-:W-:Y:S08]  /*11e90*/  HMMA.16816.F32.BF16 R32, R160, R158, R32 ;  /* 0x0000009ea020723c */ /* 0x000ff00000041820 */
[C---:B-----5:R-:W-:Y:S08]  /*11ea0*/  HMMA.16816.F32.BF16 R4, R168.reuse, R172, R4 ;  /* 0x000000aca804723c */ /* 0x060ff00000041804 */
        /* <DEDUP_REMOVED lines=17> */
[----:B------:R-:W-:Y:S01]  /*11fc0*/  MUFU.TANH R143, R6 ;  /* 0x00000006008f7308 */ /* 0x000fe20000002400 */
[----:B------:R-:W-:Y:S02]  /*11fd0*/  FMUL.FTZ R16, R16, c[0x0][0x320] ;  /* 0x0000c80010107a20 */ /* 0x000fe40000410000 */
[----:B------:R-:W-:Y:S02]  /*11fe0*/  FMUL.FTZ R14, R14, c[0x0][0x320] ;  /* 0x0000c8000e0e7a20 */ /* 0x000fe40000410000 */
[----:B------:R-:W-:Y:S02]  /*11ff0*/  FMUL.FTZ R17, R17, c[0x0][0x320] ;  /* 0x0000c80011117a20 */ /* 0x000fe40000410000 */
[----:B------:R-:W-:Y:S03]  /*12000*/  FMUL.FTZ R15, R15, c[0x0][0x320] ;  /* 0x0000c8000f0f7a20 */ /* 0x000fe60000410000 */
[----:B------:R3:W-:Y:S10]  /*12010*/  MUFU.TANH R142, R7 ;  /* 0x00000007008e7308 */ /* 0x0007f40000002400 */
[----:B------:R-:W4:Y:S10]  /*12020*/  MUFU.TANH R141, R8 ;  /* 0x00000008008d7308 */ /* 0x000f340000002400 */
[----:B------:R-:W5:Y:S01]  /*12030*/  MUFU.TANH R136, R9 ;  /* 0x0000000900887308 */ /* 0x000f620000002400 */
[----:B---3--:R-:W3:Y:S09]  /*12040*/  LDSM.16.M88.4 R4, [R189+0x5000] ;  /* 0x00500000bd04783b */ /* 0x008ef20000000200 */
[----:B------:R-:W-:Y:S10]  /*12050*/  MUFU.TANH R103, R10 ;  /* 0x0000000a00677308 */ /* 0x000ff40000002400 */
[----:B------:R1:W-:Y:S10]  /*12060*/  MUFU.TANH R101, R11 ;  /* 0x0000000b00657308 */ /* 0x0003f40000002400 */
[----:B------:R-:W-:Y:S10]  /*12070*/  MUFU.TANH R13, R13 ;  /* 0x0000000d000d7308 */ /* 0x000ff40000002400 */
[----:B------:R4:W-:Y:S01]  /*12080*/  MUFU.TANH R148, R18 ;  /* 0x0000001200947308 */ /* 0x0009e20000002400 */
[C---:B---3--:R-:W-:Y:S01]  /*12090*/  HMMA.16816.F32.BF16 R20, R168.reuse, R4, R20 ;  /* 0x00000004a814723c */ /* 0x048fe20000041814 */
[----:B-1----:R-:W1:Y:S01]  /*120a0*/  LDSM.16.M88.4 R8, [R189+0x5800] ;  /* 0x00580000bd08783b */ /* 0x002e620000000200 */
[----:B------:R-:W-:Y:S07]  /*120b0*/  DEPBAR.LE SB0, 0x0 ;  /* 0x000080000000791a */ /* 0x000fee0000000000 */
[----:B------:R-:W-:Y:S01]  /*120c0*/  MUFU.TANH R16, R16 ;  /* 0x0000001000107308 */ /* 0x000fe20000002400 */
[C---:B------:R-:W-:Y:S01]  /*120d0*/  HMMA.16816.F32.BF16 R24, R168.reuse, R6, R24 ;  /* 0x00000006a818723c */ /* 0x040fe20000041818 */
[----:B------:R3:W1:Y:S08]  /*120e0*/  SHFL.IDX PT, R4, R0, 0x1, 0x1c1f ;  /* 0x003c1f0000047f89 */ /* 0x00067000000e0000 */
[----:B------:R5:W-:Y:S01]  /*120f0*/  MUFU.TANH R149, R19 ;  /* 0x0000001300957308 */ /* 0x000be20000002400 */
[----:B------:R-:W-:Y:S04]  /*12100*/  BAR.SYNC.DEFER_BLOCKING 0x0 ;  /* 0x0000000000007b1d */ /* 0x000fe80000010000 */
[----:B------:R-:W-:Y:S02]  /*12110*/  FMUL.FTZ R23, R23, c[0x0][0x320] ;  /* 0x0000c80017177a20 */ /* 0x000fe40000410000 */
[----:B------:R-:W-:Y:S02]  /*12120*/  FMUL.FTZ R20, R20, c[0x0][0x320] ;  /* 0x0000c80014147a20 */ /* 0x000fe40000410000 */
[----:B------:R-:W-:Y:S02]  /*12130*/  FMUL.FTZ R22, R22, c[0x0][0x320] ;  /* 0x0000c80016167a20 */ /* 0x000fe40000410000 */
[----:B------:R-:W-:Y:S02]  /*12140*/  FMUL.FTZ R21, R21, c[0x0][0x320] ;  /* 0x0000c80015157a20 */ /* 0x000fe40000410000 */
[----:B---3--:R-:W-:Y:S02]  /*12150*/  IMAD R0, R208, R244, 0x1 ;  /* 0x00000001d0007424 */ /* 0x008fe400078e02f4 */
[----:B------:R-:W-:Y:S02]  /*12160*/  FMUL.FTZ R24, R24, c[0x0][0x320] ;  /* 0x0000c80018187a20 */ /* 0x000fe40000410000 */
[----:B------:R-:W-:Y:S01]  /*12170*/  FMUL.FTZ R25, R25, c[0x0][0x320] ;  /* 0x0000c80019197a20 */ /* 0x000fe20000410000 */
[----:B------:R-:W-:Y:S01]  /*12180*/  IADD3 R0, R232, R0, -R239 ;  /* 0x00000000e8007210 */ /* 0x000fe20007ffe8ef */
[----:B------:R-:W-:Y:S02]  /*12190*/  FMUL.FTZ R26, R26, c[0x0][0x320] ;  /* 0x0000c8001a1a7a20 */ /* 0x000fe40000410000 */
[----:B------:R-:W-:Y:S01]  /*121a0*/  FMUL.FTZ R27, R27, c[0x0][0x320] ;  /* 0x0000c8001b1b7a20 */ /* 0x000fe20000410000 */
[C---:B-1----:R-:W-:Y:S01]  /*121b0*/  HMMA.16816.F32.BF16 R28, R168.reuse, R8, R28 ;  /* 0x00000008a81c723c */ /* 0x042fe2000004181c */
[----:B------:R-:W1:Y:S02]  /*121c0*/  MUFU.TANH R140, R12 ;  /* 0x0000000c008c7308 */ /* 0x000e640000002400 */
[----:B------:R-:W-:Y:S04]  /*121d0*/  IADD3 R0, R0, -R242, RZ ;  /* 0x800000f200007210 */ /* 0x000fe80007ffe0ff */
[----:B------:R-:W-:Y:S01]  /*121e0*/  IADD3 R2, R0, R2, RZ ;  /* 0x0000000200027210 */ /* 0x000fe20007ffe0ff */
[----:B------:R-:W-:Y:S03]  /*121f0*/  HMMA.16816.F32.BF16 R32, R168, R10, R32 ;  /* 0x0000000aa820723c */ /* 0x000fe60000041820 */
[----:B------:R3:W-:Y:S01]  /*12200*/  MUFU.TANH R7, R22 ;  /* 0x0000001600077308 */ /* 0x0007e20000002400 */
[C---:B------:R-:W-:Y:S02]  /*12210*/  ISETP.GT.AND P0, PT, R2.reuse, RZ, PT ;  /* 0x000000ff0200720c */ /* 0x040fe40003f04270 */
[C---:B------:R-:W-:Y:S02]  /*12220*/  ISETP.GT.AND P2, PT, R2.reuse, 0x1, PT ;  /* 0x000000010200780c */ /* 0x040fe40003f44270 */
[----:B------:R-:W-:Y:S02]  /*12230*/  FSEL R10, R145, -INF , P0 ;  /* 0xff800000910a7808 */ /* 0x000fe40000000000 */
[----:B------:R-:W-:Y:S02]  /*12240*/  ISETP.GT.AND P3, PT, R2, 0x8, PT ;  /* 0x000000080200780c */ /* 0x000fe40003f64270 */
[----:B--2---:R-:W-:Y:S01]  /*12250*/  FSEL R11, R144, -INF , P2 ;  /* 0xff800000900b7808 */ /* 0x004fe20001000000 */
[----:B------:R2:W-:Y:S01]  /*12260*/  MUFU.TANH R12, R20 ;  /* 0x00000014000c7308 */ /* 0x0005e20000002400 */
[----:B------:R-:W-:Y:S02]  /*12270*/  IADD3 R0, R0, R4, RZ ;  /* 0x0000000400007210 */ /* 0x000fe40007ffe0ff */
[----:B------:R-:W-:Y:S01]  /*12280*/  FMNMX.FTZ R4, R10, R3, !PT ;  /* 0x000000030a047209 */ /* 0x000fe20007810000 */
[----:B------:R-:W-:Y:S01]  /*12290*/  FMUL.FTZ R28, R28, c[0x0][0x320] ;  /* 0x0000c8001c1c7a20 */ /* 0x000fe20000410000 */
[----:B------:R-:W-:Y:S01]  /*122a0*/  ISETP.GT.AND P2, PT, R2, 0x9, PT ;  /* 0x000000090200780c */ /* 0x000fe20003f44270 */
[----:B------:R-:W-:Y:S01]  /*122b0*/  FMUL.FTZ R29, R29, c[0x0][0x320] ;  /* 0x0000c8001d1d7a20 */ /* 0x000fe20000410000 */
[----:B------:R-:W-:Y:S01]  /*122c0*/  FMNMX.FTZ R4, R11, R4, !PT ;  /* 0x000000040b047209 */ /* 0x000fe20007810000 */
[----:B------:R-:W-:Y:S01]  /*122d0*/  FMUL.FTZ R30, R30, c[0x0][0x320] ;  /* 0x0000c8001e1e7a20 */ /* 0x000fe20000410000 */
[----:B----4-:R-:W-:Y:S01]  /*122e0*/  FSEL R18, R141, -INF , P3 ;  /* 0xff8000008d127808 */ /* 0x010fe20001800000 */
[----:B------:R4:W-:Y:S01]  /*122f0*/  MUFU.TANH R5, R21 ;  /* 0x0000001500057308 */ /* 0x0009e20000002400 */
[----:B-----5:R-:W-:Y:S01]  /*12300*/  FSEL R19, R136, -INF , P2 ;  /* 0xff80000088137808 */ /* 0x020fe20001000000 */
[----:B------:R-:W-:Y:S01]  /*12310*/  FMUL.FTZ R32, R32, c[0x0][0x320] ;  /* 0x0000c80020207a20 */ /* 0x000fe20000410000 */
[----:B------:R-:W-:Y:S01]  /*12320*/  ISETP.GT.AND P3, PT, R2, 0x10, PT ;  /* 0x000000100200780c */ /* 0x000fe20003f64270 */
[----:B------:R-:W-:Y:S01]  /*12330*/  FMUL.FTZ R33, R33, c[0x0][0x320] ;  /* 0x0000c80021217a20 */ /* 0x000fe20000410000 */
[----:B------:R-:W-:Y:S01]  /*12340*/  FMNMX.FTZ R4, R18, R4, !PT ;  /* 0x0000000412047209 */ /* 0x000fe20007810000 */
[----:B------:R-:W-:Y:S01]  /*12350*/  FMUL.FTZ R6, R31, c[0x0][0x320] ;  /* 0x0000c8001f067a20 */ /* 0x000fe20000410000 */
[----:B-1----:R-:W-:Y:S01]  /*12360*/  FSEL R140, R140, -INF , P3 ;  /* 0xff8000008c8c7808 */ /* 0x002fe20001800000 */
[----:B------:R-:W-:Y:S01]  /*12370*/  FMUL.FTZ R34, R34, c[0x0][0x320] ;  /* 0x0000c80022227a20 */ /* 0x000fe20000410000 */
[----:B------:R-:W-:Y:S01]  /*12380*/  ISETP.GT.AND P1, PT, R0, RZ, PT ;  /* 0x000000ff0000720c */ /* 0x000fe20003f24270 */
[----:B------:R-:W1:Y:S01]  /*12390*/  MUFU.TANH R14, R14 ;  /* 0x0000000e000e7308 */ /* 0x000e620000002400 */
[----:B------:R-:W-:Y:S01]  /*123a0*/  ISETP.GT.AND P2, PT, R2, 0x11, PT ;  /* 0x000000110200780c */ /* 0x000fe20003f44270 */
[----:B------:R-:W-:Y:S01]  /*123b0*/  FMUL.FTZ R35, R35, c[0x0][0x320] ;  /* 0x0000c80023237a20 */ /* 0x000fe20000410000 */
[----:B------:R-:W-:Y:S02]  /*123c0*/  FMNMX.FTZ R4, R19, R4, !PT ;  /* 0x0000000413047209 */ /* 0x000fe40007810000 */
[----:B------:R-:W-:Y:S02]  /*123d0*/  FSEL R141, R13, -INF , P2 ;  /* 0xff8000000d8d7808 */ /* 0x000fe40001000000 */
[----:B------:R-:W-:Y:S02]  /*123e0*/  FMNMX.FTZ R4, R140, R4, !PT ;  /* 0x000000048c047209 */ /* 0x000fe40007810000 */
[----:B---3--:R-:W-:Y:S01]  /*123f0*/  FSEL R22, R143, -INF , P1 ;  /* 0xff8000008f167808 */ /* 0x008fe20000800000 */
[----:B------:R-:W3:Y:S01]  /*12400*/  MUFU.TANH R17, R17 ;  /* 0x0000001100117308 */ /* 0x000ee20000002400 */
[----:B------:R-:W-:Y:S02]  /*12410*/  ISETP.GT.AND P1, PT, R0, 0x8, PT ;  /* 0x000000080000780c */ /* 0x000fe40003f24270 */
[----:B------:R-:W-:Y:S02]  /*12420*/  ISETP.GT.AND P3, PT, R2, 0x18, PT ;  /* 0x000000180200780c */ /* 0x000fe40003f64270 */
[----:B------:R-:W-:Y:S02]  /*12430*/  FMNMX.FTZ R4, R141, R4, !PT ;  /* 0x000000048d047209 */ /* 0x000fe40007810000 */
[----:B------:R-:W-:Y:S02]  /*12440*/  FSEL R146, R16, -INF , P3 ;  /* 0xff80000010927808 */ /* 0x000fe40001800000 */
[C---:B------:R-:W-:Y:S01]  /*12450*/  ISETP.GT.AND P0, PT, R0.reuse, 0x1, PT ;  /* 0x000000010000780c */ /* 0x040fe20003f04270 */
[----:B------:R5:W-:Y:S01]  /*12460*/  MUFU.TANH R100, R23 ;  /* 0x0000001700647308 */ /* 0x000be20000002400 */
[----:B--2---:R-:W-:Y:S02]  /*12470*/  FSEL R20, R103, -INF , P1 ;  /* 0xff80000067147808 */ /* 0x004fe40000800000 */
[----:B------:R-:W-:Y:S02]  /*12480*/  ISETP.GT.AND P1, PT, R0, 0x10, PT ;  /* 0x000000100000780c */ /* 0x000fe40003f24270 */
[----:B------:R-:W-:Y:S02]  /*12490*/  ISETP.GT.AND P2, PT, R2, 0x19, PT ;  /* 0x000000190200780c */ /* 0x000fe40003f44270 */
[----:B------:R-:W-:Y:S02]  /*124a0*/  FMNMX.FTZ R4, R146, R4, !PT ;  /* 0x0000000492047209 */ /* 0x000fe40007810000 */
[----:B----4-:R-:W-:Y:S01]  /*124b0*/  FSEL R21, R142, -INF , P0 ;  /* 0xff8000008e157808 */ /* 0x010fe20000000000 */
[----:B------:R-:W2:Y:S01]  /*124c0*/  MUFU.TANH R15, R15 ;  /* 0x0000000f000f7308 */ /* 0x000ea20000002400 */
[----:B-1----:R-:W-:Y:S02]  /*124d0*/  FSEL R142, R14, -INF , P1 ;  /* 0xff8000000e8e7808 */ /* 0x002fe40000800000 */
[C---:B------:R-:W-:Y:S02]  /*124e0*/  ISETP.GT.AND P0, PT, R0.reuse, 0x9, PT ;  /* 0x000000090000780c */ /* 0x040fe40003f04270 */
[----:B---3--:R-:W-:Y:S02]  /*124f0*/  FSEL R147, R17, -INF , P2 ;  /* 0xff80000011937808 */ /* 0x008fe40001000000 */
[----:B------:R-:W-:Y:S02]  /*12500*/  ISETP.GT.AND P1, PT, R0, 0x18, PT ;  /* 0x000000180000780c */ /* 0x000fe40003f24270 */
[----:B------:R-:W-:Y:S01]  /*12510*/  ISETP.GT.AND P2, PT, R2, 0x20, PT ;  /* 0x000000200200780c */ /* 0x000fe20003f44270 */
[----:B------:R-:W1:Y:S01]  /*12520*/  MUFU.TANH R24, R24 ;  /* 0x0000001800187308 */ /* 0x000e620000002400 */
[----:B------:R-:W-:Y:S02]  /*12530*/  FSEL R148, R148, -INF , P1 ;  /* 0xff80000094947808 */ /* 0x000fe40000800000 */
[----:B------:R-:W-:Y:S02]  /*12540*/  FSEL R151, R12, -INF , P2 ;  /* 0xff8000000c977808 */ /* 0x000fe40001000000 */
[----:B-----5:R-:W-:Y:S02]  /*12550*/  FSEL R23, R101, -INF , P0 ;  /* 0xff80000065177808 */ /* 0x020fe40000000000 */
[----:B------:R-:W-:Y:S02]  /*12560*/  FMNMX.FTZ R4, R147, R4, !PT ;  /* 0x0000000493047209 */ /* 0x000fe40007810000 */
[----:B------:R-:W-:Y:S01]  /*12570*/  ISETP.GT.AND P0, PT, R0, 0x11, PT ;  /* 0x000000110000780c */ /* 0x000fe20003f04270 */
[----:B------:R-:W3:Y:S01]  /*12580*/  MUFU.TANH R25, R25 ;  /* 0x0000001900197308 */ /* 0x000ee20000002400 */
[----:B------:R-:W-:Y:S02]  /*12590*/  ISETP.GT.AND P1, PT, R2, 0x21, PT ;  /* 0x000000210200780c */ /* 0x000fe40003f24270 */
[----:B------:R-:W-:Y:S02]  /*125a0*/  FMNMX.FTZ R4, R151, R4, !PT ;  /* 0x0000000497047209 */ /* 0x000fe40007810000 */
[----:B--2---:R-:W-:Y:S02]  /*125b0*/  FSEL R143, R15, -INF , P0 ;  /* 0xff8000000f8f7808 */ /* 0x004fe40000000000 */
[----:B------:R-:W-:Y:S02]  /*125c0*/  FSEL R152, R5, -INF , P1 ;  /* 0xff80000005987808 */ /* 0x000fe40000800000 */
[----:B------:R-:W-:Y:S01]  /*125d0*/  ISETP.GT.AND P0, PT, R0, 0x19, PT ;  /* 0x000000190000780c */ /* 0x000fe20003f04270 */
[----:B------:R-:W2:Y:S01]  /*125e0*/  MUFU.TANH R28, R28 ;  /* 0x0000001c001c7308 */ /* 0x000ea20000002400 */
[----:B------:R-:W-:Y:S02]  /*125f0*/  ISETP.GT.AND P2, PT, R2, 0x28, PT ;  /* 0x000000280200780c */ /* 0x000fe40003f44270 */
[----:B------:R-:W-:Y:S02]  /*12600*/  FSEL R149, R149, -INF , P0 ;  /* 0xff80000095957808 */ /* 0x000fe40000000000 */
[----:B-1----:R-:W-:Y:S02]  /*12610*/  FSEL R156, R24, -INF , P2 ;  /* 0xff800000189c7808 */ /* 0x002fe40001000000 */
[----:B------:R-:W-:Y:S02]  /*12620*/  FMNMX.FTZ R4, R152, R4, !PT ;  /* 0x0000000498047209 */ /* 0x000fe40007810000 */
[----:B------:R-:W-:Y:S01]  /*12630*/  ISETP.GT.AND P0, PT, R0, 0x20, PT ;  /* 0x000000200000780c */ /* 0x000fe20003f04270 */
[----:B------:R-:W1:Y:S01]  /*12640*/  MUFU.TANH R29, R29 ;  /* 0x0000001d001d7308 */ /* 0x000e620000002400 */
[----:B------:R-:W-:Y:S02]  /*12650*/  ISETP.GT.AND P1, PT, R2, 0x29, PT ;  /* 0x000000290200780c */ /* 0x000fe40003f24270 */
[----:B------:R-:W-:Y:S02]  /*12660*/  FMNMX.FTZ R5, R22, R102, !PT ;  /* 0x0000006616057209 */ /* 0x000fe40007810000 */
[----:B------:R-:W-:Y:S02]  /*12670*/  FSEL R154, R7, -INF , P0 ;  /* 0xff800000079a7808 */ /* 0x000fe40000000000 */
[----:B---3--:R-:W-:Y:S02]  /*12680*/  FSEL R157, R25, -INF , P1 ;  /* 0xff800000199d7808 */ /* 0x008fe40000800000 */
[C---:B------:R-:W-:Y:S01]  /*12690*/  ISETP.GT.AND P2, PT, R2.reuse, 0x38, PT ;  /* 0x000000380200780c */ /* 0x040fe20003f44270 */
[----:B------:R-:W3:Y:S01]  /*126a0*/  MUFU.TANH R32, R32 ;  /* 0x0000002000207308 */ /* 0x000ee20000002400 */
[C---:B------:R-:W-:Y:S02]  /*126b0*/  ISETP.GT.AND P0, PT, R2.reuse, 0x30, PT ;  /* 0x000000300200780c */ /* 0x040fe40003f04270 */
[C---:B------:R-:W-:Y:S02]  /*126c0*/  ISETP.GT.AND P3, PT, R2.reuse, 0x31, PT ;  /* 0x000000310200780c */ /* 0x040fe40003f64270 */
[----:B------:R-:W-:Y:S02]  /*126d0*/  ISETP.GT.AND P1, PT, R2, 0x39, PT ;  /* 0x000000390200780c */ /* 0x000fe40003f24270 */
[----:B------:R-:W-:Y:S02]  /*126e0*/  FMNMX.FTZ R2, R156, R4, !PT ;  /* 0x000000049c027209 */ /* 0x000fe40007810000 */
[----:B------:R-:W-:Y:S01]  /*126f0*/  FMNMX.FTZ R5, R21, R5, !PT ;  /* 0x0000000515057209 */ /* 0x000fe20007810000 */
[----:B------:R-:W4:Y:S01]  /*12700*/  MUFU.TANH R33, R33 ;  /* 0x0000002100217308 */ /* 0x000f220000002400 */
[----:B--2---:R-:W-:Y:S02]  /*12710*/  FSEL R161, R28, -INF , P0 ;  /* 0xff8000001ca17808 */ /* 0x004fe40000000000 */
[----:B------:R-:W-:Y:S02]  /*12720*/  FMNMX.FTZ R2, R157, R2, !PT ;  /* 0x000000029d027209 */ /* 0x000fe40007810000 */
[----:B------:R-:W-:Y:S02]  /*12730*/  FMNMX.FTZ R5, R20, R5, !PT ;  /* 0x0000000514057209 */ /* 0x000fe40007810000 */
[----:B-1----:R-:W-:Y:S02]  /*12740*/  FSEL R160, R29, -INF , P3 ;  /* 0xff8000001da07808 */ /* 0x002fe40001800000 */
[----:B------:R-:W-:Y:S01]  /*12750*/  FMNMX.FTZ R2, R161, R2, !PT ;  /* 0x00000002a1027209 */ /* 0x000fe20007810000 */
[----:B------:R-:W1:Y:S01]  /*12760*/  MUFU.TANH R26, R26 ;  /* 0x0000001a001a7308 */ /* 0x000e620000002400 */
[----:B------:R-:W-:Y:S02]  /*12770*/  FMNMX.FTZ R5, R23, R5, !PT ;  /* 0x0000000517057209 */ /* 0x000fe40007810000 */
[----:B------:R-:W-:Y:S02]  /*12780*/  FMNMX.FTZ R2, R160, R2, !PT ;  /* 0x00000002a0027209 */ /* 0x000fe40007810000 */
[----:B---3--:R-:W-:Y:S02]  /*12790*/  FSEL R162, R32, -INF , P2 ;  /* 0xff80000020a27808 */ /* 0x008fe40001000000 */
[----:B------:R-:W-:Y:S02]  /*127a0*/  FMNMX.FTZ R4, R142, R5, !PT ;  /* 0x000000058e047209 */ /* 0x000fe40007810000 */
[----:B------:R-:W-:Y:S01]  /*127b0*/  FMNMX.FTZ R2, R162, R2, !PT ;  /* 0x00000002a2027209 */ /* 0x000fe20007810000 */
[----:B------:R-:W2:Y:S01]  /*127c0*/  MUFU.TANH R27, R27 ;  /* 0x0000001b001b7308 */ /* 0x000ea20000002400 */
[----:B------:R-:W-:Y:S02]  /*127d0*/  FMNMX.FTZ R4, R143, R4, !PT ;  /* 0x000000048f047209 */ /* 0x000fe40007810000 */
[----:B------:R-:W-:Y:S02]  /*127e0*/  ISETP.GT.AND P0, PT, R0, 0x21, PT ;  /* 0x000000210000780c */ /* 0x000fe40003f04270 */
[----:B----4-:R-:W-:Y:S02]  /*127f0*/  FSEL R207, R33, -INF , P1 ;  /* 0xff80000021cf7808 */ /* 0x010fe40000800000 */
[----:B------:R-:W-:Y:S02]  /*12800*/  FMNMX.FTZ R4, R148, R4, !PT ;  /* 0x0000000494047209 */ /* 0x000fe40007810000 */
[----:B------:R-:W-:Y:S01]  /*12810*/  FMNMX.FTZ R2, R207, R2, !PT ;  /* 0x00000002cf027209 */ /* 0x000fe20007810000 */
[----:B------:R-:W3:Y:S01]  /*12820*/  MUFU.TANH R30, R30 ;  /* 0x0000001e001e7308 */ /* 0x000ee20000002400 */
[----:B------:R-:W-:Y:S02]  /*12830*/  FMNMX.FTZ R4, R149, R4, !PT ;  /* 0x0000000495047209 */ /* 0x000fe40007810000 */
[----:B------:R-:W-:Y:S01]  /*12840*/  FSEL R150, R100, -INF , P0 ;  /* 0xff80000064967808 */ /* 0x000fe20000000000 */
[----:B------:R-:W4:Y:S01]  /*12850*/  SHFL.BFLY PT, R101, R2, 0x2, 0x1f ;  /* 0x0c401f0002657f89 */ /* 0x000f2200000e0000 */
[----:B------:R-:W-:Y:S02]  /*12860*/  FMNMX.FTZ R4, R154, R4, !PT ;  /* 0x000000049a047209 */ /* 0x000fe40007810000 */
[----:B------:R-:W-:Y:S02]  /*12870*/  ISETP.GT.AND P3, PT, R0, 0x28, PT ;  /* 0x000000280000780c */ /* 0x000fe40003f64270 */
[----:B------:R-:W-:Y:S01]  /*12880*/  FMNMX.FTZ R4, R150, R4, !PT ;  /* 0x0000000496047209 */ /* 0x000fe20007810000 */
[----:B------:R-:W5:Y:S01]  /*12890*/  MUFU.TANH R6, R6 ;  /* 0x0000000600067308 */ /* 0x000f620000002400 */
[----:B-1----:R-:W-:Y:S02]  /*128a0*/  FSEL R153, R26, -INF , P3 ;  /* 0xff8000001a997808 */ /* 0x002fe40001800000 */
[----:B------:R-:W-:Y:S02]  /*128b0*/  ISETP.GT.AND P0, PT, R0, 0x29, PT ;  /* 0x000000290000780c */ /* 0x000fe40003f04270 */
[----:B------:R-:W-:Y:S02]  /*128c0*/  ISETP.GE.AND P2, PT, R208, 0x1, PT ;  /* 0x00000001d000780c */ /* 0x000fe40003f46270 */
[----:B--2---:R-:W-:Y:S02]  /*128d0*/  FSEL R155, R27, -INF , P0 ;  /* 0xff8000001b9b7808 */ /* 0x004fe40000000000 */
[----:B------:R-:W-:Y:S01]  /*128e0*/  FMNMX.FTZ R4, R153, R4, !PT ;  /* 0x0000000499047209 */ /* 0x000fe20007810000 */
[----:B------:R-:W1:Y:S01]  /*128f0*/  MUFU.TANH R34, R34 ;  /* 0x0000002200227308 */ /* 0x000e620000002400 */
[----:B------:R-:W-:Y:S02]  /*12900*/  ISETP.GT.AND P1, PT, R0, 0x30, PT ;  /* 0x000000300000780c */ /* 0x000fe40003f24270 */
[----:B------:R-:W-:Y:S02]  /*12910*/  FMNMX.FTZ R4, R155, R4, !PT ;  /* 0x000000049b047209 */ /* 0x000fe40007810000 */
[----:B---3--:R-:W-:Y:S02]  /*12920*/  FSEL R158, R30, -INF , P1 ;  /* 0xff8000001e9e7808 */ /* 0x008fe40000800000 */
[----:B------:R-:W-:Y:S02]  /*12930*/  ISETP.GT.AND P0, PT, R0, 0x31, PT ;  /* 0x000000310000780c */ /* 0x000fe40003f04270 */
[----:B------:R-:W-:Y:S01]  /*12940*/  FMNMX.FTZ R5, R158, R4, !PT ;  /* 0x000000049e057209 */ /* 0x000fe20007810000 */
[----:B------:R-:W2:Y:S01]  /*12950*/  MUFU.TANH R103, R35 ;  /* 0x0000002300677308 */ /* 0x000ea20000002400 */
[----:B------:R-:W-:Y:S02]  /*12960*/  IADD3 R4, R208, -0x1, RZ ;  /* 0xffffffffd0047810 */ /* 0x000fe40007ffe0ff */
[----:B----4-:R-:W-:Y:S02]  /*12970*/  FMNMX.FTZ R101, R2, R101, !PT ;  /* 0x0000006502657209 */ /* 0x010fe40007810000 */
[----:B-----5:R-:W-:Y:S01]  /*12980*/  FSEL R159, R6, -INF , P0 ;  /* 0xff800000069f7808 */ /* 0x020fe20000000000 */
[----:B------:R-:W-:Y:S01]  /*12990*/  @P2 IMAD.WIDE.U32 R6, R4, c[0x0][0x1e0], RZ ;  /* 0x0000780004062a25 */ /* 0x000fe200078e00ff */
[C---:B------:R-:W-:Y:S01]  /*129a0*/  ISETP.GT.AND P1, PT, R0.reuse, 0x38, PT ;  /* 0x000000380000780c */ /* 0x040fe20003f24270 */
[----:B------:R-:W3:Y:S01]  /*129b0*/  SHFL.BFLY PT, R9, R101, 0x1, 0x1f ;  /* 0x0c201f0065097f89 */ /* 0x000ee200000e0000 */
[----:B------:R-:W-:Y:S02]  /*129c0*/  ISETP.GT.AND P0, PT, R0, 0x39, PT ;  /* 0x000000390000780c */ /* 0x000fe40003f04270 */
[----:B------:R-:W-:Y:S02]  /*129d0*/  FMNMX.FTZ R0, R159, R5, !PT ;  /* 0x000000059f007209 */ /* 0x000fe40007810000 */
[----:B------:R-:W-:Y:S02]  /*129e0*/  @P2 SHF.R.S32.HI R5, RZ, 0x1f, R4 ;  /* 0x0000001fff052819 */ /* 0x000fe40000011404 */
[----:B-1----:R-:W-:Y:S03]  /*129f0*/  FSEL R183, R34, -INF , P1 ;  /* 0xff80000022b77808 */ /* 0x002fe60000800000 */
[----:B------:R-:W-:Y:S01]  /*12a00*/  @P2 IMAD R5, R5, c[0x0][0x1e0], RZ ;  /* 0x0000780005052a24 */ /* 0x000fe200078e02ff */
[----:B------:R-:W-:Y:S03]  /*12a10*/  FMNMX.FTZ R0, R183, R0, !PT ;  /* 0x00000000b7007209 */ /* 0x000fe60007810000 */
[----:B------:R-:W-:Y:S01]  /*12a20*/  @P2 IMAD R4, R4, c[0x0][0x1e4], R5 ;  /* 0x0000790004042a24 */ /* 0x000fe200078e0205 */
[C---:B------:R-:W-:Y:S02]  /*12a30*/  @P2 SHF.L.U32 R5, R6.reuse, 0x6, RZ ;  /* 0x0000000606052819 */ /* 0x040fe400000006ff */
[----:B--2---:R-:W-:Y:S02]  /*12a40*/  FSEL R103, R103, -INF , P0 ;  /* 0xff80000067677808 */ /* 0x004fe40000000000 */
[----:B------:R-:W-:Y:S02]  /*12a50*/  @P2 IADD3 R4, R7, R4, RZ ;  /* 0x0000000407042210 */ /* 0x000fe40007ffe0ff */
[----:B------:R-:W-:Y:S02]  /*12a60*/  @P2 IADD3 R7, P0, R5, R228, RZ ;  /* 0x000000e405072210 */ /* 0x000fe40007f1e0ff */
[----:B------:R-:W-:Y:S02]  /*12a70*/  @P2 SHF.L.U64.HI R4, R6, 0x6, R4 ;  /* 0x0000000606042819 */ /* 0x000fe40000010204 */
[----:B------:R-:W-:Y:S02]  /*12a80*/  FMNMX.FTZ R0, R103, R0, !PT ;  /* 0x0000000067007209 */ /* 0x000fe40007810000 */
[----:B------:R-:W-:Y:S02]  /*12a90*/  @P2 LEA R16, P1, R7, c[0x0][0x1c8], 0x1 ;  /* 0x0000720007102a11 */ /* 0x000fe400078208ff */
[----:B------:R-:W-:Y:S01]  /*12aa0*/  @P2 IADD3.X R8, R4, R231, RZ, P0, !PT ;  /* 0x000000e704082210 */ /* 0x000fe200007fe4ff */
[----:B------:R-:W1:Y:S01]  /*12ab0*/  SHFL.BFLY PT, R2, R0, 0x2, 0x1f ;  /* 0x0c401f0000027f89 */ /* 0x000e6200000e0000 */
[----:B------:R-:W-:Y:S02]  /*12ac0*/  @P2 IADD3 R6, P0, R5, R226, RZ ;  /* 0x000000e205062210 */ /* 0x000fe40007f1e0ff */
[----:B------:R-:W-:Y:S02]  /*12ad0*/  @P2 LEA.HI.X R17, R7, c[0x0][0x1cc], R8, 0x1, P1 ;  /* 0x0000730007112a11 */ /* 0x000fe400008f0c08 */
[----:B------:R-:W-:Y:S02]  /*12ae0*/  @P2 LEA R14, P1, R6, c[0x0][0x1c8], 0x1 ;  /* 0x00007200060e2a11 */ /* 0x000fe400078208ff */
[----:B------:R-:W-:Y:S01]  /*12af0*/  @P2 IADD3.X R8, R4, R225, RZ, P0, !PT ;  /* 0x000000e104082210 */ /* 0x000fe200007fe4ff */
[----:B------:R2:W-:Y:S01]  /*12b00*/  @P2 LDGSTS.E.BYPASS.LTC128B.128 [R209+0x6100], [R16.64], !P5 ;  /* 0x0610000010d12fae */ /* 0x0005e2000e901d46 */
[----:B------:R-:W-:Y:S02]  /*12b10*/  @P2 IADD3 R7, P0, R5, R220, RZ ;  /* 0x000000dc05072210 */ /* 0x000fe40007f1e0ff */
[----:B---3--:R-:W-:Y:S02]  /*12b20*/  FMNMX.FTZ R101, R101, R9, !PT ;  /* 0x0000000965657209 */ /* 0x008fe40007810000 */
[----:B------:R-:W-:Y:S02]  /*12b30*/  @P2 LEA.HI.X R15, R6, c[0x0][0x1cc], R8, 0x1, P1 ;  /* 0x00007300060f2a11 */ /* 0x000fe400008f0c08 */
[----:B------:R-:W-:Y:S01]  /*12b40*/  @P2 LEA R12, P1, R7, c[0x0][0x1c8], 0x1 ;  /* 0x00007200070c2a11 */ /* 0x000fe200078208ff */
[----:B------:R-:W-:Y:S01]  /*12b50*/  FMUL.FTZ R144, R101, c[0x0][0x2d0] ;  /* 0x0000b40065907a20 */ /* 0x000fe20000410000 */
[----:B------:R-:W-:Y:S01]  /*12b60*/  @P2 IADD3.X R6, R4, R227, RZ, P0, !PT ;  /* 0x000000e304062210 */ /* 0x000fe200007fe4ff */
[----:B------:R3:W-:Y:S01]  /*12b70*/  @P2 LDGSTS.E.BYPASS.LTC128B.128 [R209+0x8100], [R14.64], !P6 ;  /* 0x081000000ed12fae */ /* 0x0007e2000f101d46 */
[----:B------:R-:W-:Y:S02]  /*12b80*/  @P2 IADD3 R5, P0, R247, R5, RZ ;  /* 0x00000005f7052210 */ /* 0x000fe40007f1e0ff */
[----:B------:R-:W-:Y:S02]  /*12b90*/  @P2 LEA.HI.X R13, R7, c[0x0][0x1cc], R6, 0x1, P1 ;  /* 0x00007300070d2a11 */ /* 0x000fe400008f0c06 */
[----:B------:R-:W-:Y:S02]  /*12ba0*/  FSETP.NEU.FTZ.AND P1, PT, R101, -INF , PT ;  /* 0xff8000006500780b */ /* 0x000fe40003f3d000 */
[----:B-1----:R-:W-:Y:S01]  /*12bb0*/  FMNMX.FTZ R0, R0, R2, !PT ;  /* 0x0000000200007209 */ /* 0x002fe20007810000 */
[----:B------:R3:W-:Y:S01]  /*12bc0*/  @P2 LDGSTS.E.BYPASS.LTC128B.128 [R209+0xa100], [R12.64], !P4 ;  /* 0x0a1000000cd12fae */ /* 0x0007e2000e101d46 */
[----:B------:R-:W-:Y:S02]  /*12bd0*/  FSEL R144, R144, RZ, P1 ;  /* 0x000000ff90907208 */ /* 0x000fe40000800000 */
[----:B------:R-:W-:Y:S02]  /*12be0*/  @P2 IADD3 R6, P3, R5, R228, RZ ;  /* 0x000000e405062210 */ /* 0x000fe40007f7e0ff */
[----:B------:R-:W-:Y:S01]  /*12bf0*/  @P2 IADD3.X R4, R245, R4, RZ, P0, !PT ;  /* 0x00000004f5042210 */ /* 0x000fe200007fe4ff */
[--C-:B------:R-:W-:Y:S01]  /*12c00*/  FFMA.FTZ R10, R10, c[0x0][0x2d0], -R144.reuse ;  /* 0x0000b4000a0a7a23 */ /* 0x100fe20000010890 */
[----:B------:R-:W-:Y:S01]  /*12c10*/  @P2 LEA R8, P0, R6, c[0x0][0x1c8], 0x1 ;  /* 0x0000720006082a11 */ /* 0x000fe200078008ff */
[----:B------:R-:W1:Y:S01]  /*12c20*/  SHFL.BFLY PT, R2, R0, 0x1, 0x1f ;  /* 0x0c201f0000027f89 */ /* 0x000e6200000e0000 */
[----:B------:R-:W-:Y:S01]  /*12c30*/  @P2 IADD3.X R7, R4, R231, RZ, P3, !PT ;  /* 0x000000e704072210 */ /* 0x000fe20001ffe4ff */
[----:B------:R4:W-:Y:S01]  /*12c40*/  MUFU.EX2 R216, R10 ;  /* 0x0000000a00d87308 */ /* 0x0009e20000000800 */
[--C-:B------:R-:W-:Y:S02]  /*12c50*/  FFMA.FTZ R18, R18, c[0x0][0x2d0], -R144.reuse ;  /* 0x0000b40012127a23 */ /* 0x100fe40000010890 */
[----:B------:R-:W-:Y:S01]  /*12c60*/  @P2 LEA.HI.X R9, R6, c[0x0][0x1cc], R7, 0x1, P0 ;  /* 0x0000730006092a11 */ /* 0x000fe200000f0c07 */
[--C-:B------:R-:W-:Y:S01]  /*12c70*/  FFMA.FTZ R7, R11, c[0x0][0x2d0], -R144.reuse ;  /* 0x0000b4000b077a23 */ /* 0x100fe20000010890 */
[----:B------:R-:W-:Y:S01]  /*12c80*/  @P2 IADD3 R6, P0, R5, R226, RZ ;  /* 0x000000e205062210 */ /* 0x000fe20007f1e0ff */
[----:B------:R-:W-:Y:S02]  /*12c90*/  FFMA.FTZ R19, R19, c[0x0][0x2d0], -R144 ;  /* 0x0000b40013137a23 */ /* 0x000fe40000010890 */
[----:B------:R5:W-:Y:S01]  /*12ca0*/  @P2 LDGSTS.E.BYPASS.LTC128B.128 [R209+0x7100], [R8.64], !P5 ;  /* 0x0710000008d12fae */ /* 0x000be2000e901d46 */
[----:B------:R-:W-:Y:S01]  /*12cb0*/  @P2 IADD3.X R24, R4, R225, RZ, P0, !PT ;  /* 0x000000e104182210 */ /* 0x000fe200007fe4ff */
[----:B------:R-:W2:Y:S10]  /*12cc0*/  MUFU.EX2 R217, R7 ;  /* 0x0000000700d97308 */ /* 0x000eb40000000800 */
[----:B------:R-:W-:Y:S01]  /*12cd0*/  MUFU.EX2 R215, R18 ;  /* 0x0000001200d77308 */ /* 0x000fe20000000800 */
[----:B-1----:R-:W-:Y:S02]  /*12ce0*/  FMNMX.FTZ R100, R0, R2, !PT ;  /* 0x0000000200647209 */ /* 0x002fe40007810000 */
[----:B----4-:R-:W-:Y:S03]  /*12cf0*/  @P2 LEA R10, P0, R6, c[0x0][0x1c8], 0x1 ;  /* 0x00007200060a2a11 */ /* 0x010fe600078008ff */
[----:B------:R-:W-:Y:S01]  /*12d00*/  FMUL.FTZ R145, R100, c[0x0][0x2d0] ;  /* 0x0000b40064917a20 */ /* 0x000fe20000410000 */
[----:B------:R-:W-:Y:S02]  /*12d10*/  @P2 LEA.HI.X R11, R6, c[0x0][0x1cc], R24, 0x1, P0 ;  /* 0x00007300060b2a11 */ /* 0x000fe400000f0c18 */
[----:B------:R-:W-:Y:S01]  /*12d20*/  @P2 IADD3 R5, P0, R5, R220, RZ ;  /* 0x000000dc05052210 */ /* 0x000fe20007f1e0ff */
[----:B------:R-:W1:Y:S02]  /*12d30*/  MUFU.EX2 R214, R19 ;  /* 0x0000001300d67308 */ /* 0x000e640000000800 */
[----:B------:R4:W-:Y:S01]  /*12d40*/  @P2 LDGSTS.E.BYPASS.LTC128B.128 [R209+0x9100], [R10.64], !P6 ;  /* 0x091000000ad12fae */ /* 0x0009e2000f101d46 */
[----:B------:R-:W-:Y:S02]  /*12d50*/  @P2 IADD3.X R0, R4, R227, RZ, P0, !PT ;  /* 0x000000e304002210 */ /* 0x000fe400007fe4ff */
[----:B------:R-:W-:Y:S02]  /*12d60*/  @P2 LEA R4, P0, R5, c[0x0][0x1c8], 0x1 ;  /* 0x0000720005042a11 */ /* 0x000fe400078008ff */
[----:B--2---:R-:W-:Y:S02]  /*12d70*/  F2FP.BF16.PACK_AB R136, R217, R216 ;  /* 0x000000d8d988723e */ /* 0x004fe400000010ff */
[----:B------:R-:W-:Y:S02]  /*12d80*/  @P2 LEA.HI.X R5, R5, c[0x0][0x1cc], R0, 0x1, P0 ;  /* 0x0000730005052a11 */ /* 0x000fe400000f0c00 */
[----:B------:R-:W-:Y:S02]  /*12d90*/  FSETP.NEU.FTZ.AND P0, PT, R100, -INF , PT ;  /* 0xff8000006400780b */ /* 0x000fe40003f1d000 */
[----:B------:R-:W-:Y:S01]  /*12da0*/  FSEL R0, R101, RZ, P1 ;  /* 0x000000ff65007208 */ /* 0x000fe20000800000 */
[----:B------:R2:W-:Y:S01]  /*12db0*/  @P2 LDGSTS.E.BYPASS.LTC128B.128 [R209+0xb100], [R4.64], !P4 ;  /* 0x0b10000004d12fae */ /* 0x0005e2000e101d46 */
[----:B------:R-:W-:Y:S03]  /*12dc0*/  FSEL R145, R145, RZ, P0 ;  /* 0x000000ff91917208 */ /* 0x000fe60000000000 */
[----:B------:R-:W-:Y:S02]  /*12dd0*/  FADD.FTZ R0, -R0, R3 ;  /* 0x0000000300007221 */ /* 0x000fe40000010100 */
[--C-:B------:R-:W-:Y:S02]  /*12de0*/  FFMA.FTZ R2, R23, c[0x0][0x2d0], -R145.reuse ;  /* 0x0000b40017027a23 */ /* 0x100fe40000010891 */
[----:B------:R-:W-:Y:S01]  /*12df0*/  FMUL.FTZ R0, R0, c[0x0][0x2d0] ;  /* 0x0000b40000007a20 */ /* 0x000fe20000410000 */
[----:B---3--:R-:W3:Y:S01]  /*12e00*/  LDSM.16.MT88.4 R12, [R185+0x100] ;  /* 0x00010000b90c783b */ /* 0x008ee20000004200 */
[----:B------:R2:W-:Y:S01]  /*12e10*/  MUFU.EX2 R210, R2 ;  /* 0x0000000200d27308 */ /* 0x0005e20000000800 */
[--C-:B------:R-:W-:Y:S01]  /*12e20*/  FFMA.FTZ R22, R22, c[0x0][0x2d0], -R145.reuse ;  /* 0x0000b40016167a23 */ /* 0x100fe20000010891 */
[----:B-1----:R-:W-:Y:S01]  /*12e30*/  F2FP.BF16.PACK_AB R138, R214, R215 ;  /* 0x000000d7d68a723e */ /* 0x002fe200000010ff */
[--C-:B------:R-:W-:Y:S02]  /*12e40*/  FFMA.FTZ R21, R21, c[0x0][0x2d0], -R145.reuse ;  /* 0x0000b40015157a23 */ /* 0x100fe40000010891 */
[--C-:B------:R-:W-:Y:S02]  /*12e50*/  FFMA.FTZ R20, R20, c[0x0][0x2d0], -R145.reuse ;  /* 0x0000b40014147a23 */ /* 0x100fe40000010891 */
[----:B------:R-:W-:Y:S03]  /*12e60*/  LDSM.16.MT88.4 R28, [R188+0x100] ;  /* 0x00010000bc1c783b */ /* 0x000fe60000004200 */
[----:B------:R1:W1:Y:S05]  /*12e70*/  MUFU.EX2 R3, R0 ;  /* 0x0000000000037308 */ /* 0x00026a0000000800 */
[----:B------:R-:W0:Y:S05]  /*12e80*/  LDGDEPBAR ;  /* 0x00000000000079af */ /* 0x000e2a0000000000 */
[----:B------:R-:W-:Y:S01]  /*12e90*/  MUFU.EX2 R213, R22 ;  /* 0x0000001600d57308 */ /* 0x000fe20000000800 */
[----:B--2---:R-:W-:Y:S02]  /*12ea0*/  FSEL R2, R100, RZ, P0 ;  /* 0x000000ff64027208 */ /* 0x004fe40000000000 */
[----:B------:R-:W-:Y:S07]  /*12eb0*/  ISETP.GT.AND P0, PT, R208, R234, PT ;  /* 0x000000ead000720c */ /* 0x000fee0003f04270 */
[----:B------:R-:W2:Y:S01]  /*12ec0*/  MUFU.EX2 R212, R21 ;  /* 0x0000001500d47308 */ /* 0x000ea20000000800 */
[----:B-1----:R-:W-:Y:S02]  /*12ed0*/  FADD.FTZ R0, -R2, R102 ;  /* 0x0000006602007221 */ /* 0x002fe40000010100 */
[--C-:B------:R-:W-:Y:S02]  /*12ee0*/  FFMA.FTZ R2, R140, c[0x0][0x2d0], -R144.reuse ;  /* 0x0000b4008c027a23 */ /* 0x100fe40000010890 */
[----:B------:R-:W-:Y:S05]  /*12ef0*/  FMUL.FTZ R0, R0, c[0x0][0x2d0] ;  /* 0x0000b40000007a20 */ /* 0x000fea0000410000 */
[----:B------:R1:W-:Y:S01]  /*12f00*/  MUFU.EX2 R182, R2 ;  /* 0x0000000200b67308 */ /* 0x0003e20000000800 */
[C---:B------:R-:W-:Y:S02]  /*12f10*/  FMUL.FTZ R4, R3.reuse, R104 ;  /* 0x0000006803047220 */ /* 0x040fe40000410000 */
[C---:B------:R-:W-:Y:S02]  /*12f20*/  FMUL.FTZ R5, R3.reuse, R105 ;  /* 0x0000006903057220 */ /* 0x040fe40000410000 */
[C---:B-----5:R-:W-:Y:S02]  /*12f30*/  FMUL.FTZ R8, R3.reuse, R108 ;  /* 0x0000006c03087220 */ /* 0x060fe40000410000 */
[C---:B------:R-:W-:Y:S02]  /*12f40*/  FMUL.FTZ R9, R3.reuse, R109 ;  /* 0x0000006d03097220 */ /* 0x040fe40000410000 */
[C---:B------:R-:W-:Y:S01]  /*12f50*/  FMUL.FTZ R16, R3.reuse, R116 ;  /* 0x0000007403107220 */ /* 0x040fe20000410000 */
[----:B------:R5:W3:Y:S01]  /*12f60*/  MUFU.EX2 R211, R20 ;  /* 0x0000001400d37308 */ /* 0x000ae20000000800 */
[C---:B------:R-:W-:Y:S02]  /*12f70*/  FMUL.FTZ R17, R3.reuse, R117 ;  /* 0x0000007503117220 */ /* 0x040fe40000410000 */
[C---:B------:R-:W-:Y:S01]  /*12f80*/  FMUL.FTZ R24, R3.reuse, R124 ;  /* 0x0000007c03187220 */ /* 0x040fe20000410000 */
[----:B--2---:R-:W-:Y:S01]  /*12f90*/  F2FP.BF16.PACK_AB R137, R212, R213 ;  /* 0x000000d5d489723e */ /* 0x004fe200000010ff */
[C---:B------:R-:W-:Y:S02]  /*12fa0*/  FMUL.FTZ R25, R3.reuse, R125 ;  /* 0x0000007d03197220 */ /* 0x040fe40000410000 */
[C---:B------:R-:W-:Y:S02]  /*12fb0*/  FMUL.FTZ R32, R3.reuse, R132 ;  /* 0x0000008403207220 */ /* 0x040fe40000410000 */
[C---:B------:R-:W-:Y:S01]  /*12fc0*/  FMUL.FTZ R33, R3.reuse, R133 ;  /* 0x0000008503217220 */ /* 0x040fe20000410000 */
[----:B------:R-:W2:Y:S01]  /*12fd0*/  MUFU.EX2 R0, R0 ;  /* 0x0000000000007308 */ /* 0x000ea20000000800 */
[C---:B------:R-:W-:Y:S02]  /*12fe0*/  FMUL.FTZ R36, R3.reuse, R36 ;  /* 0x0000002403247220 */ /* 0x040fe40000410000 */
[----:B------:R-:W-:Y:S02]  /*12ff0*/  FMUL.FTZ R37, R3, R37 ;  /* 0x0000002503257220 */ /* 0x000fe40000410000 */
[--C-:B-1----:R-:W-:Y:S02]  /*13000*/  FFMA.FTZ R2, R141, c[0x0][0x2d0], -R144.reuse ;  /* 0x0000b4008d027a23 */ /* 0x102fe40000010890 */
[C---:B------:R-:W-:Y:S02]  /*13010*/  FMUL.FTZ R40, R3.reuse, R40 ;  /* 0x0000002803287220 */ /* 0x040fe40000410000 */
[C---:B------:R-:W-:Y:S01]  /*13020*/  FMUL.FTZ R41, R3.reuse, R41 ;  /* 0x0000002903297220 */ /* 0x040fe20000410000 */
[----:B------:R1:W1:Y:S01]  /*13030*/  MUFU.EX2 R181, R2 ;  /* 0x0000000200b57308 */ /* 0x0002620000000800 */
[C---:B------:R-:W-:Y:S02]  /*13040*/  FMUL.FTZ R44, R3.reuse, R44 ;  /* 0x0000002c032c7220 */ /* 0x040fe40000410000 */
[C---:B------:R-:W-:Y:S01]  /*13050*/  FMUL.FTZ R45, R3.reuse, R45 ;  /* 0x0000002d032d7220 */ /* 0x040fe20000410000 */
[----:B-----5:R-:W5:Y:S01]  /*13060*/  LDSM.16.MT88.4 R20, [R186+0x100] ;  /* 0x00010000ba14783b */ /* 0x020f620000004200 */
[----:B---3--:R-:W-:Y:S01]  /*13070*/  F2FP.BF16.PACK_AB R139, R210, R211 ;  /* 0x000000d3d28b723e */ /* 0x008fe200000010ff */
[C---:B------:R-:W-:Y:S02]  /*13080*/  FMUL.FTZ R48, R3.reuse, R48 ;  /* 0x0000003003307220 */ /* 0x040fe40000410000 */
[C---:B------:R-:W-:Y:S02]  /*13090*/  FMUL.FTZ R49, R3.reuse, R49 ;  /* 0x0000003103317220 */ /* 0x040fe40000410000 */
[C---:B------:R-:W-:Y:S02]  /*130a0*/  FMUL.FTZ R52, R3.reuse, R52 ;  /* 0x0000003403347220 */ /* 0x040fe40000410000 */
[C---:B------:R-:W-:Y:S02]  /*130b0*/  FMUL.FTZ R53, R3.reuse, R53 ;  /* 0x0000003503357220 */ /* 0x040fe40000410000 */
[C---:B--2---:R-:W-:Y:S02]  /*130c0*/  FMUL.FTZ R6, R0.reuse, R106 ;  /* 0x0000006a00067220 */ /* 0x044fe40000410000 */
[C---:B------:R-:W-:Y:S02]  /*130d0*/  FMUL.FTZ R7, R0.reuse, R107 ;  /* 0x0000006b00077220 */ /* 0x040fe40000410000 */
[----:B------:R-:W2:Y:S01]  /*130e0*/  LDSM.16.MT88.4 R104, [R187+0x100] ;  /* 0x00010000bb68783b */ /* 0x000ea20000004200 */
[C---:B----4-:R-:W-:Y:S02]  /*130f0*/  FMUL.FTZ R10, R0.reuse, R110 ;  /* 0x0000006e000a7220 */ /* 0x050fe40000410000 */
[----:B------:R-:W-:Y:S02]  /*13100*/  FMUL.FTZ R11, R0, R111 ;  /* 0x0000006f000b7220 */ /* 0x000fe40000410000 */
[C---:B------:R-:W-:Y:S03]  /*13110*/  HMMA.16816.F32.BF16 R4, R136.reuse, R12, R4 ;  /* 0x0000000c8804723c */ /* 0x040fe60000041804 */
[----:B------:R-:W3:Y:S02]  /*13120*/  LDSM.16.MT88.4 R108, [R185+0x2100] ;  /* 0x00210000b96c783b */ /* 0x000ee40000004200 */
[--C-:B-1----:R-:W-:Y:S02]  /*13130*/  FFMA.FTZ R2, R142, c[0x0][0x2d0], -R145.reuse ;  /* 0x0000b4008e027a23 */ /* 0x102fe40000010891 */
[C---:B------:R-:W-:Y:S01]  /*13140*/  FMUL.FTZ R12, R3.reuse, R112 ;  /* 0x00000070030c7220 */ /* 0x040fe20000410000 */
[C---:B------:R-:W-:Y:S01]  /*13150*/  HMMA.16816.F32.BF16 R8, R136.reuse, R14, R8 ;  /* 0x0000000e8808723c */ /* 0x040fe20000041808 */
[----:B------:R1:W-:Y:S03]  /*13160*/  MUFU.EX2 R180, R2 ;  /* 0x0000000200b47308 */ /* 0x0003e60000000800 */
[----:B------:R-:W-:Y:S02]  /*13170*/  FMUL.FTZ R13, R3, R113 ;  /* 0x00000071030d7220 */ /* 0x000fe40000410000 */
[C---:B------:R-:W-:Y:S02]  /*13180*/  FMUL.FTZ R18, R0.reuse, R118 ;  /* 0x0000007600127220 */ /* 0x040fe40000410000 */
[C---:B------:R-:W-:Y:S04]  /*13190*/  FMUL.FTZ R14, R0.reuse, R114 ;  /* 0x00000072000e7220 */ /* 0x040fe80000410000 */
[C---:B------:R-:W-:Y:S02]  /*131a0*/  FMUL.FTZ R15, R0.reuse, R115 ;  /* 0x00000073000f7220 */ /* 0x040fe40000410000 */
[----:B------:R-:W4:Y:S01]  /*131b0*/  LDSM.16.MT88.4 R112, [R186+0x2100] ;  /* 0x00210000ba70783b */ /* 0x000f220000004200 */
[C---:B------:R-:W-:Y:S02]  /*131c0*/  FMUL.FTZ R19, R0.reuse, R119 ;  /* 0x0000007700137220 */ /* 0x040fe40000410000 */
[C---:B------:R-:W-:Y:S02]  /*131d0*/  FMUL.FTZ R26, R0.reuse, R126 ;  /* 0x0000007e001a7220 */ /* 0x040fe40000410000 */
[C---:B-----5:R-:W-:Y:S03]  /*131e0*/  HMMA.16816.F32.BF16 R12, R136.reuse, R20, R12 ;  /* 0x00000014880c723c */ /* 0x060fe6000004180c */
[----:B------:R-:W-:Y:S01]  /*131f0*/  LDSM.16.MT88.4 R116, [R185+0x900] ;  /* 0x00090000b974783b */ /* 0x000fe20000004200 */
[C---:B------:R-:W-:Y:S02]  /*13200*/  FMUL.FTZ R27, R0.reuse, R127 ;  /* 0x0000007f001b7220 */ /* 0x040fe40000410000 */
[--C-:B-1----:R-:W-:Y:S02]  /*13210*/  FFMA.FTZ R2, R143, c[0x0][0x2d0], -R145.reuse ;  /* 0x0000b4008f027a23 */ /* 0x102fe40000010891 */
[C---:B------:R-:W-:Y:S02]  /*13220*/  HMMA.16816.F32.BF16 R16, R136.reuse, R22, R16 ;  /* 0x000000168810723c */ /* 0x040fe40000041810 */
[----:B------:R1:W5:Y:S01]  /*13230*/  MUFU.EX2 R179, R2 ;  /* 0x0000000200b37308 */ /* 0x0003620000000800 */
[----:B------:R-:W-:Y:S01]  /*13240*/  LDSM.16.MT88.4 R124, [R187+0x900] ;  /* 0x00090000bb7c783b */ /* 0x000fe20000004200 */
[C---:B------:R-:W-:Y:S02]  /*13250*/  FMUL.FTZ R20, R3.reuse, R120 ;  /* 0x0000007803147220 */ /* 0x040fe40000410000 */
[C---:B------:R-:W-:Y:S02]  /*13260*/  FMUL.FTZ R21, R3.reuse, R121 ;  /* 0x0000007903157220 */ /* 0x040fe40000410000 */
[C---:B------:R-:W-:Y:S03]  /*13270*/  FMUL.FTZ R22, R0.reuse, R122 ;  /* 0x0000007a00167220 */ /* 0x040fe60000410000 */
[----:B------:R-:W-:Y:S01]  /*13280*/  LDSM.16.MT88.4 R140, [R188+0x2900] ;  /* 0x00290000bc8c783b */ /* 0x000fe20000004200 */
[C---:B------:R-:W-:Y:S02]  /*13290*/  FMUL.FTZ R23, R0.reuse, R123 ;  /* 0x0000007b00177220 */ /* 0x040fe40000410000 */
[C---:B------:R-:W-:Y:S02]  /*132a0*/  FMUL.FTZ R34, R0.reuse, R134 ;  /* 0x0000008600227220 */ /* 0x040fe40000410000 */
[C---:B------:R-:W-:Y:S02]  /*132b0*/  FMUL.FTZ R35, R0.reuse, R135 ;  /* 0x0000008700237220 */ /* 0x040fe40000410000 */
[C---:B------:R-:W-:Y:S01]  /*132c0*/  FMUL.FTZ R38, R0.reuse, R38 ;  /* 0x0000002600267220 */ /* 0x040fe20000410000 */
[C---:B------:R-:W-:Y:S01]  /*132d0*/  HMMA.16816.F32.BF16 R20, R136.reuse, R28, R20 ;  /* 0x0000001c8814723c */ /* 0x040fe20000041814 */
[----:B------:R-:W-:Y:S02]  /*132e0*/  LDSM.16.MT88.4 R120, [R186+0x900] ;  /* 0x00090000ba78783b */ /* 0x000fe40000004200 */
[C---:B------:R-:W-:Y:S02]  /*132f0*/  FMUL.FTZ R39, R0.reuse, R39 ;  /* 0x0000002700277220 */ /* 0x040fe40000410000 */
[----:B------:R-:W-:Y:S02]  /*13300*/  FMUL.FTZ R42, R0, R42 ;  /* 0x0000002a002a7220 */ /* 0x000fe40000410000 */
[C---:B------:R-:W-:Y:S01]  /*13310*/  FMUL.FTZ R28, R3.reuse, R128 ;  /* 0x00000080031c7220 */ /* 0x040fe20000410000 */
[C---:B------:R-:W-:Y:S01]  /*13320*/  HMMA.16816.F32.BF16 R24, R136.reuse, R30, R24 ;  /* 0x0000001e8818723c */ /* 0x040fe20000041818 */
[----:B------:R-:W-:Y:S03]  /*13330*/  LDSM.16.MT88.4 R132, [R186+0x2900] ;  /* 0x00290000ba84783b */ /* 0x000fe60000004200 */
[----:B------:R-:W-:Y:S02]  /*13340*/  FMUL.FTZ R29, R3, R129 ;  /* 0x00000081031d7220 */ /* 0x000fe40000410000 */
[--C-:B-1----:R-:W-:Y:S02]  /*13350*/  FFMA.FTZ R2, R146, c[0x0][0x2d0], -R144.reuse ;  /* 0x0000b40092027a23 */ /* 0x102fe40000010890 */
[C---:B------:R-:W-:Y:S02]  /*13360*/  FMUL.FTZ R30, R0.reuse, R130 ;  /* 0x00000082001e7220 */ /* 0x040fe40000410000 */
[----:B------:R1:W-:Y:S02]  /*13370*/  MUFU.EX2 R178, R2 ;  /* 0x0000000200b27308 */ /* 0x0003e40000000800 */
        /* <DEDUP_REMOVED lines=8> */
[C---:B------:R-:W-:Y:S01]  /*13400*/  HMMA.16816.F32.BF16 R32, R136.reuse, R106, R32 ;  /* 0x0000006a8820723c */ /* 0x040fe20000041820 */
[----:B------:R-:W2:Y:S03]  /*13410*/  LDSM.16.MT88.4 R104, [R188+0x2100] ;  /* 0x00210000bc68783b */ /* 0x000ea60000004200 */
[C---:B------:R-:W-:Y:S02]  /*13420*/  FMUL.FTZ R54, R0.reuse, R54 ;  /* 0x0000003600367220 */ /* 0x040fe40000410000 */
[C---:B------:R-:W-:Y:S02]  /*13430*/  FMUL.FTZ R55, R0.reuse, R55 ;  /* 0x0000003700377220 */ /* 0x040fe40000410000 */
[C---:B---3--:R-:W-:Y:S04]  /*13440*/  HMMA.16816.F32.BF16 R36, R136.reuse, R108, R36 ;  /* 0x0000006c8824723c */ /* 0x048fe80000041824 */
[--C-:B-1----:R-:W-:Y:S02]  /*13450*/  FFMA.FTZ R2, R147, c[0x0][0x2d0], -R144.reuse ;  /* 0x0000b40093027a23 */ /* 0x102fe40000010890 */
[C---:B------:R-:W-:Y:S02]  /*13460*/  FMUL.FTZ R56, R3.reuse, R56 ;  /* 0x0000003803387220 */ /* 0x040fe40000410000 */
[C---:B------:R-:W-:Y:S01]  /*13470*/  HMMA.16816.F32.BF16 R40, R136.reuse, R110, R40 ;  /* 0x0000006e8828723c */ /* 0x040fe20000041828 */
[----:B------:R-:W1:Y:S01]  /*13480*/  LDSM.16.MT88.4 R108, [R187+0x2100] ;  /* 0x00210000bb6c783b */ /* 0x000e620000004200 */
[----:B------:R3:W1:Y:S02]  /*13490*/  MUFU.EX2 R177, R2 ;  /* 0x0000000200b17308 */ /* 0x0006640000000800 */
[C---:B------:R-:W-:Y:S02]  /*134a0*/  FMUL.FTZ R57, R3.reuse, R57 ;  /* 0x0000003903397220 */ /* 0x040fe40000410000 */
[C---:B------:R-:W-:Y:S02]  /*134b0*/  FMUL.FTZ R58, R0.reuse, R58 ;  /* 0x0000003a003a7220 */ /* 0x040fe40000410000 */
[C---:B----4-:R-:W-:Y:S04]  /*134c0*/  HMMA.16816.F32.BF16 R44, R136.reuse, R112, R44 ;  /* 0x00000070882c723c */ /* 0x050fe8000004182c */
[C---:B------:R-:W-:Y:S02]  /*134d0*/  FMUL.FTZ R59, R0.reuse, R59 ;  /* 0x0000003b003b7220 */ /* 0x040fe40000410000 */
[C---:B------:R-:W-:Y:S02]  /*134e0*/  FMUL.FTZ R60, R3.reuse, R60 ;  /* 0x0000003c033c7220 */ /* 0x040fe40000410000 */
[C---:B------:R-:W-:Y:S01]  /*134f0*/  HMMA.16816.F32.BF16 R48, R136.reuse, R114, R48 ;  /* 0x000000728830723c */ /* 0x040fe20000041830 */
[----:B------:R-:W4:Y:S03]  /*13500*/  LDSM.16.MT88.4 R112, [R185+0x4100] ;  /* 0x00410000b970783b */ /* 0x000f260000004200 */
[C---:B------:R-:W-:Y:S02]  /*13510*/  FMUL.FTZ R61, R3.reuse, R61 ;  /* 0x0000003d033d7220 */ /* 0x040fe40000410000 */
[C---:B------:R-:W-:Y:S02]  /*13520*/  FMUL.FTZ R62, R0.reuse, R62 ;  /* 0x0000003e003e7220 */ /* 0x040fe40000410000 */
[----:B------:R-:W-:Y:S01]  /*13530*/  FMUL.FTZ R63, R0, R63 ;  /* 0x0000003f003f7220 */ /* 0x000fe20000410000 */
[C---:B--2---:R-:W-:Y:S03]  /*13540*/  HMMA.16816.F32.BF16 R52, R136.reuse, R104, R52 ;  /* 0x000000688834723c */ /* 0x044fe60000041834 */
[--C-:B---3--:R-:W-:Y:S02]  /*13550*/  FFMA.FTZ R2, R148, c[0x0][0x2d0], -R145.reuse ;  /* 0x0000b40094027a23 */ /* 0x108fe40000010891 */
[C---:B------:R-:W-:Y:S02]  /*13560*/  FMUL.FTZ R64, R3.reuse, R64 ;  /* 0x0000004003407220 */ /* 0x040fe40000410000 */
[----:B------:R2:W-:Y:S01]  /*13570*/  MUFU.EX2 R176, R2 ;  /* 0x0000000200b07308 */ /* 0x0005e20000000800 */
[C---:B------:R-:W-:Y:S01]  /*13580*/  HMMA.16816.F32.BF16 R56, R136.reuse, R106, R56 ;  /* 0x0000006a8838723c */ /* 0x040fe20000041838 */
[----:B------:R-:W3:Y:S03]  /*13590*/  LDSM.16.MT88.4 R104, [R186+0x4100] ;  /* 0x00410000ba68783b */ /* 0x000ee60000004200 */
[C---:B------:R-:W-:Y:S02]  /*135a0*/  FMUL.FTZ R65, R3.reuse, R65 ;  /* 0x0000004103417220 */ /* 0x040fe40000410000 */
[C---:B------:R-:W-:Y:S02]  /*135b0*/  FMUL.FTZ R66, R0.reuse, R66 ;  /* 0x0000004200427220 */ /* 0x040fe40000410000 */
[C---:B-1----:R-:W-:Y:S04]  /*135c0*/  HMMA.16816.F32.BF16 R60, R136.reuse, R108, R60 ;  /* 0x0000006c883c723c */ /* 0x042fe8000004183c */
[C---:B------:R-:W-:Y:S02]  /*135d0*/  FMUL.FTZ R67, R0.reuse, R67 ;  /* 0x0000004300437220 */ /* 0x040fe40000410000 */
[C---:B------:R-:W-:Y:S02]  /*135e0*/  FMUL.FTZ R68, R3.reuse, R68 ;  /* 0x0000004403447220 */ /* 0x040fe40000410000 */
[----:B------:R-:W-:Y:S03]  /*135f0*/  FMUL.FTZ R69, R3, R69 ;  /* 0x0000004503457220 */ /* 0x000fe60000410000 */
[C---:B------:R-:W-:Y:S01]  /*13600*/  HMMA.16816.F32.BF16 R64, R136.reuse, R110, R64 ;  /* 0x0000006e8840723c */ /* 0x040fe20000041840 */
[----:B------:R-:W1:Y:S02]  /*13610*/  LDSM.16.MT88.4 R108, [R188+0x4100] ;  /* 0x00410000bc6c783b */ /* 0x000e640000004200 */
[C---:B------:R-:W-:Y:S02]  /*13620*/  FMUL.FTZ R70, R0.reuse, R70 ;  /* 0x0000004600467220 */ /* 0x040fe40000410000 */
[C---:B------:R-:W-:Y:S02]  /*13630*/  FMUL.FTZ R71, R0.reuse, R71 ;  /* 0x0000004700477220 */ /* 0x040fe40000410000 */
[--C-:B--2---:R-:W-:Y:S02]  /*13640*/  FFMA.FTZ R2, R149, c[0x0][0x2d0], -R145.reuse ;  /* 0x0000b40095027a23 */ /* 0x104fe40000010891 */
[C---:B------:R-:W-:Y:S02]  /*13650*/  FMUL.FTZ R72, R3.reuse, R72 ;  /* 0x0000004803487220 */ /* 0x040fe40000410000 */
[----:B------:R2:W1:Y:S01]  /*13660*/  MUFU.EX2 R175, R2 ;  /* 0x0000000200af7308 */ /* 0x0004620000000800 */
[C---:B----4-:R-:W-:Y:S03]  /*13670*/  HMMA.16816.F32.BF16 R68, R136.reuse, R112, R68 ;  /* 0x000000708844723c */ /* 0x050fe60000041844 */
[C---:B------:R-:W-:Y:S02]  /*13680*/  FMUL.FTZ R73, R3.reuse, R73 ;  /* 0x0000004903497220 */ /* 0x040fe40000410000 */
[C---:B------:R-:W-:Y:S02]  /*13690*/  FMUL.FTZ R74, R0.reuse, R74 ;  /* 0x0000004a004a7220 */ /* 0x040fe40000410000 */
[C---:B------:R-:W-:Y:S02]  /*136a0*/  FMUL.FTZ R75, R0.reuse, R75 ;  /* 0x0000004b004b7220 */ /* 0x040fe40000410000 */
[C---:B------:R-:W-:Y:S03]  /*136b0*/  FMUL.FTZ R76, R3.reuse, R76 ;  /* 0x0000004c034c7220 */ /* 0x040fe60000410000 */
[C---:B------:R-:W-:Y:S02]  /*136c0*/  FMUL.FTZ R77, R3.reuse, R77 ;  /* 0x0000004d034d7220 */ /* 0x040fe40000410000 */
[C---:B------:R-:W-:Y:S01]  /*136d0*/  HMMA.16816.F32.BF16 R72, R136.reuse, R114, R72 ;  /* 0x000000728848723c */ /* 0x040fe20000041848 */
[----:B------:R-:W4:Y:S02]  /*136e0*/  LDSM.16.MT88.4 R112, [R187+0x4100] ;  /* 0x00410000bb70783b */ /* 0x000f240000004200 */
[C---:B------:R-:W-:Y:S02]  /*136f0*/  FMUL.FTZ R78, R0.reuse, R78 ;  /* 0x0000004e004e7220 */ /* 0x040fe40000410000 */
[C---:B------:R-:W-:Y:S02]  /*13700*/  FMUL.FTZ R79, R0.reuse, R79 ;  /* 0x0000004f004f7220 */ /* 0x040fe40000410000 */
[----:B------:R-:W-:Y:S02]  /*13710*/  FMUL.FTZ R80, R3, R80 ;  /* 0x0000005003507220 */ /* 0x000fe40000410000 */
[--C-:B--2---:R-:W-:Y:S03]  /*13720*/  FFMA.FTZ R2, R151, c[0x0][0x2d0], -R144.reuse ;  /* 0x0000b40097027a23 */ /* 0x104fe60000010890 */
[C---:B---3--:R-:W-:Y:S01]  /*13730*/  HMMA.16816.F32.BF16 R76, R136.reuse, R104, R76 ;  /* 0x00000068884c723c */ /* 0x048fe2000004184c */
[----:B------:R2:W-:Y:S02]  /*13740*/  MUFU.EX2 R174, R2 ;  /* 0x0000000200ae7308 */ /* 0x0005e40000000800 */
[----:B------:R-:W-:Y:S02]  /*13750*/  FMUL.FTZ R81, R3, R81 ;  /* 0x0000005103517220 */ /* 0x000fe40000410000 */
[C---:B------:R-:W-:Y:S02]  /*13760*/  FMUL.FTZ R82, R0.reuse, R82 ;  /* 0x0000005200527220 */ /* 0x040fe40000410000 */
[C---:B------:R-:W-:Y:S01]  /*13770*/  FMUL.FTZ R83, R0.reuse, R83 ;  /* 0x0000005300537220 */ /* 0x040fe20000410000 */
[----:B------:R-:W-:Y:S01]  /*13780*/  F2FP.BF16.PACK_AB R104, R181, R182 ;  /* 0x000000b6b568723e */ /* 0x000fe200000010ff */
[C---:B------:R-:W-:Y:S03]  /*13790*/  FMUL.FTZ R84, R3.reuse, R84 ;  /* 0x0000005403547220 */ /* 0x040fe60000410000 */
[----:B------:R-:W-:Y:S01]  /*137a0*/  FMUL.FTZ R85, R3, R85 ;  /* 0x0000005503557220 */ /* 0x000fe20000410000 */
[----:B-----5:R-:W-:Y:S01]  /*137b0*/  F2FP.BF16.PACK_AB R105, R179, R180 ;  /* 0x000000b4b369723e */ /* 0x020fe200000010ff */
[C---:B------:R-:W-:Y:S03]  /*137c0*/  HMMA.16816.F32.BF16 R80, R136.reuse, R106, R80 ;  /* 0x0000006a8850723c */ /* 0x040fe60000041850 */
[C---:B------:R-:W-:Y:S02]  /*137d0*/  FMUL.FTZ R86, R0.reuse, R86 ;  /* 0x0000005600567220 */ /* 0x040fe40000410000 */
[C---:B------:R-:W-:Y:S02]  /*137e0*/  FMUL.FTZ R87, R0.reuse, R87 ;  /* 0x0000005700577220 */ /* 0x040fe40000410000 */
[----:B------:R-:W-:Y:S01]  /*137f0*/  FMUL.FTZ R88, R3, R88 ;  /* 0x0000005803587220 */ /* 0x000fe20000410000 */
[----:B------:R-:W-:Y:S01]  /*13800*/  F2FP.BF16.PACK_AB R106, R177, R178 ;  /* 0x000000b2b16a723e */ /* 0x000fe200000010ff */
[----:B------:R-:W-:Y:S03]  /*13810*/  FMUL.FTZ R89, R3, R89 ;  /* 0x0000005903597220 */ /* 0x000fe60000410000 */
[C---:B-1----:R-:W-:Y:S03]  /*13820*/  HMMA.16816.F32.BF16 R84, R136.reuse, R108, R84 ;  /* 0x0000006c8854723c */ /* 0x042fe60000041854 */
[C---:B------:R-:W-:Y:S01]  /*13830*/  FMUL.FTZ R90, R0.reuse, R90 ;  /* 0x0000005a005a7220 */ /* 0x040fe20000410000 */
[----:B------:R-:W-:Y:S01]  /*13840*/  F2FP.BF16.PACK_AB R107, R175, R176 ;  /* 0x000000b0af6b723e */ /* 0x000fe200000010ff */
[----:B------:R-:W-:Y:S02]  /*13850*/  FMUL.FTZ R91, R0, R91 ;  /* 0x0000005b005b7220 */ /* 0x000fe40000410000 */
[----:B--2---:R-:W-:Y:S02]  /*13860*/  FFMA.FTZ R2, R152, c[0x0][0x2d0], -R144 ;  /* 0x0000b40098027a23 */ /* 0x004fe40000010890 */
[C---:B------:R-:W-:Y:S02]  /*13870*/  FMUL.FTZ R92, R3.reuse, R92 ;  /* 0x0000005c035c7220 */ /* 0x040fe40000410000 */
[----:B------:R1:W2:Y:S01]  /*13880*/  MUFU.EX2 R173, R2 ;  /* 0x0000000200ad7308 */ /* 0x0002a20000000800 */
[C---:B------:R-:W-:Y:S01]  /*13890*/  HMMA.16816.F32.BF16 R88, R136.reuse, R110, R88 ;  /* 0x0000006e8858723c */ /* 0x040fe20000041858 */
[----:B------:R-:W3:Y:S02]  /*138a0*/  LDSM.16.MT88.4 R108, [R188+0x900] ;  /* 0x00090000bc6c783b */ /* 0x000ee40000004200 */
[C---:B------:R-:W-:Y:S02]  /*138b0*/  FMUL.FTZ R93, R3.reuse, R93 ;  /* 0x0000005d035d7220 */ /* 0x040fe40000410000 */
[C---:B------:R-:W-:Y:S02]  /*138c0*/  FMUL.FTZ R94, R0.reuse, R94 ;  /* 0x0000005e005e7220 */ /* 0x040fe40000410000 */
[C---:B------:R-:W-:Y:S02]  /*138d0*/  FMUL.FTZ R95, R0.reuse, R95 ;  /* 0x0000005f005f7220 */ /* 0x040fe40000410000 */
[C---:B------:R-:W-:Y:S03]  /*138e0*/  FMUL.FTZ R96, R3.reuse, R96 ;  /* 0x0000006003607220 */ /* 0x040fe60000410000 */
[C---:B------:R-:W-:Y:S02]  /*138f0*/  FMUL.FTZ R97, R3.reuse, R97 ;  /* 0x0000006103617220 */ /* 0x040fe40000410000 */
[C---:B----4-:R-:W-:Y:S03]  /*13900*/  HMMA.16816.F32.BF16 R92, R136.reuse, R112, R92 ;  /* 0x00000070885c723c */ /* 0x050fe6000004185c */
[C---:B------:R-:W-:Y:S02]  /*13910*/  FMUL.FTZ R98, R0.reuse, R98 ;  /* 0x0000006200627220 */ /* 0x040fe40000410000 */
[----:B------:R-:W-:Y:S02]  /*13920*/  FMUL.FTZ R99, R0, R99 ;  /* 0x0000006300637220 */ /* 0x000fe40000410000 */
[----:B------:R-:W-:Y:S02]  /*13930*/  FFMA.FTZ R3, R3, R222, R216 ;  /* 0x000000de03037223 */ /* 0x000fe400000100d8 */
[--C-:B-1----:R-:W-:Y:S03]  /*13940*/  FFMA.FTZ R2, R154, c[0x0][0x2d0], -R145.reuse ;  /* 0x0000b4009a027a23 */ /* 0x102fe60000010891 */
[----:B------:R-:W-:Y:S01]  /*13950*/  HMMA.16816.F32.BF16 R96, R136, R114, R96 ;  /* 0x000000728860723c */ /* 0x000fe20000041860 */
[----:B------:R-:W1:Y:S01]  /*13960*/  LDSM.16.MT88.4 R112, [R187+0x2900] ;  /* 0x00290000bb70783b */ /* 0x000e620000004200 */
[----:B------:R4:W-:Y:S06]  /*13970*/  MUFU.EX2 R172, R2 ;  /* 0x0000000200ac7308 */ /* 0x0009ec0000000800 */
[C---:B------:R-:W-:Y:S01]  /*13980*/  HMMA.16816.F32.BF16 R4, R104.reuse, R116, R4 ;  /* 0x000000746804723c */ /* 0x040fe20000041804 */
[----:B------:R-:W-:Y:S07]  /*13990*/  LDSM.16.MT88.4 R136, [R188+0x3100] ;  /* 0x00310000bc88783b */ /* 0x000fee0000004200 */
[C---:B------:R-:W-:Y:S01]  /*139a0*/  HMMA.16816.F32.BF16 R8, R104.reuse, R118, R8 ;  /* 0x000000766808723c */ /* 0x040fe20000041808 */
[----:B------:R-:W-:Y:S07]  /*139b0*/  LDSM.16.MT88.4 R116, [R186+0x4900] ;  /* 0x00490000ba74783b */ /* 0x000fee0000004200 */
[C---:B------:R-:W-:Y:S04]  /*139c0*/  HMMA.16816.F32.BF16 R12, R104.reuse, R120, R12 ;  /* 0x00000078680c723c */ /* 0x040fe8000004180c */
[--C-:B----4-:R-:W-:Y:S02]  /*139d0*/  FFMA.FTZ R2, R150, c[0x0][0x2d0], -R145.reuse ;  /* 0x0000b40096027a23 */ /* 0x110fe40000010891 */
[----:B------:R-:W-:Y:S02]  /*139e0*/  LDSM.16.MT88.4 R148, [R188+0x3900] ;  /* 0x00390000bc94783b */ /* 0x000fe40000004200 */
[C---:B------:R-:W-:Y:S01]  /*139f0*/  HMMA.16816.F32.BF16 R16, R104.reuse, R122, R16 ;  /* 0x0000007a6810723c */ /* 0x040fe20000041810 */
[----:B------:R4:W5:Y:S05]  /*13a00*/  MUFU.EX2 R171, R2 ;  /* 0x0000000200ab7308 */ /* 0x00096a0000000800 */
[----:B------:R-:W-:Y:S02]  /*13a10*/  LDSM.16.MT88.4 R120, [R188+0x4900] ;  /* 0x00490000bc78783b */ /* 0x000fe40000004200 */
[C---:B---3--:R-:W-:Y:S08]  /*13a20*/  HMMA.16816.F32.BF16 R20, R104.reuse, R108, R20 ;  /* 0x0000006c6814723c */ /* 0x048ff00000041814 */
[C---:B------:R-:W-:Y:S01]  /*13a30*/  HMMA.16816.F32.BF16 R24, R104.reuse, R110, R24 ;  /* 0x0000006e6818723c */ /* 0x040fe20000041818 */
[----:B------:R-:W3:Y:S07]  /*13a40*/  LDSM.16.MT88.4 R108, [R185+0x4900] ;  /* 0x00490000b96c783b */ /* 0x000eee0000004200 */
[C---:B------:R-:W-:Y:S04]  /*13a50*/  HMMA.16816.F32.BF16 R28, R104.reuse, R124, R28 ;  /* 0x0000007c681c723c */ /* 0x040fe8000004181c */
[--C-:B----4-:R-:W-:Y:S04]  /*13a60*/  FFMA.FTZ R2, R156, c[0x0][0x2d0], -R144.reuse ;  /* 0x0000b4009c027a23 */ /* 0x110fe80000010890 */
[C---:B------:R-:W-:Y:S01]  /*13a70*/  HMMA.16816.F32.BF16 R32, R104.reuse, R126, R32 ;  /* 0x0000007e6820723c */ /* 0x040fe20000041820 */
[----:B------:R-:W-:Y:S01]  /*13a80*/  LDSM.16.MT88.4 R124, [R186+0x1100] ;  /* 0x00110000ba7c783b */ /* 0x000fe20000004200 */
[----:B------:R4:W-:Y:S06]  /*13a90*/  MUFU.EX2 R170, R2 ;  /* 0x0000000200aa7308 */ /* 0x0009ec0000000800 */
[C---:B------:R-:W-:Y:S08]  /*13aa0*/  HMMA.16816.F32.BF16 R36, R104.reuse, R128, R36 ;  /* 0x000000806824723c */ /* 0x040ff00000041824 */
[C---:B------:R-:W-:Y:S01]  /*13ab0*/  HMMA.16816.F32.BF16 R40, R104.reuse, R130, R40 ;  /* 0x000000826828723c */ /* 0x040fe20000041828 */
[----:B------:R-:W-:Y:S07]  /*13ac0*/  LDSM.16.MT88.4 R128, [R187+0x1100] ;  /* 0x00110000bb80783b */ /* 0x000fee0000004200 */
[C---:B------:R-:W-:Y:S04]  /*13ad0*/  HMMA.16816.F32.BF16 R44, R104.reuse, R132, R44 ;  /* 0x00000084682c723c */ /* 0x040fe8000004182c */
[--C-:B----4-:R-:W-:Y:S04]  /*13ae0*/  FFMA.FTZ R2, R157, c[0x0][0x2d0], -R144.reuse ;  /* 0x0000b4009d027a23 */ /* 0x110fe80000010890 */
[C---:B------:R-:W-:Y:S01]  /*13af0*/  HMMA.16816.F32.BF16 R48, R104.reuse, R134, R48 ;  /* 0x000000866830723c */ /* 0x040fe20000041830 */
[----:B------:R-:W-:Y:S01]  /*13b00*/  LDSM.16.MT88.4 R132, [R186+0x3100] ;  /* 0x00310000ba84783b */ /* 0x000fe20000004200 */
[----:B------:R4:W2:Y:S06]  /*13b10*/  MUFU.EX2 R169, R2 ;  /* 0x0000000200a97308 */ /* 0x0008ac0000000800 */
[C---:B------:R-:W-:Y:S08]  /*13b20*/  HMMA.16816.F32.BF16 R52, R104.reuse, R140, R52 ;  /* 0x0000008c6834723c */ /* 0x040ff00000041834 */
[C---:B------:R-:W-:Y:S01]  /*13b30*/  HMMA.16816.F32.BF16 R56, R104.reuse, R142, R56 ;  /* 0x0000008e6838723c */ /* 0x040fe20000041838 */
[----:B------:R-:W-:Y:S07]  /*13b40*/  LDSM.16.MT88.4 R140, [R185+0x3900] ;  /* 0x00390000b98c783b */ /* 0x000fee0000004200 */
[C---:B-1----:R-:W-:Y:S04]  /*13b50*/  HMMA.16816.F32.BF16 R60, R104.reuse, R112, R60 ;  /* 0x00000070683c723c */ /* 0x042fe8000004183c */
[--C-:B----4-:R-:W-:Y:S04]  /*13b60*/  FFMA.FTZ R2, R153, c[0x0][0x2d0], -R145.reuse ;  /* 0x0000b40099027a23 */ /* 0x110fe80000010891 */
[C---:B------:R-:W-:Y:S01]  /*13b70*/  HMMA.16816.F32.BF16 R64, R104.reuse, R114, R64 ;  /* 0x000000726840723c */ /* 0x040fe20000041840 */
[----:B------:R-:W1:Y:S01]  /*13b80*/  LDSM.16.MT88.4 R112, [R187+0x4900] ;  /* 0x00490000bb70783b */ /* 0x000e620000004200 */
[----:B------:R4:W-:Y:S06]  /*13b90*/  MUFU.EX2 R168, R2 ;  /* 0x0000000200a87308 */ /* 0x0009ec0000000800 */
[C---:B---3--:R-:W-:Y:S08]  /*13ba0*/  HMMA.16816.F32.BF16 R68, R104.reuse, R108, R68 ;  /* 0x0000006c6844723c */ /* 0x048ff00000041844 */
[C---:B------:R-:W-:Y:S01]  /*13bb0*/  HMMA.16816.F32.BF16 R72, R104.reuse, R110, R72 ;  /* 0x0000006e6848723c */ /* 0x040fe20000041848 */
[----:B------:R-:W3:Y:S07]  /*13bc0*/  LDSM.16.MT88.4 R108, [R185+0x1100] ;  /* 0x00110000b96c783b */ /* 0x000eee0000004200 */
[C---:B------:R-:W-:Y:S04]  /*13bd0*/  HMMA.16816.F32.BF16 R76, R104.reuse, R116, R76 ;  /* 0x00000074684c723c */ /* 0x040fe8000004184c */
[--C-:B----4-:R-:W-:Y:S02]  /*13be0*/  FFMA.FTZ R2, R155, c[0x0][0x2d0], -R145.reuse ;  /* 0x0000b4009b027a23 */ /* 0x110fe40000010891 */
[----:B------:R-:W-:Y:S02]  /*13bf0*/  LDSM.16.MT88.4 R152, [R187+0x3900] ;  /* 0x00390000bb98783b */ /* 0x000fe40000004200 */
[C---:B------:R-:W-:Y:S01]  /*13c00*/  HMMA.16816.F32.BF16 R80, R104.reuse, R118, R80 ;  /* 0x000000766850723c */ /* 0x040fe20000041850 */
[----:B------:R4:W2:Y:S05]  /*13c10*/  MUFU.EX2 R167, R2 ;  /* 0x0000000200a77308 */ /* 0x0008aa0000000800 */
[----:B------:R-:W3:Y:S02]  /*13c20*/  LDSM.16.MT88.4 R116, [R188+0x1100] ;  /* 0x00110000bc74783b */ /* 0x000ee40000004200 */
[C---:B------:R-:W-:Y:S08]  /*13c30*/  HMMA.16816.F32.BF16 R84, R104.reuse, R120, R84 ;  /* 0x000000786854723c */ /* 0x040ff00000041854 */
[C---:B------:R-:W-:Y:S01]  /*13c40*/  HMMA.16816.F32.BF16 R88, R104.reuse, R122, R88 ;  /* 0x0000007a6858723c */ /* 0x040fe20000041858 */
[----:B------:R-:W3:Y:S07]  /*13c50*/  LDSM.16.MT88.4 R120, [R185+0x3100] ;  /* 0x00310000b978783b */ /* 0x000eee0000004200 */
[C---:B-1----:R-:W-:Y:S04]  /*13c60*/  HMMA.16816.F32.BF16 R92, R104.reuse, R112, R92 ;  /* 0x00000070685c723c */ /* 0x042fe8000004185c */
[--C-:B----4-:R-:W-:Y:S04]  /*13c70*/  FFMA.FTZ R2, R161, c[0x0][0x2d0], -R144.reuse ;  /* 0x0000b400a1027a23 */ /* 0x110fe80000010890 */
[----:B------:R-:W-:Y:S01]  /*13c80*/  HMMA.16816.F32.BF16 R96, R104, R114, R96 ;  /* 0x000000726860723c */ /* 0x000fe20000041860 */
[----:B------:R-:W-:Y:S01]  /*13c90*/  LDSM.16.MT88.4 R112, [R185+0x5100] ;  /* 0x00510000b970783b */ /* 0x000fe20000004200 */
[----:B------:R1:W-:Y:S05]  /*13ca0*/  MUFU.EX2 R166, R2 ;  /* 0x0000000200a67308 */ /* 0x0003ea0000000800 */
[----:B--2---:R-:W-:Y:S02]  /*13cb0*/  F2FP.BF16.PACK_AB R104, R173, R174 ;  /* 0x000000aead68723e */ /* 0x004fe400000010ff */
[----:B-----5:R-:W-:Y:S03]  /*13cc0*/  F2FP.BF16.PACK_AB R105, R171, R172 ;  /* 0x000000acab69723e */ /* 0x020fe600000010ff */
[----:B------:R-:W-:Y:S02]  /*13cd0*/  F2FP.BF16.PACK_AB R106, R169, R170 ;  /* 0x000000aaa96a723e */ /* 0x000fe400000010ff */
[----:B------:R-:W-:Y:S07]  /*13ce0*/  F2FP.BF16.PACK_AB R107, R167, R168 ;  /* 0x000000a8a76b723e */ /* 0x000fee00000010ff */
[C---:B---3--:R-:W-:Y:S03]  /*13cf0*/  HMMA.16816.F32.BF16 R4, R104.reuse, R108, R4 ;  /* 0x0000006c6804723c */ /* 0x048fe60000041804 */
[--C-:B-1----:R-:W-:Y:S05]  /*13d00*/  FFMA.FTZ R2, R160, c[0x0][0x2d0], -R144.reuse ;  /* 0x0000b400a0027a23 */ /* 0x102fea0000010890 */
[C---:B------:R-:W-:Y:S01]  /*13d10*/  HMMA.16816.F32.BF16 R8, R104.reuse, R110, R8 ;  /* 0x0000006e6808723c */ /* 0x040fe20000041808 */
[----:B------:R-:W1:Y:S01]  /*13d20*/  LDSM.16.MT88.4 R108, [R187+0x3100] ;  /* 0x00310000bb6c783b */ /* 0x000e620000004200 */
[----:B------:R2:W3:Y:S06]  /*13d30*/  MUFU.EX2 R165, R2 ;  /* 0x0000000200a57308 */ /* 0x0004ec0000000800 */
[C---:B------:R-:W-:Y:S08]  /*13d40*/  HMMA.16816.F32.BF16 R12, R104.reuse, R124, R12 ;  /* 0x0000007c680c723c */ /* 0x040ff0000004180c */
[C---:B------:R-:W-:Y:S01]  /*13d50*/  HMMA.16816.F32.BF16 R16, R104.reuse, R126, R16 ;  /* 0x0000007e6810723c */ /* 0x040fe20000041810 */
[----:B------:R-:W-:Y:S07]  /*13d60*/  LDSM.16.MT88.4 R124, [R188+0x1900] ;  /* 0x00190000bc7c783b */ /* 0x000fee0000004200 */
[C---:B------:R-:W-:Y:S04]  /*13d70*/  HMMA.16816.F32.BF16 R20, R104.reuse, R116, R20 ;  /* 0x000000746814723c */ /* 0x040fe80000041814 */
[--C-:B--2---:R-:W-:Y:S04]  /*13d80*/  FFMA.FTZ R2, R158, c[0x0][0x2d0], -R145.reuse ;  /* 0x0000b4009e027a23 */ /* 0x104fe80000010891 */
[C---:B------:R-:W-:Y:S01]  /*13d90*/  HMMA.16816.F32.BF16 R24, R104.reuse, R118, R24 ;  /* 0x000000766818723c */ /* 0x040fe20000041818 */
[----:B------:R-:W2:Y:S01]  /*13da0*/  LDSM.16.MT88.4 R116, [R186+0x5100] ;  /* 0x00510000ba74783b */ /* 0x000ea20000004200 */
[----:B------:R4:W-:Y:S06]  /*13db0*/  MUFU.EX2 R164, R2 ;  /* 0x0000000200a47308 */ /* 0x0009ec0000000800 */
[C---:B------:R-:W-:Y:S08]  /*13dc0*/  HMMA.16816.F32.BF16 R28, R104.reuse, R128, R28 ;  /* 0x00000080681c723c */ /* 0x040ff0000004181c */
[C---:B------:R-:W-:Y:S08]  /*13dd0*/  HMMA.16816.F32.BF16 R32, R104.reuse, R130, R32 ;  /* 0x000000826820723c */ /* 0x040ff00000041820 */
[C---:B------:R-:W-:Y:S04]  /*13de0*/  HMMA.16816.F32.BF16 R36, R104.reuse, R120, R36 ;  /* 0x000000786824723c */ /* 0x040fe80000041824 */
[--C-:B----4-:R-:W-:Y:S02]  /*13df0*/  FFMA.FTZ R2, R159, c[0x0][0x2d0], -R145.reuse ;  /* 0x0000b4009f027a23 */ /* 0x110fe40000010891 */
[----:B------:R-:W-:Y:S02]  /*13e00*/  LDSM.16.MT88.4 R156, [R185+0x5900] ;  /* 0x00590000b99c783b */ /* 0x000fe40000004200 */
[C---:B------:R-:W-:Y:S01]  /*13e10*/  HMMA.16816.F32.BF16 R40, R104.reuse, R122, R40 ;  /* 0x0000007a6828723c */ /* 0x040fe20000041828 */
[----:B------:R4:W5:Y:S05]  /*13e20*/  MUFU.EX2 R163, R2 ;  /* 0x0000000200a37308 */ /* 0x00096a0000000800 */
[----:B------:R-:W2:Y:S02]  /*13e30*/  LDSM.16.MT88.4 R120, [R188+0x5100] ;  /* 0x00510000bc78783b */ /* 0x000ea40000004200 */
[C---:B------:R-:W-:Y:S08]  /*13e40*/  HMMA.16816.F32.BF16 R44, R104.reuse, R132, R44 ;  /* 0x00000084682c723c */ /* 0x040ff0000004182c */
[C---:B------:R-:W-:Y:S01]  /*13e50*/  HMMA.16816.F32.BF16 R48, R104.reuse, R134, R48 ;  /* 0x000000866830723c */ /* 0x040fe20000041830 */
[----:B------:R-:W-:Y:S07]  /*13e60*/  LDSM.16.MT88.4 R132, [R187+0x1900] ;  /* 0x00190000bb84783b */ /* 0x000fee0000004200 */
[C---:B------:R-:W-:Y:S04]  /*13e70*/  HMMA.16816.F32.BF16 R52, R104.reuse, R136, R52 ;  /* 0x000000886834723c */ /* 0x040fe80000041834 */
[--C-:B----4-:R-:W-:Y:S02]  /*13e80*/  FFMA.FTZ R2, R162, c[0x0][0x2d0], -R144.reuse ;  /* 0x0000b400a2027a23 */ /* 0x110fe40000010890 */
[----:B------:R-:W-:Y:S01]  /*13e90*/  FFMA.FTZ R144, R207, c[0x0][0x2d0], -R144 ;  /* 0x0000b400cf907a23 */ /* 0x000fe20000010890 */
[----:B---3--:R-:W-:Y:S01]  /*13ea0*/  F2FP.BF16.PACK_AB R136, R165, R166 ;  /* 0x000000a6a588723e */ /* 0x008fe200000010ff */
[C---:B------:R-:W-:Y:S01]  /*13eb0*/  HMMA.16816.F32.BF16 R56, R104.reuse, R138, R56 ;  /* 0x0000008a6838723c */ /* 0x040fe20000041838 */
[----:B------:R3:W-:Y:S03]  /*13ec0*/  MUFU.EX2 R162, R2 ;  /* 0x0000000200a27308 */ /* 0x0007e60000000800 */
[----:B-----5:R-:W-:Y:S02]  /*13ed0*/  F2FP.BF16.PACK_AB R137, R163, R164 ;  /* 0x000000a4a389723e */ /* 0x020fe400000010ff */
[----:B------:R-:W-:Y:S02]  /*13ee0*/  IADD3 R207, R208, -0x1, RZ ;  /* 0xffffffffd0cf7810 */ /* 0x000fe40007ffe0ff */
[C---:B-1----:R-:W-:Y:S03]  /*13ef0*/  HMMA.16816.F32.BF16 R60, R104.reuse, R108, R60 ;  /* 0x0000006c683c723c */ /* 0x042fe6000004183c */
[----:B------:R-:W1:Y:S01]  /*13f00*/  MUFU.EX2 R161, R144 ;  /* 0x0000009000a17308 */ /* 0x000e620000000800 */
[----:B------:R-:W-:Y:S04]  /*13f10*/  MOV R208, R207 ;  /* 0x000000cf00d07202 */ /* 0x000fe80000000f00 */
[C---:B------:R-:W-:Y:S01]  /*13f20*/  HMMA.16816.F32.BF16 R64, R104.reuse, R110, R64 ;  /* 0x0000006e6840723c */ /* 0x040fe20000041840 */
[----:B------:R-:W4:Y:S07]  /*13f30*/  LDSM.16.MT88.4 R108, [R187+0x5100] ;  /* 0x00510000bb6c783b */ /* 0x000f2e0000004200 */
[C---:B------:R-:W-:Y:S04]  /*13f40*/  HMMA.16816.F32.BF16 R68, R104.reuse, R112, R68 ;  /* 0x000000706844723c */ /* 0x040fe80000041844 */
[--C-:B---3--:R-:W-:Y:S02]  /*13f50*/  FFMA.FTZ R2, R183, c[0x0][0x2d0], -R145.reuse ;  /* 0x0000b400b7027a23 */ /* 0x108fe40000010891 */
[----:B------:R-:W-:Y:S02]  /*13f60*/  FFMA.FTZ R145, R103, c[0x0][0x2d0], -R145 ;  /* 0x0000b40067917a23 */ /* 0x000fe40000010891 */
[C---:B------:R-:W-:Y:S01]  /*13f70*/  HMMA.16816.F32.BF16 R72, R104.reuse, R114, R72 ;  /* 0x000000726848723c */ /* 0x040fe20000041848 */
[----:B------:R-:W3:Y:S01]  /*13f80*/  LDSM.16.MT88.4 R112, [R185+0x1900] ;  /* 0x00190000b970783b */ /* 0x000ee20000004200 */
[----:B------:R5:W-:Y:S02]  /*13f90*/  MUFU.EX2 R102, R145 ;  /* 0x0000009100667308 */ /* 0x000be40000000800 */
[----:B-1----:R-:W-:Y:S04]  /*13fa0*/  F2FP.BF16.PACK_AB R138, R161, R162 ;  /* 0x000000a2a18a723e */ /* 0x002fe800000010ff */
[C---:B--2---:R-:W-:Y:S04]  /*13fb0*/  HMMA.16816.F32.BF16 R76, R104.reuse, R116, R76 ;  /* 0x00000074684c723c */ /* 0x044fe8000004184c */
[----:B------:R-:W1:Y:S04]  /*13fc0*/  MUFU.EX2 R160, R2 ;  /* 0x0000000200a07308 */ /* 0x000e680000000800 */
[C---:B------:R-:W-:Y:S01]  /*13fd0*/  HMMA.16816.F32.BF16 R80, R104.reuse, R118, R80 ;  /* 0x000000766850723c */ /* 0x040fe20000041850 */
[----:B------:R-:W2:Y:S07]  /*13fe0*/  LDSM.16.MT88.4 R116, [R186+0x1900] ;  /* 0x00190000ba74783b */ /* 0x000eae0000004200 */
[C---:B------:R-:W-:Y:S01]  /*13ff0*/  HMMA.16816.F32.BF16 R84, R104.reuse, R120, R84 ;  /* 0x000000786854723c */ /* 0x040fe20000041854 */
[----:B-----5:R-:W5:Y:S07]  /*14000*/  LDSM.16.MT88.4 R144, [R186+0x3900] ;  /* 0x00390000ba90783b */ /* 0x020f6e0000004200 */
[C---:B------:R-:W-:Y:S04]  /*14010*/  HMMA.16816.F32.BF16 R88, R104.reuse, R122, R88 ;  /* 0x0000007a6858723c */ /* 0x040fe80000041858 */
[----:B-1----:R-:W-:Y:S01]  /*14020*/  F2FP.BF16.PACK_AB R139, R102, R160 ;  /* 0x000000a0668b723e */ /* 0x002fe200000010ff */
[----:B------:R-:W-:Y:S02]  /*14030*/  FFMA.FTZ R2, R0, R223, R213 ;  /* 0x000000df00027223 */ /* 0x000fe400000100d5 */
[----:B------:R-:W-:Y:S01]  /*14040*/  FADD.FTZ R0, R217, R3 ;  /* 0x00000003d9007221 */ /* 0x000fe20000010000 */
[C---:B----4-:R-:W-:Y:S04]  /*14050*/  HMMA.16816.F32.BF16 R92, R104.reuse, R108, R92 ;  /* 0x0000006c685c723c */ /* 0x050fe8000004185c */
[----:B------:R-:W-:Y:S02]  /*14060*/  FADD.FTZ R2, R212, R2 ;  /* 0x00000002d4027221 */ /* 0x000fe40000010000 */
[----:B------:R-:W-:Y:S02]  /*14070*/  FADD.FTZ R0, R215, R0 ;  /* 0x00000000d7007221 */ /* 0x000fe40000010000 */
[----:B------:R-:W-:Y:S04]  /*14080*/  HMMA.16816.F32.BF16 R96, R104, R110, R96 ;  /* 0x0000006e6860723c */ /* 0x000fe80000041860 */
[----:B------:R-:W-:Y:S02]  /*14090*/  FADD.FTZ R2, R211, R2 ;  /* 0x00000002d3027221 */ /* 0x000fe40000010000 */
[----:B------:R-:W-:Y:S02]  /*140a0*/  FADD.FTZ R0, R214, R0 ;  /* 0x00000000d6007221 */ /* 0x000fe40000010000 */
[C---:B---3--:R-:W-:Y:S01]  /*140b0*/  HMMA.16816.F32.BF16 R104, R136.reuse, R112, R4 ;  /* 0x000000708868723c */ /* 0x048fe20000041804 */
[----:B------:R-:W1:Y:S04]  /*140c0*/  LDSM.16.MT88.4 R4, [R186+0x5900] ;  /* 0x00590000ba04783b */ /* 0x000e680000004200 */
[----:B------:R-:W-:Y:S02]  /*140d0*/  FADD.FTZ R2, R210, R2 ;  /* 0x00000002d2027221 */ /* 0x000fe40000010000 */
[----:B------:R-:W-:Y:S01]  /*140e0*/  FADD.FTZ R0, R182, R0 ;  /* 0x00000000b6007221 */ /* 0x000fe20000010000 */
[C---:B------:R-:W-:Y:S01]  /*140f0*/  HMMA.16816.F32.BF16 R108, R136.reuse, R114, R8 ;  /* 0x00000072886c723c */ /* 0x040fe20000041808 */
[----:B------:R-:W3:Y:S03]  /*14100*/  LDSM.16.MT88.4 R8, [R188+0x5900] ;  /* 0x00590000bc08783b */ /* 0x000ee60000004200 */
[----:B------:R-:W-:Y:S02]  /*14110*/  FADD.FTZ R2, R180, R2 ;  /* 0x00000002b4027221 */ /* 0x000fe40000010000 */
[----:B------:R-:W-:Y:S02]  /*14120*/  FADD.FTZ R0, R181, R0 ;  /* 0x00000000b5007221 */ /* 0x000fe40000010000 */
[C---:B--2---:R-:W-:Y:S01]  /*14130*/  HMMA.16816.F32.BF16 R112, R136.reuse, R116, R12 ;  /* 0x000000748870723c */ /* 0x044fe2000004180c */
[----:B------:R-:W2:Y:S03]  /*14140*/  LDSM.16.MT88.4 R12, [R187+0x5900] ;  /* 0x00590000bb0c783b */ /* 0x000ea60000004200 */
        /* <DEDUP_REMOVED lines=21> */
[----:B------:R-:W-:Y:S01]  /*142a0*/  FADD.FTZ R0, R164, R3 ;  /* 0x00000003a4007221 */ /* 0x000fe20000010000 */
[----:B------:R-:W-:Y:S01]  /*142b0*/  MOV R3, R101 ;  /* 0x0000006500037202 */ /* 0x000fe20000000f00 */
[----:B------:R-:W-:Y:S02]  /*142c0*/  FADD.FTZ R2, R165, R2 ;  /* 0x00000002a5027221 */ /* 0x000fe40000010000 */
[C---:B-----5:R-:W-:Y:S04]  /*142d0*/  HMMA.16816.F32.BF16 R44, R136.reuse, R144, R44 ;  /* 0x00000090882c723c */ /* 0x060fe8000004182c */
[----:B------:R-:W-:Y:S02]  /*142e0*/  FADD.FTZ R0, R163, R0 ;  /* 0x00000000a3007221 */ /* 0x000fe40000010000 */
[----:B------:R-:W-:Y:S02]  /*142f0*/  FADD.FTZ R2, R162, R2 ;  /* 0x00000002a2027221 */ /* 0x000fe40000010000 */
[C---:B------:R-:W-:Y:S04]  /*14300*/  HMMA.16816.F32.BF16 R48, R136.reuse, R146, R48 ;  /* 0x000000928830723c */ /* 0x040fe80000041830 */
[----:B------:R-:W-:Y:S02]  /*14310*/  FADD.FTZ R0, R160, R0 ;  /* 0x00000000a0007221 */ /* 0x000fe40000010000 */
[----:B------:R-:W-:Y:S02]  /*14320*/  FADD.FTZ R222, R161, R2 ;  /* 0x00000002a1de7221 */ /* 0x000fe40000010000 */
[C---:B------:R-:W-:Y:S04]  /*14330*/  HMMA.16816.F32.BF16 R52, R136.reuse, R148, R52 ;  /* 0x000000948834723c */ /* 0x040fe80000041834 */
[----:B------:R-:W-:Y:S01]  /*14340*/  FADD.FTZ R223, R102, R0 ;  /* 0x0000000066df7221 */ /* 0x000fe20000010000 */
[----:B------:R-:W-:Y:S03]  /*14350*/  MOV R102, R100 ;  /* 0x0000006400667202 */ /* 0x000fe60000000f00 */
[C---:B------:R-:W-:Y:S08]  /*14360*/  HMMA.16816.F32.BF16 R56, R136.reuse, R150, R56 ;  /* 0x000000968838723c */ /* 0x040ff00000041838 */
[C---:B------:R-:W-:Y:S08]  /*14370*/  HMMA.16816.F32.BF16 R60, R136.reuse, R152, R60 ;  /* 0x00000098883c723c */ /* 0x040ff0000004183c */
[C---:B------:R-:W-:Y:S08]  /*14380*/  HMMA.16816.F32.BF16 R64, R136.reuse, R154, R64 ;  /* 0x0000009a8840723c */ /* 0x040ff00000041840 */
[C---:B------:R-:W-:Y:S08]  /*14390*/  HMMA.16816.F32.BF16 R68, R136.reuse, R156, R68 ;  /* 0x0000009c8844723c */ /* 0x040ff00000041844 */
[C---:B------:R-:W-:Y:S08]  /*143a0*/  HMMA.16816.F32.BF16 R72, R136.reuse, R158, R72 ;  /* 0x0000009e8848723c */ /* 0x040ff00000041848 */
[C---:B-1----:R-:W-:Y:S08]  /*143b0*/  HMMA.16816.F32.BF16 R76, R136.reuse, R4, R76 ;  /* 0x00000004884c723c */ /* 0x042ff0000004184c */
[C---:B------:R-:W-:Y:S08]  /*143c0*/  HMMA.16816.F32.BF16 R80, R136.reuse, R6, R80 ;  /* 0x000000068850723c */ /* 0x040ff00000041850 */
[C---:B---3--:R-:W-:Y:S08]  /*143d0*/  HMMA.16816.F32.BF16 R84, R136.reuse, R8, R84 ;  /* 0x000000088854723c */ /* 0x048ff00000041854 */
[C---:B------:R-:W-:Y:S08]  /*143e0*/  HMMA.16816.F32.BF16 R88, R136.reuse, R10, R88 ;  /* 0x0000000a8858723c */ /* 0x040ff00000041858 */
[C---:B--2---:R-:W-:Y:S08]  /*143f0*/  HMMA.16816.F32.BF16 R92, R136.reuse, R12, R92 ;  /* 0x0000000c885c723c */ /* 0x044ff0000004185c */
[----:B------:R-:W-:Y:S01]  /*14400*/  HMMA.16816.F32.BF16 R96, R136, R14, R96 ;  /* 0x0000000e8860723c */ /* 0x000fe20000041860 */
[----:B------:R-:W-:-:S07]  /*14410*/  @P0 BRA `(.L_x_615) ;  /* 0xffffce3000000947 */ /* 0x000fce000383ffff */
.L_x_614:
[----:B------:R-:W-:-:S13]  /*14420*/  ISETP.GE.AND P0, PT, R207, RZ, PT ;  /* 0x000000ffcf00720c */ /* 0x000fda0003f06270 */
        /* <DEDUP_REMOVED lines=9> */
[----:B------:R-:W-:Y:S01]  /*144c0*/  IADD3 R225, R228, 0x80, RZ ;  /* 0x00000080e4e17810 */ /* 0x000fe20007ffe0ff */
[----:B------:R-:W-:Y:S01]  /*144d0*/  IMAD.MOV.U32 R102, RZ, RZ, R101 ;  /* 0x000000ffff667224 */ /* 0x000fe200078e0065 */
[C---:B------:R-:W-:Y:S01]  /*144e0*/  IADD3 R218, R236.reuse, 0x40, RZ ;  /* 0x00000040ecda7810 */ /* 0x040fe20007ffe0ff */
[--C-:B------:R-:W-:Y:S01]  /*144f0*/  IMAD.X R219, RZ, RZ, R233.reuse, P3 ;  /* 0x000000ffffdb7224 */ /* 0x100fe200018e06e9 */
[----:B------:R-:W-:Y:S01]  /*14500*/  IADD3 R216, R236, 0x80, RZ ;  /* 0x00000080ecd87810 */ /* 0x000fe20007ffe0ff */
[----:B------:R-:W-:Y:S01]  /*14510*/  IMAD.X R217, RZ, RZ, R233, P2 ;  /* 0x000000ffffd97224 */ /* 0x000fe200010e06e9 */
[----:B------:R-:W-:Y:S01]  /*14520*/  IADD3 R224, R228, 0x40, RZ ;  /* 0x00000040e4e07810 */ /* 0x000fe20007ffe0ff */
[--C-:B------:R-:W-:Y:S01]  /*14530*/  IMAD.X R227, RZ, RZ, R231.reuse, P1 ;  /* 0x000000ffffe37224 */ /* 0x100fe200008e06e7 */
[----:B------:R-:W-:Y:S01]  /*14540*/  ULDC UR4, c[0x0][0x208] ;  /* 0x0000820000047ab9 */ /* 0x000fe20000000800 */
[----:B------:R-:W-:Y:S01]  /*14550*/  IMAD.X R226, RZ, RZ, R231, P0 ;  /* 0x000000ffffe27224 */ /* 0x000fe200000e06e7 */
[----:B------:R-:W-:Y:S01]  /*14560*/  USHF.L.U32 UR4, UR4, 0x6, URZ ;  /* 0x0000000604047899 */ /* 0x000fe2000800063f */
[----:B------:R-:W-:-:S02]  /*14570*/  IMAD.MOV.U32 R232, RZ, RZ, R236 ;  /* 0x000000ffffe87224 */ /* 0x000fc400078e00ec */
.L_x_617:
[----:B------:R-:W-:Y:S04]  /*14580*/  DEPBAR.LE SB0, 0x0 ;  /* 0x000080000000791a */ /* 0x000fe80000000000 */
[----:B------:R-:W-:Y:S01]  /*14590*/  BAR.SYNC.DEFER_BLOCKING 0x0 ;  /* 0x0000000000007b1d */ /* 0x000fe20000010000 */
[----:B------:R-:W-:Y:S01]  /*145a0*/  SHF.R.S32.HI R2, RZ, 0x1f, R207 ;  /* 0x0000001fff027819 */ /* 0x000fe200000114cf */
[----:B------:R-:W-:Y:S01]  /*145b0*/  IMAD R0, R246, R207, RZ ;  /* 0x000000cff6007224 */ /* 0x000fe200078e02ff */
[----:B------:R-:W-:Y:S01]  /*145c0*/  MOV R12, UR8 ;  /* 0x00000008000c7c02 */ /* 0x000fe20008000f00 */
[C---:B------:R-:W-:Y:S01]  /*145d0*/  IMAD.WIDE.U32 R6, R207.reuse, UR4, R232 ;  /* 0x00000004cf067c25 */ /* 0x040fe2000f8e00e8 */
[----:B------:R-:W-:Y:S02]  /*145e0*/  MOV R13, UR5 ;  /* 0x00000005000d7c02 */ /* 0x000fe40008000f00 */
[----:B------:R-:W-:Y:S01]  /*145f0*/  ISETP.NE.AND P3, PT, R240, RZ, PT ;  /* 0x000000fff000720c */ /* 0x000fe20003f65270 */
[----:B------:R-:W-:Y:S01]  /*14600*/  IMAD R0, R2, UR4, R0 ;  /* 0x0000000402007c24 */ /* 0x000fe2000f8e0200 */
[----:B------:R-:W-:Y:S01]  /*14610*/  LEA R28, P2, R6, c[0x0][0x1f8], 0x1 ;  /* 0x00007e00061c7a11 */ /* 0x000fe200078408ff */
[----:B------:R-:W-:Y:S03]  /*14620*/  IMAD.WIDE.U32 R4, R207, UR4, R218 ;  /* 0x00000004cf047c25 */ /* 0x000fe6000f8e00da */
[----:B------:R-:W-:Y:S01]  /*14630*/  IADD3 R7, R7, R0, RZ ;  /* 0x0000000007077210 */ /* 0x000fe20007ffe0ff */
[C---:B------:R-:W-:Y:S01]  /*14640*/  IMAD.WIDE.U32 R2, R207.reuse, UR4, R216 ;  /* 0x00000004cf027c25 */ /* 0x040fe2000f8e00d8 */
[----:B------:R-:W-:Y:S02]  /*14650*/  LEA R22, P1, R4, c[0x0][0x1f8], 0x1 ;  /* 0x00007e0004167a11 */ /* 0x000fe400078208ff */
[----:B------:R-:W-:Y:S01]  /*14660*/  LEA.HI.X R29, R6, c[0x0][0x1fc], R7, 0x1, P2 ;  /* 0x00007f00061d7a11 */ /* 0x000fe200010f0c07 */
[----:B------:R-:W-:Y:S01]  /*14670*/  IMAD.WIDE.U32 R12, R207, UR4, R12 ;  /* 0x00000004cf0c7c25 */ /* 0x000fe2000f8e000c */
[----:B------:R-:W-:Y:S02]  /*14680*/  IADD3 R5, R0, R5, RZ ;  /* 0x0000000500057210 */ /* 0x000fe40007ffe0ff */
[----:B------:R-:W-:Y:S02]  /*14690*/  LEA R20, P0, R2, c[0x0][0x1f8], 0x1 ;  /* 0x00007e0002147a11 */ /* 0x000fe400078008ff */
[----:B------:R-:W-:Y:S01]  /*146a0*/  LEA.HI.X R23, R4, c[0x0][0x1fc], R5, 0x1, P1 ;  /* 0x00007f0004177a11 */ /* 0x000fe200008f0c05 */
[----:B------:R-:W-:Y:S01]  /*146b0*/  LDSM.16.M88.4 R32, [R191+0xc100] ;  /* 0x00c10000bf20783b */ /* 0x000fe20000000200 */
[C---:B------:R-:W-:Y:S02]  /*146c0*/  IADD3 R3, R0.reuse, R3, RZ ;  /* 0x0000000300037210 */ /* 0x040fe40007ffe0ff */
[----:B------:R-:W-:Y:S02]  /*146d0*/  IADD3 R0, R0, R13, RZ ;  /* 0x0000000d00007210 */ /* 0x000fe40007ffe0ff */
[----:B------:R-:W-:Y:S02]  /*146e0*/  LEA.HI.X R21, R2, c[0x0][0x1fc], R3, 0x1, P0 ;  /* 0x00007f0002157a11 */ /* 0x000fe400000f0c03 */
[-C--:B------:R-:W-:Y:S01]  /*146f0*/  IADD3 R4, P2, R236, R12.reuse, RZ ;  /* 0x0000000cec047210 */ /* 0x080fe20007f5e0ff */
[----:B------:R-:W1:Y:S01]  /*14700*/  LDSM.16.M88.4 R8, [R184+0x6100] ;  /* 0x00610000b808783b */ /* 0x000e620000000200 */
[-C--:B------:R-:W-:Y:S02]  /*14710*/  IADD3 R5, P1, R218, R12.reuse, RZ ;  /* 0x0000000cda057210 */ /* 0x080fe40007f3e0ff */
[----:B------:R-:W-:Y:S02]  /*14720*/  IADD3.X R6, R0, R233, RZ, P2, !PT ;  /* 0x000000e900067210 */ /* 0x000fe400017fe4ff */
[----:B------:R-:W-:Y:S02]  /*14730*/  LEA R14, P2, R4, c[0x0][0x1f8], 0x1 ;  /* 0x00007e00040e7a11 */ /* 0x000fe400078408ff */
[----:B------:R-:W-:Y:S01]  /*14740*/  IADD3 R3, P0, R216, R12, RZ ;  /* 0x0000000cd8037210 */ /* 0x000fe20007f1e0ff */
[----:B------:R-:W2:Y:S01]  /*14750*/  LDSM.16.M88.4 R16, [R184+0x6900] ;  /* 0x00690000b810783b */ /* 0x000ea20000000200 */
[----:B------:R-:W-:Y:S02]  /*14760*/  LEA.HI.X R15, R4, c[0x0][0x1fc], R6, 0x1, P2 ;  /* 0x00007f00040f7a11 */ /* 0x000fe400010f0c06 */
[C---:B------:R-:W-:Y:S02]  /*14770*/  IADD3.X R7, R0.reuse, R219, RZ, P1, !PT ;  /* 0x000000db00077210 */ /* 0x040fe40000ffe4ff */
[C---:B------:R-:W-:Y:S02]  /*14780*/  LEA R12, P1, R5.reuse, c[0x0][0x1f8], 0x1 ;  /* 0x00007e00050c7a11 */ /* 0x040fe400078208ff */
[----:B------:R-:W-:Y:S01]  /*14790*/  IADD3.X R0, R0, R217, RZ, P0, !PT ;  /* 0x000000d900007210 */ /* 0x000fe200007fe4ff */
[----:B------:R-:W3:Y:S01]  /*147a0*/  LDSM.16.M88.4 R24, [R184+0x7100] ;  /* 0x00710000b818783b */ /* 0x000ee20000000200 */
[----:B------:R-:W-:Y:S02]  /*147b0*/  LEA.HI.X R13, R5, c[0x0][0x1fc], R7, 0x1, P1 ;  /* 0x00007f00050d7a11 */ /* 0x000fe400008f0c07 */
[C---:B------:R-:W-:Y:S04]  /*147c0*/  LEA R2, P0, R3.reuse, c[0x0][0x1f8], 0x1 ;  /* 0x00007e0003027a11 */ /* 0x040fe800078008ff */
[----:B------:R-:W-:Y:S01]  /*147d0*/  LEA.HI.X R3, R3, c[0x0][0x1fc], R0, 0x1, P0 ;  /* 0x00007f0003037a11 */ /* 0x000fe200000f0c00 */
[----:B------:R-:W4:Y:S01]  /*147e0*/  LDSM.16.M88.4 R136, [R184+0x7900] ;  /* 0x00790000b888783b */ /* 0x000f220000000200 */
[C---:B------:R-:W-:Y:S02]  /*147f0*/  ISETP.GT.AND P0, PT, R207.reuse, RZ, PT ;  /* 0x000000ffcf00720c */ /* 0x040fe40003f04270 */
[----:B------:R-:W-:Y:S05]  /*14800*/  IADD3 R207, R207, -0x1, RZ ;  /* 0xffffffffcfcf7810 */ /* 0x000fea0007ffe0ff */
[----:B------:R-:W-:Y:S01]  /*14810*/  LDSM.16.M88.4 R140, [R192+0xc100] ;  /* 0x00c10000c08c783b */ /* 0x000fe20000000200 */
[C---:B-1----:R-:W-:Y:S07]  /*14820*/  HMMA.16816.F32.BF16 R4, R32.reuse, R8, RZ ;  /* 0x000000082004723c */ /* 0x042fee00000418ff */
[----:B------:R-:W1:Y:S01]  /*14830*/  LDSM.16.M88.4 R144, [R195] ;  /* 0x00000000c390783b */ /* 0x000e620000000200 */
[C---:B------:R-:W-:Y:S07]  /*14840*/  HMMA.16816.F32.BF16 R8, R32.reuse, R10, RZ ;  /* 0x0000000a2008723c */ /* 0x040fee00000418ff */
[----:B------:R-:W5:Y:S08]  /*14850*/  LDSM.16.M88.4 R148, [R206] ;  /* 0x00000000ce94783b */ /* 0x000f700000000200 */
[----:B------:R-:W1:Y:S08]  /*14860*/  LDSM.16.M88.4 R152, [R205] ;  /* 0x00000000cd98783b */ /* 0x000e700000000200 */
[----:B------:R-:W1:Y:S08]  /*14870*/  LDSM.16.M88.4 R156, [R204] ;  /* 0x00000000cc9c783b */ /* 0x000e700000000200 */
[----:B------:R-:W-:Y:S01]  /*14880*/  @!PT LDS RZ, [RZ] ;  /* 0x00000000fffff984 */ /* 0x000fe20000000800 */
[----:B------:R-:W-:Y:S01]  /*14890*/  @!PT LDS RZ, [RZ] ;  /* 0x00000000fffff984 */ /* 0x000fe20000000800 */
[----:B------:R-:W-:Y:S01]  /*148a0*/  @!PT LDS RZ, [RZ] ;  /* 0x00000000fffff984 */ /* 0x000fe20000000800 */
[----:B------:R4:W-:Y:S08]  /*148b0*/  LDGSTS.E.BYPASS.LTC128B.128 [R209+0x100], [R28.64], !P5 ;  /* 0x001000001cd17fae */ /* 0x0009f0000e901d46 */
[----:B------:R3:W-:Y:S08]  /*148c0*/  LDGSTS.E.BYPASS.LTC128B.128 [R209+0x2100], [R22.64], !P6 ;  /* 0x0210000016d17fae */ /* 0x0007f0000f101d46 */
[----:B------:R3:W-:Y:S08]  /*148d0*/  LDGSTS.E.BYPASS.LTC128B.128 [R209+0x4100], [R20.64], !P3 ;  /* 0x0410000014d17fae */ /* 0x0007f0000d901d46 */
[----:B------:R2:W-:Y:S08]  /*148e0*/  LDGSTS.E.BYPASS.LTC128B.128 [R209+0x1100], [R14.64], !P5 ;  /* 0x011000000ed17fae */ /* 0x0005f0000e901d46 */
[----:B------:R2:W-:Y:S08]  /*148f0*/  LDGSTS.E.BYPASS.LTC128B.128 [R209+0x3100], [R12.64], !P6 ;  /* 0x031000000cd17fae */ /* 0x0005f0000f101d46 */
[----:B------:R1:W-:Y:S08]  /*14900*/  LDGSTS.E.BYPASS.LTC128B.128 [R209+0x5100], [R2.64], !P3 ;  /* 0x0510000002d17fae */ /* 0x0003f0000d901d46 */
[----:B------:R-:W-:Y:S08]  /*14910*/  LDSM.16.M88.4 R160, [R194+0xc100] ;  /* 0x00c10000c2a0783b */ /* 0x000ff00000000200 */
[----:B------:R-:W0:Y:S01]  /*14920*/  LDGDEPBAR ;  /* 0x00000000000079af */ /* 0x000e220000000000 */
[C---:B--2---:R-:W-:Y:S07]  /*14930*/  HMMA.16816.F32.BF16 R12, R32.reuse, R16, RZ ;  /* 0x00000010200c723c */ /* 0x044fee00000418ff */
[----:B------:R-:W2:Y:S01]  /*14940*/  LDSM.16.M88.4 R164, [R190+0x6100] ;  /* 0x00610000bea4783b */ /* 0x000ea20000000200 */
[C---:B------:R-:W-:Y:S07]  /*14950*/  HMMA.16816.F32.BF16 R16, R32.reuse, R18, RZ ;  /* 0x000000122010723c */ /* 0x040fee00000418ff */
[----:B------:R-:W-:Y:S01]  /*14960*/  LDSM.16.M88.4 R168, [R190+0x7100] ;  /* 0x00710000bea8783b */ /* 0x000fe20000000200 */
[C---:B---3--:R-:W-:Y:S07]  /*14970*/  HMMA.16816.F32.BF16 R20, R32.reuse, R24, RZ ;  /* 0x000000182014723c */ /* 0x048fee00000418ff */
[----:B------:R-:W-:Y:S01]  /*14980*/  LDSM.16.M88.4 R172, [R190+0x7900] ;  /* 0x00790000beac783b */ /* 0x000fe20000000200 */
[C---:B------:R-:W-:Y:S07]  /*14990*/  HMMA.16816.F32.BF16 R24, R32.reuse, R26, RZ ;  /* 0x0000001a2018723c */ /* 0x040fee00000418ff */
[----:B------:R-:W-:Y:S01]  /*149a0*/  LDSM.16.M88.4 R176, [R193+0xc100] ;  /* 0x00c10000c1b0783b */ /* 0x000fe20000000200 */
[C---:B----4-:R-:W-:Y:S07]  /*149b0*/  HMMA.16816.F32.BF16 R28, R32.reuse, R136, RZ ;  /* 0x00000088201c723c */ /* 0x050fee00000418ff */
[----:B------:R-:W-:Y:S01]  /*149c0*/  LDSM.16.M88.4 R180, [R189] ;  /* 0x00000000bdb4783b */ /* 0x000fe20000000200 */
[----:B------:R-:W-:Y:S07]  /*149d0*/  HMMA.16816.F32.BF16 R32, R32, R138, RZ ;  /* 0x0000008a2020723c */ /* 0x000fee00000418ff */
[----:B------:R-:W3:Y:S01]  /*149e0*/  LDSM.16.M88.4 R136, [R190+0x6900] ;  /* 0x00690000be88783b */ /* 0x000ee20000000200 */
[C---:B-1----:R-:W-:Y:S08]  /*149f0*/  HMMA.16816.F32.BF16 R4, R140.reuse, R144, R4 ;  /* 0x000000908c04723c */ /* 0x042ff00000041804 */
[C---:B------:R-:W-:Y:S01]  /*14a00*/  HMMA.16816.F32.BF16 R8, R140.reuse, R146, R8 ;  /* 0x000000928c08723c */ /* 0x040fe20000041808 */
[----:B------:R-:W-:Y:S07]  /*14a10*/  LDSM.16.M88.4 R144, [R189+0x1000] ;  /* 0x00100000bd90783b */ /* 0x000fee0000000200 */
[C---:B-----5:R-:W-:Y:S08]  /*14a20*/  HMMA.16816.F32.BF16 R12, R140.reuse, R148, R12 ;  /* 0x000000948c0c723c */ /* 0x060ff0000004180c */
        /* <DEDUP_REMOVED lines=8> */
[C---:B--2---:R-:W-:Y:S01]  /*14ab0*/  HMMA.16816.F32.BF16 R4, R160.reuse, R164, R4 ;  /* 0x000000a4a004723c */ /* 0x044fe20000041804 */
[----:B------:R-:W2:Y:S07]  /*14ac0*/  LDSM.16.M88.4 R156, [R184+0x8100] ;  /* 0x00810000b89c783b */ /* 0x000eae0000000200 */
[C---:B------:R-:W-:Y:S01]  /*14ad0*/  HMMA.16816.F32.BF16 R8, R160.reuse, R166, R8 ;  /* 0x000000a6a008723c */ /* 0x040fe20000041808 */
[----:B------:R-:W-:Y:S07]  /*14ae0*/  LDSM.16.M88.4 R164, [R184+0x9900] ;  /* 0x00990000b8a4783b */ /* 0x000fee0000000200 */
[C---:B---3--:R-:W-:Y:S08]  /*14af0*/  HMMA.16816.F32.BF16 R12, R160.reuse, R136, R12 ;  /* 0x00000088a00c723c */ /* 0x048ff0000004180c */
[C---:B------:R-:W-:Y:S01]  /*14b00*/  HMMA.16816.F32.BF16 R16, R160.reuse, R138, R16 ;  /* 0x0000008aa010723c */ /* 0x040fe20000041810 */
[----:B------:R-:W3:Y:S07]  /*14b10*/  LDSM.16.M88.4 R136, [R184+0x8900] ;  /* 0x00890000b888783b */ /* 0x000eee0000000200 */
        /* <DEDUP_REMOVED lines=23> */
[C---:B---3--:R-:W-:Y:S08]  /*14c90*/  HMMA.16816.F32.BF16 R12, R152.reuse, R136, R12 ;  /* 0x00000088980c723c */ /* 0x048ff0000004180c */
[C---:B------:R-:W-:Y:S01]  /*14ca0*/  HMMA.16816.F32.BF16 R16, R152.reuse, R138, R16 ;  /* 0x0000008a9810723c */ /* 0x040fe20000041810 */
[----:B------:R-:W3:Y:S07]  /*14cb0*/  LDSM.16.M88.4 R136, [R190+0x8900] ;  /* 0x00890000be88783b */ /* 0x000eee0000000200 */
        /* <DEDUP_REMOVED lines=67> */
[C---:B--2---:R-:W-:Y:S08]  /*150f0*/  HMMA.16816.F32.BF16 R4, R160.reuse, R164, R4 ;  /* 0x000000a4a004723c */ /* 0x044ff00000041804 */
[C---:B------:R-:W-:Y:S08]  /*15100*/  HMMA.16816.F32.BF16 R8, R160.reuse, R166, R8 ;  /* 0x000000a6a008723c */ /* 0x040ff00000041808 */
[C---:B---3--:R-:W-:Y:S08]  /*15110*/  HMMA.16816.F32.BF16 R12, R160.reuse, R136, R12 ;  /* 0x00000088a00c723c */ /* 0x048ff0000004180c */
        /* <DEDUP_REMOVED lines=39> */
[----:B------:R2:W5:Y:S01]  /*15390*/  MUFU.TANH R145, R11 ;  /* 0x0000000b00917308 */ /* 0x0005620000002400 */
[----:B---3--:R-:W-:Y:S09]  /*153a0*/  FMNMX.FTZ R0, R142, R0, !PT ;  /* 0x000000008e007209 */ /* 0x008ff20007810000 */
[----:B------:R-:W-:Y:S01]  /*153b0*/  MUFU.TANH R148, R13 ;  /* 0x0000000d00947308 */ /* 0x000fe20000002400 */
[----:B----4-:R-:W-:Y:S09]  /*153c0*/  FMNMX.FTZ R2, R144, R2, !PT ;  /* 0x0000000290027209 */ /* 0x010ff20007810000 */
[----:B------:R-:W3:Y:S01]  /*153d0*/  MUFU.TANH R150, R14 ;  /* 0x0000000e00967308 */ /* 0x000ee20000002400 */
[C---:B-1----:R-:W-:Y:S01]  /*153e0*/  HMMA.16816.F32.BF16 R20, R168.reuse, R4, R20 ;  /* 0x00000004a814723c */ /* 0x042fe20000041814 */
[----:B--2---:R-:W1:Y:S01]  /*153f0*/  LDSM.16.M88.4 R8, [R189+0x5800] ;  /* 0x00580000bd08783b */ /* 0x004e620000000200 */
[----:B------:R-:W-:Y:S07]  /*15400*/  DEPBAR.LE SB0, 0x0 ;  /* 0x000080000000791a */ /* 0x000fee0000000000 */
[----:B------:R-:W2:Y:S03]  /*15410*/  MUFU.TANH R138, R12 ;  /* 0x0000000c008a7308 */ /* 0x000ea60000002400 */
[----:B-----5:R-:W-:Y:S01]  /*15420*/  FMNMX.FTZ R2, R145, R2, !PT ;  /* 0x0000000291027209 */ /* 0x020fe20007810000 */
[C---:B------:R-:W-:Y:S01]  /*15430*/  HMMA.16816.F32.BF16 R24, R168.reuse, R6, R24 ;  /* 0x00000006a818723c */ /* 0x040fe20000041818 */
[----:B------:R-:W-:Y:S06]  /*15440*/  BAR.SYNC.DEFER_BLOCKING 0x0 ;  /* 0x0000000000007b1d */ /* 0x000fec0000010000 */
[----:B------:R-:W-:Y:S01]  /*15450*/  @P0 IMAD.WIDE.U32 R6, R207, c[0x0][0x1e0], RZ ;  /* 0x00007800cf060a25 */ /* 0x000fe200078e00ff */
[----:B---3--:R-:W-:Y:S04]  /*15460*/  FMNMX.FTZ R2, R150, R2, !PT ;  /* 0x0000000296027209 */ /* 0x008fe80007810000 */
[----:B------:R-:W-:Y:S02]  /*15470*/  FMUL.FTZ R20, R20, c[0x0][0x320] ;  /* 0x0000c80014147a20 */ /* 0x000fe40000410000 */
[----:B------:R-:W-:Y:S02]  /*15480*/  FMUL.FTZ R21, R21, c[0x0][0x320] ;  /* 0x0000c80015157a20 */ /* 0x000fe40000410000 */
[----:B------:R-:W-:Y:S02]  /*15490*/  FMUL.FTZ R22, R22, c[0x0][0x320] ;  /* 0x0000c80016167a20 */ /* 0x000fe40000410000 */
[----:B------:R-:W-:Y:S01]  /*154a0*/  FMUL.FTZ R23, R23, c[0x0][0x320] ;  /* 0x0000c80017177a20 */ /* 0x000fe20000410000 */
[----:B--2---:R-:W-:Y:S05]  /*154b0*/  FMNMX.FTZ R0, R138, R0, !PT ;  /* 0x000000008a007209 */ /* 0x004fea0007810000 */
[----:B------:R-:W-:Y:S01]  /*154c0*/  FMUL.FTZ R24, R24, c[0x0][0x320] ;  /* 0x0000c80018187a20 */ /* 0x000fe20000410000 */
[----:B------:R-:W2:Y:S01]  /*154d0*/  MUFU.TANH R139, R16 ;  /* 0x00000010008b7308 */ /* 0x000ea20000002400 */
[----:B------:R-:W-:Y:S01]  /*154e0*/  FMUL.FTZ R25, R25, c[0x0][0x320] ;  /* 0x0000c80019197a20 */ /* 0x000fe20000410000 */
[----:B------:R-:W-:Y:S01]  /*154f0*/  FMNMX.FTZ R0, R148, R0, !PT ;  /* 0x0000000094007209 */ /* 0x000fe20007810000 */
[----:B------:R-:W-:Y:S02]  /*15500*/  FMUL.FTZ R26, R26, c[0x0][0x320] ;  /* 0x0000c8001a1a7a20 */ /* 0x000fe40000410000 */
[----:B------:R-:W-:Y:S01]  /*15510*/  FMUL.FTZ R27, R27, c[0x0][0x320] ;  /* 0x0000c8001b1b7a20 */ /* 0x000fe20000410000 */
[C---:B-1----:R-:W-:Y:S04]  /*15520*/  HMMA.16816.F32.BF16 R28, R168.reuse, R8, R28 ;  /* 0x00000008a81c723c */ /* 0x042fe8000004181c */
[----:B------:R-:W1:Y:S04]  /*15530*/  MUFU.TANH R152, R15 ;  /* 0x0000000f00987308 */ /* 0x000e680000002400 */
[----:B------:R-:W-:Y:S06]  /*15540*/  HMMA.16816.F32.BF16 R32, R168, R10, R32 ;  /* 0x0000000aa820723c */ /* 0x000fec0000041820 */
[----:B------:R-:W3:Y:S01]  /*15550*/  MUFU.TANH R149, R17 ;  /* 0x0000001100957308 */ /* 0x000ee20000002400 */
[----:B--2---:R-:W-:Y:S09]  /*15560*/  FMNMX.FTZ R0, R139, R0, !PT ;  /* 0x000000008b007209 */ /* 0x004ff20007810000 */
[----:B------:R-:W2:Y:S01]  /*15570*/  MUFU.TANH R151, R18 ;  /* 0x0000001200977308 */ /* 0x000ea20000002400 */
[----:B------:R-:W-:Y:S01]  /*15580*/  FMUL.FTZ R28, R28, c[0x0][0x320] ;  /* 0x0000c8001c1c7a20 */ /* 0x000fe20000410000 */
[----:B-1----:R-:W-:Y:S01]  /*15590*/  FMNMX.FTZ R2, R152, R2, !PT ;  /* 0x0000000298027209 */ /* 0x002fe20007810000 */
[----:B------:R-:W-:Y:S02]  /*155a0*/  FMUL.FTZ R29, R29, c[0x0][0x320] ;  /* 0x0000c8001d1d7a20 */ /* 0x000fe40000410000 */
[----:B------:R-:W-:Y:S02]  /*155b0*/  FMUL.FTZ R30, R30, c[0x0][0x320] ;  /* 0x0000c8001e1e7a20 */ /* 0x000fe40000410000 */
[----:B------:R-:W-:Y:S03]  /*155c0*/  FMUL.FTZ R31, R31, c[0x0][0x320] ;  /* 0x0000c8001f1f7a20 */ /* 0x000fe60000410000 */
[----:B------:R-:W1:Y:S01]  /*155d0*/  MUFU.TANH R155, R20 ;  /* 0x00000014009b7308 */ /* 0x000e620000002400 */
[----:B------:R-:W-:Y:S02]  /*155e0*/  FMUL.FTZ R32, R32, c[0x0][0x320] ;  /* 0x0000c80020207a20 */ /* 0x000fe40000410000 */
[----:B------:R-:W-:Y:S01]  /*155f0*/  FMUL.FTZ R33, R33, c[0x0][0x320] ;  /* 0x0000c80021217a20 */ /* 0x000fe20000410000 */
[----:B---3--:R-:W-:Y:S01]  /*15600*/  FMNMX.FTZ R0, R149, R0, !PT ;  /* 0x0000000095007209 */ /* 0x008fe20007810000 */
[----:B------:R-:W-:Y:S05]  /*15610*/  FMUL.FTZ R34, R34, c[0x0][0x320] ;  /* 0x0000c80022227a20 */ /* 0x000fea0000410000 */
[----:B------:R-:W3:Y:S01]  /*15620*/  MUFU.TANH R153, R19 ;  /* 0x0000001300997308 */ /* 0x000ee20000002400 */
[----:B--2---:R-:W-:Y:S09]  /*15630*/  FMNMX.FTZ R2, R151, R2, !PT ;  /* 0x0000000297027209 */ /* 0x004ff20007810000 */
[----:B------:R-:W2:Y:S01]  /*15640*/  MUFU.TANH R156, R21 ;  /* 0x00000015009c7308 */ /* 0x000ea20000002400 */
[----:B-1----:R-:W-:Y:S09]  /*15650*/  FMNMX.FTZ R0, R155, R0, !PT ;  /* 0x000000009b007209 */ /* 0x002ff20007810000 */
[----:B------:R-:W1:Y:S01]  /*15660*/  MUFU.TANH R154, R24 ;  /* 0x00000018009a7308 */ /* 0x000e620000002400 */
[----:B---3--:R-:W-:Y:S09]  /*15670*/  FMNMX.FTZ R3, R153, R2, !PT ;  /* 0x0000000299037209 */ /* 0x008ff20007810000 */
[----:B------:R-:W3:Y:S01]  /*15680*/  MUFU.TANH R159, R22 ;  /* 0x00000016009f7308 */ /* 0x000ee20000002400 */
[----:B--2---:R-:W-:Y:S01]  /*15690*/  FMNMX.FTZ R2, R156, R0, !PT ;  /* 0x000000009c027209 */ /* 0x004fe20007810000 */
[----:B------:R-:W-:Y:S08]  /*156a0*/  FMUL.FTZ R0, R35, c[0x0][0x320] ;  /* 0x0000c80023007a20 */ /* 0x000ff00000410000 */
[----:B------:R-:W2:Y:S01]  /*156b0*/  MUFU.TANH R157, R25 ;  /* 0x00000019009d7308 */ /* 0x000ea20000002400 */
[----:B-1----:R-:W-:Y:S09]  /*156c0*/  FMNMX.FTZ R2, R154, R2, !PT ;  /* 0x000000029a027209 */ /* 0x002ff20007810000 */
[----:B------:R2:W-:Y:S01]  /*156d0*/  MUFU.TANH R137, R0 ;  /* 0x0000000000897308 */ /* 0x0005e20000002400 */
[----:B---3--:R-:W-:Y:S09]  /*156e0*/  FMNMX.FTZ R3, R159, R3, !PT ;  /* 0x000000039f037209 */ /* 0x008ff20007810000 */
[----:B------:R-:W1:Y:S10]  /*156f0*/  MUFU.TANH R160, R23 ;  /* 0x0000001700a07308 */ /* 0x000e740000002400 */
        /* <DEDUP_REMOVED lines=17> */
[----:B---3--:R-:W-:Y:S05]  /*15810*/  FMNMX.FTZ R101, R215, R101, !PT ;  /* 0x00000065d7657209 */ /* 0x008fea0007810000 */
[----:B------:R-:W3:Y:S01]  /*15820*/  SHFL.BFLY PT, R3, R101, 0x2, 0x1f ;  /* 0x0c401f0065037f89 */ /* 0x000ee200000e0000 */
[----:B--2---:R-:W-:Y:S04]  /*15830*/  FMNMX.FTZ R0, R221, R2, !PT ;  /* 0x00000002dd007209 */ /* 0x004fe80007810000 */
[----:B-1----:R-:W-:Y:S04]  /*15840*/  FMNMX.FTZ R0, R136, R0, !PT ;  /* 0x0000000088007209 */ /* 0x002fe80007810000 */
[----:B------:R-:W-:Y:S05]  /*15850*/  FMNMX.FTZ R0, R137, R0, !PT ;  /* 0x0000000089007209 */ /* 0x000fea0007810000 */
[----:B------:R-:W1:Y:S01]  /*15860*/  SHFL.BFLY PT, R2, R0, 0x2, 0x1f ;  /* 0x0c401f0000027f89 */ /* 0x000e6200000e0000 */
[----:B---3--:R-:W-:Y:S07]  /*15870*/  FMNMX.FTZ R101, R101, R3, !PT ;  /* 0x0000000365657209 */ /* 0x008fee0007810000 */
[----:B------:R-:W2:Y:S01]  /*15880*/  SHFL.BFLY PT, R4, R101, 0x1, 0x1f ;  /* 0x0c201f0065047f89 */ /* 0x000ea200000e0000 */
[----:B-1----:R-:W-:Y:S07]  /*15890*/  FMNMX.FTZ R0, R0, R2, !PT ;  /* 0x0000000200007209 */ /* 0x002fee0007810000 */
[----:B------:R-:W1:Y:S01]  /*158a0*/  SHFL.BFLY PT, R3, R0, 0x1, 0x1f ;  /* 0x0c201f0000037f89 */ /* 0x000e6200000e0000 */
[----:B--2---:R-:W-:Y:S02]  /*158b0*/  FMNMX.FTZ R101, R101, R4, !PT ;  /* 0x0000000465657209 */ /* 0x004fe40007810000 */
[----:B------:R-:W-:Y:S03]  /*158c0*/  @P0 SHF.L.U32 R4, R6, 0x6, RZ ;  /* 0x0000000606040819 */ /* 0x000fe600000006ff */
[----:B------:R-:W-:Y:S01]  /*158d0*/  FADD.FTZ R2, -R101, R102 ;  /* 0x0000006665027221 */ /* 0x000fe20000010100 */
[----:B-1----:R-:W-:Y:S03]  /*158e0*/  FMNMX.FTZ R100, R0, R3, !PT ;  /* 0x0000000300647209 */ /* 0x002fe60007810000 */
[----:B------:R-:W-:Y:S01]  /*158f0*/  FMUL.FTZ R0, R2, c[0x0][0x2d0] ;  /* 0x0000b40002007a20 */ /* 0x000fe20000410000 */
[----:B------:R-:W-:Y:S03]  /*15900*/  @P0 SHF.R.S32.HI R3, RZ, 0x1f, R207 ;  /* 0x0000001fff030819 */ /* 0x000fe600000114cf */
[----:B------:R1:W2:Y:S01]  /*15910*/  MUFU.EX2 R2, R0 ;  /* 0x0000000000027308 */ /* 0x0002a20000000800 */
[----:B------:R-:W-:Y:S02]  /*15920*/  FMUL.FTZ R102, R100, c[0x0][0x2d0] ;  /* 0x0000b40064667a20 */ /* 0x000fe40000410000 */
[----:B------:R-:W-:Y:S02]  /*15930*/  @P0 IMAD R3, R3, c[0x0][0x1e0], RZ ;  /* 0x0000780003030a24 */ /* 0x000fe400078e02ff */
[----:B------:R-:W-:Y:S02]  /*15940*/  FFMA.FTZ R136, R136, c[0x0][0x2d0], -R102 ;  /* 0x0000b40088887a23 */ /* 0x000fe40000010866 */
[----:B------:R-:W-:Y:S05]  /*15950*/  @P0 IMAD R3, R207, c[0x0][0x1e4], R3 ;  /* 0x00007900cf030a24 */ /* 0x000fea00078e0203 */
[----:B------:R-:W-:Y:S02]  /*15960*/  @P0 IADD3 R3, R7, R3, RZ ;  /* 0x0000000307030210 */ /* 0x000fe40007ffe0ff */
[----:B------:R-:W-:Y:S02]  /*15970*/  @P0 IADD3 R7, P1, R4, R228, RZ ;  /* 0x000000e404070210 */ /* 0x000fe40007f3e0ff */
[----:B------:R-:W-:Y:S02]  /*15980*/  @P0 SHF.L.U64.HI R3, R6, 0x6, R3 ;  /* 0x0000000606030819 */ /* 0x000fe40000010203 */
[----:B------:R-:W-:Y:S02]  /*15990*/  @P0 LEA R14, P4, R7, c[0x0][0x1c8], 0x1 ;  /* 0x00007200070e0a11 */ /* 0x000fe400078808ff */
[----:B------:R-:W-:Y:S01]  /*159a0*/  @P0 IADD3.X R8, R3, R231, RZ, P1, !PT ;  /* 0x000000e703080210 */ /* 0x000fe20000ffe4ff */
[----:B-1----:R-:W-:Y:S03]  /*159b0*/  FADD.FTZ R0, -R100, R103 ;  /* 0x0000006764007221 */ /* 0x002fe60000010100 */
[----:B------:R-:W-:Y:S01]  /*159c0*/  @P0 LEA.HI.X R15, R7, c[0x0][0x1cc], R8, 0x1, P4 ;  /* 0x00007300070f0a11 */ /* 0x000fe200020f0c08 */
[----:B------:R-:W-:Y:S01]  /*159d0*/  FMUL.FTZ R103, R101, c[0x0][0x2d0] ;  /* 0x0000b40065677a20 */ /* 0x000fe20000410000 */
[----:B------:R-:W-:Y:S01]  /*159e0*/  ISETP.NE.AND P4, PT, R240, RZ, PT ;  /* 0x000000fff000720c */ /* 0x000fe20003f85270 */
[----:B------:R-:W-:Y:S02]  /*159f0*/  FMUL.FTZ R0, R0, c[0x0][0x2d0] ;  /* 0x0000b40000007a20 */ /* 0x000fe40000410000 */
[--C-:B------:R-:W-:Y:S01]  /*15a00*/  FFMA.FTZ R5, R140, c[0x0][0x2d0], -R103.reuse ;  /* 0x0000b4008c057a23 */ /* 0x100fe20000010867 */
[----:B------:R1:W-:Y:S01]  /*15a10*/  @P0 LDGSTS.E.BYPASS.LTC128B.128 [R209+0x6100], [R14.64], !P5 ;  /* 0x061000000ed10fae */ /* 0x0003e2000e901d46 */
[--C-:B------:R-:W-:Y:S02]  /*15a20*/  FFMA.FTZ R6, R141, c[0x0][0x2d0], -R103.reuse ;  /* 0x0000b4008d067a23 */ /* 0x100fe40000010867 */
[----:B------:R3:W-:Y:S01]  /*15a30*/  MUFU.EX2 R214, R5 ;  /* 0x0000000500d67308 */ /* 0x0007e20000000800 */
[----:B------:R-:W-:Y:S02]  /*15a40*/  FFMA.FTZ R7, R143, c[0x0][0x2d0], -R103 ;  /* 0x0000b4008f077a23 */ /* 0x000fe40000010867 */
[C---:B--2---:R-:W-:Y:S02]  /*15a50*/  FMUL.FTZ R24, R2.reuse, R124 ;  /* 0x0000007c02187220 */ /* 0x044fe40000410000 */
[C---:B------:R-:W-:Y:S02]  /*15a60*/  FMUL.FTZ R25, R2.reuse, R125 ;  /* 0x0000007d02197220 */ /* 0x040fe40000410000 */
[C---:B------:R-:W-:Y:S02]  /*15a70*/  FMUL.FTZ R32, R2.reuse, R132 ;  /* 0x0000008402207220 */ /* 0x040fe40000410000 */
[C---:B------:R-:W-:Y:S01]  /*15a80*/  FMUL.FTZ R33, R2.reuse, R133 ;  /* 0x0000008502217220 */ /* 0x040fe20000410000 */
[----:B------:R2:W-:Y:S01]  /*15a90*/  MUFU.EX2 R213, R6 ;  /* 0x0000000600d57308 */ /* 0x0005e20000000800 */
[C---:B------:R-:W-:Y:S02]  /*15aa0*/  FMUL.FTZ R36, R2.reuse, R36 ;  /* 0x0000002402247220 */ /* 0x040fe40000410000 */
[C---:B------:R-:W-:Y:S02]  /*15ab0*/  FMUL.FTZ R37, R2.reuse, R37 ;  /* 0x0000002502257220 */ /* 0x040fe40000410000 */
[C---:B------:R-:W-:Y:S02]  /*15ac0*/  FMUL.FTZ R40, R2.reuse, R40 ;  /* 0x0000002802287220 */ /* 0x040fe40000410000 */
[C---:B------:R-:W-:Y:S02]  /*15ad0*/  FMUL.FTZ R41, R2.reuse, R41 ;  /* 0x0000002902297220 */ /* 0x040fe40000410000 */
[C---:B------:R-:W-:Y:S01]  /*15ae0*/  FMUL.FTZ R44, R2.reuse, R44 ;  /* 0x0000002c022c7220 */ /* 0x040fe20000410000 */
[----:B------:R4:W-:Y:S01]  /*15af0*/  MUFU.EX2 R212, R7 ;  /* 0x0000000700d47308 */ /* 0x0009e20000000800 */
[C---:B------:R-:W-:Y:S02]  /*15b00*/  FMUL.FTZ R45, R2.reuse, R45 ;  /* 0x0000002d022d7220 */ /* 0x040fe40000410000 */
[----:B------:R-:W-:Y:S01]  /*15b10*/  FMUL.FTZ R48, R2, R48 ;  /* 0x0000003002307220 */ /* 0x000fe20000410000 */
[----:B---3--:R-:W-:Y:S01]  /*15b20*/  @P0 IADD3 R5, P2, R4, R224, RZ ;  /* 0x000000e004050210 */ /* 0x008fe20007f5e0ff */
[C---:B------:R-:W-:Y:S02]  /*15b30*/  FMUL.FTZ R49, R2.reuse, R49 ;  /* 0x0000003102317220 */ /* 0x040fe40000410000 */
[C---:B------:R-:W-:Y:S01]  /*15b40*/  FMUL.FTZ R52, R2.reuse, R52 ;  /* 0x0000003402347220 */ /* 0x040fe20000410000 */
[----:B------:R-:W-:Y:S01]  /*15b50*/  @P0 LEA R12, P1, R5, c[0x0][0x1c8], 0x1 ;  /* 0x00007200050c0a11 */ /* 0x000fe200078208ff */
[C---:B------:R-:W-:Y:S01]  /*15b60*/  FMUL.FTZ R53, R2.reuse, R53 ;  /* 0x0000003502357220 */ /* 0x040fe20000410000 */
[----:B------:R-:W-:Y:S01]  /*15b70*/  @P0 IADD3.X R9, R3, R227, RZ, P2, !PT ;  /* 0x000000e303090210 */ /* 0x000fe200017fe4ff */
[----:B------:R-:W3:Y:S01]  /*15b80*/  MUFU.EX2 R0, R0 ;  /* 0x0000000000007308 */ /* 0x000ee20000000800 */
[----:B------:R-:W-:Y:S01]  /*15b90*/  FMUL.FTZ R56, R2, R56 ;  /* 0x0000003802387220 */ /* 0x000fe20000410000 */
[----:B--2---:R-:W-:Y:S01]  /*15ba0*/  @P0 IADD3 R6, P3, R4, R225, RZ ;  /* 0x000000e104060210 */ /* 0x004fe20007f7e0ff */
[C---:B------:R-:W-:Y:S01]  /*15bb0*/  FMUL.FTZ R57, R2.reuse, R57 ;  /* 0x0000003902397220 */ /* 0x040fe20000410000 */
[----:B------:R-:W-:Y:S01]  /*15bc0*/  @P0 LEA.HI.X R13, R5, c[0x0][0x1cc], R9, 0x1, P1 ;  /* 0x00007300050d0a11 */ /* 0x000fe200008f0c09 */
[----:B------:R-:W-:Y:S01]  /*15bd0*/  FMUL.FTZ R60, R2, R60 ;  /* 0x0000003c023c7220 */ /* 0x000fe20000410000 */
[----:B------:R-:W-:Y:S01]  /*15be0*/  @P0 LEA R10, P2, R6, c[0x0][0x1c8], 0x1 ;  /* 0x00007200060a0a11 */ /* 0x000fe200078408ff */
[C---:B------:R-:W-:Y:S01]  /*15bf0*/  FMUL.FTZ R61, R2.reuse, R61 ;  /* 0x0000003d023d7220 */ /* 0x040fe20000410000 */
[----:B------:R-:W-:Y:S01]  /*15c00*/  @P0 IADD3 R4, P1, R247, R4, RZ ;  /* 0x00000004f7040210 */ /* 0x000fe20007f3e0ff */
[----:B------:R1:W-:Y:S01]  /*15c10*/  @P0 LDGSTS.E.BYPASS.LTC128B.128 [R209+0x8100], [R12.64], !P6 ;  /* 0x081000000cd10fae */ /* 0x0003e2000f101d46 */
[----:B------:R-:W-:Y:S01]  /*15c20*/  @P0 IADD3.X R5, R3, R226, RZ, P3, !PT ;  /* 0x000000e203050210 */ /* 0x000fe20001ffe4ff */
[C---:B------:R-:W-:Y:S01]  /*15c30*/  FMUL.FTZ R64, R2.reuse, R64 ;  /* 0x0000004002407220 */ /* 0x040fe20000410000 */
[----:B------:R-:W-:Y:S01]  /*15c40*/  @P0 IADD3.X R3, R245, R3, RZ, P1, !PT ;  /* 0x00000003f5030210 */ /* 0x000fe20000ffe4ff */
[----:B------:R-:W-:Y:S01]  /*15c50*/  FMUL.FTZ R65, R2, R65 ;  /* 0x0000004102417220 */ /* 0x000fe20000410000 */
[----:B------:R-:W-:Y:S01]  /*15c60*/  @P0 LEA.HI.X R11, R6, c[0x0][0x1cc], R5, 0x1, P2 ;  /* 0x00007300060b0a11 */ /* 0x000fe200010f0c05 */
[----:B------:R-:W-:Y:S01]  /*15c70*/  FMUL.FTZ R68, R2, R68 ;  /* 0x0000004402447220 */ /* 0x000fe20000410000 */
[----:B------:R-:W-:Y:S01]  /*15c80*/  @P0 IADD3 R9, P3, R4, R228, RZ ;  /* 0x000000e404090210 */ /* 0x000fe20007f7e0ff */
[----:B------:R-:W-:Y:S01]  /*15c90*/  FMUL.FTZ R69, R2, R69 ;  /* 0x0000004502457220 */ /* 0x000fe20000410000 */
[C---:B----4-:R-:W-:Y:S01]  /*15ca0*/  @P0 IADD3 R7, P2, R4.reuse, R224, RZ ;  /* 0x000000e004070210 */ /* 0x050fe20007f5e0ff */
[----:B------:R2:W-:Y:S01]  /*15cb0*/  @P0 LDGSTS.E.BYPASS.LTC128B.128 [R209+0xa100], [R10.64], !P4 ;  /* 0x0a1000000ad10fae */ /* 0x0005e2000e101d46 */
[----:B------:R-:W-:Y:S01]  /*15cc0*/  @P0 IADD3 R5, P1, R4, R225, RZ ;  /* 0x000000e104050210 */ /* 0x000fe20007f3e0ff */
[----:B------:R-:W-:Y:S01]  /*15cd0*/  FFMA.FTZ R4, R142, c[0x0][0x2d0], -R103 ;  /* 0x0000b4008e047a23 */ /* 0x000fe20000010867 */
[C---:B------:R-:W-:Y:S01]  /*15ce0*/  @P0 IADD3.X R16, R3.reuse, R231, RZ, P3, !PT ;  /* 0x000000e703100210 */ /* 0x040fe20001ffe4ff */
[C---:B---3--:R-:W-:Y:S01]  /*15cf0*/  FMUL.FTZ R19, R0.reuse, R119 ;  /* 0x0000007700137220 */ /* 0x048fe20000410000 */
[C---:B------:R-:W-:Y:S01]  /*15d00*/  @P0 IADD3.X R18, R3.reuse, R227, RZ, P2, !PT ;  /* 0x000000e303120210 */ /* 0x040fe200017fe4ff */
[----:B------:R3:W4:Y:S01]  /*15d10*/  MUFU.EX2 R211, R4 ;  /* 0x0000000400d37308 */ /* 0x0007220000000800 */
[----:B------:R-:W-:Y:S01]  /*15d20*/  @P0 IADD3.X R17, R3, R226, RZ, P1, !PT ;  /* 0x000000e203110210 */ /* 0x000fe20000ffe4ff */
[----:B------:R-:W-:Y:S01]  /*15d30*/  FFMA.FTZ R3, R147, c[0x0][0x2d0], -R102 ;  /* 0x0000b40093037a23 */ /* 0x000fe20000010866 */
[----:B------:R-:W-:Y:S01]  /*15d40*/  @P0 LEA R8, P3, R9, c[0x0][0x1c8], 0x1 ;  /* 0x0000720009080a11 */ /* 0x000fe200078608ff */
[C---:B------:R-:W-:Y:S01]  /*15d50*/  FMUL.FTZ R26, R0.reuse, R126 ;  /* 0x0000007e001a7220 */ /* 0x040fe20000410000 */
[----:B------:R-:W-:Y:S01]  /*15d60*/  @P0 LEA R6, P2, R7, c[0x0][0x1c8], 0x1 ;  /* 0x0000720007060a11 */ /* 0x000fe200078408ff */
[----:B------:R-:W-:Y:S01]  /*15d70*/  FMUL.FTZ R27, R0, R127 ;  /* 0x0000007f001b7220 */ /* 0x000fe20000410000 */
[----:B------:R-:W-:Y:S01]  /*15d80*/  @P0 LEA.HI.X R9, R9, c[0x0][0x1cc], R16, 0x1, P3 ;  /* 0x0000730009090a11 */ /* 0x000fe200018f0c10 */
[----:B------:R-:W-:Y:S01]  /*15d90*/  FMUL.FTZ R16, R2, R116 ;  /* 0x0000007402107220 */ /* 0x000fe20000410000 */
[----:B------:R-:W-:Y:S01]  /*15da0*/  @P0 LEA.HI.X R7, R7, c[0x0][0x1cc], R18, 0x1, P2 ;  /* 0x0000730007070a11 */ /* 0x000fe200010f0c12 */
[----:B------:R5:W-:Y:S01]  /*15db0*/  MUFU.EX2 R177, R3 ;  /* 0x0000000300b17308 */ /* 0x000be20000000800 */
[C---:B------:R-:W-:Y:S01]  /*15dc0*/  FMUL.FTZ R18, R0.reuse, R118 ;  /* 0x0000007600127220 */ /* 0x040fe20000410000 */
[----:B------:R1:W-:Y:S01]  /*15dd0*/  @P0 LDGSTS.E.BYPASS.LTC128B.128 [R209+0x7100], [R8.64], !P5 ;  /* 0x0710000008d10fae */ /* 0x0003e2000e901d46 */
[C---:B------:R-:W-:Y:S02]  /*15de0*/  FMUL.FTZ R34, R0.reuse, R134 ;  /* 0x0000008600227220 */ /* 0x040fe40000410000 */
[C---:B------:R-:W-:Y:S02]  /*15df0*/  FMUL.FTZ R35, R0.reuse, R135 ;  /* 0x0000008700237220 */ /* 0x040fe40000410000 */
[C---:B------:R-:W-:Y:S02]  /*15e00*/  FMUL.FTZ R38, R0.reuse, R38 ;  /* 0x0000002600267220 */ /* 0x040fe40000410000 */
[C---:B------:R-:W-:Y:S01]  /*15e10*/  FMUL.FTZ R39, R0.reuse, R39 ;  /* 0x0000002700277220 */ /* 0x040fe20000410000 */
[----:B------:R4:W-:Y:S01]  /*15e20*/  @P0 LDGSTS.E.BYPASS.LTC128B.128 [R209+0x9100], [R6.64], !P6 ;  /* 0x0910000006d10fae */ /* 0x0009e2000f101d46 */
[C---:B--2---:R-:W-:Y:S02]  /*15e30*/  FMUL.FTZ R10, R0.reuse, R110 ;  /* 0x0000006e000a7220 */ /* 0x044fe40000410000 */
[C---:B------:R-:W-:Y:S01]  /*15e40*/  FMUL.FTZ R11, R0.reuse, R111 ;  /* 0x0000006f000b7220 */ /* 0x040fe20000410000 */
[C---:B---3--:R-:W-:Y:S01]  /*15e50*/  @P0 LEA R4, P1, R5.reuse, c[0x0][0x1c8], 0x1 ;  /* 0x0000720005040a11 */ /* 0x048fe200078208ff */
[C---:B------:R-:W-:Y:S02]  /*15e60*/  FMUL.FTZ R42, R0.reuse, R42 ;  /* 0x0000002a002a7220 */ /* 0x040fe40000410000 */
[----:B------:R-:W-:Y:S01]  /*15e70*/  FMUL.FTZ R43, R0, R43 ;  /* 0x0000002b002b7220 */ /* 0x000fe20000410000 */
[----:B------:R-:W-:Y:S01]  /*15e80*/  @P0 LEA.HI.X R5, R5, c[0x0][0x1cc], R17, 0x1, P1 ;  /* 0x0000730005050a11 */ /* 0x000fe200008f0c11 */
[----:B------:R-:W-:Y:S02]  /*15e90*/  FMUL.FTZ R17, R2, R117 ;  /* 0x0000007502117220 */ /* 0x000fe40000410000 */
[----:B------:R-:W-:Y:S02]  /*15ea0*/  FMUL.FTZ R46, R0, R46 ;  /* 0x0000002e002e7220 */ /* 0x000fe40000410000 */
[----:B------:R2:W-:Y:S01]  /*15eb0*/  @P0 LDGSTS.E.BYPASS.LTC128B.128 [R209+0xb100], [R4.64], !P4 ;  /* 0x0b10000004d10fae */ /* 0x0005e2000e101d46 */
[--C-:B-----5:R-:W-:Y:S02]  /*15ec0*/  FFMA.FTZ R3, R146, c[0x0][0x2d0], -R102.reuse ;  /* 0x0000b40092037a23 */ /* 0x120fe40000010866 */
[----:B------:R-:W-:Y:S02]  /*15ed0*/  FMUL.FTZ R47, R0, R47 ;  /* 0x0000002f002f7220 */ /* 0x000fe40000410000 */
[----:B------:R3:W5:Y:S01]  /*15ee0*/  MUFU.EX2 R176, R3 ;  /* 0x0000000300b07308 */ /* 0x0007620000000800 */
[C---:B-1----:R-:W-:Y:S02]  /*15ef0*/  FMUL.FTZ R8, R2.reuse, R108 ;  /* 0x0000006c02087220 */ /* 0x042fe40000410000 */
[----:B------:R-:W1:Y:S01]  /*15f00*/  LDSM.16.MT88.4 R12, [R185+0x100] ;  /* 0x00010000b90c783b */ /* 0x000e620000004200 */
[----:B------:R-:W-:Y:S02]  /*15f10*/  FMUL.FTZ R9, R2, R109 ;  /* 0x0000006d02097220 */ /* 0x000fe40000410000 */
[C---:B------:R-:W-:Y:S02]  /*15f20*/  FMUL.FTZ R50, R0.reuse, R50 ;  /* 0x0000003200327220 */ /* 0x040fe40000410000 */
[C---:B------:R-:W-:Y:S02]  /*15f30*/  FMUL.FTZ R51, R0.reuse, R51 ;  /* 0x0000003300337220 */ /* 0x040fe40000410000 */
[C---:B----4-:R-:W-:Y:S01]  /*15f40*/  FMUL.FTZ R6, R0.reuse, R106 ;  /* 0x0000006a00067220 */ /* 0x050fe20000410000 */
[----:B------:R-:W4:Y:S01]  /*15f50*/  LDSM.16.MT88.4 R20, [R186+0x100] ;  /* 0x00010000ba14783b */ /* 0x000f220000004200 */
[----:B------:R-:W-:Y:S01]  /*15f60*/  F2FP.BF16.PACK_AB R106, R211, R212 ;  /* 0x000000d4d36a723e */ /* 0x000fe200000010ff */
[C---:B------:R-:W-:Y:S02]  /*15f70*/  FMUL.FTZ R7, R0.reuse, R107 ;  /* 0x0000006b00077220 */ /* 0x040fe40000410000 */
[C---:B------:R-:W-:Y:S02]  /*15f80*/  FMUL.FTZ R54, R0.reuse, R54 ;  /* 0x0000003600367220 */ /* 0x040fe40000410000 */
[C---:B------:R-:W-:Y:S02]  /*15f90*/  FMUL.FTZ R55, R0.reuse, R55 ;  /* 0x0000003700377220 */ /* 0x040fe40000410000 */
[----:B------:R-:W1:Y:S01]  /*15fa0*/  LDSM.16.MT88.4 R28, [R188+0x100] ;  /* 0x00010000bc1c783b */ /* 0x000e620000004200 */
[----:B------:R-:W-:Y:S02]  /*15fb0*/  FMUL.FTZ R58, R0, R58 ;  /* 0x0000003a003a7220 */ /* 0x000fe40000410000 */
[----:B--2---:R-:W-:Y:S01]  /*15fc0*/  FMUL.FTZ R4, R2, R104 ;  /* 0x0000006802047220 */ /* 0x004fe20000410000 */
[----:B------:R-:W-:Y:S01]  /*15fd0*/  F2FP.BF16.PACK_AB R104, R213, R214 ;  /* 0x000000d6d568723e */ /* 0x000fe200000010ff */
[--C-:B---3--:R-:W-:Y:S02]  /*15fe0*/  FFMA.FTZ R3, R144, c[0x0][0x2d0], -R102.reuse ;  /* 0x0000b40090037a23 */ /* 0x108fe40000010866 */
[----:B------:R-:W-:Y:S01]  /*15ff0*/  FMUL.FTZ R5, R2, R105 ;  /* 0x0000006902057220 */ /* 0x000fe20000410000 */
[----:B-----5:R-:W-:Y:S01]  /*16000*/  F2FP.BF16.PACK_AB R105, R176, R177 ;  /* 0x000000b1b069723e */ /* 0x020fe200000010ff */
[----:B------:R2:W-:Y:S01]  /*16010*/  MUFU.EX2 R175, R3 ;  /* 0x0000000300af7308 */ /* 0x0005e20000000800 */
[----:B------:R-:W3:Y:S01]  /*16020*/  LDSM.16.MT88.4 R108, [R187+0x100] ;  /* 0x00010000bb6c783b */ /* 0x000ee20000004200 */
[C---:B------:R-:W-:Y:S02]  /*16030*/  FMUL.FTZ R59, R0.reuse, R59 ;  /* 0x0000003b003b7220 */ /* 0x040fe40000410000 */
[C---:B------:R-:W-:Y:S02]  /*16040*/  FMUL.FTZ R62, R0.reuse, R62 ;  /* 0x0000003e003e7220 */ /* 0x040fe40000410000 */
[C---:B------:R-:W-:Y:S02]  /*16050*/  FMUL.FTZ R63, R0.reuse, R63 ;  /* 0x0000003f003f7220 */ /* 0x040fe40000410000 */
[C---:B------:R-:W-:Y:S01]  /*16060*/  FMUL.FTZ R66, R0.reuse, R66 ;  /* 0x0000004200427220 */ /* 0x040fe20000410000 */
[----:B------:R-:W-:Y:S01]  /*16070*/  LDSM.16.MT88.4 R116, [R186+0x2100] ;  /* 0x00210000ba74783b */ /* 0x000fe20000004200 */
[C---:B------:R-:W-:Y:S02]  /*16080*/  FMUL.FTZ R67, R0.reuse, R67 ;  /* 0x0000004300437220 */ /* 0x040fe40000410000 */
[C---:B------:R-:W-:Y:S02]  /*16090*/  FMUL.FTZ R70, R0.reuse, R70 ;  /* 0x0000004600467220 */ /* 0x040fe40000410000 */
[----:B------:R-:W-:Y:S02]  /*160a0*/  FMUL.FTZ R71, R0, R71 ;  /* 0x0000004700477220 */ /* 0x000fe40000410000 */
[C---:B------:R-:W-:Y:S01]  /*160b0*/  FMUL.FTZ R72, R2.reuse, R72 ;  /* 0x0000004802487220 */ /* 0x040fe20000410000 */
[----:B------:R-:W-:Y:S01]  /*160c0*/  LDSM.16.MT88.4 R124, [R187+0x900] ;  /* 0x00090000bb7c783b */ /* 0x000fe20000004200 */
[----:B------:R-:W-:Y:S02]  /*160d0*/  FMUL.FTZ R73, R2, R73 ;  /* 0x0000004902497220 */ /* 0x000fe40000410000 */
[C---:B------:R-:W-:Y:S02]  /*160e0*/  FMUL.FTZ R74, R0.reuse, R74 ;  /* 0x0000004a004a7220 */ /* 0x040fe40000410000 */
[----:B------:R-:W-:Y:S02]  /*160f0*/  FMUL.FTZ R75, R0, R75 ;  /* 0x0000004b004b7220 */ /* 0x000fe40000410000 */
[----:B--2---:R-:W-:Y:S01]  /*16100*/  FFMA.FTZ R3, R145, c[0x0][0x2d0], -R102 ;  /* 0x0000b40091037a23 */ /* 0x004fe20000010866 */
[----:B------:R-:W-:Y:S01]  /*16110*/  LDSM.16.MT88.4 R132, [R186+0x2900] ;  /* 0x00290000ba84783b */ /* 0x000fe20000004200 */
[C---:B------:R-:W-:Y:S02]  /*16120*/  FMUL.FTZ R76, R2.reuse, R76 ;  /* 0x0000004c024c7220 */ /* 0x040fe40000410000 */
[----:B------:R2:W5:Y:S01]  /*16130*/  MUFU.EX2 R174, R3 ;  /* 0x0000000300ae7308 */ /* 0x0005620000000800 */
[----:B------:R-:W-:Y:S02]  /*16140*/  FMUL.FTZ R77, R2, R77 ;  /* 0x0000004d024d7220 */ /* 0x000fe40000410000 */
[C---:B------:R-:W-:Y:S02]  /*16150*/  FMUL.FTZ R78, R0.reuse, R78 ;  /* 0x0000004e004e7220 */ /* 0x040fe40000410000 */
[----:B------:R-:W-:Y:S01]  /*16160*/  LDSM.16.MT88.4 R140, [R188+0x2900] ;  /* 0x00290000bc8c783b */ /* 0x000fe20000004200 */
[----:B------:R-:W-:Y:S02]  /*16170*/  FMUL.FTZ R79, R0, R79 ;  /* 0x0000004f004f7220 */ /* 0x000fe40000410000 */
[C---:B------:R-:W-:Y:S02]  /*16180*/  FMUL.FTZ R80, R2.reuse, R80 ;  /* 0x0000005002507220 */ /* 0x040fe40000410000 */
[----:B------:R-:W-:Y:S02]  /*16190*/  FMUL.FTZ R81, R2, R81 ;  /* 0x0000005102517220 */ /* 0x000fe40000410000 */
[C---:B------:R-:W-:Y:S01]  /*161a0*/  FMUL.FTZ R82, R0.reuse, R82 ;  /* 0x0000005200527220 */ /* 0x040fe20000410000 */
[----:B------:R-:W-:Y:S01]  /*161b0*/  LDSM.16.MT88.4 R144, [R186+0x3900] ;  /* 0x00390000ba90783b */ /* 0x000fe20000004200 */
[----:B------:R-:W-:Y:S02]  /*161c0*/  FMUL.FTZ R83, R0, R83 ;  /* 0x0000005300537220 */ /* 0x000fe40000410000 */
[C---:B------:R-:W-:Y:S02]  /*161d0*/  FMUL.FTZ R84, R2.reuse, R84 ;  /* 0x0000005402547220 */ /* 0x040fe40000410000 */
[----:B------:R-:W-:Y:S02]  /*161e0*/  FMUL.FTZ R85, R2, R85 ;  /* 0x0000005502557220 */ /* 0x000fe40000410000 */
[C---:B------:R-:W-:Y:S01]  /*161f0*/  FMUL.FTZ R86, R0.reuse, R86 ;  /* 0x0000005600567220 */ /* 0x040fe20000410000 */
[----:B------:R-:W0:Y:S01]  /*16200*/  LDGDEPBAR ;  /* 0x00000000000079af */ /* 0x000e220000000000 */
[----:B------:R-:W-:Y:S02]  /*16210*/  FMUL.FTZ R87, R0, R87 ;  /* 0x0000005700577220 */ /* 0x000fe40000410000 */
[--C-:B--2---:R-:W-:Y:S01]  /*16220*/  FFMA.FTZ R3, R138, c[0x0][0x2d0], -R103.reuse ;  /* 0x0000b4008a037a23 */ /* 0x104fe20000010867 */
[----:B-----5:R-:W-:Y:S01]  /*16230*/  F2FP.BF16.PACK_AB R107, R174, R175 ;  /* 0x000000afae6b723e */ /* 0x020fe200000010ff */
[C---:B------:R-:W-:Y:S02]  /*16240*/  FMUL.FTZ R88, R2.reuse, R88 ;  /* 0x0000005802587220 */ /* 0x040fe40000410000 */
[----:B------:R2:W5:Y:S01]  /*16250*/  MUFU.EX2 R210, R3 ;  /* 0x0000000300d27308 */ /* 0x0005620000000800 */
[----:B------:R-:W-:Y:S02]  /*16260*/  FMUL.FTZ R89, R2, R89 ;  /* 0x0000005902597220 */ /* 0x000fe40000410000 */
[C---:B------:R-:W-:Y:S01]  /*16270*/  FMUL.FTZ R90, R0.reuse, R90 ;  /* 0x0000005a005a7220 */ /* 0x040fe20000410000 */
[C---:B-1----:R-:W-:Y:S05]  /*16280*/  HMMA.16816.F32.BF16 R4, R104.reuse, R12, R4 ;  /* 0x0000000c6804723c */ /* 0x042fea0000041804 */
[----:B------:R-:W-:Y:S02]  /*16290*/  FMUL.FTZ R91, R0, R91 ;  /* 0x0000005b005b7220 */ /* 0x000fe40000410000 */
[C---:B------:R-:W-:Y:S01]  /*162a0*/  FMUL.FTZ R12, R2.reuse, R112 ;  /* 0x00000070020c7220 */ /* 0x040fe20000410000 */
[C---:B------:R-:W-:Y:S04]  /*162b0*/  HMMA.16816.F32.BF16 R8, R104.reuse, R14, R8 ;  /* 0x0000000e6808723c */ /* 0x040fe80000041808 */
[C---:B------:R-:W-:Y:S02]  /*162c0*/  FMUL.FTZ R13, R2.reuse, R113 ;  /* 0x00000071020d7220 */ /* 0x040fe40000410000 */
[----:B------:R-:W-:Y:S02]  /*162d0*/  FMUL.FTZ R92, R2, R92 ;  /* 0x0000005c025c7220 */ /* 0x000fe40000410000 */
[----:B------:R-:W-:Y:S04]  /*162e0*/  FMUL.FTZ R14, R0, R114 ;  /* 0x00000072000e7220 */ /* 0x000fe80000410000 */
[--C-:B--2---:R-:W-:Y:S02]  /*162f0*/  FFMA.FTZ R3, R148, c[0x0][0x2d0], -R103.reuse ;  /* 0x0000b40094037a23 */ /* 0x104fe40000010867 */
[----:B------:R-:W-:Y:S02]  /*16300*/  FMUL.FTZ R15, R0, R115 ;  /* 0x00000073000f7220 */ /* 0x000fe40000410000 */
[----:B------:R1:W2:Y:S01]  /*16310*/  MUFU.EX2 R208, R3 ;  /* 0x0000000300d07308 */ /* 0x0002a20000000800 */
[----:B------:R-:W2:Y:S01]  /*16320*/  LDSM.16.MT88.4 R112, [R185+0x2100] ;  /* 0x00210000b970783b */ /* 0x000ea20000004200 */
[----:B------:R-:W-:Y:S02]  /*16330*/  FMUL.FTZ R93, R2, R93 ;  /* 0x0000005d025d7220 */ /* 0x000fe40000410000 */
[C---:B------:R-:W-:Y:S01]  /*16340*/  FMUL.FTZ R94, R0.reuse, R94 ;  /* 0x0000005e005e7220 */ /* 0x040fe20000410000 */
[C---:B----4-:R-:W-:Y:S03]  /*16350*/  HMMA.16816.F32.BF16 R12, R104.reuse, R20, R12 ;  /* 0x00000014680c723c */ /* 0x050fe6000004180c */
[----:B------:R-:W-:Y:S02]  /*16360*/  FMUL.FTZ R95, R0, R95 ;  /* 0x0000005f005f7220 */ /* 0x000fe40000410000 */
[C---:B------:R-:W-:Y:S02]  /*16370*/  FMUL.FTZ R96, R2.reuse, R96 ;  /* 0x0000006002607220 */ /* 0x040fe40000410000 */
[C---:B------:R-:W-:Y:S01]  /*16380*/  FMUL.FTZ R20, R2.reuse, R120 ;  /* 0x0000007802147220 */ /* 0x040fe20000410000 */
[C---:B------:R-:W-:Y:S04]  /*16390*/  HMMA.16816.F32.BF16 R16, R104.reuse, R22, R16 ;  /* 0x000000166810723c */ /* 0x040fe80000041810 */
[C---:B------:R-:W-:Y:S02]  /*163a0*/  FMUL.FTZ R21, R2.reuse, R121 ;  /* 0x0000007902157220 */ /* 0x040fe40000410000 */
[----:B------:R-:W-:Y:S02]  /*163b0*/  FMUL.FTZ R97, R2, R97 ;  /* 0x0000006102617220 */ /* 0x000fe40000410000 */
[C---:B------:R-:W-:Y:S04]  /*163c0*/  FMUL.FTZ R22, R0.reuse, R122 ;  /* 0x0000007a00167220 */ /* 0x040fe80000410000 */
[--C-:B-1----:R-:W-:Y:S02]  /*163d0*/  FFMA.FTZ R3, R139, c[0x0][0x2d0], -R103.reuse ;  /* 0x0000b4008b037a23 */ /* 0x102fe40000010867 */
[C---:B------:R-:W-:Y:S02]  /*163e0*/  FMUL.FTZ R23, R0.reuse, R123 ;  /* 0x0000007b00177220 */ /* 0x040fe40000410000 */
[----:B------:R1:W4:Y:S01]  /*163f0*/  MUFU.EX2 R183, R3 ;  /* 0x0000000300b77308 */ /* 0x0003220000000800 */
[----:B------:R-:W-:Y:S01]  /*16400*/  LDSM.16.MT88.4 R120, [R188+0x900] ;  /* 0x00090000bc78783b */ /* 0x000fe20000004200 */
[C---:B------:R-:W-:Y:S02]  /*16410*/  FMUL.FTZ R98, R0.reuse, R98 ;  /* 0x0000006200627220 */ /* 0x040fe40000410000 */
[----:B------:R-:W-:Y:S01]  /*16420*/  FMUL.FTZ R99, R0, R99 ;  /* 0x0000006300637220 */ /* 0x000fe20000410000 */
[C---:B------:R-:W-:Y:S07]  /*16430*/  HMMA.16816.F32.BF16 R20, R104.reuse, R28, R20 ;  /* 0x0000001c6814723c */ /* 0x040fee0000041814 */
[C---:B------:R-:W-:Y:S01]  /*16440*/  FMUL.FTZ R28, R2.reuse, R128 ;  /* 0x00000080021c7220 */ /* 0x040fe20000410000 */
[C---:B------:R-:W-:Y:S04]  /*16450*/  HMMA.16816.F32.BF16 R24, R104.reuse, R30, R24 ;  /* 0x0000001e6818723c */ /* 0x040fe80000041818 */
[C---:B------:R-:W-:Y:S02]  /*16460*/  FMUL.FTZ R29, R2.reuse, R129 ;  /* 0x00000081021d7220 */ /* 0x040fe40000410000 */
[----:B------:R-:W-:Y:S02]  /*16470*/  FFMA.FTZ R2, R2, R222, R214 ;  /* 0x000000de02027223 */ /* 0x000fe400000100d6 */
[C---:B------:R-:W-:Y:S04]  /*16480*/  FMUL.FTZ R30, R0.reuse, R130 ;  /* 0x00000082001e7220 */ /* 0x040fe80000410000 */
[----:B-1----:R-:W-:Y:S02]  /*16490*/  FFMA.FTZ R3, R149, c[0x0][0x2d0], -R103 ;  /* 0x0000b40095037a23 */ /* 0x002fe40000010867 */
[C---:B------:R-:W-:Y:S02]  /*164a0*/  FMUL.FTZ R31, R0.reuse, R131 ;  /* 0x00000083001f7220 */ /* 0x040fe40000410000 */
[----:B------:R1:W1:Y:S01]  /*164b0*/  MUFU.EX2 R182, R3 ;  /* 0x0000000300b67308 */ /* 0x0002620000000800 */
[----:B------:R-:W-:Y:S01]  /*164c0*/  LDSM.16.MT88.4 R128, [R185+0x2900] ;  /* 0x00290000b980783b */ /* 0x000fe20000004200 */
[----:B------:R-:W-:Y:S02]  /*164d0*/  FFMA.FTZ R0, R0, R223, R177 ;  /* 0x000000df00007223 */ /* 0x000fe400000100b1 */
[----:B------:R-:W-:Y:S01]  /*164e0*/  FADD.FTZ R2, R213, R2 ;  /* 0x00000002d5027221 */ /* 0x000fe20000010000 */
[C---:B---3--:R-:W-:Y:S03]  /*164f0*/  HMMA.16816.F32.BF16 R28, R104.reuse, R108, R28 ;  /* 0x0000006c681c723c */ /* 0x048fe6000004181c */
[----:B------:R-:W-:Y:S02]  /*16500*/  FADD.FTZ R0, R176, R0 ;  /* 0x00000000b0007221 */ /* 0x000fe40000010000 */
[----:B------:R-:W-:Y:S02]  /*16510*/  FADD.FTZ R2, R212, R2 ;  /* 0x00000002d4027221 */ /* 0x000fe40000010000 */
[----:B------:R-:W-:Y:S01]  /*16520*/  FADD.FTZ R0, R175, R0 ;  /* 0x00000000af007221 */ /* 0x000fe20000010000 */
[C---:B------:R-:W-:Y:S01]  /*16530*/  HMMA.16816.F32.BF16 R32, R104.reuse, R110, R32 ;  /* 0x0000006e6820723c */ /* 0x040fe20000041820 */
[----:B------:R-:W3:Y:S03]  /*16540*/  LDSM.16.MT88.4 R108, [R188+0x2100] ;  /* 0x00210000bc6c783b */ /* 0x000ee60000004200 */
[----:B------:R-:W-:Y:S02]  /*16550*/  FADD.FTZ R2, R211, R2 ;  /* 0x00000002d3027221 */ /* 0x000fe40000010000 */
[----:B------:R-:W-:Y:S02]  /*16560*/  FADD.FTZ R0, R174, R0 ;  /* 0x00000000ae007221 */ /* 0x000fe40000010000 */
[C---:B--2---:R-:W-:Y:S04]  /*16570*/  HMMA.16816.F32.BF16 R36, R104.reuse, R112, R36 ;  /* 0x000000706824723c */ /* 0x044fe80000041824 */
[----:B-1----:R-:W-:Y:S02]  /*16580*/  FFMA.FTZ R3, R150, c[0x0][0x2d0], -R102 ;  /* 0x0000b40096037a23 */ /* 0x002fe40000010866 */
[----:B-----5:R-:W-:Y:S02]  /*16590*/  FADD.FTZ R2, R210, R2 ;  /* 0x00000002d2027221 */ /* 0x020fe40000010000 */
[C---:B------:R-:W-:Y:S01]  /*165a0*/  HMMA.16816.F32.BF16 R40, R104.reuse, R114, R40 ;  /* 0x000000726828723c */ /* 0x040fe20000041828 */
[----:B------:R1:W2:Y:S01]  /*165b0*/  MUFU.EX2 R173, R3 ;  /* 0x0000000300ad7308 */ /* 0x0002a20000000800 */
[----:B------:R-:W5:Y:S02]  /*165c0*/  LDSM.16.MT88.4 R112, [R187+0x2100] ;  /* 0x00210000bb70783b */ /* 0x000f640000004200 */
[----:B------:R-:W-:Y:S04]  /*165d0*/  FADD.FTZ R2, R208, R2 ;  /* 0x00000002d0027221 */ /* 0x000fe80000010000 */
[C---:B------:R-:W-:Y:S04]  /*165e0*/  HMMA.16816.F32.BF16 R44, R104.reuse, R116, R44 ;  /* 0x00000074682c723c */ /* 0x040fe8000004182c */
[----:B----4-:R-:W-:Y:S04]  /*165f0*/  FADD.FTZ R2, R183, R2 ;  /* 0x00000002b7027221 */ /* 0x010fe80000010000 */
[C---:B------:R-:W-:Y:S01]  /*16600*/  HMMA.16816.F32.BF16 R48, R104.reuse, R118, R48 ;  /* 0x000000766830723c */ /* 0x040fe20000041830 */
[----:B------:R-:W4:Y:S03]  /*16610*/  LDSM.16.MT88.4 R116, [R185+0x4100] ;  /* 0x00410000b974783b */ /* 0x000f260000004200 */
[----:B------:R-:W-:Y:S04]  /*16620*/  FADD.FTZ R2, R182, R2 ;  /* 0x00000002b6027221 */ /* 0x000fe80000010000 */
[C---:B---3--:R-:W-:Y:S04]  /*16630*/  HMMA.16816.F32.BF16 R52, R104.reuse, R108, R52 ;  /* 0x0000006c6834723c */ /* 0x048fe80000041834 */
[----:B-1----:R-:W-:Y:S02]  /*16640*/  FFMA.FTZ R3, R152, c[0x0][0x2d0], -R102 ;  /* 0x0000b40098037a23 */ /* 0x002fe40000010866 */
[----:B--2---:R-:W-:Y:S02]  /*16650*/  FADD.FTZ R0, R173, R0 ;  /* 0x00000000ad007221 */ /* 0x004fe40000010000 */
[----:B------:R1:W2:Y:S01]  /*16660*/  MUFU.EX2 R172, R3 ;  /* 0x0000000300ac7308 */ /* 0x0002a20000000800 */
[C---:B------:R-:W-:Y:S01]  /*16670*/  HMMA.16816.F32.BF16 R56, R104.reuse, R110, R56 ;  /* 0x0000006e6838723c */ /* 0x040fe20000041838 */
[----:B------:R-:W3:Y:S07]  /*16680*/  LDSM.16.MT88.4 R108, [R186+0x4100] ;  /* 0x00410000ba6c783b */ /* 0x000eee0000004200 */
[C---:B-----5:R-:W-:Y:S08]  /*16690*/  HMMA.16816.F32.BF16 R60, R104.reuse, R112, R60 ;  /* 0x00000070683c723c */ /* 0x060ff0000004183c */
[C---:B------:R-:W-:Y:S01]  /*166a0*/  HMMA.16816.F32.BF16 R64, R104.reuse, R114, R64 ;  /* 0x000000726840723c */ /* 0x040fe20000041840 */
[----:B------:R-:W5:Y:S03]  /*166b0*/  LDSM.16.MT88.4 R112, [R188+0x4100] ;  /* 0x00410000bc70783b */ /* 0x000f660000004200 */
[----:B-1----:R-:W-:Y:S04]  /*166c0*/  FFMA.FTZ R3, R151, c[0x0][0x2d0], -R102 ;  /* 0x0000b40097037a23 */ /* 0x002fe80000010866 */
[C---:B----4-:R-:W-:Y:S01]  /*166d0*/  HMMA.16816.F32.BF16 R68, R104.reuse, R116, R68 ;  /* 0x000000746844723c */ /* 0x050fe20000041844 */
[----:B------:R-:W-:Y:S01]  /*166e0*/  LDSM.16.MT88.4 R148, [R188+0x3900] ;  /* 0x00390000bc94783b */ /* 0x000fe20000004200 */
[----:B------:R1:W4:Y:S02]  /*166f0*/  MUFU.EX2 R171, R3 ;  /* 0x0000000300ab7308 */ /* 0x0003240000000800 */
[----:B--2---:R-:W-:Y:S04]  /*16700*/  FADD.FTZ R0, R172, R0 ;  /* 0x00000000ac007221 */ /* 0x004fe80000010000 */
[C---:B------:R-:W-:Y:S01]  /*16710*/  HMMA.16816.F32.BF16 R72, R104.reuse, R118, R72 ;  /* 0x000000766848723c */ /* 0x040fe20000041848 */
[----:B------:R-:W2:Y:S07]  /*16720*/  LDSM.16.MT88.4 R116, [R187+0x4100] ;  /* 0x00410000bb74783b */ /* 0x000eae0000004200 */
[C---:B---3--:R-:W-:Y:S08]  /*16730*/  HMMA.16816.F32.BF16 R76, R104.reuse, R108, R76 ;  /* 0x0000006c684c723c */ /* 0x048ff0000004184c */
[C---:B------:R-:W-:Y:S01]  /*16740*/  HMMA.16816.F32.BF16 R80, R104.reuse, R110, R80 ;  /* 0x0000006e6850723c */ /* 0x040fe20000041850 */
[----:B------:R-:W3:Y:S03]  /*16750*/  LDSM.16.MT88.4 R108, [R185+0x900] ;  /* 0x00090000b96c783b */ /* 0x000ee60000004200 */
[----:B-1----:R-:W-:Y:S02]  /*16760*/  FFMA.FTZ R3, R153, c[0x0][0x2d0], -R102 ;  /* 0x0000b40099037a23 */ /* 0x002fe40000010866 */
[----:B----4-:R-:W-:Y:S02]  /*16770*/  FADD.FTZ R0, R171, R0 ;  /* 0x00000000ab007221 */ /* 0x010fe40000010000 */
[----:B------:R1:W4:Y:S01]  /*16780*/  MUFU.EX2 R170, R3 ;  /* 0x0000000300aa7308 */ /* 0x0003220000000800 */
[C---:B-----5:R-:W-:Y:S08]  /*16790*/  HMMA.16816.F32.BF16 R84, R104.reuse, R112, R84 ;  /* 0x000000706854723c */ /* 0x060ff00000041854 */
[C---:B------:R-:W-:Y:S01]  /*167a0*/  HMMA.16816.F32.BF16 R88, R104.reuse, R114, R88 ;  /* 0x000000726858723c */ /* 0x040fe20000041858 */
[----:B------:R-:W5:Y:S07]  /*167b0*/  LDSM.16.MT88.4 R112, [R186+0x900] ;  /* 0x00090000ba70783b */ /* 0x000f6e0000004200 */
[C---:B--2---:R-:W-:Y:S04]  /*167c0*/  HMMA.16816.F32.BF16 R92, R104.reuse, R116, R92 ;  /* 0x00000074685c723c */ /* 0x044fe8000004185c */
[--C-:B-1----:R-:W-:Y:S04]  /*167d0*/  FFMA.FTZ R3, R155, c[0x0][0x2d0], -R103.reuse ;  /* 0x0000b4009b037a23 */ /* 0x102fe80000010867 */
[----:B------:R-:W-:Y:S01]  /*167e0*/  HMMA.16816.F32.BF16 R96, R104, R118, R96 ;  /* 0x000000766860723c */ /* 0x000fe20000041860 */
[----:B------:R-:W1:Y:S01]  /*167f0*/  LDSM.16.MT88.4 R116, [R187+0x2900] ;  /* 0x00290000bb74783b */ /* 0x000e620000004200 */
[----:B------:R2:W2:Y:S02]  /*16800*/  MUFU.EX2 R181, R3 ;  /* 0x0000000300b57308 */ /* 0x0004a40000000800 */
[----:B----4-:R-:W-:Y:S03]  /*16810*/  FADD.FTZ R0, R170, R0 ;  /* 0x00000000aa007221 */ /* 0x010fe60000010000 */
[----:B------:R-:W-:Y:S02]  /*16820*/  F2FP.BF16.PACK_AB R104, R208, R210 ;  /* 0x000000d2d068723e */ /* 0x000fe400000010ff */
[----:B------:R-:W-:Y:S03]  /*16830*/  F2FP.BF16.PACK_AB R106, R182, R183 ;  /* 0x000000b7b66a723e */ /* 0x000fe600000010ff */
[----:B------:R-:W-:Y:S02]  /*16840*/  F2FP.BF16.PACK_AB R105, R172, R173 ;  /* 0x000000adac69723e */ /* 0x000fe400000010ff */
[----:B------:R-:W-:Y:S07]  /*16850*/  F2FP.BF16.PACK_AB R107, R170, R171 ;  /* 0x000000abaa6b723e */ /* 0x000fee00000010ff */
[C---:B---3--:R-:W-:Y:S03]  /*16860*/  HMMA.16816.F32.BF16 R4, R104.reuse, R108, R4 ;  /* 0x0000006c6804723c */ /* 0x048fe60000041804 */
[--C-:B--2---:R-:W-:Y:S05]  /*16870*/  FFMA.FTZ R3, R156, c[0x0][0x2d0], -R103.reuse ;  /* 0x0000b4009c037a23 */ /* 0x104fea0000010867 */
[C---:B------:R-:W-:Y:S01]  /*16880*/  HMMA.16816.F32.BF16 R8, R104.reuse, R110, R8 ;  /* 0x0000006e6808723c */ /* 0x040fe20000041808 */
[----:B------:R-:W2:Y:S01]  /*16890*/  LDSM.16.MT88.4 R108, [R185+0x4900] ;  /* 0x00490000b96c783b */ /* 0x000ea20000004200 */
[----:B------:R3:W4:Y:S02]  /*168a0*/  MUFU.EX2 R180, R3 ;  /* 0x0000000300b47308 */ /* 0x0007240000000800 */
[----:B------:R-:W-:Y:S04]  /*168b0*/  FADD.FTZ R2, R181, R2 ;  /* 0x00000002b5027221 */ /* 0x000fe80000010000 */
[C---:B-----5:R-:W-:Y:S08]  /*168c0*/  HMMA.16816.F32.BF16 R12, R104.reuse, R112, R12 ;  /* 0x00000070680c723c */ /* 0x060ff0000004180c */
[C---:B------:R-:W-:Y:S01]  /*168d0*/  HMMA.16816.F32.BF16 R16, R104.reuse, R114, R16 ;  /* 0x000000726810723c */ /* 0x040fe20000041810 */
[----:B------:R-:W5:Y:S07]  /*168e0*/  LDSM.16.MT88.4 R112, [R186+0x4900] ;  /* 0x00490000ba70783b */ /* 0x000f6e0000004200 */
[C---:B------:R-:W-:Y:S04]  /*168f0*/  HMMA.16816.F32.BF16 R20, R104.reuse, R120, R20 ;  /* 0x000000786814723c */ /* 0x040fe80000041814 */
[--C-:B---3--:R-:W-:Y:S02]  /*16900*/  FFMA.FTZ R3, R154, c[0x0][0x2d0], -R103.reuse ;  /* 0x0000b4009a037a23 */ /* 0x108fe40000010867 */
[----:B------:R-:W-:Y:S01]  /*16910*/  LDSM.16.MT88.4 R152, [R187+0x3900] ;  /* 0x00390000bb98783b */ /* 0x000fe20000004200 */
[----:B----4-:R-:W-:Y:S01]  /*16920*/  FADD.FTZ R2, R180, R2 ;  /* 0x00000002b4027221 */ /* 0x010fe20000010000 */
[C---:B------:R-:W-:Y:S01]  /*16930*/  HMMA.16816.F32.BF16 R24, R104.reuse, R122, R24 ;  /* 0x0000007a6818723c */ /* 0x040fe20000041818 */
[----:B------:R3:W4:Y:S05]  /*16940*/  MUFU.EX2 R179, R3 ;  /* 0x0000000300b37308 */ /* 0x00072a0000000800 */
[----:B------:R-:W-:Y:S02]  /*16950*/  LDSM.16.MT88.4 R120, [R187+0x4900] ;  /* 0x00490000bb78783b */ /* 0x000fe40000004200 */
[C---:B------:R-:W-:Y:S08]  /*16960*/  HMMA.16816.F32.BF16 R28, R104.reuse, R124, R28 ;  /* 0x0000007c681c723c */ /* 0x040ff0000004181c */
[C---:B------:R-:W-:Y:S01]  /*16970*/  HMMA.16816.F32.BF16 R32, R104.reuse, R126, R32 ;  /* 0x0000007e6820723c */ /* 0x040fe20000041820 */
[----:B------:R-:W-:Y:S07]  /*16980*/  LDSM.16.MT88.4 R124, [R186+0x1100] ;  /* 0x00110000ba7c783b */ /* 0x000fee0000004200 */
[C---:B------:R-:W-:Y:S04]  /*16990*/  HMMA.16816.F32.BF16 R36, R104.reuse, R128, R36 ;  /* 0x000000806824723c */ /* 0x040fe80000041824 */
[--C-:B---3--:R-:W-:Y:S02]  /*169a0*/  FFMA.FTZ R3, R157, c[0x0][0x2d0], -R103.reuse ;  /* 0x0000b4009d037a23 */ /* 0x108fe40000010867 */
[----:B----4-:R-:W-:Y:S02]  /*169b0*/  FADD.FTZ R2, R179, R2 ;  /* 0x00000002b3027221 */ /* 0x010fe40000010000 */
[C---:B------:R-:W-:Y:S01]  /*169c0*/  HMMA.16816.F32.BF16 R40, R104.reuse, R130, R40 ;  /* 0x000000826828723c */ /* 0x040fe20000041828 */
[----:B------:R3:W4:Y:S01]  /*169d0*/  MUFU.EX2 R178, R3 ;  /* 0x0000000300b27308 */ /* 0x0007220000000800 */
[----:B------:R-:W-:Y:S06]  /*169e0*/  LDSM.16.MT88.4 R128, [R187+0x1100] ;  /* 0x00110000bb80783b */ /* 0x000fec0000004200 */
[C---:B------:R-:W-:Y:S08]  /*169f0*/  HMMA.16816.F32.BF16 R44, R104.reuse, R132, R44 ;  /* 0x00000084682c723c */ /* 0x040ff0000004182c */
[C---:B------:R-:W-:Y:S01]  /*16a00*/  HMMA.16816.F32.BF16 R48, R104.reuse, R134, R48 ;  /* 0x000000866830723c */ /* 0x040fe20000041830 */
[----:B------:R-:W-:Y:S07]  /*16a10*/  LDSM.16.MT88.4 R132, [R187+0x1900] ;  /* 0x00190000bb84783b */ /* 0x000fee0000004200 */
[C---:B------:R-:W-:Y:S04]  /*16a20*/  HMMA.16816.F32.BF16 R52, R104.reuse, R140, R52 ;  /* 0x0000008c6834723c */ /* 0x040fe80000041834 */
[----:B---3--:R-:W-:Y:S02]  /*16a30*/  FFMA.FTZ R3, R159, c[0x0][0x2d0], -R102 ;  /* 0x0000b4009f037a23 */ /* 0x008fe40000010866 */
[----:B----4-:R-:W-:Y:S02]  /*16a40*/  FADD.FTZ R2, R178, R2 ;  /* 0x00000002b2027221 */ /* 0x010fe40000010000 */
[C---:B------:R-:W-:Y:S01]  /*16a50*/  HMMA.16816.F32.BF16 R56, R104.reuse, R142, R56 ;  /* 0x0000008e6838723c */ /* 0x040fe20000041838 */
[----:B------:R3:W4:Y:S01]  /*16a60*/  MUFU.EX2 R165, R3 ;  /* 0x0000000300a57308 */ /* 0x0007220000000800 */
[----:B------:R-:W-:Y:S06]  /*16a70*/  LDSM.16.MT88.4 R140, [R185+0x3900] ;  /* 0x00390000b98c783b */ /* 0x000fec0000004200 */
[C---:B-1----:R-:W-:Y:S08]  /*16a80*/  HMMA.16816.F32.BF16 R60, R104.reuse, R116, R60 ;  /* 0x00000074683c723c */ /* 0x042ff0000004183c */
[C---:B------:R-:W-:Y:S01]  /*16a90*/  HMMA.16816.F32.BF16 R64, R104.reuse, R118, R64 ;  /* 0x000000766840723c */ /* 0x040fe20000041840 */
[----:B------:R-:W1:Y:S07]  /*16aa0*/  LDSM.16.MT88.4 R116, [R188+0x4900] ;  /* 0x00490000bc74783b */ /* 0x000e6e0000004200 */
[C---:B--2---:R-:W-:Y:S04]  /*16ab0*/  HMMA.16816.F32.BF16 R68, R104.reuse, R108, R68 ;  /* 0x0000006c6844723c */ /* 0x044fe80000041844 */
[----:B---3--:R-:W-:Y:S02]  /*16ac0*/  FFMA.FTZ R3, R160, c[0x0][0x2d0], -R102 ;  /* 0x0000b400a0037a23 */ /* 0x008fe40000010866 */
[----:B----4-:R-:W-:Y:S02]  /*16ad0*/  FADD.FTZ R0, R165, R0 ;  /* 0x00000000a5007221 */ /* 0x010fe40000010000 */
[C---:B------:R-:W-:Y:S01]  /*16ae0*/  HMMA.16816.F32.BF16 R72, R104.reuse, R110, R72 ;  /* 0x0000006e6848723c */ /* 0x040fe20000041848 */
[----:B------:R2:W3:Y:S01]  /*16af0*/  MUFU.EX2 R164, R3 ;  /* 0x0000000300a47308 */ /* 0x0004e20000000800 */
[----:B------:R-:W4:Y:S06]  /*16b00*/  LDSM.16.MT88.4 R108, [R185+0x1100] ;  /* 0x00110000b96c783b */ /* 0x000f2c0000004200 */
[C---:B-----5:R-:W-:Y:S08]  /*16b10*/  HMMA.16816.F32.BF16 R76, R104.reuse, R112, R76 ;  /* 0x00000070684c723c */ /* 0x060ff0000004184c */
[C---:B------:R-:W-:Y:S01]  /*16b20*/  HMMA.16816.F32.BF16 R80, R104.reuse, R114, R80 ;  /* 0x000000726850723c */ /* 0x040fe20000041850 */
[----:B------:R-:W5:Y:S07]  /*16b30*/  LDSM.16.MT88.4 R112, [R188+0x1100] ;  /* 0x00110000bc70783b */ /* 0x000f6e0000004200 */
[C---:B-1----:R-:W-:Y:S04]  /*16b40*/  HMMA.16816.F32.BF16 R84, R104.reuse, R116, R84 ;  /* 0x000000746854723c */ /* 0x042fe80000041854 */
[----:B--2---:R-:W-:Y:S02]  /*16b50*/  FFMA.FTZ R3, R158, c[0x0][0x2d0], -R102 ;  /* 0x0000b4009e037a23 */ /* 0x004fe40000010866 */
[----:B------:R-:W-:Y:S01]  /*16b60*/  LDSM.16.MT88.4 R156, [R185+0x5900] ;  /* 0x00590000b99c783b */ /* 0x000fe20000004200 */
[----:B---3--:R-:W-:Y:S01]  /*16b70*/  FADD.FTZ R0, R164, R0 ;  /* 0x00000000a4007221 */ /* 0x008fe20000010000 */
[----:B------:R1:W2:Y:S01]  /*16b80*/  MUFU.EX2 R163, R3 ;  /* 0x0000000300a37308 */ /* 0x0002a20000000800 */
[C---:B------:R-:W-:Y:S05]  /*16b90*/  HMMA.16816.F32.BF16 R88, R104.reuse, R118, R88 ;  /* 0x000000766858723c */ /* 0x040fea0000041858 */
[----:B------:R-:W3:Y:S03]  /*16ba0*/  LDSM.16.MT88.4 R116, [R185+0x3100] ;  /* 0x00310000b974783b */ /* 0x000ee60000004200 */
[C---:B------:R-:W-:Y:S08]  /*16bb0*/  HMMA.16816.F32.BF16 R92, R104.reuse, R120, R92 ;  /* 0x00000078685c723c */ /* 0x040ff0000004185c */
[----:B------:R-:W-:Y:S01]  /*16bc0*/  HMMA.16816.F32.BF16 R96, R104, R122, R96 ;  /* 0x0000007a6860723c */ /* 0x000fe20000041860 */
[----:B------:R-:W3:Y:S03]  /*16bd0*/  LDSM.16.MT88.4 R120, [R186+0x3100] ;  /* 0x00310000ba78783b */ /* 0x000ee60000004200 */
[----:B-1----:R-:W-:Y:S03]  /*16be0*/  FFMA.FTZ R3, R161, c[0x0][0x2d0], -R102 ;  /* 0x0000b400a1037a23 */ /* 0x002fe60000010866 */
[----:B------:R-:W-:Y:S01]  /*16bf0*/  F2FP.BF16.PACK_AB R104, R180, R181 ;  /* 0x000000b5b468723e */ /* 0x000fe200000010ff */
[----:B--2---:R-:W-:Y:S01]  /*16c00*/  FADD.FTZ R0, R163, R0 ;  /* 0x00000000a3007221 */ /* 0x004fe20000010000 */
[----:B------:R-:W1:Y:S03]  /*16c10*/  MUFU.EX2 R162, R3 ;  /* 0x0000000300a27308 */ /* 0x000e660000000800 */
[----:B------:R-:W-:Y:S02]  /*16c20*/  F2FP.BF16.PACK_AB R106, R178, R179 ;  /* 0x000000b3b26a723e */ /* 0x000fe400000010ff */
[----:B------:R-:W-:Y:S02]  /*16c30*/  F2FP.BF16.PACK_AB R105, R164, R165 ;  /* 0x000000a5a469723e */ /* 0x000fe400000010ff */
[----:B-1----:R-:W-:Y:S01]  /*16c40*/  F2FP.BF16.PACK_AB R107, R162, R163 ;  /* 0x000000a3a26b723e */ /* 0x002fe200000010ff */
[--C-:B------:R-:W-:Y:S04]  /*16c50*/  FFMA.FTZ R3, R166, c[0x0][0x2d0], -R103.reuse ;  /* 0x0000b400a6037a23 */ /* 0x100fe80000010867 */
[----:B------:R1:W-:Y:S02]  /*16c60*/  MUFU.EX2 R169, R3 ;  /* 0x0000000300a97308 */ /* 0x0003e40000000800 */
[C---:B----4-:R-:W-:Y:S08]  /*16c70*/  HMMA.16816.F32.BF16 R4, R104.reuse, R108, R4 ;  /* 0x0000006c6804723c */ /* 0x050ff00000041804 */
[C---:B------:R-:W-:Y:S01]  /*16c80*/  HMMA.16816.F32.BF16 R8, R104.reuse, R110, R8 ;  /* 0x0000006e6808723c */ /* 0x040fe20000041808 */
[----:B------:R-:W2:Y:S07]  /*16c90*/  LDSM.16.MT88.4 R108, [R188+0x3100] ;  /* 0x00310000bc6c783b */ /* 0x000eae0000004200 */
[C---:B------:R-:W-:Y:S04]  /*16ca0*/  HMMA.16816.F32.BF16 R12, R104.reuse, R124, R12 ;  /* 0x0000007c680c723c */ /* 0x040fe8000004180c */
[--C-:B-1----:R-:W-:Y:S04]  /*16cb0*/  FFMA.FTZ R3, R168, c[0x0][0x2d0], -R103.reuse ;  /* 0x0000b400a8037a23 */ /* 0x102fe80000010867 */
[C---:B------:R-:W-:Y:S01]  /*16cc0*/  HMMA.16816.F32.BF16 R16, R104.reuse, R126, R16 ;  /* 0x0000007e6810723c */ /* 0x040fe20000041810 */
[----:B------:R-:W-:Y:S01]  /*16cd0*/  LDSM.16.MT88.4 R124, [R188+0x1900] ;  /* 0x00190000bc7c783b */ /* 0x000fe20000004200 */
[----:B------:R1:W4:Y:S06]  /*16ce0*/  MUFU.EX2 R168, R3 ;  /* 0x0000000300a87308 */ /* 0x00032c0000000800 */
[C---:B-----5:R-:W-:Y:S08]  /*16cf0*/  HMMA.16816.F32.BF16 R20, R104.reuse, R112, R20 ;  /* 0x000000706814723c */ /* 0x060ff00000041814 */
[C---:B------:R-:W-:Y:S01]  /*16d00*/  HMMA.16816.F32.BF16 R24, R104.reuse, R114, R24 ;  /* 0x000000726818723c */ /* 0x040fe20000041818 */
[----:B------:R-:W5:Y:S07]  /*16d10*/  LDSM.16.MT88.4 R112, [R187+0x3100] ;  /* 0x00310000bb70783b */ /* 0x000f6e0000004200 */
[C---:B------:R-:W-:Y:S04]  /*16d20*/  HMMA.16816.F32.BF16 R28, R104.reuse, R128, R28 ;  /* 0x00000080681c723c */ /* 0x040fe8000004181c */
[--C-:B-1----:R-:W-:Y:S04]  /*16d30*/  FFMA.FTZ R3, R167, c[0x0][0x2d0], -R103.reuse ;  /* 0x0000b400a7037a23 */ /* 0x102fe80000010867 */
[C---:B------:R-:W-:Y:S01]  /*16d40*/  HMMA.16816.F32.BF16 R32, R104.reuse, R130, R32 ;  /* 0x000000826820723c */ /* 0x040fe20000041820 */
[----:B------:R1:W-:Y:S07]  /*16d50*/  MUFU.EX2 R167, R3 ;  /* 0x0000000300a77308 */ /* 0x0003ee0000000800 */
[C---:B---3--:R-:W-:Y:S08]  /*16d60*/  HMMA.16816.F32.BF16 R36, R104.reuse, R116, R36 ;  /* 0x000000746824723c */ /* 0x048ff00000041824 */
[C---:B------:R-:W-:Y:S01]  /*16d70*/  HMMA.16816.F32.BF16 R40, R104.reuse, R118, R40 ;  /* 0x000000766828723c */ /* 0x040fe20000041828 */
[----:B------:R-:W3:Y:S07]  /*16d80*/  LDSM.16.MT88.4 R116, [R185+0x5100] ;  /* 0x00510000b974783b */ /* 0x000eee0000004200 */
[C---:B------:R-:W-:Y:S04]  /*16d90*/  HMMA.16816.F32.BF16 R44, R104.reuse, R120, R44 ;  /* 0x00000078682c723c */ /* 0x040fe8000004182c */
[----:B-1----:R-:W-:Y:S02]  /*16da0*/  FFMA.FTZ R3, R215, c[0x0][0x2d0], -R103 ;  /* 0x0000b400d7037a23 */ /* 0x002fe40000010867 */
[----:B------:R4:W-:Y:S02]  /*16db0*/  MUFU.EX2 R103, R136 ;  /* 0x0000008800677308 */ /* 0x0009e40000000800 */
[C---:B------:R-:W-:Y:S01]  /*16dc0*/  HMMA.16816.F32.BF16 R48, R104.reuse, R122, R48 ;  /* 0x0000007a6830723c */ /* 0x040fe20000041830 */
[----:B------:R-:W1:Y:S07]  /*16dd0*/  LDSM.16.MT88.4 R120, [R186+0x5100] ;  /* 0x00510000ba78783b */ /* 0x000e6e0000004200 */
[C---:B--2---:R-:W-:Y:S01]  /*16de0*/  HMMA.16816.F32.BF16 R52, R104.reuse, R108, R52 ;  /* 0x0000006c6834723c */ /* 0x044fe20000041834 */
[----:B------:R2:W2:Y:S07]  /*16df0*/  MUFU.EX2 R166, R3 ;  /* 0x0000000300a67308 */ /* 0x0004ae0000000800 */
[C---:B------:R-:W-:Y:S01]  /*16e00*/  HMMA.16816.F32.BF16 R56, R104.reuse, R110, R56 ;  /* 0x0000006e6838723c */ /* 0x040fe20000041838 */
[----:B------:R-:W1:Y:S03]  /*16e10*/  LDSM.16.MT88.4 R108, [R188+0x5100] ;  /* 0x00510000bc6c783b */ /* 0x000e660000004200 */
[----:B----4-:R-:W-:Y:S04]  /*16e20*/  F2FP.BF16.PACK_AB R136, R168, R169 ;  /* 0x000000a9a888723e */ /* 0x010fe800000010ff */
[C---:B-----5:R-:W-:Y:S08]  /*16e30*/  HMMA.16816.F32.BF16 R60, R104.reuse, R112, R60 ;  /* 0x00000070683c723c */ /* 0x060ff0000004183c */
[C---:B------:R-:W-:Y:S01]  /*16e40*/  HMMA.16816.F32.BF16 R64, R104.reuse, R114, R64 ;  /* 0x000000726840723c */ /* 0x040fe20000041840 */
[----:B------:R-:W4:Y:S03]  /*16e50*/  LDSM.16.MT88.4 R112, [R187+0x5100] ;  /* 0x00510000bb70783b */ /* 0x000f260000004200 */
[--C-:B--2---:R-:W-:Y:S01]  /*16e60*/  FFMA.FTZ R3, R220, c[0x0][0x2d0], -R102.reuse ;  /* 0x0000b400dc037a23 */ /* 0x104fe20000010866 */
[----:B------:R-:W-:Y:S03]  /*16e70*/  F2FP.BF16.PACK_AB R138, R166, R167 ;  /* 0x000000a7a68a723e */ /* 0x000fe600000010ff */
[C---:B---3--:R-:W-:Y:S01]  /*16e80*/  HMMA.16816.F32.BF16 R68, R104.reuse, R116, R68 ;  /* 0x000000746844723c */ /* 0x048fe20000041844 */
[----:B------:R2:W-:Y:S07]  /*16e90*/  MUFU.EX2 R161, R3 ;  /* 0x0000000300a17308 */ /* 0x0005ee0000000800 */
[C---:B------:R-:W-:Y:S01]  /*16ea0*/  HMMA.16816.F32.BF16 R72, R104.reuse, R118, R72 ;  /* 0x000000766848723c */ /* 0x040fe20000041848 */
[----:B------:R-:W3:Y:S07]  /*16eb0*/  LDSM.16.MT88.4 R116, [R185+0x1900] ;  /* 0x00190000b974783b */ /* 0x000eee0000004200 */
[C---:B-1----:R-:W-:Y:S08]  /*16ec0*/  HMMA.16816.F32.BF16 R76, R104.reuse, R120, R76 ;  /* 0x00000078684c723c */ /* 0x042ff0000004184c */
[C---:B------:R-:W-:Y:S01]  /*16ed0*/  HMMA.16816.F32.BF16 R80, R104.reuse, R122, R80 ;  /* 0x0000007a6850723c */ /* 0x040fe20000041850 */
[----:B------:R-:W1:Y:S03]  /*16ee0*/  LDSM.16.MT88.4 R120, [R186+0x1900] ;  /* 0x00190000ba78783b */ /* 0x000e660000004200 */
[--C-:B--2---:R-:W-:Y:S02]  /*16ef0*/  FFMA.FTZ R3, R221, c[0x0][0x2d0], -R102.reuse ;  /* 0x0000b400dd037a23 */ /* 0x104fe40000010866 */
[----:B------:R-:W-:Y:S02]  /*16f00*/  FFMA.FTZ R102, R137, c[0x0][0x2d0], -R102 ;  /* 0x0000b40089667a23 */ /* 0x000fe40000010866 */
[C---:B------:R-:W-:Y:S01]  /*16f10*/  HMMA.16816.F32.BF16 R84, R104.reuse, R108, R84 ;  /* 0x0000006c6854723c */ /* 0x040fe20000041854 */
[----:B------:R-:W2:Y:S07]  /*16f20*/  MUFU.EX2 R160, R3 ;  /* 0x0000000300a07308 */ /* 0x000eae0000000800 */
[C---:B------:R-:W-:Y:S03]  /*16f30*/  HMMA.16816.F32.BF16 R88, R104.reuse, R110, R88 ;  /* 0x0000006e6858723c */ /* 0x040fe60000041858 */
[----:B------:R-:W5:Y:S05]  /*16f40*/  MUFU.EX2 R102, R102 ;  /* 0x0000006600667308 */ /* 0x000f6a0000000800 */
[C---:B----4-:R-:W-:Y:S08]  /*16f50*/  HMMA.16816.F32.BF16 R92, R104.reuse, R112, R92 ;  /* 0x00000070685c723c */ /* 0x050ff0000004185c */
[----:B------:R-:W-:Y:S04]  /*16f60*/  HMMA.16816.F32.BF16 R96, R104, R114, R96 ;  /* 0x000000726860723c */ /* 0x000fe80000041860 */
[----:B--2---:R-:W-:Y:S01]  /*16f70*/  F2FP.BF16.PACK_AB R137, R160, R161 ;  /* 0x000000a1a089723e */ /* 0x004fe200000010ff */
[----:B------:R-:W-:Y:S02]  /*16f80*/  FADD.FTZ R3, R162, R0 ;  /* 0x00000000a2037221 */ /* 0x000fe40000010000 */
[----:B------:R-:W-:Y:S02]  /*16f90*/  FADD.FTZ R0, R169, R2 ;  /* 0x00000002a9007221 */ /* 0x000fe40000010000 */
[----:B------:R-:W-:Y:S03]  /*16fa0*/  FADD.FTZ R3, R161, R3 ;  /* 0x00000003a1037221 */ /* 0x000fe60000010000 */
[----:B-----5:R-:W-:Y:S01]  /*16fb0*/  F2FP.BF16.PACK_AB R139, R102, R103 ;  /* 0x00000067668b723e */ /* 0x020fe200000010ff */
[----:B------:R-:W-:Y:S02]  /*16fc0*/  FADD.FTZ R0, R168, R0 ;  /* 0x00000000a8007221 */ /* 0x000fe40000010000 */
[----:B------:R-:W-:Y:S02]  /*16fd0*/  FADD.FTZ R3, R160, R3 ;  /* 0x00000003a0037221 */ /* 0x000fe40000010000 */
[----:B------:R-:W-:Y:S02]  /*16fe0*/  FADD.FTZ R2, R167, R0 ;  /* 0x00000000a7027221 */ /* 0x000fe40000010000 */
[C---:B---3--:R-:W-:Y:S01]  /*16ff0*/  HMMA.16816.F32.BF16 R104, R136.reuse, R116, R4 ;  /* 0x000000748868723c */ /* 0x048fe20000041804 */
[----:B------:R-:W2:Y:S04]  /*17000*/  LDSM.16.MT88.4 R4, [R186+0x5900] ;  /* 0x00590000ba04783b */ /* 0x000ea80000004200 */
[----:B------:R-:W-:Y:S01]  /*17010*/  FADD.FTZ R0, R103, R3 ;  /* 0x0000000367007221 */ /* 0x000fe20000010000 */
[----:B------:R-:W-:Y:S01]  /*17020*/  MOV R103, R100 ;  /* 0x0000006400677202 */ /* 0x000fe20000000f00 */
[----:B------:R-:W-:Y:S01]  /*17030*/  FADD.FTZ R222, R166, R2 ;  /* 0x00000002a6de7221 */ /* 0x000fe20000010000 */
[C---:B------:R-:W-:Y:S01]  /*17040*/  HMMA.16816.F32.BF16 R108, R136.reuse, R118, R8 ;  /* 0x00000076886c723c */ /* 0x040fe20000041808 */
[----:B------:R-:W3:Y:S03]  /*17050*/  LDSM.16.MT88.4 R8, [R188+0x5900] ;  /* 0x00590000bc08783b */ /* 0x000ee60000004200 */
[----:B------:R-:W-:Y:S01]  /*17060*/  FADD.FTZ R223, R102, R0 ;  /* 0x0000000066df7221 */ /* 0x000fe20000010000 */
[----:B------:R-:W-:Y:S03]  /*17070*/  MOV R102, R101 ;  /* 0x0000006500667202 */ /* 0x000fe60000000f00 */
        /* <DEDUP_REMOVED lines=24> */
.L_x_616:
[----:B------:R-:W1:Y:S01]  /*17200*/  SHFL.BFLY PT, R5, R222, 0x2, 0x1f ;  /* 0x0c401f00de057f89 */ /* 0x000e6200000e0000 */
[----:B------:R-:W-:-:S03]  /*17210*/  PLOP3.LUT P2, PT, PT, PT, PT, 0x8, 0x0 ;  /* 0x000000000000781c */ /* 0x000fc60003f4e170 */
[----:B------:R-:W2:Y:S01]  /*17220*/  SHFL.BFLY PT, R0, R223, 0x2, 0x1f ;  /* 0x0c401f00df007f89 */ /* 0x000ea200000e0000 */
        /* <DEDUP_REMOVED lines=35> */
[C---:B------:R-:W-:Y:S01]  /*17460*/  FMUL.FTZ R30, R2.reuse, R41 ;  /* 0x00000029021e7220 */ /* 0x040fe20000410000 */
[----:B------:R-:W-:Y:S01]  /*17470*/  MOV R41, 0xff800000 ;  /* 0xff80000000297802 */ /* 0x000fe20000000f00 */
[C---:B------:R-:W-:Y:S02]  /*17480*/  FMUL.FTZ R44, R2.reuse, R44 ;  /* 0x0000002c022c7220 */ /* 0x040fe40000410000 */
[C---:B------:R-:W-:Y:S01]  /*17490*/  FMUL.FTZ R29, R2.reuse, R45 ;  /* 0x0000002d021d7220 */ /* 0x040fe20000410000 */
[----:B------:R-:W-:Y:S01]  /*174a0*/  MOV R45, 0xff800000 ;  /* 0xff800000002d7802 */ /* 0x000fe20000000f00 */
        /* <DEDUP_REMOVED lines=80> */
.L_x_563:
[----:B------:R-:W-:Y:S01]  /*179b0*/  SHF.R.S32.HI R53, RZ, 0x1f, R251 ;  /* 0x0000001fff357819 */ /* 0x000fe200000114fb */
        /* <DEDUP_REMOVED lines=18> */
[----:B------:R-:W-:Y:S02]  /*17ae0*/  LEA.HI R37, R39, R49, RZ, 0x5 ;  /* 0x0000003127257211 */ /* 0x000fe400078f28ff */
[--C-:B------:R-:W-:Y:S02]  /*17af0*/  SHF.R.S32.HI R4, RZ, 0x2, R2.reuse ;  /* 0x00000002ff047819 */ /* 0x100fe40000011402 */
[----:B------:R-:W-:Y:S02]  /*17b00*/  SHF.R.S32.HI R0, RZ, 0x1f, R2 ;  /* 0x0000001fff007819 */ /* 0x000fe40000011402 */
[----:B------:R-:W-:Y:S02]  /*17b10*/  SHF.R.S32.HI R36, RZ, 0x5, R37 ;  /* 0x00000005ff247819 */ /* 0x000fe40000011425 */
[----:B------:R-:W-:Y:S02]  /*17b20*/  LEA.HI R0, R0, R4, RZ, 0x3 ;  /* 0x0000000400007211 */ /* 0x000fe400078f18ff */
[----:B------:R-:W-:-:S02]  /*17b30*/  F2FP.BF16.PACK_AB R126, R127, R126 ;  /* 0x0000007e7f7e723e */ /* 0x000fc400000010ff */
[----:B------:R-:W-:Y:S02]  /*17b40*/  LOP3.LUT R0, R0, 0xfffffff8, RZ, 0xc0, !PT ;  /* 0xfffffff800007812 */ /* 0x000fe400078ec0ff */
[----:B------:R-:W-:Y:S02]  /*17b50*/  F2FP.BF16.PACK_AB R33, R33, R128 ;  /* 0x000000802121723e */ /* 0x000fe400000010ff */
[----:B------:R-:W-:Y:S01]  /*17b60*/  F2FP.BF16.PACK_AB R130, R131, R130 ;  /* 0x000000828382723e */ /* 0x000fe200000010ff */
[----:B------:R-:W-:Y:S01]  /*17b70*/  IMAD.IADD R4, R4, 0x1, -R0 ;  /* 0x0000000104047824 */ /* 0x000fe200078e0a00 */
[----:B------:R-:W-:Y:S02]  /*17b80*/  LOP3.LUT R0, R2, 0xfffffffc, RZ, 0xc0, !PT ;  /* 0xfffffffc02007812 */ /* 0x000fe400078ec0ff */
[----:B------:R-:W-:Y:S01]  /*17b90*/  F2FP.BF16.PACK_AB R32, R32, R132 ;  /* 0x000000842020723e */ /* 0x000fe200000010ff */
[C---:B------:R-:W-:Y:S01]  /*17ba0*/  IMAD.SHL.U32 R2, R4.reuse, 0x40, RZ ;  /* 0x0000004004027824 */ /* 0x040fe200078e00ff */
[----:B------:R-:W-:Y:S01]  /*17bb0*/  LOP3.LUT R3, R4, 0x1, RZ, 0xc0, !PT ;  /* 0x0000000104037812 */ /* 0x000fe200078ec0ff */
[----:B------:R-:W-:Y:S01]  /*17bc0*/  IMAD.IADD R23, R49, 0x1, -R0 ;  /* 0x0000000131177824 */ /* 0x000fe200078e0a00 */
[----:B------:R-:W-:-:S02]  /*17bd0*/  F2FP.BF16.PACK_AB R134, R135, R134 ;  /* 0x000000868786723e */ /* 0x000fc400000010ff */
        /* <DEDUP_REMOVED lines=9> */
[----:B------:R-:W-:Y:S01]  /*17c70*/  SEL R4, R4, 0xffffffe0, !P1 ;  /* 0xffffffe004047807 */ /* 0x000fe20004800000 */
[----:B------:R-:W-:Y:S01]  /*17c80*/  IMAD.SHL.U32 R0, R0, 0x2, RZ ;  /* 0x0000000200007824 */ /* 0x000fe200078e00ff */
[----:B------:R-:W-:Y:S02]  /*17c90*/  F2FP.BF16.PACK_AB R29, R29, R44 ;  /* 0x0000002c1d1d723e */ /* 0x000fe400000010ff */
[----:B------:R-:W-:Y:S02]  /*17ca0*/  F2FP.BF16.PACK_AB R46, R47, R46 ;  /* 0x0000002e2f2e723e */ /* 0x000fe400000010ff */
[C---:B------:R-:W-:Y:S01]  /*17cb0*/  IADD3 R3, R0.reuse, 0x80, RZ ;  /* 0x0000008000037810 */ /* 0x040fe20007ffe0ff */
[----:B------:R1:W-:Y:S01]  /*17cc0*/  STS [R0+0x80], R8 ;  /* 0x0000800800007388 */ /* 0x0003e20000000800 */
[C---:B------:R-:W-:Y:S02]  /*17cd0*/  IADD3 R2, R0.reuse, 0x70, RZ ;  /* 0x0000007000027810 */ /* 0x040fe40007ffe0ff */
[----:B------:R-:W-:Y:S01]  /*17ce0*/  @P0 IADD3 R2, R3, 0x10, RZ ;  /* 0x0000001003020810 */ /* 0x000fe20007ffe0ff */
[----:B------:R-:W-:Y:S01]  /*17cf0*/  STS [R0+0x480], R107 ;  /* 0x0004806b00007388 */ /* 0x000fe20000000800 */
[----:B------:R-:W-:Y:S01]  /*17d00*/  IMAD.IADD R3, R0, 0x1, R4 ;  /* 0x0000000100037824 */ /* 0x000fe200078e0204 */
[----:B------:R-:W-:-:S02]  /*17d10*/  F2FP.BF16.PACK_AB R28, R28, R48 ;  /* 0x000000301c1c723e */ /* 0x000fc400000010ff */
[----:B------:R2:W-:Y:S01]  /*17d20*/  STS [R2], R6 ;  /* 0x0000000602007388 */ /* 0x0005e20000000800 */
[----:B------:R-:W-:Y:S02]  /*17d30*/  F2FP.BF16.PACK_AB R50, R51, R50 ;  /* 0x000000323332723e */ /* 0x000fe400000010ff */
[----:B------:R-:W-:Y:S01]  /*17d40*/  F2FP.BF16.PACK_AB R27, R27, R52 ;  /* 0x000000341b1b723e */ /* 0x000fe200000010ff */
[----:B------:R-:W-:Y:S01]  /*17d50*/  STS [R2+0x400], R110 ;  /* 0x0004006e02007388 */ /* 0x000fe20000000800 */
        /* <DEDUP_REMOVED lines=8> */
[----:B-1----:R-:W-:Y:S01]  /*17de0*/  IMAD.MOV.U32 R8, RZ, RZ, 0x40 ;  /* 0x00000040ff087424 */ /* 0x002fe200078e00ff */
[----:B------:R-:W-:Y:S02]  /*17df0*/  F2FP.BF16.PACK_AB R66, R67, R66 ;  /* 0x000000424342723e */ /* 0x000fe400000010ff */
[----:B------:R-:W-:Y:S02]  /*17e00*/  F2FP.BF16.PACK_AB R22, R22, R68 ;  /* 0x000000441616723e */ /* 0x000fe400000010ff */
[----:B------:R-:W-:Y:S02]  /*17e10*/  F2FP.BF16.PACK_AB R71, R71, R70 ;  /* 0x000000464747723e */ /* 0x000fe400000010ff */
[----:B------:R-:W-:Y:S02]  /*17e20*/  F2FP.BF16.PACK_AB R21, R21, R72 ;  /* 0x000000481515723e */ /* 0x000fe400000010ff */
[----:B--2---:R-:W-:Y:S01]  /*17e30*/  SEL R6, R8, 0xffffffc0, !P2 ;  /* 0xffffffc008067807 */ /* 0x004fe20005000000 */
[----:B------:R-:W-:Y:S01]  /*17e40*/  IMAD.IADD R8, R4, 0x1, R2 ;  /* 0x0000000104087824 */ /* 0x000fe200078e0202 */
[----:B------:R-:W-:-:S02]  /*17e50*/  F2FP.BF16.PACK_AB R75, R75, R74 ;  /* 0x0000004a4b4b723e */ /* 0x000fc400000010ff */
[----:B------:R-:W-:Y:S01]  /*17e60*/  F2FP.BF16.PACK_AB R20, R20, R76 ;  /* 0x0000004c1414723e */ /* 0x000fe200000010ff */
[----:B------:R-:W-:Y:S01]  /*17e70*/  IMAD.IADD R4, R6, 0x1, R3 ;  /* 0x0000000106047824 */ /* 0x000fe200078e0203 */
[----:B------:R1:W-:Y:S01]  /*17e80*/  STS [R8], R7 ;  /* 0x0000000708007388 */ /* 0x0003e20000000800 */
[----:B---3--:R-:W-:Y:S01]  /*17e90*/  IMAD.IADD R5, R0, 0x1, R6 ;  /* 0x0000000100057824 */ /* 0x008fe200078e0206 */
[----:B------:R-:W-:Y:S02]  /*17ea0*/  F2FP.BF16.PACK_AB R19, R19, R78 ;  /* 0x0000004e1313723e */ /* 0x000fe400000010ff */
        /* <DEDUP_REMOVED lines=8> */
[----:B------:R-:W-:Y:S02]  /*17f30*/  F2FP.BF16.PACK_AB R11, R11, R90 ;  /* 0x0000005a0b0b723e */ /* 0x000fe400000010ff */
[----:B------:R-:W-:Y:S02]  /*17f40*/  F2FP.BF16.PACK_AB R9, R9, R92 ;  /* 0x0000005c0909723e */ /* 0x000fe400000010ff */
[----:B------:R-:W-:Y:S02]  /*17f50*/  F2FP.BF16.PACK_AB R15, R15, R94 ;  /* 0x0000005e0f0f723e */ /* 0x000fe400000010ff */
[----:B------:R-:W-:-:S02]  /*17f60*/  F2FP.BF16.PACK_AB R14, R14, R96 ;  /* 0x000000600e0e723e */ /* 0x000fc400000010ff */
[----:B------:R-:W-:Y:S01]  /*17f70*/  F2FP.BF16.PACK_AB R10, R10, R98 ;  /* 0x000000620a0a723e */ /* 0x000fe200000010ff */
[----:B-1----:R-:W-:Y:S01]  /*17f80*/  IMAD.IADD R7, R6, 0x1, R2 ;  /* 0x0000000106077824 */ /* 0x002fe200078e0202 */
[----:B------:R-:W-:Y:S01]  /*17f90*/  ISETP.NE.U32.AND P0, PT, RZ, c[0x0][0x500], PT ;  /* 0x00014000ff007a0c */ /* 0x000fe20003f05070 */
[----:B------:R-:W-:Y:S01]  /*17fa0*/  IMAD.IADD R6, R8, 0x1, R6 ;  /* 0x0000000108067824 */ /* 0x000fe200078e0206 */
[----:B------:R-:W-:Y:S02]  /*17fb0*/  ISETP.NE.U32.AND P1, PT, RZ, c[0x0][0x508], PT ;  /* 0x00014200ff007a0c */ /* 0x000fe40003f25070 */
[----:B------:R-:W-:Y:S01]  /*17fc0*/  STS [R7], R34 ;  /* 0x0000002207007388 */ /* 0x000fe20000000800 */
[----:B------:R-:W-:Y:S02]  /*17fd0*/  ISETP.NE.AND.EX P0, PT, RZ, c[0x0][0x504], PT, P0 ;  /* 0x00014100ff007a0c */ /* 0x000fe40003f05300 */
[----:B------:R-:W-:Y:S01]  /*17fe0*/  ISETP.NE.AND.EX P1, PT, RZ, c[0x0][0x50c], PT, P1 ;  /* 0x00014300ff007a0c */ /* 0x000fe20003f25310 */
        /* <DEDUP_REMOVED lines=38> */
[----:B-1----:R-:W-:-:S03]  /*18250*/  IMAD.WIDE R8, R243, R2, c[0x0][0x500] ;  /* 0x00014000f3087625 */ /* 0x002fc600078e0202 */
[----:B------:R-:W-:Y:S06]  /*18260*/  BAR.SYNC.DEFER_BLOCKING 0x1, 0x100 ;  /* 0x0044000000007b1d */ /* 0x000fec0000010000 */
[----:B------:R-:W3:Y:S01]  /*18270*/  @P0 LDG.E R0, [R8.64] ;  /* 0x0000000608000981 */ /* 0x000ee2000c1e1900 */
[----:B------:R-:W-:Y:S02]  /*18280*/  IMAD.MOV.U32 R24, RZ, RZ, c[0x0][0x388] ;  /* 0x0000e200ff187624 */ /* 0x000fe400078e00ff */
[----:B------:R-:W-:-:S05]  /*18290*/  @P1 IMAD.WIDE R2, R243, R2, c[0x0][0x508] ;  /* 0x00014200f3021625 */ /* 0x000fca00078e0202 */
[----:B------:R1:W5:Y:S02]  /*182a0*/  @P1 LDG.E R24, [R2.64] ;  /* 0x0000000602181981 */ /* 0x000364000c1e1900 */
[----:B-1----:R-:W-:Y:S02]  /*182b0*/  CS2R R2, SRZ ;  /* 0x0000000000027805 */ /* 0x002fe4000001ff00 */
[--C-:B---3--:R-:W-:Y:S01]  /*182c0*/  @P0 SHF.R.S32.HI R3, RZ, 0x1f, R0.reuse ;  /* 0x0000001fff030819 */ /* 0x108fe20000011400 */
[----:B------:R-:W-:Y:S01]  /*182d0*/  @P0 IMAD.MOV.U32 R2, RZ, RZ, R0 ;  /* 0x000000ffff020224 */ /* 0x000fe200078e0000 */
[----:B------:R-:W-:Y:S05]  /*182e0*/  @P1 BRA `(.L_x_619) ;  /* 0x0000004000001947 */ /* 0x000fea0003800000 */
[----:B--2---:R-:W-:Y:S05]  /*182f0*/  @!P0 BRA `(.L_x_619) ;  /* 0x0000003000008947 */ /* 0x004fea0003800000 */
[----:B------:R-:W2:Y:S04]  /*18300*/  LDG.E R4, [R8.64] ;  /* 0x0000000608047981 */ /* 0x000ea8000c1e1900 */
[----:B------:R-:W2:Y:S02]  /*18310*/  LDG.E R0, [R8.64+0x4] ;  /* 0x0000040608007981 */ /* 0x000ea4000c1e1900 */
[----:B--2--5:R-:W-:-:S02]  /*18320*/  IADD3 R24, -R4, R0, RZ ;  /* 0x0000000004187210 */ /* 0x024fc40007ffe1ff */
.L_x_619:
[----:B--2---:R-:W-:Y:S01]  /*18330*/  LOP3.LUT R0, R37, 0xffffffe0, RZ, 0xc0, !PT ;  /* 0xffffffe025007812 */ /* 0x004fe200078ec0ff */
[----:B------:R-:W1:Y:S01]  /*18340*/  S2R R20, SR_CTAID.X ;  /* 0x0000000000147919 */ /* 0x000e620000002500 */
[----:B------:R-:W-:Y:S01]  /*18350*/  SHF.R.S32.HI R4, RZ, 0x1f, R36 ;  /* 0x0000001fff047819 */ /* 0x000fe20000011424 */
[----:B------:R-:W-:Y:S01]  /*18360*/  IMAD.MOV.U32 R8, RZ, RZ, c[0x0][0x4e8] ;  /* 0x00013a00ff087624 */ /* 0x000fe200078e00ff */
[----:B------:R-:W-:Y:S01]  /*18370*/  LEA.HI R16, R39, R49, RZ, 0x3 ;  /* 0x0000003127107211 */ /* 0x000fe200078f18ff */
[----:B------:R-:W-:Y:S01]  /*18380*/  IMAD.IADD R0, R49, 0x1, -R0 ;  /* 0x0000000131007824 */ /* 0x000fe200078e0a00 */
[----:B------:R-:W-:Y:S01]  /*18390*/  LEA.HI R4, R4, R36, RZ, 0x3 ;  /* 0x0000002404047211 */ /* 0x000fe200078f18ff */
[C---:B------:R-:W-:Y:S01]  /*183a0*/  IMAD R9, R53.reuse, c[0x0][0x3e8], RZ ;  /* 0x0000fa0035097a24 */ /* 0x040fe200078e02ff */
[----:B------:R-:W-:Y:S01]  /*183b0*/  ISETP.NE.AND P1, PT, R8, 0x1, PT ;  /* 0x000000010800780c */ /* 0x000fe20003f25270 */
[----:B------:R-:W-:Y:S01]  /*183c0*/  IMAD R8, R53, c[0x0][0x490], RZ ;  /* 0x0001240035087a24 */ /* 0x000fe200078e02ff */
[----:B------:R-:W-:Y:S01]  /*183d0*/  SHF.R.S32.HI R7, RZ, 0x1f, R0 ;  /* 0x0000001fff077819 */ /* 0x000fe20000011400 */
[C---:B------:R-:W-:Y:S01]  /*183e0*/  IMAD R9, R251.reuse, c[0x0][0x3ec], R9 ;  /* 0x0000fb00fb097a24 */ /* 0x040fe200078e0209 */
[----:B------:R-:W-:Y:S01]  /*183f0*/  LOP3.LUT R5, R4, 0xffffff8, RZ, 0xc0, !PT ;  /* 0x0ffffff804057812 */ /* 0x000fe200078ec0ff */
[----:B------:R-:W-:Y:S01]  /*18400*/  IMAD R8, R251, c[0x0][0x494], R8 ;  /* 0x00012500fb087a24 */ /* 0x000fe200078e0208 */
[----:B------:R-:W-:Y:S01]  /*18410*/  LEA.HI R4, R23, R23, RZ, 0x1 ;  /* 0x0000001717047211 */ /* 0x000fe200078f08ff */
[----:B-----5:R-:W-:Y:S01]  /*18420*/  IMAD R24, R24, c[0x0][0x4e8], RZ ;  /* 0x00013a0018187a24 */ /* 0x020fe200078e02ff */
[----:B------:R-:W-:Y:S01]  /*18430*/  LEA.HI R7, R7, R0, RZ, 0x2 ;  /* 0x0000000007077211 */ /* 0x000fe200078f10ff */
[----:B------:R-:W-:Y:S01]  /*18440*/  BSSY B0, `(.L_x_620) ;  /* 0x0000076000007945 */ /* 0x000fe20003800000 */
[----:B------:R-:W-:-:S02]  /*18450*/  IADD3 R6, -R5, R36, RZ ;  /* 0x0000002405067210 */ /* 0x000fc40007ffe1ff */
[----:B------:R-:W-:Y:S02]  /*18460*/  LOP3.LUT R4, R4, 0x1ffffffe, RZ, 0xc0, !PT ;  /* 0x1ffffffe04047812 */ /* 0x000fe400078ec0ff */
[----:B------:R-:W-:Y:S02]  /*18470*/  SHF.R.S32.HI R5, RZ, 0x2, R7 ;  /* 0x00000002ff057819 */ /* 0x000fe40000011407 */
[----:B------:R-:W-:Y:S01]  /*18480*/  LOP3.LUT P2, RZ, R0, 0x3, RZ, 0xc0, !PT ;  /* 0x0000000300ff7812 */ /* 0x000fe2000784c0ff */
[----:B------:R-:W-:Y:S01]  /*18490*/  IMAD.IADD R7, R23, 0x1, -R4 ;  /* 0x0000000117077824 */ /* 0x000fe200078e0a04 */
[----:B------:R-:W-:Y:S01]  /*184a0*/  SEL R15, R243, RZ, !P0 ;  /* 0x000000fff30f7207 */ /* 0x000fe20004000000 */
[----:B------:R-:W-:Y:S01]  /*184b0*/  IMAD R17, R6, 0x10, R5 ;  /* 0x0000001006117824 */ /* 0x000fe200078e0205 */
[----:B------:R-:W-:Y:S01]  /*184c0*/  LOP3.LUT R12, R16, 0xfffffff8, RZ, 0xc0, !PT ;  /* 0xfffffff8100c7812 */ /* 0x000fe200078ec0ff */
[----:B------:R-:W-:Y:S01]  /*184d0*/  IMAD R0, R3, c[0x0][0x3a0], RZ ;  /* 0x0000e80003007a24 */ /* 0x000fe200078e02ff */
[----:B------:R-:W-:Y:S01]  /*184e0*/  SHF.R.S32.HI R16, RZ, 0x3, R16 ;  /* 0x00000003ff107819 */ /* 0x000fe20000011410 */
[----:B------:R-:W-:Y:S01]  /*184f0*/  IMAD.WIDE.U32 R4, R251, c[0x0][0x490], R2 ;  /* 0x00012400fb047a25 */ /* 0x000fe200078e0002 */
[----:B------:R-:W-:-:S02]  /*18500*/  LEA R6, R7, R17, 0x3 ;  /* 0x0000001107067211 */ /* 0x000fc400078e18ff */
[-C--:B------:R-:W-:Y:S01]  /*18510*/  IADD3 R12, -R12, R49.reuse, RZ ;  /* 0x000000310c0c7210 */ /* 0x080fe20007ffe1ff */
[----:B------:R-:W-:Y:S01]  /*18520*/  IMAD R7, R2, c[0x0][0x3a4], R0 ;  /* 0x0000e90002077a24 */ /* 0x000fe200078e0200 */
[----:B------:R-:W-:Y:S01]  /*18530*/  SHF.L.U32 R18, R16, 0x6, RZ ;  /* 0x0000000610127819 */ /* 0x000fe200000006ff */
[----:B-1----:R-:W-:Y:S01]  /*18540*/  IMAD R0, R20, 0x80, R6 ;  /* 0x0000008014007824 */ /* 0x002fe200078e0206 */
[----:B------:R-:W-:Y:S01]  /*18550*/  LEA.HI R19, R39, R49, RZ, 0x6 ;  /* 0x0000003127137211 */ /* 0x000fe200078f30ff */
[----:B------:R-:W-:-:S04]  /*18560*/  IMAD.WIDE.U32 R2, R2, c[0x0][0x3a0], RZ ;  /* 0x0000e80002027a25 */ /* 0x000fc800078e00ff */
[----:B------:R-:W-:Y:S02]  /*18570*/  IMAD.IADD R5, R5, 0x1, R8 ;  /* 0x0000000105057824 */ /* 0x000fe400078e0208 */
[----:B------:R-:W-:-:S04]  /*18580*/  @P1 IMAD.HI.U32 R8, R0, c[0x0][0x4ec], RZ ;  /* 0x00013b0000081a27 */ /* 0x000fc800078e00ff */
[----:B------:R-:W-:Y:S01]  /*18590*/  IMAD.IADD R3, R3, 0x1, R7 ;  /* 0x0000000103037824 */ /* 0x000fe200078e0207 */
[----:B------:R-:W-:Y:S01]  /*185a0*/  SHF.R.S32.HI R7, RZ, 0x1f, R243 ;  /* 0x0000001fff077819 */ /* 0x000fe200000114f3 */
[----:B------:R-:W-:Y:S01]  /*185b0*/  IMAD.MOV.U32 R6, RZ, RZ, R0 ;  /* 0x000000ffff067224 */ /* 0x000fe200078e0000 */
[----:B------:R-:W-:Y:S01]  /*185c0*/  @P1 SHF.R.U32.HI R6, RZ, c[0x0][0x4f0], R8 ;  /* 0x00013c00ff061a19 */ /* 0x000fe20000011608 */
[----:B------:R-:W-:Y:S01]  /*185d0*/  IMAD.WIDE.U32 R4, R15, c[0x0][0x498], R4 ;  /* 0x000126000f047a25 */ /* 0x000fe200078e0004 */
[----:B------:R-:W-:Y:S02]  /*185e0*/  SEL R13, R7, RZ, !P0 ;  /* 0x000000ff070d7207 */ /* 0x000fe40004000000 */
[----:B------:R-:W-:Y:S01]  /*185f0*/  IADD3 R7, -R6, RZ, RZ ;  /* 0x000000ff06077210 */ /* 0x000fe20007ffe1ff */
[----:B------:R-:W-:Y:S01]  /*18600*/  IMAD R14, R12, 0x20, R16 ;  /* 0x000000200c0e7824 */ /* 0x000fe200078e0210 */
[----:B------:R-:W-:Y:S01]  /*18610*/  IADD3 R4, P0, R6, R4, RZ ;  /* 0x0000000406047210 */ /* 0x000fe20007f1e0ff */
[----:B------:R-:W-:-:S04]  /*18620*/  IMAD.WIDE.U32 R2, R251, c[0x0][0x3e8], R2 ;  /* 0x0000fa00fb027a25 */ /* 0x000fc800078e0002 */
[----:B------:R-:W-:Y:S02]  /*18630*/  IMAD R8, R7, c[0x0][0x4e8], R0 ;  /* 0x00013a0007087a24 */ /* 0x000fe400078e0200 */
[----:B------:R-:W-:Y:S02]  /*18640*/  IMAD R0, R13, c[0x0][0x498], RZ ;  /* 0x000126000d007a24 */ /* 0x000fe400078e02ff */
[----:B------:R-:W-:Y:S01]  /*18650*/  IMAD R14, R20, 0x80, R14 ;  /* 0x00000080140e7824 */ /* 0x000fe200078e020e */
[----:B------:R-:W-:Y:S01]  /*18660*/  SHF.R.S32.HI R10, RZ, 0x1f, R8 ;  /* 0x0000001fff0a7819 */ /* 0x000fe20000011408 */
[----:B------:R-:W-:Y:S01]  /*18670*/  IMAD R11, R15, c[0x0][0x49c], R0 ;  /* 0x000127000f0b7a24 */ /* 0x000fe200078e0200 */
[----:B------:R-:W-:Y:S01]  /*18680*/  SHF.R.S32.HI R0, RZ, 0x1f, R6 ;  /* 0x0000001fff007819 */ /* 0x000fe20000011406 */
[----:B------:R-:W-:Y:S01]  /*18690*/  IMAD.IADD R3, R3, 0x1, R9 ;  /* 0x0000000103037824 */ /* 0x000fe200078e0209 */
[----:B------:R-:W-:Y:S01]  /*186a0*/  SHF.L.U32 R6, R12, 0x3, RZ ;  /* 0x000000030c067819 */ /* 0x000fe200000006ff */
[----:B------:R-:W-:Y:S01]  /*186b0*/  IMAD R10, R10, c[0x0][0x488], RZ ;  /* 0x000122000a0a7a24 */ /* 0x000fe200078e02ff */
[----:B------:R-:W-:Y:S01]  /*186c0*/  IADD3.X R5, R0, R5, R11, P0, !PT ;  /* 0x0000000500057210 */ /* 0x000fe200007fe40b */
[----:B------:R-:W-:Y:S01]  /*186d0*/  @P1 IMAD.HI.U32 R9, R14, c[0x0][0x4ec], RZ ;  /* 0x00013b000e091a27 */ /* 0x000fe200078e00ff */
[----:B------:R-:W-:-:S03]  /*186e0*/  LOP3.LUT R0, R18, 0x1c0, RZ, 0xc0, !PT ;  /* 0x000001c012007812 */ /* 0x000fc600078ec0ff */
[----:B------:R-:W-:Y:S01]  /*186f0*/  IMAD.WIDE.U32 R4, R8, c[0x0][0x488], R4 ;  /* 0x0001220008047a25 */ /* 0x000fe200078e0004 */
[----:B------:R-:W-:Y:S02]  /*18700*/  SHF.R.U32.HI R11, RZ, 0x3, R0 ;  /* 0x00000003ff0b7819 */ /* 0x000fe40000011600 */
[----:B------:R-:W-:Y:S01]  /*18710*/  LOP3.LUT R0, R0, 0x38, R6, 0xf8, !PT ;  /* 0x0000003800007812 */ /* 0x000fe200078ef806 */
[----:B------:R-:W-:Y:S02]  /*18720*/  IMAD R10, R8, c[0x0][0x48c], R10 ;  /* 0x00012300080a7a24 */ /* 0x000fe400078e020a */
[----:B------:R-:W-:Y:S01]  /*18730*/  IMAD.MOV.U32 R7, RZ, RZ, R14 ;  /* 0x000000ffff077224 */ /* 0x000fe200078e000e */
[----:B------:R-:W-:Y:S01]  /*18740*/  @P1 SHF.R.U32.HI R7, RZ, c[0x0][0x4f0], R9 ;  /* 0x00013c00ff071a19 */ /* 0x000fe20000011609 */
[----:B------:R-:W-:Y:S01]  /*18750*/  IMAD R8, R13, c[0x0][0x3f0], RZ ;  /* 0x0000fc000d087a24 */ /* 0x000fe200078e02ff */
[----:B------:R-:W-:Y:S01]  /*18760*/  LEA R9, P0, R4, c[0x0][0x450], 0x2 ;  /* 0x0001140004097a11 */ /* 0x000fe200078010ff */
[----:B------:R-:W-:Y:S01]  /*18770*/  IMAD.IADD R10, R5, 0x1, R10 ;  /* 0x00000001050a7824 */ /* 0x000fe200078e020a */
[----:B------:R-:W-:Y:S01]  /*18780*/  SHF.R.S32.HI R5, RZ, 0x1f, R7 ;  /* 0x0000001fff057819 */ /* 0x000fe20000011407 */
[----:B------:R-:W-:-:S02]  /*18790*/  IMAD R8, R15, c[0x0][0x3f4], R8 ;  /* 0x0000fd000f087a24 */ /* 0x000fc400078e0208 */
[----:B------:R-:W-:Y:S01]  /*187a0*/  IMAD.WIDE.U32 R2, R15, c[0x0][0x3f0], R2 ;  /* 0x0000fc000f027a25 */ /* 0x000fe200078e0002 */
[----:B------:R-:W-:Y:S02]  /*187b0*/  LEA.HI.X R4, R4, c[0x0][0x454], R10, 0x2, P0 ;  /* 0x0001150004047a11 */ /* 0x000fe400000f140a */
[----:B------:R-:W-:Y:S01]  /*187c0*/  LOP3.LUT R15, R0, R11, RZ, 0x3c, !PT ;  /* 0x0000000b000f7212 */ /* 0x000fe200078e3cff */
[----:B------:R-:W-:Y:S01]  /*187d0*/  IMAD.MOV R0, RZ, RZ, -R7 ;  /* 0x000000ffff007224 */ /* 0x000fe200078e0a07 */
[----:B------:R-:W-:Y:S01]  /*187e0*/  IADD3 R3, R3, R8, RZ ;  /* 0x0000000803037210 */ /* 0x000fe20007ffe0ff */
[----:B------:R-:W-:Y:S01]  /*187f0*/  SHFL.IDX PT, R10, R9, RZ, 0x1c1f ;  /* 0x001c1fff090a7589 */ /* 0x000fe200000e0000 */
[----:B------:R-:W-:-:S03]  /*18800*/  IMAD R5, R5, c[0x0][0x3e0], RZ ;  /* 0x0000f80005057a24 */ /* 0x000fc600078e02ff */
[----:B------:R-:W1:Y:S01]  /*18810*/  SHFL.IDX PT, R11, R4, RZ, 0x1c1f ;  /* 0x001c1fff040b7589 */ /* 0x000e6200000e0000 */
[----:B------:R-:W-:Y:S01]  /*18820*/  IMAD R12, R7, c[0x0][0x3e4], R5 ;  /* 0x0000f900070c7a24 */ /* 0x000fe200078e0205 */
[----:B------:R-:W-:Y:S01]  /*18830*/  SHF.L.U32 R5, R19, 0x3, RZ ;  /* 0x0000000313057819 */ /* 0x000fe200000006ff */
[----:B------:R-:W-:Y:S01]  /*18840*/  IMAD.WIDE.U32 R2, R7, c[0x0][0x3e0], R2 ;  /* 0x0000f80007027a25 */ /* 0x000fe200078e0002 */
[----:B------:R-:W-:Y:S02]  /*18850*/  SHFL.IDX PT, R8, R9, 0x1, 0x1c1f ;  /* 0x003c1f0009087f89 */ /* 0x000fe400000e0000 */
[----:B------:R-:W-:Y:S01]  /*18860*/  LOP3.LUT R7, R15, 0x7ffffe00, R5, 0xf8, !PT ;  /* 0x7ffffe000f077812 */ /* 0x000fe200078ef805 */
[----:B------:R-:W-:Y:S01]  /*18870*/  IMAD.IADD R3, R3, 0x1, R12 ;  /* 0x0000000103037824 */ /* 0x000fe200078e020c */
[----:B------:R2:W3:Y:S02]  /*18880*/  SHFL.IDX PT, R9, R4, 0x1, 0x1c1f ;  /* 0x003c1f0004097f89 */ /* 0x0004e400000e0000 */
[----:B--2---:R-:W-:-:S02]  /*18890*/  IMAD R4, R0, c[0x0][0x4e8], R14 ;  /* 0x00013a0000047a24 */ /* 0x004fc400078e020e */
[----:B------:R-:W-:Y:S02]  /*188a0*/  IMAD R0, R20, 0x80, R17 ;  /* 0x0000008014007824 */ /* 0x000fe400078e0211 */
[----:B------:R-:W-:-:S03]  /*188b0*/  IMAD.WIDE.U32 R2, R4, c[0x0][0x3d8], R2 ;  /* 0x0000f60004027a25 */ /* 0x000fc600078e0002 */
[C---:B------:R-:W-:Y:S02]  /*188c0*/  IADD3 R13, R0.reuse, 0x8, RZ ;  /* 0x00000008000d7810 */ /* 0x040fe40007ffe0ff */
[-C--:B------:R-:W-:Y:S02]  /*188d0*/  ISETP.GE.OR P1, PT, R0, R24.reuse, P2 ;  /* 0x000000180000720c */ /* 0x080fe40001726670 */
[----:B------:R-:W-:Y:S02]  /*188e0*/  SHF.R.S32.HI R0, RZ, 0x1f, R4 ;  /* 0x0000001fff007819 */ /* 0x000fe40000011404 */
[----:B------:R-:W-:-:S03]  /*188f0*/  ISETP.GE.OR P0, PT, R13, R24, P2 ;  /* 0x000000180d00720c */ /* 0x000fc60001706670 */
[----:B------:R-:W-:-:S04]  /*18900*/  IMAD R0, R0, c[0x0][0x3d8], RZ ;  /* 0x0000f60000007a24 */ /* 0x000fc800078e02ff */
[----:B------:R-:W-:Y:S01]  /*18910*/  IMAD R5, R4, c[0x0][0x3dc], R0 ;  /* 0x0000f70004057a24 */ /* 0x000fe200078e0200 */
[----:B------:R-:W-:Y:S01]  /*18920*/  SHF.L.U32 R0, R7, 0x1, RZ ;  /* 0x0000000107007819 */ /* 0x000fe200000006ff */
[----:B-1----:R1:W-:Y:S02]  /*18930*/  @!P1 ST.E [R10.64], R41 ;  /* 0x000000290a009985 */ /* 0x0023e4000c101906 */
[----:B------:R-:W-:Y:S02]  /*18940*/  IMAD.IADD R3, R3, 0x1, R5 ;  /* 0x0000000103037824 */ /* 0x000fe400078e0205 */
[----:B---3--:R2:W-:Y:S01]  /*18950*/  @!P0 ST.E [R8.64], R45 ;  /* 0x0000002d08008985 */ /* 0x0085e2000c101906 */
[----:B------:R-:W-:-:S03]  /*18960*/  LEA R25, P0, R2, c[0x0][0x380], 0x1 ;  /* 0x0000e00002197a11 */ /* 0x000fc600078008ff */
        /* <DEDUP_REMOVED lines=35> */
.L_x_621:
[----:B---3--:R-:W-:Y:S05]  /*18ba0*/  BSYNC B0 ;  /* 0x0000000000007941 */ /* 0x008fea0003800000 */
.L_x_620:
        /* <DEDUP_REMOVED lines=23> */
.L_x_623:
[----:B------:R-:W-:Y:S05]  /*18d20*/  BSYNC B0 ;  /* 0x0000000000007941 */ /* 0x000fea0003800000 */
.L_x_622:
        /* <DEDUP_REMOVED lines=23> */
.L_x_625:
[----:B------:R-:W-:Y:S05]  /*18ea0*/  BSYNC B0 ;  /* 0x0000000000007941 */ /* 0x000fea0003800000 */
.L_x_624:
        /* <DEDUP_REMOVED lines=24> */
.L_x_618:
        /* <DEDUP_REMOVED lines=18> */
.L_x_626:
        /* <DEDUP_REMOVED lines=12> */
[----:B------:R-:W-:Y:S01]  /*19210*/  MOV R0, c[0x0][0x4e8] ;  /* 0x00013a0000007a02 */ /* 0x000fe20000000f00 */
[----:B------:R-:W-:Y:S01]  /*19220*/  IMAD R6, R53, c[0x0][0x490], RZ ;  /* 0x0001240035067a24 */ /* 0x000fe200078e02ff */
[----:B------:R-:W-:Y:S01]  /*19230*/  MOV R2, R4 ;  /* 0x0000000400027202 */ /* 0x000fe20000000f00 */
[----:B------:R-:W-:Y:S01]  /*19240*/  IMAD.MOV.U32 R3, RZ, RZ, R5 ;  /* 0x000000ffff037224 */ /* 0x000fe200078e0005 */
[----:B------:R-:W-:Y:S01]  /*19250*/  ISETP.NE.AND P0, PT, R0, 0x1, PT ;  /* 0x000000010000780c */ /* 0x000fe20003f05270 */
[C---:B------:R-:W-:Y:S01]  /*19260*/  IMAD R6, R251.reuse, c[0x0][0x494], R6 ;  /* 0x00012500fb067a24 */ /* 0x040fe200078e0206 */
[----:B------:R-:W-:Y:S01]  /*19270*/  MOV R0, R8 ;  /* 0x0000000800007202 */ /* 0x000fe20000000f00 */
[----:B------:R-:W-:-:S05]  /*19280*/  IMAD.WIDE.U32 R2, R251, c[0x0][0x490], R2 ;  /* 0x00012400fb027a25 */ /* 0x000fca00078e0002 */
[----:B------:R-:W-:-:S05]  /*19290*/  IADD3 R3, R6, R3, RZ ;  /* 0x0000000306037210 */ /* 0x000fca0007ffe0ff */
[----:B------:R-:W-:-:S04]  /*192a0*/  @P0 IMAD.HI.U32 R7, R8, c[0x0][0x4ec], RZ ;  /* 0x00013b0008070a27 */ /* 0x000fc800078e00ff */
[----:B------:R-:W-:Y:S01]  /*192b0*/  IMAD.WIDE.U32 R2, R9, c[0x0][0x498], R2 ;  /* 0x0001260009027a25 */ /* 0x000fe200078e0002 */
[----:B------:R-:W-:-:S03]  /*192c0*/  @P0 SHF.R.U32.HI R0, RZ, c[0x0][0x4f0], R7 ;  /* 0x00013c00ff000a19 */ /* 0x000fc60000011607 */
[----:B------:R-:W-:Y:S01]  /*192d0*/  IMAD R7, R10, c[0x0][0x498], RZ ;  /* 0x000126000a077a24 */ /* 0x000fe200078e02ff */
[----:B------:R-:W-:Y:S01]  /*192e0*/  IADD3 R2, P0, R0, R2, RZ ;  /* 0x0000000200027210 */ /* 0x000fe20007f1e0ff */
[----:B------:R-:W-:Y:S02]  /*192f0*/  IMAD.MOV R6, RZ, RZ, -R0 ;  /* 0x000000ffff067224 */ /* 0x000fe400078e0a00 */
[----:B------:R-:W-:Y:S02]  /*19300*/  IMAD R7, R9, c[0x0][0x49c], R7 ;  /* 0x0001270009077a24 */ /* 0x000fe400078e0207 */
[----:B------:R-:W-:Y:S01]  /*19310*/  IMAD R6, R6, c[0x0][0x4e8], R8 ;  /* 0x00013a0006067a24 */ /* 0x000fe200078e0208 */
[----:B------:R-:W-:-:S04]  /*19320*/  SHF.R.S32.HI R8, RZ, 0x1f, R0 ;  /* 0x0000001fff087819 */ /* 0x000fc80000011400 */
[----:B------:R-:W-:Y:S02]  /*19330*/  SHF.R.S32.HI R0, RZ, 0x1f, R6 ;  /* 0x0000001fff007819 */ /* 0x000fe40000011406 */
[----:B------:R-:W-:-:S03]  /*19340*/  IADD3.X R3, R8, R3, R7, P0, !PT ;  /* 0x0000000308037210 */ /* 0x000fc600007fe407 */
[----:B------:R-:W-:Y:S02]  /*19350*/  IMAD R0, R0, c[0x0][0x488], RZ ;  /* 0x0001220000007a24 */ /* 0x000fe400078e02ff */
[----:B------:R-:W-:-:S04]  /*19360*/  IMAD.WIDE.U32 R2, R6, c[0x0][0x488], R2 ;  /* 0x0001220006027a25 */ /* 0x000fc800078e0002 */
[----:B------:R-:W-:Y:S01]  /*19370*/  IMAD R0, R6, c[0x0][0x48c], R0 ;  /* 0x0001230006007a24 */ /* 0x000fe200078e0200 */
[----:B------:R-:W-:-:S04]  /*19380*/  LEA R6, P0, R2, c[0x0][0x450], 0x2 ;  /* 0x0001140002067a11 */ /* 0x000fc800078010ff */
[----:B------:R-:W-:-:S04]  /*19390*/  IADD3 R0, R3, R0, RZ ;  /* 0x0000000003007210 */ /* 0x000fc80007ffe0ff */
[----:B------:R-:W-:Y:S02]  /*193a0*/  LEA.HI.X R7, R2, c[0x0][0x454], R0, 0x2, P0 ;  /* 0x0001150002077a11 */ /* 0x000fe400000f1400 */
[----:B------:R-:W-:-:S05]  /*193b0*/  MOV R0, 0xff800000 ;  /* 0xff80000000007802 */ /* 0x000fca0000000f00 */
[----:B------:R1:W-:Y:S02]  /*193c0*/  STG.E [R6.64], R0 ;  /* 0x0000000006007986 */ /* 0x0003e4000c101906 */
.L_x_628:
[----:B------:R-:W-:Y:S05]  /*193d0*/  BSYNC B0 ;  /* 0x0000000000007941 */ /* 0x000fea0003800000 */
.L_x_627:
[----:B------:R-:W2:Y:S01]  /*193e0*/  S2R R15, SR_CTAID.X ;  /* 0x00000000000f7919 */ /* 0x000ea20000002500 */
[----:B-1----:R-:W-:Y:S01]  /*193f0*/  IMAD R0, R5, c[0x0][0x3a0], RZ ;  /* 0x0000e80005007a24 */ /* 0x002fe200078e02ff */
[----:B------:R-:W-:Y:S01]  /*19400*/  SHF.R.S32.HI R5, RZ, 0x1f, R11 ;  /* 0x0000001fff057819 */ /* 0x000fe2000001140b */
[C---:B------:R-:W-:Y:S01]  /*19410*/  IMAD.WIDE.U32 R2, R4.reuse, c[0x0][0x3a0], RZ ;  /* 0x0000e80004027a25 */ /* 0x040fe200078e00ff */
[----:B------:R-:W-:Y:S01]  /*19420*/  MOV R6, c[0x0][0x4e8] ;  /* 0x00013a0000067a02 */ /* 0x000fe20000000f00 */
[----:B------:R-:W-:Y:S01]  /*19430*/  BSSY B0, `(.L_x_629) ;  /* 0x000003b000007945 */ /* 0x000fe20003800000 */
[----:B------:R-:W-:Y:S01]  /*19440*/  LEA.HI R5, R5, R11, RZ, 0x3 ;  /* 0x0000000b05057211 */ /* 0x000fe200078f18ff */
[----:B------:R-:W-:Y:S01]  /*19450*/  IMAD R0, R4, c[0x0][0x3a4], R0 ;  /* 0x0000e90004007a24 */ /* 0x000fe200078e0200 */
[----:B------:R-:W-:Y:S01]  /*19460*/  ISETP.NE.AND P0, PT, R6, 0x1, PT ;  /* 0x000000010600780c */ /* 0x000fe20003f05270 */
[----:B------:R-:W-:Y:S01]  /*19470*/  IMAD R6, R10, c[0x0][0x3f0], RZ ;  /* 0x0000fc000a067a24 */ /* 0x000fe200078e02ff */
[----:B------:R-:W-:Y:S01]  /*19480*/  LOP3.LUT R4, R5, 0xfffffff8, RZ, 0xc0, !PT ;  /* 0xfffffff805047812 */ /* 0x000fe200078ec0ff */
[----:B-----5:R-:W-:Y:S01]  /*19490*/  IMAD R13, R13, c[0x0][0x4e8], RZ ;  /* 0x00013a000d0d7a24 */ /* 0x020fe200078e02ff */
[----:B------:R-:W-:Y:S01]  /*194a0*/  IADD3 R3, R3, R0, RZ ;  /* 0x0000000003037210 */ /* 0x000fe20007ffe0ff */
[----:B------:R-:W-:-:S02]  /*194b0*/  IMAD R0, R53, c[0x0][0x3e8], RZ ;  /* 0x0000fa0035007a24 */ /* 0x000fc400078e02ff */
[----:B------:R-:W-:Y:S01]  /*194c0*/  IMAD.IADD R8, R11, 0x1, -R4 ;  /* 0x000000010b087824 */ /* 0x000fe200078e0a04 */
[----:B------:R-:W-:Y:S01]  /*194d0*/  SHF.R.S32.HI R11, RZ, 0x3, R5 ;  /* 0x00000003ff0b7819 */ /* 0x000fe20000011405 */
[C---:B------:R-:W-:Y:S02]  /*194e0*/  IMAD R0, R251.reuse, c[0x0][0x3ec], R0 ;  /* 0x0000fb00fb007a24 */ /* 0x040fe400078e0200 */
[----:B------:R-:W-:Y:S01]  /*194f0*/  IMAD.WIDE.U32 R2, R251, c[0x0][0x3e8], R2 ;  /* 0x0000fa00fb027a25 */ /* 0x000fe200078e0002 */
[----:B------:R-:W-:-:S03]  /*19500*/  LEA R4, R8, R11, 0x5 ;  /* 0x0000000b08047211 */ /* 0x000fc600078e28ff */
[----:B------:R-:W-:Y:S01]  /*19510*/  IMAD R7, R9, c[0x0][0x3f4], R6 ;  /* 0x0000fd0009077a24 */ /* 0x000fe200078e0206 */
[----:B------:R-:W-:Y:S01]  /*19520*/  IADD3 R3, R0, R3, RZ ;  /* 0x0000000300037210 */ /* 0x000fe20007ffe0ff */
[C---:B--2---:R-:W-:Y:S01]  /*19530*/  IMAD R4, R15.reuse, 0x80, R4 ;  /* 0x000000800f047824 */ /* 0x044fe200078e0204 */
[----:B------:R-:W-:-:S03]  /*19540*/  LEA R11, R15, R11, 0x7 ;  /* 0x0000000b0f0b7211 */ /* 0x000fc600078e38ff */
        /* <DEDUP_REMOVED lines=41> */
.L_x_630:
[----:B------:R-:W-:Y:S05]  /*197e0*/  BSYNC B0 ;  /* 0x0000000000007941 */ /* 0x000fea0003800000 */
.L_x_629:
        /* <DEDUP_REMOVED lines=21> */
.L_x_632:
[----:B------:R-:W-:Y:S05]  /*19940*/  BSYNC B0 ;  /* 0x0000000000007941 */ /* 0x000fea0003800000 */
.L_x_631:
        /* <DEDUP_REMOVED lines=21> */
.L_x_634:
[----:B------:R-:W-:Y:S05]  /*19aa0*/  BSYNC B0 ;  /* 0x0000000000007941 */ /* 0x000fea0003800000 */
.L_x_633:
        /* <DEDUP_REMOVED lines=22> */
.L_x_635:
        /* <DEDUP_REMOVED lines=15> */
.L_x_1341:


//--------------------- .text._ZN7cutlass13device_kernelIN5flash19enable_sm80_to_sm89INS1_16FlashAttnFwdSm80INS1_25CollectiveMainloopFwdSm80ILi8ELi2ELb1EN4cute5tupleIJNS5_1CILi128EEENS7_ILi96EEENS7_ILi192EEEEEELi192ENS_10bfloat16_tEfNS_4arch4Sm80ELb0ELb0ELb1ELb0ELb0ELb0ELb1ELb0EEENS1_21CollectiveEpilogueFwdINS6_IJS8_SA_S9_EEENS6_IJNS7_ILi1EEESI_SI_EEESC_SE_Li256ELb0ELb1ELb0ELb0EEENS1_19SingleTileSchedulerILb0ELb0ELb1ELi128EEEEEEEEEvNT_6ParamsE --------------------------
	.section	.text._ZN7cutlass13device_kernelIN5flash19enable_sm80_to_sm89INS1_16FlashAttnFwdSm80INS1_25CollectiveMainloopFwdSm80ILi8ELi2ELb1EN4cute5tupleIJNS5_1CILi128EEENS7_ILi96EEENS7_ILi192EEEEEELi192ENS_10bfloat16_tEfNS_4arch4Sm80ELb0ELb0ELb1ELb0ELb0ELb0ELb1ELb0EEENS1_21CollectiveEpilogueFwdINS6_IJS8_SA_S9_EEENS6_IJNS7_ILi1EEESI_SI_EEESC_SE_Li256ELb0ELb1ELb0ELb0EEENS1_19SingleTileSchedulerILb0ELb0ELb1ELi128EEEEEEEEEvNT_6ParamsE,"ax",@progbits
	.sectioninfo	@"SHI_REGISTERS=255"
	.align	128
.text._ZN7cutlass13device_kernelIN5flash19enable_sm80_to_sm89INS1_16FlashAttnFwdSm80INS1_25CollectiveMainloopFwdSm80ILi8ELi2ELb1EN4cute5tupleIJNS5_1CILi128EEENS7_ILi96EEENS7_ILi192EEEEEELi192ENS_10bfloat16_tEfNS_4arch4Sm80ELb0ELb0ELb1ELb0ELb0ELb0ELb1ELb0EEENS1_21CollectiveEpilogueFwdINS6_IJS8_SA_S9_EEENS6_IJNS7_ILi1EEESI_SI_EEESC_SE_Li256ELb0ELb1ELb0ELb0EEENS1_19SingleTileSchedulerILb0ELb0ELb1ELi128EEEEEEEEEvNT_6ParamsE:
        .type           _ZN7cutlass13device_kernelIN5flash19enable_sm80_to_sm89INS1_16FlashAttnFwdSm80INS1_25CollectiveMainloopFwdSm80ILi8ELi2ELb1EN4cute5tupleIJNS5_1CILi128EEENS7_ILi96EEENS7_ILi192EEEEEELi192ENS_10bfloat16_tEfNS_4arch4Sm80ELb0ELb0ELb1ELb0ELb0ELb0ELb1ELb0EEENS1_21CollectiveEpilogueFwdINS6_IJS8_SA_S9_EEENS6_IJNS7_ILi1EEESI_SI_EEESC_SE_Li256ELb0ELb1ELb0ELb0EEENS1_19SingleTileSchedulerILb0ELb0ELb1ELi128EEEEEEEEEvNT_6ParamsE,@function
        .size           _ZN7cutlass13device_kernelIN5flash19enable_sm80_to_sm89INS1_16FlashAttnFwdSm80INS1_25CollectiveMainloopFwdSm80ILi8ELi2ELb1EN4cute5tupleIJNS5_1CILi128EEENS7_ILi96EEENS7_ILi192EEEEEELi192ENS_10bfloat16_tEfNS_4arch4Sm80ELb0ELb0ELb1ELb0ELb0ELb0ELb1ELb0EEENS1_21CollectiveEpilogueFwdINS6_IJS8_SA_S9_EEENS6_IJNS7_ILi1EEESI_SI_EEESC_SE_Li256ELb0ELb1ELb0ELb0EEENS1_19SingleTileSchedulerILb0ELb0ELb1ELi128EEEEEEEEEvNT_6ParamsE,(.L_x_1342 - _ZN7cutlass13device_kernelIN5flash19enable_sm80_to_sm89INS1_16FlashAttnFwdSm80INS1_25CollectiveMainloopFwdSm80ILi8ELi2ELb1EN4cute5tupleIJNS5_1CILi128EEENS7_ILi96EEENS7_ILi192EEEEEELi192ENS_10bfloat16_tEfNS_4arch4Sm80ELb0ELb0ELb1ELb0ELb0ELb0ELb1ELb0EEENS1_21CollectiveEpilogueFwdINS6_IJS8_SA_S9_EEENS6_IJNS7_ILi1EEESI_SI_EEESC_SE_Li256ELb0ELb1ELb0ELb0EEENS1_19SingleTileSchedulerILb0ELb0ELb1ELi128EEEEEEEEEvNT_6ParamsE)
        .other          _ZN7cutlass13device_kernelIN5flash19enable_sm80_to_sm89INS1_16FlashAttnFwdSm80INS1_25CollectiveMainloopFwdSm80ILi8ELi2ELb1EN4cute5tupleIJNS5_1CILi128EEENS7_ILi96EEENS7_ILi192EEEEEELi192ENS_10bfloat16_tEfNS_4arch4Sm80ELb0ELb0ELb1ELb0ELb0ELb0ELb1ELb0EEENS1_21CollectiveEpilogueFwdINS6_IJS8_SA_S9_EEENS6_IJNS7_ILi1EEESI_SI_EEESC_SE_Li256ELb0ELb1ELb0ELb0EEENS1_19SingleTileSchedulerILb0ELb0ELb1ELi128EEEEEEEEEvNT_6ParamsE,@"STO_CUDA_ENTRY STV_DEFAULT"
_ZN7cutlass13device_kernelIN5flash19enable_sm80_to_sm89INS1_16FlashAttnFwdSm80INS1_25CollectiveMainloopFwdSm80ILi8ELi2ELb1EN4cute5tupleIJNS5_1CILi128EEENS7_ILi96EEENS7_ILi192EEEEEELi192ENS_10bfloat16_tEfNS_4arch4Sm80ELb0ELb0ELb1ELb0ELb0ELb0ELb1ELb0EEENS1_21CollectiveEpilogueFwdINS6_IJS8_SA_S9_EEENS6_IJNS7_ILi1EEESI_SI_EEESC_SE_Li256ELb0ELb1ELb0ELb0EEENS1_19SingleTileSchedulerILb0ELb0ELb1ELi128EEEEEEEEEvNT_6ParamsE:
[----:B------:R-:W-:-:S03]  /*0000*/  MOV R1, c[0x0][0x28] ;  /* 0x00000a0000017a02 */ /* 0x000fc60000000f00 */
[----:B------:R-:W1:Y:S01]  /*0010*/  S2R R17, SR_CTAID.Z ;  /* 0x0000000000117919 */ /* 0x000e620000002700 */
[----:B------:R-:W-:Y:S02]  /*0020*/  IADD3 R1, R1, -0x50, RZ ;  /* 0xffffffb001017810 */ /* 0x000fe40007ffe0ff */
[----:B-1----:R-:W-:-:S13]  /*0030*/  ISETP.GE.AND P0, PT, R17, RZ, PT ;  /* 0x000000ff1100720c */ /* 0x002fda0003f06270 */
[----:B------:R-:W-:Y:S05]  /*0040*/  @!P0 EXIT ;  /* 0x000000000000894d */ /* 0x000fea0003800000 */
[----:B------:R-:W-:Y:S01]  /*0050*/  ISETP.NE.U32.AND P4, PT, RZ, c[0x0][0x340], PT ;  /* 0x0000d000ff007a0c */ /* 0x000fe20003f85070 */
[----:B------:R-:W-:Y:S01]  /*0060*/  ULDC.64 UR20, c[0x0][0x118] ;  /* 0x0000460000147ab9 */ /* 0x000fe20000000a00 */
[----:B------:R-:W1:Y:S04]  /*0070*/  S2R R33, SR_TID.X ;  /* 0x0000000000217919 */ /* 0x000e680000002100 */
[----:B------:R-:W2:Y:S01]  /*0080*/  S2R R24, SR_CTAID.Y ;  /* 0x0000000000187919 */ /* 0x000ea20000002600 */
[----:B------:R-:W-:-:S03]  /*0090*/  ISETP.NE.AND.EX P4, PT, RZ, c[0x0][0x344], PT, P4 ;  /* 0x0000d100ff007a0c */ /* 0x000fc60003f85340 */
[----:B------:R-:W3:Y:S01]  /*00a0*/  S2R R8, SR_CTAID.X ;  /* 0x0000000000087919 */ /* 0x000ee20000002500 */
[----:B------:R-:W-:Y:S01]  /*00b0*/  IMAD.MOV.U32 R9, RZ, RZ, c[0x0][0x2c4] ;  /* 0x0000b100ff097624 */ /* 0x000fe200078e00ff */
[----:B------:R-:W-:Y:S02]  /*00c0*/  UMOV UR6, 0x60 ;  /* 0x0000006000067882 */ /* 0x000fe40000000000 */
[----:B------:R-:W-:Y:S01]  /*00d0*/  ULDC.64 UR4, c[0x0][0x1e0] ;  /* 0x0000780000047ab9 */ /* 0x000fe20000000a00 */
[----:B------:R-:W-:Y:S01]  /*00e0*/  SHF.R.S32.HI R18, RZ, 0x1f, R17 ;  /* 0x0000001fff127819 */ /* 0x000fe20000011411 */
[----:B------:R-:W-:Y:S01]  /*00f0*/  IMAD.MOV.U32 R36, RZ, RZ, c[0x0][0x1e0] ;  /* 0x00007800ff247624 */ /* 0x000fe200078e00ff */
[----:B------:R-:W-:-:S03]  /*0100*/  ULDC.64 UR10, c[0x0][0x208] ;  /* 0x00008200000a7ab9 */ /* 0x000fc60000000a00 */
[----:B------:R-:W-:-:S04]  /*0110*/  @P4 IMAD.MOV.U32 R2, RZ, RZ, 0x4 ;  /* 0x00000004ff024424 */ /* 0x000fc800078e00ff */
[----:B------:R-:W-:-:S05]  /*0120*/  @P4 IMAD.WIDE R2, R17, R2, c[0x0][0x340] ;  /* 0x0000d00011024625 */ /* 0x000fca00078e0202 */
[----:B------:R4:W5:Y:S01]  /*0130*/  @P4 LDG.E R16, [R2.64] ;  /* 0x0000001402104981 */ /* 0x000962000c1e1900 */
[----:B-1----:R-:W-:Y:S01]  /*0140*/  SHF.R.S32.HI R32, RZ, 0x1f, R33 ;  /* 0x0000001fff207819 */ /* 0x002fe20000011421 */
[----:B------:R-:W-:Y:S01]  /*0150*/  UIMAD.WIDE.U32 UR18, UR6, UR4, URZ ;  /* 0x00000004061272a5 */ /* 0x000fe2000f8e003f */
[----:B------:R-:W-:Y:S01]  /*0160*/  ISETP.NE.AND P0, PT, R9, 0x1, PT ;  /* 0x000000010900780c */ /* 0x000fe20003f05270 */
[----:B--2---:R-:W-:Y:S01]  /*0170*/  IMAD.WIDE.U32 R6, R24, c[0x0][0x1b8], RZ ;  /* 0x00006e0018067a25 */ /* 0x004fe200078e00ff */
[CC--:B------:R-:W-:Y:S01]  /*0180*/  LEA.HI R31, R32.reuse, R33.reuse, RZ, 0x3 ;  /* 0x00000021201f7211 */ /* 0x0c0fe200078f18ff */
[----:B------:R-:W-:Y:S01]  /*0190*/  ULDC UR4, c[0x0][0x1d0] ;  /* 0x0000740000047ab9 */ /* 0x000fe20000000800 */
[----:B------:R-:W-:Y:S01]  /*01a0*/  SHF.R.S32.HI R27, RZ, 0x1f, R24 ;  /* 0x0000001fff1b7819 */ /* 0x000fe20000011418 */
[----:B------:R-:W-:Y:S01]  /*01b0*/  IMAD.U32 R4, RZ, RZ, UR18 ;  /* 0x00000012ff047e24 */ /* 0x000fe2000f8e00ff */
[----:B------:R-:W-:Y:S01]  /*01c0*/  LOP3.LUT R0, R31, 0xfffffff8, RZ, 0xc0, !PT ;  /* 0xfffffff81f007812 */ /* 0x000fe200078ec0ff */
[----:B------:R-:W-:Y:S01]  /*01d0*/  IMAD.U32 R5, RZ, RZ, UR19 ;  /* 0x00000013ff057e24 */ /* 0x000fe2000f8e00ff */
[----:B------:R-:W-:Y:S01]  /*01e0*/  SHF.R.S32.HI R22, RZ, 0x3, R31 ;  /* 0x00000003ff167819 */ /* 0x000fe2000001141f */
[----:B------:R-:W-:Y:S01]  /*01f0*/  IMAD.MOV.U32 R30, RZ, RZ, R4 ;  /* 0x000000ffff1e7224 */ /* 0x000fe200078e0004 */
[----:B------:R-:W-:Y:S01]  /*0200*/  LEA.HI R12, R32, R33, RZ, 0x4 ;  /* 0x00000021200c7211 */ /* 0x000fe200078f20ff */
[----:B------:R-:W-:Y:S01]  /*0210*/  IMAD.IADD R26, R33, 0x1, -R0 ;  /* 0x00000001211a7824 */ /* 0x000fe200078e0a00 */
[----:B------:R-:W-:Y:S01]  /*0220*/  UIADD3 UR7, UR4, 0x5f, URZ ;  /* 0x0000005f04077890 */ /* 0x000fe2000fffe03f */
[----:B------:R-:W-:Y:S01]  /*0230*/  IMAD R4, R18, c[0x0][0x1c0], RZ ;  /* 0x0000700012047a24 */ /* 0x000fe200078e02ff */
[----:B------:R-:W-:Y:S01]  /*0240*/  SHF.R.S32.HI R11, RZ, 0x4, R12 ;  /* 0x00000004ff0b7819 */ /* 0x000fe2000001140c */
[----:B------:R-:W-:Y:S01]  /*0250*/  IMAD R0, R26, 0x20, R22 ;  /* 0x000000201a007824 */ /* 0x000fe200078e0216 */
[----:B------:R-:W-:Y:S01]  /*0260*/  UIMAD.WIDE UR8, UR7, 0x2aaaaaab, URZ ;  /* 0x2aaaaaab070878a5 */ /* 0x000fe2000f8e023f */
[----:B------:R-:W-:Y:S01]  /*0270*/  IMAD R4, R17, c[0x0][0x1c4], R4 ;  /* 0x0000710011047a24 */ /* 0x000fe200078e0204 */
[----:B------:R-:W-:Y:S01]  /*0280*/  UIMAD UR5, UR6, UR5, URZ ;  /* 0x00000005060572a4 */ /* 0x000fe2000f8e023f */
[C---:B---3--:R-:W-:Y:S01]  /*0290*/  IMAD R13, R8.reuse, 0x80, R0 ;  /* 0x00000080080d7824 */ /* 0x048fe200078e0200 */
[----:B------:R-:W-:Y:S01]  /*02a0*/  UIMAD.WIDE.U32 UR14, UR6, UR10, URZ ;  /* 0x0000000a060e72a5 */ /* 0x000fe2000f8e003f */
[----:B------:R-:W-:Y:S01]  /*02b0*/  IMAD R10, R8, 0x80, R22 ;  /* 0x00000080080a7824 */ /* 0x000fe200078e0216 */
[----:B------:R-:W-:Y:S01]  /*02c0*/  UIADD3 UR5, UR19, UR5, URZ ;  /* 0x0000000513057290 */ /* 0x000fe2000fffe03f */
[----:B----4-:R-:W-:Y:S01]  /*02d0*/  IMAD R2, R27, c[0x0][0x1b8], RZ ;  /* 0x00006e001b027a24 */ /* 0x010fe200078e02ff */
[----:B------:R-:W-:Y:S01]  /*02e0*/  STL [R1+0x40], R13 ;  /* 0x0000400d01007387 */ /* 0x000fe20000100800 */
[----:B------:R-:W-:Y:S01]  /*02f0*/  @P0 IMAD.HI.U32 R5, R13, c[0x0][0x2c8], RZ ;  /* 0x0000b2000d050a27 */ /* 0x000fe200078e00ff */
[----:B------:R-:W-:-:S02]  /*0300*/  UMOV UR7, UR9 ;  /* 0x0000000900077c82 */ /* 0x000fc40008000000 */
[----:B------:R1:W-:Y:S01]  /*0310*/  STL [R1+0x44], R10 ;  /* 0x0000440a01007387 */ /* 0x0003e20000100800 */
[----:B------:R-:W-:Y:S01]  /*0320*/  IMAD R2, R24, c[0x0][0x1bc], R2 ;  /* 0x00006f0018027a24 */ /* 0x000fe200078e0202 */
[----:B------:R-:W-:Y:S01]  /*0330*/  USHF.R.U32.HI UR16, URZ, 0x1f, UR7 ;  /* 0x0000001f3f107899 */ /* 0x000fe20008011607 */
[----:B------:R-:W-:Y:S01]  /*0340*/  IMAD.MOV.U32 R0, RZ, RZ, R13 ;  /* 0x000000ffff007224 */ /* 0x000fe200078e000d */
[----:B------:R-:W-:Y:S01]  /*0350*/  @P0 SHF.R.U32.HI R0, RZ, c[0x0][0x2cc], R5 ;  /* 0x0000b300ff000a19 */ /* 0x000fe20000011605 */
[----:B------:R-:W-:Y:S01]  /*0360*/  IMAD.IADD R3, R7, 0x1, R2 ;  /* 0x0000000107037824 */ /* 0x000fe200078e0202 */
[C---:B------:R-:W-:Y:S01]  /*0370*/  IADD3 R7, R10.reuse, 0x20, RZ ;  /* 0x000000200a077810 */ /* 0x040fe20007ffe0ff */
[----:B------:R-:W-:Y:S01]  /*0380*/  IMAD.MOV.U32 R2, RZ, RZ, R6 ;  /* 0x000000ffff027224 */ /* 0x000fe200078e0006 */
[----:B------:R-:W-:Y:S01]  /*0390*/  SHF.R.S32.HI R5, RZ, 0x1f, R0 ;  /* 0x0000001fff057819 */ /* 0x000fe20000011400 */
[----:B------:R-:W-:Y:S01]  /*03a0*/  IMAD R8, R9, c[0x0][0x168], RZ ;  /* 0x00005a0009087a24 */ /* 0x000fe200078e02ff */
[----:B------:R-:W-:Y:S01]  /*03b0*/  IADD3 R6, R10, 0x40, RZ ;  /* 0x000000400a067810 */ /* 0x000fe20007ffe0ff */
[----:B------:R-:W-:Y:S01]  /*03c0*/  IMAD.WIDE.U32 R2, R17, c[0x0][0x1c0], R2 ;  /* 0x0000700011027a25 */ /* 0x000fe200078e0002 */
[----:B------:R-:W-:-:S02]  /*03d0*/  ULEA.HI.SX32 UR16, UR7, UR16, 0x1c ;  /* 0x0000001007107291 */ /* 0x000fc4000f8fe23f */
[-C--:B------:R-:W-:Y:S01]  /*03e0*/  ISETP.GE.AND P1, PT, R6, R8.reuse, PT ;  /* 0x000000080600720c */ /* 0x080fe20003f26270 */
[----:B------:R-:W-:Y:S01]  /*03f0*/  IMAD.IADD R3, R3, 0x1, R4 ;  /* 0x0000000103037824 */ /* 0x000fe200078e0204 */
[-C--:B------:R-:W-:Y:S01]  /*0400*/  ISETP.GE.AND P5, PT, R7, R8.reuse, PT ;  /* 0x000000080700720c */ /* 0x080fe20003fa6270 */
[----:B------:R-:W-:Y:S01]  /*0410*/  IMAD.SHL.U32 R4, R22, 0x40, RZ ;  /* 0x0000004016047824 */ /* 0x000fe200078e00ff */
[C---:B------:R-:W-:Y:S01]  /*0420*/  IADD3 R7, R10.reuse, 0x60, RZ ;  /* 0x000000600a077810 */ /* 0x040fe20007ffe0ff */
[----:B------:R-:W-:Y:S01]  /*0430*/  IMAD R5, R5, c[0x0][0x1b0], RZ ;  /* 0x00006c0005057a24 */ /* 0x000fe200078e02ff */
[-C--:B------:R-:W-:Y:S01]  /*0440*/  ISETP.GE.AND P0, PT, R10, R8.reuse, PT ;  /* 0x000000080a00720c */ /* 0x080fe20003f06270 */
[----:B------:R-:W-:Y:S01]  /*0450*/  IMAD.SHL.U32 R42, R26, 0x8, RZ ;  /* 0x000000081a2a7824 */ /* 0x000fe200078e00ff */
[----:B------:R-:W-:Y:S01]  /*0460*/  LOP3.LUT R4, R4, 0x1c0, RZ, 0xc0, !PT ;  /* 0x000001c004047812 */ /* 0x000fe200078ec0ff */
[----:B------:R-:W-:Y:S01]  /*0470*/  IMAD.WIDE.U32 R2, R0, c[0x0][0x1b0], R2 ;  /* 0x00006c0000027a25 */ /* 0x000fe200078e0002 */
[----:B------:R-:W-:Y:S01]  /*0480*/  ISETP.GE.AND P2, PT, R7, R8, PT ;  /* 0x000000080700720c */ /* 0x000fe20003f46270 */
[----:B------:R-:W-:Y:S01]  /*0490*/  UIMAD UR7, UR16, -0x60, UR6 ;  /* 0xffffffa0100778a4 */ /* 0x000fe2000f8e0206 */
[----:B------:R-:W-:Y:S01]  /*04a0*/  LOP3.LUT R6, R4, 0x38, R42, 0xf8, !PT ;  /* 0x0000003804067812 */ /* 0x000fe200078ef82a */
[----:B------:R-:W-:Y:S01]  /*04b0*/  IMAD R5, R0, c[0x0][0x1b4], R5 ;  /* 0x00006d0000057a24 */ /* 0x000fe200078e0205 */
[----:B------:R-:W-:Y:S01]  /*04c0*/  SHF.R.U32.HI R4, RZ, 0x3, R4 ;  /* 0x00000003ff047819 */ /* 0x000fe20000011604 */
[----:B------:R-:W-:Y:S01]  /*04d0*/  IMAD.MOV R0, RZ, RZ, -R0 ;  /* 0x000000ffff007224 */ /* 0x000fe200078e0a00 */
[----:B------:R-:W-:Y:S01]  /*04e0*/  SHF.R.S32.HI R43, RZ, 0x1f, R42 ;  /* 0x0000001fff2b7819 */ /* 0x000fe2000001142a */
[----:B------:R-:W-:Y:S01]  /*04f0*/  IMAD.IADD R3, R3, 0x1, R5 ;  /* 0x0000000103037824 */ /* 0x000fe200078e0205 */
[----:B-1----:R-:W-:Y:S01]  /*0500*/  LOP3.LUT R10, R6, R4, RZ, 0x3c, !PT ;  /* 0x00000004060a7212 */ /* 0x002fe200078e3cff */
[----:B------:R-:W-:Y:S01]  /*0510*/  IMAD R0, R0, c[0x0][0x2c4], R13 ;  /* 0x0000b10000007a24 */ /* 0x000fe200078e020d */
[----:B------:R-:W-:Y:S01]  /*0520*/  LEA.HI R6, R32, R33, RZ, 0x6 ;  /* 0x0000002120067211 */ /* 0x000fe200078f30ff */
[----:B------:R-:W-:Y:S01]  /*0530*/  STL.64 [R1+0x10], R42 ;  /* 0x0000102a01007387 */ /* 0x000fe20000100a00 */
[----:B------:R-:W-:Y:S01]  /*0540*/  LEA.HI R5, R12, R11, RZ, 0x1 ;  /* 0x0000000b0c057211 */ /* 0x000fe200078f08ff */
[----:B------:R-:W-:Y:S01]  /*0550*/  IMAD.WIDE.U32 R2, R0, c[0x0][0x1a8], R2 ;  /* 0x00006a0000027a25 */ /* 0x000fe200078e0002 */
[----:B------:R-:W-:Y:S01]  /*0560*/  SHF.R.S32.HI R4, RZ, 0x1f, R0 ;  /* 0x0000001fff047819 */ /* 0x000fe20000011400 */
[----:B------:R-:W-:Y:S01]  /*0570*/  UIADD3 UR9, UR16, -0x1, URZ ;  /* 0xffffffff10097890 */ /* 0x000fe2000fffe03f */
[----:B------:R-:W-:Y:S01]  /*0580*/  LOP3.LUT R8, R5, 0xfffffffe, RZ, 0xc0, !PT ;  /* 0xfffffffe05087812 */ /* 0x000fe200078ec0ff */
[----:B------:R-:W-:Y:S01]  /*0590*/  IMAD.SHL.U32 R9, R6, 0x8, RZ ;  /* 0x0000000806097824 */ /* 0x000fe200078e00ff */
[----:B------:R-:W-:Y:S01]  /*05a0*/  LEA R14, P3, R2, c[0x0][0x160], 0x1 ;  /* 0x00005800020e7a11 */ /* 0x000fe200078608ff */
[----:B------:R-:W-:Y:S01]  /*05b0*/  IMAD R6, R4, c[0x0][0x1a8], RZ ;  /* 0x00006a0004067a24 */ /* 0x000fe200078e02ff */
[----:B------:R-:W-:Y:S01]  /*05c0*/  SHF.R.S32.HI R13, RZ, 0x1f, R22 ;  /* 0x0000001fff0d7819 */ /* 0x000fe20000011416 */
[----:B------:R-:W-:Y:S01]  /*05d0*/  IMAD.IADD R29, R11, 0x1, -R8 ;  /* 0x000000010b1d7824 */ /* 0x000fe200078e0a08 */
[----:B------:R-:W-:Y:S01]  /*05e0*/  LOP3.LUT R19, R10, 0xfffffe00, R9, 0xf8, !PT ;  /* 0xfffffe000a137812 */ /* 0x000fe200078ef809 */
[----:B------:R-:W-:Y:S01]  /*05f0*/  IMAD R6, R0, c[0x0][0x1ac], R6 ;  /* 0x00006b0000067a24 */ /* 0x000fe200078e0206 */
[----:B------:R-:W-:Y:S01]  /*0600*/  LOP3.LUT R10, R12, 0xfffffff0, RZ, 0xc0, !PT ;  /* 0xfffffff00c0a7812 */ /* 0x000fe200078ec0ff */
[----:B------:R-:W1:Y:S01]  /*0610*/  SHFL.IDX PT, R8, R14, RZ, 0x181f ;  /* 0x00181fff0e087589 */ /* 0x000e6200000e0000 */
[----:B------:R-:W-:Y:S01]  /*0620*/  IMAD R7, R13, c[0x0][0x1e0], RZ ;  /* 0x000078000d077a24 */ /* 0x000fe200078e02ff */
[C---:B------:R-:W-:Y:S01]  /*0630*/  IADD3 R41, R42.reuse, 0x40, RZ ;  /* 0x000000402a297810 */ /* 0x040fe20007ffe0ff */
[----:B------:R-:W-:Y:S01]  /*0640*/  IMAD.IADD R0, R3, 0x1, R6 ;  /* 0x0000000103007824 */ /* 0x000fe200078e0206 */
[C---:B------:R-:W-:Y:S01]  /*0650*/  IADD3 R40, R42.reuse, 0x80, RZ ;  /* 0x000000802a287810 */ /* 0x040fe20007ffe0ff */
[----:B------:R-:W-:Y:S01]  /*0660*/  IMAD.IADD R10, R33, 0x1, -R10 ;  /* 0x00000001210a7824 */ /* 0x000fe200078e0a0a */
[----:B------:R-:W-:Y:S01]  /*0670*/  ISETP.GE.AND P6, PT, R42, c[0x0][0x198], PT ;  /* 0x000066002a007a0c */ /* 0x000fe20003fc6270 */
[----:B------:R-:W-:Y:S01]  /*0680*/  IMAD R7, R22, c[0x0][0x1e4], R7 ;  /* 0x0000790016077a24 */ /* 0x000fe200078e0207 */
[----:B------:R-:W-:Y:S01]  /*0690*/  LEA.HI.X R15, R2, c[0x0][0x164], R0, 0x1, P3 ;  /* 0x00005900020f7a11 */ /* 0x000fe200018f0c00 */
[----:B------:R-:W-:Y:S01]  /*06a0*/  IMAD.WIDE.U32 R4, R22, c[0x0][0x1e0], R42 ;  /* 0x0000780016047a25 */ /* 0x000fe200078e002a */
[----:B------:R-:W-:Y:S01]  /*06b0*/  SHF.R.S32.HI R2, RZ, 0x1f, R10 ;  /* 0x0000001fff027819 */ /* 0x000fe2000001140a */
[----:B------:R-:W-:Y:S01]  /*06c0*/  STL [R1+0x24], R19 ;  /* 0x0000241301007387 */ /* 0x000fe20000100800 */
[----:B------:R-:W-:Y:S01]  /*06d0*/  USHF.R.S32.HI UR12, URZ, 0x1f, UR9 ;  /* 0x0000001f3f0c7899 */ /* 0x000fe20008011409 */
[----:B------:R-:W-:Y:S01]  /*06e0*/  IMAD R3, R27, c[0x0][0x1e8], RZ ;  /* 0x00007a001b037a24 */ /* 0x000fe200078e02ff */
[----:B------:R-:W-:Y:S01]  /*06f0*/  LEA.HI R28, R2, R10, RZ, 0x3 ;  /* 0x0000000a021c7211 */ /* 0x000fe200078f18ff */
[----:B------:R-:W2:Y:S01]  /*0700*/  SHFL.IDX PT, R9, R15, RZ, 0x181f ;  /* 0x00181fff0f097589 */ /* 0x000ea200000e0000 */
[----:B------:R-:W-:Y:S01]  /*0710*/  IMAD R0, R13, c[0x0][0x208], RZ ;  /* 0x000082000d007a24 */ /* 0x000fe200078e02ff */
[----:B------:R-:W-:Y:S01]  /*0720*/  UIMAD UR8, UR5, UR9, URZ ;  /* 0x00000009050872a4 */ /* 0x000fe2000f8e023f */
[----:B------:R-:W-:Y:S01]  /*0730*/  IMAD.IADD R5, R5, 0x1, R7 ;  /* 0x0000000105057824 */ /* 0x000fe200078e0207 */
[----:B------:R-:W-:Y:S01]  /*0740*/  LOP3.LUT R12, R28, 0xfffffff8, RZ, 0xc0, !PT ;  /* 0xfffffff81c0c7812 */ /* 0x000fe200078ec0ff */
[----:B------:R-:W-:Y:S01]  /*0750*/  IMAD R13, R24, c[0x0][0x1ec], R3 ;  /* 0x00007b00180d7a24 */ /* 0x000fe200078e0203 */
[----:B------:R-:W-:Y:S01]  /*0760*/  UIMAD UR8, UR12, UR18, UR8 ;  /* 0x000000120c0872a4 */ /* 0x000fe2000f8e0208 */
[C---:B------:R-:W-:Y:S01]  /*0770*/  IMAD R0, R22.reuse, c[0x0][0x20c], R0 ;  /* 0x0000830016007a24 */ /* 0x040fe200078e0200 */
[----:B------:R-:W-:Y:S01]  /*0780*/  UIMAD UR6, UR6, UR11, URZ ;  /* 0x0000000b060672a4 */ /* 0x000fe2000f8e023f */
[----:B------:R-:W-:Y:S01]  /*0790*/  IMAD.WIDE.U32 R2, R22, c[0x0][0x208], R42 ;  /* 0x0000820016027a25 */ /* 0x000fe200078e002a */
[----:B------:R-:W-:Y:S01]  /*07a0*/  STL [R1+0x20], R41 ;  /* 0x0000202901007387 */ /* 0x000fe20000100800 */
[----:B------:R-:W-:-:S02]  /*07b0*/  UISETP.GE.AND UP1, UPT, UR4, 0x61, UPT ;  /* 0x000000610400788c */ /* 0x000fc4000bf26270 */
[C---:B------:R-:W-:Y:S01]  /*07c0*/  IMAD.WIDE.U32 R6, R24.reuse, c[0x0][0x1e8], R4 ;  /* 0x00007a0018067a25 */ /* 0x040fe200078e0004 */
[----:B------:R-:W-:Y:S01]  /*07d0*/  UIADD3 UR6, UR15, UR6, URZ ;  /* 0x000000060f067290 */ /* 0x000fe2000fffe03f */
[----:B------:R-:W-:Y:S02]  /*07e0*/  STL [R1+0x8], R40 ;  /* 0x0000082801007387 */ /* 0x000fe40000100800 */
[----:B------:R-:W-:Y:S02]  /*07f0*/  IMAD R27, R27, c[0x0][0x210], RZ ;  /* 0x000084001b1b7a24 */ /* 0x000fe400078e02ff */
[----:B------:R-:W-:Y:S01]  /*0800*/  IMAD.IADD R5, R3, 0x1, R0 ;  /* 0x0000000103057824 */ /* 0x000fe200078e0200 */
[----:B------:R-:W-:Y:S01]  /*0810*/  @!P0 SHF.R.S32.HI R0, RZ, 0x1f, R40 ;  /* 0x0000001fff008819 */ /* 0x000fe20000011428 */
[----:B------:R-:W-:Y:S02]  /*0820*/  IMAD.MOV.U32 R4, RZ, RZ, R2 ;  /* 0x000000ffff047224 */ /* 0x000fe400078e0002 */
[----:B------:R-:W-:Y:S01]  /*0830*/  IMAD R27, R24, c[0x0][0x214], R27 ;  /* 0x00008500181b7a24 */ /* 0x000fe200078e021b */
[----:B------:R-:W-:Y:S01]  /*0840*/  @!P0 LEA.HI R0, R0, R40, RZ, 0x3 ;  /* 0x0000002800008211 */ /* 0x000fe200078f18ff */
[----:B------:R-:W-:-:S02]  /*0850*/  IMAD.U32 R11, RZ, RZ, UR7 ;  /* 0x00000007ff0b7e24 */ /* 0x000fc4000f8e00ff */
[----:B------:R-:W-:Y:S01]  /*0860*/  IMAD.WIDE.U32 R24, R24, c[0x0][0x210], R4 ;  /* 0x0000840018187a25 */ /* 0x000fe200078e0004 */
[----:B------:R-:W-:Y:S01]  /*0870*/  @!P0 SHF.R.S32.HI R4, RZ, 0x1f, R41 ;  /* 0x0000001fff048819 */ /* 0x000fe20000011429 */
[----:B------:R-:W-:Y:S01]  /*0880*/  SHFL.IDX PT, R5, R15, 0x2, 0x181f ;  /* 0x00581f000f057f89 */ /* 0x000fe200000e0000 */
[----:B------:R-:W-:Y:S01]  /*0890*/  IADD3 R22, R11, c[0x0][0x1d0], -R22 ;  /* 0x000074000b167a10 */ /* 0x000fe20007ffe816 */
[----:B------:R-:W-:Y:S01]  /*08a0*/  IMAD.IADD R23, R10, 0x1, -R12 ;  /* 0x000000010a177824 */ /* 0x000fe200078e0a0c */
[----:B-1----:R-:W-:Y:S01]  /*08b0*/  @!P0 LEA R10, P3, R42, R8, 0x1 ;  /* 0x000000082a0a8211 */ /* 0x002fe200078608ff */
[----:B------:R-:W-:Y:S01]  /*08c0*/  IMAD.IADD R21, R7, 0x1, R13 ;  /* 0x0000000107157824 */ /* 0x000fe200078e020d */
[----:B------:R-:W-:Y:S01]  /*08d0*/  @!P0 LEA.HI R4, R4, R41, RZ, 0x3 ;  /* 0x0000002904048211 */ /* 0x000fe200078f18ff */
[----:B------:R-:W-:Y:S01]  /*08e0*/  IMAD.SHL.U32 R243, R19, 0x2, RZ ;  /* 0x0000000213f37824 */ /* 0x000fe200078e00ff */
[----:B--2---:R-:W-:Y:S01]  /*08f0*/  @!P0 LEA.HI.X R11, R42, R9, R43, 0x1, P3 ;  /* 0x000000092a0b8211 */ /* 0x004fe200018f0c2b */
[----:B------:R-:W-:Y:S01]  /*0900*/  BAR.SYNC.DEFER_BLOCKING 0x0 ;  /* 0x0000000000007b1d */ /* 0x000fe20000010000 */
[----:B------:R-:W-:Y:S01]  /*0910*/  ISETP.GE.AND P3, PT, R40, c[0x0][0x198], PT ;  /* 0x0000660028007a0c */ /* 0x000fe20003f66270 */
[----:B------:R-:W-:Y:S01]  /*0920*/  IMAD.MOV.U32 R20, RZ, RZ, R6 ;  /* 0x000000ffff147224 */ /* 0x000fe200078e0006 */
[----:B------:R-:W-:Y:S01]  /*0930*/  @!P0 LOP3.LUT R4, R4, 0xfffffff8, RZ, 0xc0, !PT ;  /* 0xfffffff804048812 */ /* 0x000fe200078ec0ff */
[----:B------:R-:W-:Y:S01]  /*0940*/  IMAD.MOV.U32 R37, RZ, RZ, c[0x0][0x1e4] ;  /* 0x00007900ff257624 */ /* 0x000fe200078e00ff */
[----:B------:R-:W-:Y:S01]  /*0950*/  @!P0 LOP3.LUT R0, R0, 0xfffffff8, RZ, 0xc0, !PT ;  /* 0xfffffff800008812 */ /* 0x000fe200078ec0ff */
[----:B------:R-:W-:Y:S01]  /*0960*/  SHFL.IDX PT, R6, R14, 0x1, 0x181f ;  /* 0x00381f000e067f89 */ /* 0x000fe200000e0000 */
[----:B------:R-:W-:-:S02]  /*0970*/  IMAD.MOV.U32 R237, RZ, RZ, 0x20 ;  /* 0x00000020ffed7424 */ /* 0x000fc400078e00ff */
[--C-:B------:R-:W-:Y:S01]  /*0980*/  @!P0 IMAD.WIDE R12, R4, 0x2, R8.reuse ;  /* 0x00000002040c8825 */ /* 0x100fe200078e0208 */
[----:B------:R-:W1:Y:S03]  /*0990*/  SHFL.IDX PT, R7, R15, 0x1, 0x181f ;  /* 0x00381f000f077f89 */ /* 0x000e6600000e0000 */
[----:B------:R-:W-:Y:S01]  /*09a0*/  @!P0 IMAD.WIDE R8, R0, 0x2, R8 ;  /* 0x0000000200088825 */ /* 0x000fe200078e0208 */
[----:B------:R-:W2:Y:S01]  /*09b0*/  SHFL.IDX PT, R4, R14, 0x2, 0x181f ;  /* 0x00581f000e047f89 */ /* 0x000ea200000e0000 */
[----:B------:R-:W-:-:S04]  /*09c0*/  @!P1 SHF.R.S32.HI R0, RZ, 0x1f, R40 ;  /* 0x0000001fff009819 */ /* 0x000fc80000011428 */
[----:B------:R-:W-:Y:S01]  /*09d0*/  @!P1 LEA.HI R0, R0, R40, RZ, 0x3 ;  /* 0x0000002800009211 */ /* 0x000fe200078f18ff */
[----:B------:R3:W-:Y:S02]  /*09e0*/  @!P0 LDGSTS.E.BYPASS.LTC128B.128 [R243+0x100], [R10.64], !P6 ;  /* 0x001000000af38fae */ /* 0x0007e4000f101d54 */
[----:B---3--:R-:W-:-:S04]  /*09f0*/  @!P5 SHF.R.S32.HI R10, RZ, 0x1f, R41 ;  /* 0x0000001fff0ad819 */ /* 0x008fc80000011429 */
[----:B------:R-:W-:Y:S02]  /*0a00*/  @!P5 LEA.HI R10, R10, R41, RZ, 0x3 ;  /* 0x000000290a0ad211 */ /* 0x000fe400078f18ff */
[--C-:B-----5:R-:W-:Y:S01]  /*0a10*/  @P4 SHF.R.S32.HI R3, RZ, 0x1f, R16.reuse ;  /* 0x0000001fff034819 */ /* 0x120fe20000011410 */
[----:B------:R-:W-:Y:S01]  /*0a20*/  @P4 IMAD.MOV.U32 R2, RZ, RZ, R16 ;  /* 0x000000ffff024224 */ /* 0x000fe200078e0010 */
[----:B------:R-:W-:Y:S01]  /*0a30*/  @!P5 LOP3.LUT R16, R10, 0xfffffff8, RZ, 0xc0, !PT ;  /* 0xfffffff80a10d812 */ /* 0x000fe200078ec0ff */
[----:B------:R-:W-:Y:S02]  /*0a40*/  @!P4 IMAD.MOV.U32 R2, RZ, RZ, R17 ;  /* 0x000000ffff02c224 */ /* 0x000fe400078e0011 */
[----:B------:R-:W-:Y:S01]  /*0a50*/  @!P4 IMAD.MOV.U32 R3, RZ, RZ, R18 ;  /* 0x000000ffff03c224 */ /* 0x000fe200078e0012 */
[----:B------:R-:W-:Y:S01]  /*0a60*/  ISETP.GE.AND P4, PT, R41, c[0x0][0x198], PT ;  /* 0x0000660029007a0c */ /* 0x000fe20003f86270 */
[----:B-1----:R-:W-:Y:S01]  /*0a70*/  @!P5 IMAD.WIDE R16, R16, 0x2, R6 ;  /* 0x000000021010d825 */ /* 0x002fe200078e0206 */
[----:B------:R-:W-:-:S03]  /*0a80*/  @!P1 LOP3.LUT R18, R0, 0xfffffff8, RZ, 0xc0, !PT ;  /* 0xfffffff800129812 */ /* 0x000fc600078ec0ff */
[----:B------:R-:W-:Y:S02]  /*0a90*/  IMAD R0, R3, c[0x0][0x1f0], RZ ;  /* 0x00007c0003007a24 */ /* 0x000fe400078e02ff */
[----:B--2---:R-:W-:-:S04]  /*0aa0*/  @!P1 IMAD.WIDE R18, R18, 0x2, R4 ;  /* 0x0000000212129825 */ /* 0x004fc800078e0204 */
[C---:B------:R-:W-:Y:S02]  /*0ab0*/  IMAD R0, R2.reuse, c[0x0][0x1f4], R0 ;  /* 0x00007d0002007a24 */ /* 0x040fe400078e0200 */
[----:B------:R1:W-:Y:S01]  /*0ac0*/  @!P0 LDGSTS.E.BYPASS.LTC128B.128 [R243+0x4100], [R12.64], !P4 ;  /* 0x041000000cf38fae */ /* 0x0003e2000e101d54 */
[----:B------:R-:W-:-:S03]  /*0ad0*/  IMAD.WIDE.U32 R20, R2, c[0x0][0x1f0], R20 ;  /* 0x00007c0002147a25 */ /* 0x000fc600078e0014 */
[----:B------:R2:W-:Y:S01]  /*0ae0*/  @!P0 LDGSTS.E.BYPASS.LTC128B.128 [R243+0x8100], [R8.64], !P3 ;  /* 0x0810000008f38fae */ /* 0x0005e2000d901d54 */
[C---:B------:R-:W-:Y:S01]  /*0af0*/  @!P5 LEA R10, P0, R42.reuse, R6, 0x1 ;  /* 0x000000062a0ad211 */ /* 0x040fe200078008ff */
[----:B------:R-:W-:Y:S02]  /*0b00*/  IMAD.IADD R39, R21, 0x1, R0 ;  /* 0x0000000115277824 */ /* 0x000fe400078e0200 */
[----:B------:R-:W-:Y:S01]  /*0b10*/  IMAD.MOV.U32 R38, RZ, RZ, R20 ;  /* 0x000000ffff267224 */ /* 0x000fe200078e0014 */
[----:B------:R-:W-:Y:S01]  /*0b20*/  @!P5 LEA.HI.X R11, R42, R7, R43, 0x1, P0 ;  /* 0x000000072a0bd211 */ /* 0x000fe200000f0c2b */
[----:B------:R-:W-:Y:S01]  /*0b30*/  IMAD R3, R3, c[0x0][0x218], RZ ;  /* 0x0000860003037a24 */ /* 0x000fe200078e02ff */
[----:B------:R-:W-:Y:S04]  /*0b40*/  STL.64 [R1+0x38], R20 ;  /* 0x0000381401007387 */ /* 0x000fe80000100a00 */
[----:B------:R3:W-:Y:S04]  /*0b50*/  @!P5 LDGSTS.E.BYPASS.LTC128B.128 [R243+0x1100], [R10.64], !P6 ;  /* 0x011000000af3dfae */ /* 0x0007e8000f101d54 */
[----:B------:R4:W-:Y:S04]  /*0b60*/  @!P5 LDGSTS.E.BYPASS.LTC128B.128 [R243+0x5100], [R16.64], !P4 ;  /* 0x0510000010f3dfae */ /* 0x0009e8000e101d54 */
[----:B------:R-:W-:Y:S01]  /*0b70*/  STL.64 [R1+0x18], R38 ;  /* 0x0000182601007387 */ /* 0x000fe20000100a00 */
[----:B--2---:R-:W-:-:S02]  /*0b80*/  @!P5 SHF.R.S32.HI R9, RZ, 0x1f, R40 ;  /* 0x0000001fff09d819 */ /* 0x004fc40000011428 */
[----:B------:R-:W-:Y:S02]  /*0b90*/  @!P1 SHF.R.S32.HI R8, RZ, 0x1f, R41 ;  /* 0x0000001fff089819 */ /* 0x000fe40000011429 */
[----:B------:R-:W-:Y:S02]  /*0ba0*/  @!P5 LEA.HI R9, R9, R40, RZ, 0x3 ;  /* 0x000000280909d211 */ /* 0x000fe400078f18ff */
[----:B-1----:R-:W-:Y:S02]  /*0bb0*/  @!P1 LEA.HI R12, R8, R41, RZ, 0x3 ;  /* 0x00000029080c9211 */ /* 0x002fe400078f18ff */
[----:B------:R1:W2:Y:S02]  /*0bc0*/  SHFL.IDX PT, R8, R14, 0x3, 0x181f ;  /* 0x00781f000e087f89 */ /* 0x0002a400000e0000 */
[----:B------:R-:W-:-:S05]  /*0bd0*/  @!P1 LOP3.LUT R12, R12, 0xfffffff8, RZ, 0xc0, !PT ;  /* 0xfffffff80c0c9812 */ /* 0x000fca00078ec0ff */
[----:B------:R-:W-:-:S04]  /*0be0*/  @!P1 IMAD.WIDE R12, R12, 0x2, R4 ;  /* 0x000000020c0c9825 */ /* 0x000fc800078e0204 */
[----:B----4-:R-:W-:Y:S01]  /*0bf0*/  IMAD.WIDE.U32 R16, R36, 0x40, RZ ;  /* 0x0000004024107825 */ /* 0x010fe200078e00ff */
[----:B-1----:R-:W-:Y:S02]  /*0c00*/  @!P5 LOP3.LUT R14, R9, 0xfffffff8, RZ, 0xc0, !PT ;  /* 0xfffffff8090ed812 */ /* 0x002fe400078ec0ff */
[----:B------:R1:W4:Y:S03]  /*0c10*/  SHFL.IDX PT, R9, R15, 0x3, 0x181f ;  /* 0x00781f000f097f89 */ /* 0x00032600000e0000 */
[----:B-1----:R-:W-:Y:S01]  /*0c20*/  @!P5 IMAD.WIDE R14, R14, 0x2, R6 ;  /* 0x000000020e0ed825 */ /* 0x002fe200078e0206 */
[----:B------:R-:W-:-:S04]  /*0c30*/  @!P1 LEA R6, P0, R42, R4, 0x1 ;  /* 0x000000042a069211 */ /* 0x000fc800078008ff */
[C-C-:B------:R-:W-:Y:S01]  /*0c40*/  @!P1 LEA.HI.X R7, R42.reuse, R5, R43.reuse, 0x1, P0 ;  /* 0x000000052a079211 */ /* 0x140fe200000f0c2b */
[----:B------:R1:W-:Y:S01]  /*0c50*/  @!P5 LDGSTS.E.BYPASS.LTC128B.128 [R243+0x9100], [R14.64], !P3 ;  /* 0x091000000ef3dfae */ /* 0x0003e2000d901d54 */
[----:B--2---:R-:W-:Y:S02]  /*0c60*/  @!P2 LEA R4, P0, R42, R8, 0x1 ;  /* 0x000000082a04a211 */ /* 0x004fe400078008ff */
[----:B------:R-:W-:Y:S01]  /*0c70*/  ISETP.GE.AND P5, PT, R22, 0x21, PT ;  /* 0x000000211600780c */ /* 0x000fe20003fa6270 */
[----:B------:R2:W-:Y:S01]  /*0c80*/  @!P1 LDGSTS.E.BYPASS.LTC128B.128 [R243+0x2100], [R6.64], !P6 ;  /* 0x0210000006f39fae */ /* 0x0005e2000f101d54 */
[----:B----4-:R-:W-:-:S03]  /*0c90*/  @!P2 LEA.HI.X R5, R42, R9, R43, 0x1, P0 ;  /* 0x000000092a05a211 */ /* 0x010fc600000f0c2b */
[----:B------:R4:W-:Y:S04]  /*0ca0*/  @!P1 LDGSTS.E.BYPASS.LTC128B.128 [R243+0x6100], [R12.64], !P4 ;  /* 0x061000000cf39fae */ /* 0x0009e8000e101d54 */
[----:B------:R5:W-:Y:S01]  /*0cb0*/  @!P1 LDGSTS.E.BYPASS.LTC128B.128 [R243+0xa100], [R18.64], !P3 ;  /* 0x0a10000012f39fae */ /* 0x000be2000d901d54 */
[----:B------:R-:W-:-:S03]  /*0cc0*/  ISETP.GE.AND P1, PT, R22, 0x41, PT ;  /* 0x000000411600780c */ /* 0x000fc60003f26270 */
[----:B------:R1:W-:Y:S01]  /*0cd0*/  @!P2 LDGSTS.E.BYPASS.LTC128B.128 [R243+0x3100], [R4.64], !P6 ;  /* 0x0310000004f3afae */ /* 0x0003e2000f101d54 */
[----:B------:R-:W-:Y:S02]  /*0ce0*/  ISETP.GE.AND P6, PT, R22, 0x1, PT ;  /* 0x000000011600780c */ /* 0x000fe40003fc6270 */
[----:B--2---:R-:W-:Y:S02]  /*0cf0*/  @!P2 SHF.R.S32.HI R7, RZ, 0x1f, R41 ;  /* 0x0000001fff07a819 */ /* 0x004fe40000011429 */
[----:B------:R-:W-:Y:S01]  /*0d00*/  @!P2 SHF.R.S32.HI R6, RZ, 0x1f, R40 ;  /* 0x0000001fff06a819 */ /* 0x000fe20000011428 */
[----:B----4-:R-:W-:-:S03]  /*0d10*/  IMAD.IADD R13, R25, 0x1, R27 ;  /* 0x00000001190d7824 */ /* 0x010fc600078e021b */
[----:B------:R-:W-:Y:S01]  /*0d20*/  @!P2 LEA.HI R6, R6, R40, RZ, 0x3 ;  /* 0x000000280606a211 */ /* 0x000fe200078f18ff */
[----:B------:R-:W-:-:S03]  /*0d30*/  IMAD.MOV.U32 R12, RZ, RZ, R24 ;  /* 0x000000ffff0c7224 */ /* 0x000fc600078e0018 */
[----:B------:R-:W-:Y:S01]  /*0d40*/  @!P2 LOP3.LUT R6, R6, 0xfffffff8, RZ, 0xc0, !PT ;  /* 0xfffffff80606a812 */ /* 0x000fe200078ec0ff */
[----:B-----5:R-:W-:-:S04]  /*0d50*/  IMAD.WIDE.U32 R18, R2, c[0x0][0x218], R12 ;  /* 0x0000860002127a25 */ /* 0x020fc800078e000c */
[----:B-1----:R-:W-:Y:S01]  /*0d60*/  IMAD.WIDE.U32 R4, R30, UR9, R38 ;  /* 0x000000091e047c25 */ /* 0x002fe2000f8e0026 */
[----:B------:R1:W-:Y:S03]  /*0d70*/  STL.64 [R1+0x30], R18 ;  /* 0x0000301201007387 */ /* 0x0003e60000100a00 */
[----:B------:R-:W-:Y:S01]  /*0d80*/  IMAD.MOV.U32 R34, RZ, RZ, R18 ;  /* 0x000000ffff227224 */ /* 0x000fe200078e0012 */
[----:B------:R-:W-:Y:S01]  /*0d90*/  IADD3 R0, R5, UR8, RZ ;  /* 0x0000000805007c10 */ /* 0x000fe2000fffe0ff */
[----:B------:R-:W-:Y:S01]  /*0da0*/  UIMAD UR8, UR6, UR9, URZ ;  /* 0x00000009060872a4 */ /* 0x000fe2000f8e023f */
[C---:B---3--:R-:W-:Y:S02]  /*0db0*/  @P6 LEA R10, P0, R4.reuse, c[0x0][0x1c8], 0x1 ;  /* 0x00007200040a6a11 */ /* 0x048fe400078008ff */
[----:B------:R-:W-:Y:S01]  /*0dc0*/  @!P2 LEA.HI R5, R7, R41, RZ, 0x3 ;  /* 0x000000290705a211 */ /* 0x000fe200078f18ff */
[----:B------:R-:W-:Y:S01]  /*0dd0*/  UIMAD UR8, UR12, UR14, UR8 ;  /* 0x0000000e0c0872a4 */ /* 0x000fe2000f8e0208 */
[----:B------:R-:W-:Y:S01]  /*0de0*/  @P6 LEA.HI.X R11, R4, c[0x0][0x1cc], R0, 0x1, P0 ;  /* 0x00007300040b6a11 */ /* 0x000fe200000f0c00 */
[----:B------:R-:W-:Y:S01]  /*0df0*/  USHF.L.U32 UR12, UR10, 0x6, URZ ;  /* 0x000000060a0c7899 */ /* 0x000fe2000800063f */
[----:B------:R-:W-:-:S02]  /*0e00*/  @P5 LEA R7, P0, R36, R4, 0x5 ;  /* 0x0000000424075211 */ /* 0x000fc400078028ff */
[----:B------:R-:W-:Y:S02]  /*0e10*/  @!P2 LOP3.LUT R5, R5, 0xfffffff8, RZ, 0xc0, !PT ;  /* 0xfffffff80505a812 */ /* 0x000fe400078ec0ff */
[----:B------:R-:W-:Y:S02]  /*0e20*/  @P5 LEA.HI.X R15, R36, R0, R37, 0x5, P0 ;  /* 0x00000000240f5211 */ /* 0x000fe400000f2c25 */
[----:B------:R-:W-:Y:S01]  /*0e30*/  @P1 IADD3 R14, P0, R4, R16, RZ ;  /* 0x00000010040e1210 */ /* 0x000fe20007f1e0ff */
[----:B------:R-:W-:-:S04]  /*0e40*/  @!P2 IMAD.WIDE R4, R5, 0x2, R8 ;  /* 0x000000020504a825 */ /* 0x000fc800078e0208 */
[----:B------:R-:W-:Y:S01]  /*0e50*/  @!P2 IMAD.WIDE R8, R6, 0x2, R8 ;  /* 0x000000020608a825 */ /* 0x000fe200078e0208 */
[----:B------:R2:W-:Y:S01]  /*0e60*/  @!P2 LDGSTS.E.BYPASS.LTC128B.128 [R243+0x7100], [R4.64], !P4 ;  /* 0x0710000004f3afae */ /* 0x0005e2000e101d54 */
[----:B------:R-:W-:Y:S02]  /*0e70*/  ISETP.GE.AND P4, PT, R42, c[0x0][0x1d4], PT ;  /* 0x000075002a007a0c */ /* 0x000fe40003f86270 */
[----:B------:R-:W-:Y:S01]  /*0e80*/  IMAD.SHL.U32 R16, R37, 0x40, RZ ;  /* 0x0000004025107824 */ /* 0x000fe200078e00ff */
[----:B------:R3:W-:Y:S01]  /*0e90*/  @!P2 LDGSTS.E.BYPASS.LTC128B.128 [R243+0xb100], [R8.64], !P3 ;  /* 0x0b10000008f3afae */ /* 0x0007e2000d901d54 */
[----:B------:R-:W-:Y:S02]  /*0ea0*/  ISETP.GE.AND P3, PT, R41, c[0x0][0x1d4], PT ;  /* 0x0000750029007a0c */ /* 0x000fe40003f66270 */
[----:B------:R-:W-:Y:S01]  /*0eb0*/  ISETP.GE.AND P2, PT, R40, c[0x0][0x1d4], PT ;  /* 0x0000750028007a0c */ /* 0x000fe20003f46270 */
[----:B------:R-:W0:Y:S01]  /*0ec0*/  LDGDEPBAR ;  /* 0x00000000000079af */ /* 0x000e220000000000 */
[----:B------:R-:W-:Y:S01]  /*0ed0*/  @P1 IADD3.X R17, R0, R17, R16, P0, !PT ;  /* 0x0000001100111210 */ /* 0x000fe200007fe410 */
[----:B------:R-:W-:Y:S01]  /*0ee0*/  IMAD.SHL.U32 R0, R23, 0x40, RZ ;  /* 0x0000004017007824 */ /* 0x000fe200078e00ff */
[----:B------:R-:W-:Y:S01]  /*0ef0*/  @P5 LEA R6, P0, R7, c[0x0][0x1c8], 0x1 ;  /* 0x0000720007065a11 */ /* 0x000fe200078008ff */
[----:B------:R-:W-:-:S02]  /*0f00*/  IMAD R16, R2, c[0x0][0x21c], R3 ;  /* 0x0000870002107a24 */ /* 0x000fc400078e0203 */
[----:B------:R4:W-:Y:S01]  /*0f10*/  @P6 LDGSTS.E.BYPASS.LTC128B.128 [R243+0x12100], [R10.64], !P4 ;  /* 0x121000000af36fae */ /* 0x0009e2000e101d54 */
[----:B------:R-:W-:Y:S01]  /*0f20*/  @P5 LEA.HI.X R7, R7, c[0x0][0x1cc], R15, 0x1, P0 ;  /* 0x0000730007075a11 */ /* 0x000fe200000f0c0f */
[----:B------:R-:W-:Y:S01]  /*0f30*/  IMAD.SHL.U32 R2, R29, 0x8, RZ ;  /* 0x000000081d027824 */ /* 0x000fe200078e00ff */
[----:B------:R-:W-:Y:S01]  /*0f40*/  LOP3.LUT R0, R0, 0x1c0, RZ, 0xc0, !PT ;  /* 0x000001c000007812 */ /* 0x000fe200078ec0ff */
[----:B------:R4:W-:Y:S01]  /*0f50*/  @P6 LDGSTS.E.BYPASS.LTC128B.128 [R243+0x15100], [R10.64+0x80], !P3 ;  /* 0x151000800af36fae */ /* 0x0009e2000d901d54 */
[----:B------:R-:W-:Y:S02]  /*0f60*/  IMAD.IADD R35, R19, 0x1, R16 ;  /* 0x0000000113237824 */ /* 0x000fe400078e0210 */
[----:B------:R-:W-:Y:S01]  /*0f70*/  LOP3.LUT R2, R0, 0x8, R2, 0xf8, !PT ;  /* 0x0000000800027812 */ /* 0x000fe200078ef802 */
[----:B------:R4:W-:Y:S01]  /*0f80*/  @P6 LDGSTS.E.BYPASS.LTC128B.128 [R243+0x18100], [R10.64+0x100], !P2 ;  /* 0x181001000af36fae */ /* 0x0009e2000d101d54 */
[----:B------:R-:W-:Y:S02]  /*0f90*/  SHF.R.U32.HI R0, RZ, 0x3, R0 ;  /* 0x00000003ff007819 */ /* 0x000fe40000011600 */
[----:B------:R-:W-:Y:S01]  /*0fa0*/  LOP3.LUT P6, RZ, R23, 0x4, RZ, 0xc0, !PT ;  /* 0x0000000417ff7812 */ /* 0x000fe200078cc0ff */
[----:B------:R5:W-:Y:S01]  /*0fb0*/  @P5 LDGSTS.E.BYPASS.LTC128B.128 [R243+0x13100], [R6.64], !P4 ;  /* 0x1310000006f35fae */ /* 0x000be2000e101d54 */
[----:B--2---:R-:W-:-:S02]  /*0fc0*/  @P1 LEA R4, P0, R14, c[0x0][0x1c8], 0x1 ;  /* 0x000072000e041a11 */ /* 0x004fc400078008ff */
[----:B------:R-:W-:Y:S01]  /*0fd0*/  LOP3.LUT R3, R2, R0, RZ, 0x3c, !PT ;  /* 0x0000000002037212 */ /* 0x000fe200078e3cff */
[----:B------:R5:W-:Y:S01]  /*0fe0*/  @P5 LDGSTS.E.BYPASS.LTC128B.128 [R243+0x16100], [R6.64+0x80], !P3 ;  /* 0x1610008006f35fae */ /* 0x000be2000d901d54 */
[----:B------:R-:W-:Y:S01]  /*0ff0*/  @P1 LEA.HI.X R5, R14, c[0x0][0x1cc], R17, 0x1, P0 ;  /* 0x000073000e051a11 */ /* 0x000fe200000f0c11 */
[----:B---3--:R-:W-:Y:S01]  /*1000*/  IMAD.U32 R8, RZ, RZ, UR14 ;  /* 0x0000000eff087e24 */ /* 0x008fe2000f8e00ff */
[----:B------:R-:W-:Y:S01]  /*1010*/  LEA.HI R14, R32, R33, RZ, 0x5 ;  /* 0x00000021200e7211 */ /* 0x000fe200078f28ff */
[----:B------:R5:W-:Y:S01]  /*1020*/  @P5 LDGSTS.E.BYPASS.LTC128B.128 [R243+0x19100], [R6.64+0x100], !P2 ;  /* 0x1910010006f35fae */ /* 0x000be2000d101d54 */
[----:B------:R-:W-:Y:S01]  /*1030*/  IMAD.U32 R9, RZ, RZ, UR15 ;  /* 0x0000000fff097e24 */ /* 0x000fe2000f8e00ff */
[----:B------:R-:W-:Y:S01]  /*1040*/  LOP3.LUT P5, RZ, R23, 0x2, RZ, 0xc0, !PT ;  /* 0x0000000217ff7812 */ /* 0x000fe200078ac0ff */
[----:B------:R-:W-:Y:S01]  /*1050*/  IMAD.MOV.U32 R15, RZ, RZ, R8 ;  /* 0x000000ffff0f7224 */ /* 0x000fe200078e0008 */
[----:B------:R2:W-:Y:S01]  /*1060*/  @P1 LDGSTS.E.BYPASS.LTC128B.128 [R243+0x14100], [R4.64], !P4 ;  /* 0x1410000004f31fae */ /* 0x0005e2000e101d54 */
[----:B------:R-:W-:Y:S01]  /*1070*/  IMAD.SHL.U32 R2, R28, 0x40, RZ ;  /* 0x000000401c027824 */ /* 0x000fe200078e00ff */
[----:B------:R-:W-:Y:S01]  /*1080*/  SHF.R.S32.HI R212, RZ, 0x5, R14 ;  /* 0x00000005ffd47819 */ /* 0x000fe2000001140e */
[----:B------:R-:W-:Y:S01]  /*1090*/  IMAD.WIDE.U32 R8, R15, UR9, R34 ;  /* 0x000000090f087c25 */ /* 0x000fe2000f8e0022 */
[----:B------:R2:W-:Y:S02]  /*10a0*/  @P1 LDGSTS.E.BYPASS.LTC128B.128 [R243+0x17100], [R4.64+0x80], !P3 ;  /* 0x1710008004f31fae */ /* 0x0005e4000d901d54 */
[----:B------:R-:W-:Y:S01]  /*10b0*/  LOP3.LUT R2, R3, 0xfffffe00, R2, 0xf8, !PT ;  /* 0xfffffe0003027812 */ /* 0x000fe200078ef802 */
[----:B------:R-:W-:Y:S01]  /*10c0*/  IMAD.MOV.U32 R3, RZ, RZ, 0x10 ;  /* 0x00000010ff037424 */ /* 0x000fe200078e00ff */
[----:B------:R2:W-:Y:S01]  /*10d0*/  @P1 LDGSTS.E.BYPASS.LTC128B.128 [R243+0x1a100], [R4.64+0x100], !P2 ;  /* 0x1a10010004f31fae */ /* 0x0005e2000d101d54 */
[----:B------:R-:W-:Y:S01]  /*10e0*/  IADD3 R0, R9, UR8, RZ ;  /* 0x0000000809007c10 */ /* 0x000fe2000fffe0ff */
[----:B------:R-:W-:Y:S01]  /*10f0*/  UMOV UR8, 0x6 ;  /* 0x0000000600087882 */ /* 0x000fe20000000000 */
[----:B------:R-:W-:Y:S01]  /*1100*/  IMAD R212, R212, 0x400, R2 ;  /* 0x00000400d4d47824 */ /* 0x000fe200078e0202 */
[----:B------:R-:W0:Y:S01]  /*1110*/  LDGDEPBAR ;  /* 0x00000000000079af */ /* 0x000e220000000000 */
[----:B------:R-:W-:-:S03]  /*1120*/  USHF.L.U64.HI UR11, UR10, UR8, UR11 ;  /* 0x000000080a0b7299 */ /* 0x000fc6000801020b */
[C---:B------:R-:W-:Y:S01]  /*1130*/  LEA R220, R212.reuse, 0x100, 0x1 ;  /* 0x00000100d4dc7811 */ /* 0x040fe200078e08ff */
[----:B------:R-:W-:Y:S01]  /*1140*/  IMAD.SHL.U32 R212, R212, 0x2, RZ ;  /* 0x00000002d4d47824 */ /* 0x000fe200078e00ff */
[----:B------:R1:W-:Y:S01]  /*1150*/  STL.64 [R1+0x28], R34 ;  /* 0x0000282201007387 */ /* 0x0003e20000100a00 */
[----:B-----5:R-:W-:-:S04]  /*1160*/  LEA R6, P0, R8, c[0x0][0x1f8], 0x1 ;  /* 0x00007e0008067a11 */ /* 0x020fc800078008ff */
[----:B------:R-:W-:Y:S01]  /*1170*/  LEA.HI.X R7, R8, c[0x0][0x1fc], R0, 0x1, P0 ;  /* 0x00007f0008077a11 */ /* 0x000fe200000f0c00 */
[----:B------:R-:W-:-:S05]  /*1180*/  IMAD.U32 R0, RZ, RZ, UR12 ;  /* 0x0000000cff007e24 */ /* 0x000fca000f8e00ff */
[----:B------:R-:W-:Y:S01]  /*1190*/  IADD3 R12, P1, P0, R0, 0x80, R6 ;  /* 0x00000080000c7810 */ /* 0x000fe2000783e006 */
[----:B------:R-:W-:-:S04]  /*11a0*/  DEPBAR.LE SB0, 0x1 ;  /* 0x000080400000791a */ /* 0x000fc80000000000 */
[----:B------:R-:W-:Y:S01]  /*11b0*/  IADD3.X R13, RZ, UR11, R7, P1, P0 ;  /* 0x0000000bff0d7c10 */ /* 0x000fe20008fe0407 */
[----:B------:R-:W-:Y:S01]  /*11c0*/  BAR.SYNC.DEFER_BLOCKING 0x0 ;  /* 0x0000000000007b1d */ /* 0x000fe20000010000 */
[----:B------:R-:W-:-:S04]  /*11d0*/  IADD3 R8, P0, R6, UR12, RZ ;  /* 0x0000000c06087c10 */ /* 0x000fc8000ff1e0ff */
[----:B------:R-:W-:Y:S02]  /*11e0*/  IADD3.X R9, R7, UR11, RZ, P0, !PT ;  /* 0x0000000b07097c10 */ /* 0x000fe400087fe4ff */
[----:B----4-:R-:W-:Y:S02]  /*11f0*/  IADD3 R10, P1, P0, R0, 0x100, R6 ;  /* 0x00000100000a7810 */ /* 0x010fe4000783e006 */
[----:B------:R-:W-:Y:S01]  /*1200*/  SEL R0, R3, 0xfffffff0, !P5 ;  /* 0xfffffff003007807 */ /* 0x000fe20006800000 */
[----:B------:R-:W-:Y:S01]  /*1210*/  IMAD.SHL.U32 R3, R26, 0x40, RZ ;  /* 0x000000401a037824 */ /* 0x000fe200078e00ff */
[----:B------:R-:W-:Y:S02]  /*1220*/  IADD3.X R11, RZ, UR11, R7, P1, P0 ;  /* 0x0000000bff0b7c10 */ /* 0x000fe40008fe0407 */
[----:B--2---:R-:W-:Y:S01]  /*1230*/  IADD3 R4, P0, R8, UR12, RZ ;  /* 0x0000000c08047c10 */ /* 0x004fe2000ff1e0ff */
[----:B------:R-:W-:Y:S01]  /*1240*/  IMAD.SHL.U32 R235, R0, 0x2, RZ ;  /* 0x0000000200eb7824 */ /* 0x000fe200078e00ff */
[----:B------:R-:W-:-:S02]  /*1250*/  SEL R0, R237, 0xffffffe0, !P6 ;  /* 0xffffffe0ed007807 */ /* 0x000fc40007000000 */
[----:B------:R-:W-:Y:S01]  /*1260*/  ISETP.GE.AND P5, PT, R42, c[0x0][0x1d4], PT ;  /* 0x000075002a007a0c */ /* 0x000fe20003fa6270 */
[----:B------:R-:W-:Y:S01]  /*1270*/  IMAD.IADD R216, R220, 0x1, R235 ;  /* 0x00000001dcd87824 */ /* 0x000fe200078e02eb */
[----:B------:R-:W-:Y:S01]  /*1280*/  IADD3.X R5, R9, UR11, RZ, P0, !PT ;  /* 0x0000000b09057c10 */ /* 0x000fe200087fe4ff */
[C---:B------:R-:W-:Y:S01]  /*1290*/  IMAD R220, R0.reuse, 0x2, R220 ;  /* 0x0000000200dc7824 */ /* 0x040fe200078e02dc */
[----:B------:R-:W-:Y:S01]  /*12a0*/  ISETP.GE.AND P1, PT, R41, c[0x0][0x1d4], PT ;  /* 0x0000750029007a0c */ /* 0x000fe20003f26270 */
[----:B------:R-:W-:Y:S01]  /*12b0*/  IMAD R224, R0, 0x2, R216 ;  /* 0x0000000200e07824 */ /* 0x000fe200078e02d8 */
[C---:B------:R-:W-:Y:S01]  /*12c0*/  ISETP.LT.OR P0, PT, R22.reuse, 0x1, P5 ;  /* 0x000000011600780c */ /* 0x040fe20002f01670 */
[----:B------:R1:W2:Y:S01]  /*12d0*/  LDSM.16.M88.4 R152, [R212+0x100] ;  /* 0x00010000d498783b */ /* 0x0002a20000000200 */
[----:B------:R-:W-:Y:S02]  /*12e0*/  ISETP.LT.OR P6, PT, R22, 0x1, P1 ;  /* 0x000000011600780c */ /* 0x000fe40000fc1670 */
[----:B------:R-:W-:Y:S01]  /*12f0*/  LOP3.LUT R3, R3, 0x1c0, RZ, 0xc0, !PT ;  /* 0x000001c003037812 */ /* 0x000fe200078ec0ff */
[----:B------:R1:W3:Y:S03]  /*1300*/  LDSM.16.M88.4 R196, [R212+0x4100] ;  /* 0x00410000d4c4783b */ /* 0x0002e60000000200 */
[----:B------:R-:W-:Y:S01]  /*1310*/  SHF.R.U32.HI R232, RZ, 0x3, R3 ;  /* 0x00000003ffe87819 */ /* 0x000fe20000011603 */
[----:B------:R1:W4:Y:S04]  /*1320*/  LDSM.16.M88.4 R156, [R216] ;  /* 0x00000000d89c783b */ /* 0x0003280000000200 */
[----:B------:R1:W1:Y:S04]  /*1330*/  LDSM.16.M88.4 R200, [R216+0x4000] ;  /* 0x00400000d8c8783b */ /* 0x0002680000000200 */
[----:B------:R1:W1:Y:S04]  /*1340*/  LDSM.16.M88.4 R184, [R220] ;  /* 0x00000000dcb8783b */ /* 0x0002680000000200 */
[----:B------:R1:W1:Y:S04]  /*1350*/  LDSM.16.M88.4 R204, [R220+0x4000] ;  /* 0x00400000dccc783b */ /* 0x0002680000000200 */
[----:B------:R1:W1:Y:S04]  /*1360*/  LDSM.16.M88.4 R192, [R224] ;  /* 0x00000000e0c0783b */ /* 0x0002680000000200 */
[----:B------:R1:W1:Y:S04]  /*1370*/  LDSM.16.M88.4 R208, [R224+0x4000] ;  /* 0x00400000e0d0783b */ /* 0x0002680000000200 */
[----:B------:R-:W1:Y:S04]  /*1380*/  LDSM.16.M88.4 R212, [R212+0x8100] ;  /* 0x00810000d4d4783b */ /* 0x000e680000000200 */
[----:B------:R-:W1:Y:S04]  /*1390*/  LDSM.16.M88.4 R216, [R216+0x8000] ;  /* 0x00800000d8d8783b */ /* 0x000e680000000200 */
[----:B------:R-:W1:Y:S04]  /*13a0*/  LDSM.16.M88.4 R220, [R220+0x8000] ;  /* 0x00800000dcdc783b */ /* 0x000e680000000200 */
[----:B------:R-:W1:Y:S04]  /*13b0*/  LDSM.16.M88.4 R224, [R224+0x8000] ;  /* 0x00800000e0e0783b */ /* 0x000e680000000200 */
[----:B------:R-:W-:Y:S06]  /*13c0*/  BAR.SYNC.DEFER_BLOCKING 0x0 ;  /* 0x0000000000007b1d */ /* 0x000fec0000010000 */
[----:B------:R-:W-:Y:S01]  /*13d0*/  @!PT LDS RZ, [RZ] ;  /* 0x00000000fffff984 */ /* 0x000fe20000000800 */
[----:B------:R-:W-:Y:S01]  /*13e0*/  @!PT LDS RZ, [RZ] ;  /* 0x00000000fffff984 */ /* 0x000fe20000000800 */
[----:B------:R-:W-:Y:S01]  /*13f0*/  @!PT LDS RZ, [RZ] ;  /* 0x00000000fffff984 */ /* 0x000fe20000000800 */
[----:B------:R1:W-:Y:S01]  /*1400*/  LDGSTS.E.BYPASS.LTC128B.128 [R243+0x100], [R6.64], !P0 ;  /* 0x0010000006f37fae */ /* 0x0003e2000c101d54 */
[----:B------:R-:W-:-:S03]  /*1410*/  ISETP.GE.AND P0, PT, R40, c[0x0][0x1d4], PT ;  /* 0x0000750028007a0c */ /* 0x000fc60003f06270 */
[----:B------:R1:W-:Y:S01]  /*1420*/  LDGSTS.E.BYPASS.LTC128B.128 [R243+0x3100], [R6.64+0x80], !P6 ;  /* 0x0310008006f37fae */ /* 0x0003e2000f101d54 */
[----:B------:R-:W-:-:S13]  /*1430*/  ISETP.LT.OR P6, PT, R22, 0x1, P0 ;  /* 0x000000011600780c */ /* 0x000fda00007c1670 */
[----:B------:R1:W-:Y:S01]  /*1440*/  LDGSTS.E.BYPASS.LTC128B.128 [R243+0x6100], [R6.64+0x100], !P6 ;  /* 0x0610010006f37fae */ /* 0x0003e2000f101d54 */
[C---:B------:R-:W-:Y:S02]  /*1450*/  ISETP.LT.OR P6, PT, R22.reuse, 0x21, P5 ;  /* 0x000000211600780c */ /* 0x040fe40002fc1670 */
[----:B------:R-:W-:-:S11]  /*1460*/  ISETP.LT.OR P5, PT, R22, 0x41, P5 ;  /* 0x000000411600780c */ /* 0x000fd60002fa1670 */
[----:B------:R1:W-:Y:S01]  /*1470*/  LDGSTS.E.BYPASS.LTC128B.128 [R243+0x1100], [R8.64], !P6 ;  /* 0x0110000008f37fae */ /* 0x0003e2000f101d54 */
[C---:B------:R-:W-:Y:S02]  /*1480*/  ISETP.LT.OR P6, PT, R22.reuse, 0x21, P1 ;  /* 0x000000211600780c */ /* 0x040fe40000fc1670 */
[----:B------:R-:W-:-:S11]  /*1490*/  ISETP.LT.OR P1, PT, R22, 0x41, P1 ;  /* 0x000000411600780c */ /* 0x000fd60000f21670 */
[----:B------:R1:W-:Y:S01]  /*14a0*/  LDGSTS.E.BYPASS.LTC128B.128 [R243+0x4100], [R12.64], !P6 ;  /* 0x041000000cf37fae */ /* 0x0003e2000f101d54 */
[C---:B------:R-:W-:Y:S02]  /*14b0*/  ISETP.LT.OR P6, PT, R22.reuse, 0x21, P0 ;  /* 0x000000211600780c */ /* 0x040fe400007c1670 */
[----:B------:R-:W-:-:S11]  /*14c0*/  ISETP.LT.OR P0, PT, R22, 0x41, P0 ;  /* 0x000000411600780c */ /* 0x000fd60000701670 */
[----:B------:R1:W-:Y:S04]  /*14d0*/  LDGSTS.E.BYPASS.LTC128B.128 [R243+0x7100], [R10.64], !P6 ;  /* 0x071000000af37fae */ /* 0x0003e8000f101d54 */
[----:B------:R5:W-:Y:S01]  /*14e0*/  LDGSTS.E.BYPASS.LTC128B.128 [R243+0x2100], [R4.64], !P5 ;  /* 0x0210000004f37fae */ /* 0x000be2000e901d54 */
[----:B------:R-:W-:-:S03]  /*14f0*/  PLOP3.LUT P5, PT, PT, PT, UP1, 0x40, 0x0 ;  /* 0x000000000000781c */ /* 0x000fc60003fae818 */
[----:B------:R5:W-:Y:S01]  /*1500*/  LDGSTS.E.BYPASS.LTC128B.128 [R243+0x5100], [R4.64+0x80], !P1 ;  /* 0x0510008004f37fae */ /* 0x000be2000c901d54 */
[----:B------:R-:W-:-:S03]  /*1510*/  LOP3.LUT P1, RZ, R26, 0x4, RZ, 0xc0, !PT ;  /* 0x000000041aff7812 */ /* 0x000fc6000782c0ff */
[----:B------:R5:W-:Y:S01]  /*1520*/  LDGSTS.E.BYPASS.LTC128B.128 [R243+0x8100], [R4.64+0x100], !P0 ;  /* 0x0810010004f37fae */ /* 0x000be2000c101d54 */
[----:B------:R-:W-:-:S03]  /*1530*/  LOP3.LUT P0, RZ, R26, 0x2, RZ, 0xc0, !PT ;  /* 0x000000021aff7812 */ /* 0x000fc6000780c0ff */
[----:B------:R-:W0:Y:S01]  /*1540*/  LDGDEPBAR ;  /* 0x00000000000079af */ /* 0x000e220000000000 */
[----:B-----5:R-:W-:Y:S02]  /*1550*/  LOP3.LUT R4, R3, 0x8, R31, 0xf8, !PT ;  /* 0x0000000803047812 */ /* 0x020fe400078ef81f */
[----:B------:R-:W-:Y:S02]  /*1560*/  LOP3.LUT R3, R14, 0xffffffe0, RZ, 0xc0, !PT ;  /* 0xffffffe00e037812 */ /* 0x000fe400078ec0ff */
[----:B------:R-:W-:-:S03]  /*1570*/  LOP3.LUT R232, R4, R232, RZ, 0x3c, !PT ;  /* 0x000000e804e87212 */ /* 0x000fc600078e3cff */
[----:B------:R-:W-:Y:S02]  /*1580*/  IMAD.IADD R124, R33, 0x1, -R3 ;  /* 0x00000001217c7824 */ /* 0x000fe400078e0a03 */
[----:B------:R-:W-:Y:S01]  /*1590*/  IMAD R232, R29, 0x200, R232 ;  /* 0x000002001de87824 */ /* 0x000fe200078e02e8 */
[----:B------:R-:W-:Y:S05]  /*15a0*/  @P5 BRA `(.L_x_636) ;  /* 0x000001b000005947 */ /* 0x000fea0003800000 */
[----:B-1234-:R-:W-:Y:S01]  /*15b0*/  UIADD3 UR9, UR16, -0x2, URZ ;  /* 0xfffffffe10097890 */ /* 0x01efe2000fffe03f */
[C---:B------:R-:W-:Y:S01]  /*15c0*/  IMAD.SHL.U32 R8, R36.reuse, 0x40, RZ ;  /* 0x0000004024087824 */ /* 0x040fe200078e00ff */
[----:B------:R-:W-:Y:S02]  /*15d0*/  SHF.L.U64.HI R9, R36, 0x6, R37 ;  /* 0x0000000624097819 */ /* 0x000fe40000010225 */
[----:B------:R-:W-:Y:S02]  /*15e0*/  USHF.R.S32.HI UR8, URZ, 0x1f, UR9 ;  /* 0x0000001f3f087899 */ /* 0x000fe40008011409 */
[----:B------:R-:W-:Y:S01]  /*15f0*/  UIMAD UR5, UR5, UR9, URZ ;  /* 0x00000009050572a4 */ /* 0x000fe2000f8e023f */
[----:B------:R-:W-:-:S03]  /*1600*/  IMAD.WIDE.U32 R6, R30, UR9, R38 ;  /* 0x000000091e067c25 */ /* 0x000fc6000f8e0026 */
[----:B------:R-:W-:Y:S02]  /*1610*/  UIMAD UR5, UR8, UR18, UR5 ;  /* 0x00000012080572a4 */ /* 0x000fe4000f8e0205 */
[----:B------:R-:W-:-:S04]  /*1620*/  LEA R4, P5, R6, c[0x0][0x1c8], 0x1 ;  /* 0x0000720006047a11 */ /* 0x000fc800078a08ff */
[----:B------:R-:W-:-:S04]  /*1630*/  IADD3 R3, R7, UR5, RZ ;  /* 0x0000000507037c10 */ /* 0x000fc8000fffe0ff */
[----:B------:R-:W-:Y:S02]  /*1640*/  LEA.HI.X R5, R6, c[0x0][0x1cc], R3, 0x1, P5 ;  /* 0x0000730006057a11 */ /* 0x000fe400028f0c03 */
[----:B------:R-:W-:-:S03]  /*1650*/  IADD3 R12, P6, P5, R8, 0x80, R4 ;  /* 0x00000080080c7810 */ /* 0x000fc60007dde004 */
[----:B------:R1:W-:Y:S01]  /*1660*/  LDGSTS.E.BYPASS.LTC128B.128 [R243+0x1b100], [R4.64], !P4 ;  /* 0x1b10000004f37fae */ /* 0x0003e2000e101d54 */
[C-C-:B------:R-:W-:Y:S02]  /*1670*/  IADD3.X R13, R9.reuse, RZ, R5.reuse, P6, P5 ;  /* 0x000000ff090d7210 */ /* 0x140fe400037ea405 */
[C---:B------:R-:W-:Y:S01]  /*1680*/  IADD3 R10, P6, P5, R8.reuse, 0x100, R4 ;  /* 0x00000100080a7810 */ /* 0x040fe20007dde004 */
[----:B------:R1:W-:Y:S03]  /*1690*/  LDGSTS.E.BYPASS.LTC128B.128 [R243+0x1e100], [R4.64+0x80], !P3 ;  /* 0x1e10008004f37fae */ /* 0x0003e6000d901d54 */
[----:B------:R-:W-:Y:S01]  /*16a0*/  IADD3.X R11, R9, RZ, R5, P6, P5 ;  /* 0x000000ff090b7210 */ /* 0x000fe200037ea405 */
[----:B------:R1:W-:Y:S01]  /*16b0*/  LDGSTS.E.BYPASS.LTC128B.128 [R243+0x21100], [R4.64+0x100], !P2 ;  /* 0x2110010004f37fae */ /* 0x0003e2000d101d54 */
[----:B------:R-:W-:-:S04]  /*16c0*/  IADD3 R6, P6, R8, R4, RZ ;  /* 0x0000000408067210 */ /* 0x000fc80007fde0ff */
[----:B------:R-:W-:Y:S01]  /*16d0*/  IADD3 R8, P5, R6, R8, RZ ;  /* 0x0000000806087210 */ /* 0x000fe20007fbe0ff */
[----:B------:R-:W-:-:S04]  /*16e0*/  IMAD.X R7, R9, 0x1, R5, P6 ;  /* 0x0000000109077824 */ /* 0x000fc800030e0605 */
[----:B------:R-:W-:Y:S01]  /*16f0*/  IMAD.X R9, R7, 0x1, R9, P5 ;  /* 0x0000000107097824 */ /* 0x000fe200028e0609 */
[----:B------:R1:W-:Y:S04]  /*1700*/  LDGSTS.E.BYPASS.LTC128B.128 [R243+0x1c100], [R6.64], !P4 ;  /* 0x1c10000006f37fae */ /* 0x0003e8000e101d54 */
[----:B------:R1:W-:Y:S04]  /*1710*/  LDGSTS.E.BYPASS.LTC128B.128 [R243+0x1f100], [R12.64], !P3 ;  /* 0x1f1000000cf37fae */ /* 0x0003e8000d901d54 */
[----:B------:R1:W-:Y:S04]  /*1720*/  LDGSTS.E.BYPASS.LTC128B.128 [R243+0x22100], [R10.64], !P2 ;  /* 0x221000000af37fae */ /* 0x0003e8000d101d54 */
[----:B------:R1:W-:Y:S04]  /*1730*/  LDGSTS.E.BYPASS.LTC128B.128 [R243+0x1d100], [R8.64], !P4 ;  /* 0x1d10000008f37fae */ /* 0x0003e8000e101d54 */
[----:B------:R1:W-:Y:S04]  /*1740*/  LDGSTS.E.BYPASS.LTC128B.128 [R243+0x20100], [R8.64+0x80], !P3 ;  /* 0x2010008008f37fae */ /* 0x0003e8000d901d54 */
[----:B------:R1:W-:Y:S02]  /*1750*/  LDGSTS.E.BYPASS.LTC128B.128 [R243+0x23100], [R8.64+0x100], !P2 ;  /* 0x2310010008f37fae */ /* 0x0003e4000d101d54 */
.L_x_636:
[----:B-1234-:R-:W0:Y:S01]  /*1760*/  LDGDEPBAR ;  /* 0x00000000000079af */ /* 0x01ee220000000000 */
[----:B------:R-:W-:Y:S01]  /*1770*/  PLOP3.LUT P5, PT, PT, PT, UP1, 0x40, 0x0 ;  /* 0x000000000000781c */ /* 0x000fe20003fae818 */
[----:B------:R-:W-:Y:S01]  /*1780*/  IMAD.SHL.U32 R232, R232, 0x2, RZ ;  /* 0x00000002e8e87824 */ /* 0x000fe200078e00ff */
[----:B------:R-:W-:-:S05]  /*1790*/  SEL R4, R237, 0xffffffe0, !P0 ;  /* 0xffffffe0ed047807 */ /* 0x000fca0004000000 */
[----:B------:R-:W-:Y:S01]  /*17a0*/  IMAD.IADD R4, R232, 0x1, R4 ;  /* 0x00000001e8047824 */ /* 0x000fe200078e0204 */
[----:B------:R-:W-:-:S04]  /*17b0*/  DEPBAR.LE SB0, 0x2 ;  /* 0x000080800000791a */ /* 0x000fc80000000000 */
[----:B------:R-:W-:Y:S06]  /*17c0*/  BAR.SYNC.DEFER_BLOCKING 0x0 ;  /* 0x0000000000007b1d */ /* 0x000fec0000010000 */
[----:B------:R1:W2:Y:S04]  /*17d0*/  LDSM.16.M88.4 R20, [R232+0x12100] ;  /* 0x01210000e814783b */ /* 0x0002a80000000200 */
[----:B------:R1:W3:Y:S04]  /*17e0*/  LDSM.16.M88.4 R16, [R232+0x12900] ;  /* 0x01290000e810783b */ /* 0x0002e80000000200 */
[----:B------:R1:W4:Y:S04]  /*17f0*/  LDSM.16.M88.4 R40, [R232+0x13100] ;  /* 0x01310000e828783b */ /* 0x0003280000000200 */
[----:B------:R1:W1:Y:S04]  /*1800*/  LDSM.16.M88.4 R44, [R232+0x13900] ;  /* 0x01390000e82c783b */ /* 0x0002680000000200 */
[----:B------:R1:W1:Y:S04]  /*1810*/  LDSM.16.M88.4 R76, [R232+0x14100] ;  /* 0x01410000e84c783b */ /* 0x0002680000000200 */
[----:B------:R1:W1:Y:S04]  /*1820*/  LDSM.16.M88.4 R88, [R232+0x14900] ;  /* 0x01490000e858783b */ /* 0x0002680000000200 */
[----:B------:R1:W1:Y:S04]  /*1830*/  LDSM.16.M88.4 R60, [R4+0x12100] ;  /* 0x01210000043c783b */ /* 0x0002680000000200 */
[----:B------:R1:W1:Y:S04]  /*1840*/  LDSM.16.M88.4 R56, [R4+0x12900] ;  /* 0x012900000438783b */ /* 0x0002680000000200 */
[----:B------:R1:W1:Y:S04]  /*1850*/  LDSM.16.M88.4 R52, [R4+0x13100] ;  /* 0x013100000434783b */ /* 0x0002680000000200 */
[----:B------:R1:W1:Y:S04]  /*1860*/  LDSM.16.M88.4 R48, [R4+0x13900] ;  /* 0x013900000430783b */ /* 0x0002680000000200 */
[----:B------:R1:W1:Y:S04]  /*1870*/  LDSM.16.M88.4 R112, [R4+0x14100] ;  /* 0x014100000470783b */ /* 0x0002680000000200 */
[----:B------:R1:W1:Y:S01]  /*1880*/  LDSM.16.M88.4 R120, [R4+0x14900] ;  /* 0x014900000478783b */ /* 0x0002620000000200 */
[----:B------:R-:W-:Y:S05]  /*1890*/  @P5 BRA `(.L_x_637) ;  /* 0x000001e000005947 */ /* 0x000fea0003800000 */
[----:B--23--:R-:W-:Y:S01]  /*18a0*/  UIADD3 UR8, UR16, -0x2, URZ ;  /* 0xfffffffe10087890 */ /* 0x00cfe2000fffe03f */
[----:B------:R-:W-:-:S03]  /*18b0*/  IMAD.U32 R5, RZ, RZ, UR12 ;  /* 0x0000000cff057e24 */ /* 0x000fc6000f8e00ff */
[----:B------:R-:W-:Y:S02]  /*18c0*/  USHF.R.S32.HI UR5, URZ, 0x1f, UR8 ;  /* 0x0000001f3f057899 */ /* 0x000fe40008011408 */
[----:B------:R-:W-:Y:S01]  /*18d0*/  UIMAD UR6, UR6, UR8, URZ ;  /* 0x00000008060672a4 */ /* 0x000fe2000f8e023f */
[----:B------:R-:W-:-:S03]  /*18e0*/  IMAD.WIDE.U32 R8, R15, UR8, R34 ;  /* 0x000000080f087c25 */ /* 0x000fc6000f8e0022 */
[----:B------:R-:W-:Y:S02]  /*18f0*/  UIMAD UR5, UR5, UR14, UR6 ;  /* 0x0000000e050572a4 */ /* 0x000fe4000f8e0206 */
[----:B------:R-:W-:-:S04]  /*1900*/  LEA R6, P5, R8, c[0x0][0x1f8], 0x1 ;  /* 0x00007e0008067a11 */ /* 0x000fc800078a08ff */
[----:B------:R-:W-:-:S04]  /*1910*/  IADD3 R3, R9, UR5, RZ ;  /* 0x0000000509037c10 */ /* 0x000fc8000fffe0ff */
[----:B------:R-:W-:Y:S01]  /*1920*/  LEA.HI.X R7, R8, c[0x0][0x1fc], R3, 0x1, P5 ;  /* 0x00007f0008077a11 */ /* 0x000fe200028f0c03 */
[----:B------:R-:W-:Y:S01]  /*1930*/  IMAD.U32 R3, RZ, RZ, UR12 ;  /* 0x0000000cff037e24 */ /* 0x000fe2000f8e00ff */
[----:B------:R-:W-:-:S03]  /*1940*/  IADD3 R14, P6, P5, R5, 0x80, R6 ;  /* 0x00000080050e7810 */ /* 0x000fc60007dde006 */
[----:B------:R-:W-:Y:S01]  /*1950*/  @!PT LDS RZ, [RZ] ;  /* 0x00000000fffff984 */ /* 0x000fe20000000800 */
[----:B------:R-:W-:Y:S01]  /*1960*/  @!PT LDS RZ, [RZ] ;  /* 0x00000000fffff984 */ /* 0x000fe20000000800 */
[----:B------:R-:W-:Y:S01]  /*1970*/  @!PT LDS RZ, [RZ] ;  /* 0x00000000fffff984 */ /* 0x000fe20000000800 */
[----:B------:R2:W-:Y:S01]  /*1980*/  LDGSTS.E.BYPASS.LTC128B.128 [R243+0x9100], [R6.64], !P4 ;  /* 0x0910000006f37fae */ /* 0x0005e2000e101d54 */
[--C-:B------:R-:W-:Y:S02]  /*1990*/  IADD3.X R15, RZ, UR11, R7.reuse, P6, P5 ;  /* 0x0000000bff0f7c10 */ /* 0x100fe4000b7ea407 */
[----:B------:R-:W-:Y:S01]  /*19a0*/  IADD3 R12, P6, P5, R3, 0x100, R6 ;  /* 0x00000100030c7810 */ /* 0x000fe20007dde006 */
[----:B------:R2:W-:Y:S03]  /*19b0*/  LDGSTS.E.BYPASS.LTC128B.128 [R243+0xc100], [R6.64+0x80], !P3 ;  /* 0x0c10008006f37fae */ /* 0x0005e6000d901d54 */
[----:B------:R-:W-:Y:S01]  /*19c0*/  IADD3.X R13, RZ, UR11, R7, P6, P5 ;  /* 0x0000000bff0d7c10 */ /* 0x000fe2000b7ea407 */
[----:B------:R2:W-:Y:S01]  /*19d0*/  LDGSTS.E.BYPASS.LTC128B.128 [R243+0xf100], [R6.64+0x100], !P2 ;  /* 0x0f10010006f37fae */ /* 0x0005e2000d101d54 */
[----:B------:R-:W-:-:S04]  /*19e0*/  IADD3 R8, P6, R6, UR12, RZ ;  /* 0x0000000c06087c10 */ /* 0x000fc8000ffde0ff */
[----:B------:R-:W-:Y:S02]  /*19f0*/  IADD3 R10, P5, R8, UR12, RZ ;  /* 0x0000000c080a7c10 */ /* 0x000fe4000ffbe0ff */
[----:B------:R-:W-:-:S04]  /*1a00*/  IADD3.X R9, R7, UR11, RZ, P6, !PT ;  /* 0x0000000b07097c10 */ /* 0x000fc8000b7fe4ff */
[----:B------:R-:W-:Y:S01]  /*1a10*/  IADD3.X R11, R9, UR11, RZ, P5, !PT ;  /* 0x0000000b090b7c10 */ /* 0x000fe2000affe4ff */
[----:B------:R2:W-:Y:S04]  /*1a20*/  LDGSTS.E.BYPASS.LTC128B.128 [R243+0xa100], [R8.64], !P4 ;  /* 0x0a10000008f37fae */ /* 0x0005e8000e101d54 */
[----:B------:R2:W-:Y:S04]  /*1a30*/  LDGSTS.E.BYPASS.LTC128B.128 [R243+0xd100], [R14.64], !P3 ;  /* 0x0d1000000ef37fae */ /* 0x0005e8000d901d54 */
[----:B------:R2:W-:Y:S04]  /*1a40*/  LDGSTS.E.BYPASS.LTC128B.128 [R243+0x10100], [R12.64], !P2 ;  /* 0x101000000cf37fae */ /* 0x0005e8000d101d54 */
[----:B------:R2:W-:Y:S04]  /*1a50*/  LDGSTS.E.BYPASS.LTC128B.128 [R243+0xb100], [R10.64], !P4 ;  /* 0x0b1000000af37fae */ /* 0x0005e8000e101d54 */
[----:B------:R2:W-:Y:S04]  /*1a60*/  LDGSTS.E.BYPASS.LTC128B.128 [R243+0xe100], [R10.64+0x80], !P3 ;  /* 0x0e1000800af37fae */ /* 0x0005e8000d901d54 */
[----:B------:R2:W-:Y:S02]  /*1a70*/  LDGSTS.E.BYPASS.LTC128B.128 [R243+0x11100], [R10.64+0x100], !P2 ;  /* 0x111001000af37fae */ /* 0x0005e4000d101d54 */
.L_x_637:
[----:B-123--:R-:W-:Y:S01]  /*1a80*/  HMMA.16816.F32.BF16 R8, R152, R46, RZ ;  /* 0x0000002e9808723c */ /* 0x00efe200000418ff */
[----:B------:R-:W-:Y:S01]  /*1a90*/  IMAD.MOV.U32 R3, RZ, RZ, 0x40 ;  /* 0x00000040ff037424 */ /* 0x000fe200078e00ff */
[----:B------:R-:W-:Y:S01]  /*1aa0*/  ULDC UR5, c[0x0][0x1d0] ;  /* 0x0000740000057ab9 */ /* 0x000fe20000000800 */
[----:B------:R-:W0:Y:S01]  /*1ab0*/  LDGDEPBAR ;  /* 0x00000000000079af */ /* 0x000e220000000000 */
[----:B------:R-:W-:-:S02]  /*1ac0*/  UIADD3 UR5, UR7, UR5, URZ ;  /* 0x0000000507057290 */ /* 0x000fc4000fffe03f */
[----:B------:R-:W-:Y:S01]  /*1ad0*/  SEL R234, R3, 0xffffffc0, !P1 ;  /* 0xffffffc003ea7807 */ /* 0x000fe20004800000 */
[----:B------:R-:W-:Y:S01]  /*1ae0*/  UISETP.GE.AND UP0, UPT, UR4, 0xc1, UPT ;  /* 0x000000c10400788c */ /* 0x000fe2000bf06270 */
[----:B------:R-:W-:Y:S02]  /*1af0*/  HMMA.16816.F32.BF16 R36, R152, R20, RZ ;  /* 0x000000149824723c */ /* 0x000fe400000418ff */
[----:B------:R-:W-:Y:S01]  /*1b00*/  IADD3 R3, R234, R4, RZ ;  /* 0x00000004ea037210 */ /* 0x000fe20007ffe0ff */
[----:B------:R-:W-:-:S04]  /*1b10*/  IMAD.IADD R5, R232, 0x1, R234 ;  /* 0x00000001e8057824 */ /* 0x000fc800078e02ea */
[----:B------:R-:W-:Y:S01]  /*1b20*/  LDSM.16.M88.4 R104, [R3+0x12100] ;  /* 0x012100000368783b */ /* 0x000fe20000000200 */
[C---:B------:R-:W-:Y:S03]  /*1b30*/  HMMA.16816.F32.BF16 R28, R152.reuse, R16, RZ ;  /* 0x00000010981c723c */ /* 0x040fe600000418ff */
[----:B------:R-:W-:Y:S04]  /*1b40*/  LDSM.16.M88.4 R108, [R3+0x12900] ;  /* 0x01290000036c783b */ /* 0x000fe80000000200 */
[----:B------:R-:W-:Y:S01]  /*1b50*/  LDSM.16.M88.4 R116, [R3+0x13100] ;  /* 0x013100000374783b */ /* 0x000fe20000000200 */
[C---:B------:R-:W-:Y:S08]  /*1b60*/  HMMA.16816.F32.BF16 R24, R152.reuse, R18, RZ ;  /* 0x000000129818723c */ /* 0x040ff000000418ff */
[C---:B------:R-:W-:Y:S08]  /*1b70*/  HMMA.16816.F32.BF16 R32, R152.reuse, R22, RZ ;  /* 0x000000169820723c */ /* 0x040ff000000418ff */
[C---:B----4-:R-:W-:Y:S08]  /*1b80*/  HMMA.16816.F32.BF16 R20, R152.reuse, R40, RZ ;  /* 0x000000289814723c */ /* 0x050ff000000418ff */
[C---:B------:R-:W-:Y:S08]  /*1b90*/  HMMA.16816.F32.BF16 R16, R152.reuse, R42, RZ ;  /* 0x0000002a9810723c */ /* 0x040ff000000418ff */
[----:B------:R-:W-:Y:S01]  /*1ba0*/  HMMA.16816.F32.BF16 R12, R152, R44, RZ ;  /* 0x0000002c980c723c */ /* 0x000fe200000418ff */
[----:B------:R-:W-:Y:S07]  /*1bb0*/  LDSM.16.M88.4 R44, [R5+0x13100] ;  /* 0x01310000052c783b */ /* 0x000fee0000000200 */
[C---:B------:R-:W-:Y:S01]  /*1bc0*/  HMMA.16816.F32.BF16 R64, R156.reuse, R50, R8 ;  /* 0x000000329c40723c */ /* 0x040fe20000041808 */
[----:B------:R-:W1:Y:S07]  /*1bd0*/  LDSM.16.M88.4 R8, [R5+0x12100] ;  /* 0x012100000508783b */ /* 0x000e6e0000000200 */
[C---:B------:R-:W-:Y:S01]  /*1be0*/  HMMA.16816.F32.BF16 R100, R156.reuse, R60, R36 ;  /* 0x0000003c9c64723c */ /* 0x040fe20000041824 */
[----:B------:R-:W2:Y:S07]  /*1bf0*/  LDSM.16.M88.4 R36, [R5+0x12900] ;  /* 0x012900000524783b */ /* 0x000eae0000000200 */
[C---:B------:R-:W-:Y:S08]  /*1c00*/  HMMA.16816.F32.BF16 R92, R156.reuse, R56, R28 ;  /* 0x000000389c5c723c */ /* 0x040ff0000004181c */
[C---:B------:R-:W-:Y:S01]  /*1c10*/  HMMA.16816.F32.BF16 R84, R156.reuse, R58, R24 ;  /* 0x0000003a9c54723c */ /* 0x040fe20000041818 */
[----:B------:R-:W3:Y:S07]  /*1c20*/  LDSM.16.M88.4 R56, [R5+0x13900] ;  /* 0x013900000538783b */ /* 0x000eee0000000200 */
[C---:B------:R-:W-:Y:S08]  /*1c30*/  HMMA.16816.F32.BF16 R80, R156.reuse, R52, R20 ;  /* 0x000000349c50723c */ /* 0x040ff00000041814 */
[C---:B------:R-:W-:Y:S08]  /*1c40*/  HMMA.16816.F32.BF16 R72, R156.reuse, R54, R16 ;  /* 0x000000369c48723c */ /* 0x040ff00000041810 */
[----:B------:R-:W-:Y:S08]  /*1c50*/  HMMA.16816.F32.BF16 R68, R156, R48, R12 ;  /* 0x000000309c44723c */ /* 0x000ff0000004180c */
[C---:B------:R-:W-:Y:S08]  /*1c60*/  HMMA.16816.F32.BF16 R24, R152.reuse, R76, RZ ;  /* 0x0000004c9818723c */ /* 0x040ff000000418ff */
[C---:B------:R-:W-:Y:S01]  /*1c70*/  HMMA.16816.F32.BF16 R20, R152.reuse, R78, RZ ;  /* 0x0000004e9814723c */ /* 0x040fe200000418ff */
[----:B------:R-:W4:Y:S07]  /*1c80*/  LDSM.16.M88.4 R76, [R5+0x14100] ;  /* 0x01410000054c783b */ /* 0x000f2e0000000200 */
[C---:B------:R-:W-:Y:S08]  /*1c90*/  HMMA.16816.F32.BF16 R16, R152.reuse, R88, RZ ;  /* 0x000000589810723c */ /* 0x040ff000000418ff */
[----:B------:R-:W-:Y:S01]  /*1ca0*/  HMMA.16816.F32.BF16 R12, R152, R90, RZ ;  /* 0x0000005a980c723c */ /* 0x000fe200000418ff */
[----:B------:R-:W5:Y:S07]  /*1cb0*/  LDSM.16.M88.4 R88, [R5+0x14900] ;  /* 0x014900000558783b */ /* 0x000f6e0000000200 */
[C---:B------:R-:W-:Y:S08]  /*1cc0*/  HMMA.16816.F32.BF16 R96, R156.reuse, R62, R32 ;  /* 0x0000003e9c60723c */ /* 0x040ff00000041820 */
[C---:B------:R-:W-:Y:S08]  /*1cd0*/  HMMA.16816.F32.BF16 R60, R156.reuse, R112, R24 ;  /* 0x000000709c3c723c */ /* 0x040ff00000041818 */
[C---:B------:R-:W-:Y:S01]  /*1ce0*/  HMMA.16816.F32.BF16 R52, R156.reuse, R114, R20 ;  /* 0x000000729c34723c */ /* 0x040fe20000041814 */
[----:B------:R-:W3:Y:S07]  /*1cf0*/  LDSM.16.M88.4 R112, [R3+0x13900] ;  /* 0x013900000370783b */ /* 0x000eee0000000200 */
[C---:B------:R-:W-:Y:S08]  /*1d00*/  HMMA.16816.F32.BF16 R48, R156.reuse, R120, R16 ;  /* 0x000000789c30723c */ /* 0x040ff00000041810 */
[----:B------:R-:W-:Y:S08]  /*1d10*/  HMMA.16816.F32.BF16 R40, R156, R122, R12 ;  /* 0x0000007a9c28723c */ /* 0x000ff0000004180c */
[C---:B-1----:R-:W-:Y:S01]  /*1d20*/  HMMA.16816.F32.BF16 R32, R184.reuse, R8, R100 ;  /* 0x00000008b820723c */ /* 0x042fe20000041864 */
[----:B------:R-:W-:Y:S07]  /*1d30*/  LDSM.16.M88.4 R100, [R5+0x16100] ;  /* 0x016100000564783b */ /* 0x000fee0000000200 */
[C---:B------:R-:W-:Y:S01]  /*1d40*/  HMMA.16816.F32.BF16 R28, R184.reuse, R10, R96 ;  /* 0x0000000ab81c723c */ /* 0x040fe20000041860 */
[----:B------:R-:W-:Y:S07]  /*1d50*/  LDSM.16.M88.4 R96, [R4+0x16100] ;  /* 0x016100000460783b */ /* 0x000fee0000000200 */
[C---:B--2---:R-:W-:Y:S01]  /*1d60*/  HMMA.16816.F32.BF16 R24, R184.reuse, R36, R92 ;  /* 0x00000024b818723c */ /* 0x044fe2000004185c */
[----:B------:R-:W-:Y:S07]  /*1d70*/  LDSM.16.M88.4 R92, [R5+0x15900] ;  /* 0x01590000055c783b */ /* 0x000fee0000000200 */
[C---:B------:R-:W-:Y:S01]  /*1d80*/  HMMA.16816.F32.BF16 R20, R184.reuse, R38, R84 ;  /* 0x00000026b814723c */ /* 0x040fe20000041854 */
[----:B------:R-:W-:Y:S07]  /*1d90*/  LDSM.16.M88.4 R84, [R3+0x14900] ;  /* 0x014900000354783b */ /* 0x000fee0000000200 */
[C---:B---3--:R-:W-:Y:S08]  /*1da0*/  HMMA.16816.F32.BF16 R8, R184.reuse, R56, R68 ;  /* 0x00000038b808723c */ /* 0x048ff00000041844 */
[C---:B------:R-:W-:Y:S01]  /*1db0*/  HMMA.16816.F32.BF16 R36, R184.reuse, R58, R64 ;  /* 0x0000003ab824723c */ /* 0x040fe20000041840 */
[----:B------:R-:W1:Y:S07]  /*1dc0*/  LDSM.16.M88.4 R56, [R3+0x14100] ;  /* 0x014100000338783b */ /* 0x000e6e0000000200 */
[C---:B------:R-:W-:Y:S08]  /*1dd0*/  HMMA.16816.F32.BF16 R16, R184.reuse, R44, R80 ;  /* 0x0000002cb810723c */ /* 0x040ff00000041850 */
[C---:B------:R-:W-:Y:S08]  /*1de0*/  HMMA.16816.F32.BF16 R12, R184.reuse, R46, R72 ;  /* 0x0000002eb80c723c */ /* 0x040ff00000041848 */
[C---:B----4-:R-:W-:Y:S08]  /*1df0*/  HMMA.16816.F32.BF16 R44, R184.reuse, R76, R60 ;  /* 0x0000004cb82c723c */ /* 0x050ff0000004183c */
[C---:B------:R-:W-:Y:S08]  /*1e00*/  HMMA.16816.F32.BF16 R52, R184.reuse, R78, R52 ;  /* 0x0000004eb834723c */ /* 0x040ff00000041834 */
[C---:B-----5:R-:W-:Y:S08]  /*1e10*/  HMMA.16816.F32.BF16 R72, R184.reuse, R88, R48 ;  /* 0x00000058b848723c */ /* 0x060ff00000041830 */
[----:B------:R-:W-:Y:S08]  /*1e20*/  HMMA.16816.F32.BF16 R88, R184, R90, R40 ;  /* 0x0000005ab858723c */ /* 0x000ff00000041828 */
[C---:B------:R-:W-:Y:S01]  /*1e30*/  HMMA.16816.F32.BF16 R80, R192.reuse, R104, R32 ;  /* 0x00000068c050723c */ /* 0x040fe20000041820 */
[----:B------:R-:W2:Y:S07]  /*1e40*/  LDSM.16.M88.4 R32, [R232+0x15100] ;  /* 0x01510000e820783b */ /* 0x000eae0000000200 */
[C---:B------:R-:W-:Y:S01]  /*1e50*/  HMMA.16816.F32.BF16 R76, R192.reuse, R106, R28 ;  /* 0x0000006ac04c723c */ /* 0x040fe2000004181c */
[----:B------:R-:W3:Y:S04]  /*1e60*/  LDSM.16.M88.4 R28, [R232+0x15900] ;  /* 0x01590000e81c783b */ /* 0x000ee80000000200 */
[----:B------:R-:W-:Y:S03]  /*1e70*/  LDSM.16.M88.4 R104, [R4+0x16900] ;  /* 0x016900000468783b */ /* 0x000fe60000000200 */
[C---:B------:R-:W-:Y:S01]  /*1e80*/  HMMA.16816.F32.BF16 R68, R192.reuse, R108, R24 ;  /* 0x0000006cc044723c */ /* 0x040fe20000041818 */
[----:B------:R-:W4:Y:S07]  /*1e90*/  LDSM.16.M88.4 R24, [R232+0x16100] ;  /* 0x01610000e818783b */ /* 0x000f2e0000000200 */
[C---:B------:R-:W-:Y:S08]  /*1ea0*/  HMMA.16816.F32.BF16 R60, R192.reuse, R116, R16 ;  /* 0x00000074c03c723c */ /* 0x040ff00000041810 */
[C---:B------:R-:W-:Y:S01]  /*1eb0*/  HMMA.16816.F32.BF16 R48, R192.reuse, R118, R12 ;  /* 0x00000076c030723c */ /* 0x040fe2000004180c */
[----:B------:R-:W-:Y:S07]  /*1ec0*/  LDSM.16.M88.4 R116, [R4+0x17900] ;  /* 0x017900000474783b */ /* 0x000fee0000000200 */
[C---:B------:R-:W-:Y:S08]  /*1ed0*/  HMMA.16816.F32.BF16 R16, R192.reuse, R112, R8 ;  /* 0x00000070c010723c */ /* 0x040ff00000041808 */
[C---:B------:R-:W-:Y:S01]  /*1ee0*/  HMMA.16816.F32.BF16 R64, R192.reuse, R110, R20 ;  /* 0x0000006ec040723c */ /* 0x040fe20000041814 */
[----:B------:R-:W5:Y:S04]  /*1ef0*/  LDSM.16.M88.4 R20, [R232+0x16900] ;  /* 0x01690000e814783b */ /* 0x000f680000000200 */
[----:B------:R-:W-:Y:S03]  /*1f00*/  LDSM.16.M88.4 R108, [R5+0x16900] ;  /* 0x01690000056c783b */ /* 0x000fe60000000200 */
[C---:B------:R-:W-:Y:S01]  /*1f10*/  HMMA.16816.F32.BF16 R12, R192.reuse, R114, R36 ;  /* 0x00000072c00c723c */ /* 0x040fe20000041824 */
[----:B------:R-:W3:Y:S04]  /*1f20*/  LDSM.16.M88.4 R36, [R232+0x17100] ;  /* 0x01710000e824783b */ /* 0x000ee80000000200 */
[----:B------:R-:W-:Y:S03]  /*1f30*/  LDSM.16.M88.4 R112, [R4+0x17100] ;  /* 0x017100000470783b */ /* 0x000fe60000000200 */
[C---:B-1----:R-:W-:Y:S08]  /*1f40*/  HMMA.16816.F32.BF16 R8, R192.reuse, R56, R44 ;  /* 0x00000038c008723c */ /* 0x042ff0000004182c */
[C---:B------:R-:W-:Y:S01]  /*1f50*/  HMMA.16816.F32.BF16 R40, R192.reuse, R58, R52 ;  /* 0x0000003ac028723c */ /* 0x040fe20000041834 */
[----:B------:R-:W-:Y:S07]  /*1f60*/  LDSM.16.M88.4 R52, [R232+0x17900] ;  /* 0x01790000e834783b */ /* 0x000fee0000000200 */
[C---:B------:R-:W-:Y:S01]  /*1f70*/  HMMA.16816.F32.BF16 R56, R192.reuse, R86, R88 ;  /* 0x00000056c038723c */ /* 0x040fe20000041858 */
[----:B------:R-:W1:Y:S07]  /*1f80*/  LDSM.16.M88.4 R88, [R4+0x15100] ;  /* 0x015100000458783b */ /* 0x000e6e0000000200 */
[----:B------:R-:W-:Y:S01]  /*1f90*/  HMMA.16816.F32.BF16 R44, R192, R84, R72 ;  /* 0x00000054c02c723c */ /* 0x000fe20000041848 */
[----:B------:R-:W1:Y:S07]  /*1fa0*/  LDSM.16.M88.4 R84, [R4+0x15900] ;  /* 0x015900000454783b */ /* 0x000e6e0000000200 */
[C---:B--2---:R-:W-:Y:S08]  /*1fb0*/  HMMA.16816.F32.BF16 R80, R196.reuse, R32, R80 ;  /* 0x00000020c450723c */ /* 0x044ff00000041850 */
[C---:B------:R-:W-:Y:S08]  /*1fc0*/  HMMA.16816.F32.BF16 R32, R196.reuse, R34, R76 ;  /* 0x00000022c420723c */ /* 0x040ff0000004184c */
[C---:B---3--:R-:W-:Y:S08]  /*1fd0*/  HMMA.16816.F32.BF16 R76, R196.reuse, R28, R68 ;  /* 0x0000001cc44c723c */ /* 0x048ff00000041844 */
[C---:B----4-:R-:W-:Y:S08]  /*1fe0*/  HMMA.16816.F32.BF16 R68, R196.reuse, R24, R60 ;  /* 0x00000018c444723c */ /* 0x050ff0000004183c */
[C---:B------:R-:W-:Y:S01]  /*1ff0*/  HMMA.16816.F32.BF16 R72, R196.reuse, R30, R64 ;  /* 0x0000001ec448723c */ /* 0x040fe20000041840 */
[----:B------:R-:W2:Y:S07]  /*2000*/  LDSM.16.M88.4 R28, [R5+0x15100] ;  /* 0x01510000051c783b */ /* 0x000eae0000000200 */
[C---:B------:R-:W-:Y:S08]  /*2010*/  HMMA.16816.F32.BF16 R48, R196.reuse, R26, R48 ;  /* 0x0000001ac430723c */ /* 0x040ff00000041830 */
[C---:B-----5:R-:W-:Y:S08]  /*2020*/  HMMA.16816.F32.BF16 R64, R196.reuse, R20, R16 ;  /* 0x00000014c440723c */ /* 0x060ff00000041810 */
[C---:B------:R-:W-:Y:S08]  /*2030*/  HMMA.16816.F32.BF16 R60, R196.reuse, R22, R12 ;  /* 0x00000016c43c723c */ /* 0x040ff0000004180c */
[C---:B------:R-:W-:Y:S08]  /*2040*/  HMMA.16816.F32.BF16 R24, R196.reuse, R36, R8 ;  /* 0x00000024c418723c */ /* 0x040ff00000041808 */
[----:B------:R-:W-:Y:S08]  /*2050*/  HMMA.16816.F32.BF16 R20, R196, R38, R40 ;  /* 0x00000026c414723c */ /* 0x000ff00000041828 */
[C---:B-1----:R-:W-:Y:S01]  /*2060*/  HMMA.16816.F32.BF16 R8, R200.reuse, R88, R80 ;  /* 0x00000058c808723c */ /* 0x042fe20000041850 */
[----:B------:R-:W-:Y:S07]  /*2070*/  LDSM.16.M88.4 R80, [R5+0x17900] ;  /* 0x017900000550783b */ /* 0x000fee0000000200 */
[----:B------:R-:W-:Y:S01]  /*2080*/  HMMA.16816.F32.BF16 R32, R200, R90, R32 ;  /* 0x0000005ac820723c */ /* 0x000fe20000041820 */
[----:B------:R-:W-:Y:S07]  /*2090*/  LDSM.16.M88.4 R88, [R3+0x15900] ;  /* 0x015900000358783b */ /* 0x000fee0000000200 */
[----:B------:R-:W-:Y:S08]  /*20a0*/  HMMA.16816.F32.BF16 R16, R196, R52, R44 ;  /* 0x00000034c410723c */ /* 0x000ff0000004182c */
[C---:B------:R-:W-:Y:S08]  /*20b0*/  HMMA.16816.F32.BF16 R44, R200.reuse, R96, R68 ;  /* 0x00000060c82c723c */ /* 0x040ff00000041844 */
[C---:B------:R-:W-:Y:S08]  /*20c0*/  HMMA.16816.F32.BF16 R36, R200.reuse, R84, R76 ;  /* 0x00000054c824723c */ /* 0x040ff0000004184c */
[C---:B------:R-:W-:Y:S01]  /*20d0*/  HMMA.16816.F32.BF16 R40, R200.reuse, R86, R72 ;  /* 0x00000056c828723c */ /* 0x040fe20000041848 */
[----:B------:R-:W1:Y:S07]  /*20e0*/  LDSM.16.M88.4 R84, [R3+0x15100] ;  /* 0x015100000354783b */ /* 0x000e6e0000000200 */
[----:B------:R-:W-:Y:S01]  /*20f0*/  HMMA.16816.F32.BF16 R48, R200, R98, R48 ;  /* 0x00000062c830723c */ /* 0x000fe20000041830 */
[----:B------:R-:W3:Y:S07]  /*2100*/  LDSM.16.M88.4 R96, [R3+0x16100] ;  /* 0x016100000360783b */ /* 0x000eee0000000200 */
[----:B------:R-:W-:Y:S08]  /*2110*/  HMMA.16816.F32.BF16 R12, R196, R54, R56 ;  /* 0x00000036c40c723c */ /* 0x000ff00000041838 */
[C---:B------:R-:W-:Y:S08]  /*2120*/  HMMA.16816.F32.BF16 R56, R200.reuse, R112, R24 ;  /* 0x00000070c838723c */ /* 0x040ff00000041818 */
[----:B------:R-:W-:Y:S08]  /*2130*/  HMMA.16816.F32.BF16 R76, R200, R114, R20 ;  /* 0x00000072c84c723c */ /* 0x000ff00000041814 */
[C---:B--2---:R-:W-:Y:S08]  /*2140*/  HMMA.16816.F32.BF16 R24, R204.reuse, R28, R8 ;  /* 0x0000001ccc18723c */ /* 0x044ff00000041808 */
[----:B------:R-:W-:Y:S08]  /*2150*/  HMMA.16816.F32.BF16 R20, R204, R30, R32 ;  /* 0x0000001ecc14723c */ /* 0x000ff00000041820 */
[----:B------:R-:W-:Y:S01]  /*2160*/  HMMA.16816.F32.BF16 R52, R200, R104, R64 ;  /* 0x00000068c834723c */ /* 0x000fe20000041840 */
[----:B------:R-:W2:Y:S07]  /*2170*/  LDSM.16.M88.4 R64, [R5+0x17100] ;  /* 0x017100000540783b */ /* 0x000eae0000000200 */
[C---:B------:R-:W-:Y:S01]  /*2180*/  HMMA.16816.F32.BF16 R8, R204.reuse, R100, R44 ;  /* 0x00000064cc08723c */ /* 0x040fe2000004182c */
[----:B------:R-:W-:Y:S07]  /*2190*/  LDSM.16.M88.4 R44, [R3+0x16900] ;  /* 0x01690000032c783b */ /* 0x000fee0000000200 */
[----:B------:R-:W-:Y:S01]  /*21a0*/  HMMA.16816.F32.BF16 R28, R204, R102, R48 ;  /* 0x00000066cc1c723c */ /* 0x000fe20000041830 */
[----:B------:R-:W4:Y:S07]  /*21b0*/  LDSM.16.M88.4 R48, [R232+0x18100] ;  /* 0x01810000e830783b */ /* 0x000f2e0000000200 */
[C---:B------:R-:W-:Y:S08]  /*21c0*/  HMMA.16816.F32.BF16 R72, R200.reuse, R116, R16 ;  /* 0x00000074c848723c */ /* 0x040ff00000041810 */
[----:B------:R-:W-:Y:S08]  /*21d0*/  HMMA.16816.F32.BF16 R68, R200, R118, R12 ;  /* 0x00000076c844723c */ /* 0x000ff0000004180c */
[C---:B------:R-:W-:Y:S08]  /*21e0*/  HMMA.16816.F32.BF16 R16, R204.reuse, R92, R36 ;  /* 0x0000005ccc10723c */ /* 0x040ff00000041824 */
[----:B------:R-:W-:Y:S08]  /*21f0*/  HMMA.16816.F32.BF16 R12, R204, R94, R40 ;  /* 0x0000005ecc0c723c */ /* 0x000ff00000041828 */
[C---:B-1----:R-:W-:Y:S01]  /*2200*/  HMMA.16816.F32.BF16 R32, R208.reuse, R84, R24 ;  /* 0x00000054d020723c */ /* 0x042fe20000041818 */
[----:B------:R-:W-:Y:S07]  /*2210*/  LDSM.16.M88.4 R24, [R3+0x17900] ;  /* 0x017900000318783b */ /* 0x000fee0000000200 */
[C---:B------:R-:W-:Y:S01]  /*2220*/  HMMA.16816.F32.BF16 R40, R208.reuse, R86, R20 ;  /* 0x00000056d028723c */ /* 0x040fe20000041814 */
[----:B------:R-:W-:Y:S07]  /*2230*/  LDSM.16.M88.4 R20, [R4+0x18100] ;  /* 0x018100000414783b */ /* 0x000fee0000000200 */
[----:B---3--:R-:W-:Y:S01]  /*2240*/  HMMA.16816.F32.BF16 R84, R208, R96, R8 ;  /* 0x00000060d054723c */ /* 0x008fe20000041808 */
[----:B------:R-:W1:Y:S07]  /*2250*/  LDSM.16.M88.4 R8, [R3+0x17100] ;  /* 0x017100000308783b */ /* 0x000e6e0000000200 */
[----:B------:R-:W-:Y:S08]  /*2260*/  HMMA.16816.F32.BF16 R36, R204, R108, R52 ;  /* 0x0000006ccc24723c */ /* 0x000ff00000041834 */
[----:B------:R-:W-:Y:S08]  /*2270*/  HMMA.16816.F32.BF16 R60, R200, R106, R60 ;  /* 0x0000006ac83c723c */ /* 0x000ff0000004183c */
[C---:B--2---:R-:W-:Y:S08]  /*2280*/  HMMA.16816.F32.BF16 R56, R204.reuse, R64, R56 ;  /* 0x00000040cc38723c */ /* 0x044ff00000041838 */
[C---:B------:R-:W-:Y:S08]  /*2290*/  HMMA.16816.F32.BF16 R52, R204.reuse, R66, R76 ;  /* 0x00000042cc34723c */ /* 0x040ff0000004184c */
[----:B------:R-:W-:Y:S08]  /*22a0*/  HMMA.16816.F32.BF16 R100, R204, R80, R72 ;  /* 0x00000050cc64723c */ /* 0x000ff00000041848 */
[C---:B------:R-:W-:Y:S08]  /*22b0*/  HMMA.16816.F32.BF16 R64, R208.reuse, R88, R16 ;  /* 0x00000058d040723c */ /* 0x040ff00000041810 */
[----:B------:R-:W-:Y:S08]  /*22c0*/  HMMA.16816.F32.BF16 R72, R208, R90, R12 ;  /* 0x0000005ad048723c */ /* 0x000ff0000004180c */
[----:B----4-:R-:W-:Y:S01]  /*22d0*/  HMMA.16816.F32.BF16 R16, R212, R48, R32 ;  /* 0x00000030d410723c */ /* 0x010fe20000041820 */
[----:B------:R-:W-:Y:S07]  /*22e0*/  LDSM.16.M88.4 R32, [R232+0x19100] ;  /* 0x01910000e820783b */ /* 0x000fee0000000200 */
[----:B------:R-:W-:Y:S08]  /*22f0*/  HMMA.16816.F32.BF16 R92, R204, R82, R68 ;  /* 0x00000052cc5c723c */ /* 0x000ff00000041844 */
[----:B------:R-:W-:Y:S01]  /*2300*/  HMMA.16816.F32.BF16 R12, R212, R50, R40 ;  /* 0x00000032d40c723c */ /* 0x000fe20000041828 */
[----:B------:R-:W-:Y:S04]  /*2310*/  LDSM.16.M88.4 R40, [R4+0x18900] ;  /* 0x018900000428783b */ /* 0x000fe80000000200 */
[----:B------:R-:W-:Y:S03]  /*2320*/  LDSM.16.M88.4 R48, [R5+0x18900] ;  /* 0x018900000530783b */ /* 0x000fe60000000200 */
[C---:B------:R-:W-:Y:S01]  /*2330*/  HMMA.16816.F32.BF16 R80, R208.reuse, R98, R28 ;  /* 0x00000062d050723c */ /* 0x040fe2000004181c */
[----:B------:R-:W2:Y:S07]  /*2340*/  LDSM.16.M88.4 R28, [R232+0x18900] ;  /* 0x01890000e81c783b */ /* 0x000eae0000000200 */
[----:B------:R-:W-:Y:S01]  /*2350*/  HMMA.16816.F32.BF16 R68, R208, R44, R36 ;  /* 0x0000002cd044723c */ /* 0x000fe20000041824 */
[----:B------:R-:W3:Y:S07]  /*2360*/  LDSM.16.M88.4 R36, [R5+0x18100] ;  /* 0x018100000524783b */ /* 0x000eee0000000200 */
[----:B------:R-:W-:Y:S08]  /*2370*/  HMMA.16816.F32.BF16 R60, R204, R110, R60 ;  /* 0x0000006ecc3c723c */ /* 0x000ff0000004183c */
[C---:B-1----:R-:W-:Y:S01]  /*2380*/  HMMA.16816.F32.BF16 R76, R208.reuse, R8, R56 ;  /* 0x00000008d04c723c */ /* 0x042fe20000041838 */
[----:B------:R-:W-:Y:S07]  /*2390*/  LDSM.16.M88.4 R56, [R3+0x18900] ;  /* 0x018900000338783b */ /* 0x000fee0000000200 */
[----:B------:R-:W-:Y:S01]  /*23a0*/  HMMA.16816.F32.BF16 R96, R208, R10, R52 ;  /* 0x0000000ad060723c */ /* 0x000fe20000041834 */
[----:B------:R-:W-:Y:S07]  /*23b0*/  LDSM.16.M88.4 R52, [R232+0x1a100] ;  /* 0x01a10000e834783b */ /* 0x000fee0000000200 */
[C---:B------:R-:W-:Y:S08]  /*23c0*/  HMMA.16816.F32.BF16 R8, R216.reuse, R20, R16 ;  /* 0x00000014d808723c */ /* 0x040ff00000041810 */
[----:B------:R-:W-:Y:S08]  /*23d0*/  HMMA.16816.F32.BF16 R16, R216, R22, R12 ;  /* 0x00000016d810723c */ /* 0x000ff0000004180c */
[----:B--2---:R-:W-:Y:S08]  /*23e0*/  HMMA.16816.F32.BF16 R12, R212, R30, R72 ;  /* 0x0000001ed40c723c */ /* 0x004ff00000041848 */
[C---:B------:R-:W-:Y:S01]  /*23f0*/  HMMA.16816.F32.BF16 R88, R208.reuse, R46, R60 ;  /* 0x0000002ed058723c */ /* 0x040fe2000004183c */
[----:B------:R-:W1:Y:S04]  /*2400*/  LDSM.16.M88.4 R60, [R3+0x18100] ;  /* 0x01810000033c783b */ /* 0x000e680000000200 */
[----:B------:R-:W-:Y:S03]  /*2410*/  LDSM.16.M88.4 R44, [R232+0x19900] ;  /* 0x01990000e82c783b */ /* 0x000fe60000000200 */
[C---:B------:R-:W-:Y:S08]  /*2420*/  HMMA.16816.F32.BF16 R100, R208.reuse, R24, R100 ;  /* 0x00000018d064723c */ /* 0x040ff00000041864 */
[----:B------:R-:W-:Y:S08]  /*2430*/  HMMA.16816.F32.BF16 R92, R208, R26, R92 ;  /* 0x0000001ad05c723c */ /* 0x000ff0000004185c */
[----:B------:R-:W-:Y:S01]  /*2440*/  HMMA.16816.F32.BF16 R24, R212, R28, R64 ;  /* 0x0000001cd418723c */ /* 0x000fe20000041840 */
[----:B------:R-:W-:Y:S07]  /*2450*/  LDSM.16.M88.4 R64, [R232+0x1a900] ;  /* 0x01a90000e840783b */ /* 0x000fee0000000200 */
[C---:B---3--:R-:W-:Y:S08]  /*2460*/  HMMA.16816.F32.BF16 R8, R220.reuse, R36, R8 ;  /* 0x00000024dc08723c */ /* 0x048ff00000041808 */
[----:B------:R-:W-:Y:S01]  /*2470*/  HMMA.16816.F32.BF16 R16, R220, R38, R16 ;  /* 0x00000026dc10723c */ /* 0x000fe20000041810 */
[----:B------:R-:W2:Y:S07]  /*2480*/  LDSM.16.M88.4 R36, [R4+0x19100] ;  /* 0x019100000424783b */ /* 0x000eae0000000200 */
[----:B------:R-:W-:Y:S08]  /*2490*/  HMMA.16816.F32.BF16 R28, R212, R32, R84 ;  /* 0x00000020d41c723c */ /* 0x000ff00000041854 */
[C---:B------:R-:W-:Y:S08]  /*24a0*/  HMMA.16816.F32.BF16 R12, R216.reuse, R42, R12 ;  /* 0x0000002ad80c723c */ /* 0x040ff0000004180c */
[----:B------:R-:W-:Y:S01]  /*24b0*/  HMMA.16816.F32.BF16 R20, R216, R40, R24 ;  /* 0x00000028d814723c */ /* 0x000fe20000041818 */
[----:B------:R-:W3:Y:S07]  /*24c0*/  LDSM.16.M88.4 R40, [R5+0x19100] ;  /* 0x019100000528783b */ /* 0x000eee0000000200 */
[----:B------:R-:W-:Y:S08]  /*24d0*/  HMMA.16816.F32.BF16 R72, R212, R34, R80 ;  /* 0x00000022d448723c */ /* 0x000ff00000041850 */
[----:B-1----:R-:W-:Y:S08]  /*24e0*/  HMMA.16816.F32.BF16 R32, R224, R60, R8 ;  /* 0x0000003ce020723c */ /* 0x002ff00000041808 */
[----:B--2---:R-:W-:Y:S08]  /*24f0*/  HMMA.16816.F32.BF16 R28, R216, R36, R28 ;  /* 0x00000024d81c723c */ /* 0x004ff0000004181c */
[C---:B------:R-:W-:Y:S08]  /*2500*/  HMMA.16816.F32.BF16 R24, R220.reuse, R50, R12 ;  /* 0x00000032dc18723c */ /* 0x040ff0000004180c */
[----:B------:R-:W-:Y:S01]  /*2510*/  HMMA.16816.F32.BF16 R8, R220, R48, R20 ;  /* 0x00000030dc08723c */ /* 0x000fe20000041814 */
[----:B------:R-:W-:Y:S01]  /*2520*/  FMUL.FTZ R6, R32, c[0x0][0x320] ;  /* 0x0000c80020067a20 */ /* 0x000fe20000410000 */
[----:B------:R-:W-:Y:S03]  /*2530*/  LDSM.16.M88.4 R48, [R4+0x1a900] ;  /* 0x01a900000430783b */ /* 0x000fe60000000200 */
[----:B------:R1:W2:Y:S03]  /*2540*/  MUFU.TANH R105, R6 ;  /* 0x0000000600697308 */ /* 0x0002a60000002400 */
[----:B------:R-:W-:Y:S08]  /*2550*/  HMMA.16816.F32.BF16 R20, R224, R62, R16 ;  /* 0x0000003ee014723c */ /* 0x000ff00000041810 */
[----:B---3--:R-:W-:Y:S01]  /*2560*/  HMMA.16816.F32.BF16 R12, R220, R40, R28 ;  /* 0x00000028dc0c723c */ /* 0x008fe2000004181c */
[----:B-1----:R-:W-:-:S07]  /*2570*/  FMUL.FTZ R6, R33, c[0x0][0x320] ;  /* 0x0000c80021067a20 */ /* 0x002fce0000410000 */
[----:B------:R-:W-:Y:S01]  /*2580*/  HMMA.16816.F32.BF16 R28, R224, R58, R24 ;  /* 0x0000003ae01c723c */ /* 0x000fe20000041818 */
[----:B------:R1:W3:Y:S07]  /*2590*/  MUFU.TANH R104, R6 ;  /* 0x0000000600687308 */ /* 0x0002ee0000002400 */
[C---:B------:R-:W-:Y:S08]  /*25a0*/  HMMA.16816.F32.BF16 R80, R212.reuse, R44, R68 ;  /* 0x0000002cd450723c */ /* 0x040ff00000041844 */
[C---:B------:R-:W-:Y:S01]  /*25b0*/  HMMA.16816.F32.BF16 R88, R212.reuse, R46, R88 ;  /* 0x0000002ed458723c */ /* 0x040fe20000041858 */
[----:B-1----:R-:W-:Y:S01]  /*25c0*/  FMUL.FTZ R6, R34, c[0x0][0x320] ;  /* 0x0000c80022067a20 */ /* 0x002fe20000410000 */
[----:B------:R-:W1:Y:S06]  /*25d0*/  LDSM.16.M88.4 R44, [R4+0x19900] ;  /* 0x01990000042c783b */ /* 0x000e6c0000000200 */
[----:B------:R-:W-:Y:S01]  /*25e0*/  HMMA.16816.F32.BF16 R68, R212, R54, R96 ;  /* 0x00000036d444723c */ /* 0x000fe20000041860 */
[----:B------:R4:W-:Y:S07]  /*25f0*/  MUFU.TANH R99, R6 ;  /* 0x0000000600637308 */ /* 0x0009ee0000002400 */
[----:B------:R-:W-:Y:S01]  /*2600*/  HMMA.16816.F32.BF16 R16, R216, R38, R72 ;  /* 0x00000026d810723c */ /* 0x000fe20000041848 */
[----:B------:R5:W2:Y:S07]  /*2610*/  LDSM.16.M88.4 R36, [R4+0x1a100] ;  /* 0x01a100000424783b */ /* 0x000aae0000000200 */
[----:B------:R-:W-:Y:S01]  /*2620*/  HMMA.16816.F32.BF16 R76, R212, R52, R76 ;  /* 0x00000034d44c723c */ /* 0x000fe2000004184c */
[----:B----4-:R-:W-:Y:S01]  /*2630*/  FMUL.FTZ R6, R35, c[0x0][0x320] ;  /* 0x0000c80023067a20 */ /* 0x010fe20000410000 */
[----:B------:R-:W4:Y:S03]  /*2640*/  LDSM.16.M88.4 R52, [R3+0x19100] ;  /* 0x019100000334783b */ /* 0x000f260000000200 */
[----:B------:R1:W-:Y:S01]  /*2650*/  MUFU.TANH R98, R6 ;  /* 0x0000000600627308 */ /* 0x0003e20000002400 */
[----:B------:R-:W2:Y:S02]  /*2660*/  LDSM.16.M88.4 R32, [R5+0x19900] ;  /* 0x019900000520783b */ /* 0x000ea40000000200 */
[----:B------:R-:W-:Y:S02]  /*2670*/  HMMA.16816.F32.BF16 R8, R224, R56, R8 ;  /* 0x00000038e008723c */ /* 0x000fe40000041808 */
[----:B------:R-:W2:Y:S01]  /*2680*/  LDSM.16.M88.4 R56, [R3+0x19900] ;  /* 0x019900000338783b */ /* 0x000ea20000000200 */
[----:B-----5:R-:W-:-:S05]  /*2690*/  FMUL.FTZ R4, R28, c[0x0][0x320] ;  /* 0x0000c8001c047a20 */ /* 0x020fca0000410000 */
[----:B------:R-:W-:Y:S01]  /*26a0*/  HMMA.16816.F32.BF16 R60, R212, R64, R100 ;  /* 0x00000040d43c723c */ /* 0x000fe20000041864 */
[----:B------:R5:W-:Y:S01]  /*26b0*/  MUFU.TANH R75, R4 ;  /* 0x00000004004b7308 */ /* 0x000be20000002400 */
[----:B-1----:R-:W-:-:S05]  /*26c0*/  FMUL.FTZ R6, R20, c[0x0][0x320] ;  /* 0x0000c80014067a20 */ /* 0x002fca0000410000 */
[----:B------:R-:W-:Y:S01]  /*26d0*/  SHF.L.U32 R103, R2, 0x1, RZ ;  /* 0x0000000102677819 */ /* 0x000fe200000006ff */
[----:B------:R-:W-:Y:S01]  /*26e0*/  HMMA.16816.F32.BF16 R24, R216, R44, R80 ;  /* 0x0000002cd818723c */ /* 0x000fe20000041850 */
[----:B------:R1:W-:Y:S03]  /*26f0*/  MUFU.TANH R97, R6 ;  /* 0x0000000600617308 */ /* 0x0003e60000002400 */
[--C-:B------:R-:W-:Y:S02]  /*2700*/  IMAD.IADD R2, R235, 0x1, R103.reuse ;  /* 0x00000001eb027824 */ /* 0x100fe400078e0267 */
[----:B------:R-:W-:Y:S02]  /*2710*/  IMAD R233, R0, 0x2, R103 ;  /* 0x0000000200e97824 */ /* 0x000fe400078e0267 */
[----:B------:R-:W-:Y:S01]  /*2720*/  HMMA.16816.F32.BF16 R64, R212, R66, R92 ;  /* 0x00000042d440723c */ /* 0x000fe2000004185c */
[----:B-----5:R-:W-:-:S02]  /*2730*/  FMUL.FTZ R4, R29, c[0x0][0x320] ;  /* 0x0000c8001d047a20 */ /* 0x020fc40000410000 */
[----:B------:R-:W-:Y:S02]  /*2740*/  IADD3 R0, R235, R233, RZ ;  /* 0x000000e9eb007210 */ /* 0x000fe40007ffe0ff */
[----:B------:R5:W-:Y:S01]  /*2750*/  MUFU.TANH R74, R4 ;  /* 0x00000004004a7308 */ /* 0x000be20000002400 */
[----:B-1----:R-:W-:-:S07]  /*2760*/  FMUL.FTZ R6, R21, c[0x0][0x320] ;  /* 0x0000c80015067a20 */ /* 0x002fce0000410000 */
[----:B------:R1:W-:Y:S01]  /*2770*/  MUFU.TANH R96, R6 ;  /* 0x0000000600607308 */ /* 0x0003e20000002400 */
[----:B-----5:R-:W-:-:S07]  /*2780*/  FMUL.FTZ R4, R30, c[0x0][0x320] ;  /* 0x0000c8001e047a20 */ /* 0x020fce0000410000 */
[----:B------:R5:W-:Y:S01]  /*2790*/  MUFU.TANH R73, R4 ;  /* 0x0000000400497308 */ /* 0x000be20000002400 */
[----:B-1----:R-:W-:-:S07]  /*27a0*/  FMUL.FTZ R6, R22, c[0x0][0x320] ;  /* 0x0000c80016067a20 */ /* 0x002fce0000410000 */
[----:B------:R1:W1:Y:S01]  /*27b0*/  MUFU.TANH R87, R6 ;  /* 0x0000000600577308 */ /* 0x0002620000002400 */
[----:B-----5:R-:W-:Y:S02]  /*27c0*/  FMUL.FTZ R4, R31, c[0x0][0x320] ;  /* 0x0000c8001f047a20 */ /* 0x020fe40000410000 */
[----:B------:R-:W5:Y:S05]  /*27d0*/  LDSM.16.M88.4 R28, [R5+0x1a100] ;  /* 0x01a10000051c783b */ /* 0x000f6a0000000200 */
[----:B------:R-:W-:Y:S01]  /*27e0*/  MUFU.TANH R72, R4 ;  /* 0x0000000400487308 */ /* 0x000fe20000002400 */
[----:B-1----:R-:W-:Y:S02]  /*27f0*/  FMUL.FTZ R6, R23, c[0x0][0x320] ;  /* 0x0000c80017067a20 */ /* 0x002fe40000410000 */
[----:B------:R-:W-:Y:S05]  /*2800*/  HMMA.16816.F32.BF16 R20, R220, R42, R16 ;  /* 0x0000002adc14723c */ /* 0x000fea0000041810 */
[----:B------:R1:W-:Y:S03]  /*2810*/  MUFU.TANH R86, R6 ;  /* 0x0000000600567308 */ /* 0x0003e60000002400 */
[C---:B------:R-:W-:Y:S08]  /*2820*/  HMMA.16816.F32.BF16 R16, R216.reuse, R46, R88 ;  /* 0x0000002ed810723c */ /* 0x040ff00000041858 */
[----:B--2---:R-:W-:Y:S01]  /*2830*/  HMMA.16816.F32.BF16 R44, R216, R36, R76 ;  /* 0x00000024d82c723c */ /* 0x004fe2000004184c */
[----:B-1----:R-:W-:-:S04]  /*2840*/  FMUL.FTZ R6, R8, c[0x0][0x320] ;  /* 0x0000c80008067a20 */ /* 0x002fc80000410000 */
[----:B------:R1:W2:Y:S03]  /*2850*/  MUFU.TANH R85, R6 ;  /* 0x0000000600557308 */ /* 0x0002a60000002400 */
[----:B----4-:R-:W-:Y:S08]  /*2860*/  HMMA.16816.F32.BF16 R20, R224, R54, R20 ;  /* 0x00000036e014723c */ /* 0x010ff00000041814 */
[----:B------:R-:W-:Y:S01]  /*2870*/  HMMA.16816.F32.BF16 R40, R216, R48, R60 ;  /* 0x00000030d828723c */ /* 0x000fe2000004183c */
[----:B-1----:R-:W-:-:S07]  /*2880*/  FMUL.FTZ R6, R9, c[0x0][0x320] ;  /* 0x0000c80009067a20 */ /* 0x002fce0000410000 */
[----:B------:R-:W-:Y:S01]  /*2890*/  HMMA.16816.F32.BF16 R16, R220, R34, R16 ;  /* 0x00000022dc10723c */ /* 0x000fe20000041810 */
[----:B------:R1:W4:Y:S07]  /*28a0*/  MUFU.TANH R84, R6 ;  /* 0x0000000600547308 */ /* 0x00032e0000002400 */
[----:B------:R-:W-:Y:S02]  /*28b0*/  FMUL.FTZ R20, R20, c[0x0][0x320] ;  /* 0x0000c80014147a20 */ /* 0x000fe40000410000 */
[----:B------:R-:W-:-:S02]  /*28c0*/  FMUL.FTZ R21, R21, c[0x0][0x320] ;  /* 0x0000c80015157a20 */ /* 0x000fc40000410000 */
[----:B------:R-:W-:Y:S01]  /*28d0*/  FMUL.FTZ R22, R22, c[0x0][0x320] ;  /* 0x0000c80016167a20 */ /* 0x000fe20000410000 */
[----:B------:R-:W-:Y:S01]  /*28e0*/  MUFU.TANH R145, R20 ;  /* 0x0000001400917308 */ /* 0x000fe20000002400 */
[----:B------:R-:W-:Y:S02]  /*28f0*/  FMUL.FTZ R23, R23, c[0x0][0x320] ;  /* 0x0000c80017177a20 */ /* 0x000fe40000410000 */
[----:B-1----:R-:W-:-:S05]  /*2900*/  FMUL.FTZ R6, R10, c[0x0][0x320] ;  /* 0x0000c8000a067a20 */ /* 0x002fca0000410000 */
[----:B------:R-:W-:Y:S08]  /*2910*/  MUFU.TANH R101, R21 ;  /* 0x0000001500657308 */ /* 0x000ff00000002400 */
[----:B------:R1:W1:Y:S08]  /*2920*/  MUFU.TANH R81, R6 ;  /* 0x0000000600517308 */ /* 0x0002700000002400 */
[----:B------:R-:W-:Y:S01]  /*2930*/  MUFU.TANH R49, R23 ;  /* 0x0000001700317308 */ /* 0x000fe20000002400 */
[----:B-1----:R-:W-:-:S02]  /*2940*/  FMUL.FTZ R6, R11, c[0x0][0x320] ;  /* 0x0000c8000b067a20 */ /* 0x002fc40000410000 */
[----:B------:R-:W-:Y:S01]  /*2950*/  HMMA.16816.F32.BF16 R8, R224, R52, R12 ;  /* 0x00000034e008723c */ /* 0x000fe2000004180c */
[----:B------:R1:W-:Y:S04]  /*2960*/  LDSM.16.M88.4 R52, [R5+0x1a900] ;  /* 0x01a900000534783b */ /* 0x0003e80000000200 */
[----:B------:R-:W1:Y:S03]  /*2970*/  MUFU.TANH R80, R6 ;  /* 0x0000000600507308 */ /* 0x000e660000002400 */
[----:B------:R-:W-:Y:S08]  /*2980*/  HMMA.16816.F32.BF16 R12, R220, R32, R24 ;  /* 0x00000020dc0c723c */ /* 0x000ff00000041818 */
[----:B------:R-:W-:Y:S01]  /*2990*/  HMMA.16816.F32.BF16 R24, R216, R38, R68 ;  /* 0x00000026d818723c */ /* 0x000fe20000041844 */
[----:B------:R-:W1:Y:S07]  /*29a0*/  LDSM.16.M88.4 R36, [R3+0x1a100] ;  /* 0x01a100000324783b */ /* 0x000e6e0000000200 */
[----:B------:R-:W-:Y:S01]  /*29b0*/  FMUL.FTZ R9, R9, c[0x0][0x320] ;  /* 0x0000c80009097a20 */ /* 0x000fe20000410000 */
[----:B------:R-:W-:Y:S01]  /*29c0*/  HMMA.16816.F32.BF16 R32, R224, R58, R16 ;  /* 0x0000003ae020723c */ /* 0x000fe20000041810 */
[----:B------:R-:W-:-:S02]  /*29d0*/  FMUL.FTZ R10, R10, c[0x0][0x320] ;  /* 0x0000c8000a0a7a20 */ /* 0x000fc40000410000 */
[----:B------:R-:W-:Y:S01]  /*29e0*/  FMUL.FTZ R11, R11, c[0x0][0x320] ;  /* 0x0000c8000b0b7a20 */ /* 0x000fe20000410000 */
[----:B------:R-:W-:Y:S01]  /*29f0*/  MUFU.TANH R102, R9 ;  /* 0x0000000900667308 */ /* 0x000fe20000002400 */
[----:B------:R-:W-:-:S07]  /*2a00*/  FMUL.FTZ R4, R8, c[0x0][0x320] ;  /* 0x0000c80008047a20 */ /* 0x000fce0000410000 */
[----:B------:R-:W-:Y:S03]  /*2a10*/  MUFU.TANH R146, R10 ;  /* 0x0000000a00927308 */ /* 0x000fe60000002400 */
[----:B-----5:R-:W-:Y:S05]  /*2a20*/  HMMA.16816.F32.BF16 R24, R220, R30, R24 ;  /* 0x0000001edc18723c */ /* 0x020fea0000041818 */
[----:B------:R5:W-:Y:S04]  /*2a30*/  MUFU.TANH R168, R11 ;  /* 0x0000000b00a87308 */ /* 0x000be80000002400 */
[----:B------:R-:W-:-:S02]  /*2a40*/  FMUL.FTZ R32, R32, c[0x0][0x320] ;  /* 0x0000c80020207a20 */ /* 0x000fc40000410000 */
[----:B------:R-:W-:Y:S02]  /*2a50*/  FMUL.FTZ R33, R33, c[0x0][0x320] ;  /* 0x0000c80021217a20 */ /* 0x000fe40000410000 */
[----:B------:R1:W1:Y:S01]  /*2a60*/  MUFU.TANH R144, R4 ;  /* 0x0000000400907308 */ /* 0x0002620000002400 */
[----:B------:R-:W-:Y:S02]  /*2a70*/  FMUL.FTZ R34, R34, c[0x0][0x320] ;  /* 0x0000c80022227a20 */ /* 0x000fe40000410000 */
[----:B------:R-:W-:Y:S01]  /*2a80*/  FMUL.FTZ R35, R35, c[0x0][0x320] ;  /* 0x0000c80023237a20 */ /* 0x000fe20000410000 */
[----:B-----5:R-:W-:Y:S01]  /*2a90*/  HMMA.16816.F32.BF16 R8, R220, R28, R44 ;  /* 0x0000001cdc08723c */ /* 0x020fe2000004182c */
[----:B------:R5:W2:Y:S03]  /*2aa0*/  LDSM.16.M88.4 R44, [R3+0x1a900] ;  /* 0x01a90000032c783b */ /* 0x000aa60000000200 */
[----:B------:R-:W-:Y:S01]  /*2ab0*/  MUFU.TANH R32, R32 ;  /* 0x0000002000207308 */ /* 0x000fe20000002400 */
[----:B------:R-:W-:-:S04]  /*2ac0*/  DEPBAR.LE SB0, 0x2 ;  /* 0x000080800000791a */ /* 0x000fc80000000000 */
[----:B-1----:R-:W-:Y:S03]  /*2ad0*/  HMMA.16816.F32.BF16 R4, R224, R56, R12 ;  /* 0x00000038e004723c */ /* 0x002fe6000004180c */
[----:B------:R-:W-:Y:S05]  /*2ae0*/  MUFU.TANH R33, R33 ;  /* 0x0000002100217308 */ /* 0x000fea0000002400 */
[----:B------:R-:W-:Y:S03]  /*2af0*/  HMMA.16816.F32.BF16 R12, R216, R50, R64 ;  /* 0x00000032d80c723c */ /* 0x000fe60000041840 */
[----:B------:R1:W1:Y:S01]  /*2b00*/  MUFU.TANH R50, R22 ;  /* 0x0000001600327308 */ /* 0x0002620000002400 */
[----:B-----5:R-:W-:-:S04]  /*2b10*/  SHF.R.S32.HI R3, RZ, 0x1f, R124 ;  /* 0x0000001fff037819 */ /* 0x020fc8000001147c */
[----:B------:R-:W-:Y:S03]  /*2b20*/  HMMA.16816.F32.BF16 R16, R224, R36, R8 ;  /* 0x00000024e010723c */ /* 0x000fe60000041808 */
[----:B------:R-:W-:Y:S01]  /*2b30*/  MUFU.TANH R34, R34 ;  /* 0x0000002200227308 */ /* 0x000fe20000002400 */
[----:B------:R-:W-:-:S04]  /*2b40*/  LEA.HI R125, R3, R124, RZ, 0x2 ;  /* 0x0000007c037d7211 */ /* 0x000fc800078f10ff */
[----:B------:R-:W-:Y:S01]  /*2b50*/  FMUL.FTZ R4, R4, c[0x0][0x320] ;  /* 0x0000c80004047a20 */ /* 0x000fe20000410000 */
[----:B------:R-:W-:Y:S01]  /*2b60*/  LOP3.LUT R3, R125, 0x7ffffffc, RZ, 0xc0, !PT ;  /* 0x7ffffffc7d037812 */ /* 0x000fe200078ec0ff */
[----:B-1----:R-:W-:Y:S01]  /*2b70*/  HMMA.16816.F32.BF16 R20, R220, R52, R40 ;  /* 0x00000034dc14723c */ /* 0x002fe20000041828 */
[----:B------:R-:W-:Y:S01]  /*2b80*/  FMUL.FTZ R6, R6, c[0x0][0x320] ;  /* 0x0000c80006067a20 */ /* 0x000fe20000410000 */
[----:B------:R1:W5:Y:S01]  /*2b90*/  MUFU.TANH R48, R4 ;  /* 0x0000000400307308 */ /* 0x0003620000002400 */
[----:B------:R-:W-:Y:S01]  /*2ba0*/  FMUL.FTZ R7, R7, c[0x0][0x320] ;  /* 0x0000c80007077a20 */ /* 0x000fe20000410000 */
[----:B------:R-:W-:Y:S01]  /*2bb0*/  STL [R1+0x48], R125 ;  /* 0x0000487d01007387 */ /* 0x000fe20000100800 */
[----:B------:R-:W-:-:S03]  /*2bc0*/  FMUL.FTZ R5, R5, c[0x0][0x320] ;  /* 0x0000c80005057a20 */ /* 0x000fc60000410000 */
[----:B------:R-:W-:Y:S02]  /*2bd0*/  HMMA.16816.F32.BF16 R28, R220, R54, R12 ;  /* 0x00000036dc1c723c */ /* 0x000fe4000004180c */
[----:B------:R3:W-:Y:S04]  /*2be0*/  MUFU.TANH R40, R6 ;  /* 0x0000000600287308 */ /* 0x0007e80000002400 */
[----:B------:R-:W-:Y:S02]  /*2bf0*/  FMUL.FTZ R16, R16, c[0x0][0x320] ;  /* 0x0000c80010107a20 */ /* 0x000fe40000410000 */
[----:B------:R-:W-:Y:S01]  /*2c00*/  HMMA.16816.F32.BF16 R12, R224, R38, R24 ;  /* 0x00000026e00c723c */ /* 0x000fe20000041818 */
[----:B------:R-:W-:Y:S01]  /*2c10*/  FMUL.FTZ R17, R17, c[0x0][0x320] ;  /* 0x0000c80011117a20 */ /* 0x000fe20000410000 */
[----:B------:R3:W-:Y:S01]  /*2c20*/  MUFU.TANH R36, R7 ;  /* 0x0000000700247308 */ /* 0x0007e20000002400 */
[----:B-1----:R-:W-:-:S02]  /*2c30*/  IMAD.IADD R4, R124, 0x1, -R3 ;  /* 0x000000017c047824 */ /* 0x002fc400078e0a03 */
[----:B------:R-:W-:Y:S02]  /*2c40*/  IMAD.U32 R3, RZ, RZ, UR5 ;  /* 0x00000005ff037e24 */ /* 0x000fe4000f8e00ff */
[----:B------:R-:W-:Y:S01]  /*2c50*/  FMUL.FTZ R18, R18, c[0x0][0x320] ;  /* 0x0000c80012127a20 */ /* 0x000fe20000410000 */
[----:B--2---:R-:W-:Y:S01]  /*2c60*/  HMMA.16816.F32.BF16 R8, R224, R44, R20 ;  /* 0x0000002ce008723c */ /* 0x004fe20000041814 */
[----:B------:R-:W-:Y:S01]  /*2c70*/  IMAD R3, R4, -0x2, R3 ;  /* 0xfffffffe04037824 */ /* 0x000fe200078e0203 */
[----:B------:R1:W2:Y:S01]  /*2c80*/  MUFU.TANH R41, R5 ;  /* 0x0000000500297308 */ /* 0x0002a20000002400 */
[----:B------:R-:W-:-:S03]  /*2c90*/  FMUL.FTZ R19, R19, c[0x0][0x320] ;  /* 0x0000c80013137a20 */ /* 0x000fc60000410000 */
[C---:B------:R-:W-:Y:S02]  /*2ca0*/  ISETP.GT.AND P6, PT, R3.reuse, RZ, PT ;  /* 0x000000ff0300720c */ /* 0x040fe40003fc4270 */
[C---:B------:R-:W-:Y:S01]  /*2cb0*/  ISETP.GT.AND P5, PT, R3.reuse, 0x1, PT ;  /* 0x000000010300780c */ /* 0x040fe20003fa4270 */
[----:B------:R-:W-:Y:S01]  /*2cc0*/  HMMA.16816.F32.BF16 R28, R224, R46, R28 ;  /* 0x0000002ee01c723c */ /* 0x000fe2000004181c */
[----:B------:R-:W-:Y:S01]  /*2cd0*/  ISETP.GT.AND P1, PT, R3, 0x8, PT ;  /* 0x000000080300780c */ /* 0x000fe20003f24270 */
[----:B------:R-:W2:Y:S01]  /*2ce0*/  MUFU.TANH R16, R16 ;  /* 0x0000001000107308 */ /* 0x000ea20000002400 */
[----:B---3--:R-:W-:Y:S02]  /*2cf0*/  FSEL R6, R105, -INF , P6 ;  /* 0xff80000069067808 */ /* 0x008fe40003000000 */
[----:B------:R-:W-:Y:S02]  /*2d00*/  FSEL R7, R104, -INF , P5 ;  /* 0xff80000068077808 */ /* 0x000fe40002800000 */
[----:B------:R-:W-:-:S02]  /*2d10*/  FMUL.FTZ R20, R15, c[0x0][0x320] ;  /* 0x0000c8000f147a20 */ /* 0x000fc40000410000 */
[----:B------:R-:W-:Y:S01]  /*2d20*/  FMNMX.FTZ R4, R6, R7, !PT ;  /* 0x0000000706047209 */ /* 0x000fe20007810000 */
[----:B-1----:R-:W-:Y:S01]  /*2d30*/  FMUL.FTZ R5, R14, c[0x0][0x320] ;  /* 0x0000c8000e057a20 */ /* 0x002fe20000410000 */
[----:B------:R-:W-:Y:S01]  /*2d40*/  FSEL R14, R87, -INF , P1 ;  /* 0xff800000570e7808 */ /* 0x000fe20000800000 */
[----:B------:R-:W-:Y:S01]  /*2d50*/  FMUL.FTZ R13, R13, c[0x0][0x320] ;  /* 0x0000c8000d0d7a20 */ /* 0x000fe20000410000 */
[----:B------:R-:W1:Y:S01]  /*2d60*/  MUFU.TANH R35, R35 ;  /* 0x0000002300237308 */ /* 0x000e620000002400 */
[----:B------:R-:W-:Y:S02]  /*2d70*/  FMUL.FTZ R12, R12, c[0x0][0x320] ;  /* 0x0000c8000c0c7a20 */ /* 0x000fe40000410000 */
[----:B------:R-:W-:Y:S01]  /*2d80*/  FMUL.FTZ R25, R10, c[0x0][0x320] ;  /* 0x0000c8000a197a20 */ /* 0x000fe20000410000 */
[----:B------:R-:W-:Y:S01]  /*2d90*/  FSEL R10, R99, -INF , P6 ;  /* 0xff800000630a7808 */ /* 0x000fe20003000000 */
[----:B------:R-:W-:Y:S01]  /*2da0*/  FMUL.FTZ R22, R8, c[0x0][0x320] ;  /* 0x0000c80008167a20 */ /* 0x000fe20000410000 */
[----:B------:R-:W-:Y:S01]  /*2db0*/  ISETP.GT.AND P6, PT, R3, 0x9, PT ;  /* 0x000000090300780c */ /* 0x000fe20003fc4270 */
[----:B------:R-:W-:Y:S01]  /*2dc0*/  FMUL.FTZ R26, R11, c[0x0][0x320] ;  /* 0x0000c8000b1a7a20 */ /* 0x000fe20000410000 */
[----:B------:R-:W-:Y:S01]  /*2dd0*/  FSEL R8, R97, -INF , P1 ;  /* 0xff80000061087808 */ /* 0x000fe20000800000 */
[----:B------:R-:W-:Y:S01]  /*2de0*/  FMUL.FTZ R23, R9, c[0x0][0x320] ;  /* 0x0000c80009177a20 */ /* 0x000fe20000410000 */
[----:B------:R-:W-:Y:S01]  /*2df0*/  FSEL R11, R98, -INF , P5 ;  /* 0xff800000620b7808 */ /* 0x000fe20002800000 */
[----:B------:R-:W-:Y:S01]  /*2e00*/  MUFU.TANH R24, R13 ;  /* 0x0000000d00187308 */ /* 0x000fe20000002400 */
[----:B------:R-:W-:Y:S01]  /*2e10*/  ISETP.GT.AND P5, PT, R3, 0x10, PT ;  /* 0x000000100300780c */ /* 0x000fe20003fa4270 */
[----:B------:R-:W-:Y:S01]  /*2e20*/  FMUL.FTZ R28, R28, c[0x0][0x320] ;  /* 0x0000c8001c1c7a20 */ /* 0x000fe20000410000 */
[----:B------:R-:W-:Y:S01]  /*2e30*/  FSEL R9, R96, -INF , P6 ;  /* 0xff80000060097808 */ /* 0x000fe20003000000 */
[----:B------:R-:W-:Y:S01]  /*2e40*/  FMUL.FTZ R29, R29, c[0x0][0x320] ;  /* 0x0000c8001d1d7a20 */ /* 0x000fe20000410000 */
[----:B------:R-:W-:Y:S01]  /*2e50*/  FMNMX.FTZ R4, R8, R4, !PT ;  /* 0x0000000408047209 */ /* 0x000fe20007810000 */
[----:B------:R-:W-:Y:S01]  /*2e60*/  FMUL.FTZ R30, R30, c[0x0][0x320] ;  /* 0x0000c8001e1e7a20 */ /* 0x000fe20000410000 */
[----:B------:R-:W-:Y:S01]  /*2e70*/  ISETP.GT.AND P1, PT, R3, 0x11, PT ;  /* 0x000000110300780c */ /* 0x000fe20003f24270 */
[----:B------:R3:W-:Y:S01]  /*2e80*/  MUFU.TANH R13, R5 ;  /* 0x00000005000d7308 */ /* 0x0007e20000002400 */
[----:B------:R-:W-:-:S02]  /*2e90*/  FSEL R44, R85, -INF , P5 ;  /* 0xff800000552c7808 */ /* 0x000fc40002800000 */
[----:B------:R-:W-:Y:S02]  /*2ea0*/  FMNMX.FTZ R4, R9, R4, !PT ;  /* 0x0000000409047209 */ /* 0x000fe40007810000 */
[----:B------:R-:W-:Y:S02]  /*2eb0*/  FSEL R15, R86, -INF , P6 ;  /* 0xff800000560f7808 */ /* 0x000fe40003000000 */
[----:B------:R-:W-:Y:S01]  /*2ec0*/  ISETP.GT.AND P6, PT, R3, 0x18, PT ;  /* 0x000000180300780c */ /* 0x000fe20003fc4270 */
[----:B------:R-:W1:Y:S01]  /*2ed0*/  MUFU.TANH R17, R17 ;  /* 0x0000001100117308 */ /* 0x000e620000002400 */
[----:B----4-:R-:W-:Y:S02]  /*2ee0*/  FSEL R45, R84, -INF , P1 ;  /* 0xff800000542d7808 */ /* 0x010fe40000800000 */
[----:B------:R-:W-:Y:S02]  /*2ef0*/  FMNMX.FTZ R4, R44, R4, !PT ;  /* 0x000000042c047209 */ /* 0x000fe40007810000 */
[----:B------:R-:W-:-:S02]  /*2f00*/  FSEL R64, R81, -INF , P5 ;  /* 0xff80000051407808 */ /* 0x000fc40002800000 */
[----:B------:R-:W-:Y:S01]  /*2f10*/  ISETP.GT.AND P5, PT, R3, 0x19, PT ;  /* 0x000000190300780c */ /* 0x000fe20003fa4270 */
[----:B------:R-:W4:Y:S01]  /*2f20*/  MUFU.TANH R18, R18 ;  /* 0x0000001200127308 */ /* 0x000f220000002400 */
[----:B------:R-:W-:Y:S02]  /*2f30*/  FSEL R46, R75, -INF , P6 ;  /* 0xff8000004b2e7808 */ /* 0x000fe40003000000 */
[----:B------:R-:W-:Y:S02]  /*2f40*/  FMNMX.FTZ R4, R45, R4, !PT ;  /* 0x000000042d047209 */ /* 0x000fe40007810000 */
[----:B------:R-:W-:Y:S02]  /*2f50*/  FSEL R66, R80, -INF , P1 ;  /* 0xff80000050427808 */ /* 0x000fe40000800000 */
[----:B------:R-:W-:Y:S01]  /*2f60*/  ISETP.GT.AND P1, PT, R3, 0x20, PT ;  /* 0x000000200300780c */ /* 0x000fe20003f24270 */
[----:B------:R-:W1:Y:S01]  /*2f70*/  MUFU.TANH R21, R12 ;  /* 0x0000000c00157308 */ /* 0x000e620000002400 */
[----:B------:R-:W-:-:S02]  /*2f80*/  FSEL R47, R74, -INF , P5 ;  /* 0xff8000004a2f7808 */ /* 0x000fc40002800000 */
[----:B------:R-:W-:Y:S02]  /*2f90*/  FMNMX.FTZ R4, R46, R4, !PT ;  /* 0x000000042e047209 */ /* 0x000fe40007810000 */
[----:B------:R-:W-:Y:S02]  /*2fa0*/  FSEL R65, R73, -INF , P6 ;  /* 0xff80000049417808 */ /* 0x000fe40003000000 */
[----:B------:R-:W-:Y:S01]  /*2fb0*/  ISETP.GT.AND P6, PT, R3, 0x21, PT ;  /* 0x000000210300780c */ /* 0x000fe20003fc4270 */
[----:B------:R-:W1:Y:S01]  /*2fc0*/  MUFU.TANH R19, R19 ;  /* 0x0000001300137308 */ /* 0x000e620000002400 */
[----:B------:R-:W-:Y:S02]  /*2fd0*/  FSEL R144, R144, -INF , P1 ;  /* 0xff80000090907808 */ /* 0x000fe40000800000 */
[----:B------:R-:W-:Y:S02]  /*2fe0*/  FMNMX.FTZ R4, R47, R4, !PT ;  /* 0x000000042f047209 */ /* 0x000fe40007810000 */
[----:B---3--:R-:W-:-:S02]  /*2ff0*/  FMNMX.FTZ R5, R10, R11, !PT ;  /* 0x0000000b0a057209 */ /* 0x008fc40007810000 */
[----:B------:R-:W-:Y:S01]  /*3000*/  FSEL R67, R72, -INF , P5 ;  /* 0xff80000048437808 */ /* 0x000fe20002800000 */
[----:B------:R-:W3:Y:S01]  /*3010*/  MUFU.TANH R20, R20 ;  /* 0x0000001400147308 */ /* 0x000ee20000002400 */
[----:B------:R-:W-:Y:S02]  /*3020*/  ISETP.GT.AND P5, PT, R3, 0x28, PT ;  /* 0x000000280300780c */ /* 0x000fe40003fa4270 */
[----:B------:R-:W-:Y:S02]  /*3030*/  FSEL R102, R102, -INF , P6 ;  /* 0xff80000066667808 */ /* 0x000fe40003000000 */
[----:B------:R-:W-:Y:S02]  /*3040*/  FMNMX.FTZ R4, R144, R4, !PT ;  /* 0x0000000490047209 */ /* 0x000fe40007810000 */
[----:B------:R-:W-:Y:S01]  /*3050*/  FMNMX.FTZ R5, R14, R5, !PT ;  /* 0x000000050e057209 */ /* 0x000fe20007810000 */
[----:B------:R-:W-:Y:S01]  /*3060*/  MUFU.TANH R22, R22 ;  /* 0x0000001600167308 */ /* 0x000fe20000002400 */
[----:B------:R-:W-:-:S02]  /*3070*/  FSEL R146, R146, -INF , P1 ;  /* 0xff80000092927808 */ /* 0x000fc40000800000 */
[----:B------:R-:W-:Y:S02]  /*3080*/  ISETP.GT.AND P1, PT, R3, 0x29, PT ;  /* 0x000000290300780c */ /* 0x000fe40003f24270 */
[----:B------:R-:W-:Y:S02]  /*3090*/  FSEL R145, R145, -INF , P5 ;  /* 0xff80000091917808 */ /* 0x000fe40002800000 */
[----:B------:R-:W-:Y:S01]  /*30a0*/  FMNMX.FTZ R4, R102, R4, !PT ;  /* 0x0000000466047209 */ /* 0x000fe20007810000 */
[----:B------:R-:W1:Y:S01]  /*30b0*/  MUFU.TANH R12, R25 ;  /* 0x00000019000c7308 */ /* 0x000e620000002400 */
[----:B------:R-:W-:Y:S02]  /*30c0*/  FMNMX.FTZ R5, R15, R5, !PT ;  /* 0x000000050f057209 */ /* 0x000fe40007810000 */
[----:B------:R-:W-:Y:S02]  /*30d0*/  FSEL R168, R168, -INF , P6 ;  /* 0xff800000a8a87808 */ /* 0x000fe40003000000 */
[----:B------:R-:W-:-:S02]  /*30e0*/  ISETP.GT.AND P6, PT, R3, 0x30, PT ;  /* 0x000000300300780c */ /* 0x000fc40003fc4270 */
[----:B------:R-:W-:Y:S01]  /*30f0*/  FSEL R101, R101, -INF , P1 ;  /* 0xff80000065657808 */ /* 0x000fe20000800000 */
[----:B------:R-:W-:Y:S01]  /*3100*/  MUFU.TANH R28, R28 ;  /* 0x0000001c001c7308 */ /* 0x000fe20000002400 */
[----:B------:R-:W-:Y:S02]  /*3110*/  FMNMX.FTZ R4, R145, R4, !PT ;  /* 0x0000000491047209 */ /* 0x000fe40007810000 */
[----:B------:R-:W-:Y:S02]  /*3120*/  FMNMX.FTZ R5, R64, R5, !PT ;  /* 0x0000000540057209 */ /* 0x000fe40007810000 */
[----:B------:R-:W-:Y:S01]  /*3130*/  FSEL R147, R50, -INF , P5 ;  /* 0xff80000032937808 */ /* 0x000fe20002800000 */
[----:B------:R-:W-:Y:S01]  /*3140*/  BAR.SYNC.DEFER_BLOCKING 0x0 ;  /* 0x0000000000007b1d */ /* 0x000fe20000010000 */
[----:B------:R-:W-:Y:S02]  /*3150*/  ISETP.GT.AND P5, PT, R3, 0x31, PT ;  /* 0x000000310300780c */ /* 0x000fe40003fa4270 */
[----:B-----5:R-:W-:-:S02]  /*3160*/  FSEL R191, R48, -INF , P6 ;  /* 0xff80000030bf7808 */ /* 0x020fc40003000000 */
[----:B------:R-:W-:Y:S01]  /*3170*/  FMNMX.FTZ R4, R101, R4, !PT ;  /* 0x0000000465047209 */ /* 0x000fe20007810000 */
[----:B------:R-:W-:Y:S01]  /*3180*/  MUFU.TANH R30, R30 ;  /* 0x0000001e001e7308 */ /* 0x000fe20000002400 */
[----:B------:R-:W-:Y:S02]  /*3190*/  FMNMX.FTZ R5, R66, R5, !PT ;  /* 0x0000000542057209 */ /* 0x000fe40007810000 */
[----:B------:R-:W-:Y:S02]  /*31a0*/  FSEL R169, R49, -INF , P1 ;  /* 0xff80000031a97808 */ /* 0x000fe40000800000 */
[----:B------:R-:W-:Y:S02]  /*31b0*/  ISETP.GT.AND P1, PT, R3, 0x38, PT ;  /* 0x000000380300780c */ /* 0x000fe40003f24270 */
[----:B--2---:R-:W-:Y:S02]  /*31c0*/  FSEL R188, R41, -INF , P5 ;  /* 0xff80000029bc7808 */ /* 0x004fe40002800000 */
[----:B------:R-:W-:-:S02]  /*31d0*/  FMNMX.FTZ R4, R191, R4, !PT ;  /* 0x00000004bf047209 */ /* 0x000fc40007810000 */
[----:B------:R-:W-:Y:S02]  /*31e0*/  FMNMX.FTZ R5, R65, R5, !PT ;  /* 0x0000000541057209 */ /* 0x000fe40007810000 */
[----:B------:R-:W-:Y:S02]  /*31f0*/  FSEL R229, R40, -INF , P6 ;  /* 0xff80000028e57808 */ /* 0x000fe40003000000 */
[----:B------:R-:W-:Y:S02]  /*3200*/  ISETP.GT.AND P6, PT, R3, 0x39, PT ;  /* 0x000000390300780c */ /* 0x000fe40003fc4270 */
[----:B------:R-:W-:Y:S01]  /*3210*/  FSEL R190, R32, -INF , P1 ;  /* 0xff80000020be7808 */ /* 0x000fe20000800000 */
[----:B------:R-:W-:Y:S01]  /*3220*/  LDSM.16.MT88.4 R40, [R233+0x3100] ;  /* 0x00310000e928783b */ /* 0x000fe20000004200 */
        /* <DEDUP_REMOVED lines=11> */
[----:B------:R-:W-:Y:S01]  /*32e0*/  FMNMX.FTZ R100, R189, R4, !PT ;  /* 0x00000004bd647209 */ /* 0x000fe20007810000 */
[----:B------:R2:W5:Y:S01]  /*32f0*/  MUFU.TANH R16, R23 ;  /* 0x0000001700107308 */ /* 0x0005620000002400 */
[----:B------:R-:W-:Y:S02]  /*3300*/  FMNMX.FTZ R5, R168, R5, !PT ;  /* 0x00000005a8057209 */ /* 0x000fe40007810000 */
[----:B-1----:R-:W-:Y:S02]  /*3310*/  FSEL R230, R35, -INF , P6 ;  /* 0xff80000023e67808 */ /* 0x002fe40003000000 */
[----:B------:R-:W-:Y:S01]  /*3320*/  ISETP.GT.AND P6, PT, R3, 0x48, PT ;  /* 0x000000480300780c */ /* 0x000fe20003fc4270 */
[----:B------:R-:W-:Y:S01]  /*3330*/  LDSM.16.MT88.4 R32, [R103+0x3100] ;  /* 0x003100006720783b */ /* 0x000fe20000004200 */
[----:B------:R-:W-:-:S02]  /*3340*/  FSEL R244, R17, -INF , P1 ;  /* 0xff80000011f47808 */ /* 0x000fc40000800000 */
[----:B------:R-:W-:Y:S02]  /*3350*/  FMNMX.FTZ R100, R246, R100, !PT ;  /* 0x00000064f6647209 */ /* 0x000fe40007810000 */
[----:B------:R-:W-:Y:S02]  /*3360*/  FMNMX.FTZ R4, R147, R5, !PT ;  /* 0x0000000593047209 */ /* 0x000fe40007810000 */
[----:B----4-:R-:W-:Y:S01]  /*3370*/  FSEL R249, R18, -INF , P5 ;  /* 0xff80000012f97808 */ /* 0x010fe20002800000 */
[----:B------:R-:W1:Y:S01]  /*3380*/  MUFU.TANH R5, R29 ;  /* 0x0000001d00057308 */ /* 0x000e620000002400 */
        /* <DEDUP_REMOVED lines=10> */
[----:B---3--:R-:W-:Y:S02]  /*3430*/  FSEL R245, R20, -INF , P5 ;  /* 0xff80000014f57808 */ /* 0x008fe40002800000 */
[----:B------:R-:W-:Y:S02]  /*3440*/  FSEL R161, R12, -INF , P1 ;  /* 0xff8000000ca17808 */ /* 0x000fe40000800000 */
[----:B------:R-:W-:Y:S01]  /*3450*/  FSEL R240, R22, -INF , P1 ;  /* 0xff80000016f07808 */ /* 0x000fe20000800000 */
[----:B------:R3:W4:Y:S01]  /*3460*/  MUFU.TANH R12, R26 ;  /* 0x0000001a000c7308 */ /* 0x0007220000002400 */
[C---:B------:R-:W-:Y:S01]  /*3470*/  ISETP.GT.AND P6, PT, R3.reuse, 0x51, PT ;  /* 0x000000510300780c */ /* 0x040fe20003fc4270 */
[----:B--2---:R-:W-:Y:S01]  /*3480*/  LDSM.16.MT88.4 R20, [R2+0x100] ;  /* 0x000100000214783b */ /* 0x004fe20000004200 */
[----:B------:R-:W-:-:S02]  /*3490*/  ISETP.GT.AND P5, PT, R3, 0x58, PT ;  /* 0x000000580300780c */ /* 0x000fc40003fa4270 */
[----:B------:R-:W-:Y:S02]  /*34a0*/  ISETP.GT.AND P1, PT, R3, 0x59, PT ;  /* 0x000000590300780c */ /* 0x000fe40003f24270 */
[----:B------:R-:W-:Y:S02]  /*34b0*/  FMNMX.FTZ R100, R241, R100, !PT ;  /* 0x00000064f1647209 */ /* 0x000fe40007810000 */
[----:B------:R-:W-:Y:S02]  /*34c0*/  FMNMX.FTZ R3, R228, R4, !PT ;  /* 0x00000004e4037209 */ /* 0x000fe40007810000 */
[----:B-----5:R-:W-:Y:S02]  /*34d0*/  FSEL R162, R16, -INF , P6 ;  /* 0xff80000010a27808 */ /* 0x020fe40003000000 */
[----:B------:R-:W-:Y:S01]  /*34e0*/  FMNMX.FTZ R100, R240, R100, !PT ;  /* 0x00000064f0647209 */ /* 0x000fe20007810000 */
[----:B------:R-:W-:Y:S01]  /*34f0*/  LDSM.16.MT88.4 R16, [R2+0x3100] ;  /* 0x003100000210783b */ /* 0x000fe20000004200 */
[----:B------:R-:W-:-:S02]  /*3500*/  FMNMX.FTZ R3, R231, R3, !PT ;  /* 0x00000003e7037209 */ /* 0x000fc40007810000 */
[----:B------:R-:W-:Y:S01]  /*3510*/  FSEL R178, R28, -INF , P5 ;  /* 0xff8000001cb27808 */ /* 0x000fe20002800000 */
[----:B---3--:R-:W-:Y:S01]  /*3520*/  LDSM.16.MT88.4 R24, [R0+0x100] ;  /* 0x000100000018783b */ /* 0x008fe20000004200 */
[----:B------:R-:W-:Y:S02]  /*3530*/  FMNMX.FTZ R100, R162, R100, !PT ;  /* 0x00000064a2647209 */ /* 0x000fe40007810000 */
[----:B------:R-:W-:Y:S02]  /*3540*/  FMNMX.FTZ R3, R230, R3, !PT ;  /* 0x00000003e6037209 */ /* 0x000fe40007810000 */
[----:B-1----:R-:W-:Y:S01]  /*3550*/  FSEL R236, R5, -INF , P1 ;  /* 0xff80000005ec7808 */ /* 0x002fe20000800000 */
[----:B------:R-:W-:Y:S01]  /*3560*/  FMUL.FTZ R5, R31, c[0x0][0x320] ;  /* 0x0000c8001f057a20 */ /* 0x000fe20000410000 */
[----:B------:R-:W-:Y:S02]  /*3570*/  FMNMX.FTZ R100, R178, R100, !PT ;  /* 0x00000064b2647209 */ /* 0x000fe40007810000 */
[----:B------:R-:W-:-:S02]  /*3580*/  FMNMX.FTZ R3, R249, R3, !PT ;  /* 0x00000003f9037209 */ /* 0x000fc40007810000 */
[----:B------:R-:W-:Y:S01]  /*3590*/  FMNMX.FTZ R100, R236, R100, !PT ;  /* 0x00000064ec647209 */ /* 0x000fe20007810000 */
[----:B------:R-:W1:Y:S01]  /*35a0*/  MUFU.TANH R5, R5 ;  /* 0x0000000500057308 */ /* 0x000e620000002400 */
[----:B------:R-:W-:Y:S02]  /*35b0*/  FMNMX.FTZ R3, R248, R3, !PT ;  /* 0x00000003f8037209 */ /* 0x000fe40007810000 */
[----:B----4-:R-:W-:Y:S01]  /*35c0*/  FSEL R179, R12, -INF , P6 ;  /* 0xff8000000cb37808 */ /* 0x010fe20003000000 */
[----:B------:R-:W2:Y:S01]  /*35d0*/  SHFL.BFLY PT, R4, R100, 0x2, 0x1f ;  /* 0x0c401f0064047f89 */ /* 0x000ea200000e0000 */
[----:B------:R-:W-:Y:S02]  /*35e0*/  FMNMX.FTZ R3, R247, R3, !PT ;  /* 0x00000003f7037209 */ /* 0x000fe40007810000 */
[----:B------:R-:W-:Y:S02]  /*35f0*/  FSEL R170, R30, -INF , P5 ;  /* 0xff8000001eaa7808 */ /* 0x000fe40002800000 */
[----:B------:R-:W-:Y:S01]  /*3600*/  FMNMX.FTZ R3, R245, R3, !PT ;  /* 0x00000003f5037209 */ /* 0x000fe20007810000 */
[----:B------:R-:W-:Y:S03]  /*3610*/  LDSM.16.MT88.4 R28, [R233+0x100] ;  /* 0x00010000e91c783b */ /* 0x000fe60000004200 */
[----:B------:R-:W-:-:S02]  /*3620*/  FMNMX.FTZ R3, R161, R3, !PT ;  /* 0x00000003a1037209 */ /* 0x000fc40007810000 */
[----:B-1----:R-:W-:Y:S02]  /*3630*/  FSEL R252, R5, -INF , P1 ;  /* 0xff80000005fc7808 */ /* 0x002fe40000800000 */
[----:B------:R-:W-:-:S04]  /*3640*/  FMNMX.FTZ R3, R179, R3, !PT ;  /* 0x00000003b3037209 */ /* 0x000fc80007810000 */
[----:B------:R-:W-:-:S04]  /*3650*/  FMNMX.FTZ R3, R170, R3, !PT ;  /* 0x00000003aa037209 */ /* 0x000fc80007810000 */
[----:B------:R-:W-:Y:S02]  /*3660*/  FMNMX.FTZ R3, R252, R3, !PT ;  /* 0x00000003fc037209 */ /* 0x000fe40007810000 */
[----:B--2---:R-:W-:-:S03]  /*3670*/  FMNMX.FTZ R100, R100, R4, !PT ;  /* 0x0000000464647209 */ /* 0x004fc60007810000 */
        /* <DEDUP_REMOVED lines=16> */
[----:B------:R1:W-:Y:S02]  /*3780*/  MUFU.EX2 R171, R4 ;  /* 0x0000000400ab7308 */ /* 0x0003e40000000800 */
[----:B-1----:R-:W-:-:S06]  /*3790*/  FFMA.FTZ R4, R8, c[0x0][0x2d0], -R13 ;  /* 0x0000b40008047a23 */ /* 0x002fcc000001080d */
[----:B------:R1:W-:Y:S02]  /*37a0*/  MUFU.EX2 R176, R4 ;  /* 0x0000000400b07308 */ /* 0x0003e40000000800 */
[----:B-1----:R-:W-:-:S06]  /*37b0*/  FFMA.FTZ R4, R9, c[0x0][0x2d0], -R13 ;  /* 0x0000b40009047a23 */ /* 0x002fcc000001080d */
[----:B------:R1:W2:Y:S02]  /*37c0*/  MUFU.EX2 R239, R4 ;  /* 0x0000000400ef7308 */ /* 0x0002a40000000800 */
[----:B-1----:R-:W-:Y:S01]  /*37d0*/  FFMA.FTZ R4, R10, c[0x0][0x2d0], -R12 ;  /* 0x0000b4000a047a23 */ /* 0x002fe2000001080c */
[----:B--2---:R-:W-:-:S05]  /*37e0*/  F2FP.BF16.PACK_AB R6, R239, R176 ;  /* 0x000000b0ef06723e */ /* 0x004fca00000010ff */
[----:B------:R1:W-:Y:S02]  /*37f0*/  MUFU.EX2 R163, R4 ;  /* 0x0000000400a37308 */ /* 0x0003e40000000800 */
[--C-:B-1----:R-:W-:Y:S02]  /*3800*/  FFMA.FTZ R4, R11, c[0x0][0x2d0], -R12.reuse ;  /* 0x0000b4000b047a23 */ /* 0x102fe4000001080c */
[----:B------:R-:W1:Y:S04]  /*3810*/  LDSM.16.MT88.4 R8, [R2+0x6100] ;  /* 0x006100000208783b */ /* 0x000e680000004200 */
[----:B------:R2:W3:Y:S02]  /*3820*/  MUFU.EX2 R177, R4 ;  /* 0x0000000400b17308 */ /* 0x0004e40000000800 */
[----:B--2---:R-:W-:Y:S01]  /*3830*/  FFMA.FTZ R4, R14, c[0x0][0x2d0], -R12 ;  /* 0x0000b4000e047a23 */ /* 0x004fe2000001080c */
[----:B---3--:R-:W-:-:S05]  /*3840*/  F2FP.BF16.PACK_AB R5, R177, R163 ;  /* 0x000000a3b105723e */ /* 0x008fca00000010ff */
[----:B------:R2:W-:Y:S02]  /*3850*/  MUFU.EX2 R172, R4 ;  /* 0x0000000400ac7308 */ /* 0x0005e40000000800 */
[----:B--2---:R-:W-:-:S06]  /*3860*/  FFMA.FTZ R4, R15, c[0x0][0x2d0], -R12 ;  /* 0x0000b4000f047a23 */ /* 0x004fcc000001080c */
[----:B------:R2:W3:Y:S02]  /*3870*/  MUFU.EX2 R14, R4 ;  /* 0x00000004000e7308 */ /* 0x0004e40000000800 */
[----:B--2---:R-:W-:Y:S02]  /*3880*/  F2FP.BF16.PACK_AB R4, R171, R238 ;  /* 0x000000eeab04723e */ /* 0x004fe400000010ff */
[----:B---3--:R-:W-:-:S07]  /*3890*/  F2FP.BF16.PACK_AB R7, R14, R172 ;  /* 0x000000ac0e07723e */ /* 0x008fce00000010ff */
[C---:B------:R-:W-:Y:S08]  /*38a0*/  HMMA.16816.F32.BF16 R92, R4.reuse, R16, RZ ;  /* 0x00000010045c723c */ /* 0x040ff000000418ff */
[C---:B------:R-:W-:Y:S01]  /*38b0*/  HMMA.16816.F32.BF16 R76, R4.reuse, R18, RZ ;  /* 0x00000012044c723c */ /* 0x040fe200000418ff */
[----:B------:R-:W2:Y:S07]  /*38c0*/  LDSM.16.MT88.4 R16, [R0+0x3100] ;  /* 0x003100000010783b */ /* 0x000eae0000004200 */
[C---:B-1----:R-:W-:Y:S07]  /*38d0*/  HMMA.16816.F32.BF16 R56, R4.reuse, R8, RZ ;  /* 0x000000080438723c */ /* 0x042fee00000418ff */
[--C-:B------:R-:W-:Y:S01]  /*38e0*/  FFMA.FTZ R8, R44, c[0x0][0x2d0], -R13.reuse ;  /* 0x0000b4002c087a23 */ /* 0x100fe2000001080d */
[C---:B------:R-:W-:Y:S03]  /*38f0*/  HMMA.16816.F32.BF16 R104, R4.reuse, R28, RZ ;  /* 0x0000001c0468723c */ /* 0x040fe600000418ff */
[----:B------:R1:W-:Y:S05]  /*3900*/  MUFU.EX2 R15, R8 ;  /* 0x00000008000f7308 */ /* 0x0003ea0000000800 */
[C---:B------:R-:W-:Y:S01]  /*3910*/  HMMA.16816.F32.BF16 R80, R4.reuse, R30, RZ ;  /* 0x0000001e0450723c */ /* 0x040fe200000418ff */
[----:B------:R-:W3:Y:S07]  /*3920*/  LDSM.16.MT88.4 R28, [R233+0x6100] ;  /* 0x00610000e91c783b */ /* 0x000eee0000004200 */
[----:B------:R-:W-:Y:S01]  /*3930*/  HMMA.16816.F32.BF16 R96, R4, R32, RZ ;  /* 0x000000200460723c */ /* 0x000fe200000418ff */
[----:B-1----:R-:W-:-:S04]  /*3940*/  FFMA.FTZ R8, R45, c[0x0][0x2d0], -R13 ;  /* 0x0000b4002d087a23 */ /* 0x002fc8000001080d */
[----:B------:R1:W4:Y:S03]  /*3950*/  MUFU.EX2 R160, R8 ;  /* 0x0000000800a07308 */ /* 0x0003260000000800 */
[C---:B------:R-:W-:Y:S01]  /*3960*/  HMMA.16816.F32.BF16 R68, R4.reuse, R34, RZ ;  /* 0x000000220444723c */ /* 0x040fe200000418ff */
[----:B------:R-:W5:Y:S07]  /*3970*/  LDSM.16.MT88.4 R32, [R0+0x6100] ;  /* 0x006100000020783b */ /* 0x000f6e0000004200 */
[----:B------:R-:W-:Y:S01]  /*3980*/  HMMA.16816.F32.BF16 R108, R4, R20, RZ ;  /* 0x00000014046c723c */ /* 0x000fe200000418ff */
[----:B-1----:R-:W-:-:S07]  /*3990*/  FFMA.FTZ R8, R46, c[0x0][0x2d0], -R13 ;  /* 0x0000b4002e087a23 */ /* 0x002fce000001080d */
[C---:B------:R-:W-:Y:S01]  /*39a0*/  HMMA.16816.F32.BF16 R84, R4.reuse, R22, RZ ;  /* 0x000000160454723c */ /* 0x040fe200000418ff */
[----:B------:R-:W1:Y:S01]  /*39b0*/  LDSM.16.MT88.4 R20, [R103+0x6100] ;  /* 0x006100006714783b */ /* 0x000e620000004200 */
[----:B------:R2:W-:Y:S06]  /*39c0*/  MUFU.EX2 R174, R8 ;  /* 0x0000000800ae7308 */ /* 0x0005ec0000000800 */
[C---:B------:R-:W-:Y:S08]  /*39d0*/  HMMA.16816.F32.BF16 R112, R4.reuse, R36, RZ ;  /* 0x000000240470723c */ /* 0x040ff000000418ff */
[----:B------:R-:W-:Y:S01]  /*39e0*/  HMMA.16816.F32.BF16 R88, R4, R38, RZ ;  /* 0x000000260458723c */ /* 0x000fe200000418ff */
[----:B--2---:R-:W-:-:S04]  /*39f0*/  FFMA.FTZ R8, R47, c[0x0][0x2d0], -R13 ;  /* 0x0000b4002f087a23 */ /* 0x004fc8000001080d */
[----:B------:R2:W-:Y:S03]  /*3a00*/  MUFU.EX2 R180, R8 ;  /* 0x0000000800b47308 */ /* 0x0005e60000000800 */
[C---:B------:R-:W-:Y:S08]  /*3a10*/  HMMA.16816.F32.BF16 R36, R4.reuse, R16, RZ ;  /* 0x000000100424723c */ /* 0x040ff000000418ff */
[----:B------:R-:W-:Y:S01]  /*3a20*/  HMMA.16816.F32.BF16 R120, R4, R18, RZ ;  /* 0x000000120478723c */ /* 0x000fe200000418ff */
[----:B------:R-:W1:Y:S01]  /*3a30*/  LDSM.16.MT88.4 R16, [R2+0x3900] ;  /* 0x003900000210783b */ /* 0x000e620000004200 */
[----:B--2---:R-:W-:-:S06]  /*3a40*/  FFMA.FTZ R8, R64, c[0x0][0x2d0], -R12 ;  /* 0x0000b40040087a23 */ /* 0x004fcc000001080c */
[C---:B------:R-:W-:Y:S01]  /*3a50*/  HMMA.16816.F32.BF16 R72, R4.reuse, R24, RZ ;  /* 0x000000180448723c */ /* 0x040fe200000418ff */
[----:B------:R2:W-:Y:S07]  /*3a60*/  MUFU.EX2 R251, R8 ;  /* 0x0000000800fb7308 */ /* 0x0005ee0000000800 */
[C---:B------:R-:W-:Y:S01]  /*3a70*/  HMMA.16816.F32.BF16 R52, R4.reuse, R26, RZ ;  /* 0x0000001a0434723c */ /* 0x040fe200000418ff */
[----:B------:R-:W1:Y:S07]  /*3a80*/  LDSM.16.MT88.4 R24, [R2+0x900] ;  /* 0x000900000218783b */ /* 0x000e6e0000004200 */
[----:B------:R-:W-:Y:S01]  /*3a90*/  HMMA.16816.F32.BF16 R48, R4, R10, RZ ;  /* 0x0000000a0430723c */ /* 0x000fe200000418ff */
[----:B--2---:R-:W-:-:S04]  /*3aa0*/  FFMA.FTZ R8, R66, c[0x0][0x2d0], -R12 ;  /* 0x0000b40042087a23 */ /* 0x004fc8000001080c */
[----:B------:R2:W1:Y:S03]  /*3ab0*/  MUFU.EX2 R173, R8 ;  /* 0x0000000800ad7308 */ /* 0x0004660000000800 */
[C---:B------:R-:W-:Y:S08]  /*3ac0*/  HMMA.16816.F32.BF16 R60, R4.reuse, R40, RZ ;  /* 0x00000028043c723c */ /* 0x040ff000000418ff */
[----:B---3--:R-:W-:Y:S01]  /*3ad0*/  HMMA.16816.F32.BF16 R124, R4, R28, RZ ;  /* 0x0000001c047c723c */ /* 0x008fe200000418ff */
[----:B--2---:R-:W-:-:S07]  /*3ae0*/  FFMA.FTZ R8, R65, c[0x0][0x2d0], -R12 ;  /* 0x0000b40041087a23 */ /* 0x004fce000001080c */
[C---:B-----5:R-:W-:Y:S01]  /*3af0*/  HMMA.16816.F32.BF16 R128, R4.reuse, R32, RZ ;  /* 0x000000200480723c */ /* 0x060fe200000418ff */
[----:B------:R2:W-:Y:S07]  /*3b00*/  MUFU.EX2 R175, R8 ;  /* 0x0000000800af7308 */ /* 0x0005ee0000000800 */
[C---:B------:R-:W-:Y:S08]  /*3b10*/  HMMA.16816.F32.BF16 R40, R4.reuse, R42, RZ ;  /* 0x0000002a0428723c */ /* 0x040ff000000418ff */
[----:B-1----:R-:W-:Y:S01]  /*3b20*/  HMMA.16816.F32.BF16 R116, R4, R20, RZ ;  /* 0x000000140474723c */ /* 0x002fe200000418ff */
[----:B--2---:R-:W-:-:S04]  /*3b30*/  FFMA.FTZ R8, R67, c[0x0][0x2d0], -R12 ;  /* 0x0000b40043087a23 */ /* 0x004fc8000001080c */
[----:B------:R1:W2:Y:S03]  /*3b40*/  MUFU.EX2 R250, R8 ;  /* 0x0000000800fa7308 */ /* 0x0002a60000000800 */
[C---:B------:R-:W-:Y:S01]  /*3b50*/  HMMA.16816.F32.BF16 R44, R4.reuse, R22, RZ ;  /* 0x00000016042c723c */ /* 0x040fe200000418ff */
[----:B------:R-:W-:Y:S07]  /*3b60*/  LDSM.16.MT88.4 R20, [R103+0x900] ;  /* 0x000900006714783b */ /* 0x000fee0000004200 */
[C---:B------:R-:W-:Y:S01]  /*3b70*/  HMMA.16816.F32.BF16 R28, R4.reuse, R30, RZ ;  /* 0x0000001e041c723c */ /* 0x040fe200000418ff */
[----:B-1----:R-:W1:Y:S07]  /*3b80*/  LDSM.16.MT88.4 R8, [R2+0x6900] ;  /* 0x006900000208783b */ /* 0x002e6e0000004200 */
[----:B------:R-:W-:Y:S07]  /*3b90*/  HMMA.16816.F32.BF16 R32, R4, R34, RZ ;  /* 0x000000220420723c */ /* 0x000fee00000418ff */
[----:B----4-:R-:W-:-:S02]  /*3ba0*/  F2FP.BF16.PACK_AB R4, R160, R15 ;  /* 0x0000000fa004723e */ /* 0x010fc400000010ff */
[----:B------:R-:W-:Y:S02]  /*3bb0*/  F2FP.BF16.PACK_AB R5, R173, R251 ;  /* 0x000000fbad05723e */ /* 0x000fe400000010ff */
[----:B------:R-:W-:Y:S02]  /*3bc0*/  F2FP.BF16.PACK_AB R6, R180, R174 ;  /* 0x000000aeb406723e */ /* 0x000fe400000010ff */
[----:B--2---:R-:W-:-:S07]  /*3bd0*/  F2FP.BF16.PACK_AB R7, R250, R175 ;  /* 0x000000affa07723e */ /* 0x004fce00000010ff */
[C---:B------:R-:W-:Y:S08]  /*3be0*/  HMMA.16816.F32.BF16 R148, R4.reuse, R16, R92 ;  /* 0x000000100494723c */ /* 0x040ff0000004185c */
[C---:B------:R-:W-:Y:S01]  /*3bf0*/  HMMA.16816.F32.BF16 R136, R4.reuse, R18, R76 ;  /* 0x000000120488723c */ /* 0x040fe2000004184c */
[----:B------:R-:W2:Y:S07]  /*3c00*/  LDSM.16.MT88.4 R16, [R233+0x900] ;  /* 0x00090000e910783b */ /* 0x000eae0000004200 */
[C---:B------:R-:W-:Y:S08]  /*3c10*/  HMMA.16816.F32.BF16 R164, R4.reuse, R24, R108 ;  /* 0x0000001804a4723c */ /* 0x040ff0000004186c */
[C---:B-1----:R-:W-:Y:S07]  /*3c20*/  HMMA.16816.F32.BF16 R132, R4.reuse, R8, R56 ;  /* 0x000000080484723c */ /* 0x042fee0000041838 */
[----:B------:R-:W-:Y:S01]  /*3c30*/  IMAD.MOV.U32 R59, RZ, RZ, R179 ;  /* 0x000000ffff3b7224 */ /* 0x000fe200078e00b3 */
[----:B------:R-:W-:Y:S01]  /*3c40*/  HMMA.16816.F32.BF16 R108, R4, R10, R48 ;  /* 0x0000000a046c723c */ /* 0x000fe20000041830 */
[----:B------:R-:W1:Y:S01]  /*3c50*/  LDSM.16.MT88.4 R8, [R0+0x900] ;  /* 0x000900000008783b */ /* 0x000e620000004200 */
[----:B------:R-:W-:Y:S01]  /*3c60*/  IMAD.MOV.U32 R58, RZ, RZ, R178 ;  /* 0x000000ffff3a7224 */ /* 0x000fe200078e00b2 */
[----:B------:R-:W-:Y:S01]  /*3c70*/  MOV R56, R177 ;  /* 0x000000b100387202 */ /* 0x000fe20000000f00 */
[----:B------:R-:W-:-:S04]  /*3c80*/  IMAD.MOV.U32 R57, RZ, RZ, R176 ;  /* 0x000000ffff397224 */ /* 0x000fc800078e00b0 */
[C---:B------:R-:W-:Y:S07]  /*3c90*/  HMMA.16816.F32.BF16 R176, R4.reuse, R20, R112 ;  /* 0x0000001404b0723c */ /* 0x040fee0000041870 */
[----:B------:R-:W-:Y:S01]  /*3ca0*/  IMAD.MOV.U32 R115, RZ, RZ, R180 ;  /* 0x000000ffff737224 */ /* 0x000fe200078e00b4 */
[----:B------:R-:W-:Y:S01]  /*3cb0*/  MOV R114, R175 ;  /* 0x000000af00727202 */ /* 0x000fe20000000f00 */
[----:B------:R-:W-:Y:S01]  /*3cc0*/  HMMA.16816.F32.BF16 R180, R4, R22, R88 ;  /* 0x0000001604b4723c */ /* 0x000fe20000041858 */
[----:B------:R-:W3:Y:S01]  /*3cd0*/  LDSM.16.MT88.4 R20, [R233+0x3900] ;  /* 0x00390000e914783b */ /* 0x000ee20000004200 */
[----:B------:R-:W-:-:S02]  /*3ce0*/  IMAD.MOV.U32 R113, RZ, RZ, R174 ;  /* 0x000000ffff717224 */ /* 0x000fc400078e00ae */
[----:B------:R-:W-:-:S03]  /*3cf0*/  IMAD.MOV.U32 R112, RZ, RZ, R173 ;  /* 0x000000ffff707224 */ /* 0x000fc600078e00ad */
[----:B------:R-:W-:Y:S01]  /*3d00*/  MOV R91, R172 ;  /* 0x000000ac005b7202 */ /* 0x000fe20000000f00 */
[C---:B------:R-:W-:Y:S01]  /*3d10*/  HMMA.16816.F32.BF16 R140, R4.reuse, R26, R84 ;  /* 0x0000001a048c723c */ /* 0x040fe20000041854 */
[----:B------:R-:W-:Y:S01]  /*3d20*/  IMAD.MOV.U32 R90, RZ, RZ, R163 ;  /* 0x000000ffff5a7224 */ /* 0x000fe200078e00a3 */
[----:B------:R-:W-:Y:S01]  /*3d30*/  MOV R88, R161 ;  /* 0x000000a100587202 */ /* 0x000fe20000000f00 */
[----:B------:R-:W-:Y:S01]  /*3d40*/  IMAD.MOV.U32 R89, RZ, RZ, R162 ;  /* 0x000000ffff597224 */ /* 0x000fe200078e00a2 */
[----:B------:R-:W4:Y:S04]  /*3d50*/  LDSM.16.MT88.4 R24, [R103+0x3900] ;  /* 0x003900006718783b */ /* 0x000f280000004200 */
[C---:B--2---:R-:W-:Y:S08]  /*3d60*/  HMMA.16816.F32.BF16 R172, R4.reuse, R16, R104 ;  /* 0x0000001004ac723c */ /* 0x044ff00000041868 */
[C---:B------:R-:W-:Y:S01]  /*3d70*/  HMMA.16816.F32.BF16 R104, R4.reuse, R18, R80 ;  /* 0x000000120468723c */ /* 0x040fe20000041850 */
[----:B------:R-:W2:Y:S06]  /*3d80*/  LDSM.16.MT88.4 R16, [R0+0x3900] ;  /* 0x003900000010783b */ /* 0x000eac0000004200 */
[----:B------:R-:W-:Y:S01]  /*3d90*/  IMAD.MOV.U32 R83, RZ, RZ, R160 ;  /* 0x000000ffff537224 */ /* 0x000fe200078e00a0 */
[----:B-1----:R-:W-:Y:S01]  /*3da0*/  HMMA.16816.F32.BF16 R92, R4, R10, R52 ;  /* 0x0000000a045c723c */ /* 0x002fe20000041834 */
[----:B------:R-:W-:Y:S01]  /*3db0*/  MOV R82, R91 ;  /* 0x0000005b00527202 */ /* 0x000fe20000000f00 */
[----:B------:R-:W-:Y:S01]  /*3dc0*/  IMAD.MOV.U32 R91, RZ, RZ, R252 ;  /* 0x000000ffff5b7224 */ /* 0x000fe200078e00fc */
[----:B------:R-:W-:Y:S01]  /*3dd0*/  MOV R80, R89 ;  /* 0x0000005900507202 */ /* 0x000fe20000000f00 */
[----:B------:R-:W-:Y:S01]  /*3de0*/  IMAD.MOV.U32 R81, RZ, RZ, R90 ;  /* 0x000000ffff517224 */ /* 0x000fe200078e005a */
[----:B------:R-:W-:Y:S01]  /*3df0*/  MOV R90, R115 ;  /* 0x00000073005a7202 */ /* 0x000fe20000000f00 */
[----:B------:R-:W-:-:S02]  /*3e00*/  IMAD.MOV.U32 R89, RZ, RZ, R114 ;  /* 0x000000ffff597224 */ /* 0x000fc400078e0072 */
[C---:B------:R-:W-:Y:S01]  /*3e10*/  HMMA.16816.F32.BF16 R160, R4.reuse, R8, R72 ;  /* 0x0000000804a0723c */ /* 0x040fe20000041848 */
[----:B------:R-:W1:Y:S07]  /*3e20*/  LDSM.16.MT88.4 R8, [R103+0x6900] ;  /* 0x006900006708783b */ /* 0x000e6e0000004200 */
[C---:B---3--:R-:W-:Y:S08]  /*3e30*/  HMMA.16816.F32.BF16 R76, R4.reuse, R20, R60 ;  /* 0x00000014044c723c */ /* 0x048ff0000004183c */
[C---:B------:R-:W-:Y:S01]  /*3e40*/  HMMA.16816.F32.BF16 R64, R4.reuse, R22, R40 ;  /* 0x000000160440723c */ /* 0x040fe20000041828 */
[----:B------:R-:W3:Y:S07]  /*3e50*/  LDSM.16.MT88.4 R20, [R233+0x6900] ;  /* 0x00690000e914783b */ /* 0x000eee0000004200 */
[C---:B----4-:R-:W-:Y:S08]  /*3e60*/  HMMA.16816.F32.BF16 R84, R4.reuse, R26, R68 ;  /* 0x0000001a0454723c */ /* 0x050ff00000041844 */
[C---:B--2---:R-:W-:Y:S07]  /*3e70*/  HMMA.16816.F32.BF16 R60, R4.reuse, R18, R120 ;  /* 0x00000012043c723c */ /* 0x044fee0000041878 */
[----:B------:R-:W-:Y:S01]  /*3e80*/  MOV R120, R56 ;  /* 0x0000003800787202 */ /* 0x000fe20000000f00 */
[C---:B------:R-:W-:Y:S01]  /*3e90*/  HMMA.16816.F32.BF16 R52, R4.reuse, R16, R36 ;  /* 0x000000100434723c */ /* 0x040fe20000041824 */
[----:B------:R-:W2:Y:S07]  /*3ea0*/  LDSM.16.MT88.4 R16, [R0+0x6900] ;  /* 0x006900000010783b */ /* 0x000eae0000004200 */
[C---:B-1----:R-:W-:Y:S07]  /*3eb0*/  HMMA.16816.F32.BF16 R68, R4.reuse, R8, R116 ;  /* 0x000000080444723c */ /* 0x042fee0000041874 */
[----:B------:R-:W-:Y:S01]  /*3ec0*/  FFMA.FTZ R8, R144, c[0x0][0x2d0], -R13 ;  /* 0x0000b40090087a23 */ /* 0x000fe2000001080d */
[----:B------:R-:W-:Y:S01]  /*3ed0*/  MOV R116, R171 ;  /* 0x000000ab00747202 */ /* 0x000fe20000000f00 */
[----:B------:R-:W-:Y:S01]  /*3ee0*/  IMAD.MOV.U32 R119, RZ, RZ, R57 ;  /* 0x000000ffff777224 */ /* 0x000fe200078e0039 */
[----:B------:R-:W-:Y:S01]  /*3ef0*/  MOV R118, R58 ;  /* 0x0000003a00767202 */ /* 0x000fe20000000f00 */
[----:B------:R1:W4:Y:S01]  /*3f00*/  MUFU.EX2 R9, R8 ;  /* 0x0000000800097308 */ /* 0x0003220000000800 */
[----:B------:R-:W-:Y:S01]  /*3f10*/  IMAD.MOV.U32 R117, RZ, RZ, R59 ;  /* 0x000000ffff757224 */ /* 0x000fe200078e003b */
[C---:B---3--:R-:W-:Y:S08]  /*3f20*/  HMMA.16816.F32.BF16 R48, R4.reuse, R20, R124 ;  /* 0x000000140430723c */ /* 0x048ff0000004187c */
[----:B------:R-:W-:Y:S01]  /*3f30*/  HMMA.16816.F32.BF16 R56, R4, R10, R44 ;  /* 0x0000000a0438723c */ /* 0x000fe2000004182c */
[----:B-1----:R-:W-:-:S07]  /*3f40*/  FFMA.FTZ R8, R102, c[0x0][0x2d0], -R13 ;  /* 0x0000b40066087a23 */ /* 0x002fce000001080d */
[----:B------:R-:W-:Y:S01]  /*3f50*/  HMMA.16816.F32.BF16 R44, R4, R22, R28 ;  /* 0x00000016042c723c */ /* 0x000fe2000004181c */
[----:B------:R-:W1:Y:S01]  /*3f60*/  LDSM.16.MT88.4 R20, [R2+0x1100] ;  /* 0x001100000214783b */ /* 0x000e620000004200 */
[----:B------:R3:W5:Y:S01]  /*3f70*/  MUFU.EX2 R123, R8 ;  /* 0x00000008007b7308 */ /* 0x0007620000000800 */
[----:B------:R-:W-:-:S04]  /*3f80*/  IMAD.MOV.U32 R102, RZ, RZ, R91 ;  /* 0x000000ffff667224 */ /* 0x000fc800078e005b */
[----:B------:R-:W-:Y:S01]  /*3f90*/  MOV R31, R251 ;  /* 0x000000fb001f7202 */ /* 0x000fe20000000f00 */
[----:B------:R-:W-:Y:S01]  /*3fa0*/  IMAD.MOV.U32 R30, RZ, RZ, R250 ;  /* 0x000000ffff1e7224 */ /* 0x000fe200078e00fa */
[----:B--2---:R-:W-:Y:S01]  /*3fb0*/  HMMA.16816.F32.BF16 R40, R4, R16, R128 ;  /* 0x000000100428723c */ /* 0x004fe20000041880 */
[----:B----4-:R-:W-:-:S07]  /*3fc0*/  IMAD.MOV.U32 R29, RZ, RZ, R9 ;  /* 0x000000ffff1d7224 */ /* 0x010fce00078e0009 */
[C---:B------:R-:W-:Y:S01]  /*3fd0*/  HMMA.16816.F32.BF16 R36, R4.reuse, R18, R32 ;  /* 0x000000120424723c */ /* 0x040fe20000041820 */
[----:B---3--:R-:W-:Y:S01]  /*3fe0*/  FFMA.FTZ R8, R145, c[0x0][0x2d0], -R13 ;  /* 0x0000b40091087a23 */ /* 0x008fe2000001080d */
[----:B------:R-:W2:Y:S03]  /*3ff0*/  LDSM.16.MT88.4 R16, [R2+0x4100] ;  /* 0x004100000210783b */ /* 0x000ea60000004200 */
[----:B------:R3:W-:Y:S01]  /*4000*/  MUFU.EX2 R122, R8 ;  /* 0x00000008007a7308 */ /* 0x0007e20000000800 */
[----:B------:R-:W-:Y:S02]  /*4010*/  LDSM.16.MT88.4 R32, [R103+0x1100] ;  /* 0x001100006720783b */ /* 0x000fe40000004200 */
[----:B------:R-:W-:Y:S07]  /*4020*/  HMMA.16816.F32.BF16 R96, R4, R24, R96 ;  /* 0x000000180460723c */ /* 0x000fee0000041860 */
[----:B-----5:R-:W-:Y:S01]  /*4030*/  F2FP.BF16.PACK_AB R4, R123, R29 ;  /* 0x0000001d7b04723e */ /* 0x020fe200000010ff */
[----:B------:R-:W-:Y:S01]  /*4040*/  IMAD.MOV.U32 R25, RZ, RZ, R88 ;  /* 0x000000ffff197224 */ /* 0x000fe200078e0058 */
[----:B------:R-:W-:-:S02]  /*4050*/  MOV R88, R113 ;  /* 0x0000007100587202 */ /* 0x000fc40000000f00 */
[----:B------:R-:W-:Y:S01]  /*4060*/  MOV R24, R83 ;  /* 0x0000005300187202 */ /* 0x000fe20000000f00 */
[----:B------:R-:W-:Y:S02]  /*4070*/  IMAD.MOV.U32 R83, RZ, RZ, R112 ;  /* 0x000000ffff537224 */ /* 0x000fe400078e0070 */
[----:B---3--:R-:W-:Y:S01]  /*4080*/  FFMA.FTZ R8, R101, c[0x0][0x2d0], -R13 ;  /* 0x0000b40065087a23 */ /* 0x008fe2000001080d */
[----:B------:R-:W-:-:S03]  /*4090*/  MOV R101, R80 ;  /* 0x0000005000657202 */ /* 0x000fc60000000f00 */
[----:B------:R3:W4:Y:S02]  /*40a0*/  MUFU.EX2 R121, R8 ;  /* 0x0000000800797308 */ /* 0x0007240000000800 */
[----:B---3--:R-:W-:Y:S01]  /*40b0*/  FFMA.FTZ R8, R146, c[0x0][0x2d0], -R12 ;  /* 0x0000b40092087a23 */ /* 0x008fe2000001080c */
[----:B----4-:R-:W-:-:S05]  /*40c0*/  F2FP.BF16.PACK_AB R6, R121, R122 ;  /* 0x0000007a7906723e */ /* 0x010fca00000010ff */
[----:B------:R3:W-:Y:S02]  /*40d0*/  MUFU.EX2 R171, R8 ;  /* 0x0000000800ab7308 */ /* 0x0007e40000000800 */
[----:B---3--:R-:W-:-:S06]  /*40e0*/  FFMA.FTZ R8, R168, c[0x0][0x2d0], -R12 ;  /* 0x0000b400a8087a23 */ /* 0x008fcc000001080c */
[----:B------:R3:W4:Y:S02]  /*40f0*/  MUFU.EX2 R252, R8 ;  /* 0x0000000800fc7308 */ /* 0x0007240000000800 */
[----:B---3--:R-:W-:Y:S01]  /*4100*/  FFMA.FTZ R8, R147, c[0x0][0x2d0], -R12 ;  /* 0x0000b40093087a23 */ /* 0x008fe2000001080c */
[----:B----4-:R-:W-:-:S05]  /*4110*/  F2FP.BF16.PACK_AB R5, R252, R171 ;  /* 0x000000abfc05723e */ /* 0x010fca00000010ff */
[----:B------:R3:W-:Y:S02]  /*4120*/  MUFU.EX2 R251, R8 ;  /* 0x0000000800fb7308 */ /* 0x0007e40000000800 */
[----:B---3--:R-:W-:-:S06]  /*4130*/  FFMA.FTZ R8, R169, c[0x0][0x2d0], -R12 ;  /* 0x0000b400a9087a23 */ /* 0x008fcc000001080c */
[----:B------:R3:W4:Y:S02]  /*4140*/  MUFU.EX2 R250, R8 ;  /* 0x0000000800fa7308 */ /* 0x0007240000000800 */
[----:B---3--:R-:W3:Y:S01]  /*4150*/  LDSM.16.MT88.4 R8, [R2+0x7100] ;  /* 0x007100000208783b */ /* 0x008ee20000004200 */
[----:B----4-:R-:W-:-:S07]  /*4160*/  F2FP.BF16.PACK_AB R7, R250, R251 ;  /* 0x000000fbfa07723e */ /* 0x010fce00000010ff */
[C---:B-1----:R-:W-:Y:S07]  /*4170*/  HMMA.16816.F32.BF16 R112, R4.reuse, R20, R164 ;  /* 0x000000140470723c */ /* 0x042fee00000418a4 */
[----:B------:R-:W-:Y:S01]  /*4180*/  MOV R166, R88 ;  /* 0x0000005800a67202 */ /* 0x000fe20000000f00 */
[----:B------:R-:W-:Y:S01]  /*4190*/  IMAD.MOV.U32 R165, RZ, RZ, R89 ;  /* 0x000000ffffa57224 */ /* 0x000fe200078e0059 */
[----:B------:R-:W-:Y:S01]  /*41a0*/  MOV R164, R90 ;  /* 0x0000005a00a47202 */ /* 0x000fe20000000f00 */
[----:B--2---:R-:W-:Y:S01]  /*41b0*/  HMMA.16816.F32.BF16 R144, R4, R16, R148 ;  /* 0x000000100490723c */ /* 0x004fe20000041894 */
[----:B------:R-:W-:-:S06]  /*41c0*/  IMAD.MOV.U32 R167, RZ, RZ, R83 ;  /* 0x000000ffffa77224 */ /* 0x000fcc00078e0053 */
[----:B------:R-:W-:Y:S01]  /*41d0*/  IMAD.MOV.U32 R149, RZ, RZ, R81 ;  /* 0x000000ffff957224 */ /* 0x000fe200078e0051 */
[----:B------:R-:W-:Y:S01]  /*41e0*/  MOV R148, R82 ;  /* 0x0000005200947202 */ /* 0x000fe20000000f00 */
[C---:B------:R-:W-:Y:S01]  /*41f0*/  HMMA.16816.F32.BF16 R72, R4.reuse, R22, R140 ;  /* 0x000000160448723c */ /* 0x040fe2000004188c */
[----:B------:R-:W-:Y:S01]  /*4200*/  LDSM.16.MT88.4 R20, [R0+0x1100] ;  /* 0x001100000014783b */ /* 0x000fe20000004200 */
[----:B------:R-:W-:Y:S01]  /*4210*/  MOV R151, R24 ;  /* 0x0000001800977202 */ /* 0x000fe20000000f00 */
[----:B------:R-:W-:Y:S02]  /*4220*/  IMAD.MOV.U32 R150, RZ, RZ, R25 ;  /* 0x000000ffff967224 */ /* 0x000fe400078e0019 */
[----:B------:R-:W-:Y:S03]  /*4230*/  LDSM.16.MT88.4 R24, [R233+0x1100] ;  /* 0x00110000e918783b */ /* 0x000fe60000004200 */
[C---:B------:R-:W-:Y:S01]  /*4240*/  HMMA.16816.F32.BF16 R80, R4.reuse, R18, R136 ;  /* 0x000000120450723c */ /* 0x040fe20000041888 */
[----:B------:R-:W1:Y:S07]  /*4250*/  LDSM.16.MT88.4 R16, [R103+0x4100] ;  /* 0x004100006710783b */ /* 0x000e6e0000004200 */
[C---:B---3--:R-:W-:Y:S08]  /*4260*/  HMMA.16816.F32.BF16 R88, R4.reuse, R8, R132 ;  /* 0x000000080458723c */ /* 0x048ff00000041884 */
[C---:B------:R-:W-:Y:S01]  /*4270*/  HMMA.16816.F32.BF16 R108, R4.reuse, R10, R108 ;  /* 0x0000000a046c723c */ /* 0x040fe2000004186c */
[----:B------:R-:W2:Y:S07]  /*4280*/  LDSM.16.MT88.4 R8, [R233+0x4100] ;  /* 0x00410000e908783b */ /* 0x000eae0000004200 */
[C---:B------:R-:W-:Y:S07]  /*4290*/  HMMA.16816.F32.BF16 R124, R4.reuse, R32, R176 ;  /* 0x00000020047c723c */ /* 0x040fee00000418b0 */
[----:B------:R-:W-:Y:S01]  /*42a0*/  MOV R32, R29 ;  /* 0x0000001d00207202 */ /* 0x000fe20000000f00 */
[C---:B------:R-:W-:Y:S01]  /*42b0*/  HMMA.16816.F32.BF16 R128, R4.reuse, R34, R180 ;  /* 0x000000220480723c */ /* 0x040fe200000418b4 */
[----:B------:R-:W-:Y:S01]  /*42c0*/  IMAD.MOV.U32 R33, RZ, RZ, R30 ;  /* 0x000000ffff217224 */ /* 0x000fe200078e001e */
[----:B------:R-:W-:Y:S01]  /*42d0*/  MOV R178, R117 ;  /* 0x0000007500b27202 */ /* 0x000fe20000000f00 */
[----:B------:R-:W-:Y:S01]  /*42e0*/  IMAD.MOV.U32 R177, RZ, RZ, R116 ;  /* 0x000000ffffb17224 */ /* 0x000fe200078e0074 */
[----:B------:R-:W-:Y:S01]  /*42f0*/  MOV R176, R31 ;  /* 0x0000001f00b07202 */ /* 0x000fe20000000f00 */
[----:B------:R-:W-:Y:S01]  /*4300*/  IMAD.MOV.U32 R179, RZ, RZ, R118 ;  /* 0x000000ffffb37224 */ /* 0x000fe200078e0076 */
[----:B------:R-:W3:Y:S01]  /*4310*/  LDSM.16.MT88.4 R28, [R0+0x4100] ;  /* 0x00410000001c783b */ /* 0x000ee20000004200 */
[----:B------:R-:W-:Y:S01]  /*4320*/  MOV R34, R119 ;  /* 0x0000007700227202 */ /* 0x000fe20000000f00 */
[----:B------:R-:W-:Y:S01]  /*4330*/  IMAD.MOV.U32 R35, RZ, RZ, R171 ;  /* 0x000000ffff237224 */ /* 0x000fe200078e00ab */
[----:B------:R-:W-:Y:S01]  /*4340*/  MOV R182, R121 ;  /* 0x0000007900b67202 */ /* 0x000fe20000000f00 */
[----:B------:R-:W-:Y:S01]  /*4350*/  IMAD.MOV.U32 R183, RZ, RZ, R120 ;  /* 0x000000ffffb77224 */ /* 0x000fe200078e0078 */
[----:B------:R-:W-:Y:S01]  /*4360*/  MOV R180, R123 ;  /* 0x0000007b00b47202 */ /* 0x000fe20000000f00 */
[----:B------:R-:W-:Y:S01]  /*4370*/  IMAD.MOV.U32 R181, RZ, RZ, R122 ;  /* 0x000000ffffb57224 */ /* 0x000fe200078e007a */
[C---:B-1----:R-:W-:Y:S08]  /*4380*/  HMMA.16816.F32.BF16 R132, R4.reuse, R16, R96 ;  /* 0x000000100484723c */ /* 0x042ff00000041860 */
[C---:B------:R-:W-:Y:S01]  /*4390*/  HMMA.16816.F32.BF16 R120, R4.reuse, R18, R84 ;  /* 0x000000120478723c */ /* 0x040fe20000041854 */
[----:B------:R-:W-:Y:S07]  /*43a0*/  LDSM.16.MT88.4 R16, [R233+0x7100] ;  /* 0x00710000e910783b */ /* 0x000fee0000004200 */
[C---:B--2---:R-:W-:Y:S07]  /*43b0*/  HMMA.16816.F32.BF16 R116, R4.reuse, R8, R76 ;  /* 0x000000080474723c */ /* 0x044fee000004184c */
[----:B------:R-:W-:Y:S01]  /*43c0*/  IMAD.MOV.U32 R79, RZ, RZ, R34 ;  /* 0x000000ffff4f7224 */ /* 0x000fe200078e0022 */
[----:B------:R-:W-:Y:S01]  /*43d0*/  MOV R78, R35 ;  /* 0x00000023004e7202 */ /* 0x000fe20000000f00 */
[----:B------:R-:W-:Y:S01]  /*43e0*/  IMAD.MOV.U32 R77, RZ, RZ, R32 ;  /* 0x000000ffff4d7224 */ /* 0x000fe200078e0020 */
[----:B------:R-:W-:Y:S01]  /*43f0*/  MOV R76, R33 ;  /* 0x00000021004c7202 */ /* 0x000fe20000000f00 */
[C---:B------:R-:W-:Y:S08]  /*4400*/  HMMA.16816.F32.BF16 R160, R4.reuse, R20, R160 ;  /* 0x0000001404a0723c */ /* 0x040ff000000418a0 */
[C---:B------:R-:W-:Y:S01]  /*4410*/  HMMA.16816.F32.BF16 R32, R4.reuse, R10, R64 ;  /* 0x0000000a0420723c */ /* 0x040fe20000041840 */
[----:B------:R-:W1:Y:S06]  /*4420*/  LDSM.16.MT88.4 R8, [R103+0x7100] ;  /* 0x007100006708783b */ /* 0x000e6c0000004200 */
[----:B------:R-:W-:Y:S01]  /*4430*/  IMAD.MOV.U32 R67, RZ, RZ, R164 ;  /* 0x000000ffff437224 */ /* 0x000fe200078e00a4 */
[----:B------:R-:W-:Y:S01]  /*4440*/  HMMA.16816.F32.BF16 R140, R4, R22, R92 ;  /* 0x00000016048c723c */ /* 0x000fe2000004185c */
[----:B------:R-:W2:Y:S01]  /*4450*/  LDSM.16.MT88.4 R20, [R0+0x7100] ;  /* 0x007100000014783b */ /* 0x000ea20000004200 */
[----:B------:R-:W-:Y:S01]  /*4460*/  MOV R66, R165 ;  /* 0x000000a500427202 */ /* 0x000fe20000000f00 */
[----:B------:R-:W-:Y:S01]  /*4470*/  IMAD.MOV.U32 R65, RZ, RZ, R166 ;  /* 0x000000ffff417224 */ /* 0x000fe200078e00a6 */
[----:B------:R-:W-:-:S04]  /*4480*/  MOV R64, R167 ;  /* 0x000000a700407202 */ /* 0x000fc80000000f00 */
[C---:B------:R-:W-:Y:S07]  /*4490*/  HMMA.16816.F32.BF16 R136, R4.reuse, R24, R172 ;  /* 0x000000180488723c */ /* 0x040fee00000418ac */
[----:B------:R-:W-:Y:S01]  /*44a0*/  MOV R175, R170 ;  /* 0x000000aa00af7202 */ /* 0x000fe20000000f00 */
[----:B---3--:R-:W-:Y:S01]  /*44b0*/  HMMA.16816.F32.BF16 R164, R4, R28, R52 ;  /* 0x0000001c04a4723c */ /* 0x008fe20000041834 */
[----:B------:R-:W-:Y:S01]  /*44c0*/  IMAD.MOV.U32 R24, RZ, RZ, R149 ;  /* 0x000000ffff187224 */ /* 0x000fe200078e0095 */
[----:B------:R-:W-:-:S05]  /*44d0*/  MOV R25, R150 ;  /* 0x0000009600197202 */ /* 0x000fca0000000f00 */
[----:B------:R-:W-:Y:S01]  /*44e0*/  IMAD.MOV.U32 R55, RZ, RZ, R175 ;  /* 0x000000ffff377224 */ /* 0x000fe200078e00af */
[----:B------:R-:W-:Y:S01]  /*44f0*/  HMMA.16816.F32.BF16 R168, R4, R26, R104 ;  /* 0x0000001a04a8723c */ /* 0x000fe20000041868 */
[----:B------:R-:W-:Y:S01]  /*4500*/  MOV R54, R176 ;  /* 0x000000b000367202 */ /* 0x000fe20000000f00 */
[----:B------:R-:W-:Y:S01]  /*4510*/  IMAD.MOV.U32 R53, RZ, RZ, R177 ;  /* 0x000000ffff357224 */ /* 0x000fe200078e00b1 */
[----:B------:R-:W-:-:S04]  /*4520*/  MOV R52, R178 ;  /* 0x000000b200347202 */ /* 0x000fc80000000f00 */
[----:B------:R-:W-:Y:S01]  /*4530*/  MOV R27, R148 ;  /* 0x00000094001b7202 */ /* 0x000fe20000000f00 */
[----:B------:R-:W-:Y:S01]  /*4540*/  HMMA.16816.F32.BF16 R104, R4, R30, R60 ;  /* 0x0000001e0468723c */ /* 0x000fe2000004183c */
[----:B------:R-:W3:Y:S01]  /*4550*/  LDSM.16.MT88.4 R28, [R2+0x1900] ;  /* 0x00190000021c783b */ /* 0x000ee20000004200 */
[----:B------:R-:W-:-:S05]  /*4560*/  IMAD.MOV.U32 R26, RZ, RZ, R179 ;  /* 0x000000ffff1a7224 */ /* 0x000fca00078e00b3 */
[----:B------:R-:W-:Y:S01]  /*4570*/  MOV R61, R239 ;  /* 0x000000ef003d7202 */ /* 0x000fe20000000f00 */
[----:B-1----:R-:W-:Y:S01]  /*4580*/  HMMA.16816.F32.BF16 R96, R4, R8, R68 ;  /* 0x000000080460723c */ /* 0x002fe20000041844 */
[----:B------:R-:W-:Y:S01]  /*4590*/  MOV R63, R238 ;  /* 0x000000ee003f7202 */ /* 0x000fe20000000f00 */
[----:B------:R-:W-:-:S05]  /*45a0*/  IMAD.MOV.U32 R62, RZ, RZ, R151 ;  /* 0x000000ffff3e7224 */ /* 0x000fca00078e0097 */
[--C-:B------:R-:W-:Y:S01]  /*45b0*/  FFMA.FTZ R8, R191, c[0x0][0x2d0], -R13.reuse ;  /* 0x0000b400bf087a23 */ /* 0x100fe2000001080d */
[C---:B------:R-:W-:Y:S03]  /*45c0*/  HMMA.16816.F32.BF16 R172, R4.reuse, R16, R48 ;  /* 0x0000001004ac723c */ /* 0x040fe60000041830 */
[----:B------:R1:W-:Y:S05]  /*45d0*/  MUFU.EX2 R239, R8 ;  /* 0x0000000800ef7308 */ /* 0x0003ea0000000800 */
[C---:B------:R-:W-:Y:S01]  /*45e0*/  HMMA.16816.F32.BF16 R148, R4.reuse, R18, R44 ;  /* 0x000000120494723c */ /* 0x040fe2000004182c */
[----:B------:R-:W4:Y:S07]  /*45f0*/  LDSM.16.MT88.4 R16, [R2+0x4900] ;  /* 0x004900000210783b */ /* 0x000f2e0000004200 */
[----:B------:R-:W-:Y:S01]  /*4600*/  HMMA.16816.F32.BF16 R176, R4, R10, R56 ;  /* 0x0000000a04b0723c */ /* 0x000fe20000041838 */
[----:B-1----:R-:W-:-:S02]  /*4610*/  FFMA.FTZ R8, R188, c[0x0][0x2d0], -R13 ;  /* 0x0000b400bc087a23 */ /* 0x002fc4000001080d */
[----:B------:R-:W-:Y:S02]  /*4620*/  IMAD.MOV.U32 R188, RZ, RZ, R240 ;  /* 0x000000ffffbc7224 */ /* 0x000fe400078e00f0 */
[----:B------:R1:W-:Y:S03]  /*4630*/  MUFU.EX2 R240, R8 ;  /* 0x0000000800f07308 */ /* 0x0003e60000000800 */
[C---:B--2---:R-:W-:Y:S08]  /*4640*/  HMMA.16816.F32.BF16 R92, R4.reuse, R20, R40 ;  /* 0x00000014045c723c */ /* 0x044ff00000041828 */
[----:B------:R-:W-:Y:S01]  /*4650*/  HMMA.16816.F32.BF16 R84, R4, R22, R36 ;  /* 0x000000160454723c */ /* 0x000fe20000041824 */
[----:B------:R-:W-:Y:S01]  /*4660*/  LDSM.16.MT88.4 R20, [R233+0x1900] ;  /* 0x00190000e914783b */ /* 0x000fe20000004200 */
[----:B-1----:R-:W-:-:S05]  /*4670*/  FFMA.FTZ R8, R190, c[0x0][0x2d0], -R13 ;  /* 0x0000b400be087a23 */ /* 0x002fca000001080d */
[----:B------:R-:W-:Y:S01]  /*4680*/  MOV R38, R26 ;  /* 0x0000001a00267202 */ /* 0x000fe20000000f00 */
[----:B------:R-:W-:Y:S01]  /*4690*/  FFMA.FTZ R4, R231, c[0x0][0x2d0], -R12 ;  /* 0x0000b400e7047a23 */ /* 0x000fe2000001080c */
[----:B------:R-:W-:Y:S01]  /*46a0*/  MOV R37, R24 ;  /* 0x0000001800257202 */ /* 0x000fe20000000f00 */
[----:B------:R1:W-:Y:S01]  /*46b0*/  MUFU.EX2 R238, R8 ;  /* 0x0000000800ee7308 */ /* 0x0003e20000000800 */
[----:B------:R-:W-:Y:S01]  /*46c0*/  IMAD.MOV.U32 R36, RZ, RZ, R27 ;  /* 0x000000ffff247224 */ /* 0x000fe200078e001b */
[----:B------:R-:W-:Y:S01]  /*46d0*/  MOV R231, R61 ;  /* 0x0000003d00e77202 */ /* 0x000fe20000000f00 */
[----:B------:R-:W-:Y:S02]  /*46e0*/  IMAD.MOV.U32 R39, RZ, RZ, R25 ;  /* 0x000000ffff277224 */ /* 0x000fe400078e0019 */
[----:B------:R-:W2:Y:S03]  /*46f0*/  LDSM.16.MT88.4 R24, [R2+0x7900] ;  /* 0x007900000218783b */ /* 0x000ea60000004200 */
[----:B------:R5:W-:Y:S01]  /*4700*/  MUFU.EX2 R191, R4 ;  /* 0x0000000400bf7308 */ /* 0x000be20000000800 */
[----:B-1----:R-:W-:-:S02]  /*4710*/  FFMA.FTZ R8, R189, c[0x0][0x2d0], -R13 ;  /* 0x0000b400bd087a23 */ /* 0x002fc4000001080d */
[----:B------:R-:W-:-:S05]  /*4720*/  IMAD.MOV.U32 R189, RZ, RZ, R236 ;  /* 0x000000ffffbd7224 */ /* 0x000fca00078e00ec */
[----:B------:R1:W1:Y:S01]  /*4730*/  MUFU.EX2 R236, R8 ;  /* 0x0000000800ec7308 */ /* 0x0002620000000800 */
[----:B-----5:R-:W-:Y:S02]  /*4740*/  FFMA.FTZ R4, R230, c[0x0][0x2d0], -R12 ;  /* 0x0000b400e6047a23 */ /* 0x020fe4000001080c */
[----:B------:R-:W-:Y:S02]  /*4750*/  IMAD.MOV.U32 R230, RZ, RZ, R62 ;  /* 0x000000ffffe67224 */ /* 0x000fe400078e003e */
[----:B-1----:R-:W-:Y:S01]  /*4760*/  FFMA.FTZ R8, R229, c[0x0][0x2d0], -R12 ;  /* 0x0000b400e5087a23 */ /* 0x002fe2000001080c */
[----:B------:R-:W-:-:S03]  /*4770*/  F2FP.BF16.PACK_AB R6, R236, R238 ;  /* 0x000000eeec06723e */ /* 0x000fc600000010ff */
[----:B------:R1:W-:Y:S02]  /*4780*/  MUFU.EX2 R229, R8 ;  /* 0x0000000800e57308 */ /* 0x0003e40000000800 */
[----:B-1----:R-:W-:-:S06]  /*4790*/  FFMA.FTZ R8, R228, c[0x0][0x2d0], -R12 ;  /* 0x0000b400e4087a23 */ /* 0x002fcc000001080c */
[----:B------:R1:W5:Y:S08]  /*47a0*/  MUFU.EX2 R228, R4 ;  /* 0x0000000400e47308 */ /* 0x0003700000000800 */
[----:B------:R-:W2:Y:S01]  /*47b0*/  MUFU.EX2 R190, R8 ;  /* 0x0000000800be7308 */ /* 0x000ea20000000800 */
[----:B-1----:R-:W-:Y:S02]  /*47c0*/  F2FP.BF16.PACK_AB R4, R240, R239 ;  /* 0x000000eff004723e */ /* 0x002fe400000010ff */
[----:B-----5:R-:W-:-:S02]  /*47d0*/  F2FP.BF16.PACK_AB R7, R228, R191 ;  /* 0x000000bfe407723e */ /* 0x020fc400000010ff */
[----:B--2---:R-:W-:Y:S01]  /*47e0*/  F2FP.BF16.PACK_AB R5, R190, R229 ;  /* 0x000000e5be05723e */ /* 0x004fe200000010ff */
[----:B------:R-:W-:Y:S06]  /*47f0*/  LDSM.16.MT88.4 R8, [R103+0x4900] ;  /* 0x004900006708783b */ /* 0x000fec0000004200 */
[C---:B---3--:R-:W-:Y:S08]  /*4800*/  HMMA.16816.F32.BF16 R112, R4.reuse, R28, R112 ;  /* 0x0000001c0470723c */ /* 0x048ff00000041870 */
[C---:B------:R-:W-:Y:S01]  /*4810*/  HMMA.16816.F32.BF16 R40, R4.reuse, R30, R72 ;  /* 0x0000001e0428723c */ /* 0x040fe20000041848 */
[----:B------:R-:W1:Y:S06]  /*4820*/  LDSM.16.MT88.4 R28, [R103+0x1900] ;  /* 0x00190000671c783b */ /* 0x000e6c0000004200 */
[----:B------:R-:W-:Y:S01]  /*4830*/  MOV R75, R63 ;  /* 0x0000003f004b7202 */ /* 0x000fe20000000f00 */
[C---:B----4-:R-:W-:Y:S08]  /*4840*/  HMMA.16816.F32.BF16 R144, R4.reuse, R16, R144 ;  /* 0x000000100490723c */ /* 0x050ff00000041890 */
[C---:B------:R-:W-:Y:S01]  /*4850*/  HMMA.16816.F32.BF16 R44, R4.reuse, R18, R80 ;  /* 0x00000012042c723c */ /* 0x040fe20000041850 */
[----:B------:R-:W2:Y:S07]  /*4860*/  LDSM.16.MT88.4 R16, [R0+0x1900] ;  /* 0x001900000010783b */ /* 0x000eae0000004200 */
[C---:B------:R-:W-:Y:S07]  /*4870*/  HMMA.16816.F32.BF16 R48, R4.reuse, R24, R88 ;  /* 0x000000180430723c */ /* 0x040fee0000041858 */
[----:B------:R-:W-:Y:S01]  /*4880*/  IMAD.MOV.U32 R88, RZ, RZ, R55 ;  /* 0x000000ffff587224 */ /* 0x000fe200078e0037 */
[----:B------:R-:W-:Y:S01]  /*4890*/  HMMA.16816.F32.BF16 R56, R4, R26, R108 ;  /* 0x0000001a0438723c */ /* 0x000fe2000004186c */
[----:B------:R-:W3:Y:S01]  /*48a0*/  LDSM.16.MT88.4 R24, [R233+0x4900] ;  /* 0x00490000e918783b */ /* 0x000ee20000004200 */
[----:B------:R-:W-:Y:S01]  /*48b0*/  MOV R89, R64 ;  /* 0x0000004000597202 */ /* 0x000fe20000000f00 */
[----:B------:R-:W-:Y:S01]  /*48c0*/  IMAD.MOV.U32 R90, RZ, RZ, R65 ;  /* 0x000000ffff5a7224 */ /* 0x000fe200078e0041 */
[----:B------:R-:W-:-:S03]  /*48d0*/  MOV R91, R66 ;  /* 0x00000042005b7202 */ /* 0x000fc60000000f00 */
[----:B------:R-:W-:Y:S01]  /*48e0*/  IMAD.MOV.U32 R108, RZ, RZ, R37 ;  /* 0x000000ffff6c7224 */ /* 0x000fe200078e0025 */
[----:B------:R-:W-:Y:S01]  /*48f0*/  MOV R111, R52 ;  /* 0x00000034006f7202 */ /* 0x000fe20000000f00 */
[C---:B-1----:R-:W-:Y:S01]  /*4900*/  HMMA.16816.F32.BF16 R60, R4.reuse, R30, R128 ;  /* 0x0000001e043c723c */ /* 0x042fe20000041880 */
[----:B------:R-:W-:Y:S01]  /*4910*/  IMAD.MOV.U32 R110, RZ, RZ, R53 ;  /* 0x000000ffff6e7224 */ /* 0x000fe200078e0035 */
[----:B------:R-:W-:Y:S02]  /*4920*/  MOV R109, R54 ;  /* 0x00000036006d7202 */ /* 0x000fe40000000f00 */
[----:B------:R-:W-:Y:S01]  /*4930*/  MOV R37, R189 ;  /* 0x000000bd00257202 */ /* 0x000fe20000000f00 */
[----:B------:R-:W-:Y:S02]  /*4940*/  IMAD.MOV.U32 R189, RZ, RZ, R77 ;  /* 0x000000ffffbd7224 */ /* 0x000fe400078e004d */
[----:B------:R-:W-:Y:S01]  /*4950*/  MOV R128, R36 ;  /* 0x0000002400807202 */ /* 0x000fe20000000f00 */
[----:B------:R-:W-:Y:S01]  /*4960*/  IMAD.MOV.U32 R129, RZ, RZ, R231 ;  /* 0x000000ffff817224 */ /* 0x000fe200078e00e7 */
[----:B------:R-:W-:Y:S01]  /*4970*/  HMMA.16816.F32.BF16 R52, R4, R20, R136 ;  /* 0x000000140434723c */ /* 0x000fe20000041888 */
[----:B------:R-:W-:Y:S01]  /*4980*/  IMAD.MOV.U32 R36, RZ, RZ, R188 ;  /* 0x000000ffff247224 */ /* 0x000fe200078e00bc */
[----:B------:R-:W-:Y:S01]  /*4990*/  MOV R231, R76 ;  /* 0x0000004c00e77202 */ /* 0x000fe20000000f00 */
[----:B------:R-:W-:Y:S01]  /*49a0*/  IMAD.MOV.U32 R131, RZ, RZ, R75 ;  /* 0x000000ffff837224 */ /* 0x000fe200078e004b */
[----:B------:R-:W-:-:S02]  /*49b0*/  MOV R188, R78 ;  /* 0x0000004e00bc7202 */ /* 0x000fc40000000f00 */
[----:B------:R-:W-:Y:S01]  /*49c0*/  MOV R30, R91 ;  /* 0x0000005b001e7202 */ /* 0x000fe20000000f00 */
[----:B------:R-:W-:Y:S01]  /*49d0*/  IMAD.MOV.U32 R136, RZ, RZ, R79 ;  /* 0x000000ffff887224 */ /* 0x000fe200078e004f */
[----:B--2---:R-:W-:Y:S01]  /*49e0*/  HMMA.16816.F32.BF16 R72, R4, R18, R140 ;  /* 0x000000120448723c */ /* 0x004fe2000004188c */
[----:B------:R-:W-:Y:S01]  /*49f0*/  MOV R138, R89 ;  /* 0x00000059008a7202 */ /* 0x000fe20000000f00 */
[----:B------:R-:W-:Y:S01]  /*4a00*/  IMAD.MOV.U32 R139, RZ, RZ, R90 ;  /* 0x000000ffff8b7224 */ /* 0x000fe200078e005a */
[----:B------:R-:W-:Y:S01]  /*4a10*/  MOV R130, R230 ;  /* 0x000000e600827202 */ /* 0x000fe20000000f00 */
[----:B------:R-:W-:-:S04]  /*4a20*/  IMAD.MOV.U32 R230, RZ, RZ, R67 ;  /* 0x000000ffffe67224 */ /* 0x000fc800078e0043 */
[----:B------:R-:W-:Y:S01]  /*4a30*/  HMMA.16816.F32.BF16 R76, R4, R16, R160 ;  /* 0x00000010044c723c */ /* 0x000fe200000418a0 */
[----:B------:R-:W1:Y:S01]  /*4a40*/  LDSM.16.MT88.4 R16, [R0+0x4900] ;  /* 0x004900000010783b */ /* 0x000e620000004200 */
[----:B------:R-:W-:Y:S01]  /*4a50*/  IMAD.MOV.U32 R31, RZ, RZ, R230 ;  /* 0x000000ffff1f7224 */ /* 0x000fe200078e00e6 */
[----:B------:R-:W-:-:S05]  /*4a60*/  MOV R230, R181 ;  /* 0x000000b500e67202 */ /* 0x000fca0000000f00 */
[C---:B---3--:R-:W-:Y:S07]  /*4a70*/  HMMA.16816.F32.BF16 R80, R4.reuse, R24, R116 ;  /* 0x000000180450723c */ /* 0x048fee0000041874 */
[----:B------:R-:W-:Y:S01]  /*4a80*/  MOV R116, R108 ;  /* 0x0000006c00747202 */ /* 0x000fe20000000f00 */
[----:B------:R-:W-:Y:S01]  /*4a90*/  IMAD.MOV.U32 R108, RZ, RZ, R88 ;  /* 0x000000ffff6c7224 */ /* 0x000fe200078e0058 */
[----:B------:R-:W-:Y:S01]  /*4aa0*/  HMMA.16816.F32.BF16 R132, R4, R8, R132 ;  /* 0x000000080484723c */ /* 0x000fe20000041884 */
[----:B------:R-:W-:-:S02]  /*4ab0*/  IMAD.MOV.U32 R119, RZ, RZ, R111 ;  /* 0x000000ffff777224 */ /* 0x000fc400078e006f */
[----:B------:R-:W-:Y:S02]  /*4ac0*/  IMAD.MOV.U32 R117, RZ, RZ, R37 ;  /* 0x000000ffff757224 */ /* 0x000fe400078e0025 */
[----:B------:R-:W-:Y:S02]  /*4ad0*/  IMAD.MOV.U32 R118, RZ, RZ, R39 ;  /* 0x000000ffff767224 */ /* 0x000fe400078e0027 */
[----:B------:R-:W-:Y:S01]  /*4ae0*/  FFMA.FTZ R8, R246, c[0x0][0x2d0], -R13 ;  /* 0x0000b400f6087a23 */ /* 0x000fe2000001080d */
[C---:B------:R-:W-:Y:S01]  /*4af0*/  HMMA.16816.F32.BF16 R88, R4.reuse, R26, R32 ;  /* 0x0000001a0458723c */ /* 0x040fe20000041820 */
[----:B------:R-:W2:Y:S04]  /*4b00*/  LDSM.16.MT88.4 R32, [R103+0x7900] ;  /* 0x007900006720783b */ /* 0x000ea80000004200 */
[----:B------:R-:W-:Y:S03]  /*4b10*/  LDSM.16.MT88.4 R24, [R233+0x7900] ;  /* 0x00790000e918783b */ /* 0x000fe60000004200 */
[C---:B------:R-:W-:Y:S07]  /*4b20*/  HMMA.16816.F32.BF16 R68, R4.reuse, R28, R124 ;  /* 0x0000001c0444723c */ /* 0x040fee000004187c */
[----:B------:R-:W-:Y:S01]  /*4b30*/  MOV R28, R231 ;  /* 0x000000e7001c7202 */ /* 0x000fe20000000f00 */
[----:B------:R-:W-:Y:S01]  /*4b40*/  IMAD.MOV.U32 R231, RZ, RZ, R182 ;  /* 0x000000ffffe77224 */ /* 0x000fe200078e00b6 */
[----:B------:R-:W-:Y:S01]  /*4b50*/  MOV R127, R183 ;  /* 0x000000b7007f7202 */ /* 0x000fe20000000f00 */
[----:B------:R3:W-:Y:S01]  /*4b60*/  MUFU.EX2 R182, R8 ;  /* 0x0000000800b67308 */ /* 0x0007e20000000800 */
[----:B------:R-:W-:Y:S01]  /*4b70*/  MOV R124, R188 ;  /* 0x000000bc007c7202 */ /* 0x000fe20000000f00 */
[----:B------:R-:W-:Y:S01]  /*4b80*/  IMAD.MOV.U32 R29, RZ, RZ, R189 ;  /* 0x000000ffff1d7224 */ /* 0x000fe200078e00bd */
[----:B------:R-:W-:Y:S01]  /*4b90*/  HMMA.16816.F32.BF16 R64, R4, R22, R168 ;  /* 0x000000160440723c */ /* 0x000fe200000418a8 */
[----:B------:R-:W4:Y:S01]  /*4ba0*/  LDSM.16.MT88.4 R20, [R0+0x7900] ;  /* 0x007900000014783b */ /* 0x000f220000004200 */
[----:B------:R-:W-:-:S02]  /*4bb0*/  IMAD.MOV.U32 R125, RZ, RZ, R180 ;  /* 0x000000ffff7d7224 */ /* 0x000fc400078e00b4 */
[----:B------:R-:W-:Y:S02]  /*4bc0*/  IMAD.MOV.U32 R126, RZ, RZ, R102 ;  /* 0x000000ffff7e7224 */ /* 0x000fe400078e0066 */
[----:B------:R-:W-:Y:S02]  /*4bd0*/  IMAD.MOV.U32 R246, RZ, RZ, R125 ;  /* 0x000000fffff67224 */ /* 0x000fe400078e007d */
[----:B-1----:R-:W-:Y:S01]  /*4be0*/  HMMA.16816.F32.BF16 R168, R4, R16, R164 ;  /* 0x0000001004a8723c */ /* 0x002fe200000418a4 */
[----:B------:R-:W-:Y:S02]  /*4bf0*/  IMAD.MOV.U32 R137, RZ, RZ, R127 ;  /* 0x000000ffff897224 */ /* 0x000fe400078e007f */
[----:B---3--:R-:W-:Y:S01]  /*4c00*/  FFMA.FTZ R8, R244, c[0x0][0x2d0], -R13 ;  /* 0x0000b400f4087a23 */ /* 0x008fe2000001080d */
[----:B------:R-:W-:-:S04]  /*4c10*/  MOV R244, R124 ;  /* 0x0000007c00f47202 */ /* 0x000fc80000000f00 */
[C---:B------:R-:W-:Y:S01]  /*4c20*/  HMMA.16816.F32.BF16 R164, R4.reuse, R18, R104 ;  /* 0x0000001204a4723c */ /* 0x040fe20000041868 */
[----:B------:R1:W-:Y:S01]  /*4c30*/  MUFU.EX2 R183, R8 ;  /* 0x0000000800b77308 */ /* 0x0003e20000000800 */
[----:B------:R-:W3:Y:S06]  /*4c40*/  LDSM.16.MT88.4 R16, [R2+0x5100] ;  /* 0x005100000210783b */ /* 0x000eec0000004200 */
[C---:B--2---:R-:W-:Y:S07]  /*4c50*/  HMMA.16816.F32.BF16 R140, R4.reuse, R32, R96 ;  /* 0x00000020048c723c */ /* 0x044fee0000041860 */
[----:B------:R-:W-:Y:S01]  /*4c60*/  MOV R96, R101 ;  /* 0x0000006500607202 */ /* 0x000fe20000000f00 */
[----:B------:R-:W-:Y:S01]  /*4c70*/  HMMA.16816.F32.BF16 R120, R4, R10, R120 ;  /* 0x0000000a0478723c */ /* 0x000fe20000041878 */
[----:B-1----:R-:W-:Y:S01]  /*4c80*/  FFMA.FTZ R8, R242, c[0x0][0x2d0], -R13 ;  /* 0x0000b400f2087a23 */ /* 0x002fe2000001080d */
[----:B------:R-:W-:Y:S01]  /*4c90*/  MOV R99, R126 ;  /* 0x0000007e00637202 */ /* 0x000fe20000000f00 */
[----:B------:R-:W-:Y:S01]  /*4ca0*/  IMAD.MOV.U32 R242, RZ, RZ, R29 ;  /* 0x000000fffff27224 */ /* 0x000fe200078e001d */
[----:B------:R-:W-:Y:S01]  /*4cb0*/  MOV R98, R108 ;  /* 0x0000006c00627202 */ /* 0x000fe20000000f00 */
[----:B------:R1:W-:Y:S01]  /*4cc0*/  MUFU.EX2 R188, R8 ;  /* 0x0000000800bc7308 */ /* 0x0003e20000000800 */
[----:B------:R-:W-:-:S02]  /*4cd0*/  MOV R33, R36 ;  /* 0x0000002400217202 */ /* 0x000fc40000000f00 */
[C---:B------:R-:W-:Y:S01]  /*4ce0*/  HMMA.16816.F32.BF16 R176, R4.reuse, R34, R176 ;  /* 0x0000002204b0723c */ /* 0x040fe200000418b0 */
[----:B------:R-:W-:Y:S02]  /*4cf0*/  MOV R97, R38 ;  /* 0x0000002600617202 */ /* 0x000fe40000000f00 */
[----:B------:R-:W-:Y:S05]  /*4d00*/  LDSM.16.MT88.4 R36, [R2+0x8100] ;  /* 0x008100000224783b */ /* 0x000fea0000004200 */
[----:B----4-:R-:W-:Y:S01]  /*4d10*/  HMMA.16816.F32.BF16 R104, R4, R22, R84 ;  /* 0x000000160468723c */ /* 0x010fe20000041854 */
[----:B-1----:R-:W-:Y:S01]  /*4d20*/  FFMA.FTZ R8, R241, c[0x0][0x2d0], -R13 ;  /* 0x0000b400f1087a23 */ /* 0x002fe2000001080d */
[----:B------:R-:W-:-:S06]  /*4d30*/  MOV R241, R28 ;  /* 0x0000001c00f17202 */ /* 0x000fcc0000000f00 */
[C---:B------:R-:W-:Y:S01]  /*4d40*/  HMMA.16816.F32.BF16 R160, R4.reuse, R24, R172 ;  /* 0x0000001804a0723c */ /* 0x040fe200000418ac */
[----:B------:R1:W2:Y:S06]  /*4d50*/  MUFU.EX2 R189, R8 ;  /* 0x0000000800bd7308 */ /* 0x0002ac0000000800 */
[----:B------:R-:W-:Y:S01]  /*4d60*/  IMAD.MOV.U32 R173, RZ, RZ, R98 ;  /* 0x000000ffffad7224 */ /* 0x000fe200078e0062 */
[----:B------:R-:W-:Y:S01]  /*4d70*/  HMMA.16816.F32.BF16 R124, R4, R26, R148 ;  /* 0x0000001a047c723c */ /* 0x000fe20000041894 */
[----:B------:R-:W-:Y:S01]  /*4d80*/  MOV R174, R99 ;  /* 0x0000006300ae7202 */ /* 0x000fe20000000f00 */
[----:B------:R-:W-:Y:S01]  /*4d90*/  IMAD.MOV.U32 R175, RZ, RZ, R116 ;  /* 0x000000ffffaf7224 */ /* 0x000fe200078e0074 */
[----:B------:R-:W-:Y:S01]  /*4da0*/  MOV R98, R129 ;  /* 0x0000008100627202 */ /* 0x000fe20000000f00 */
[----:B------:R-:W-:Y:S01]  /*4db0*/  IMAD.MOV.U32 R172, RZ, RZ, R14 ;  /* 0x000000ffffac7224 */ /* 0x000fe200078e000e */
[----:B------:R-:W-:Y:S01]  /*4dc0*/  LDSM.16.MT88.4 R24, [R103+0x5100] ;  /* 0x005100006718783b */ /* 0x000fe20000004200 */
[----:B------:R-:W-:-:S02]  /*4dd0*/  IMAD.MOV.U32 R99, RZ, RZ, R130 ;  /* 0x000000ffff637224 */ /* 0x000fc400078e0082 */
[--C-:B-1----:R-:W-:Y:S01]  /*4de0*/  FFMA.FTZ R8, R249, c[0x0][0x2d0], -R12.reuse ;  /* 0x0000b400f9087a23 */ /* 0x102fe2000001080c */
[----:B--2---:R-:W-:Y:S01]  /*4df0*/  F2FP.BF16.PACK_AB R10, R189, R188 ;  /* 0x000000bcbd0a723e */ /* 0x004fe200000010ff */
[----:B------:R-:W-:Y:S01]  /*4e00*/  IMAD.MOV.U32 R249, RZ, RZ, R31 ;  /* 0x000000fffff97224 */ /* 0x000fe200078e001f */
[----:B------:R-:W-:Y:S01]  /*4e10*/  LDSM.16.MT88.4 R148, [R2+0x5900] ;  /* 0x005900000294783b */ /* 0x000fe20000004200 */
[----:B------:R1:W-:Y:S02]  /*4e20*/  MUFU.EX2 R181, R8 ;  /* 0x0000000800b57308 */ /* 0x0003e40000000800 */
[--C-:B-1----:R-:W-:Y:S01]  /*4e30*/  FFMA.FTZ R8, R248, c[0x0][0x2d0], -R12.reuse ;  /* 0x0000b400f8087a23 */ /* 0x102fe2000001080c */
[----:B------:R-:W-:Y:S02]  /*4e40*/  MOV R248, R30 ;  /* 0x0000001e00f87202 */ /* 0x000fe40000000f00 */
[----:B------:R-:W1:Y:S03]  /*4e50*/  LDSM.16.MT88.4 R28, [R2+0x2100] ;  /* 0x00210000021c783b */ /* 0x000e660000004200 */
[----:B------:R2:W4:Y:S02]  /*4e60*/  MUFU.EX2 R180, R8 ;  /* 0x0000000800b47308 */ /* 0x0005240000000800 */
[----:B--2---:R-:W-:Y:S01]  /*4e70*/  FFMA.FTZ R8, R247, c[0x0][0x2d0], -R12 ;  /* 0x0000b400f7087a23 */ /* 0x004fe2000001080c */
[----:B----4-:R-:W-:Y:S01]  /*4e80*/  F2FP.BF16.PACK_AB R9, R180, R181 ;  /* 0x000000b5b409723e */ /* 0x010fe200000010ff */
[----:B------:R-:W-:Y:S01]  /*4e90*/  IMAD.MOV.U32 R247, RZ, RZ, R139 ;  /* 0x000000fffff77224 */ /* 0x000fe200078e008b */
[----:B------:R-:W-:-:S03]  /*4ea0*/  MOV R139, R110 ;  /* 0x0000006e008b7202 */ /* 0x000fc60000000f00 */
[----:B------:R2:W-:Y:S02]  /*4eb0*/  MUFU.EX2 R102, R8 ;  /* 0x0000000800667308 */ /* 0x0005e40000000800 */
[----:B--2---:R-:W-:Y:S01]  /*4ec0*/  FFMA.FTZ R8, R245, c[0x0][0x2d0], -R12 ;  /* 0x0000b400f5087a23 */ /* 0x004fe2000001080c */
[----:B------:R-:W-:Y:S01]  /*4ed0*/  MOV R245, R138 ;  /* 0x0000008a00f57202 */ /* 0x000fe20000000f00 */
[----:B------:R-:W-:-:S04]  /*4ee0*/  IMAD.MOV.U32 R138, RZ, RZ, R109 ;  /* 0x000000ffff8a7224 */ /* 0x000fc800078e006d */
[----:B------:R2:W4:Y:S01]  /*4ef0*/  MUFU.EX2 R101, R8 ;  /* 0x0000000800657308 */ /* 0x0005220000000800 */
[----:B------:R-:W-:Y:S01]  /*4f00*/  HMMA.16816.F32.BF16 R108, R4, R20, R92 ;  /* 0x00000014046c723c */ /* 0x000fe2000004185c */
[----:B------:R-:W5:Y:S04]  /*4f10*/  LDSM.16.MT88.4 R4, [R103+0x2100] ;  /* 0x002100006704783b */ /* 0x000f680000004200 */
[----:B------:R-:W-:Y:S01]  /*4f20*/  LDSM.16.MT88.4 R20, [R0+0x2100] ;  /* 0x002100000014783b */ /* 0x000fe20000004200 */
[----:B--2---:R-:W-:Y:S02]  /*4f30*/  F2FP.BF16.PACK_AB R8, R183, R182 ;  /* 0x000000b6b708723e */ /* 0x004fe400000010ff */
[----:B----4-:R-:W-:-:S07]  /*4f40*/  F2FP.BF16.PACK_AB R11, R101, R102 ;  /* 0x00000066650b723e */ /* 0x010fce00000010ff */
[C---:B---3--:R-:W-:Y:S08]  /*4f50*/  HMMA.16816.F32.BF16 R144, R8.reuse, R16, R144 ;  /* 0x000000100890723c */ /* 0x048ff00000041890 */
[C---:B------:R-:W-:Y:S01]  /*4f60*/  HMMA.16816.F32.BF16 R84, R8.reuse, R18, R44 ;  /* 0x000000120854723c */ /* 0x040fe2000004182c */
[----:B------:R-:W2:Y:S07]  /*4f70*/  LDSM.16.MT88.4 R16, [R233+0x2100] ;  /* 0x00210000e910783b */ /* 0x000eae0000004200 */
[C---:B-1----:R-:W-:Y:S08]  /*4f80*/  HMMA.16816.F32.BF16 R112, R8.reuse, R28, R112 ;  /* 0x0000001c0870723c */ /* 0x042ff00000041870 */
[C---:B-----5:R-:W-:Y:S07]  /*4f90*/  HMMA.16816.F32.BF16 R68, R8.reuse, R4, R68 ;  /* 0x000000040844723c */ /* 0x060fee0000041844 */
[--C-:B------:R-:W-:Y:S01]  /*4fa0*/  FFMA.FTZ R4, R33, c[0x0][0x2d0], -R13.reuse ;  /* 0x0000b40021047a23 */ /* 0x100fe2000001080d */
[C---:B------:R-:W-:Y:S03]  /*4fb0*/  HMMA.16816.F32.BF16 R28, R8.reuse, R30, R40 ;  /* 0x0000001e081c723c */ /* 0x040fe60000041828 */
[----:B------:R1:W-:Y:S05]  /*4fc0*/  MUFU.EX2 R43, R4 ;  /* 0x00000004002b7308 */ /* 0x0003ea0000000800 */
[C---:B------:R-:W-:Y:S08]  /*4fd0*/  HMMA.16816.F32.BF16 R48, R8.reuse, R36, R48 ;  /* 0x000000240830723c */ /* 0x040ff00000041830 */
[----:B------:R-:W-:Y:S01]  /*4fe0*/  HMMA.16816.F32.BF16 R56, R8, R38, R56 ;  /* 0x000000260838723c */ /* 0x000fe20000041838 */
[----:B-1----:R-:W-:Y:S01]  /*4ff0*/  FFMA.FTZ R4, R96, c[0x0][0x2d0], -R13 ;  /* 0x0000b40060047a23 */ /* 0x002fe2000001080d */
[----:B------:R-:W-:-:S02]  /*5000*/  MOV R96, R136 ;  /* 0x0000008800607202 */ /* 0x000fc40000000f00 */
[----:B------:R-:W-:Y:S01]  /*5010*/  MOV R136, R131 ;  /* 0x0000008300887202 */ /* 0x000fe20000000f00 */
[----:B------:R1:W3:Y:S03]  /*5020*/  MUFU.EX2 R42, R4 ;  /* 0x00000004002a7308 */ /* 0x0002e60000000800 */
[C---:B--2---:R-:W-:Y:S08]  /*5030*/  HMMA.16816.F32.BF16 R52, R8.reuse, R16, R52 ;  /* 0x000000100834723c */ /* 0x044ff00000041834 */
[----:B------:R-:W-:Y:S01]  /*5040*/  HMMA.16816.F32.BF16 R64, R8, R18, R64 ;  /* 0x000000120840723c */ /* 0x000fe20000041840 */
[----:B------:R-:W2:Y:S01]  /*5050*/  LDSM.16.MT88.4 R16, [R233+0x5100] ;  /* 0x00510000e910783b */ /* 0x000ea20000004200 */
[----:B-1----:R-:W-:-:S06]  /*5060*/  FFMA.FTZ R4, R97, c[0x0][0x2d0], -R13 ;  /* 0x0000b40061047a23 */ /* 0x002fcc000001080d */
[C---:B------:R-:W-:Y:S01]  /*5070*/  HMMA.16816.F32.BF16 R60, R8.reuse, R6, R60 ;  /* 0x00000006083c723c */ /* 0x040fe2000004183c */
[----:B------:R-:W-:Y:S01]  /*5080*/  IMAD.MOV.U32 R97, RZ, RZ, R128 ;  /* 0x000000ffff617224 */ /* 0x000fe200078e0080 */
[----:B------:R1:W-:Y:S06]  /*5090*/  MUFU.EX2 R41, R4 ;  /* 0x0000000400297308 */ /* 0x0003ec0000000800 */
[C---:B------:R-:W-:Y:S07]  /*50a0*/  HMMA.16816.F32.BF16 R32, R8.reuse, R22, R72 ;  /* 0x000000160820723c */ /* 0x040fee0000041848 */
[----:B------:R-:W-:Y:S01]  /*50b0*/  IMAD.MOV.U32 R73, RZ, RZ, R175 ;  /* 0x000000ffff497224 */ /* 0x000fe200078e00af */
[C---:B------:R-:W-:Y:S01]  /*50c0*/  HMMA.16816.F32.BF16 R128, R8.reuse, R20, R76 ;  /* 0x000000140880723c */ /* 0x040fe2000004184c */
[----:B------:R-:W-:Y:S01]  /*50d0*/  MOV R74, R96 ;  /* 0x00000060004a7202 */ /* 0x000fe20000000f00 */
[----:B------:R-:W-:Y:S01]  /*50e0*/  IMAD.MOV.U32 R75, RZ, RZ, R97 ;  /* 0x000000ffff4b7224 */ /* 0x000fe200078e0061 */
[----:B---3--:R-:W-:Y:S01]  /*50f0*/  F2FP.BF16.PACK_AB R96, R42, R43 ;  /* 0x0000002b2a60723e */ /* 0x008fe200000010ff */
[----:B-1----:R-:W-:Y:S01]  /*5100*/  FFMA.FTZ R4, R117, c[0x0][0x2d0], -R13 ;  /* 0x0000b40075047a23 */ /* 0x002fe2000001080d */
[----:B------:R-:W-:Y:S01]  /*5110*/  LDSM.16.MT88.4 R20, [R0+0x8100] ;  /* 0x008100000014783b */ /* 0x000fe20000004200 */
[----:B------:R-:W-:Y:S01]  /*5120*/  IMAD.MOV.U32 R175, RZ, RZ, R99 ;  /* 0x000000ffffaf7224 */ /* 0x000fe200078e0063 */
[----:B------:R-:W-:Y:S01]  /*5130*/  MOV R76, R98 ;  /* 0x00000062004c7202 */ /* 0x000fe20000000f00 */
[----:B------:R1:W3:Y:S01]  /*5140*/  MUFU.EX2 R40, R4 ;  /* 0x0000000400287308 */ /* 0x0002e20000000800 */
[----:B------:R-:W-:Y:S01]  /*5150*/  IMAD.MOV.U32 R79, RZ, RZ, R139 ;  /* 0x000000ffff4f7224 */ /* 0x000fe200078e008b */
[----:B------:R-:W-:Y:S01]  /*5160*/  MOV R77, R136 ;  /* 0x00000088004d7202 */ /* 0x000fe20000000f00 */
[----:B------:R-:W-:Y:S01]  /*5170*/  IMAD.MOV.U32 R78, RZ, RZ, R137 ;  /* 0x000000ffff4e7224 */ /* 0x000fe200078e0089 */
[----:B--2---:R-:W-:Y:S01]  /*5180*/  HMMA.16816.F32.BF16 R44, R8, R16, R80 ;  /* 0x00000010082c723c */ /* 0x004fe20000041850 */
[----:B------:R-:W-:Y:S01]  /*5190*/  LDSM.16.MT88.4 R80, [R2+0x8900] ;  /* 0x008900000250783b */ /* 0x000fe20000004200 */
[----:B-1----:R-:W-:-:S06]  /*51a0*/  FFMA.FTZ R4, R118, c[0x0][0x2d0], -R12 ;  /* 0x0000b40076047a23 */ /* 0x002fcc000001080c */
[----:B------:R-:W-:Y:S01]  /*51b0*/  HMMA.16816.F32.BF16 R88, R8, R18, R88 ;  /* 0x000000120858723c */ /* 0x000fe20000041858 */
[----:B------:R-:W-:Y:S01]  /*51c0*/  LDSM.16.MT88.4 R16, [R0+0x5100] ;  /* 0x005100000010783b */ /* 0x000fe20000004200 */
[----:B---3--:R-:W-:Y:S01]  /*51d0*/  F2FP.BF16.PACK_AB R98, R40, R41 ;  /* 0x000000292862723e */ /* 0x008fe200000010ff */
[----:B------:R1:W-:Y:S02]  /*51e0*/  MUFU.EX2 R37, R4 ;  /* 0x0000000400257308 */ /* 0x0003e40000000800 */
[--C-:B-1----:R-:W-:Y:S02]  /*51f0*/  FFMA.FTZ R4, R119, c[0x0][0x2d0], -R12.reuse ;  /* 0x0000b40077047a23 */ /* 0x102fe4000001080c */
[----:B------:R-:W1:Y:S04]  /*5200*/  LDSM.16.MT88.4 R116, [R2+0x2900] ;  /* 0x002900000274783b */ /* 0x000e680000004200 */
[----:B------:R2:W3:Y:S02]  /*5210*/  MUFU.EX2 R38, R4 ;  /* 0x0000000400267308 */ /* 0x0004e40000000800 */
[----:B--2---:R-:W-:Y:S01]  /*5220*/  FFMA.FTZ R4, R173, c[0x0][0x2d0], -R12 ;  /* 0x0000b400ad047a23 */ /* 0x004fe2000001080c */
[----:B------:R-:W-:-:S02]  /*5230*/  MOV R173, R15 ;  /* 0x0000000f00ad7202 */ /* 0x000fc40000000f00 */
[----:B---3--:R-:W-:-:S03]  /*5240*/  F2FP.BF16.PACK_AB R97, R38, R37 ;  /* 0x000000252661723e */ /* 0x008fc600000010ff */
[----:B------:R2:W-:Y:S02]  /*5250*/  MUFU.EX2 R39, R4 ;  /* 0x0000000400277308 */ /* 0x0005e40000000800 */
[----:B--2---:R-:W-:Y:S01]  /*5260*/  FFMA.FTZ R4, R174, c[0x0][0x2d0], -R12 ;  /* 0x0000b400ae047a23 */ /* 0x004fe2000001080c */
[----:B------:R-:W-:Y:S01]  /*5270*/  MOV R174, R138 ;  /* 0x0000008a00ae7202 */ /* 0x000fe20000000f00 */
[----:B------:R-:W-:Y:S01]  /*5280*/  LDSM.16.MT88.4 R12, [R103+0x8100] ;  /* 0x00810000670c783b */ /* 0x000fe20000004200 */
[C---:B------:R-:W-:Y:S03]  /*5290*/  HMMA.16816.F32.BF16 R136, R8.reuse, R24, R132 ;  /* 0x000000180888723c */ /* 0x040fe60000041884 */
[----:B------:R2:W3:Y:S01]  /*52a0*/  MUFU.EX2 R36, R4 ;  /* 0x0000000400247308 */ /* 0x0004e20000000800 */
[----:B------:R-:W-:Y:S04]  /*52b0*/  LDSM.16.MT88.4 R132, [R0+0x2900] ;  /* 0x002900000084783b */ /* 0x000fe80000004200 */
[----:B------:R-:W-:Y:S01]  /*52c0*/  HMMA.16816.F32.BF16 R24, R8, R26, R120 ;  /* 0x0000001a0818723c */ /* 0x000fe20000041878 */
[----:B--2---:R-:W2:Y:S01]  /*52d0*/  LDSM.16.MT88.4 R4, [R233+0x8100] ;  /* 0x00810000e904783b */ /* 0x004ea20000004200 */
[----:B---3--:R-:W-:-:S07]  /*52e0*/  F2FP.BF16.PACK_AB R99, R36, R39 ;  /* 0x000000272463723e */ /* 0x008fce00000010ff */
[C---:B-1----:R-:W-:Y:S08]  /*52f0*/  HMMA.16816.F32.BF16 R112, R96.reuse, R116, R112 ;  /* 0x000000746070723c */ /* 0x042ff00000041870 */
[----:B------:R-:W-:Y:S08]  /*5300*/  HMMA.16816.F32.BF16 R116, R96, R118, R28 ;  /* 0x000000766074723c */ /* 0x000ff0000004181c */
[C---:B------:R-:W-:Y:S08]  /*5310*/  HMMA.16816.F32.BF16 R28, R8.reuse, R16, R168 ;  /* 0x00000010081c723c */ /* 0x040ff000000418a8 */
[C---:B------:R-:W-:Y:S08]  /*5320*/  HMMA.16816.F32.BF16 R16, R8.reuse, R18, R164 ;  /* 0x000000120810723c */ /* 0x040ff000000418a4 */
[C---:B--2---:R-:W-:Y:S01]  /*5330*/  HMMA.16816.F32.BF16 R164, R8.reuse, R6, R124 ;  /* 0x0000000608a4723c */ /* 0x044fe2000004187c */
[----:B------:R-:W1:Y:S06]  /*5340*/  LDSM.16.MT88.4 R124, [R233+0x2900] ;  /* 0x00290000e97c783b */ /* 0x000e6c0000004200 */
[----:B------:R-:W-:Y:S01]  /*5350*/  MOV R7, R79 ;  /* 0x0000004f00077202 */ /* 0x000fe20000000f00 */
[C---:B------:R-:W-:Y:S01]  /*5360*/  HMMA.16816.F32.BF16 R92, R8.reuse, R12, R140 ;  /* 0x0000000c085c723c */ /* 0x040fe2000004188c */
[----:B------:R-:W-:Y:S07]  /*5370*/  LDSM.16.MT88.4 R140, [R103+0x5900] ;  /* 0x00590000678c783b */ /* 0x000fee0000004200 */
[C---:B------:R-:W-:Y:S07]  /*5380*/  HMMA.16816.F32.BF16 R160, R8.reuse, R4, R160 ;  /* 0x0000000408a0723c */ /* 0x040fee00000418a0 */
[----:B------:R-:W-:Y:S01]  /*5390*/  MOV R4, R77 ;  /* 0x0000004d00047202 */ /* 0x000fe20000000f00 */
[----:B------:R-:W-:Y:S01]  /*53a0*/  HMMA.16816.F32.BF16 R12, R8, R14, R176 ;  /* 0x0000000e080c723c */ /* 0x000fe200000418b0 */
[----:B------:R-:W-:-:S03]  /*53b0*/  IMAD.MOV.U32 R5, RZ, RZ, R78 ;  /* 0x000000ffff057224 */ /* 0x000fc600078e004e */
[----:B------:R-:W-:-:S03]  /*53c0*/  FADD.FTZ R4, R4, R7 ;  /* 0x0000000704047221 */ /* 0x000fc60000010000 */
[----:B------:R-:W-:Y:S01]  /*53d0*/  MOV R176, R73 ;  /* 0x0000004900b07202 */ /* 0x000fe20000000f00 */
[----:B------:R-:W-:Y:S01]  /*53e0*/  IMAD.MOV.U32 R177, RZ, RZ, R74 ;  /* 0x000000ffffb17224 */ /* 0x000fe200078e004a */
[----:B------:R-:W-:Y:S01]  /*53f0*/  MOV R178, R75 ;  /* 0x0000004b00b27202 */ /* 0x000fe20000000f00 */
[----:B------:R-:W-:Y:S01]  /*5400*/  IMAD.MOV.U32 R179, RZ, RZ, R76 ;  /* 0x000000ffffb37224 */ /* 0x000fe200078e004c */
[----:B------:R-:W-:Y:S01]  /*5410*/  HMMA.16816.F32.BF16 R168, R8, R20, R108 ;  /* 0x0000001408a8723c */ /* 0x000fe2000004186c */
[----:B------:R-:W-:Y:S01]  /*5420*/  FADD.FTZ R2, R176, R5 ;  /* 0x00000005b0027221 */ /* 0x000fe20000010000 */
[----:B------:R-:W2:Y:S01]  /*5430*/  LDSM.16.MT88.4 R108, [R103+0x2900] ;  /* 0x00290000676c783b */ /* 0x000ea20000004200 */
[----:B------:R-:W-:Y:S02]  /*5440*/  FADD.FTZ R4, R177, R4 ;  /* 0x00000004b1047221 */ /* 0x000fe40000010000 */
[----:B------:R-:W-:Y:S01]  /*5450*/  FADD.FTZ R2, R178, R2 ;  /* 0x00000002b2027221 */ /* 0x000fe20000010000 */
[----:B------:R-:W-:Y:S01]  /*5460*/  LDSM.16.MT88.4 R72, [R103+0x8900] ;  /* 0x008900006748783b */ /* 0x000fe20000004200 */
[----:B------:R-:W-:Y:S01]  /*5470*/  FADD.FTZ R4, R179, R4 ;  /* 0x00000004b3047221 */ /* 0x000fe20000010000 */
[----:B-1----:R-:W-:Y:S01]  /*5480*/  HMMA.16816.F32.BF16 R120, R96, R124, R52 ;  /* 0x0000007c6078723c */ /* 0x002fe20000041834 */
[----:B------:R-:W-:-:S02]  /*5490*/  FADD.FTZ R2, R172, R2 ;  /* 0x00000002ac027221 */ /* 0x000fc40000010000 */
[----:B------:R-:W-:Y:S02]  /*54a0*/  FADD.FTZ R4, R173, R4 ;  /* 0x00000004ad047221 */ /* 0x000fe40000010000 */
[----:B------:R-:W-:Y:S02]  /*54b0*/  FADD.FTZ R2, R174, R2 ;  /* 0x00000002ae027221 */ /* 0x000fe40000010000 */
[----:B------:R-:W-:Y:S01]  /*54c0*/  FADD.FTZ R4, R175, R4 ;  /* 0x00000004af047221 */ /* 0x000fe20000010000 */
[----:B------:R-:W-:Y:S01]  /*54d0*/  HMMA.16816.F32.BF16 R20, R8, R22, R104 ;  /* 0x000000160814723c */ /* 0x000fe20000041868 */
[----:B------:R-:W-:Y:S01]  /*54e0*/  FADD.FTZ R2, R245, R2 ;  /* 0x00000002f5027221 */ /* 0x000fe20000010000 */
[----:B------:R-:W-:Y:S01]  /*54f0*/  LDSM.16.MT88.4 R8, [R0+0x8900] ;  /* 0x008900000008783b */ /* 0x000fe20000004200 */
[----:B------:R-:W-:Y:S02]  /*5500*/  FADD.FTZ R5, R247, R4 ;  /* 0x00000004f7057221 */ /* 0x000fe40000010000 */
[----:B------:R-:W-:-:S02]  /*5510*/  FADD.FTZ R4, R248, R2 ;  /* 0x00000002f8047221 */ /* 0x000fc40000010000 */
[----:B------:R-:W-:Y:S01]  /*5520*/  FADD.FTZ R2, R249, R5 ;  /* 0x00000005f9027221 */ /* 0x000fe20000010000 */
[----:B------:R-:W-:Y:S01]  /*5530*/  HMMA.16816.F32.BF16 R124, R96, R126, R64 ;  /* 0x0000007e607c723c */ /* 0x000fe20000041840 */
[----:B------:R1:W-:Y:S02]  /*5540*/  LDSM.16.MT88.4 R64, [R0+0x5900] ;  /* 0x005900000040783b */ /* 0x0003e40000004200 */
[----:B------:R-:W-:-:S04]  /*5550*/  FADD.FTZ R2, R242, R2 ;  /* 0x00000002f2027221 */ /* 0x000fc80000010000 */
[----:B------:R-:W-:Y:S01]  /*5560*/  FADD.FTZ R2, R246, R2 ;  /* 0x00000002f6027221 */ /* 0x000fe20000010000 */
[----:B------:R-:W-:Y:S03]  /*5570*/  HMMA.16816.F32.BF16 R76, R96, R80, R48 ;  /* 0x00000050604c723c */ /* 0x000fe60000041830 */
[----:B------:R-:W-:-:S04]  /*5580*/  FADD.FTZ R2, R230, R2 ;  /* 0x00000002e6027221 */ /* 0x000fc80000010000 */
[----:B------:R-:W-:Y:S01]  /*5590*/  FADD.FTZ R2, R231, R2 ;  /* 0x00000002e7027221 */ /* 0x000fe20000010000 */
[----:B------:R-:W-:Y:S01]  /*55a0*/  HMMA.16816.F32.BF16 R80, R96, R82, R56 ;  /* 0x000000526050723c */ /* 0x000fe20000041838 */
[----:B------:R-:W3:Y:S02]  /*55b0*/  LDSM.16.MT88.4 R56, [R233+0x5900] ;  /* 0x00590000e938783b */ /* 0x000ee40000004200 */
[----:B------:R-:W-:-:S04]  /*55c0*/  FADD.FTZ R2, R239, R2 ;  /* 0x00000002ef027221 */ /* 0x000fc80000010000 */
[----:B------:R-:W-:Y:S01]  /*55d0*/  FADD.FTZ R2, R240, R2 ;  /* 0x00000002f0027221 */ /* 0x000fe20000010000 */
[C---:B------:R-:W-:Y:S01]  /*55e0*/  HMMA.16816.F32.BF16 R144, R96.reuse, R148, R144 ;  /* 0x000000946090723c */ /* 0x040fe20000041890 */
[----:B-1----:R-:W-:Y:S02]  /*55f0*/  FADD.FTZ R0, R241, R4 ;  /* 0x00000004f1007221 */ /* 0x002fe40000010000 */
[----:B------:R-:W-:Y:S02]  /*5600*/  FADD.FTZ R2, R238, R2 ;  /* 0x00000002ee027221 */ /* 0x000fe40000010000 */
[----:B------:R-:W-:Y:S02]  /*5610*/  FADD.FTZ R0, R244, R0 ;  /* 0x00000000f4007221 */ /* 0x000fe40000010000 */
[----:B------:R-:W-:Y:S01]  /*5620*/  FADD.FTZ R2, R236, R2 ;  /* 0x00000002ec027221 */ /* 0x000fe20000010000 */
[----:B--2---:R-:W-:Y:S01]  /*5630*/  HMMA.16816.F32.BF16 R104, R96, R108, R68 ;  /* 0x0000006c6068723c */ /* 0x004fe20000041844 */
[----:B------:R-:W-:-:S02]  /*5640*/  FADD.FTZ R0, R252, R0 ;  /* 0x00000000fc007221 */ /* 0x000fc40000010000 */
[----:B------:R-:W-:Y:S02]  /*5650*/  FADD.FTZ R2, R182, R2 ;  /* 0x00000002b6027221 */ /* 0x000fe40000010000 */
[----:B------:R-:W-:Y:S02]  /*5660*/  FADD.FTZ R0, R251, R0 ;  /* 0x00000000fb007221 */ /* 0x000fe40000010000 */
[----:B------:R-:W-:Y:S01]  /*5670*/  FADD.FTZ R2, R183, R2 ;  /* 0x00000002b7027221 */ /* 0x000fe20000010000 */
[----:B------:R-:W-:Y:S01]  /*5680*/  HMMA.16816.F32.BF16 R148, R96, R150, R84 ;  /* 0x000000966094723c */ /* 0x000fe20000041854 */
[----:B------:R-:W-:Y:S02]  /*5690*/  FADD.FTZ R0, R250, R0 ;  /* 0x00000000fa007221 */ /* 0x000fe40000010000 */
[----:B------:R-:W-:Y:S02]  /*56a0*/  FADD.FTZ R4, R188, R2 ;  /* 0x00000002bc047221 */ /* 0x000fe40000010000 */
[----:B------:R-:W-:-:S03]  /*56b0*/  FADD.FTZ R0, R229, R0 ;  /* 0x00000000e5007221 */ /* 0x000fc60000010000 */
[----:B------:R-:W-:Y:S01]  /*56c0*/  HMMA.16816.F32.BF16 R108, R96, R110, R60 ;  /* 0x0000006e606c723c */ /* 0x000fe2000004183c */
[----:B------:R-:W-:-:S04]  /*56d0*/  FADD.FTZ R0, R190, R0 ;  /* 0x00000000be007221 */ /* 0x000fc80000010000 */
[----:B------:R-:W-:-:S03]  /*56e0*/  FADD.FTZ R0, R191, R0 ;  /* 0x00000000bf007221 */ /* 0x000fc60000010000 */
[----:B------:R-:W-:Y:S01]  /*56f0*/  HMMA.16816.F32.BF16 R128, R96, R132, R128 ;  /* 0x000000846080723c */ /* 0x000fe20000041880 */
[----:B------:R-:W-:-:S04]  /*5700*/  FADD.FTZ R0, R228, R0 ;  /* 0x00000000e4007221 */ /* 0x000fc80000010000 */
[----:B------:R-:W-:-:S03]  /*5710*/  FADD.FTZ R0, R181, R0 ;  /* 0x00000000b5007221 */ /* 0x000fc60000010000 */
[----:B---3--:R-:W-:Y:S01]  /*5720*/  HMMA.16816.F32.BF16 R52, R96, R56, R44 ;  /* 0x000000386034723c */ /* 0x008fe2000004182c */
[----:B------:R-:W-:-:S04]  /*5730*/  FADD.FTZ R0, R180, R0 ;  /* 0x00000000b4007221 */ /* 0x000fc80000010000 */
[----:B------:R-:W-:Y:S02]  /*5740*/  FADD.FTZ R2, R102, R0 ;  /* 0x0000000066027221 */ /* 0x000fe40000010000 */
[----:B------:R-:W-:Y:S01]  /*5750*/  FADD.FTZ R0, R189, R4 ;  /* 0x00000004bd007221 */ /* 0x000fe20000010000 */
[C---:B------:R-:W-:Y:S01]  /*5760*/  HMMA.16816.F32.BF16 R56, R96.reuse, R58, R88 ;  /* 0x0000003a6038723c */ /* 0x040fe20000041858 */
[----:B------:R-:W1:Y:S01]  /*5770*/  LDSM.16.MT88.4 R88, [R233+0x8900] ;  /* 0x00890000e958783b */ /* 0x000e620000004200 */
        /* <DEDUP_REMOVED lines=9> */
[----:B------:R-:W-:Y:S01]  /*5810*/  HMMA.16816.F32.BF16 R60, R96, R64, R28 ;  /* 0x00000040603c723c */ /* 0x000fe2000004181c */
[----:B------:R-:W-:-:S05]  /*5820*/  FADD.FTZ R0, R36, R2 ;  /* 0x0000000224007221 */ /* 0x000fca0000010000 */
[----:B------:R2:W-:Y:S02]  /*5830*/  STL [R1+0x4], R0 ;  /* 0x0000040001007387 */ /* 0x0005e40000100800 */
[C---:B------:R-:W-:Y:S02]  /*5840*/  HMMA.16816.F32.BF16 R68, R96.reuse, R72, R92 ;  /* 0x000000486044723c */ /* 0x040fe4000004185c */
[----:B------:R2:W-:Y:S06]  /*5850*/  STL [R1], R4 ;  /* 0x0000000401007387 */ /* 0x0005ec0000100800 */
[C---:B------:R-:W-:Y:S08]  /*5860*/  HMMA.16816.F32.BF16 R132, R96.reuse, R134, R32 ;  /* 0x000000866084723c */ /* 0x040ff00000041820 */
[C---:B-1----:R-:W-:Y:S08]  /*5870*/  HMMA.16816.F32.BF16 R84, R96.reuse, R88, R160 ;  /* 0x000000586054723c */ /* 0x042ff000000418a0 */
[C---:B------:R-:W-:Y:S08]  /*5880*/  HMMA.16816.F32.BF16 R140, R96.reuse, R142, R24 ;  /* 0x0000008e608c723c */ /* 0x040ff00000041818 */
[C---:B------:R-:W-:Y:S08]  /*5890*/  HMMA.16816.F32.BF16 R64, R96.reuse, R66, R16 ;  /* 0x000000426040723c */ /* 0x040ff00000041810 */
[C---:B------:R-:W-:Y:S08]  /*58a0*/  HMMA.16816.F32.BF16 R72, R96.reuse, R74, R12 ;  /* 0x0000004a6048723c */ /* 0x040ff0000004180c */
[C---:B------:R-:W-:Y:S08]  /*58b0*/  HMMA.16816.F32.BF16 R88, R96.reuse, R90, R164 ;  /* 0x0000005a6058723c */ /* 0x040ff000000418a4 */
[C---:B------:R-:W-:Y:S08]  /*58c0*/  HMMA.16816.F32.BF16 R92, R96.reuse, R8, R168 ;  /* 0x00000008605c723c */ /* 0x040ff000000418a8 */
[----:B------:R-:W-:Y:S01]  /*58d0*/  HMMA.16816.F32.BF16 R96, R96, R10, R20 ;  /* 0x0000000a6060723c */ /* 0x000fe20000041814 */
[----:B------:R-:W-:Y:S07]  /*58e0*/  @!P1 BRA `(.L_x_638) ;  /* 0x0000024000009947 */ /* 0x000fee0003800000 */
[----:B--2---:R-:W2:Y:S01]  /*58f0*/  LDL.64 R248, [R1+0x18] ;  /* 0x0000180001f87983 */ /* 0x004ea20000100a00 */
[----:B------:R-:W-:Y:S01]  /*5900*/  IMAD.MOV.U32 R230, RZ, RZ, c[0x0][0x1e4] ;  /* 0x00007900ffe67624 */ /* 0x000fe200078e00ff */
[----:B------:R-:W-:Y:S01]  /*5910*/  UIADD3 UR5, UR16, -0x3, URZ ;  /* 0xfffffffd10057890 */ /* 0x000fe2000fffe03f */
[----:B------:R-:W-:-:S02]  /*5920*/  IMAD.MOV.U32 R231, RZ, RZ, c[0x0][0x1e0] ;  /* 0x00007800ffe77624 */ /* 0x000fc400078e00ff */
[----:B------:R-:W-:Y:S01]  /*5930*/  IMAD R0, R230, 0x60, RZ ;  /* 0x00000060e6007824 */ /* 0x000fe200078e02ff */
[----:B------:R-:W-:Y:S01]  /*5940*/  USHF.R.S32.HI UR4, URZ, 0x1f, UR5 ;  /* 0x0000001f3f047899 */ /* 0x000fe20008011405 */
[C---:B------:R-:W-:Y:S01]  /*5950*/  IMAD.WIDE.U32 R4, R231.reuse, 0x60, RZ ;  /* 0x00000060e7047825 */ /* 0x040fe200078e00ff */
[----:B------:R-:W-:-:S03]  /*5960*/  SHF.L.U64.HI R2, R231, 0x6, R230 ;  /* 0x00000006e7027819 */ /* 0x000fc600000102e6 */
[----:B------:R-:W-:Y:S01]  /*5970*/  IMAD.SHL.U32 R8, R231, 0x40, RZ ;  /* 0x00000040e7087824 */ /* 0x000fe200078e00ff */
[----:B------:R-:W-:-:S05]  /*5980*/  IADD3 R0, R5, R0, RZ ;  /* 0x0000000005007210 */ /* 0x000fca0007ffe0ff */
[----:B------:R-:W-:-:S04]  /*5990*/  IMAD R0, R0, UR5, RZ ;  /* 0x0000000500007c24 */ /* 0x000fc8000f8e02ff */
[C---:B------:R-:W-:Y:S02]  /*59a0*/  IMAD R0, R4.reuse, UR4, R0 ;  /* 0x0000000404007c24 */ /* 0x040fe4000f8e0200 */
[----:B--2---:R-:W-:-:S05]  /*59b0*/  IMAD.WIDE.U32 R6, R4, UR5, R248 ;  /* 0x0000000504067c25 */ /* 0x004fca000f8e00f8 */
[----:B------:R-:W-:Y:S02]  /*59c0*/  LEA R4, P1, R6, c[0x0][0x1c8], 0x1 ;  /* 0x0000720006047a11 */ /* 0x000fe400078208ff */
[----:B------:R-:W-:Y:S02]  /*59d0*/  IADD3 R0, R7, R0, RZ ;  /* 0x0000000007007210 */ /* 0x000fe40007ffe0ff */
[----:B------:R-:W-:Y:S02]  /*59e0*/  IADD3 R12, P6, P5, R8, 0x80, R4 ;  /* 0x00000080080c7810 */ /* 0x000fe40007dde004 */
[----:B------:R-:W-:Y:S02]  /*59f0*/  LEA.HI.X R5, R6, c[0x0][0x1cc], R0, 0x1, P1 ;  /* 0x0000730006057a11 */ /* 0x000fe400008f0c00 */
[-C--:B------:R-:W-:Y:S02]  /*5a00*/  IADD3 R6, P1, R4, R8.reuse, RZ ;  /* 0x0000000804067210 */ /* 0x080fe40007f3e0ff */
[--C-:B------:R-:W-:Y:S01]  /*5a10*/  IADD3.X R13, R2, RZ, R5.reuse, P6, P5 ;  /* 0x000000ff020d7210 */ /* 0x100fe200037ea405 */
[----:B------:R-:W-:Y:S01]  /*5a20*/  @!PT LDS RZ, [RZ] ;  /* 0x00000000fffff984 */ /* 0x000fe20000000800 */
[----:B------:R-:W-:Y:S01]  /*5a30*/  @!PT LDS RZ, [RZ] ;  /* 0x00000000fffff984 */ /* 0x000fe20000000800 */
[----:B------:R-:W-:Y:S01]  /*5a40*/  @!PT LDS RZ, [RZ] ;  /* 0x00000000fffff984 */ /* 0x000fe20000000800 */
[----:B------:R1:W-:Y:S01]  /*5a50*/  LDGSTS.E.BYPASS.LTC128B.128 [R243+0x12100], [R4.64], !P4 ;  /* 0x1210000004f37fae */ /* 0x0003e2000e101d54 */
[----:B------:R-:W-:Y:S01]  /*5a60*/  IADD3 R10, P6, P5, R8, 0x100, R4 ;  /* 0x00000100080a7810 */ /* 0x000fe20007dde004 */
[----:B------:R-:W-:Y:S01]  /*5a70*/  IMAD.X R7, R5, 0x1, R2, P1 ;  /* 0x0000000105077824 */ /* 0x000fe200008e0602 */
[----:B------:R-:W-:Y:S01]  /*5a80*/  IADD3 R8, P1, R6, R8, RZ ;  /* 0x0000000806087210 */ /* 0x000fe20007f3e0ff */
[----:B------:R1:W-:Y:S01]  /*5a90*/  LDGSTS.E.BYPASS.LTC128B.128 [R243+0x15100], [R4.64+0x80], !P3 ;  /* 0x1510008004f37fae */ /* 0x0003e2000d901d54 */
[----:B------:R-:W-:-:S02]  /*5aa0*/  IADD3.X R11, R2, RZ, R5, P6, P5 ;  /* 0x000000ff020b7210 */ /* 0x000fc400037ea405 */
[----:B------:R-:W-:Y:S01]  /*5ab0*/  IADD3.X R9, R7, R2, RZ, P1, !PT ;  /* 0x0000000207097210 */ /* 0x000fe20000ffe4ff */
[----:B------:R1:W-:Y:S04]  /*5ac0*/  LDGSTS.E.BYPASS.LTC128B.128 [R243+0x18100], [R4.64+0x100], !P2 ;  /* 0x1810010004f37fae */ /* 0x0003e8000d101d54 */
[----:B------:R1:W-:Y:S04]  /*5ad0*/  LDGSTS.E.BYPASS.LTC128B.128 [R243+0x13100], [R6.64], !P4 ;  /* 0x1310000006f37fae */ /* 0x0003e8000e101d54 */
[----:B------:R1:W-:Y:S04]  /*5ae0*/  LDGSTS.E.BYPASS.LTC128B.128 [R243+0x16100], [R12.64], !P3 ;  /* 0x161000000cf37fae */ /* 0x0003e8000d901d54 */
[----:B------:R1:W-:Y:S04]  /*5af0*/  LDGSTS.E.BYPASS.LTC128B.128 [R243+0x19100], [R10.64], !P2 ;  /* 0x191000000af37fae */ /* 0x0003e8000d101d54 */
[----:B------:R1:W-:Y:S04]  /*5b00*/  LDGSTS.E.BYPASS.LTC128B.128 [R243+0x14100], [R8.64], !P4 ;  /* 0x1410000008f37fae */ /* 0x0003e8000e101d54 */
[----:B------:R1:W-:Y:S04]  /*5b10*/  LDGSTS.E.BYPASS.LTC128B.128 [R243+0x17100], [R8.64+0x80], !P3 ;  /* 0x1710008008f37fae */ /* 0x0003e8000d901d54 */
[----:B------:R1:W-:Y:S02]  /*5b20*/  LDGSTS.E.BYPASS.LTC128B.128 [R243+0x1a100], [R8.64+0x100], !P2 ;  /* 0x1a10010008f37fae */ /* 0x0003e4000d101d54 */
.L_x_638:
[----:B--2---:R-:W-:Y:S01]  /*5b30*/  PLOP3.LUT P1, PT, PT, PT, UP1, 0x40, 0x0 ;  /* 0x000000000000781c */ /* 0x004fe20003f2e818 */
[----:B------:R-:W0:-:S12]  /*5b40*/  LDGDEPBAR ;  /* 0x00000000000079af */ /* 0x000e180000000000 */
[----:B------:R-:W-:Y:S05]  /*5b50*/  @P1 BRA `(.L_x_639) ;  /* 0x0000407000001947 */ /* 0x000fea0003800000 */
[----:B------:R-:W-:Y:S01]  /*5b60*/  IMAD.MOV.U32 R101, RZ, RZ, R3 ;  /* 0x000000ffff657224 */ /* 0x000fe200078e0003 */
[----:B------:R-:W-:Y:S01]  /*5b70*/  MOV R0, R100 ;  /* 0x0000006400007202 */ /* 0x000fe20000000f00 */
[----:B------:R-:W-:Y:S01]  /*5b80*/  UIADD3 UR16, UR16, -0x2, URZ ;  /* 0xfffffffe10107890 */ /* 0x000fe2000fffe03f */
[----:B------:R-:W-:Y:S01]  /*5b90*/  SEL R236, R237, 0xffffffe0, !P0 ;  /* 0xffffffe0edec7807 */ /* 0x000fe20004000000 */
[----:B------:R-:W-:Y:S02]  /*5ba0*/  UMOV UR15, URZ ;  /* 0x0000003f000f7c82 */ /* 0x000fe40008000000 */
[----:B------:R-:W-:Y:S02]  /*5bb0*/  UMOV UR5, 0x1 ;  /* 0x0000000100057882 */ /* 0x000fe40000000000 */
[----:B------:R-:W-:Y:S02]  /*5bc0*/  ULDC.64 UR8, c[0x0][0x208] ;  /* 0x0000820000087ab9 */ /* 0x000fe40000000a00 */
[----:B------:R-:W-:-:S02]  /*5bd0*/  ULDC.64 UR6, c[0x0][0x1e0] ;  /* 0x0000780000067ab9 */ /* 0x000fc40000000a00 */
.L_x_640:
[----:B------:R-:W2:Y:S01]  /*5be0*/  LDL.64 R30, [R1+0x28] ;  /* 0x00002800011e7983 */ /* 0x000ea20000100a00 */
[----:B------:R-:W-:Y:S04]  /*5bf0*/  DEPBAR.LE SB0, 0x2 ;  /* 0x000080800000791a */ /* 0x000fe80000000000 */
[----:B------:R-:W-:Y:S01]  /*5c00*/  UIMAD UR4, UR5, 0x9000, URZ ;  /* 0x00009000050478a4 */ /* 0x000fe2000f8e023f */
[----:B------:R-:W3:Y:S01]  /*5c10*/  LDL.64 R28, [R1+0x30] ;  /* 0x00003000011c7983 */ /* 0x000ee20000100a00 */
[----:B------:R-:W-:Y:S01]  /*5c20*/  UISETP.NE.AND UP0, UPT, UR16, URZ, UPT ;  /* 0x0000003f1000728c */ /* 0x000fe2000bf05270 */
[----:B------:R-:W-:Y:S01]  /*5c30*/  MOV R102, UR15 ;  /* 0x0000000f00667c02 */ /* 0x000fe20008000f00 */
[----:B------:R-:W-:Y:S02]  /*5c40*/  UIADD3 UR14, UR16, -0x1, URZ ;  /* 0xffffffff100e7890 */ /* 0x000fe4000fffe03f */
[----:B------:R-:W-:Y:S01]  /*5c50*/  IADD3 R100, R232, UR4, RZ ;  /* 0x00000004e8647c10 */ /* 0x000fe2000fffe0ff */
[----:B------:R-:W-:Y:S01]  /*5c60*/  BAR.SYNC.DEFER_BLOCKING 0x0 ;  /* 0x0000000000007b1d */ /* 0x000fe20000010000 */
[----:B------:R-:W-:Y:S01]  /*5c70*/  PLOP3.LUT P0, PT, PT, PT, UP0, 0x80, 0x0 ;  /* 0x000000000000781c */ /* 0x000fe20003f0f008 */
[----:B------:R-:W-:Y:S04]  /*5c80*/  UISETP.GE.AND UP1, UPT, UR15, 0x1, UPT ;  /* 0x000000010f00788c */ /* 0x000fe8000bf26270 */
[----:B------:R-:W-:Y:S02]  /*5c90*/  @UP0 USHF.R.S32.HI UR10, URZ, 0x1f, UR14 ;  /* 0x0000001f3f0a0899 */ /* 0x000fe4000801140e */
[----:B------:R-:W-:Y:S02]  /*5ca0*/  @UP0 UIMAD.WIDE.U32 UR18, UR14, UR8, URZ ;  /* 0x000000080e1202a5 */ /* 0x000fe4000f8e003f */
[----:B------:R-:W-:Y:S04]  /*5cb0*/  @UP0 UIMAD UR10, UR10, UR8, URZ ;  /* 0x000000080a0a02a4 */ /* 0x000fe8000f8e023f */
[----:B------:R-:W-:Y:S01]  /*5cc0*/  @UP0 UIMAD UR10, UR14, UR9, UR10 ;  /* 0x000000090e0a02a4 */ /* 0x000fe2000f8e020a */
[----:B-1----:R-:W-:Y:S01]  /*5cd0*/  MOV R2, UR18 ;  /* 0x0000001200027c02 */ /* 0x002fe20008000f00 */
[----:B------:R-:W-:Y:S02]  /*5ce0*/  @P0 IMAD R102, R102, 0x9000, R243 ;  /* 0x0000900066660824 */ /* 0x000fe400078e02f3 */
[----:B------:R-:W-:Y:S04]  /*5cf0*/  @UP0 UIADD3 UR10, UR19, UR10, URZ ;  /* 0x0000000a130a0290 */ /* 0x000fe8000fffe03f */
[----:B------:R-:W-:Y:S01]  /*5d00*/  @UP0 UIMAD UR10, UR10, 0x60, URZ ;  /* 0x000000600a0a08a4 */ /* 0x000fe2000f8e023f */
[----:B-1----:R-:W1:Y:S01]  /*5d10*/  LDSM.16.M88.4 R8, [R232+UR4+0x12100] ;  /* 0x01210004e808783b */ /* 0x002e620008000200 */
[----:B------:R-:W-:Y:S07]  /*5d20*/  UISETP.GE.AND UP0, UPT, UR16, 0x2, UPT ;  /* 0x000000021000788c */ /* 0x000fee000bf06270 */
[----:B------:R-:W4:Y:S04]  /*5d30*/  LDSM.16.M88.4 R16, [R232+UR4+0x12900] ;  /* 0x01290004e810783b */ /* 0x000f280008000200 */
[----:B------:R-:W-:Y:S04]  /*5d40*/  @UP0 UIADD3 UR13, UR16, -0x2, URZ ;  /* 0xfffffffe100d0890 */ /* 0x000fe8000fffe03f */
[----:B------:R-:W5:Y:S01]  /*5d50*/  LDSM.16.M88.4 R24, [R232+UR4+0x13100] ;  /* 0x01310004e818783b */ /* 0x000f620008000200 */
[----:B------:R-:W-:Y:S07]  /*5d60*/  @UP0 UIMAD.WIDE.U32 UR18, UR13, UR6, URZ ;  /* 0x000000060d1202a5 */ /* 0x000fee000f8e003f */
[----:B------:R-:W2:Y:S08]  /*5d70*/  LDSM.16.M88.4 R32, [R232+UR4+0x13900] ;  /* 0x01390004e820783b */ /* 0x000eb00008000200 */
[----:B------:R-:W2:Y:S01]  /*5d80*/  LDSM.16.M88.4 R40, [R232+UR4+0x14100] ;  /* 0x01410004e828783b */ /* 0x000ea20008000200 */
[C---:B-1----:R-:W-:Y:S07]  /*5d90*/  HMMA.16816.F32.BF16 R4, R152.reuse, R8, RZ ;  /* 0x000000089804723c */ /* 0x042fee00000418ff */
[----:B------:R-:W1:Y:S01]  /*5da0*/  LDSM.16.M88.4 R48, [R232+UR4+0x14900] ;  /* 0x01490004e830783b */ /* 0x000e620008000200 */
[C---:B------:R-:W-:Y:S08]  /*5db0*/  HMMA.16816.F32.BF16 R8, R152.reuse, R10, RZ ;  /* 0x0000000a9808723c */ /* 0x040ff000000418ff */
[C---:B----4-:R-:W-:Y:S08]  /*5dc0*/  HMMA.16816.F32.BF16 R12, R152.reuse, R16, RZ ;  /* 0x00000010980c723c */ /* 0x050ff000000418ff */
[C---:B------:R-:W-:Y:S08]  /*5dd0*/  HMMA.16816.F32.BF16 R16, R152.reuse, R18, RZ ;  /* 0x000000129810723c */ /* 0x040ff000000418ff */
[C---:B-----5:R-:W-:Y:S08]  /*5de0*/  HMMA.16816.F32.BF16 R20, R152.reuse, R24, RZ ;  /* 0x000000189814723c */ /* 0x060ff000000418ff */
[C---:B------:R-:W-:Y:S01]  /*5df0*/  HMMA.16816.F32.BF16 R24, R152.reuse, R26, RZ ;  /* 0x0000001a9818723c */ /* 0x040fe200000418ff */
[----:B--2---:R-:W-:Y:S03]  /*5e00*/  @P0 MOV R37, R31 ;  /* 0x0000001f00250202 */ /* 0x004fe60000000f00 */
[----:B---3--:R-:W-:Y:S04]  /*5e10*/  @P0 MOV R36, R28 ;  /* 0x0000001c00240202 */ /* 0x008fe80000000f00 */
[C---:B------:R-:W-:Y:S01]  /*5e20*/  HMMA.16816.F32.BF16 R28, R152.reuse, R32, RZ ;  /* 0x00000020981c723c */ /* 0x040fe200000418ff */
[----:B------:R-:W-:Y:S03]  /*5e30*/  @P0 IMAD.WIDE.U32 R36, R2, 0x60, R36 ;  /* 0x0000006002240825 */ /* 0x000fe600078e0024 */
[-C--:B------:R-:W-:Y:S04]  /*5e40*/  IADD3 R2, R236, R100.reuse, RZ ;  /* 0x00000064ec027210 */ /* 0x080fe80007ffe0ff */
[C---:B------:R-:W-:Y:S01]  /*5e50*/  HMMA.16816.F32.BF16 R32, R152.reuse, R34, RZ ;  /* 0x000000229820723c */ /* 0x040fe200000418ff */
[----:B------:R-:W-:Y:S01]  /*5e60*/  @P0 IADD3 R46, R37, UR10, RZ ;  /* 0x0000000a252e0c10 */ /* 0x000fe2000fffe0ff */
[----:B------:R-:W2:Y:S01]  /*5e70*/  LDSM.16.M88.4 R160, [R2+0x12100] ;  /* 0x0121000002a0783b */ /* 0x000ea20000000200 */
[----:B------:R-:W-:Y:S01]  /*5e80*/  @UP0 USHF.R.S32.HI UR10, URZ, 0x1f, UR13 ;  /* 0x0000001f3f0a0899 */ /* 0x000fe2000801140d */
[C---:B------:R-:W-:Y:S02]  /*5e90*/  @P0 SHF.L.U32 R3, R36.reuse, 0x1, RZ ;  /* 0x0000000124030819 */ /* 0x040fe400000006ff */
[----:B------:R-:W-:Y:S01]  /*5ea0*/  @P0 SHF.L.U64.HI R46, R36, 0x1, R46 ;  /* 0x00000001242e0819 */ /* 0x000fe2000001022e */
[----:B------:R-:W-:Y:S01]  /*5eb0*/  @UP0 UIMAD UR10, UR10, UR6, URZ ;  /* 0x000000060a0a02a4 */ /* 0x000fe2000f8e023f */
[C---:B------:R-:W-:Y:S01]  /*5ec0*/  HMMA.16816.F32.BF16 R36, R152.reuse, R40, RZ ;  /* 0x000000289824723c */ /* 0x040fe200000418ff */
[C---:B------:R-:W-:Y:S01]  /*5ed0*/  @P0 IADD3 R44, P1, R3.reuse, c[0x0][0x1f8], RZ ;  /* 0x00007e00032c0a10 */ /* 0x040fe20007f3e0ff */
[----:B------:R-:W3:Y:S01]  /*5ee0*/  LDSM.16.M88.4 R164, [R2+0x12900] ;  /* 0x0129000002a4783b */ /* 0x000ee20000000200 */
[----:B------:R-:W-:Y:S01]  /*5ef0*/  @UP0 UIMAD UR10, UR13, UR7, UR10 ;  /* 0x000000070d0a02a4 */ /* 0x000fe2000f8e020a */
[C---:B------:R-:W-:Y:S01]  /*5f00*/  @P0 IADD3 R190, P5, R3.reuse, 0x80, RZ ;  /* 0x0000008003be0810 */ /* 0x040fe20007fbe0ff */
[----:B------:R-:W-:Y:S01]  /*5f10*/  UIADD3 UR13, UR15, 0x1, URZ ;  /* 0x000000010f0d7890 */ /* 0x000fe2000fffe03f */
[----:B------:R-:W-:Y:S01]  /*5f20*/  @P0 IADD3.X R45, R46, c[0x0][0x1fc], RZ, P1, !PT ;  /* 0x00007f002e2d0a10 */ /* 0x000fe20000ffe4ff */
[----:B------:R-:W-:Y:S01]  /*5f30*/  @UP0 UIADD3 UR10, UR19, UR10, URZ ;  /* 0x0000000a130a0290 */ /* 0x000fe2000fffe03f */
[C---:B------:R-:W-:Y:S01]  /*5f40*/  HMMA.16816.F32.BF16 R40, R152.reuse, R42, RZ ;  /* 0x0000002a9828723c */ /* 0x040fe200000418ff */
[----:B------:R-:W-:Y:S01]  /*5f50*/  @P0 IADD3 R190, P1, R190, c[0x0][0x1f8], RZ ;  /* 0x00007e00bebe0a10 */ /* 0x000fe20007f3e0ff */
[----:B------:R-:W4:Y:S01]  /*5f60*/  LDSM.16.M88.4 R168, [R2+0x13100] ;  /* 0x0131000002a8783b */ /* 0x000f220000000200 */
[----:B------:R-:W-:Y:S01]  /*5f70*/  @UP0 UIMAD UR10, UR10, 0x60, URZ ;  /* 0x000000600a0a08a4 */ /* 0x000fe2000f8e023f */
[----:B------:R-:W-:Y:S01]  /*5f80*/  @P0 IADD3 R3, P6, R3, 0x100, RZ ;  /* 0x0000010003030810 */ /* 0x000fe20007fde0ff */
[----:B------:R-:W-:Y:S01]  /*5f90*/  USEL UR15, UR13, URZ, !UP1 ;  /* 0x0000003f0d0f7287 */ /* 0x000fe2000c800000 */
[--C-:B------:R-:W-:Y:S02]  /*5fa0*/  @P0 IADD3.X R191, RZ, c[0x0][0x1fc], R46.reuse, P1, P5 ;  /* 0x00007f00ffbf0a10 */ /* 0x100fe40000fea42e */
[----:B------:R-:W-:Y:S01]  /*5fb0*/  @P0 IADD3 R228, P5, R3, c[0x0][0x1f8], RZ ;  /* 0x00007e0003e40a10 */ /* 0x000fe20007fbe0ff */
[----:B------:R-:W-:Y:S01]  /*5fc0*/  @UP0 UMOV UR13, 0x6 ;  /* 0x00000006000d0882 */ /* 0x000fe20000000000 */
[----:B------:R-:W5:Y:S01]  /*5fd0*/  LDSM.16.M88.4 R172, [R2+0x13900] ;  /* 0x0139000002ac783b */ /* 0x000f620000000200 */
[----:B------:R-:W-:Y:S01]  /*5fe0*/  @UP0 USHF.L.U64.HI UR13, UR6, UR13, UR7 ;  /* 0x0000000d060d0299 */ /* 0x000fe20008010207 */
[----:B------:R-:W-:Y:S02]  /*5ff0*/  @P0 IADD3.X R229, RZ, c[0x0][0x1fc], R46, P5, P6 ;  /* 0x00007f00ffe50a10 */ /* 0x000fe40002fec42e */
[----:B------:R-:W-:Y:S02]  /*6000*/  @P0 IADD3 R188, P1, R44, UR12, RZ ;  /* 0x0000000c2cbc0c10 */ /* 0x000fe4000ff3e0ff */
[-C--:B------:R-:W-:Y:S02]  /*6010*/  IADD3 R3, R234, R100.reuse, RZ ;  /* 0x00000064ea037210 */ /* 0x080fe40007ffe0ff */
[----:B------:R-:W1:Y:S01]  /*6020*/  LDSM.16.M88.4 R176, [R2+0x14100] ;  /* 0x0141000002b0783b */ /* 0x000e620000000200 */
[----:B------:R-:W-:Y:S02]  /*6030*/  @P0 IADD3.X R189, R45, UR11, RZ, P1, !PT ;  /* 0x0000000b2dbd0c10 */ /* 0x000fe40008ffe4ff */
[----:B------:R-:W-:Y:S05]  /*6040*/  IADD3 R100, R236, R100, R234 ;  /* 0x00000064ec647210 */ /* 0x000fea0007ffe0ea */
[----:B------:R-:W2:Y:S08]  /*6050*/  LDSM.16.M88.4 R180, [R2+0x14900] ;  /* 0x0149000002b4783b */ /* 0x000eb00000000200 */
[----:B------:R-:W-:Y:S01]  /*6060*/  @!PT LDS RZ, [RZ] ;  /* 0x00000000fffff984 */ /* 0x000fe20000000800 */
[----:B------:R-:W-:Y:S01]  /*6070*/  @!PT LDS RZ, [RZ] ;  /* 0x00000000fffff984 */ /* 0x000fe20000000800 */
[----:B------:R-:W-:Y:S01]  /*6080*/  @!PT LDS RZ, [RZ] ;  /* 0x00000000fffff984 */ /* 0x000fe20000000800 */
[----:B------:R1:W-:Y:S08]  /*6090*/  @P0 LDGSTS.E.BYPASS.LTC128B.128 [R102+0x100], [R44.64], !P4 ;  /* 0x001000002c660fae */ /* 0x0003f0000e101d54 */
[----:B------:R2:W-:Y:S08]  /*60a0*/  @P0 LDGSTS.E.BYPASS.LTC128B.128 [R102+0x3100], [R190.64], !P3 ;  /* 0x03100000be660fae */ /* 0x0005f0000d901d54 */
[----:B------:R3:W-:Y:S08]  /*60b0*/  @P0 LDGSTS.E.BYPASS.LTC128B.128 [R102+0x6100], [R228.64], !P2 ;  /* 0x06100000e4660fae */ /* 0x0007f0000d101d54 */
[----:B------:R4:W-:Y:S01]  /*60c0*/  @P0 LDGSTS.E.BYPASS.LTC128B.128 [R102+0x1100], [R188.64], !P4 ;  /* 0x01100000bc660fae */ /* 0x0009e2000e101d54 */
[C---:B-1----:R-:W-:Y:S07]  /*60d0*/  HMMA.16816.F32.BF16 R44, R152.reuse, R48, RZ ;  /* 0x00000030982c723c */ /* 0x042fee00000418ff */
[----:B------:R1:W-:Y:S01]  /*60e0*/  @P0 LDGSTS.E.BYPASS.LTC128B.128 [R102+0x4100], [R188.64+0x80], !P3 ;  /* 0x04100080bc660fae */ /* 0x0003e2000d901d54 */
[----:B------:R-:W-:Y:S01]  /*60f0*/  HMMA.16816.F32.BF16 R48, R152, R50, RZ ;  /* 0x000000329830723c */ /* 0x000fe200000418ff */
[----:B--2---:R-:W-:Y:S06]  /*6100*/  @P0 IADD3 R190, P1, R188, UR12, RZ ;  /* 0x0000000cbcbe0c10 */ /* 0x004fec000ff3e0ff */
[----:B------:R1:W-:Y:S01]  /*6110*/  @P0 LDGSTS.E.BYPASS.LTC128B.128 [R102+0x7100], [R188.64+0x100], !P2 ;  /* 0x07100100bc660fae */ /* 0x0003e2000d101d54 */
[----:B------:R-:W-:Y:S01]  /*6120*/  @P0 IADD3.X R191, R189, UR11, RZ, P1, !PT ;  /* 0x0000000bbdbf0c10 */ /* 0x000fe20008ffe4ff */
[C---:B------:R-:W-:Y:S06]  /*6130*/  HMMA.16816.F32.BF16 R4, R156.reuse, R160, R4 ;  /* 0x000000a09c04723c */ /* 0x040fec0000041804 */
[----:B------:R1:W-:Y:S01]  /*6140*/  @P0 LDGSTS.E.BYPASS.LTC128B.128 [R102+0x2100], [R190.64], !P4 ;  /* 0x02100000be660fae */ /* 0x0003e2000e101d54 */
[----:B---3--:R-:W-:Y:S01]  /*6150*/  IADD3 R228, R234, R2, RZ ;  /* 0x00000002eae47210 */ /* 0x008fe20007ffe0ff */
[C---:B------:R-:W-:Y:S06]  /*6160*/  HMMA.16816.F32.BF16 R8, R156.reuse, R162, R8 ;  /* 0x000000a29c08723c */ /* 0x040fec0000041808 */
[----:B------:R1:W-:Y:S02]  /*6170*/  @P0 LDGSTS.E.BYPASS.LTC128B.128 [R102+0x5100], [R190.64+0x80], !P3 ;  /* 0x05100080be660fae */ /* 0x0003e4000d901d54 */
[C---:B------:R-:W-:Y:S06]  /*6180*/  HMMA.16816.F32.BF16 R12, R156.reuse, R164, R12 ;  /* 0x000000a49c0c723c */ /* 0x040fec000004180c */
[----:B------:R1:W-:Y:S01]  /*6190*/  @P0 LDGSTS.E.BYPASS.LTC128B.128 [R102+0x8100], [R190.64+0x100], !P2 ;  /* 0x08100100be660fae */ /* 0x0003e2000d101d54 */
[----:B------:R-:W-:Y:S01]  /*61a0*/  PLOP3.LUT P0, PT, PT, PT, UP0, 0x80, 0x0 ;  /* 0x000000000000781c */ /* 0x000fe20003f0f008 */
[C---:B------:R-:W-:Y:S06]  /*61b0*/  HMMA.16816.F32.BF16 R16, R156.reuse, R166, R16 ;  /* 0x000000a69c10723c */ /* 0x040fec0000041810 */
[----:B------:R-:W-:Y:S02]  /*61c0*/  LDSM.16.M88.4 R160, [R3+0x12900] ;  /* 0x0129000003a0783b */ /* 0x000fe40000000200 */
[C---:B----4-:R-:W-:Y:S06]  /*61d0*/  HMMA.16816.F32.BF16 R20, R156.reuse, R168, R20 ;  /* 0x000000a89c14723c */ /* 0x050fec0000041814 */
[----:B------:R-:W0:Y:S02]  /*61e0*/  LDGDEPBAR ;  /* 0x00000000000079af */ /* 0x000e240000000000 */
[C---:B------:R-:W-:Y:S06]  /*61f0*/  HMMA.16816.F32.BF16 R24, R156.reuse, R170, R24 ;  /* 0x000000aa9c18723c */ /* 0x040fec0000041818 */
[----:B------:R-:W-:Y:S02]  /*6200*/  LDSM.16.M88.4 R164, [R3+0x13100] ;  /* 0x0131000003a4783b */ /* 0x000fe40000000200 */
[C---:B-----5:R-:W-:Y:S06]  /*6210*/  HMMA.16816.F32.BF16 R28, R156.reuse, R172, R28 ;  /* 0x000000ac9c1c723c */ /* 0x060fec000004181c */
[----:B-1----:R-:W1:Y:S02]  /*6220*/  LDSM.16.M88.4 R188, [R3+0x12100] ;  /* 0x0121000003bc783b */ /* 0x002e640000000200 */
[C---:B------:R-:W-:Y:S06]  /*6230*/  HMMA.16816.F32.BF16 R32, R156.reuse, R174, R32 ;  /* 0x000000ae9c20723c */ /* 0x040fec0000041820 */
[----:B------:R-:W2:Y:S02]  /*6240*/  LDSM.16.M88.4 R168, [R3+0x13900] ;  /* 0x0139000003a8783b */ /* 0x000ea40000000200 */
[C---:B------:R-:W-:Y:S06]  /*6250*/  HMMA.16816.F32.BF16 R36, R156.reuse, R176, R36 ;  /* 0x000000b09c24723c */ /* 0x040fec0000041824 */
[----:B------:R-:W3:Y:S02]  /*6260*/  LDSM.16.M88.4 R172, [R3+0x14100] ;  /* 0x0141000003ac783b */ /* 0x000ee40000000200 */
[C---:B------:R-:W-:Y:S06]  /*6270*/  HMMA.16816.F32.BF16 R40, R156.reuse, R178, R40 ;  /* 0x000000b29c28723c */ /* 0x040fec0000041828 */
[----:B------:R-:W4:Y:S02]  /*6280*/  LDSM.16.M88.4 R176, [R3+0x14900] ;  /* 0x0149000003b0783b */ /* 0x000f240000000200 */
[C---:B------:R-:W-:Y:S08]  /*6290*/  HMMA.16816.F32.BF16 R44, R156.reuse, R180, R44 ;  /* 0x000000b49c2c723c */ /* 0x040ff0000004182c */
[----:B------:R-:W-:Y:S01]  /*62a0*/  HMMA.16816.F32.BF16 R48, R156, R182, R48 ;  /* 0x000000b69c30723c */ /* 0x000fe20000041830 */
[----:B------:R-:W5:Y:S07]  /*62b0*/  LDSM.16.M88.4 R180, [R228+0x12100] ;  /* 0x01210000e4b4783b */ /* 0x000f6e0000000200 */
        /* <DEDUP_REMOVED lines=17> */
[----:B------:R-:W4:Y:S07]  /*63d0*/  LDSM.16.M88.4 R176, [R232+UR4+0x15100] ;  /* 0x01510004e8b0783b */ /* 0x000f2e0008000200 */
[C---:B-----5:R-:W-:Y:S08]  /*63e0*/  HMMA.16816.F32.BF16 R4, R192.reuse, R180, R4 ;  /* 0x000000b4c004723c */ /* 0x060ff00000041804 */
[C---:B------:R-:W-:Y:S01]  /*63f0*/  HMMA.16816.F32.BF16 R8, R192.reuse, R182, R8 ;  /* 0x000000b6c008723c */ /* 0x040fe20000041808 */
[----:B------:R-:W5:Y:S07]  /*6400*/  LDSM.16.M88.4 R180, [R232+UR4+0x15900] ;  /* 0x01590004e8b4783b */ /* 0x000f6e0008000200 */
[C---:B-1----:R-:W-:Y:S08]  /*6410*/  HMMA.16816.F32.BF16 R12, R192.reuse, R188, R12 ;  /* 0x000000bcc00c723c */ /* 0x042ff0000004180c */
[C---:B------:R-:W-:Y:S01]  /*6420*/  HMMA.16816.F32.BF16 R16, R192.reuse, R190, R16 ;  /* 0x000000bec010723c */ /* 0x040fe20000041810 */
[----:B------:R-:W1:Y:S07]  /*6430*/  LDSM.16.M88.4 R188, [R232+UR4+0x16100] ;  /* 0x01610004e8bc783b */ /* 0x000e6e0008000200 */
[C---:B------:R-:W-:Y:S08]  /*6440*/  HMMA.16816.F32.BF16 R20, R192.reuse, R160, R20 ;  /* 0x000000a0c014723c */ /* 0x040ff00000041814 */
[C---:B------:R-:W-:Y:S01]  /*6450*/  HMMA.16816.F32.BF16 R24, R192.reuse, R162, R24 ;  /* 0x000000a2c018723c */ /* 0x040fe20000041818 */
[----:B------:R-:W1:Y:S07]  /*6460*/  LDSM.16.M88.4 R160, [R232+UR4+0x16900] ;  /* 0x01690004e8a0783b */ /* 0x000e6e0008000200 */
[C---:B------:R-:W-:Y:S08]  /*6470*/  HMMA.16816.F32.BF16 R28, R192.reuse, R164, R28 ;  /* 0x000000a4c01c723c */ /* 0x040ff0000004181c */
[C---:B------:R-:W-:Y:S01]  /*6480*/  HMMA.16816.F32.BF16 R32, R192.reuse, R166, R32 ;  /* 0x000000a6c020723c */ /* 0x040fe20000041820 */
[----:B------:R-:W1:Y:S07]  /*6490*/  LDSM.16.M88.4 R164, [R232+UR4+0x17100] ;  /* 0x01710004e8a4783b */ /* 0x000e6e0008000200 */
[C---:B--2---:R-:W-:Y:S08]  /*64a0*/  HMMA.16816.F32.BF16 R36, R192.reuse, R168, R36 ;  /* 0x000000a8c024723c */ /* 0x044ff00000041824 */
[C---:B------:R-:W-:Y:S01]  /*64b0*/  HMMA.16816.F32.BF16 R40, R192.reuse, R170, R40 ;  /* 0x000000aac028723c */ /* 0x040fe20000041828 */
[----:B------:R-:W2:Y:S07]  /*64c0*/  LDSM.16.M88.4 R168, [R232+UR4+0x17900] ;  /* 0x01790004e8a8783b */ /* 0x000eae0008000200 */
[C---:B---3--:R-:W-:Y:S08]  /*64d0*/  HMMA.16816.F32.BF16 R44, R192.reuse, R172, R44 ;  /* 0x000000acc02c723c */ /* 0x048ff0000004182c */
[----:B------:R-:W-:Y:S01]  /*64e0*/  HMMA.16816.F32.BF16 R48, R192, R174, R48 ;  /* 0x000000aec030723c */ /* 0x000fe20000041830 */
[----:B------:R-:W3:Y:S07]  /*64f0*/  LDSM.16.M88.4 R172, [R2+0x15100] ;  /* 0x0151000002ac783b */ /* 0x000eee0000000200 */
[C---:B----4-:R-:W-:Y:S08]  /*6500*/  HMMA.16816.F32.BF16 R4, R196.reuse, R176, R4 ;  /* 0x000000b0c404723c */ /* 0x050ff00000041804 */
[C---:B------:R-:W-:Y:S01]  /*6510*/  HMMA.16816.F32.BF16 R8, R196.reuse, R178, R8 ;  /* 0x000000b2c408723c */ /* 0x040fe20000041808 */
[----:B------:R-:W4:Y:S07]  /*6520*/  LDSM.16.M88.4 R176, [R2+0x15900] ;  /* 0x0159000002b0783b */ /* 0x000f2e0000000200 */
[C---:B-----5:R-:W-:Y:S08]  /*6530*/  HMMA.16816.F32.BF16 R12, R196.reuse, R180, R12 ;  /* 0x000000b4c40c723c */ /* 0x060ff0000004180c */
[C---:B------:R-:W-:Y:S01]  /*6540*/  HMMA.16816.F32.BF16 R16, R196.reuse, R182, R16 ;  /* 0x000000b6c410723c */ /* 0x040fe20000041810 */
        /* <DEDUP_REMOVED lines=24> */
[----:B------:R-:W-:Y:S07]  /*66d0*/  LDSM.16.M88.4 R188, [R228+0x15100] ;  /* 0x01510000e4bc783b */ /* 0x000fee0000000200 */
[C---:B------:R-:W-:Y:S01]  /*66e0*/  HMMA.16816.F32.BF16 R36, R200.reuse, R160, R36 ;  /* 0x000000a0c824723c */ /* 0x040fe20000041824 */
[----:B------:R-:W-:Y:S07]  /*66f0*/  LDSM.16.M88.4 R228, [R228+0x18100] ;  /* 0x01810000e4e4783b */ /* 0x000fee0000000200 */
[C---:B------:R-:W-:Y:S01]  /*6700*/  HMMA.16816.F32.BF16 R40, R200.reuse, R162, R40 ;  /* 0x000000a2c828723c */ /* 0x040fe20000041828 */
[----:B------:R-:W1:Y:S07]  /*6710*/  LDSM.16.M88.4 R160, [R3+0x17100] ;  /* 0x0171000003a0783b */ /* 0x000e6e0000000200 */
[C---:B------:R-:W-:Y:S08]  /*6720*/  HMMA.16816.F32.BF16 R44, R200.reuse, R164, R44 ;  /* 0x000000a4c82c723c */ /* 0x040ff0000004182c */
[----:B------:R-:W-:Y:S01]  /*6730*/  HMMA.16816.F32.BF16 R48, R200, R166, R48 ;  /* 0x000000a6c830723c */ /* 0x000fe20000041830 */
        /* <DEDUP_REMOVED lines=9> */
[----:B------:R-:W-:Y:S07]  /*67d0*/  LDSM.16.M88.4 R176, [R100+0x17900] ;  /* 0x0179000064b0783b */ /* 0x000fee0000000200 */
[C---:B-----5:R-:W-:Y:S08]  /*67e0*/  HMMA.16816.F32.BF16 R28, R204.reuse, R180, R28 ;  /* 0x000000b4cc1c723c */ /* 0x060ff0000004181c */
[C---:B------:R-:W-:Y:S01]  /*67f0*/  HMMA.16816.F32.BF16 R32, R204.reuse, R182, R32 ;  /* 0x000000b6cc20723c */ /* 0x040fe20000041820 */
[----:B------:R-:W-:Y:S07]  /*6800*/  LDSM.16.M88.4 R180, [R232+UR4+0x18100] ;  /* 0x01810004e8b4783b */ /* 0x000fee0008000200 */
[C---:B-1----:R-:W-:Y:S08]  /*6810*/  HMMA.16816.F32.BF16 R36, R204.reuse, R160, R36 ;  /* 0x000000a0cc24723c */ /* 0x042ff00000041824 */
[C---:B------:R-:W-:Y:S01]  /*6820*/  HMMA.16816.F32.BF16 R40, R204.reuse, R162, R40 ;  /* 0x000000a2cc28723c */ /* 0x040fe20000041828 */
[----:B------:R-:W1:Y:S07]  /*6830*/  LDSM.16.M88.4 R160, [R100+0x16900] ;  /* 0x0169000064a0783b */ /* 0x000e6e0000000200 */
[C---:B------:R-:W-:Y:S08]  /*6840*/  HMMA.16816.F32.BF16 R44, R204.reuse, R164, R44 ;  /* 0x000000a4cc2c723c */ /* 0x040ff0000004182c */
[----:B------:R-:W-:Y:S01]  /*6850*/  HMMA.16816.F32.BF16 R48, R204, R166, R48 ;  /* 0x000000a6cc30723c */ /* 0x000fe20000041830 */
[----:B------:R-:W4:Y:S07]  /*6860*/  LDSM.16.M88.4 R164, [R100+0x17100] ;  /* 0x0171000064a4783b */ /* 0x000f2e0000000200 */
[C---:B------:R-:W-:Y:S08]  /*6870*/  HMMA.16816.F32.BF16 R4, R208.reuse, R188, R4 ;  /* 0x000000bcd004723c */ /* 0x040ff00000041804 */
[C---:B------:R-:W-:Y:S01]  /*6880*/  HMMA.16816.F32.BF16 R8, R208.reuse, R190, R8 ;  /* 0x000000bed008723c */ /* 0x040fe20000041808 */
[----:B------:R-:W5:Y:S07]  /*6890*/  LDSM.16.M88.4 R188, [R232+UR4+0x18900] ;  /* 0x01890004e8bc783b */ /* 0x000f6e0008000200 */
[C---:B--2---:R-:W-:Y:S08]  /*68a0*/  HMMA.16816.F32.BF16 R12, R208.reuse, R168, R12 ;  /* 0x000000a8d00c723c */ /* 0x044ff0000004180c */
[C---:B------:R-:W-:Y:S01]  /*68b0*/  HMMA.16816.F32.BF16 R16, R208.reuse, R170, R16 ;  /* 0x000000aad010723c */ /* 0x040fe20000041810 */
[----:B------:R-:W2:Y:S07]  /*68c0*/  LDSM.16.M88.4 R168, [R232+UR4+0x19100] ;  /* 0x01910004e8a8783b */ /* 0x000eae0008000200 */
[C---:B---3--:R-:W-:Y:S08]  /*68d0*/  HMMA.16816.F32.BF16 R20, R208.reuse, R172, R20 ;  /* 0x000000acd014723c */ /* 0x048ff00000041814 */
[C---:B------:R-:W-:Y:S01]  /*68e0*/  HMMA.16816.F32.BF16 R24, R208.reuse, R174, R24 ;  /* 0x000000aed018723c */ /* 0x040fe20000041818 */
[----:B------:R-:W3:Y:S07]  /*68f0*/  LDSM.16.M88.4 R172, [R232+UR4+0x19900] ;  /* 0x01990004e8ac783b */ /* 0x000eee0008000200 */
[C---:B-1----:R-:W-:Y:S08]  /*6900*/  HMMA.16816.F32.BF16 R28, R208.reuse, R160, R28 ;  /* 0x000000a0d01c723c */ /* 0x042ff0000004181c */
[C---:B------:R-:W-:Y:S01]  /*6910*/  HMMA.16816.F32.BF16 R32, R208.reuse, R162, R32 ;  /* 0x000000a2d020723c */ /* 0x040fe20000041820 */
[----:B------:R-:W1:Y:S07]  /*6920*/  LDSM.16.M88.4 R160, [R232+UR4+0x1a100] ;  /* 0x01a10004e8a0783b */ /* 0x000e6e0008000200 */
[C---:B----4-:R-:W-:Y:S08]  /*6930*/  HMMA.16816.F32.BF16 R36, R208.reuse, R164, R36 ;  /* 0x000000a4d024723c */ /* 0x050ff00000041824 */
[C---:B------:R-:W-:Y:S01]  /*6940*/  HMMA.16816.F32.BF16 R40, R208.reuse, R166, R40 ;  /* 0x000000a6d028723c */ /* 0x040fe20000041828 */
[----:B------:R-:W4:Y:S07]  /*6950*/  LDSM.16.M88.4 R164, [R232+UR4+0x1a900] ;  /* 0x01a90004e8a4783b */ /* 0x000f2e0008000200 */
[C---:B------:R-:W-:Y:S08]  /*6960*/  HMMA.16816.F32.BF16 R44, R208.reuse, R176, R44 ;  /* 0x000000b0d02c723c */ /* 0x040ff0000004182c */
[----:B------:R-:W-:Y:S01]  /*6970*/  HMMA.16816.F32.BF16 R48, R208, R178, R48 ;  /* 0x000000b2d030723c */ /* 0x000fe20000041830 */
[----:B------:R-:W1:Y:S07]  /*6980*/  LDSM.16.M88.4 R176, [R2+0x18100] ;  /* 0x0181000002b0783b */ /* 0x000e6e0000000200 */
[C---:B------:R-:W-:Y:S08]  /*6990*/  HMMA.16816.F32.BF16 R4, R212.reuse, R180, R4 ;  /* 0x000000b4d404723c */ /* 0x040ff00000041804 */
[C---:B------:R-:W-:Y:S01]  /*69a0*/  HMMA.16816.F32.BF16 R8, R212.reuse, R182, R8 ;  /* 0x000000b6d408723c */ /* 0x040fe20000041808 */
[----:B------:R-:W1:Y:S07]  /*69b0*/  LDSM.16.M88.4 R180, [R2+0x18900] ;  /* 0x0189000002b4783b */ /* 0x000e6e0000000200 */
[C---:B-----5:R-:W-:Y:S08]  /*69c0*/  HMMA.16816.F32.BF16 R12, R212.reuse, R188, R12 ;  /* 0x000000bcd40c723c */ /* 0x060ff0000004180c */
[C---:B------:R-:W-:Y:S01]  /*69d0*/  HMMA.16816.F32.BF16 R16, R212.reuse, R190, R16 ;  /* 0x000000bed410723c */ /* 0x040fe20000041810 */
[----:B------:R-:W-:Y:S07]  /*69e0*/  LDSM.16.M88.4 R188, [R2+0x19900] ;  /* 0x0199000002bc783b */ /* 0x000fee0000000200 */
[C---:B--2---:R-:W-:Y:S08]  /*69f0*/  HMMA.16816.F32.BF16 R20, R212.reuse, R168, R20 ;  /* 0x000000a8d414723c */ /* 0x044ff00000041814 */
[C---:B------:R-:W-:Y:S01]  /*6a00*/  HMMA.16816.F32.BF16 R24, R212.reuse, R170, R24 ;  /* 0x000000aad418723c */ /* 0x040fe20000041818 */
[----:B------:R-:W2:Y:S07]  /*6a10*/  LDSM.16.M88.4 R168, [R2+0x19100] ;  /* 0x0191000002a8783b */ /* 0x000eae0000000200 */
[C---:B---3--:R-:W-:Y:S08]  /*6a20*/  HMMA.16816.F32.BF16 R28, R212.reuse, R172, R28 ;  /* 0x000000acd41c723c */ /* 0x048ff0000004181c */
[C---:B------:R-:W-:Y:S01]  /*6a30*/  HMMA.16816.F32.BF16 R32, R212.reuse, R174, R32 ;  /* 0x000000aed420723c */ /* 0x040fe20000041820 */
[----:B------:R-:W3:Y:S07]  /*6a40*/  LDSM.16.M88.4 R172, [R2+0x1a100] ;  /* 0x01a1000002ac783b */ /* 0x000eee0000000200 */
[C---:B-1----:R-:W-:Y:S08]  /*6a50*/  HMMA.16816.F32.BF16 R36, R212.reuse, R160, R36 ;  /* 0x000000a0d424723c */ /* 0x042ff00000041824 */
[C---:B------:R-:W-:Y:S01]  /*6a60*/  HMMA.16816.F32.BF16 R40, R212.reuse, R162, R40 ;  /* 0x000000a2d428723c */ /* 0x040fe20000041828 */
[----:B------:R-:W1:Y:S07]  /*6a70*/  LDSM.16.M88.4 R160, [R2+0x1a900] ;  /* 0x01a9000002a0783b */ /* 0x000e6e0000000200 */
[C---:B----4-:R-:W-:Y:S08]  /*6a80*/  HMMA.16816.F32.BF16 R44, R212.reuse, R164, R44 ;  /* 0x000000a4d42c723c */ /* 0x050ff0000004182c */
[----:B------:R-:W-:Y:S01]  /*6a90*/  HMMA.16816.F32.BF16 R48, R212, R166, R48 ;  /* 0x000000a6d430723c */ /* 0x000fe20000041830 */
[----:B------:R-:W4:Y:S07]  /*6aa0*/  LDSM.16.M88.4 R164, [R3+0x18100] ;  /* 0x0181000003a4783b */ /* 0x000f2e0000000200 */
[C---:B------:R-:W-:Y:S08]  /*6ab0*/  HMMA.16816.F32.BF16 R4, R216.reuse, R176, R4 ;  /* 0x000000b0d804723c */ /* 0x040ff00000041804 */
[C---:B------:R-:W-:Y:S01]  /*6ac0*/  HMMA.16816.F32.BF16 R8, R216.reuse, R178, R8 ;  /* 0x000000b2d808723c */ /* 0x040fe20000041808 */
[----:B------:R-:W-:Y:S07]  /*6ad0*/  LDSM.16.M88.4 R176, [R3+0x19900] ;  /* 0x0199000003b0783b */ /* 0x000fee0000000200 */
        /* <DEDUP_REMOVED lines=9> */
[C---:B---3--:R-:W-:Y:S08]  /*6b70*/  HMMA.16816.F32.BF16 R36, R216.reuse, R172, R36 ;  /* 0x000000acd824723c */ /* 0x048ff00000041824 */
[C---:B------:R-:W-:Y:S01]  /*6b80*/  HMMA.16816.F32.BF16 R40, R216.reuse, R174, R40 ;  /* 0x000000aed828723c */ /* 0x040fe20000041828 */
[----:B------:R-:W3:Y:S07]  /*6b90*/  LDSM.16.M88.4 R172, [R3+0x19100] ;  /* 0x0191000003ac783b */ /* 0x000eee0000000200 */
[C---:B-1----:R-:W-:Y:S08]  /*6ba0*/  HMMA.16816.F32.BF16 R44, R216.reuse, R160, R44 ;  /* 0x000000a0d82c723c */ /* 0x042ff0000004182c */
[----:B------:R-:W-:Y:S01]  /*6bb0*/  HMMA.16816.F32.BF16 R48, R216, R162, R48 ;  /* 0x000000a2d830723c */ /* 0x000fe20000041830 */
[----:B------:R-:W1:Y:S07]  /*6bc0*/  LDSM.16.M88.4 R160, [R100+0x18900] ;  /* 0x0189000064a0783b */ /* 0x000e6e0000000200 */
[C---:B----4-:R-:W-:Y:S08]  /*6bd0*/  HMMA.16816.F32.BF16 R4, R220.reuse, R164, R4 ;  /* 0x000000a4dc04723c */ /* 0x050ff00000041804 */
[C---:B------:R-:W-:Y:S08]  /*6be0*/  HMMA.16816.F32.BF16 R8, R220.reuse, R166, R8 ;  /* 0x000000a6dc08723c */ /* 0x040ff00000041808 */
[C---:B--2---:R-:W-:Y:S08]  /*6bf0*/  HMMA.16816.F32.BF16 R12, R220.reuse, R168, R12 ;  /* 0x000000a8dc0c723c */ /* 0x044ff0000004180c */
[C---:B------:R-:W-:Y:S08]  /*6c00*/  HMMA.16816.F32.BF16 R16, R220.reuse, R170, R16 ;  /* 0x000000aadc10723c */ /* 0x040ff00000041810 */
[C---:B---3--:R-:W-:Y:S08]  /*6c10*/  HMMA.16816.F32.BF16 R20, R220.reuse, R172, R20 ;  /* 0x000000acdc14723c */ /* 0x048ff00000041814 */
[C---:B------:R-:W-:Y:S08]  /*6c20*/  HMMA.16816.F32.BF16 R24, R220.reuse, R174, R24 ;  /* 0x000000aedc18723c */ /* 0x040ff00000041818 */
[C---:B------:R-:W-:Y:S08]  /*6c30*/  HMMA.16816.F32.BF16 R28, R220.reuse, R176, R28 ;  /* 0x000000b0dc1c723c */ /* 0x040ff0000004181c */
[C---:B------:R-:W-:Y:S08]  /*6c40*/  HMMA.16816.F32.BF16 R32, R220.reuse, R178, R32 ;  /* 0x000000b2dc20723c */ /* 0x040ff00000041820 */
[C---:B------:R-:W-:Y:S08]  /*6c50*/  HMMA.16816.F32.BF16 R36, R220.reuse, R180, R36 ;  /* 0x000000b4dc24723c */ /* 0x040ff00000041824 */
        /* <DEDUP_REMOVED lines=34> */
[----:B------:R-:W-:Y:S01]  /*6e80*/  MUFU.TANH R164, R10 ;  /* 0x0000000a00a47308 */ /* 0x000fe20000002400 */
[----:B--2---:R-:W-:Y:S09]  /*6e90*/  FMNMX.FTZ R2, R166, R2, !PT ;  /* 0x00000002a6027209 */ /* 0x004ff20007810000 */
[----:B------:R2:W-:Y:S10]  /*6ea0*/  MUFU.TANH R165, R11 ;  /* 0x0000000b00a57308 */ /* 0x0005f40000002400 */
[----:B------:R-:W4:Y:S10]  /*6eb0*/  MUFU.TANH R162, R12 ;  /* 0x0000000c00a27308 */ /* 0x000f340000002400 */
[----:B------:R-:W5:Y:S01]  /*6ec0*/  MUFU.TANH R163, R13 ;  /* 0x0000000d00a37308 */ /* 0x000f620000002400 */
[C---:B-1----:R-:W-:Y:S01]  /*6ed0*/  HMMA.16816.F32.BF16 R20, R224.reuse, R4, R20 ;  /* 0x00000004e014723c */ /* 0x042fe20000041814 */
[----:B--2---:R-:W1:Y:S08]  /*6ee0*/  LDSM.16.M88.4 R8, [R100+0x19900] ;  /* 0x019900006408783b */ /* 0x004e700000000200 */
[----:B------:R-:W2:Y:S01]  /*6ef0*/  MUFU.TANH R171, R16 ;  /* 0x0000001000ab7308 */ /* 0x000ea20000002400 */
[C---:B------:R-:W-:Y:S01]  /*6f00*/  HMMA.16816.F32.BF16 R24, R224.reuse, R6, R24 ;  /* 0x00000006e018723c */ /* 0x040fe20000041818 */
[----:B------:R-:W2:Y:S08]  /*6f10*/  LDSM.16.M88.4 R4, [R100+0x1a100] ;  /* 0x01a100006404783b */ /* 0x000eb00000000200 */
[----:B------:R-:W1:Y:S05]  /*6f20*/  MUFU.TANH R172, R17 ;  /* 0x0000001100ac7308 */ /* 0x000e6a0000002400 */
[----:B------:R-:W-:Y:S02]  /*6f30*/  FMUL.FTZ R20, R20, c[0x0][0x320] ;  /* 0x0000c80014147a20 */ /* 0x000fe40000410000 */
[----:B------:R-:W-:Y:S03]  /*6f40*/  FMUL.FTZ R21, R21, c[0x0][0x320] ;  /* 0x0000c80015157a20 */ /* 0x000fe60000410000 */
[----:B------:R-:W-:Y:S01]  /*6f50*/  MUFU.TANH R175, R15 ;  /* 0x0000000f00af7308 */ /* 0x000fe20000002400 */
        /* <DEDUP_REMOVED lines=10> */
[----:B------:R3:W1:Y:S01]  /*7000*/  LDSM.16.M88.4 R8, [R100+0x1a900] ;  /* 0x01a900006408783b */ /* 0x0006620000000200 */
[----:B------:R-:W-:Y:S06]  /*7010*/  DEPBAR.LE SB0, 0x2 ;  /* 0x000080800000791a */ /* 0x000fec0000000000 */
[C---:B--2---:R-:W-:Y:S01]  /*7020*/  HMMA.16816.F32.BF16 R36, R224.reuse, R4, R36 ;  /* 0x00000004e024723c */ /* 0x044fe20000041824 */
[----:B------:R-:W2:Y:S01]  /*7030*/  MUFU.TANH R179, R24 ;  /* 0x0000001800b37308 */ /* 0x000ea20000002400 */
[----:B------:R-:W-:Y:S06]  /*7040*/  BAR.SYNC.DEFER_BLOCKING 0x0 ;  /* 0x0000000000007b1d */ /* 0x000fec0000010000 */
[C---:B------:R-:W-:Y:S04]  /*7050*/  HMMA.16816.F32.BF16 R40, R224.reuse, R6, R40 ;  /* 0x00000006e028723c */ /* 0x040fe80000041828 */
[----:B------:R-:W-:Y:S02]  /*7060*/  FMUL.FTZ R28, R28, c[0x0][0x320] ;  /* 0x0000c8001c1c7a20 */ /* 0x000fe40000410000 */
[----:B------:R-:W-:Y:S01]  /*7070*/  FMUL.FTZ R29, R29, c[0x0][0x320] ;  /* 0x0000c8001d1d7a20 */ /* 0x000fe20000410000 */
[----:B---3--:R-:W-:Y:S01]  /*7080*/  FMNMX.FTZ R100, R102, R2, !PT ;  /* 0x0000000266647209 */ /* 0x008fe20007810000 */
[----:B------:R-:W-:Y:S04]  /*7090*/  FMUL.FTZ R30, R30, c[0x0][0x320] ;  /* 0x0000c8001e1e7a20 */ /* 0x000fe80000410000 */
[----:B----4-:R-:W-:Y:S01]  /*70a0*/  FMNMX.FTZ R100, R162, R100, !PT ;  /* 0x00000064a2647209 */ /* 0x010fe20007810000 */
[----:B------:R-:W-:Y:S01]  /*70b0*/  FMUL.FTZ R31, R31, c[0x0][0x320] ;  /* 0x0000c8001f1f7a20 */ /* 0x000fe20000410000 */
[----:B------:R-:W-:Y:S01]  /*70c0*/  FMNMX.FTZ R2, R164, R3, !PT ;  /* 0x00000003a4027209 */ /* 0x000fe20007810000 */
[----:B------:R-:W-:Y:S01]  /*70d0*/  FMUL.FTZ R32, R32, c[0x0][0x320] ;  /* 0x0000c80020207a20 */ /* 0x000fe20000410000 */
[----:B-----5:R-:W-:Y:S01]  /*70e0*/  FMNMX.FTZ R100, R163, R100, !PT ;  /* 0x00000064a3647209 */ /* 0x020fe20007810000 */
[----:B------:R-:W-:Y:S01]  /*70f0*/  FMUL.FTZ R36, R36, c[0x0][0x320] ;  /* 0x0000c80024247a20 */ /* 0x000fe20000410000 */
[----:B------:R-:W3:Y:S01]  /*7100*/  MUFU.TANH R178, R25 ;  /* 0x0000001900b27308 */ /* 0x000ee20000002400 */
[----:B------:R-:W-:Y:S01]  /*7110*/  FMUL.FTZ R37, R37, c[0x0][0x320] ;  /* 0x0000c80025257a20 */ /* 0x000fe20000410000 */
[----:B------:R-:W-:Y:S01]  /*7120*/  FMNMX.FTZ R100, R171, R100, !PT ;  /* 0x00000064ab647209 */ /* 0x000fe20007810000 */
[----:B------:R-:W-:Y:S01]  /*7130*/  FMUL.FTZ R38, R38, c[0x0][0x320] ;  /* 0x0000c80026267a20 */ /* 0x000fe20000410000 */
[----:B------:R-:W-:Y:S01]  /*7140*/  FMNMX.FTZ R2, R165, R2, !PT ;  /* 0x00000002a5027209 */ /* 0x000fe20007810000 */
[----:B------:R-:W-:Y:S01]  /*7150*/  FMUL.FTZ R39, R39, c[0x0][0x320] ;  /* 0x0000c80027277a20 */ /* 0x000fe20000410000 */
[----:B------:R-:W-:Y:S01]  /*7160*/  FMNMX.FTZ R100, R172, R100, !PT ;  /* 0x00000064ac647209 */ /* 0x000fe20007810000 */
[C---:B-1----:R-:W-:Y:S03]  /*7170*/  HMMA.16816.F32.BF16 R44, R224.reuse, R8, R44 ;  /* 0x00000008e02c723c */ /* 0x042fe6000004182c */
[----:B------:R-:W1:Y:S01]  /*7180*/  MUFU.TANH R189, R28 ;  /* 0x0000001c00bd7308 */ /* 0x000e620000002400 */
[----:B------:R-:W-:Y:S01]  /*7190*/  FMNMX.FTZ R100, R177, R100, !PT ;  /* 0x00000064b1647209 */ /* 0x000fe20007810000 */
[----:B------:R-:W-:Y:S02]  /*71a0*/  FMUL.FTZ R33, R33, c[0x0][0x320] ;  /* 0x0000c80021217a20 */ /* 0x000fe40000410000 */
[----:B------:R-:W-:Y:S01]  /*71b0*/  FMUL.FTZ R40, R40, c[0x0][0x320] ;  /* 0x0000c80028287a20 */ /* 0x000fe20000410000 */
[----:B------:R-:W-:Y:S04]  /*71c0*/  HMMA.16816.F32.BF16 R48, R224, R10, R48 ;  /* 0x0000000ae030723c */ /* 0x000fe80000041830 */
[----:B------:R-:W-:Y:S01]  /*71d0*/  FMNMX.FTZ R100, R180, R100, !PT ;  /* 0x00000064b4647209 */ /* 0x000fe20007810000 */
[----:B------:R-:W4:Y:S01]  /*71e0*/  MUFU.TANH R191, R29 ;  /* 0x0000001d00bf7308 */ /* 0x000f220000002400 */
[----:B------:R-:W-:Y:S02]  /*71f0*/  FMUL.FTZ R41, R41, c[0x0][0x320] ;  /* 0x0000c80029297a20 */ /* 0x000fe40000410000 */
[----:B--2---:R-:W-:Y:S01]  /*7200*/  FMNMX.FTZ R100, R179, R100, !PT ;  /* 0x00000064b3647209 */ /* 0x004fe20007810000 */
[----:B------:R-:W-:Y:S03]  /*7210*/  FMUL.FTZ R34, R34, c[0x0][0x320] ;  /* 0x0000c80022227a20 */ /* 0x000fe60000410000 */
[----:B---3--:R-:W-:Y:S01]  /*7220*/  FMNMX.FTZ R100, R178, R100, !PT ;  /* 0x00000064b2647209 */ /* 0x008fe20007810000 */
[----:B------:R-:W-:Y:S02]  /*7230*/  FMUL.FTZ R35, R35, c[0x0][0x320] ;  /* 0x0000c80023237a20 */ /* 0x000fe40000410000 */
[----:B------:R-:W2:Y:S01]  /*7240*/  MUFU.TANH R190, R32 ;  /* 0x0000002000be7308 */ /* 0x000ea20000002400 */
[----:B------:R-:W-:Y:S02]  /*7250*/  FMUL.FTZ R44, R44, c[0x0][0x320] ;  /* 0x0000c8002c2c7a20 */ /* 0x000fe40000410000 */
[----:B------:R-:W-:Y:S01]  /*7260*/  FMUL.FTZ R45, R45, c[0x0][0x320] ;  /* 0x0000c8002d2d7a20 */ /* 0x000fe20000410000 */
[----:B-1----:R-:W-:Y:S01]  /*7270*/  FMNMX.FTZ R100, R189, R100, !PT ;  /* 0x00000064bd647209 */ /* 0x002fe20007810000 */
[----:B------:R-:W-:Y:S02]  /*7280*/  FMUL.FTZ R42, R42, c[0x0][0x320] ;  /* 0x0000c8002a2a7a20 */ /* 0x000fe40000410000 */
[----:B------:R-:W-:Y:S02]  /*7290*/  FMUL.FTZ R43, R43, c[0x0][0x320] ;  /* 0x0000c8002b2b7a20 */ /* 0x000fe40000410000 */
[----:B------:R-:W-:Y:S01]  /*72a0*/  FMUL.FTZ R48, R48, c[0x0][0x320] ;  /* 0x0000c80030307a20 */ /* 0x000fe20000410000 */
[----:B------:R-:W1:Y:S01]  /*72b0*/  MUFU.TANH R238, R33 ;  /* 0x0000002100ee7308 */ /* 0x000e620000002400 */
[----:B------:R-:W-:Y:S02]  /*72c0*/  FMUL.FTZ R49, R49, c[0x0][0x320] ;  /* 0x0000c80031317a20 */ /* 0x000fe40000410000 */
[----:B------:R-:W-:Y:S01]  /*72d0*/  FMUL.FTZ R46, R46, c[0x0][0x320] ;  /* 0x0000c8002e2e7a20 */ /* 0x000fe20000410000 */
[----:B----4-:R-:W-:Y:S01]  /*72e0*/  FMNMX.FTZ R100, R191, R100, !PT ;  /* 0x00000064bf647209 */ /* 0x010fe20007810000 */
[----:B------:R-:W-:Y:S02]  /*72f0*/  FMUL.FTZ R47, R47, c[0x0][0x320] ;  /* 0x0000c8002f2f7a20 */ /* 0x000fe40000410000 */
[----:B------:R-:W-:Y:S02]  /*7300*/  FMUL.FTZ R50, R50, c[0x0][0x320] ;  /* 0x0000c80032327a20 */ /* 0x000fe40000410000 */
[----:B------:R-:W-:Y:S01]  /*7310*/  FMUL.FTZ R51, R51, c[0x0][0x320] ;  /* 0x0000c80033337a20 */ /* 0x000fe20000410000 */
        /* <DEDUP_REMOVED lines=9> */
[----:B-1----:R-:W-:Y:S04]  /*73b0*/  FMNMX.FTZ R2, R173, R2, !PT ;  /* 0x00000002ad027209 */ /* 0x002fe80007810000 */
[----:B------:R-:W-:Y:S05]  /*73c0*/  FMNMX.FTZ R2, R175, R2, !PT ;  /* 0x00000002af027209 */ /* 0x000fea0007810000 */
        /* <DEDUP_REMOVED lines=11> */
[----:B-1----:R-:W-:Y:S05]  /*7480*/  FMNMX.FTZ R100, R248, R100, !PT ;  /* 0x00000064f8647209 */ /* 0x002fea0007810000 */
[----:B------:R-:W1:Y:S04]  /*7490*/  SHFL.BFLY PT, R4, R100, 0x2, 0x1f ;  /* 0x0c401f0064047f89 */ /* 0x000e6800000e0000 */
[----:B------:R-:W4:Y:S01]  /*74a0*/  MUFU.TANH R182, R22 ;  /* 0x0000001600b67308 */ /* 0x000f220000002400 */
[----:B---3--:R-:W-:Y:S09]  /*74b0*/  FMNMX.FTZ R2, R174, R2, !PT ;  /* 0x00000002ae027209 */ /* 0x008ff20007810000 */
[----:B------:R-:W3:Y:S01]  /*74c0*/  MUFU.TANH R183, R23 ;  /* 0x0000001700b77308 */ /* 0x000ee20000002400 */
[----:B--2---:R-:W-:Y:S09]  /*74d0*/  FMNMX.FTZ R2, R176, R2, !PT ;  /* 0x00000002b0027209 */ /* 0x004ff20007810000 */
[----:B------:R-:W2:Y:S01]  /*74e0*/  MUFU.TANH R181, R26 ;  /* 0x0000001a00b57308 */ /* 0x000ea20000002400 */
[----:B-1----:R-:W-:Y:S02]  /*74f0*/  FMNMX.FTZ R100, R100, R4, !PT ;  /* 0x0000000464647209 */ /* 0x002fe40007810000 */
[----:B----4-:R-:W-:Y:S03]  /*7500*/  FMNMX.FTZ R2, R182, R2, !PT ;  /* 0x00000002b6027209 */ /* 0x010fe60007810000 */
        /* <DEDUP_REMOVED lines=8> */
[C---:B------:R-:W-:Y:S02]  /*7590*/  FMUL.FTZ R160, R100.reuse, c[0x0][0x2d0] ;  /* 0x0000b40064a07a20 */ /* 0x040fe40000410000 */
[----:B------:R-:W-:Y:S02]  /*75a0*/  FADD.FTZ R0, -R100, R0 ;  /* 0x0000000064007221 */ /* 0x000fe40000010100 */
[----:B------:R-:W1:Y:S01]  /*75b0*/  MUFU.TANH R249, R34 ;  /* 0x0000002200f97308 */ /* 0x000e620000002400 */
[--C-:B------:R-:W-:Y:S01]  /*75c0*/  FFMA.FTZ R4, R169, c[0x0][0x2d0], -R160.reuse ;  /* 0x0000b400a9047a23 */ /* 0x100fe200000108a0 */
[----:B------:R-:W-:Y:S01]  /*75d0*/  MOV R169, R14 ;  /* 0x0000000e00a97202 */ /* 0x000fe20000000f00 */
[----:B------:R-:W-:Y:S01]  /*75e0*/  FMUL.FTZ R0, R0, c[0x0][0x2d0] ;  /* 0x0000b40000007a20 */ /* 0x000fe20000410000 */
[----:B---3--:R-:W-:Y:S06]  /*75f0*/  FMNMX.FTZ R2, R25, R2, !PT ;  /* 0x0000000219027209 */ /* 0x008fec0007810000 */
[----:B------:R-:W3:Y:S01]  /*7600*/  MUFU.TANH R241, R35 ;  /* 0x0000002300f17308 */ /* 0x000ee20000002400 */
[----:B--2---:R-:W-:Y:S01]  /*7610*/  FMNMX.FTZ R2, R24, R2, !PT ;  /* 0x0000000218027209 */ /* 0x004fe20007810000 */
[----:B------:R-:W-:Y:S08]  /*7620*/  LDSM.16.MT88.4 R28, [R233+UR4+0x100] ;  /* 0x00010004e91c783b */ /* 0x000ff00008004200 */
[----:B------:R-:W2:Y:S01]  /*7630*/  MUFU.TANH R251, R38 ;  /* 0x0000002600fb7308 */ /* 0x000ea20000002400 */
[----:B-1----:R-:W-:Y:S04]  /*7640*/  MOV R49, R249 ;  /* 0x000000f900317202 */ /* 0x002fe80000000f00 */
[----:B------:R-:W-:Y:S05]  /*7650*/  FMNMX.FTZ R2, R49, R2, !PT ;  /* 0x0000000231027209 */ /* 0x000fea0007810000 */
[----:B------:R-:W1:Y:S01]  /*7660*/  MUFU.TANH R242, R39 ;  /* 0x0000002700f27308 */ /* 0x000e620000002400 */
[----:B---3--:R-:W-:Y:S09]  /*7670*/  FMNMX.FTZ R2, R241, R2, !PT ;  /* 0x00000002f1027209 */ /* 0x008ff20007810000 */
[----:B------:R-:W3:Y:S01]  /*7680*/  MUFU.TANH R240, R42 ;  /* 0x0000002a00f07308 */ /* 0x000ee20000002400 */
[----:B--2---:R-:W-:Y:S09]  /*7690*/  FMNMX.FTZ R2, R251, R2, !PT ;  /* 0x00000002fb027209 */ /* 0x004ff20007810000 */
[----:B------:R2:W-:Y:S01]  /*76a0*/  MUFU.EX2 R5, R4 ;  /* 0x0000000400057308 */ /* 0x0005e20000000800 */
[----:B-1----:R-:W-:Y:S09]  /*76b0*/  FMNMX.FTZ R2, R242, R2, !PT ;  /* 0x00000002f2027209 */ /* 0x002ff20007810000 */
[----:B------:R-:W1:Y:S01]  /*76c0*/  MUFU.TANH R230, R43 ;  /* 0x0000002b00e67308 */ /* 0x000e620000002400 */
[----:B---3--:R-:W-:Y:S09]  /*76d0*/  FMNMX.FTZ R2, R240, R2, !PT ;  /* 0x00000002f0027209 */ /* 0x008ff20007810000 */
[----:B------:R-:W3:Y:S01]  /*76e0*/  MUFU.TANH R245, R46 ;  /* 0x0000002e00f57308 */ /* 0x000ee20000002400 */
[--C-:B--2---:R-:W-:Y:S01]  /*76f0*/  FFMA.FTZ R4, R167, c[0x0][0x2d0], -R160.reuse ;  /* 0x0000b400a7047a23 */ /* 0x104fe200000108a0 */
[----:B------:R-:W-:Y:S08]  /*7700*/  MOV R167, R13 ;  /* 0x0000000d00a77202 */ /* 0x000ff00000000f00 */
[----:B------:R-:W2:Y:S01]  /*7710*/  MUFU.TANH R246, R47 ;  /* 0x0000002f00f67308 */ /* 0x000ea20000002400 */
[----:B-1----:R-:W-:Y:S09]  /*7720*/  FMNMX.FTZ R2, R230, R2, !PT ;  /* 0x00000002e6027209 */ /* 0x002ff20007810000 */
[----:B------:R-:W1:Y:S01]  /*7730*/  MUFU.TANH R229, R50 ;  /* 0x0000003200e57308 */ /* 0x000e620000002400 */
[----:B---3--:R-:W-:Y:S09]  /*7740*/  FMNMX.FTZ R2, R245, R2, !PT ;  /* 0x00000002f5027209 */ /* 0x008ff20007810000 */
[----:B------:R-:W3:Y:S01]  /*7750*/  MUFU.TANH R228, R51 ;  /* 0x0000003300e47308 */ /* 0x000ee20000002400 */
[----:B--2---:R-:W-:Y:S01]  /*7760*/  FMNMX.FTZ R2, R246, R2, !PT ;  /* 0x00000002f6027209 */ /* 0x004fe20007810000 */
[----:B------:R-:W-:Y:S08]  /*7770*/  LDSM.16.MT88.4 R44, [R103+UR4+0x3100] ;  /* 0x00310004672c783b */ /* 0x000ff00008004200 */
[----:B------:R2:W-:Y:S01]  /*7780*/  MUFU.EX2 R250, R4 ;  /* 0x0000000400fa7308 */ /* 0x0005e20000000800 */
[----:B-1----:R-:W-:Y:S02]  /*7790*/  FMNMX.FTZ R2, R229, R2, !PT ;  /* 0x00000002e5027209 */ /* 0x002fe40007810000 */
[----:B------:R-:W-:Y:S02]  /*77a0*/  MOV R50, R24 ;  /* 0x0000001800327202 */ /* 0x000fe40000000f00 */
[----:B---3--:R-:W-:Y:S02]  /*77b0*/  FMNMX.FTZ R2, R228, R2, !PT ;  /* 0x00000002e4027209 */ /* 0x008fe40007810000 */
[----:B------:R-:W-:Y:S03]  /*77c0*/  MOV R51, R15 ;  /* 0x0000000f00337202 */ /* 0x000fe60000000f00 */
[----:B------:R-:W1:Y:S01]  /*77d0*/  SHFL.BFLY PT, R3, R2, 0x2, 0x1f ;  /* 0x0c401f0002037f89 */ /* 0x000e6200000e0000 */
[--C-:B--2---:R-:W-:Y:S04]  /*77e0*/  FFMA.FTZ R4, R166, c[0x0][0x2d0], -R160.reuse ;  /* 0x0000b400a6047a23 */ /* 0x104fe800000108a0 */
[----:B------:R2:W-:Y:S01]  /*77f0*/  MUFU.EX2 R166, R4 ;  /* 0x0000000400a67308 */ /* 0x0005e20000000800 */
[----:B-1----:R-:W-:Y:S05]  /*7800*/  FMNMX.FTZ R2, R2, R3, !PT ;  /* 0x0000000302027209 */ /* 0x002fea0007810000 */
[----:B------:R-:W1:Y:S01]  /*7810*/  SHFL.BFLY PT, R3, R2, 0x1, 0x1f ;  /* 0x0c201f0002037f89 */ /* 0x000e6200000e0000 */
[--C-:B--2---:R-:W-:Y:S01]  /*7820*/  FFMA.FTZ R4, R102, c[0x0][0x2d0], -R160.reuse ;  /* 0x0000b40066047a23 */ /* 0x104fe200000108a0 */
[----:B------:R-:W-:Y:S03]  /*7830*/  IADD3 R102, R103, UR4, RZ ;  /* 0x0000000467667c10 */ /* 0x000fe6000fffe0ff */
[----:B------:R2:W-:Y:S01]  /*7840*/  MUFU.EX2 R249, R4 ;  /* 0x0000000400f97308 */ /* 0x0005e20000000800 */
[----:B------:R-:W-:Y:S05]  /*7850*/  IADD3 R102, R235, R102, RZ ;  /* 0x00000066eb667210 */ /* 0x000fea0007ffe0ff */
[----:B------:R-:W-:Y:S01]  /*7860*/  LDSM.16.MT88.4 R20, [R102+0x100] ;  /* 0x000100006614783b */ /* 0x000fe20000004200 */
[----:B-1----:R-:W-:Y:S03]  /*7870*/  FMNMX.FTZ R3, R2, R3, !PT ;  /* 0x0000000302037209 */ /* 0x002fe60007810000 */
[----:B------:R1:W3:Y:S02]  /*7880*/  MUFU.EX2 R2, R0 ;  /* 0x0000000000027308 */ /* 0x0002e40000000800 */
[C---:B------:R-:W-:Y:S04]  /*7890*/  FMUL.FTZ R161, R3.reuse, c[0x0][0x2d0] ;  /* 0x0000b40003a17a20 */ /* 0x040fe80000410000 */
[----:B--2---:R-:W-:Y:S01]  /*78a0*/  FFMA.FTZ R4, R170, c[0x0][0x2d0], -R161 ;  /* 0x0000b400aa047a23 */ /* 0x004fe200000108a1 */
[----:B------:R-:W-:Y:S02]  /*78b0*/  MOV R170, R12 ;  /* 0x0000000c00aa7202 */ /* 0x000fe40000000f00 */
[----:B------:R-:W2:Y:S01]  /*78c0*/  LDSM.16.MT88.4 R12, [R103+UR4+0x100] ;  /* 0x00010004670c783b */ /* 0x000ea20008004200 */
[----:B------:R4:W5:Y:S01]  /*78d0*/  MUFU.EX2 R231, R4 ;  /* 0x0000000400e77308 */ /* 0x0009620000000800 */
[----:B-1----:R-:W-:Y:S01]  /*78e0*/  FADD.FTZ R0, -R3, R101 ;  /* 0x0000006503007221 */ /* 0x002fe20000010100 */
[----:B------:R-:W-:Y:S01]  /*78f0*/  IADD3 R101, R233, UR4, RZ ;  /* 0x00000004e9657c10 */ /* 0x000fe2000fffe0ff */
[----:B---3--:R-:W-:Y:S02]  /*7900*/  FMUL.FTZ R8, R2, R108 ;  /* 0x0000006c02087220 */ /* 0x008fe40000410000 */
[----:B------:R-:W-:Y:S01]  /*7910*/  FMUL.FTZ R0, R0, c[0x0][0x2d0] ;  /* 0x0000b40000007a20 */ /* 0x000fe20000410000 */
[----:B------:R-:W-:Y:S01]  /*7920*/  IADD3 R101, R235, R101, RZ ;  /* 0x00000065eb657210 */ /* 0x000fe20007ffe0ff */
[C---:B------:R-:W-:Y:S02]  /*7930*/  FMUL.FTZ R9, R2.reuse, R109 ;  /* 0x0000006d02097220 */ /* 0x040fe40000410000 */
[----:B------:R-:W-:Y:S02]  /*7940*/  FMUL.FTZ R16, R2, R116 ;  /* 0x0000007402107220 */ /* 0x000fe40000410000 */
[----:B------:R-:W1:Y:S01]  /*7950*/  MUFU.EX2 R0, R0 ;  /* 0x0000000000007308 */ /* 0x000e620000000800 */
[--C-:B----4-:R-:W-:Y:S01]  /*7960*/  FFMA.FTZ R4, R168, c[0x0][0x2d0], -R161.reuse ;  /* 0x0000b400a8047a23 */ /* 0x110fe200000108a1 */
[----:B------:R-:W-:Y:S01]  /*7970*/  MOV R168, R251 ;  /* 0x000000fb00a87202 */ /* 0x000fe20000000f00 */
[C---:B------:R-:W-:Y:S01]  /*7980*/  FMUL.FTZ R17, R2.reuse, R117 ;  /* 0x0000007502117220 */ /* 0x040fe20000410000 */
[----:B------:R-:W3:Y:S01]  /*7990*/  LDSM.16.MT88.4 R36, [R101+0x100] ;  /* 0x000100006524783b */ /* 0x000ee20000004200 */
[C---:B------:R-:W-:Y:S02]  /*79a0*/  FMUL.FTZ R24, R2.reuse, R124 ;  /* 0x0000007c02187220 */ /* 0x040fe40000410000 */
[C---:B------:R-:W-:Y:S01]  /*79b0*/  FMUL.FTZ R32, R2.reuse, R132 ;  /* 0x0000008402207220 */ /* 0x040fe20000410000 */
[----:B-----5:R-:W-:Y:S01]  /*79c0*/  MOV R132, R231 ;  /* 0x000000e700847202 */ /* 0x020fe20000000f00 */
[C---:B------:R-:W-:Y:S01]  /*79d0*/  FMUL.FTZ R33, R2.reuse, R133 ;  /* 0x0000008502217220 */ /* 0x040fe20000410000 */
[----:B------:R4:W5:Y:S01]  /*79e0*/  MUFU.EX2 R252, R4 ;  /* 0x0000000400fc7308 */ /* 0x0009620000000800 */
        /* <DEDUP_REMOVED lines=12> */
[----:B------:R-:W-:Y:S02]  /*7ab0*/  FMUL.FTZ R56, R2, R56 ;  /* 0x0000003802387220 */ /* 0x000fe40000410000 */
[C---:B-1----:R-:W-:Y:S01]  /*7ac0*/  FMUL.FTZ R6, R0.reuse, R106 ;  /* 0x0000006a00067220 */ /* 0x042fe20000410000 */
[----:B------:R-:W-:Y:S01]  /*7ad0*/  F2FP.BF16.PACK_AB R106, R249, R166 ;  /* 0x000000a6f96a723e */ /* 0x000fe200000010ff */
[C---:B------:R-:W-:Y:S02]  /*7ae0*/  FMUL.FTZ R7, R0.reuse, R107 ;  /* 0x0000006b00077220 */ /* 0x040fe40000410000 */
[C---:B------:R-:W-:Y:S02]  /*7af0*/  FMUL.FTZ R10, R0.reuse, R110 ;  /* 0x0000006e000a7220 */ /* 0x040fe40000410000 */
[C---:B------:R-:W-:Y:S02]  /*7b00*/  FMUL.FTZ R11, R0.reuse, R111 ;  /* 0x0000006f000b7220 */ /* 0x040fe40000410000 */
[----:B------:R-:W-:Y:S01]  /*7b10*/  FMUL.FTZ R18, R0, R118 ;  /* 0x0000007600127220 */ /* 0x000fe20000410000 */
[----:B------:R-:W1:Y:S01]  /*7b20*/  LDSM.16.MT88.4 R108, [R102+0x3100] ;  /* 0x00310000666c783b */ /* 0x000e620000004200 */
[--C-:B----4-:R-:W-:Y:S01]  /*7b30*/  FFMA.FTZ R4, R164, c[0x0][0x2d0], -R161.reuse ;  /* 0x0000b400a4047a23 */ /* 0x110fe200000108a1 */
[----:B------:R-:W-:Y:S01]  /*7b40*/  MOV R164, R5 ;  /* 0x0000000500a47202 */ /* 0x000fe20000000f00 */
[----:B------:R-:W-:Y:S01]  /*7b50*/  FMUL.FTZ R5, R2, R105 ;  /* 0x0000006902057220 */ /* 0x000fe20000410000 */
[----:B-----5:R-:W-:Y:S01]  /*7b60*/  F2FP.BF16.PACK_AB R105, R252, R231 ;  /* 0x000000e7fc69723e */ /* 0x020fe200000010ff */
[----:B------:R4:W-:Y:S01]  /*7b70*/  MUFU.EX2 R251, R4 ;  /* 0x0000000400fb7308 */ /* 0x0009e20000000800 */
[C---:B------:R-:W-:Y:S02]  /*7b80*/  FMUL.FTZ R19, R0.reuse, R119 ;  /* 0x0000007700137220 */ /* 0x040fe40000410000 */
[C---:B------:R-:W-:Y:S01]  /*7b90*/  FMUL.FTZ R26, R0.reuse, R126 ;  /* 0x0000007e001a7220 */ /* 0x040fe20000410000 */
[----:B------:R-:W-:Y:S01]  /*7ba0*/  LDSM.16.MT88.4 R116, [R101+0x3100] ;  /* 0x003100006574783b */ /* 0x000fe20000004200 */
[C---:B------:R-:W-:Y:S02]  /*7bb0*/  FMUL.FTZ R27, R0.reuse, R127 ;  /* 0x0000007f001b7220 */ /* 0x040fe40000410000 */
        /* <DEDUP_REMOVED lines=11> */
[----:B------:R-:W-:Y:S02]  /*7c70*/  FMUL.FTZ R55, R0, R55 ;  /* 0x0000003700377220 */ /* 0x000fe40000410000 */
[----:B------:R-:W-:Y:S02]  /*7c80*/  FMUL.FTZ R57, R2, R57 ;  /* 0x0000003902397220 */ /* 0x000fe40000410000 */
[C---:B------:R-:W-:Y:S02]  /*7c90*/  FMUL.FTZ R58, R0.reuse, R58 ;  /* 0x0000003a003a7220 */ /* 0x040fe40000410000 */
[--C-:B----4-:R-:W-:Y:S02]  /*7ca0*/  FFMA.FTZ R4, R165, c[0x0][0x2d0], -R161.reuse ;  /* 0x0000b400a5047a23 */ /* 0x110fe400000108a1 */
[----:B------:R-:W-:Y:S02]  /*7cb0*/  FMUL.FTZ R59, R0, R59 ;  /* 0x0000003b003b7220 */ /* 0x000fe40000410000 */
[----:B------:R-:W4:Y:S01]  /*7cc0*/  MUFU.EX2 R165, R4 ;  /* 0x0000000400a57308 */ /* 0x000f220000000800 */
[C---:B------:R-:W-:Y:S02]  /*7cd0*/  FMUL.FTZ R60, R2.reuse, R60 ;  /* 0x0000003c023c7220 */ /* 0x040fe40000410000 */
[----:B------:R-:W-:Y:S02]  /*7ce0*/  FMUL.FTZ R61, R2, R61 ;  /* 0x0000003d023d7220 */ /* 0x000fe40000410000 */
        /* <DEDUP_REMOVED lines=9> */
[----:B------:R-:W-:Y:S01]  /*7d80*/  FMUL.FTZ R71, R0, R71 ;  /* 0x0000004700477220 */ /* 0x000fe20000410000 */
[----:B----4-:R-:W-:Y:S01]  /*7d90*/  F2FP.BF16.PACK_AB R107, R165, R251 ;  /* 0x000000fba56b723e */ /* 0x010fe200000010ff */
[----:B------:R-:W-:Y:S01]  /*7da0*/  FMUL.FTZ R4, R2, R104 ;  /* 0x0000006802047220 */ /* 0x000fe20000410000 */
[----:B------:R-:W-:Y:S01]  /*7db0*/  F2FP.BF16.PACK_AB R104, R250, R164 ;  /* 0x000000a4fa68723e */ /* 0x000fe200000010ff */
[C---:B------:R-:W-:Y:S02]  /*7dc0*/  FMUL.FTZ R72, R2.reuse, R72 ;  /* 0x0000004802487220 */ /* 0x040fe40000410000 */
[----:B------:R-:W-:Y:S02]  /*7dd0*/  FMUL.FTZ R73, R2, R73 ;  /* 0x0000004902497220 */ /* 0x000fe40000410000 */
[C---:B------:R-:W-:Y:S02]  /*7de0*/  FMUL.FTZ R74, R0.reuse, R74 ;  /* 0x0000004a004a7220 */ /* 0x040fe40000410000 */
[C---:B--2---:R-:W-:Y:S05]  /*7df0*/  HMMA.16816.F32.BF16 R4, R104.reuse, R12, R4 ;  /* 0x0000000c6804723c */ /* 0x044fea0000041804 */
[----:B------:R-:W-:Y:S02]  /*7e00*/  FMUL.FTZ R75, R0, R75 ;  /* 0x0000004b004b7220 */ /* 0x000fe40000410000 */
[C---:B------:R-:W-:Y:S01]  /*7e10*/  FMUL.FTZ R12, R2.reuse, R112 ;  /* 0x00000070020c7220 */ /* 0x040fe20000410000 */
[C---:B------:R-:W-:Y:S04]  /*7e20*/  HMMA.16816.F32.BF16 R8, R104.reuse, R14, R8 ;  /* 0x0000000e6808723c */ /* 0x040fe80000041808 */
[C---:B------:R-:W-:Y:S02]  /*7e30*/  FMUL.FTZ R13, R2.reuse, R113 ;  /* 0x00000071020d7220 */ /* 0x040fe40000410000 */
[----:B------:R-:W-:Y:S02]  /*7e40*/  FMUL.FTZ R76, R2, R76 ;  /* 0x0000004c024c7220 */ /* 0x000fe40000410000 */
[C---:B------:R-:W-:Y:S04]  /*7e50*/  FMUL.FTZ R14, R0.reuse, R114 ;  /* 0x00000072000e7220 */ /* 0x040fe80000410000 */
[----:B------:R-:W-:Y:S02]  /*7e60*/  FMUL.FTZ R15, R0, R115 ;  /* 0x00000073000f7220 */ /* 0x000fe40000410000 */
[----:B------:R-:W2:Y:S01]  /*7e70*/  LDSM.16.MT88.4 R112, [R233+UR4+0x3100] ;  /* 0x00310004e970783b */ /* 0x000ea20008004200 */
[----:B------:R-:W-:Y:S02]  /*7e80*/  FMUL.FTZ R77, R2, R77 ;  /* 0x0000004d024d7220 */ /* 0x000fe40000410000 */
[C---:B------:R-:W-:Y:S02]  /*7e90*/  FMUL.FTZ R78, R0.reuse, R78 ;  /* 0x0000004e004e7220 */ /* 0x040fe40000410000 */
[C---:B------:R-:W-:Y:S03]  /*7ea0*/  HMMA.16816.F32.BF16 R12, R104.reuse, R20, R12 ;  /* 0x00000014680c723c */ /* 0x040fe6000004180c */
[----:B------:R-:W-:Y:S02]  /*7eb0*/  FMUL.FTZ R79, R0, R79 ;  /* 0x0000004f004f7220 */ /* 0x000fe40000410000 */
[C---:B------:R-:W-:Y:S02]  /*7ec0*/  FMUL.FTZ R80, R2.reuse, R80 ;  /* 0x0000005002507220 */ /* 0x040fe40000410000 */
[C---:B------:R-:W-:Y:S01]  /*7ed0*/  FMUL.FTZ R21, R2.reuse, R121 ;  /* 0x0000007902157220 */ /* 0x040fe20000410000 */
[C---:B------:R-:W-:Y:S04]  /*7ee0*/  HMMA.16816.F32.BF16 R16, R104.reuse, R22, R16 ;  /* 0x000000166810723c */ /* 0x040fe80000041810 */
[C---:B------:R-:W-:Y:S01]  /*7ef0*/  FMUL.FTZ R20, R2.reuse, R120 ;  /* 0x0000007802147220 */ /* 0x040fe20000410000 */
[----:B------:R-:W-:Y:S01]  /*7f00*/  MOV R120, R25 ;  /* 0x0000001900787202 */ /* 0x000fe20000000f00 */
[----:B------:R-:W-:Y:S02]  /*7f10*/  FMUL.FTZ R25, R2, R125 ;  /* 0x0000007d02197220 */ /* 0x000fe40000410000 */
[C---:B------:R-:W-:Y:S01]  /*7f20*/  FMUL.FTZ R22, R0.reuse, R122 ;  /* 0x0000007a00167220 */ /* 0x040fe20000410000 */
[----:B------:R-:W-:Y:S01]  /*7f30*/  MOV R150, R120 ;  /* 0x0000007800967202 */ /* 0x000fe20000000f00 */
[----:B------:R-:W-:Y:S02]  /*7f40*/  LDSM.16.MT88.4 R124, [R101+0x900] ;  /* 0x00090000657c783b */ /* 0x000fe40000004200 */
[----:B------:R-:W-:Y:S02]  /*7f50*/  FMUL.FTZ R23, R0, R123 ;  /* 0x0000007b00177220 */ /* 0x000fe40000410000 */
[----:B------:R-:W-:Y:S02]  /*7f60*/  FMUL.FTZ R81, R2, R81 ;  /* 0x0000005102517220 */ /* 0x000fe40000410000 */
[C---:B------:R-:W-:Y:S02]  /*7f70*/  FMUL.FTZ R82, R0.reuse, R82 ;  /* 0x0000005200527220 */ /* 0x040fe40000410000 */
[----:B------:R-:W-:Y:S01]  /*7f80*/  LDSM.16.MT88.4 R120, [R102+0x900] ;  /* 0x000900006678783b */ /* 0x000fe20000004200 */
[C---:B------:R-:W-:Y:S03]  /*7f90*/  HMMA.16816.F32.BF16 R20, R104.reuse, R28, R20 ;  /* 0x0000001c6814723c */ /* 0x040fe60000041814 */
[----:B------:R-:W-:Y:S02]  /*7fa0*/  FMUL.FTZ R83, R0, R83 ;  /* 0x0000005300537220 */ /* 0x000fe40000410000 */
[C---:B------:R-:W-:Y:S02]  /*7fb0*/  FMUL.FTZ R84, R2.reuse, R84 ;  /* 0x0000005402547220 */ /* 0x040fe40000410000 */
[C---:B------:R-:W-:Y:S01]  /*7fc0*/  FMUL.FTZ R28, R2.reuse, R128 ;  /* 0x00000080021c7220 */ /* 0x040fe20000410000 */
[C---:B------:R-:W-:Y:S04]  /*7fd0*/  HMMA.16816.F32.BF16 R24, R104.reuse, R30, R24 ;  /* 0x0000001e6818723c */ /* 0x040fe80000041818 */
[C---:B------:R-:W-:Y:S02]  /*7fe0*/  FMUL.FTZ R29, R2.reuse, R129 ;  /* 0x00000081021d7220 */ /* 0x040fe40000410000 */
[----:B------:R-:W-:Y:S02]  /*7ff0*/  FMUL.FTZ R85, R2, R85 ;  /* 0x0000005502557220 */ /* 0x000fe40000410000 */
[C---:B------:R-:W-:Y:S04]  /*8000*/  FMUL.FTZ R30, R0.reuse, R130 ;  /* 0x00000082001e7220 */ /* 0x040fe80000410000 */
[C---:B------:R-:W-:Y:S02]  /*8010*/  FMUL.FTZ R31, R0.reuse, R131 ;  /* 0x00000083001f7220 */ /* 0x040fe40000410000 */
[----:B------:R-:W-:Y:S01]  /*8020*/  LDSM.16.MT88.4 R128, [R103+UR4+0x3900] ;  /* 0x003900046780783b */ /* 0x000fe20008004200 */
[C---:B------:R-:W-:Y:S02]  /*8030*/  FMUL.FTZ R86, R0.reuse, R86 ;  /* 0x0000005600567220 */ /* 0x040fe40000410000 */
[----:B------:R-:W-:Y:S02]  /*8040*/  FMUL.FTZ R87, R0, R87 ;  /* 0x0000005700577220 */ /* 0x000fe40000410000 */
[C---:B---3--:R-:W-:Y:S03]  /*8050*/  HMMA.16816.F32.BF16 R28, R104.reuse, R36, R28 ;  /* 0x00000024681c723c */ /* 0x048fe6000004181c */
[C---:B------:R-:W-:Y:S02]  /*8060*/  FMUL.FTZ R88, R2.reuse, R88 ;  /* 0x0000005802587220 */ /* 0x040fe40000410000 */
[----:B------:R-:W-:Y:S02]  /*8070*/  FMUL.FTZ R89, R2, R89 ;  /* 0x0000005902597220 */ /* 0x000fe40000410000 */
[----:B------:R-:W-:Y:S01]  /*8080*/  FMUL.FTZ R90, R0, R90 ;  /* 0x0000005a005a7220 */ /* 0x000fe20000410000 */
[C---:B------:R-:W-:Y:S04]  /*8090*/  HMMA.16816.F32.BF16 R32, R104.reuse, R38, R32 ;  /* 0x000000266820723c */ /* 0x040fe80000041820 */
[C---:B------:R-:W-:Y:S01]  /*80a0*/  FMUL.FTZ R36, R2.reuse, R136 ;  /* 0x0000008802247220 */ /* 0x040fe20000410000 */
[----:B------:R-:W-:Y:S01]  /*80b0*/  MOV R136, R249 ;  /* 0x000000f900887202 */ /* 0x000fe20000000f00 */
[----:B------:R-:W-:Y:S01]  /*80c0*/  FMUL.FTZ R37, R2, R137 ;  /* 0x0000008902257220 */ /* 0x000fe20000410000 */
[----:B------:R-:W-:Y:S01]  /*80d0*/  MOV R137, R248 ;  /* 0x000000f800897202 */ /* 0x000fe20000000f00 */
[C---:B------:R-:W-:Y:S01]  /*80e0*/  FMUL.FTZ R38, R0.reuse, R138 ;  /* 0x0000008a00267220 */ /* 0x040fe20000410000 */
[----:B------:R-:W-:Y:S03]  /*80f0*/  MOV R138, R170 ;  /* 0x000000aa008a7202 */ /* 0x000fe60000000f00 */
[C---:B------:R-:W-:Y:S01]  /*8100*/  FMUL.FTZ R39, R0.reuse, R139 ;  /* 0x0000008b00277220 */ /* 0x040fe20000410000 */
[----:B------:R-:W-:Y:S01]  /*8110*/  MOV R170, R244 ;  /* 0x000000f400aa7202 */ /* 0x000fe20000000f00 */
[----:B------:R-:W-:Y:S01]  /*8120*/  FMUL.FTZ R91, R0, R91 ;  /* 0x0000005b005b7220 */ /* 0x000fe20000410000 */
[----:B------:R-:W-:Y:S01]  /*8130*/  MOV R139, R230 ;  /* 0x000000e6008b7202 */ /* 0x000fe20000000f00 */
[C---:B------:R-:W-:Y:S02]  /*8140*/  FMUL.FTZ R92, R2.reuse, R92 ;  /* 0x0000005c025c7220 */ /* 0x040fe40000410000 */
[----:B------:R-:W-:Y:S01]  /*8150*/  FMUL.FTZ R93, R2, R93 ;  /* 0x0000005d025d7220 */ /* 0x000fe20000410000 */
[C---:B------:R-:W-:Y:S03]  /*8160*/  HMMA.16816.F32.BF16 R36, R104.reuse, R44, R36 ;  /* 0x0000002c6824723c */ /* 0x040fe60000041824 */
[C---:B------:R-:W-:Y:S02]  /*8170*/  FMUL.FTZ R94, R0.reuse, R94 ;  /* 0x0000005e005e7220 */ /* 0x040fe40000410000 */
[----:B------:R-:W-:Y:S02]  /*8180*/  FMUL.FTZ R95, R0, R95 ;  /* 0x0000005f005f7220 */ /* 0x000fe40000410000 */
        /* <DEDUP_REMOVED lines=12> */
[----:B------:R-:W-:Y:S01]  /*8250*/  FMUL.FTZ R97, R2, R97 ;  /* 0x0000006102617220 */ /* 0x000fe20000410000 */
[----:B------:R-:W-:Y:S01]  /*8260*/  MOV R145, R239 ;  /* 0x000000ef00917202 */ /* 0x000fe20000000f00 */
[C---:B------:R-:W-:Y:S01]  /*8270*/  FMUL.FTZ R98, R0.reuse, R98 ;  /* 0x0000006200627220 */ /* 0x040fe20000410000 */
[C---:B-1----:R-:W-:Y:S03]  /*8280*/  HMMA.16816.F32.BF16 R44, R104.reuse, R108, R44 ;  /* 0x0000006c682c723c */ /* 0x042fe6000004182c */
[----:B------:R-:W-:Y:S05]  /*8290*/  FMUL.FTZ R99, R0, R99 ;  /* 0x0000006300637220 */ /* 0x000fea0000410000 */
[C---:B------:R-:W-:Y:S01]  /*82a0*/  HMMA.16816.F32.BF16 R48, R104.reuse, R110, R48 ;  /* 0x0000006e6830723c */ /* 0x040fe20000041830 */
[----:B------:R-:W1:Y:S07]  /*82b0*/  LDSM.16.MT88.4 R108, [R103+UR4+0x6100] ;  /* 0x00610004676c783b */ /* 0x000e6e0008004200 */
[C---:B--2---:R-:W-:Y:S07]  /*82c0*/  HMMA.16816.F32.BF16 R52, R104.reuse, R112, R52 ;  /* 0x000000706834723c */ /* 0x044fee0000041834 */
[--C-:B------:R-:W-:Y:S01]  /*82d0*/  FFMA.FTZ R112, R162, c[0x0][0x2d0], -R160.reuse ;  /* 0x0000b400a2707a23 */ /* 0x100fe200000108a0 */
[C---:B------:R-:W-:Y:S03]  /*82e0*/  HMMA.16816.F32.BF16 R56, R104.reuse, R114, R56 ;  /* 0x000000726838723c */ /* 0x040fe60000041838 */
[----:B------:R2:W-:Y:S05]  /*82f0*/  MUFU.EX2 R250, R112 ;  /* 0x0000007000fa7308 */ /* 0x0005ea0000000800 */
[C---:B------:R-:W-:Y:S07]  /*8300*/  HMMA.16816.F32.BF16 R60, R104.reuse, R116, R60 ;  /* 0x00000074683c723c */ /* 0x040fee000004183c */
[--C-:B------:R-:W-:Y:S01]  /*8310*/  FFMA.FTZ R116, R163, c[0x0][0x2d0], -R160.reuse ;  /* 0x0000b400a3747a23 */ /* 0x100fe200000108a0 */
[C---:B------:R-:W-:Y:S03]  /*8320*/  HMMA.16816.F32.BF16 R64, R104.reuse, R118, R64 ;  /* 0x000000766840723c */ /* 0x040fe60000041840 */
[----:B------:R3:W4:Y:S05]  /*8330*/  MUFU.EX2 R249, R116 ;  /* 0x0000007400f97308 */ /* 0x00072a0000000800 */
[C---:B-1----:R-:W-:Y:S01]  /*8340*/  HMMA.16816.F32.BF16 R68, R104.reuse, R108, R68 ;  /* 0x0000006c6844723c */ /* 0x042fe20000041844 */
[----:B--2---:R-:W1:Y:S06]  /*8350*/  LDSM.16.MT88.4 R112, [R102+0x6100] ;  /* 0x006100006670783b */ /* 0x004e6c0000004200 */
[--C-:B------:R-:W-:Y:S01]  /*8360*/  FFMA.FTZ R108, R172, c[0x0][0x2d0], -R160.reuse ;  /* 0x0000b400ac6c7a23 */ /* 0x100fe200000108a0 */
[C---:B------:R-:W-:Y:S03]  /*8370*/  HMMA.16816.F32.BF16 R72, R104.reuse, R110, R72 ;  /* 0x0000006e6848723c */ /* 0x040fe60000041848 */
[----:B------:R2:W-:Y:S01]  /*8380*/  MUFU.EX2 R247, R108 ;  /* 0x0000006c00f77308 */ /* 0x0005e20000000800 */
[--C-:B---3--:R-:W-:Y:S09]  /*8390*/  FFMA.FTZ R116, R171, c[0x0][0x2d0], -R160.reuse ;  /* 0x0000b400ab747a23 */ /* 0x108ff200000108a0 */
[----:B------:R3:W5:Y:S01]  /*83a0*/  MUFU.EX2 R248, R116 ;  /* 0x0000007400f87308 */ /* 0x0007620000000800 */
[--C-:B--2---:R-:W-:Y:S09]  /*83b0*/  FFMA.FTZ R108, R173, c[0x0][0x2d0], -R161.reuse ;  /* 0x0000b400ad6c7a23 */ /* 0x104ff200000108a1 */
[----:B------:R2:W-:Y:S01]  /*83c0*/  MUFU.EX2 R246, R108 ;  /* 0x0000006c00f67308 */ /* 0x0005e20000000800 */
[C---:B-1----:R-:W-:Y:S01]  /*83d0*/  HMMA.16816.F32.BF16 R76, R104.reuse, R112, R76 ;  /* 0x00000070684c723c */ /* 0x042fe2000004184c */
[----:B---3--:R-:W1:Y:S06]  /*83e0*/  LDSM.16.MT88.4 R116, [R233+UR4+0x6100] ;  /* 0x00610004e974783b */ /* 0x008e6c0008004200 */
[--C-:B------:R-:W-:Y:S01]  /*83f0*/  FFMA.FTZ R112, R175, c[0x0][0x2d0], -R161.reuse ;  /* 0x0000b400af707a23 */ /* 0x100fe200000108a1 */
[C---:B------:R-:W-:Y:S03]  /*8400*/  HMMA.16816.F32.BF16 R80, R104.reuse, R114, R80 ;  /* 0x000000726850723c */ /* 0x040fe60000041850 */
[----:B------:R3:W1:Y:S01]  /*8410*/  MUFU.EX2 R245, R112 ;  /* 0x0000007000f57308 */ /* 0x0006620000000800 */
[----:B--2---:R-:W2:Y:S01]  /*8420*/  LDSM.16.MT88.4 R108, [R101+0x6100] ;  /* 0x00610000656c783b */ /* 0x004ea20000004200 */
[--C-:B---3--:R-:W-:Y:S08]  /*8430*/  FFMA.FTZ R112, R174, c[0x0][0x2d0], -R161.reuse ;  /* 0x0000b400ae707a23 */ /* 0x108ff000000108a1 */
[----:B------:R3:W-:Y:S01]  /*8440*/  MUFU.EX2 R244, R112 ;  /* 0x0000007000f47308 */ /* 0x0007e20000000800 */
[C---:B-1----:R-:W-:Y:S07]  /*8450*/  HMMA.16816.F32.BF16 R84, R104.reuse, R116, R84 ;  /* 0x000000746854723c */ /* 0x042fee0000041854 */
[--C-:B------:R-:W-:Y:S01]  /*8460*/  FFMA.FTZ R116, R176, c[0x0][0x2d0], -R161.reuse ;  /* 0x0000b400b0747a23 */ /* 0x100fe200000108a1 */
[C---:B------:R-:W-:Y:S03]  /*8470*/  HMMA.16816.F32.BF16 R88, R104.reuse, R118, R88 ;  /* 0x000000766858723c */ /* 0x040fe60000041858 */
[----:B------:R1:W1:Y:S05]  /*8480*/  MUFU.EX2 R242, R116 ;  /* 0x0000007400f27308 */ /* 0x00026a0000000800 */
[C---:B--2---:R-:W-:Y:S01]  /*8490*/  HMMA.16816.F32.BF16 R92, R104.reuse, R108, R92 ;  /* 0x0000006c685c723c */ /* 0x044fe2000004185c */
[----:B---3--:R-:W2:Y:S07]  /*84a0*/  LDSM.16.MT88.4 R112, [R103+UR4+0x900] ;  /* 0x000900046770783b */ /* 0x008eae0008004200 */
[----:B------:R-:W-:Y:S01]  /*84b0*/  HMMA.16816.F32.BF16 R96, R104, R110, R96 ;  /* 0x0000006e6860723c */ /* 0x000fe20000041860 */
[----:B------:R-:W-:Y:S06]  /*84c0*/  LDSM.16.MT88.4 R108, [R102+0x3900] ;  /* 0x00390000666c783b */ /* 0x000fec0000004200 */
[----:B----4-:R-:W-:Y:S02]  /*84d0*/  F2FP.BF16.PACK_AB R104, R249, R250 ;  /* 0x000000faf968723e */ /* 0x010fe400000010ff */
[----:B-----5:R-:W-:Y:S01]  /*84e0*/  F2FP.BF16.PACK_AB R106, R247, R248 ;  /* 0x000000f8f76a723e */ /* 0x020fe200000010ff */
[----:B-1----:R-:W1:Y:S02]  /*84f0*/  LDSM.16.MT88.4 R116, [R233+UR4+0x900] ;  /* 0x00090004e974783b */ /* 0x002e640008004200 */
[----:B------:R-:W-:Y:S02]  /*8500*/  F2FP.BF16.PACK_AB R105, R245, R246 ;  /* 0x000000f6f569723e */ /* 0x000fe400000010ff */
[----:B------:R-:W-:Y:S07]  /*8510*/  F2FP.BF16.PACK_AB R107, R242, R244 ;  /* 0x000000f4f26b723e */ /* 0x000fee00000010ff */
[C---:B--2---:R-:W-:Y:S08]  /*8520*/  HMMA.16816.F32.BF16 R4, R104.reuse, R112, R4 ;  /* 0x000000706804723c */ /* 0x044ff00000041804 */
[C---:B------:R-:W-:Y:S01]  /*8530*/  HMMA.16816.F32.BF16 R8, R104.reuse, R114, R8 ;  /* 0x000000726808723c */ /* 0x040fe20000041808 */
[----:B------:R-:W2:Y:S07]  /*8540*/  LDSM.16.MT88.4 R112, [R233+UR4+0x3900] ;  /* 0x00390004e970783b */ /* 0x000eae0008004200 */
[C---:B------:R-:W-:Y:S08]  /*8550*/  HMMA.16816.F32.BF16 R12, R104.reuse, R120, R12 ;  /* 0x00000078680c723c */ /* 0x040ff0000004180c */
[C---:B------:R-:W-:Y:S01]  /*8560*/  HMMA.16816.F32.BF16 R16, R104.reuse, R122, R16 ;  /* 0x0000007a6810723c */ /* 0x040fe20000041810 */
[----:B------:R-:W3:Y:S07]  /*8570*/  LDSM.16.MT88.4 R120, [R101+0x3900] ;  /* 0x003900006578783b */ /* 0x000eee0000004200 */
[C---:B-1----:R-:W-:Y:S08]  /*8580*/  HMMA.16816.F32.BF16 R20, R104.reuse, R116, R20 ;  /* 0x000000746814723c */ /* 0x042ff00000041814 */
[C---:B------:R-:W-:Y:S01]  /*8590*/  HMMA.16816.F32.BF16 R24, R104.reuse, R118, R24 ;  /* 0x000000766818723c */ /* 0x040fe20000041818 */
[----:B------:R-:W1:Y:S07]  /*85a0*/  LDSM.16.MT88.4 R116, [R103+UR4+0x6900] ;  /* 0x006900046774783b */ /* 0x000e6e0008004200 */
[C---:B------:R-:W-:Y:S08]  /*85b0*/  HMMA.16816.F32.BF16 R28, R104.reuse, R124, R28 ;  /* 0x0000007c681c723c */ /* 0x040ff0000004181c */
[C---:B------:R-:W-:Y:S01]  /*85c0*/  HMMA.16816.F32.BF16 R32, R104.reuse, R126, R32 ;  /* 0x0000007e6820723c */ /* 0x040fe20000041820 */
[----:B------:R-:W-:Y:S07]  /*85d0*/  LDSM.16.MT88.4 R124, [R101+0x6900] ;  /* 0x00690000657c783b */ /* 0x000fee0000004200 */
[C---:B------:R-:W-:Y:S08]  /*85e0*/  HMMA.16816.F32.BF16 R36, R104.reuse, R128, R36 ;  /* 0x000000806824723c */ /* 0x040ff00000041824 */
[C---:B------:R-:W-:Y:S01]  /*85f0*/  HMMA.16816.F32.BF16 R40, R104.reuse, R130, R40 ;  /* 0x000000826828723c */ /* 0x040fe20000041828 */
[----:B------:R-:W-:Y:S07]  /*8600*/  LDSM.16.MT88.4 R128, [R233+UR4+0x4100] ;  /* 0x00410004e980783b */ /* 0x000fee0008004200 */
[C---:B------:R-:W-:Y:S07]  /*8610*/  HMMA.16816.F32.BF16 R44, R104.reuse, R108, R44 ;  /* 0x0000006c682c723c */ /* 0x040fee000004182c */
[--C-:B------:R-:W-:Y:S01]  /*8620*/  FFMA.FTZ R108, R177, c[0x0][0x2d0], -R160.reuse ;  /* 0x0000b400b16c7a23 */ /* 0x100fe200000108a0 */
[C---:B------:R-:W-:Y:S03]  /*8630*/  HMMA.16816.F32.BF16 R48, R104.reuse, R110, R48 ;  /* 0x0000006e6830723c */ /* 0x040fe60000041830 */
[----:B------:R4:W-:Y:S05]  /*8640*/  MUFU.EX2 R241, R108 ;  /* 0x0000006c00f17308 */ /* 0x0009ea0000000800 */
[C---:B--2---:R-:W-:Y:S07]  /*8650*/  HMMA.16816.F32.BF16 R52, R104.reuse, R112, R52 ;  /* 0x000000706834723c */ /* 0x044fee0000041834 */
[--C-:B------:R-:W-:Y:S01]  /*8660*/  FFMA.FTZ R112, R180, c[0x0][0x2d0], -R160.reuse ;  /* 0x0000b400b4707a23 */ /* 0x100fe200000108a0 */
[C---:B------:R-:W-:Y:S03]  /*8670*/  HMMA.16816.F32.BF16 R56, R104.reuse, R114, R56 ;  /* 0x000000726838723c */ /* 0x040fe60000041838 */
[----:B------:R2:W5:Y:S05]  /*8680*/  MUFU.EX2 R240, R112 ;  /* 0x0000007000f07308 */ /* 0x00056a0000000800 */
[C---:B---3--:R-:W-:Y:S01]  /*8690*/  HMMA.16816.F32.BF16 R60, R104.reuse, R120, R60 ;  /* 0x00000078683c723c */ /* 0x048fe2000004183c */
[----:B----4-:R-:W3:Y:S06]  /*86a0*/  LDSM.16.MT88.4 R108, [R102+0x6900] ;  /* 0x00690000666c783b */ /* 0x010eec0000004200 */
[--C-:B------:R-:W-:Y:S01]  /*86b0*/  FFMA.FTZ R120, R178, c[0x0][0x2d0], -R160.reuse ;  /* 0x0000b400b2787a23 */ /* 0x100fe200000108a0 */
[C---:B------:R-:W-:Y:S03]  /*86c0*/  HMMA.16816.F32.BF16 R64, R104.reuse, R122, R64 ;  /* 0x0000007a6840723c */ /* 0x040fe60000041840 */
[----:B------:R4:W-:Y:S05]  /*86d0*/  MUFU.EX2 R238, R120 ;  /* 0x0000007800ee7308 */ /* 0x0009ea0000000800 */
[C---:B-1----:R-:W-:Y:S04]  /*86e0*/  HMMA.16816.F32.BF16 R68, R104.reuse, R116, R68 ;  /* 0x000000746844723c */ /* 0x042fe80000041844 */
[--C-:B--2---:R-:W-:Y:S03]  /*86f0*/  FFMA.FTZ R112, R179, c[0x0][0x2d0], -R160.reuse ;  /* 0x0000b400b3707a23 */ /* 0x104fe600000108a0 */
[--C-:B------:R-:W-:Y:S01]  /*8700*/  FFMA.FTZ R116, R183, c[0x0][0x2d0], -R161.reuse ;  /* 0x0000b400b7747a23 */ /* 0x100fe200000108a1 */
[C---:B------:R-:W-:Y:S01]  /*8710*/  HMMA.16816.F32.BF16 R72, R104.reuse, R118, R72 ;  /* 0x000000766848723c */ /* 0x040fe20000041848 */
[----:B------:R1:W2:Y:S10]  /*8720*/  MUFU.EX2 R239, R112 ;  /* 0x0000007000ef7308 */ /* 0x0002b40000000800 */
[----:B------:R2:W-:Y:S01]  /*8730*/  MUFU.EX2 R230, R116 ;  /* 0x0000007400e67308 */ /* 0x0005e20000000800 */
[--C-:B----4-:R-:W-:Y:S01]  /*8740*/  FFMA.FTZ R120, R182, c[0x0][0x2d0], -R161.reuse ;  /* 0x0000b400b6787a23 */ /* 0x110fe200000108a1 */
[C---:B---3--:R-:W-:Y:S08]  /*8750*/  HMMA.16816.F32.BF16 R76, R104.reuse, R108, R76 ;  /* 0x0000006c684c723c */ /* 0x048ff0000004184c */
[----:B------:R3:W4:Y:S01]  /*8760*/  MUFU.EX2 R231, R120 ;  /* 0x0000007800e77308 */ /* 0x0007220000000800 */
[----:B-1----:R-:W1:Y:S03]  /*8770*/  LDSM.16.MT88.4 R112, [R233+UR4+0x6900] ;  /* 0x00690004e970783b */ /* 0x002e660008004200 */
[--C-:B------:R-:W-:Y:S01]  /*8780*/  FFMA.FTZ R108, R188, c[0x0][0x2d0], -R161.reuse ;  /* 0x0000b400bc6c7a23 */ /* 0x100fe200000108a1 */
[C---:B------:R-:W-:Y:S05]  /*8790*/  HMMA.16816.F32.BF16 R80, R104.reuse, R110, R80 ;  /* 0x0000006e6850723c */ /* 0x040fea0000041850 */
[----:B------:R4:W-:Y:S01]  /*87a0*/  MUFU.EX2 R229, R108 ;  /* 0x0000006c00e57308 */ /* 0x0009e20000000800 */
[--C-:B--2---:R-:W-:Y:S09]  /*87b0*/  FFMA.FTZ R116, R181, c[0x0][0x2d0], -R161.reuse ;  /* 0x0000b400b5747a23 */ /* 0x104ff200000108a1 */
[----:B------:R2:W1:Y:S01]  /*87c0*/  MUFU.EX2 R228, R116 ;  /* 0x0000007400e47308 */ /* 0x0004620000000800 */
[----:B---3--:R-:W-:Y:S08]  /*87d0*/  LDSM.16.MT88.4 R120, [R102+0x1100] ;  /* 0x001100006678783b */ /* 0x008ff00000004200 */
[----:B----4-:R-:W-:Y:S01]  /*87e0*/  LDSM.16.MT88.4 R108, [R233+UR4+0x1100] ;  /* 0x00110004e96c783b */ /* 0x010fe20008004200 */
[C---:B-1----:R-:W-:Y:S07]  /*87f0*/  HMMA.16816.F32.BF16 R84, R104.reuse, R112, R84 ;  /* 0x000000706854723c */ /* 0x042fee0000041854 */
[----:B--2---:R-:W1:Y:S01]  /*8800*/  LDSM.16.MT88.4 R116, [R103+UR4+0x1100] ;  /* 0x001100046774783b */ /* 0x004e620008004200 */
[C---:B------:R-:W-:Y:S07]  /*8810*/  HMMA.16816.F32.BF16 R88, R104.reuse, R114, R88 ;  /* 0x000000726858723c */ /* 0x040fee0000041858 */
[----:B------:R-:W2:Y:S01]  /*8820*/  LDSM.16.MT88.4 R112, [R101+0x1100] ;  /* 0x001100006570783b */ /* 0x000ea20000004200 */
[C---:B------:R-:W-:Y:S08]  /*8830*/  HMMA.16816.F32.BF16 R92, R104.reuse, R124, R92 ;  /* 0x0000007c685c723c */ /* 0x040ff0000004185c */
[----:B------:R-:W-:Y:S01]  /*8840*/  HMMA.16816.F32.BF16 R96, R104, R126, R96 ;  /* 0x0000007e6860723c */ /* 0x000fe20000041860 */
[----:B------:R-:W-:Y:S06]  /*8850*/  LDSM.16.MT88.4 R124, [R102+0x4100] ;  /* 0x00410000667c783b */ /* 0x000fec0000004200 */
[----:B-----5:R-:W-:Y:S02]  /*8860*/  F2FP.BF16.PACK_AB R104, R240, R241 ;  /* 0x000000f1f068723e */ /* 0x020fe400000010ff */
[----:B------:R-:W-:Y:S03]  /*8870*/  F2FP.BF16.PACK_AB R106, R238, R239 ;  /* 0x000000efee6a723e */ /* 0x000fe600000010ff */
[----:B------:R-:W-:Y:S02]  /*8880*/  F2FP.BF16.PACK_AB R105, R230, R231 ;  /* 0x000000e7e669723e */ /* 0x000fe400000010ff */
[----:B------:R-:W-:Y:S07]  /*8890*/  F2FP.BF16.PACK_AB R107, R229, R228 ;  /* 0x000000e4e56b723e */ /* 0x000fee00000010ff */
[C---:B-1----:R-:W-:Y:S08]  /*88a0*/  HMMA.16816.F32.BF16 R4, R104.reuse, R116, R4 ;  /* 0x000000746804723c */ /* 0x042ff00000041804 */
[C---:B------:R-:W-:Y:S01]  /*88b0*/  HMMA.16816.F32.BF16 R8, R104.reuse, R118, R8 ;  /* 0x000000766808723c */ /* 0x040fe20000041808 */
[----:B------:R-:W1:Y:S07]  /*88c0*/  LDSM.16.MT88.4 R116, [R103+UR4+0x4100] ;  /* 0x004100046774783b */ /* 0x000e6e0008004200 */
[C---:B------:R-:W-:Y:S08]  /*88d0*/  HMMA.16816.F32.BF16 R12, R104.reuse, R120, R12 ;  /* 0x00000078680c723c */ /* 0x040ff0000004180c */
[C---:B------:R-:W-:Y:S01]  /*88e0*/  HMMA.16816.F32.BF16 R16, R104.reuse, R122, R16 ;  /* 0x0000007a6810723c */ /* 0x040fe20000041810 */
[----:B------:R-:W3:Y:S07]  /*88f0*/  LDSM.16.MT88.4 R120, [R101+0x4100] ;  /* 0x004100006578783b */ /* 0x000eee0000004200 */
[C---:B------:R-:W-:Y:S08]  /*8900*/  HMMA.16816.F32.BF16 R20, R104.reuse, R108, R20 ;  /* 0x0000006c6814723c */ /* 0x040ff00000041814 */
[C---:B------:R-:W-:Y:S01]  /*8910*/  HMMA.16816.F32.BF16 R24, R104.reuse, R110, R24 ;  /* 0x0000006e6818723c */ /* 0x040fe20000041818 */
[----:B------:R-:W4:Y:S07]  /*8920*/  LDSM.16.MT88.4 R108, [R103+UR4+0x7100] ;  /* 0x00710004676c783b */ /* 0x000f2e0008004200 */
[C---:B--2---:R-:W-:Y:S08]  /*8930*/  HMMA.16816.F32.BF16 R28, R104.reuse, R112, R28 ;  /* 0x00000070681c723c */ /* 0x044ff0000004181c */
[C---:B------:R-:W-:Y:S01]  /*8940*/  HMMA.16816.F32.BF16 R32, R104.reuse, R114, R32 ;  /* 0x000000726820723c */ /* 0x040fe20000041820 */
[----:B------:R-:W2:Y:S07]  /*8950*/  LDSM.16.MT88.4 R112, [R102+0x7100] ;  /* 0x007100006670783b */ /* 0x000eae0000004200 */
[C---:B-1----:R-:W-:Y:S07]  /*8960*/  HMMA.16816.F32.BF16 R36, R104.reuse, R116, R36 ;  /* 0x000000746824723c */ /* 0x042fee0000041824 */
[--C-:B------:R-:W-:Y:S01]  /*8970*/  FFMA.FTZ R116, R189, c[0x0][0x2d0], -R160.reuse ;  /* 0x0000b400bd747a23 */ /* 0x100fe200000108a0 */
[C---:B------:R-:W-:Y:S03]  /*8980*/  HMMA.16816.F32.BF16 R40, R104.reuse, R118, R40 ;  /* 0x000000766828723c */ /* 0x040fe60000041828 */
[----:B------:R1:W-:Y:S05]  /*8990*/  MUFU.EX2 R188, R116 ;  /* 0x0000007400bc7308 */ /* 0x0003ea0000000800 */
[C---:B------:R-:W-:Y:S08]  /*89a0*/  HMMA.16816.F32.BF16 R44, R104.reuse, R124, R44 ;  /* 0x0000007c682c723c */ /* 0x040ff0000004182c */
[C---:B------:R-:W-:Y:S01]  /*89b0*/  HMMA.16816.F32.BF16 R48, R104.reuse, R126, R48 ;  /* 0x0000007e6830723c */ /* 0x040fe20000041830 */
[----:B------:R-:W-:Y:S07]  /*89c0*/  LDSM.16.MT88.4 R124, [R101+0x1900] ;  /* 0x00190000657c783b */ /* 0x000fee0000004200 */
[C---:B------:R-:W-:Y:S01]  /*89d0*/  HMMA.16816.F32.BF16 R52, R104.reuse, R128, R52 ;  /* 0x000000806834723c */ /* 0x040fe20000041834 */
[----:B-1----:R-:W1:Y:S07]  /*89e0*/  LDSM.16.MT88.4 R116, [R233+UR4+0x7100] ;  /* 0x00710004e974783b */ /* 0x002e6e0008004200 */
[C---:B------:R-:W-:Y:S01]  /*89f0*/  HMMA.16816.F32.BF16 R56, R104.reuse, R130, R56 ;  /* 0x000000826838723c */ /* 0x040fe20000041838 */
[----:B------:R-:W-:Y:S07]  /*8a00*/  LDSM.16.MT88.4 R128, [R103+UR4+0x4900] ;  /* 0x004900046780783b */ /* 0x000fee0008004200 */
[C---:B---3--:R-:W-:Y:S07]  /*8a10*/  HMMA.16816.F32.BF16 R60, R104.reuse, R120, R60 ;  /* 0x00000078683c723c */ /* 0x048fee000004183c */
[--C-:B------:R-:W-:Y:S01]  /*8a20*/  FFMA.FTZ R120, R191, c[0x0][0x2d0], -R160.reuse ;  /* 0x0000b400bf787a23 */ /* 0x100fe200000108a0 */
[C---:B------:R-:W-:Y:S03]  /*8a30*/  HMMA.16816.F32.BF16 R64, R104.reuse, R122, R64 ;  /* 0x0000007a6840723c */ /* 0x040fe60000041840 */
[----:B------:R3:W5:Y:S05]  /*8a40*/  MUFU.EX2 R191, R120 ;  /* 0x0000007800bf7308 */ /* 0x00076a0000000800 */
[C---:B----4-:R-:W-:Y:S07]  /*8a50*/  HMMA.16816.F32.BF16 R68, R104.reuse, R108, R68 ;  /* 0x0000006c6844723c */ /* 0x050fee0000041844 */
[--C-:B------:R-:W-:Y:S01]  /*8a60*/  FFMA.FTZ R108, R151, c[0x0][0x2d0], -R160.reuse ;  /* 0x0000b400976c7a23 */ /* 0x100fe200000108a0 */
[C---:B------:R-:W-:Y:S03]  /*8a70*/  HMMA.16816.F32.BF16 R72, R104.reuse, R110, R72 ;  /* 0x0000006e6848723c */ /* 0x040fe60000041848 */
[----:B------:R4:W-:Y:S05]  /*8a80*/  MUFU.EX2 R189, R108 ;  /* 0x0000006c00bd7308 */ /* 0x0009ea0000000800 */
[C---:B--2---:R-:W-:Y:S04]  /*8a90*/  HMMA.16816.F32.BF16 R76, R104.reuse, R112, R76 ;  /* 0x00000070684c723c */ /* 0x044fe8000004184c */
[--C-:B---3--:R-:W-:Y:S04]  /*8aa0*/  FFMA.FTZ R120, R190, c[0x0][0x2d0], -R160.reuse ;  /* 0x0000b400be787a23 */ /* 0x108fe800000108a0 */
[C---:B------:R-:W-:Y:S01]  /*8ab0*/  HMMA.16816.F32.BF16 R80, R104.reuse, R114, R80 ;  /* 0x000000726850723c */ /* 0x040fe20000041850 */
[----:B------:R2:W3:Y:S01]  /*8ac0*/  MUFU.EX2 R190, R120 ;  /* 0x0000007800be7308 */ /* 0x0004e20000000800 */
[----:B------:R-:W-:Y:S06]  /*8ad0*/  LDSM.16.MT88.4 R112, [R102+0x1900] ;  /* 0x001900006670783b */ /* 0x000fec0000004200 */
[C---:B-1----:R-:W-:Y:S04]  /*8ae0*/  HMMA.16816.F32.BF16 R84, R104.reuse, R116, R84 ;  /* 0x000000746854723c */ /* 0x042fe80000041854 */
[--C-:B----4-:R-:W-:Y:S03]  /*8af0*/  FFMA.FTZ R108, R150, c[0x0][0x2d0], -R161.reuse ;  /* 0x0000b400966c7a23 */ /* 0x110fe600000108a1 */
[--C-:B------:R-:W-:Y:S01]  /*8b00*/  FFMA.FTZ R116, R147, c[0x0][0x2d0], -R161.reuse ;  /* 0x0000b40093747a23 */ /* 0x100fe200000108a1 */
[C---:B------:R-:W-:Y:S01]  /*8b10*/  HMMA.16816.F32.BF16 R88, R104.reuse, R118, R88 ;  /* 0x000000766858723c */ /* 0x040fe20000041858 */
[----:B------:R1:W-:Y:S03]  /*8b20*/  MUFU.EX2 R183, R108 ;  /* 0x0000006c00b77308 */ /* 0x0003e60000000800 */
[----:B------:R-:W-:Y:S01]  /*8b30*/  MOV R147, R164 ;  /* 0x000000a400937202 */ /* 0x000fe20000000f00 */
[----:B--2---:R-:W2:Y:S06]  /*8b40*/  LDSM.16.MT88.4 R120, [R101+0x7100] ;  /* 0x007100006578783b */ /* 0x004eac0000004200 */
[----:B------:R4:W-:Y:S01]  /*8b50*/  MUFU.EX2 R181, R116 ;  /* 0x0000007400b57308 */ /* 0x0009e20000000800 */
[--C-:B-1----:R-:W-:Y:S09]  /*8b60*/  FFMA.FTZ R108, R149, c[0x0][0x2d0], -R161.reuse ;  /* 0x0000b400956c7a23 */ /* 0x102ff200000108a1 */
[----:B------:R1:W1:Y:S01]  /*8b70*/  MUFU.EX2 R182, R108 ;  /* 0x0000006c00b67308 */ /* 0x0002620000000800 */
[----:B----4-:R-:W-:Y:S01]  /*8b80*/  LDSM.16.MT88.4 R116, [R233+UR4+0x1900] ;  /* 0x00190004e974783b */ /* 0x010fe20008004200 */
[C---:B--2---:R-:W-:Y:S03]  /*8b90*/  HMMA.16816.F32.BF16 R92, R104.reuse, R120, R92 ;  /* 0x00000078685c723c */ /* 0x044fe6000004185c */
[--C-:B-1----:R-:W-:Y:S04]  /*8ba0*/  FFMA.FTZ R108, R148, c[0x0][0x2d0], -R161.reuse ;  /* 0x0000b400946c7a23 */ /* 0x102fe800000108a1 */
[----:B------:R-:W-:Y:S01]  /*8bb0*/  LDSM.16.MT88.4 R148, [R102+0x5900] ;  /* 0x005900006694783b */ /* 0x000fe20000004200 */
[----:B------:R-:W-:Y:S01]  /*8bc0*/  HMMA.16816.F32.BF16 R96, R104, R122, R96 ;  /* 0x0000007a6860723c */ /* 0x000fe20000041860 */
[----:B------:R1:W2:Y:S06]  /*8bd0*/  MUFU.EX2 R180, R108 ;  /* 0x0000006c00b47308 */ /* 0x0002ac0000000800 */
[----:B------:R-:W-:Y:S01]  /*8be0*/  LDSM.16.MT88.4 R120, [R102+0x4900] ;  /* 0x004900006678783b */ /* 0x000fe20000004200 */
[----:B-----5:R-:W-:Y:S04]  /*8bf0*/  F2FP.BF16.PACK_AB R104, R191, R188 ;  /* 0x000000bcbf68723e */ /* 0x020fe800000010ff */
[----:B---3--:R-:W-:Y:S02]  /*8c00*/  F2FP.BF16.PACK_AB R106, R189, R190 ;  /* 0x000000bebd6a723e */ /* 0x008fe400000010ff */
[----:B------:R-:W-:Y:S01]  /*8c10*/  F2FP.BF16.PACK_AB R105, R182, R183 ;  /* 0x000000b7b669723e */ /* 0x000fe200000010ff */
[----:B-1----:R-:W1:Y:S01]  /*8c20*/  LDSM.16.MT88.4 R108, [R103+UR4+0x1900] ;  /* 0x00190004676c783b */ /* 0x002e620008004200 */
[----:B--2---:R-:W-:Y:S07]  /*8c30*/  F2FP.BF16.PACK_AB R107, R181, R180 ;  /* 0x000000b4b56b723e */ /* 0x004fee00000010ff */
[C---:B-1----:R-:W-:Y:S08]  /*8c40*/  HMMA.16816.F32.BF16 R4, R104.reuse, R108, R4 ;  /* 0x0000006c6804723c */ /* 0x042ff00000041804 */
[C---:B------:R-:W-:Y:S01]  /*8c50*/  HMMA.16816.F32.BF16 R8, R104.reuse, R110, R8 ;  /* 0x0000006e6808723c */ /* 0x040fe20000041808 */
[----:B------:R-:W1:Y:S07]  /*8c60*/  LDSM.16.MT88.4 R108, [R233+UR4+0x4900] ;  /* 0x00490004e96c783b */ /* 0x000e6e0008004200 */
[C---:B------:R-:W-:Y:S08]  /*8c70*/  HMMA.16816.F32.BF16 R12, R104.reuse, R112, R12 ;  /* 0x00000070680c723c */ /* 0x040ff0000004180c */
[C---:B------:R-:W-:Y:S01]  /*8c80*/  HMMA.16816.F32.BF16 R16, R104.reuse, R114, R16 ;  /* 0x000000726810723c */ /* 0x040fe20000041810 */
[----:B------:R-:W2:Y:S07]  /*8c90*/  LDSM.16.MT88.4 R112, [R101+0x4900] ;  /* 0x004900006570783b */ /* 0x000eae0000004200 */
[C---:B------:R-:W-:Y:S07]  /*8ca0*/  HMMA.16816.F32.BF16 R20, R104.reuse, R116, R20 ;  /* 0x000000746814723c */ /* 0x040fee0000041814 */
[--C-:B------:R-:W-:Y:S01]  /*8cb0*/  FFMA.FTZ R116, R146, c[0x0][0x2d0], -R160.reuse ;  /* 0x0000b40092747a23 */ /* 0x100fe200000108a0 */
[C---:B------:R-:W-:Y:S01]  /*8cc0*/  HMMA.16816.F32.BF16 R24, R104.reuse, R118, R24 ;  /* 0x000000766818723c */ /* 0x040fe20000041818 */
[----:B------:R-:W3:Y:S02]  /*8cd0*/  LDL.LU R146, [R1] ;  /* 0x0000000001927983 */ /* 0x000ee40000300800 */
[----:B------:R4:W-:Y:S05]  /*8ce0*/  MUFU.EX2 R178, R116 ;  /* 0x0000007400b27308 */ /* 0x0009ea0000000800 */
[C---:B------:R-:W-:Y:S08]  /*8cf0*/  HMMA.16816.F32.BF16 R28, R104.reuse, R124, R28 ;  /* 0x0000007c681c723c */ /* 0x040ff0000004181c */
[C---:B------:R-:W-:Y:S01]  /*8d00*/  HMMA.16816.F32.BF16 R32, R104.reuse, R126, R32 ;  /* 0x0000007e6820723c */ /* 0x040fe20000041820 */
[----:B------:R-:W-:Y:S07]  /*8d10*/  LDSM.16.MT88.4 R124, [R101+0x7900] ;  /* 0x00790000657c783b */ /* 0x000fee0000004200 */
[C---:B------:R-:W-:Y:S01]  /*8d20*/  HMMA.16816.F32.BF16 R36, R104.reuse, R128, R36 ;  /* 0x000000806824723c */ /* 0x040fe20000041824 */
[----:B----4-:R-:W4:Y:S06]  /*8d30*/  LDSM.16.MT88.4 R116, [R103+UR4+0x7900] ;  /* 0x007900046774783b */ /* 0x010f2c0008004200 */
[--C-:B------:R-:W-:Y:S01]  /*8d40*/  FFMA.FTZ R128, R139, c[0x0][0x2d0], -R161.reuse ;  /* 0x0000b4008b807a23 */ /* 0x100fe200000108a1 */
[C---:B------:R-:W-:Y:S03]  /*8d50*/  HMMA.16816.F32.BF16 R40, R104.reuse, R130, R40 ;  /* 0x000000826828723c */ /* 0x040fe60000041828 */
[----:B------:R5:W-:Y:S01]  /*8d60*/  MUFU.EX2 R172, R128 ;  /* 0x0000008000ac7308 */ /* 0x000be20000000800 */
[----:B------:R-:W-:Y:S04]  /*8d70*/  MOV R139, R135 ;  /* 0x00000087008b7202 */ /* 0x000fe80000000f00 */
[C---:B------:R-:W-:Y:S07]  /*8d80*/  HMMA.16816.F32.BF16 R44, R104.reuse, R120, R44 ;  /* 0x00000078682c723c */ /* 0x040fee000004182c */
[--C-:B------:R-:W-:Y:S01]  /*8d90*/  FFMA.FTZ R120, R145, c[0x0][0x2d0], -R160.reuse ;  /* 0x0000b40091787a23 */ /* 0x100fe200000108a0 */
[C---:B------:R-:W-:Y:S03]  /*8da0*/  HMMA.16816.F32.BF16 R48, R104.reuse, R122, R48 ;  /* 0x0000007a6830723c */ /* 0x040fe60000041830 */
[----:B------:R4:W4:Y:S01]  /*8db0*/  MUFU.EX2 R179, R120 ;  /* 0x0000007800b37308 */ /* 0x0009220000000800 */
[----:B------:R-:W-:Y:S04]  /*8dc0*/  MOV R145, R132 ;  /* 0x0000008400917202 */ /* 0x000fe80000000f00 */
[C---:B-1----:R-:W-:Y:S01]  /*8dd0*/  HMMA.16816.F32.BF16 R52, R104.reuse, R108, R52 ;  /* 0x0000006c6834723c */ /* 0x042fe20000041834 */
[----:B-----5:R-:W-:Y:S06]  /*8de0*/  LDSM.16.MT88.4 R128, [R233+UR4+0x5100] ;  /* 0x00510004e980783b */ /* 0x020fec0008004200 */
[--C-:B------:R-:W-:Y:S01]  /*8df0*/  FFMA.FTZ R108, R143, c[0x0][0x2d0], -R161.reuse ;  /* 0x0000b4008f6c7a23 */ /* 0x100fe200000108a1 */
[C---:B------:R-:W-:Y:S03]  /*8e00*/  HMMA.16816.F32.BF16 R56, R104.reuse, R110, R56 ;  /* 0x0000006e6838723c */ /* 0x040fe60000041838 */
[----:B------:R1:W-:Y:S05]  /*8e10*/  MUFU.EX2 R177, R108 ;  /* 0x0000006c00b17308 */ /* 0x0003ea0000000800 */
[C---:B--2---:R-:W-:Y:S04]  /*8e20*/  HMMA.16816.F32.BF16 R60, R104.reuse, R112, R60 ;  /* 0x00000070683c723c */ /* 0x044fe8000004183c */
[--C-:B----4-:R-:W-:Y:S02]  /*8e30*/  FFMA.FTZ R120, R144, c[0x0][0x2d0], -R161.reuse ;  /* 0x0000b40090787a23 */ /* 0x110fe400000108a1 */
[----:B------:R-:W2:Y:S01]  /*8e40*/  LDL.LU R144, [R1+0x4] ;  /* 0x0000040001907983 */ /* 0x000ea20000300800 */
[--C-:B------:R-:W-:Y:S01]  /*8e50*/  FFMA.FTZ R112, R142, c[0x0][0x2d0], -R160.reuse ;  /* 0x0000b4008e707a23 */ /* 0x100fe200000108a0 */
[C---:B------:R-:W-:Y:S01]  /*8e60*/  HMMA.16816.F32.BF16 R64, R104.reuse, R114, R64 ;  /* 0x000000726840723c */ /* 0x040fe20000041840 */
[----:B------:R4:W5:Y:S07]  /*8e70*/  MUFU.EX2 R176, R120 ;  /* 0x0000007800b07308 */ /* 0x00096e0000000800 */
[C---:B------:R-:W-:Y:S03]  /*8e80*/  HMMA.16816.F32.BF16 R68, R104.reuse, R116, R68 ;  /* 0x000000746844723c */ /* 0x040fe60000041844 */
[----:B------:R5:W-:Y:S01]  /*8e90*/  MUFU.EX2 R175, R112 ;  /* 0x0000007000af7308 */ /* 0x000be20000000800 */
[----:B-1----:R-:W-:Y:S04]  /*8ea0*/  LDSM.16.MT88.4 R108, [R233+UR4+0x7900] ;  /* 0x00790004e96c783b */ /* 0x002fe80008004200 */
[C---:B------:R-:W-:Y:S04]  /*8eb0*/  HMMA.16816.F32.BF16 R72, R104.reuse, R118, R72 ;  /* 0x000000766848723c */ /* 0x040fe80000041848 */
[----:B------:R-:W-:Y:S08]  /*8ec0*/  LDSM.16.MT88.4 R116, [R102+0x2100] ;  /* 0x002100006674783b */ /* 0x000ff00000004200 */
[----:B----4-:R-:W1:Y:S01]  /*8ed0*/  LDSM.16.MT88.4 R120, [R102+0x7900] ;  /* 0x007900006678783b */ /* 0x010e620000004200 */
[--C-:B-----5:R-:W-:Y:S04]  /*8ee0*/  FFMA.FTZ R112, R141, c[0x0][0x2d0], -R160.reuse ;  /* 0x0000b4008d707a23 */ /* 0x120fe800000108a0 */
[----:B------:R4:W5:Y:S02]  /*8ef0*/  MUFU.EX2 R174, R112 ;  /* 0x0000007000ae7308 */ /* 0x0009640000000800 */
[----:B----4-:R-:W-:Y:S02]  /*8f00*/  FFMA.FTZ R112, R140, c[0x0][0x2d0], -R161 ;  /* 0x0000b4008c707a23 */ /* 0x010fe400000108a1 */
[----:B------:R-:W-:Y:S06]  /*8f10*/  LDSM.16.MT88.4 R140, [R103+UR4+0x5900] ;  /* 0x00590004678c783b */ /* 0x000fec0008004200 */
[----:B------:R4:W4:Y:S01]  /*8f20*/  MUFU.EX2 R173, R112 ;  /* 0x0000007000ad7308 */ /* 0x0009220000000800 */
[C---:B-1----:R-:W-:Y:S08]  /*8f30*/  HMMA.16816.F32.BF16 R76, R104.reuse, R120, R76 ;  /* 0x00000078684c723c */ /* 0x042ff0000004184c */
[C---:B------:R-:W-:Y:S01]  /*8f40*/  HMMA.16816.F32.BF16 R80, R104.reuse, R122, R80 ;  /* 0x0000007a6850723c */ /* 0x040fe20000041850 */
[----:B------:R-:W-:Y:S07]  /*8f50*/  LDSM.16.MT88.4 R120, [R101+0x2100] ;  /* 0x002100006578783b */ /* 0x000fee0000004200 */
[C---:B------:R-:W-:Y:S01]  /*8f60*/  HMMA.16816.F32.BF16 R84, R104.reuse, R108, R84 ;  /* 0x0000006c6854723c */ /* 0x040fe20000041854 */
[----:B----4-:R-:W1:Y:S07]  /*8f70*/  LDSM.16.MT88.4 R112, [R103+UR4+0x2100] ;  /* 0x002100046770783b */ /* 0x010e6e0008004200 */
[C---:B------:R-:W-:Y:S01]  /*8f80*/  HMMA.16816.F32.BF16 R88, R104.reuse, R110, R88 ;  /* 0x0000006e6858723c */ /* 0x040fe20000041858 */
[----:B------:R-:W4:Y:S07]  /*8f90*/  LDSM.16.MT88.4 R108, [R233+UR4+0x2100] ;  /* 0x00210004e96c783b */ /* 0x000f2e0008004200 */
[C---:B------:R-:W-:Y:S08]  /*8fa0*/  HMMA.16816.F32.BF16 R92, R104.reuse, R124, R92 ;  /* 0x0000007c685c723c */ /* 0x040ff0000004185c */
[----:B------:R-:W-:Y:S01]  /*8fb0*/  HMMA.16816.F32.BF16 R96, R104, R126, R96 ;  /* 0x0000007e6860723c */ /* 0x000fe20000041860 */
[----:B------:R-:W-:Y:S06]  /*8fc0*/  LDSM.16.MT88.4 R124, [R102+0x5100] ;  /* 0x00510000667c783b */ /* 0x000fec0000004200 */
[----:B------:R-:W-:Y:S02]  /*8fd0*/  F2FP.BF16.PACK_AB R104, R179, R178 ;  /* 0x000000b2b368723e */ /* 0x000fe400000010ff */
[----:B------:R-:W-:Y:S03]  /*8fe0*/  F2FP.BF16.PACK_AB R105, R177, R176 ;  /* 0x000000b0b169723e */ /* 0x000fe600000010ff */
[----:B-----5:R-:W-:Y:S02]  /*8ff0*/  F2FP.BF16.PACK_AB R106, R174, R175 ;  /* 0x000000afae6a723e */ /* 0x020fe400000010ff */
[----:B------:R-:W-:Y:S07]  /*9000*/  F2FP.BF16.PACK_AB R107, R172, R173 ;  /* 0x000000adac6b723e */ /* 0x000fee00000010ff */
[C---:B-1----:R-:W-:Y:S08]  /*9010*/  HMMA.16816.F32.BF16 R4, R104.reuse, R112, R4 ;  /* 0x000000706804723c */ /* 0x042ff00000041804 */
[C---:B------:R-:W-:Y:S01]  /*9020*/  HMMA.16816.F32.BF16 R8, R104.reuse, R114, R8 ;  /* 0x000000726808723c */ /* 0x040fe20000041808 */
[----:B------:R-:W1:Y:S07]  /*9030*/  LDSM.16.MT88.4 R112, [R103+UR4+0x5100] ;  /* 0x005100046770783b */ /* 0x000e6e0008004200 */
[C---:B------:R-:W-:Y:S08]  /*9040*/  HMMA.16816.F32.BF16 R12, R104.reuse, R116, R12 ;  /* 0x00000074680c723c */ /* 0x040ff0000004180c */
[C---:B------:R-:W-:Y:S01]  /*9050*/  HMMA.16816.F32.BF16 R16, R104.reuse, R118, R16 ;  /* 0x000000766810723c */ /* 0x040fe20000041810 */
[----:B------:R-:W5:Y:S07]  /*9060*/  LDSM.16.MT88.4 R116, [R101+0x5100] ;  /* 0x005100006574783b */ /* 0x000f6e0000004200 */
[C---:B----4-:R-:W-:Y:S08]  /*9070*/  HMMA.16816.F32.BF16 R20, R104.reuse, R108, R20 ;  /* 0x0000006c6814723c */ /* 0x050ff00000041814 */
[C---:B------:R-:W-:Y:S01]  /*9080*/  HMMA.16816.F32.BF16 R24, R104.reuse, R110, R24 ;  /* 0x0000006e6818723c */ /* 0x040fe20000041818 */
[----:B------:R-:W4:Y:S07]  /*9090*/  LDSM.16.MT88.4 R108, [R103+UR4+0x8100] ;  /* 0x00810004676c783b */ /* 0x000f2e0008004200 */
[C---:B------:R-:W-:Y:S08]  /*90a0*/  HMMA.16816.F32.BF16 R28, R104.reuse, R120, R28 ;  /* 0x00000078681c723c */ /* 0x040ff0000004181c */
[C---:B------:R-:W-:Y:S01]  /*90b0*/  HMMA.16816.F32.BF16 R32, R104.reuse, R122, R32 ;  /* 0x0000007a6820723c */ /* 0x040fe20000041820 */
[----:B------:R-:W-:Y:S07]  /*90c0*/  LDSM.16.MT88.4 R120, [R233+UR4+0x8100] ;  /* 0x00810004e978783b */ /* 0x000fee0008004200 */
[C---:B-1----:R-:W-:Y:S08]  /*90d0*/  HMMA.16816.F32.BF16 R36, R104.reuse, R112, R36 ;  /* 0x000000706824723c */ /* 0x042ff00000041824 */
[C---:B------:R-:W-:Y:S01]  /*90e0*/  HMMA.16816.F32.BF16 R40, R104.reuse, R114, R40 ;  /* 0x000000726828723c */ /* 0x040fe20000041828 */
[----:B------:R-:W1:Y:S07]  /*90f0*/  LDSM.16.MT88.4 R112, [R102+0x8100] ;  /* 0x008100006670783b */ /* 0x000e6e0000004200 */
[C---:B------:R-:W-:Y:S07]  /*9100*/  HMMA.16816.F32.BF16 R44, R104.reuse, R124, R44 ;  /* 0x0000007c682c723c */ /* 0x040fee000004182c */
[--C-:B------:R-:W-:Y:S01]  /*9110*/  FFMA.FTZ R124, R138, c[0x0][0x2d0], -R160.reuse ;  /* 0x0000b4008a7c7a23 */ /* 0x100fe200000108a0 */
[C---:B------:R-:W-:Y:S03]  /*9120*/  HMMA.16816.F32.BF16 R48, R104.reuse, R126, R48 ;  /* 0x0000007e6830723c */ /* 0x040fe60000041830 */
[----:B------:R1:W-:Y:S01]  /*9130*/  MUFU.EX2 R171, R124 ;  /* 0x0000007c00ab7308 */ /* 0x0003e20000000800 */
[----:B------:R-:W-:Y:S01]  /*9140*/  MOV R138, R166 ;  /* 0x000000a6008a7202 */ /* 0x000fe20000000f00 */
[----:B---3--:R-:W-:Y:S03]  /*9150*/  FFMA.FTZ R2, R2, R146, R147 ;  /* 0x0000009202027223 */ /* 0x008fe60000010093 */
[C---:B------:R-:W-:Y:S08]  /*9160*/  HMMA.16816.F32.BF16 R52, R104.reuse, R128, R52 ;  /* 0x000000806834723c */ /* 0x040ff00000041834 */
[C---:B------:R-:W-:Y:S08]  /*9170*/  HMMA.16816.F32.BF16 R56, R104.reuse, R130, R56 ;  /* 0x000000826838723c */ /* 0x040ff00000041838 */
[C---:B-----5:R-:W-:Y:S01]  /*9180*/  HMMA.16816.F32.BF16 R60, R104.reuse, R116, R60 ;  /* 0x00000074683c723c */ /* 0x060fe2000004183c */
[----:B-1----:R-:W-:Y:S06]  /*9190*/  LDSM.16.MT88.4 R124, [R233+UR4+0x2900] ;  /* 0x00290004e97c783b */ /* 0x002fec0008004200 */
[--C-:B------:R-:W-:Y:S01]  /*91a0*/  FFMA.FTZ R116, R170, c[0x0][0x2d0], -R160.reuse ;  /* 0x0000b400aa747a23 */ /* 0x100fe200000108a0 */
[C---:B------:R-:W-:Y:S03]  /*91b0*/  HMMA.16816.F32.BF16 R64, R104.reuse, R118, R64 ;  /* 0x000000766840723c */ /* 0x040fe60000041840 */
[----:B------:R1:W3:Y:S05]  /*91c0*/  MUFU.EX2 R170, R116 ;  /* 0x0000007400aa7308 */ /* 0x0002ea0000000800 */
[C---:B----4-:R-:W-:Y:S07]  /*91d0*/  HMMA.16816.F32.BF16 R68, R104.reuse, R108, R68 ;  /* 0x0000006c6844723c */ /* 0x050fee0000041844 */
[--C-:B------:R-:W-:Y:S01]  /*91e0*/  FFMA.FTZ R108, R168, c[0x0][0x2d0], -R161.reuse ;  /* 0x0000b400a86c7a23 */ /* 0x100fe200000108a1 */
[C---:B------:R-:W-:Y:S03]  /*91f0*/  HMMA.16816.F32.BF16 R72, R104.reuse, R110, R72 ;  /* 0x0000006e6848723c */ /* 0x040fe60000041848 */
[----:B------:R4:W-:Y:S05]  /*9200*/  MUFU.EX2 R168, R108 ;  /* 0x0000006c00a87308 */ /* 0x0009ea0000000800 */
[C---:B------:R-:W-:Y:S04]  /*9210*/  HMMA.16816.F32.BF16 R76, R104.reuse, R112, R76 ;  /* 0x00000070684c723c */ /* 0x040fe8000004184c */
[--C-:B-1----:R-:W-:Y:S03]  /*9220*/  FFMA.FTZ R116, R169, c[0x0][0x2d0], -R161.reuse ;  /* 0x0000b400a9747a23 */ /* 0x102fe600000108a1 */
[----:B------:R-:W-:Y:S01]  /*9230*/  FFMA.FTZ R112, R133, c[0x0][0x2d0], -R161 ;  /* 0x0000b40085707a23 */ /* 0x000fe200000108a1 */
[C---:B------:R-:W-:Y:S01]  /*9240*/  HMMA.16816.F32.BF16 R80, R104.reuse, R114, R80 ;  /* 0x000000726850723c */ /* 0x040fe20000041850 */
[----:B------:R1:W5:Y:S07]  /*9250*/  MUFU.EX2 R169, R116 ;  /* 0x0000007400a97308 */ /* 0x00036e0000000800 */
[C---:B------:R-:W-:Y:S03]  /*9260*/  HMMA.16816.F32.BF16 R84, R104.reuse, R120, R84 ;  /* 0x000000786854723c */ /* 0x040fe60000041854 */
[----:B------:R-:W-:Y:S01]  /*9270*/  MUFU.EX2 R164, R112 ;  /* 0x0000007000a47308 */ /* 0x000fe20000000800 */
[--C-:B----4-:R-:W-:Y:S02]  /*9280*/  FFMA.FTZ R108, R167, c[0x0][0x2d0], -R160.reuse ;  /* 0x0000b400a76c7a23 */ /* 0x110fe400000108a0 */
[----:B--2---:R-:W-:Y:S02]  /*9290*/  FFMA.FTZ R0, R0, R144, R145 ;  /* 0x0000009000007223 */ /* 0x004fe40000010091 */
[C---:B------:R-:W-:Y:S01]  /*92a0*/  HMMA.16816.F32.BF16 R88, R104.reuse, R122, R88 ;  /* 0x0000007a6858723c */ /* 0x040fe20000041858 */
[----:B------:R-:W-:Y:S04]  /*92b0*/  LDSM.16.MT88.4 R120, [R102+0x2900] ;  /* 0x002900006678783b */ /* 0x000fe80000004200 */
[----:B------:R2:W-:Y:S04]  /*92c0*/  MUFU.EX2 R167, R108 ;  /* 0x0000006c00a77308 */ /* 0x0005e80000000800 */
[----:B-1----:R-:W1:Y:S03]  /*92d0*/  LDSM.16.MT88.4 R116, [R101+0x8100] ;  /* 0x008100006574783b */ /* 0x002e660000004200 */
[----:B--2---:R-:W-:Y:S01]  /*92e0*/  FFMA.FTZ R108, R137, c[0x0][0x2d0], -R160 ;  /* 0x0000b400896c7a23 */ /* 0x004fe200000108a0 */
[----:B------:R-:W-:Y:S02]  /*92f0*/  MOV R137, R136 ;  /* 0x0000008800897202 */ /* 0x000fe40000000f00 */
[----:B------:R-:W-:Y:S01]  /*9300*/  MOV R136, R165 ;  /* 0x000000a500887202 */ /* 0x000fe20000000f00 */
[----:B------:R2:W4:Y:S01]  /*9310*/  MUFU.EX2 R166, R108 ;  /* 0x0000006c00a67308 */ /* 0x0005220000000800 */
[----:B---3--:R-:W-:Y:S01]  /*9320*/  F2FP.BF16.PACK_AB R160, R170, R171 ;  /* 0x000000abaaa0723e */ /* 0x008fe200000010ff */
[C---:B-1----:R-:W-:Y:S08]  /*9330*/  HMMA.16816.F32.BF16 R92, R104.reuse, R116, R92 ;  /* 0x00000074685c723c */ /* 0x042ff0000004185c */
[----:B------:R-:W-:Y:S04]  /*9340*/  HMMA.16816.F32.BF16 R96, R104, R118, R96 ;  /* 0x000000766860723c */ /* 0x000fe80000041860 */
[----:B--2---:R-:W-:Y:S01]  /*9350*/  FFMA.FTZ R108, R134, c[0x0][0x2d0], -R161 ;  /* 0x0000b400866c7a23 */ /* 0x004fe200000108a1 */
[----:B-----5:R-:W-:Y:S01]  /*9360*/  F2FP.BF16.PACK_AB R161, R168, R169 ;  /* 0x000000a9a8a1723e */ /* 0x020fe200000010ff */
[----:B------:R-:W-:Y:S01]  /*9370*/  LDSM.16.MT88.4 R132, [R101+0x2900] ;  /* 0x002900006584783b */ /* 0x000fe20000004200 */
[----:B----4-:R-:W-:Y:S01]  /*9380*/  F2FP.BF16.PACK_AB R162, R166, R167 ;  /* 0x000000a7a6a2723e */ /* 0x010fe200000010ff */
[----:B------:R1:W2:Y:S06]  /*9390*/  MUFU.EX2 R165, R108 ;  /* 0x0000006c00a57308 */ /* 0x0002ac0000000800 */
[----:B-1----:R-:W1:Y:S01]  /*93a0*/  LDSM.16.MT88.4 R108, [R103+UR4+0x2900] ;  /* 0x00290004676c783b */ /* 0x002e620008004200 */
[----:B--2---:R-:W-:Y:S07]  /*93b0*/  F2FP.BF16.PACK_AB R163, R164, R165 ;  /* 0x000000a5a4a3723e */ /* 0x004fee00000010ff */
[C---:B-1----:R-:W-:Y:S01]  /*93c0*/  HMMA.16816.F32.BF16 R104, R160.reuse, R108, R4 ;  /* 0x0000006ca068723c */ /* 0x042fe20000041804 */
[----:B------:R-:W1:Y:S07]  /*93d0*/  LDSM.16.MT88.4 R4, [R233+UR4+0x5900] ;  /* 0x00590004e904783b */ /* 0x000e6e0008004200 */
[C---:B------:R-:W-:Y:S01]  /*93e0*/  HMMA.16816.F32.BF16 R108, R160.reuse, R110, R8 ;  /* 0x0000006ea06c723c */ /* 0x040fe20000041808 */
[----:B------:R-:W2:Y:S07]  /*93f0*/  LDSM.16.MT88.4 R8, [R101+0x5900] ;  /* 0x005900006508783b */ /* 0x000eae0000004200 */
[C---:B------:R-:W-:Y:S07]  /*9400*/  HMMA.16816.F32.BF16 R112, R160.reuse, R120, R12 ;  /* 0x00000078a070723c */ /* 0x040fee000004180c */
[----:B------:R-:W-:Y:S01]  /*9410*/  MOV R13, R139 ;  /* 0x0000008b000d7202 */ /* 0x000fe20000000f00 */
[C---:B------:R-:W-:Y:S01]  /*9420*/  HMMA.16816.F32.BF16 R116, R160.reuse, R122, R16 ;  /* 0x0000007aa074723c */ /* 0x040fe20000041810 */
[----:B------:R-:W3:Y:S03]  /*9430*/  LDL.64 R16, [R1+0x18] ;  /* 0x0000180001107983 */ /* 0x000ee60000100a00 */
[----:B------:R-:W-:Y:S01]  /*9440*/  MOV R14, R138 ;  /* 0x0000008a000e7202 */ /* 0x000fe20000000f00 */
[----:B------:R-:W-:Y:S01]  /*9450*/  FADD.FTZ R12, R13, R2 ;  /* 0x000000020d0c7221 */ /* 0x000fe20000010000 */
[----:B------:R-:W-:Y:S01]  /*9460*/  MOV R15, R137 ;  /* 0x00000089000f7202 */ /* 0x000fe20000000f00 */
[----:B------:R-:W4:Y:S01]  /*9470*/  LDL.64 R18, [R1+0x38] ;  /* 0x0000380001127983 */ /* 0x000f220000100a00 */
[C---:B------:R-:W-:Y:S04]  /*9480*/  HMMA.16816.F32.BF16 R120, R160.reuse, R124, R20 ;  /* 0x0000007ca078723c */ /* 0x040fe80000041814 */
[----:B------:R-:W-:Y:S01]  /*9490*/  FADD.FTZ R2, R252, R0 ;  /* 0x00000000fc027221 */ /* 0x000fe20000010000 */
[----:B------:R-:W5:Y:S01]  /*94a0*/  LDL R21, [R1+0x24] ;  /* 0x0000240001157983 */ /* 0x000f620000100800 */
[----:B------:R-:W-:Y:S01]  /*94b0*/  FADD.FTZ R0, R14, R12 ;  /* 0x0000000c0e007221 */ /* 0x000fe20000010000 */
[----:B------:R-:W-:Y:S01]  /*94c0*/  MOV R23, R136 ;  /* 0x0000008800177202 */ /* 0x000fe20000000f00 */
[C---:B------:R-:W-:Y:S04]  /*94d0*/  HMMA.16816.F32.BF16 R124, R160.reuse, R126, R24 ;  /* 0x0000007ea07c723c */ /* 0x040fe80000041818 */
[----:B------:R-:W-:Y:S02]  /*94e0*/  FADD.FTZ R0, R15, R0 ;  /* 0x000000000f007221 */ /* 0x000fe40000010000 */
[----:B------:R-:W1:Y:S01]  /*94f0*/  LDSM.16.MT88.4 R12, [R103+UR4+0x8900] ;  /* 0x00890004670c783b */ /* 0x000e620008004200 */
        /* <DEDUP_REMOVED lines=13> */
[C---:B------:R-:W-:Y:S08]  /*95d0*/  HMMA.16816.F32.BF16 R144, R160.reuse, R148, R44 ;  /* 0x00000094a090723c */ /* 0x040ff0000004182c */
[C---:B------:R-:W-:Y:S08]  /*95e0*/  HMMA.16816.F32.BF16 R148, R160.reuse, R150, R48 ;  /* 0x00000096a094723c */ /* 0x040ff00000041830 */
[C---:B-1----:R-:W-:Y:S07]  /*95f0*/  HMMA.16816.F32.BF16 R52, R160.reuse, R4, R52 ;  /* 0x00000004a034723c */ /* 0x042fee0000041834 */
[----:B------:R-:W-:Y:S01]  /*9600*/  MOV R4, UR18 ;  /* 0x0000001200047c02 */ /* 0x000fe20008000f00 */
[C---:B------:R-:W-:Y:S01]  /*9610*/  HMMA.16816.F32.BF16 R56, R160.reuse, R6, R56 ;  /* 0x00000006a038723c */ /* 0x040fe20000041838 */
[----:B------:R-:W-:Y:S07]  /*9620*/  MOV R5, UR19 ;  /* 0x0000001300057c02 */ /* 0x000fee0008000f00 */
[C---:B--2---:R-:W-:Y:S08]  /*9630*/  HMMA.16816.F32.BF16 R60, R160.reuse, R8, R60 ;  /* 0x00000008a03c723c */ /* 0x044ff0000004183c */
[C---:B------:R-:W-:Y:S01]  /*9640*/  HMMA.16816.F32.BF16 R64, R160.reuse, R10, R64 ;  /* 0x0000000aa040723c */ /* 0x040fe20000041840 */
[----:B------:R-:W-:Y:S07]  /*9650*/  LDSM.16.MT88.4 R8, [R233+UR4+0x8900] ;  /* 0x00890004e908783b */ /* 0x000fee0008004200 */
[C---:B------:R-:W-:Y:S08]  /*9660*/  HMMA.16816.F32.BF16 R68, R160.reuse, R12, R68 ;  /* 0x0000000ca044723c */ /* 0x040ff00000041844 */
[C---:B------:R-:W-:Y:S01]  /*9670*/  HMMA.16816.F32.BF16 R72, R160.reuse, R14, R72 ;  /* 0x0000000ea048723c */ /* 0x040fe20000041848 */
[----:B------:R1:W-:Y:S03]  /*9680*/  LDSM.16.MT88.4 R12, [R101+0x8900] ;  /* 0x00890000650c783b */ /* 0x0003e60000004200 */
[----:B-1----:R-:W-:Y:S01]  /*9690*/  MOV R101, R3 ;  /* 0x0000000300657202 */ /* 0x002fe20000000f00 */
[----:B---3--:R-:W-:Y:S02]  /*96a0*/  FADD.FTZ R16, R242, R2 ;  /* 0x00000002f2107221 */ /* 0x008fe40000010000 */
[----:B------:R-:W-:Y:S02]  /*96b0*/  FADD.FTZ R2, R241, R0 ;  /* 0x00000000f1027221 */ /* 0x000fe40000010000 */
[----:B------:R-:W-:Y:S03]  /*96c0*/  FADD.FTZ R0, R231, R16 ;  /* 0x00000010e7007221 */ /* 0x000fe60000010000 */
[----:B----4-:R-:W-:Y:S01]  /*96d0*/  @P0 MOV R19, R17 ;  /* 0x0000001100130202 */ /* 0x010fe20000000f00 */
[----:B------:R-:W-:Y:S02]  /*96e0*/  FADD.FTZ R2, R240, R2 ;  /* 0x00000002f0027221 */ /* 0x000fe40000010000 */
[----:B------:R-:W-:Y:S02]  /*96f0*/  FADD.FTZ R16, R230, R0 ;  /* 0x00000000e6107221 */ /* 0x000fe40000010000 */
[----:B------:R-:W-:Y:S02]  /*9700*/  @P0 IMAD.WIDE.U32 R18, R4, 0x60, R18 ;  /* 0x0000006004120825 */ /* 0x000fe400078e0012 */
[----:B------:R-:W1:Y:S02]  /*9710*/  LDSM.16.MT88.4 R4, [R102+0x8900] ;  /* 0x008900006604783b */ /* 0x000e640000004200 */
[----:B------:R-:W-:Y:S01]  /*9720*/  FADD.FTZ R0, R239, R2 ;  /* 0x00000002ef007221 */ /* 0x000fe20000010000 */
[----:B------:R-:W-:Y:S01]  /*9730*/  @P0 SHF.L.U32 R2, R18, 0x1, RZ ;  /* 0x0000000112020819 */ /* 0x000fe200000006ff */
[----:B------:R-:W-:Y:S01]  /*9740*/  FADD.FTZ R20, R228, R16 ;  /* 0x00000010e4147221 */ /* 0x000fe20000010000 */
[----:B------:R-:W-:Y:S01]  /*9750*/  @P0 IADD3 R16, R19, UR10, RZ ;  /* 0x0000000a13100c10 */ /* 0x000fe2000fffe0ff */
[----:B------:R-:W-:Y:S01]  /*9760*/  FADD.FTZ R17, R238, R0 ;  /* 0x00000000ee117221 */ /* 0x000fe20000010000 */
[----:B------:R-:W-:Y:S01]  /*9770*/  MOV R0, UR15 ;  /* 0x0000000f00007c02 */ /* 0x000fe20008000f00 */
[----:B------:R-:W-:Y:S01]  /*9780*/  FADD.FTZ R19, R229, R20 ;  /* 0x00000014e5137221 */ /* 0x000fe20000010000 */
[----:B------:R-:W-:Y:S01]  /*9790*/  @P0 SHF.L.U64.HI R18, R18, 0x1, R16 ;  /* 0x0000000112120819 */ /* 0x000fe20000010210 */
[----:B------:R-:W-:Y:S01]  /*97a0*/  FADD.FTZ R22, R188, R17 ;  /* 0x00000011bc167221 */ /* 0x000fe20000010000 */
[----:B------:R-:W-:Y:S01]  /*97b0*/  @P0 IADD3 R16, P6, R2, c[0x0][0x1c8], RZ ;  /* 0x0000720002100a10 */ /* 0x000fe20007fde0ff */
[----:B-----5:R-:W-:Y:S01]  /*97c0*/  @P0 IMAD R0, R0, 0x4800, R21 ;  /* 0x0000480000000824 */ /* 0x020fe200078e0215 */
[----:B------:R-:W-:Y:S01]  /*97d0*/  @P0 IADD3 R20, P5, R2, 0x80, RZ ;  /* 0x0000008002140810 */ /* 0x000fe20007fbe0ff */
[----:B------:R-:W-:Y:S01]  /*97e0*/  FADD.FTZ R22, R191, R22 ;  /* 0x00000016bf167221 */ /* 0x000fe20000010000 */
[----:B------:R-:W-:Y:S01]  /*97f0*/  @P0 IADD3.X R17, R18, c[0x0][0x1cc], RZ, P6, !PT ;  /* 0x0000730012110a10 */ /* 0x000fe200037fe4ff */
[----:B------:R-:W-:Y:S01]  /*9800*/  FADD.FTZ R19, R183, R19 ;  /* 0x00000013b7137221 */ /* 0x000fe20000010000 */
[----:B------:R-:W-:Y:S01]  /*9810*/  @P0 SHF.L.U32 R0, R0, 0x1, RZ ;  /* 0x0000000100000819 */ /* 0x000fe200000006ff */
[----:B------:R-:W-:Y:S01]  /*9820*/  @UP0 USHF.L.U32 UR10, UR6, 0x6, URZ ;  /* 0x00000006060a0899 */ /* 0x000fe2000800063f */
[----:B------:R-:W-:Y:S01]  /*9830*/  @P0 IADD3 R20, P1, R20, c[0x0][0x1c8], RZ ;  /* 0x0000720014140a10 */ /* 0x000fe20007f3e0ff */
[----:B------:R-:W-:Y:S02]  /*9840*/  UISETP.GE.AND UP0, UPT, UR5, 0x1, UPT ;  /* 0x000000010500788c */ /* 0x000fe4000bf06270 */
[----:B------:R-:W-:Y:S01]  /*9850*/  @!PT LDS RZ, [RZ] ;  /* 0x00000000fffff984 */ /* 0x000fe20000000800 */
[----:B------:R-:W-:Y:S01]  /*9860*/  @!PT LDS RZ, [RZ] ;  /* 0x00000000fffff984 */ /* 0x000fe20000000800 */
[----:B------:R-:W-:Y:S01]  /*9870*/  @!PT LDS RZ, [RZ] ;  /* 0x00000000fffff984 */ /* 0x000fe20000000800 */
[----:B------:R2:W-:Y:S01]  /*9880*/  @P0 LDGSTS.E.BYPASS.LTC128B.128 [R0+0x12100], [R16.64], !P4 ;  /* 0x1210000010000fae */ /* 0x0005e2000e101d54 */
[----:B------:R-:W-:Y:S02]  /*9890*/  @P0 IADD3.X R21, RZ, c[0x0][0x1cc], R18, P1, P5 ;  /* 0x00007300ff150a10 */ /* 0x000fe40000fea412 */
[----:B------:R-:W-:Y:S05]  /*98a0*/  @P0 IADD3 R2, P5, R2, 0x100, RZ ;  /* 0x0000010002020810 */ /* 0x000fea0007fbe0ff */
[----:B------:R2:W-:Y:S01]  /*98b0*/  @P0 LDGSTS.E.BYPASS.LTC128B.128 [R0+0x15100], [R20.64], !P3 ;  /* 0x1510000014000fae */ /* 0x0005e2000d901d54 */
[C---:B-1----:R-:W-:Y:S07]  /*98c0*/  HMMA.16816.F32.BF16 R76, R160.reuse, R4, R76 ;  /* 0x00000004a04c723c */ /* 0x042fee000004184c */
[----:B------:R-:W-:Y:S01]  /*98d0*/  FADD.FTZ R4, R190, R22 ;  /* 0x00000016be047221 */ /* 0x000fe20000010000 */
[C---:B------:R-:W-:Y:S04]  /*98e0*/  HMMA.16816.F32.BF16 R80, R160.reuse, R6, R80 ;  /* 0x00000006a050723c */ /* 0x040fe80000041850 */
[----:B------:R-:W-:Y:S02]  /*98f0*/  FADD.FTZ R4, R189, R4 ;  /* 0x00000004bd047221 */ /* 0x000fe40000010000 */
[----:B------:R-:W-:Y:S01]  /*9900*/  FADD.FTZ R5, R182, R19 ;  /* 0x00000013b6057221 */ /* 0x000fe20000010000 */
[----:B------:R-:W-:Y:S01]  /*9910*/  @P0 IADD3 R6, P1, R2, c[0x0][0x1c8], RZ ;  /* 0x0000720002060a10 */ /* 0x000fe20007f3e0ff */
[C---:B------:R-:W-:Y:S04]  /*9920*/  HMMA.16816.F32.BF16 R84, R160.reuse, R8, R84 ;  /* 0x00000008a054723c */ /* 0x040fe80000041854 */
[----:B------:R-:W-:Y:S01]  /*9930*/  @P0 IADD3.X R7, RZ, c[0x0][0x1cc], R18, P1, P5 ;  /* 0x00007300ff070a10 */ /* 0x000fe20000fea412 */
[----:B------:R-:W-:Y:S02]  /*9940*/  FADD.FTZ R5, R180, R5 ;  /* 0x00000005b4057221 */ /* 0x000fe40000010000 */
[----:B------:R-:W-:Y:S01]  /*9950*/  FADD.FTZ R18, R178, R4 ;  /* 0x00000004b2127221 */ /* 0x000fe20000010000 */
[----:B------:R-:W-:Y:S01]  /*9960*/  @P0 IADD3 R4, P1, R16, UR10, RZ ;  /* 0x0000000a10040c10 */ /* 0x000fe2000ff3e0ff */
[----:B------:R1:W-:Y:S01]  /*9970*/  @P0 LDGSTS.E.BYPASS.LTC128B.128 [R0+0x18100], [R6.64], !P2 ;  /* 0x1810000006000fae */ /* 0x0003e2000d101d54 */
[C---:B------:R-:W-:Y:S03]  /*9980*/  HMMA.16816.F32.BF16 R88, R160.reuse, R10, R88 ;  /* 0x0000000aa058723c */ /* 0x040fe60000041858 */
[----:B------:R-:W-:Y:S01]  /*9990*/  FADD.FTZ R2, R181, R5 ;  /* 0x00000005b5027221 */ /* 0x000fe20000010000 */
[----:B------:R-:W-:Y:S01]  /*99a0*/  @P0 IADD3.X R5, R17, UR13, RZ, P1, !PT ;  /* 0x0000000d11050c10 */ /* 0x000fe20008ffe4ff */
[----:B------:R-:W-:Y:S02]  /*99b0*/  FADD.FTZ R8, R179, R18 ;  /* 0x00000012b3087221 */ /* 0x000fe40000010000 */
[----:B------:R-:W-:Y:S01]  /*99c0*/  FADD.FTZ R2, R176, R2 ;  /* 0x00000002b0027221 */ /* 0x000fe20000010000 */
[C---:B------:R-:W-:Y:S01]  /*99d0*/  HMMA.16816.F32.BF16 R92, R160.reuse, R12, R92 ;  /* 0x0000000ca05c723c */ /* 0x040fe2000004185c */
[----:B------:R3:W-:Y:S03]  /*99e0*/  @P0 LDGSTS.E.BYPASS.LTC128B.128 [R0+0x13100], [R4.64], !P4 ;  /* 0x1310000004000fae */ /* 0x0007e6000e101d54 */
[----:B------:R-:W-:Y:S04]  /*99f0*/  FADD.FTZ R2, R177, R2 ;  /* 0x00000002b1027221 */ /* 0x000fe80000010000 */
[----:B------:R-:W-:Y:S01]  /*9a00*/  FADD.FTZ R2, R173, R2 ;  /* 0x00000002ad027221 */ /* 0x000fe20000010000 */
[----:B------:R3:W-:Y:S01]  /*9a10*/  @P0 LDGSTS.E.BYPASS.LTC128B.128 [R0+0x16100], [R4.64+0x80], !P3 ;  /* 0x1610008004000fae */ /* 0x0007e2000d901d54 */
[----:B------:R-:W-:Y:S03]  /*9a20*/  HMMA.16816.F32.BF16 R96, R160, R14, R96 ;  /* 0x0000000ea060723c */ /* 0x000fe60000041860 */
[----:B------:R-:W-:Y:S04]  /*9a30*/  FADD.FTZ R2, R172, R2 ;  /* 0x00000002ac027221 */ /* 0x000fe80000010000 */
[----:B------:R3:W-:Y:S01]  /*9a40*/  @P0 LDGSTS.E.BYPASS.LTC128B.128 [R0+0x19100], [R4.64+0x100], !P2 ;  /* 0x1910010004000fae */ /* 0x0007e2000d101d54 */
[----:B-1----:R-:W-:Y:S01]  /*9a50*/  @P0 IADD3 R6, P1, R4, UR10, RZ ;  /* 0x0000000a04060c10 */ /* 0x002fe2000ff3e0ff */
[----:B------:R-:W-:Y:S03]  /*9a60*/  UIADD3 UR10, UR5, 0x1, URZ ;  /* 0x00000001050a7890 */ /* 0x000fe6000fffe03f */
[----:B------:R-:W-:Y:S01]  /*9a70*/  @P0 IADD3.X R7, R5, UR13, RZ, P1, !PT ;  /* 0x0000000d05070c10 */ /* 0x000fe20008ffe4ff */
[----:B------:R-:W-:Y:S04]  /*9a80*/  USEL UR5, UR10, URZ, !UP0 ;  /* 0x0000003f0a057287 */ /* 0x000fe8000c000000 */
[----:B------:R2:W-:Y:S08]  /*9a90*/  @P0 LDGSTS.E.BYPASS.LTC128B.128 [R0+0x14100], [R6.64], !P4 ;  /* 0x1410000006000fae */ /* 0x0005f0000e101d54 */
[----:B------:R2:W-:Y:S08]  /*9aa0*/  @P0 LDGSTS.E.BYPASS.LTC128B.128 [R0+0x17100], [R6.64+0x80], !P3 ;  /* 0x1710008006000fae */ /* 0x0005f0000d901d54 */
[----:B------:R2:W-:Y:S01]  /*9ab0*/  @P0 LDGSTS.E.BYPASS.LTC128B.128 [R0+0x1a100], [R6.64+0x100], !P2 ;  /* 0x1a10010006000fae */ /* 0x0005e2000d101d54 */
[----:B---3--:R-:W-:Y:S01]  /*9ac0*/  FADD.FTZ R4, R175, R8 ;  /* 0x00000008af047221 */ /* 0x008fe20000010000 */
[----:B------:R-:W-:Y:S01]  /*9ad0*/  ISETP.LT.AND P0, PT, RZ, UR16, PT ;  /* 0x00000010ff007c0c */ /* 0x000fe2000bf01270 */
[----:B------:R-:W-:Y:S05]  /*9ae0*/  UMOV UR16, UR14 ;  /* 0x0000000e00107c82 */ /* 0x000fea0008000000 */
[----:B------:R-:W0:Y:S01]  /*9af0*/  LDGDEPBAR ;  /* 0x00000000000079af */ /* 0x000e220000000000 */
[----:B--2---:R-:W-:Y:S02]  /*9b00*/  FADD.FTZ R0, R174, R4 ;  /* 0x00000004ae007221 */ /* 0x004fe40000010000 */
[----:B------:R-:W-:Y:S02]  /*9b10*/  FADD.FTZ R4, R169, R2 ;  /* 0x00000002a9047221 */ /* 0x000fe40000010000 */
[----:B------:R-:W-:Y:S02]  /*9b20*/  FADD.FTZ R0, R171, R0 ;  /* 0x00000000ab007221 */ /* 0x000fe40000010000 */
[----:B------:R-:W-:Y:S02]  /*9b30*/  FADD.FTZ R4, R168, R4 ;  /* 0x00000004a8047221 */ /* 0x000fe40000010000 */
[----:B------:R-:W-:Y:S04]  /*9b40*/  FADD.FTZ R0, R170, R0 ;  /* 0x00000000aa007221 */ /* 0x000fe80000010000 */
[----:B------:R-:W-:Y:S02]  /*9b50*/  FADD.FTZ R2, R167, R0 ;  /* 0x00000000a7027221 */ /* 0x000fe40000010000 */
[----:B------:R-:W-:Y:S02]  /*9b60*/  FADD.FTZ R0, R165, R4 ;  /* 0x00000004a5007221 */ /* 0x000fe40000010000 */
[----:B------:R-:W-:Y:S02]  /*9b70*/  FADD.FTZ R4, R166, R2 ;  /* 0x00000002a6047221 */ /* 0x000fe40000010000 */
[----:B------:R-:W-:Y:S01]  /*9b80*/  FADD.FTZ R2, R164, R0 ;  /* 0x00000000a4027221 */ /* 0x000fe20000010000 */
[----:B------:R-:W-:Y:S02]  /*9b90*/  MOV R0, R100 ;  /* 0x0000006400007202 */ /* 0x000fe40000000f00 */
[----:B------:R1:W-:Y:S04]  /*9ba0*/  STL [R1], R4 ;  /* 0x0000000401007387 */ /* 0x0003e80000100800 */
[----:B------:R1:W-:Y:S01]  /*9bb0*/  STL [R1+0x4], R2 ;  /* 0x0000040201007387 */ /* 0x0003e20000100800 */
[----:B------:R-:W-:-:S05]  /*9bc0*/  @P0 BRA `(.L_x_640) ;  /* 0xffffc01000000947 */ /* 0x000fca000383ffff */
.L_x_639:
[----:B-1----:R-:W2:Y:S04]  /*9bd0*/  LDL.LU R4, [R1] ;  /* 0x0000000001047983 */ /* 0x002ea80000300800 */
[----:B------:R-:W3:Y:S04]  /*9be0*/  LDL.LU R2, [R1+0x4] ;  /* 0x0000040001027983 */ /* 0x000ee80000300800 */
[----:B------:R-:W4:Y:S01]  /*9bf0*/  LDL.LU R18, [R1+0x40] ;  /* 0x0000400001127983 */ /* 0x000f220000300800 */
[----:B------:R-:W-:-:S03]  /*9c00*/  MOV R153, c[0x0][0x4e8] ;  /* 0x00013a0000997a02 */ /* 0x000fc60000000f00 */
[----:B------:R-:W4:Y:S04]  /*9c10*/  LDL.LU R154, [R1+0x48] ;  /* 0x00004800019a7983 */ /* 0x000f280000300800 */
[----:B------:R-:W-:Y:S01]  /*9c20*/  BAR.SYNC.DEFER_BLOCKING 0x1, 0x100 ;  /* 0x0044000000007b1d */ /* 0x000fe20000010000 */
[----:B------:R-:W-:-:S05]  /*9c30*/  ISETP.NE.AND P0, PT, R153, 0x1, PT ;  /* 0x000000019900780c */ /* 0x000fca0003f05270 */
[----:B------:R-:W1:Y:S02]  /*9c40*/  S2R R5, SR_TID.X ;  /* 0x0000000000057919 */ /* 0x000e640000002100 */
[----:B-1----:R-:W-:Y:S02]  /*9c50*/  SHF.R.S32.HI R152, RZ, 0x1f, R5 ;  /* 0x0000001fff987819 */ /* 0x002fe40000011405 */
[----:B--2---:R-:W1:Y:S04]  /*9c60*/  SHFL.BFLY PT, R6, R4, 0x2, 0x1f ;  /* 0x0c401f0004067f89 */ /* 0x004e6800000e0000 */
[----:B---3--:R-:W2:Y:S01]  /*9c70*/  SHFL.BFLY PT, R7, R2, 0x2, 0x1f ;  /* 0x0c401f0002077f89 */ /* 0x008ea200000e0000 */
[----:B----4-:R-:W-:Y:S01]  /*9c80*/  MOV R23, R18 ;  /* 0x0000001200177202 */ /* 0x010fe20000000f00 */
[----:B-1----:R-:W-:-:S02]  /*9c90*/  FADD.FTZ R6, R6, R4 ;  /* 0x0000000406067221 */ /* 0x002fc40000010000 */
[----:B------:R-:W1:Y:S01]  /*9ca0*/  S2R R4, SR_CTAID.Y ;  /* 0x0000000000047919 */ /* 0x000e620000002600 */
[----:B--2---:R-:W-:-:S03]  /*9cb0*/  FADD.FTZ R7, R7, R2 ;  /* 0x0000000207077221 */ /* 0x004fc60000010000 */
[----:B------:R-:W2:Y:S04]  /*9cc0*/  SHFL.BFLY PT, R0, R6, 0x1, 0x1f ;  /* 0x0c201f0006007f89 */ /* 0x000ea800000e0000 */
[----:B------:R-:W3:Y:S01]  /*9cd0*/  SHFL.BFLY PT, R2, R7, 0x1, 0x1f ;  /* 0x0c201f0007027f89 */ /* 0x000ee200000e0000 */
[----:B-1----:R-:W-:-:S04]  /*9ce0*/  IMAD.WIDE.U32 R12, R4, c[0x0][0x490], RZ ;  /* 0x00012400040c7a25 */ /* 0x002fc800078e00ff */
[----:B--2---:R-:W-:Y:S01]  /*9cf0*/  FADD.FTZ R6, R6, R0 ;  /* 0x0000000006067221 */ /* 0x004fe20000010000 */
[----:B------:R-:W-:Y:S01]  /*9d00*/  SHF.R.S32.HI R0, RZ, 0x1f, R4 ;  /* 0x0000001fff007819 */ /* 0x000fe20000011404 */
[----:B------:R-:W-:-:S03]  /*9d10*/  IMAD.WIDE.U32 R16, R4, c[0x0][0x3e8], RZ ;  /* 0x0000fa0004107a25 */ /* 0x000fc600078e00ff */
[----:B------:R-:W-:Y:S01]  /*9d20*/  FSETP.NE.FTZ.AND P2, PT, R6, RZ, PT ;  /* 0x000000ff0600720b */ /* 0x000fe20003f55000 */
[----:B---3--:R-:W-:Y:S01]  /*9d30*/  FADD.FTZ R7, R7, R2 ;  /* 0x0000000207077221 */ /* 0x008fe20000010000 */
[----:B------:R-:W-:Y:S01]  /*9d40*/  MOV R2, RZ ;  /* 0x000000ff00027202 */ /* 0x000fe20000000f00 */
[C---:B------:R-:W-:Y:S02]  /*9d50*/  IMAD R14, R0.reuse, c[0x0][0x490], RZ ;  /* 0x00012400000e7a24 */ /* 0x040fe400078e02ff */
[----:B------:R-:W-:Y:S01]  /*9d60*/  IMAD R8, R0, c[0x0][0x3e8], RZ ;  /* 0x0000fa0000087a24 */ /* 0x000fe200078e02ff */
[----:B------:R-:W-:Y:S01]  /*9d70*/  FSETP.NE.FTZ.AND P1, PT, R7, RZ, PT ;  /* 0x000000ff0700720b */ /* 0x000fe20003f35000 */
[----:B------:R-:W-:-:S04]  /*9d80*/  @P0 IMAD.HI.U32 R0, R18, c[0x0][0x4ec], RZ ;  /* 0x00013b0012000a27 */ /* 0x000fc800078e00ff */
[C---:B------:R-:W-:Y:S01]  /*9d90*/  IMAD R14, R4.reuse, c[0x0][0x494], R14 ;  /* 0x00012500040e7a24 */ /* 0x040fe200078e020e */
[----:B------:R-:W-:Y:S01]  /*9da0*/  @P0 SHF.R.U32.HI R23, RZ, c[0x0][0x4f0], R0 ;  /* 0x00013c00ff170a19 */ /* 0x000fe20000011600 */
[----:B------:R-:W-:Y:S01]  /*9db0*/  IMAD R8, R4, c[0x0][0x3ec], R8 ;  /* 0x0000fb0004087a24 */ /* 0x000fe200078e0208 */
[----:B------:R-:W-:Y:S01]  /*9dc0*/  MOV R0, RZ ;  /* 0x000000ff00007202 */ /* 0x000fe20000000f00 */
[----:B------:R-:W1:Y:S01]  /*9dd0*/  @P2 MUFU.RCP R2, R6 ;  /* 0x0000000600022308 */ /* 0x000e620000001000 */
[CC--:B------:R-:W-:Y:S02]  /*9de0*/  LEA.HI R4, R152.reuse, R5.reuse, RZ, 0x2 ;  /* 0x0000000598047211 */ /* 0x0c0fe400078f10ff */
[-C--:B------:R-:W-:Y:S02]  /*9df0*/  LEA.HI R152, R152, R5.reuse, RZ, 0x5 ;  /* 0x0000000598987211 */ /* 0x080fe400078f28ff */
[----:B------:R-:W-:Y:S02]  /*9e00*/  LOP3.LUT R10, R4, 0xfffffffc, RZ, 0xc0, !PT ;  /* 0xfffffffc040a7812 */ /* 0x000fe400078ec0ff */
[----:B------:R-:W-:Y:S01]  /*9e10*/  LOP3.LUT R11, R152, 0xffffffe0, RZ, 0xc0, !PT ;  /* 0xffffffe0980b7812 */ /* 0x000fe200078ec0ff */
[----:B------:R-:W2:Y:S01]  /*9e20*/  @P1 MUFU.RCP R0, R7 ;  /* 0x0000000700001308 */ /* 0x000ea20000001000 */
[----:B------:R-:W-:-:S02]  /*9e30*/  IADD3 R10, -R10, R5, RZ ;  /* 0x000000050a0a7210 */ /* 0x000fc40007ffe1ff */
[----:B------:R-:W-:Y:S02]  /*9e40*/  IADD3 R11, -R11, R5, RZ ;  /* 0x000000050b0b7210 */ /* 0x000fe40007ffe1ff */
[----:B------:R-:W-:Y:S02]  /*9e50*/  IADD3 R5, -R23, RZ, RZ ;  /* 0x000000ff17057210 */ /* 0x000fe40007ffe1ff */
[----:B------:R-:W-:Y:S01]  /*9e60*/  IADD3 R9, R17, R8, RZ ;  /* 0x0000000811097210 */ /* 0x000fe20007ffe0ff */
[----:B-1----:R-:W-:Y:S01]  /*9e70*/  FMUL.FTZ R30, R2, R52 ;  /* 0x00000034021e7220 */ /* 0x002fe20000410000 */
[----:B------:R-:W-:Y:S01]  /*9e80*/  LOP3.LUT P4, RZ, R11, 0x3, RZ, 0xc0, !PT ;  /* 0x000000030bff7812 */ /* 0x000fe2000788c0ff */
[----:B------:R-:W-:Y:S01]  /*9e90*/  IMAD R101, R5, c[0x0][0x4e8], R18 ;  /* 0x00013a0005657a24 */ /* 0x000fe200078e0212 */
[----:B------:R-:W-:Y:S02]  /*9ea0*/  MOV R8, R16 ;  /* 0x0000001000087202 */ /* 0x000fe40000000f00 */
[----:B------:R-:W-:Y:S01]  /*9eb0*/  IADD3 R15, R13, R14, RZ ;  /* 0x0000000e0d0f7210 */ /* 0x000fe20007ffe0ff */
[----:B--2---:R-:W-:-:S02]  /*9ec0*/  FMUL.FTZ R29, R0, R54 ;  /* 0x00000036001d7220 */ /* 0x004fc40000410000 */
[C---:B------:R-:W-:Y:S01]  /*9ed0*/  FMUL.FTZ R28, R2.reuse, R56 ;  /* 0x00000038021c7220 */ /* 0x040fe20000410000 */
[----:B------:R-:W1:Y:S01]  /*9ee0*/  S2R R54, SR_CTAID.Z ;  /* 0x0000000000367919 */ /* 0x000e620000002700 */
[C---:B------:R-:W-:Y:S01]  /*9ef0*/  FMUL.FTZ R105, R2.reuse, R105 ;  /* 0x0000006902697220 */ /* 0x040fe20000410000 */
[----:B------:R-:W-:Y:S01]  /*9f00*/  SHF.R.S32.HI R5, RZ, 0x2, R4 ;  /* 0x00000002ff057819 */ /* 0x000fe20000011404 */
[C---:B------:R-:W-:Y:S01]  /*9f10*/  FMUL.FTZ R11, R2.reuse, R104 ;  /* 0x00000068020b7220 */ /* 0x040fe20000410000 */
[----:B------:R-:W-:Y:S01]  /*9f20*/  MOV R14, R12 ;  /* 0x0000000c000e7202 */ /* 0x000fe20000000f00 */
        /* <DEDUP_REMOVED lines=45> */
[----:B------:R-:W-:Y:S02]  /*a200*/  SHF.R.S32.HI R2, RZ, 0x1f, R4 ;  /* 0x0000001fff027819 */ /* 0x000fe40000011404 */
[----:B-1----:R-:W-:Y:S01]  /*a210*/  SHF.R.S32.HI R4, RZ, 0x1f, R54 ;  /* 0x0000001fff047819 */ /* 0x002fe20000011436 */
[----:B------:R-:W-:-:S04]  /*a220*/  FMUL.FTZ R57, R0, R62 ;  /* 0x0000003e00397220 */ /* 0x000fc80000410000 */
[C---:B------:R-:W-:Y:S02]  /*a230*/  IMAD R62, R4.reuse, c[0x0][0x498], RZ ;  /* 0x00012600043e7a24 */ /* 0x040fe400078e02ff */
[----:B------:R-:W-:Y:S02]  /*a240*/  IMAD R61, R4, c[0x0][0x3f0], RZ ;  /* 0x0000fc00043d7a24 */ /* 0x000fe400078e02ff */
[C---:B------:R-:W-:Y:S02]  /*a250*/  IMAD R62, R54.reuse, c[0x0][0x49c], R62 ;  /* 0x00012700363e7a24 */ /* 0x040fe400078e023e */
[C---:B------:R-:W-:Y:S02]  /*a260*/  IMAD R61, R54.reuse, c[0x0][0x3f4], R61 ;  /* 0x0000fd00363d7a24 */ /* 0x040fe400078e023d */
[----:B------:R-:W-:-:S04]  /*a270*/  IMAD.WIDE.U32 R14, R54, c[0x0][0x498], R14 ;  /* 0x00012600360e7a25 */ /* 0x000fc800078e000e */
[----:B------:R-:W-:Y:S01]  /*a280*/  IMAD.WIDE.U32 R8, R54, c[0x0][0x3f0], R8 ;  /* 0x0000fc0036087a25 */ /* 0x000fe200078e0008 */
[----:B------:R-:W-:Y:S02]  /*a290*/  F2FP.BF16.PACK_AB R54, R69, R68 ;  /* 0x000000444536723e */ /* 0x000fe400000010ff */
[----:B------:R-:W3:Y:S01]  /*a2a0*/  LDL R68, [R1+0x44] ;  /* 0x0000440001447983 */ /* 0x000ee20000100800 */
[C---:B------:R-:W-:Y:S02]  /*a2b0*/  FMUL.FTZ R26, R0.reuse, R55 ;  /* 0x00000037001a7220 */ /* 0x040fe40000410000 */
[C---:B------:R-:W-:Y:S02]  /*a2c0*/  FMUL.FTZ R67, R0.reuse, R67 ;  /* 0x0000004300437220 */ /* 0x040fe40000410000 */
[----:B------:R-:W-:Y:S01]  /*a2d0*/  FMUL.FTZ R55, R0, R66 ;  /* 0x0000004200377220 */ /* 0x000fe20000410000 */
[----:B------:R-:W-:Y:S02]  /*a2e0*/  F2FP.BF16.PACK_AB R56, R65, R56 ;  /* 0x000000384138723e */ /* 0x000fe400000010ff */
[----:B------:R2:W5:Y:S02]  /*a2f0*/  LDL R65, [R1+0x20] ;  /* 0x0000200001417983 */ /* 0x0005640000100800 */
[----:B------:R-:W-:-:S02]  /*a300*/  F2FP.BF16.PACK_AB R55, R67, R55 ;  /* 0x000000374337723e */ /* 0x000fc400000010ff */
[----:B------:R2:W5:Y:S01]  /*a310*/  LDL.64 R66, [R1+0x10] ;  /* 0x0000100001427983 */ /* 0x0005620000100a00 */
[----:B------:R-:W1:Y:S01]  /*a320*/  @P1 MUFU.LG2 R7, R7 ;  /* 0x0000000700071308 */ /* 0x000e620000000c00 */
[----:B------:R-:W-:-:S04]  /*a330*/  LEA.HI R2, R2, R5, RZ, 0x3 ;  /* 0x0000000502027211 */ /* 0x000fc800078f18ff */
[----:B------:R-:W-:Y:S01]  /*a340*/  LOP3.LUT R2, R2, 0xfffffff8, RZ, 0xc0, !PT ;  /* 0xfffffff802027812 */ /* 0x000fe200078ec0ff */
[C---:B------:R-:W-:Y:S02]  /*a350*/  FMUL.FTZ R107, R0.reuse, R107 ;  /* 0x0000006b006b7220 */ /* 0x040fe40000410000 */
[C---:B------:R-:W-:Y:S01]  /*a360*/  FMUL.FTZ R13, R0.reuse, R106 ;  /* 0x0000006a000d7220 */ /* 0x040fe20000410000 */
[----:B------:R-:W-:Y:S01]  /*a370*/  IADD3 R5, R5, -R2, RZ ;  /* 0x8000000205057210 */ /* 0x000fe20007ffe0ff */
[C---:B------:R-:W-:Y:S01]  /*a380*/  FMUL.FTZ R111, R0.reuse, R111 ;  /* 0x0000006f006f7220 */ /* 0x040fe20000410000 */
[----:B------:R-:W-:Y:S01]  /*a390*/  @P2 MOV R2, 0x3f317218 ;  /* 0x3f31721800022802 */ /* 0x000fe20000000f00 */
        /* <DEDUP_REMOVED lines=39> */
[----:B------:R-:W-:Y:S01]  /*a610*/  FMUL.FTZ R98, R0, R98 ;  /* 0x0000006200627220 */ /* 0x000fe20000410000 */
[----:B------:R-:W-:Y:S01]  /*a620*/  @P1 MOV R0, 0x3f317218 ;  /* 0x3f31721800001802 */ /* 0x000fe20000000f00 */
[----:B------:R-:W-:Y:S02]  /*a630*/  @P2 FMUL.FTZ R4, R2, c[0x0][0x2d0] ;  /* 0x0000b40002042a20 */ /* 0x000fe40000410000 */
[----:B-1----:R-:W-:Y:S02]  /*a640*/  @P1 FMUL.FTZ R2, R7, 0.69314718246459960938 ;  /* 0x3f31721807021820 */ /* 0x002fe40000410000 */
[----:B------:R-:W-:Y:S01]  /*a650*/  @P1 FMUL.FTZ R0, R0, c[0x0][0x2d0] ;  /* 0x0000b40000001a20 */ /* 0x000fe20000410000 */
[----:B------:R-:W1:Y:S01]  /*a660*/  @P2 MUFU.LG2 R6, R6 ;  /* 0x0000000600062308 */ /* 0x000e620000000c00 */
[----:B------:R-:W-:Y:S02]  /*a670*/  MOV R59, 0xff800000 ;  /* 0xff800000003b7802 */ /* 0x000fe40000000f00 */
[----:B------:R-:W-:Y:S01]  /*a680*/  @P1 FFMA.FTZ R59, R0, R3, R2 ;  /* 0x00000003003b1223 */ /* 0x000fe20000010002 */
[----:B------:R-:W-:-:S02]  /*a690*/  SHF.R.S32.HI R0, RZ, 0x5, R152 ;  /* 0x00000005ff007819 */ /* 0x000fc40000011498 */
[----:B------:R-:W-:Y:S02]  /*a6a0*/  F2FP.BF16.PACK_AB R57, R63, R57 ;  /* 0x000000393f39723e */ /* 0x000fe400000010ff */
[----:B------:R-:W-:Y:S01]  /*a6b0*/  SHF.R.S32.HI R3, RZ, 0x1f, R0 ;  /* 0x0000001fff037819 */ /* 0x000fe20000011400 */
[----:B------:R-:W4:Y:S01]  /*a6c0*/  S2R R63, SR_CTAID.X ;  /* 0x00000000003f7919 */ /* 0x000f220000002500 */
[----:B------:R-:W-:Y:S02]  /*a6d0*/  LEA.HI R2, R10, R10, RZ, 0x1 ;  /* 0x0000000a0a027211 */ /* 0x000fe400078f08ff */
[----:B------:R-:W-:Y:S02]  /*a6e0*/  LEA.HI R3, R3, R0, RZ, 0x3 ;  /* 0x0000000003037211 */ /* 0x000fe400078f18ff */
[----:B------:R-:W-:Y:S02]  /*a6f0*/  LOP3.LUT R2, R2, 0x1ffffffe, RZ, 0xc0, !PT ;  /* 0x1ffffffe02027812 */ /* 0x000fe400078ec0ff */
[----:B------:R-:W-:Y:S01]  /*a700*/  LOP3.LUT R3, R3, 0xffffff8, RZ, 0xc0, !PT ;  /* 0x0ffffff803037812 */ /* 0x000fe200078ec0ff */
[----:B-1----:R-:W-:Y:S01]  /*a710*/  @P2 FMUL.FTZ R6, R6, 0.69314718246459960938 ;  /* 0x3f31721806062820 */ /* 0x002fe20000410000 */
[----:B------:R-:W-:-:S02]  /*a720*/  F2FP.BF16.PACK_AB R44, R12, R44 ;  /* 0x0000002c0c2c723e */ /* 0x000fc400000010ff */
[C---:B------:R-:W-:Y:S02]  /*a730*/  IADD3 R7, R0.reuse, -R3, RZ ;  /* 0x8000000300077210 */ /* 0x040fe40007ffe0ff */
[----:B------:R-:W-:Y:S02]  /*a740*/  LEA R12, R0, R10, 0x9 ;  /* 0x0000000a000c7211 */ /* 0x000fe400078e48ff */
[----:B------:R-:W-:Y:S01]  /*a750*/  MOV R60, 0xff800000 ;  /* 0xff800000003c7802 */ /* 0x000fe20000000f00 */
[----:B------:R-:W-:Y:S01]  /*a760*/  @P2 FFMA.FTZ R60, R4, R100, R6 ;  /* 0x00000064043c2223 */ /* 0x000fe20000010006 */
[----:B------:R-:W-:Y:S02]  /*a770*/  SHF.R.S32.HI R0, RZ, 0x1f, R23 ;  /* 0x0000001fff007819 */ /* 0x000fe40000011417 */
[----:B------:R-:W-:Y:S02]  /*a780*/  IADD3 R10, R10, -R2, RZ ;  /* 0x800000020a0a7210 */ /* 0x000fe40007ffe0ff */
[----:B------:R-:W-:-:S02]  /*a790*/  SHF.R.S32.HI R6, RZ, 0x2, R154 ;  /* 0x00000002ff067819 */ /* 0x000fc4000001149a */
[C---:B------:R-:W-:Y:S02]  /*a7a0*/  LOP3.LUT R2, R5.reuse, 0x1, RZ, 0xc0, !PT ;  /* 0x0000000105027812 */ /* 0x040fe400078ec0ff */
[C---:B------:R-:W-:Y:S01]  /*a7b0*/  R2P PR, R5.reuse, 0x6 ;  /* 0x0000000605007804 */ /* 0x040fe20000000000 */
[----:B------:R-:W-:Y:S02]  /*a7c0*/  IMAD.SHL.U32 R5, R5, 0x40, RZ ;  /* 0x0000004005057824 */ /* 0x000fe400078e00ff */
[----:B------:R-:W-:Y:S01]  /*a7d0*/  IMAD R4, R0, c[0x0][0x3e0], RZ ;  /* 0x0000f80000047a24 */ /* 0x000fe200078e02ff */
[----:B------:R-:W-:Y:S02]  /*a7e0*/  LEA R0, R7, R6, 0x4 ;  /* 0x0000000607007211 */ /* 0x000fe400078e20ff */
[----:B------:R-:W-:Y:S02]  /*a7f0*/  ISETP.NE.U32.AND P3, PT, R2, 0x1, PT ;  /* 0x000000010200780c */ /* 0x000fe40003f65070 */
[----:B------:R-:W-:-:S02]  /*a800*/  IADD3 R3, R9, R61, RZ ;  /* 0x0000003d09037210 */ /* 0x000fc40007ffe0ff */
[----:B------:R-:W-:Y:S02]  /*a810*/  LOP3.LUT R5, R5, 0x1c0, RZ, 0xc0, !PT ;  /* 0x000001c005057812 */ /* 0x000fe400078ec0ff */
[----:B------:R-:W-:Y:S02]  /*a820*/  MOV R2, R8 ;  /* 0x0000000800027202 */ /* 0x000fe40000000f00 */
[----:B------:R-:W-:Y:S01]  /*a830*/  LEA R10, R10, R0, 0x3 ;  /* 0x000000000a0a7211 */ /* 0x000fe200078e18ff */
[----:B------:R-:W-:Y:S01]  /*a840*/  IMAD R7, R23, c[0x0][0x3e4], R4 ;  /* 0x0000f90017077a24 */ /* 0x000fe200078e0204 */
[----:B------:R-:W-:Y:S01]  /*a850*/  LEA.HI R6, R5, R5, RZ, 0x1d ;  /* 0x0000000505067211 */ /* 0x000fe200078fe8ff */
[----:B------:R-:W-:Y:S01]  /*a860*/  IMAD.WIDE.U32 R4, R23, c[0x0][0x3e0], R2 ;  /* 0x0000f80017047a25 */ /* 0x000fe200078e0002 */
[----:B----4-:R-:W-:Y:S02]  /*a870*/  LEA R10, R63, R10, 0x7 ;  /* 0x0000000a3f0a7211 */ /* 0x010fe400078e38ff */
[----:B------:R-:W-:Y:S01]  /*a880*/  LEA R2, R12, R6, 0x1 ;  /* 0x000000060c027211 */ /* 0x000fe200078e08ff */
[----:B------:R-:W-:Y:S01]  /*a890*/  IMAD R61, R153, c[0x0][0x388], RZ ;  /* 0x0000e200993d7a24 */ /* 0x000fe200078e02ff */
[----:B------:R-:W-:-:S02]  /*a8a0*/  LEA R0, R63, R0, 0x7 ;  /* 0x000000003f007211 */ /* 0x000fc400078e38ff */
[----:B------:R-:W-:Y:S01]  /*a8b0*/  IADD3 R5, R5, R7, RZ ;  /* 0x0000000705057210 */ /* 0x000fe20007ffe0ff */
[----:B------:R-:W-:Y:S01]  /*a8c0*/  @P0 IMAD.HI.U32 R7, R10, c[0x0][0x4ec], RZ ;  /* 0x00013b000a070a27 */ /* 0x000fe200078e00ff */
[----:B------:R-:W-:Y:S02]  /*a8d0*/  F2FP.BF16.PACK_AB R13, R107, R13 ;  /* 0x0000000d6b0d723e */ /* 0x000fe400000010ff */
[----:B------:R-:W-:Y:S02]  /*a8e0*/  SHF.L.U32 R2, R2, 0x1, RZ ;  /* 0x0000000102027819 */ /* 0x000fe400000006ff */
[C---:B------:R-:W-:Y:S02]  /*a8f0*/  IADD3 R3, R0.reuse, 0x8, RZ ;  /* 0x0000000800037810 */ /* 0x040fe40007ffe0ff */
[----:B------:R-:W-:Y:S01]  /*a900*/  ISETP.GE.OR P5, PT, R0, R61, P4 ;  /* 0x0000003d0000720c */ /* 0x000fe200027a6670 */
[----:B------:R-:W-:Y:S01]  /*a910*/  IMAD.MOV.U32 R0, RZ, RZ, R10 ;  /* 0x000000ffff007224 */ /* 0x000fe200078e000a */
[----:B------:R-:W-:-:S02]  /*a920*/  SHF.R.S32.HI R6, RZ, 0x1f, R101 ;  /* 0x0000001fff067819 */ /* 0x000fc40000011465 */
[----:B------:R-:W-:Y:S01]  /*a930*/  @P0 SHF.R.U32.HI R0, RZ, c[0x0][0x4f0], R7 ;  /* 0x00013c00ff000a19 */ /* 0x000fe20000011607 */
[----:B------:R1:W-:Y:S01]  /*a940*/  STS [R2+0x480], R13 ;  /* 0x0004800d02007388 */ /* 0x0003e20000000800 */
[----:B------:R-:W-:Y:S01]  /*a950*/  IADD3 R8, R2, 0x80, RZ ;  /* 0x0000008002087810 */ /* 0x000fe20007ffe0ff */
[----:B------:R-:W-:Y:S01]  /*a960*/  IMAD R6, R6, c[0x0][0x3d8], RZ ;  /* 0x0000f60006067a24 */ /* 0x000fe200078e02ff */
[----:B------:R-:W-:Y:S02]  /*a970*/  ISETP.GE.OR P4, PT, R3, R61, P4 ;  /* 0x0000003d0300720c */ /* 0x000fe40002786670 */
[----:B------:R-:W-:Y:S01]  /*a980*/  IADD3 R3, R2, 0x70, RZ ;  /* 0x0000007002037810 */ /* 0x000fe20007ffe0ff */
[----:B------:R-:W-:Y:S01]  /*a990*/  IMAD R23, R101, c[0x0][0x3dc], R6 ;  /* 0x0000f70065177a24 */ /* 0x000fe200078e0206 */
[----:B------:R-:W-:Y:S02]  /*a9a0*/  @P3 IADD3 R3, R8, 0x10, RZ ;  /* 0x0000001008033810 */ /* 0x000fe40007ffe0ff */
[----:B------:R-:W-:-:S02]  /*a9b0*/  SHF.R.S32.HI R6, RZ, 0x1f, R0 ;  /* 0x0000001fff067819 */ /* 0x000fc40000011400 */
[C---:B------:R-:W-:Y:S01]  /*a9c0*/  IADD3 R8, P0, R0.reuse, R14, RZ ;  /* 0x0000000e00087210 */ /* 0x040fe20007f1e0ff */
[----:B-1----:R-:W-:Y:S01]  /*a9d0*/  IMAD.WIDE.U32 R12, R101, c[0x0][0x3d8], R4 ;  /* 0x0000f600650c7a25 */ /* 0x002fe200078e0004 */
[----:B------:R-:W-:-:S05]  /*a9e0*/  IADD3 R4, -R0, RZ, RZ ;  /* 0x000000ff00047210 */ /* 0x000fca0007ffe1ff */
[----:B------:R-:W-:Y:S01]  /*a9f0*/  IMAD R4, R4, c[0x0][0x4e8], R10 ;  /* 0x00013a0004047a24 */ /* 0x000fe200078e020a */
[----:B------:R-:W-:Y:S02]  /*aa00*/  IADD3.X R9, R6, R15, R62, P0, !PT ;  /* 0x0000000f06097210 */ /* 0x000fe400007fe43e */
[----:B------:R-:W-:Y:S02]  /*aa10*/  MOV R6, 0x40 ;  /* 0x0000004000067802 */ /* 0x000fe40000000f00 */
[----:B------:R-:W-:Y:S02]  /*aa20*/  SHF.R.S32.HI R7, RZ, 0x1f, R4 ;  /* 0x0000001fff077819 */ /* 0x000fe40000011404 */
[----:B------:R-:W-:Y:S02]  /*aa30*/  SEL R237, R237, 0xffffffe0, !P1 ;  /* 0xffffffe0eded7807 */ /* 0x000fe40004800000 */
[----:B------:R-:W-:Y:S01]  /*aa40*/  F2FP.BF16.PACK_AB R11, R105, R11 ;  /* 0x0000000b690b723e */ /* 0x000fe200000010ff */
[----:B------:R-:W-:Y:S01]  /*aa50*/  IMAD R7, R7, c[0x0][0x488], RZ ;  /* 0x0001220007077a24 */ /* 0x000fe200078e02ff */
[----:B------:R-:W-:-:S02]  /*aa60*/  SEL R6, R6, 0xffffffc0, !P2 ;  /* 0xffffffc006067807 */ /* 0x000fc40005000000 */
[----:B------:R-:W-:Y:S02]  /*aa70*/  F2FP.BF16.PACK_AB R16, R109, R16 ;  /* 0x000000106d10723e */ /* 0x000fe400000010ff */
[----:B------:R-:W-:Y:S02]  /*aa80*/  F2FP.BF16.PACK_AB R17, R111, R17 ;  /* 0x000000116f11723e */ /* 0x000fe400000010ff */
[----:B------:R-:W-:Y:S02]  /*aa90*/  F2FP.BF16.PACK_AB R18, R113, R18 ;  /* 0x000000127112723e */ /* 0x000fe400000010ff */
[----:B------:R-:W-:Y:S02]  /*aaa0*/  F2FP.BF16.PACK_AB R21, R115, R21 ;  /* 0x000000157315723e */ /* 0x000fe400000010ff */
[----:B------:R-:W-:Y:S01]  /*aab0*/  IADD3 R0, R2, R237, RZ ;  /* 0x000000ed02007210 */ /* 0x000fe20007ffe0ff */
[----:B------:R-:W-:Y:S01]  /*aac0*/  IMAD R10, R4, c[0x0][0x48c], R7 ;  /* 0x00012300040a7a24 */ /* 0x000fe200078e0207 */
[----:B------:R-:W-:-:S02]  /*aad0*/  F2FP.BF16.PACK_AB R20, R117, R20 ;  /* 0x000000147514723e */ /* 0x000fc400000010ff */
[----:B------:R-:W-:Y:S02]  /*aae0*/  F2FP.BF16.PACK_AB R19, R119, R19 ;  /* 0x000000137713723e */ /* 0x000fe400000010ff */
[----:B------:R-:W-:Y:S01]  /*aaf0*/  IADD3 R237, R237, R3, RZ ;  /* 0x00000003eded7210 */ /* 0x000fe20007ffe0ff */
[----:B------:R-:W-:Y:S01]  /*ab00*/  STS [R2+0x80], R11 ;  /* 0x0000800b02007388 */ /* 0x000fe20000000800 */
[----:B------:R-:W-:Y:S01]  /*ab10*/  F2FP.BF16.PACK_AB R22, R121, R22 ;  /* 0x000000167916723e */ /* 0x000fe200000010ff */
[----:B------:R-:W-:Y:S01]  /*ab20*/  IMAD.WIDE.U32 R8, R4, c[0x0][0x488], R8 ;  /* 0x0001220004087a25 */ /* 0x000fe200078e0008 */
[----:B------:R-:W-:Y:S02]  /*ab30*/  F2FP.BF16.PACK_AB R24, R123, R24 ;  /* 0x000000187b18723e */ /* 0x000fe400000010ff */
[----:B------:R-:W-:Y:S01]  /*ab40*/  IADD3 R5, R2, R6, RZ ;  /* 0x0000000602057210 */ /* 0x000fe20007ffe0ff */
[----:B------:R-:W-:Y:S01]  /*ab50*/  STS [R3], R16 ;  /* 0x0000001003007388 */ /* 0x000fe20000000800 */
[----:B------:R-:W-:-:S02]  /*ab60*/  F2FP.BF16.PACK_AB R25, R125, R25 ;  /* 0x000000197d19723e */ /* 0x000fc400000010ff */
[----:B------:R-:W-:Y:S01]  /*ab70*/  F2FP.BF16.PACK_AB R27, R127, R27 ;  /* 0x0000001b7f1b723e */ /* 0x000fe200000010ff */
[----:B------:R-:W-:Y:S01]  /*ab80*/  STS [R3+0x400], R17 ;  /* 0x0004001103007388 */ /* 0x000fe20000000800 */
[C---:B------:R-:W-:Y:S02]  /*ab90*/  IADD3 R7, R6.reuse, R3, RZ ;  /* 0x0000000306077210 */ /* 0x040fe40007ffe0ff */
[----:B------:R-:W-:Y:S01]  /*aba0*/  F2FP.BF16.PACK_AB R42, R129, R42 ;  /* 0x0000002a812a723e */ /* 0x000fe200000010ff */
[----:B------:R-:W-:Y:S01]  /*abb0*/  STS [R0+0x80], R18 ;  /* 0x0000801200007388 */ /* 0x000fe20000000800 */
[----:B------:R-:W-:Y:S02]  /*abc0*/  F2FP.BF16.PACK_AB R41, R131, R41 ;  /* 0x000000298329723e */ /* 0x000fe400000010ff */
[----:B------:R-:W-:Y:S01]  /*abd0*/  IADD3 R4, R6, R0, RZ ;  /* 0x0000000006047210 */ /* 0x000fe20007ffe0ff */
[----:B------:R-:W-:Y:S01]  /*abe0*/  STS [R0+0x480], R21 ;  /* 0x0004801500007388 */ /* 0x000fe20000000800 */
[----:B------:R-:W-:-:S02]  /*abf0*/  F2FP.BF16.PACK_AB R40, R133, R40 ;  /* 0x000000288528723e */ /* 0x000fc400000010ff */
[----:B------:R-:W-:Y:S01]  /*ac00*/  F2FP.BF16.PACK_AB R39, R135, R39 ;  /* 0x000000278727723e */ /* 0x000fe200000010ff */
[----:B------:R-:W-:Y:S01]  /*ac10*/  STS [R237], R20 ;  /* 0x00000014ed007388 */ /* 0x000fe20000000800 */
[----:B------:R-:W-:Y:S02]  /*ac20*/  IADD3 R6, R237, R6, RZ ;  /* 0x00000006ed067210 */ /* 0x000fe40007ffe0ff */
        /* <DEDUP_REMOVED lines=11> */
[----:B------:R-:W-:-:S03]  /*ace0*/  F2FP.BF16.PACK_AB R31, R151, R31 ;  /* 0x0000001f971f723e */ /* 0x000fc600000010ff */
[----:B------:R-:W-:Y:S01]  /*acf0*/  STS [R7+0x400], R27 ;  /* 0x0004001b07007388 */ /* 0x000fe20000000800 */
[----:B------:R-:W-:Y:S02]  /*ad00*/  F2FP.BF16.PACK_AB R30, R103, R30 ;  /* 0x0000001e671e723e */ /* 0x000fe400000010ff */
[----:B------:R-:W-:Y:S01]  /*ad10*/  F2FP.BF16.PACK_AB R29, R26, R29 ;  /* 0x0000001d1a1d723e */ /* 0x000fe200000010ff */
[----:B------:R-:W-:Y:S01]  /*ad20*/  STS [R4+0x80], R42 ;  /* 0x0000802a04007388 */ /* 0x000fe20000000800 */
[----:B------:R-:W-:-:S03]  /*ad30*/  F2FP.BF16.PACK_AB R28, R102, R28 ;  /* 0x0000001c661c723e */ /* 0x000fc600000010ff */
[----:B------:R-:W-:Y:S01]  /*ad40*/  STS [R4+0x480], R41 ;  /* 0x0004802904007388 */ /* 0x000fe20000000800 */
[----:B------:R-:W-:-:S03]  /*ad50*/  F2FP.BF16.PACK_AB R58, R45, R43 ;  /* 0x0000002b2d3a723e */ /* 0x000fc600000010ff */
[----:B------:R-:W-:Y:S04]  /*ad60*/  STS [R6], R40 ;  /* 0x0000002806007388 */ /* 0x000fe80000000800 */
[----:B------:R-:W-:Y:S01]  /*ad70*/  STS [R6+0x400], R39 ;  /* 0x0004002706007388 */ /* 0x000fe20000000800 */
[----:B------:R-:W-:-:S03]  /*ad80*/  F2FP.BF16.PACK_AB R53, R71, R53 ;  /* 0x000000354735723e */ /* 0x000fc600000010ff */
        /* <DEDUP_REMOVED lines=53> */
[----:B------:R-:W4:Y:S04]  /*b0e0*/  SHFL.IDX PT, R9, R9, 0x1, 0x1c1f ;  /* 0x003c1f0009097f89 */ /* 0x000f2800000e0000 */
[----:B-1----:R2:W-:Y:S04]  /*b0f0*/  @!P5 ST.E [R10.64], R60 ;  /* 0x0000003c0a00d985 */ /* 0x0025e8000c101914 */
[----:B----4-:R2:W-:Y:S04]  /*b100*/  @!P4 ST.E [R8.64], R59 ;  /* 0x0000003b0800c985 */ /* 0x0105e8000c101914 */
[----:B------:R2:W1:Y:S04]  /*b110*/  LDS.128 R32, [R243+0x1080] ;  /* 0x00108000f3207984 */ /* 0x0004680000000c00 */
        /* <DEDUP_REMOVED lines=12> */
[----:B------:R2:W3:Y:S01]  /*b1e0*/  SHFL.IDX PT, R2, R21, RZ, 0x181f ;  /* 0x00181fff15027589 */ /* 0x0004e200000e0000 */
[----:B------:R-:W-:Y:S03]  /*b1f0*/  BSSY B0, `(.L_x_641) ;  /* 0x0000015000007945 */ /* 0x000fe60003800000 */
[----:B------:R2:W1:Y:S08]  /*b200*/  SHFL.IDX PT, R3, R20, RZ, 0x181f ;  /* 0x00181fff14037589 */ /* 0x00047000000e0000 */
[----:B------:R-:W-:Y:S05]  /*b210*/  @P0 BRA `(.L_x_642) ;  /* 0x0000012000000947 */ /* 0x000fea0003800000 */
[----:B----4-:R-:W4:Y:S01]  /*b220*/  LDS.128 R16, [R243+0x80] ;  /* 0x00008000f3107984 */ /* 0x010f220000000c00 */
[----:B-----5:R-:W-:-:S02]  /*b230*/  ISETP.GE.AND P1, PT, R65, c[0x0][0x3c8], PT ;  /* 0x0000f20041007a0c */ /* 0x020fc40003f26270 */
[----:B------:R-:W-:Y:S01]  /*b240*/  ISETP.GE.AND P0, PT, R64, c[0x0][0x3c8], PT ;  /* 0x0000f20040007a0c */ /* 0x000fe20003f06270 */
[----:B------:R-:W2:Y:S01]  /*b250*/  LDS.128 R12, [R243+0x4080] ;  /* 0x00408000f30c7984 */ /* 0x000ea20000000c00 */
[----:B------:R-:W-:-:S03]  /*b260*/  ISETP.GE.AND P2, PT, R66, c[0x0][0x3c8], PT ;  /* 0x0000f20042007a0c */ /* 0x000fc60003f46270 */
[----:B--2---:R-:W2:Y:S06]  /*b270*/  LDS.128 R8, [R243+0x8080] ;  /* 0x00808000f3087984 */ /* 0x004eac0000000c00 */
[----:B------:R-:W-:Y:S02]  /*b280*/  @!P1 SHF.R.S32.HI R4, RZ, 0x1f, R65 ;  /* 0x0000001fff049819 */ /* 0x000fe40000011441 */
[----:B------:R-:W-:Y:S02]  /*b290*/  @!P0 SHF.R.S32.HI R0, RZ, 0x1f, R64 ;  /* 0x0000001fff008819 */ /* 0x000fe40000011440 */
[----:B------:R-:W-:Y:S01]  /*b2a0*/  @!P1 LEA.HI R4, R4, R65, RZ, 0x3 ;  /* 0x0000004104049211 */ /* 0x000fe200078f18ff */
[----:B-1-3--:R-:W-:Y:S01]  /*b2b0*/  @!P2 IMAD.WIDE R6, R66, 0x2, R2 ;  /* 0x000000024206a825 */ /* 0x00afe200078e0202 */
[----:B------:R-:W-:-:S02]  /*b2c0*/  @!P0 LEA.HI R0, R0, R64, RZ, 0x3 ;  /* 0x0000004000008211 */ /* 0x000fc400078f18ff */
[----:B------:R-:W-:Y:S02]  /*b2d0*/  @!P1 LOP3.LUT R4, R4, 0xfffffff8, RZ, 0xc0, !PT ;  /* 0xfffffff804049812 */ /* 0x000fe400078ec0ff */
[----:B------:R-:W-:-:S03]  /*b2e0*/  @!P0 LOP3.LUT R0, R0, 0xfffffff8, RZ, 0xc0, !PT ;  /* 0xfffffff800008812 */ /* 0x000fc600078ec0ff */
[----:B------:R-:W-:-:S04]  /*b2f0*/  @!P1 IMAD.WIDE R4, R4, 0x2, R2 ;  /* 0x0000000204049825 */ /* 0x000fc800078e0202 */
[----:B------:R-:W-:Y:S01]  /*b300*/  @!P0 IMAD.WIDE R2, R0, 0x2, R2 ;  /* 0x0000000200028825 */ /* 0x000fe200078e0202 */
[----:B----4-:R1:W-:Y:S04]  /*b310*/  @!P2 ST.E.128 [R6.64], R16 ;  /* 0x000000100600a985 */ /* 0x0103e8000c101d14 */
[----:B------:R1:W-:Y:S04]  /*b320*/  @!P1 ST.E.128 [R4.64], R12 ;  /* 0x0000000c04009985 */ /* 0x0003e8000c101d14 */
[----:B--2---:R1:W-:Y:S02]  /*b330*/  @!P0 ST.E.128 [R2.64], R8 ;  /* 0x0000000802008985 */ /* 0x0043e4000c101d14 */
.L_x_642:
[----:B----4-:R-:W-:Y:S05]  /*b340*/  BSYNC B0 ;  /* 0x0000000000007941 */ /* 0x010fea0003800000 */
.L_x_641:
[----:B------:R-:W-:Y:S01]  /*b350*/  IADD3 R0, R68, 0x20, RZ ;  /* 0x0000002044007810 */ /* 0x000fe20007ffe0ff */
[----:B-1----:R1:W4:Y:S01]  /*b360*/  SHFL.IDX PT, R3, R20, 0x1, 0x181f ;  /* 0x00381f0014037f89 */ /* 0x00232200000e0000 */
[----:B------:R-:W-:Y:S02]  /*b370*/  BSSY B0, `(.L_x_643) ;  /* 0x0000013000007945 */ /* 0x000fe40003800000 */
[----:B------:R-:W-:Y:S01]  /*b380*/  ISETP.GE.AND P0, PT, R0, R61, PT ;  /* 0x0000003d0000720c */ /* 0x000fe20003f06270 */
[----:B---3--:R1:W3:-:S12]  /*b390*/  SHFL.IDX PT, R2, R21, 0x1, 0x181f ;  /* 0x00381f0015027f89 */ /* 0x0082d800000e0000 */
[----:B------:R-:W-:Y:S05]  /*b3a0*/  @P0 BRA `(.L_x_644) ;  /* 0x000000f000000947 */ /* 0x000fea0003800000 */
[----:B-----5:R-:W-:Y:S02]  /*b3b0*/  ISETP.GE.AND P1, PT, R65, c[0x0][0x3c8], PT ;  /* 0x0000f20041007a0c */ /* 0x020fe40003f26270 */
        /* <DEDUP_REMOVED lines=14> */
.L_x_644:
[----:B------:R-:W-:Y:S05]  /*b4a0*/  BSYNC B0 ;  /* 0x0000000000007941 */ /* 0x000fea0003800000 */
.L_x_643:
[----:B------:R-:W-:Y:S01]  /*b4b0*/  IADD3 R0, R68, 0x40, RZ ;  /* 0x0000004044007810 */ /* 0x000fe20007ffe0ff */
[----:B---34-:R3:W4:Y:S01]  /*b4c0*/  SHFL.IDX PT, R3, R20, 0x2, 0x181f ;  /* 0x00581f0014037f89 */ /* 0x01872200000e0000 */
[----:B------:R-:W-:Y:S02]  /*b4d0*/  BSSY B0, `(.L_x_645) ;  /* 0x0000013000007945 */ /* 0x000fe40003800000 */
[----:B------:R-:W-:Y:S01]  /*b4e0*/  ISETP.GE.AND P0, PT, R0, R61, PT ;  /* 0x0000003d0000720c */ /* 0x000fe20003f06270 */
[----:B------:R3:W1:-:S12]  /*b4f0*/  SHFL.IDX PT, R2, R21, 0x2, 0x181f ;  /* 0x00581f0015027f89 */ /* 0x00065800000e0000 */
        /* <DEDUP_REMOVED lines=16> */
.L_x_646:
[----:B------:R-:W-:Y:S05]  /*b600*/  BSYNC B0 ;  /* 0x0000000000007941 */ /* 0x000fea0003800000 */
.L_x_645:
        /* <DEDUP_REMOVED lines=22> */
.L_x_647:
        /* <DEDUP_REMOVED lines=9> */
.L_x_1342:


//--------------------- .text._ZN7cutlass13device_kernelIN5flash19enable_sm80_to_sm89INS1_16FlashAttnFwdSm80INS1_25CollectiveMainloopFwdSm80ILi8ELi2ELb1EN4cute5tupleIJNS5_1CILi128EEENS7_ILi96EEENS7_ILi192EEEEEELi192ENS_10bfloat16_tEfNS_4arch4Sm80ELb0ELb0ELb1ELb1ELb0ELb0ELb1ELb0EEENS1_21CollectiveEpilogueFwdINS6_IJS8_SA_S9_EEENS6_IJNS7_ILi1EEESI_SI_EEESC_SE_Li256ELb1ELb1ELb0ELb0EEENS1_19SingleTileSchedulerILb1ELb0ELb1ELi128EEEEEEEEEvNT_6ParamsE --------------------------
	.section	.text._ZN7cutlass13device_kernelIN5flash19enable_sm80_to_sm89INS1_16FlashAttnFwdSm80INS1_25CollectiveMainloopFwdSm80ILi8ELi2ELb1EN4cute5tupleIJNS5_1CILi128EEENS7_ILi96EEENS7_ILi192EEEEEELi192ENS_10bfloat16_tEfNS_4arch4Sm80ELb0ELb0ELb1ELb1ELb0ELb0ELb1ELb0EEENS1_21CollectiveEpilogueFwdINS6_IJS8_SA_S9_EEENS6_IJNS7_ILi1EEESI_SI_EEESC_SE_Li256ELb1ELb1ELb0ELb0EEENS1_19SingleTileSchedulerILb1ELb0ELb1ELi128EEEEEEEEEvNT_6ParamsE,"ax",@progbits
	.sectioninfo	@"SHI_REGISTERS=255"
	.align	128
.text._ZN7cutlass13device_kernelIN5flash19enable_sm80_to_sm89INS1_16FlashAttnFwdSm80INS1_25CollectiveMainloopFwdSm80ILi8ELi2ELb1EN4cute5tupleIJNS5_1CILi128EEENS7_ILi96EEENS7_ILi192EEEEEELi192ENS_10bfloat16_tEfNS_4arch4Sm80ELb0ELb0ELb1ELb1ELb0ELb0ELb1ELb0EEENS1_21CollectiveEpilogueFwdINS6_IJS8_SA_S9_EEENS6_IJNS7_ILi1EEESI_SI_EEESC_SE_Li256ELb1ELb1ELb0ELb0EEENS1_19SingleTileSchedulerILb1ELb0ELb1ELi128EEEEEEEEEvNT_6ParamsE:
        .type           _ZN7cutlass13device_kernelIN5flash19enable_sm80_to_sm89INS1_16FlashAttnFwdSm80INS1_25CollectiveMainloopFwdSm80ILi8ELi2ELb1EN4cute5tupleIJNS5_1CILi128EEENS7_ILi96EEENS7_ILi192EEEEEELi192ENS_10bfloat16_tEfNS_4arch4Sm80ELb0ELb0ELb1ELb1ELb0ELb0ELb1ELb0EEENS1_21CollectiveEpilogueFwdINS6_IJS8_SA_S9_EEENS6_IJNS7_ILi1EEESI_SI_EEESC_SE_Li256ELb1ELb1ELb0ELb0EEENS1_19SingleTileSchedulerILb1ELb0ELb1ELi128EEEEEEEEEvNT_6ParamsE,@function
        .size           _ZN7cutlass13device_kernelIN5flash19enable_sm80_to_sm89INS1_16FlashAttnFwdSm80INS1_25CollectiveMainloopFwdSm80ILi8ELi2ELb1EN4cute5tupleIJNS5_1CILi128EEENS7_ILi96EEENS7_ILi192EEEEEELi192ENS_10bfloat16_tEfNS_4arch4Sm80ELb0ELb0ELb1ELb1ELb0ELb0ELb1ELb0EEENS1_21CollectiveEpilogueFwdINS6_IJS8_SA_S9_EEENS6_IJNS7_ILi1EEESI_SI_EEESC_SE_Li256ELb1ELb1ELb0ELb0EEENS1_19SingleTileSchedulerILb1ELb0ELb1ELi128EEEEEEEEEvNT_6ParamsE,(.L_x_1343 - _ZN7cutlass13device_kernelIN5flash19enable_sm80_to_sm89INS1_16FlashAttnFwdSm80INS1_25CollectiveMainloopFwdSm80ILi8ELi2ELb1EN4cute5tupleIJNS5_1CILi128EEENS7_ILi96EEENS7_ILi192EEEEEELi192ENS_10bfloat16_tEfNS_4arch4Sm80ELb0ELb0ELb1ELb1ELb0ELb0ELb1ELb0EEENS1_21CollectiveEpilogueFwdINS6_IJS8_SA_S9_EEENS6_IJNS7_ILi1EEESI_SI_EEESC_SE_Li256ELb1ELb1ELb0ELb0EEENS1_19SingleTileSchedulerILb1ELb0ELb1ELi128EEEEEEEEEvNT_6ParamsE)
        .other          _ZN7cutlass13device_kernelIN5flash19enable_sm80_to_sm89INS1_16FlashAttnFwdSm80INS1_25CollectiveMainloopFwdSm80ILi8ELi2ELb1EN4cute5tupleIJNS5_1CILi128EEENS7_ILi96EEENS7_ILi192EEEEEELi192ENS_10bfloat16_tEfNS_4arch4Sm80ELb0ELb0ELb1ELb1ELb0ELb0ELb1ELb0EEENS1_21CollectiveEpilogueFwdINS6_IJS8_SA_S9_EEENS6_IJNS7_ILi1EEESI_SI_EEESC_SE_Li256ELb1ELb1ELb0ELb0EEENS1_19SingleTileSchedulerILb1ELb0ELb1ELi128EEEEEEEEEvNT_6ParamsE,@"STO_CUDA_ENTRY STV_DEFAULT"
_ZN7cutlass13device_kernelIN5flash19enable_sm80_to_sm89INS1_16FlashAttnFwdSm80INS1_25CollectiveMainloopFwdSm80ILi8ELi2ELb1EN4cute5tupleIJNS5_1CILi128EEENS7_ILi96EEENS7_ILi192EEEEEELi192ENS_10bfloat16_tEfNS_4arch4Sm80ELb0ELb0ELb1ELb1ELb0ELb0ELb1ELb0EEENS1_21CollectiveEpilogueFwdINS6_IJS8_SA_S9_EEENS6_IJNS7_ILi1EEESI_SI_EEESC_SE_Li256ELb1ELb1ELb0ELb0EEENS1_19SingleTileSchedulerILb1ELb0ELb1ELi128EEEEEEEEEvNT_6ParamsE:
        /* <DEDUP_REMOVED lines=17> */
.L_x_649:
        /* <DEDUP_REMOVED lines=8> */
.L_x_651:
[----:B------:R-:W-:-:S05]  /*0190*/  MOV R0, c[0x0][0x54c] ;  /* 0x0001530000007a02 */ /* 0x000fca0000000f00 */
.L_x_650:
[----:B-----5:R-:W-:Y:S01]  /*01a0*/  IMAD R0, R0, c[0x0][0x548], RZ ;  /* 0x0001520000007a24 */ /* 0x020fe200078e02ff */
[----:B-1----:R-:W-:-:S04]  /*01b0*/  SHF.L.U32 R2, R40, 0x7, RZ ;  /* 0x0000000728027819 */ /* 0x002fc800000006ff */
[----:B------:R-:W-:-:S04]  /*01c0*/  ISETP.GE.AND P0, PT, R2, R0, PT ;  /* 0x000000000200720c */ /* 0x000fc80003f06270 */
[----:B------:R-:W-:-:S05]  /*01d0*/  SEL R0, R5, 0xffffffff, !P0 ;  /* 0xffffffff05007807 */ /* 0x000fca0004000000 */
[----:B------:R1:W-:Y:S01]  /*01e0*/  STL [R1+0xc], R0 ;  /* 0x00000c0001007387 */ /* 0x0003e20000100800 */
[----:B------:R-:W-:Y:S05]  /*01f0*/  BRA `(.L_x_652) ;  /* 0x0000013000007947 */ /* 0x000fea0003800000 */
.L_x_648:
[----:B---3--:R-:W-:-:S04]  /*0200*/  ISETP.NE.U32.AND P0, PT, RZ, c[0x0][0x568], PT ;  /* 0x00015a00ff007a0c */ /* 0x008fc80003f05070 */
[----:B------:R-:W-:-:S13]  /*0210*/  ISETP.NE.AND.EX P0, PT, RZ, c[0x0][0x56c], PT, P0 ;  /* 0x00015b00ff007a0c */ /* 0x000fda0003f05300 */
[----:B------:R-:W-:Y:S05]  /*0220*/  @!P0 BRA `(.L_x_653) ;  /* 0x0000002000008947 */ /* 0x000fea0003800000 */
[----:B------:R1:W5:Y:S01]  /*0230*/  LDG.E R0, [R2.64] ;  /* 0x0000001402007981 */ /* 0x000362000c1e1900 */
[----:B------:R-:W-:Y:S05]  /*0240*/  BRA `(.L_x_654) ;  /* 0x0000009000007947 */ /* 0x000fea0003800000 */
.L_x_653:
        /* <DEDUP_REMOVED lines=8> */
.L_x_655:
[----:B------:R-:W-:-:S05]  /*02d0*/  MOV R0, c[0x0][0x54c] ;  /* 0x0001530000007a02 */ /* 0x000fca0000000f00 */
.L_x_654:
[----:B-----5:R-:W-:Y:S01]  /*02e0*/  IMAD R0, R0, c[0x0][0x548], RZ ;  /* 0x0001520000007a24 */ /* 0x020fe200078e02ff */
[----:B-1----:R-:W-:-:S04]  /*02f0*/  SHF.L.U32 R2, R40, 0x7, RZ ;  /* 0x0000000728027819 */ /* 0x002fc800000006ff */
[----:B------:R-:W-:-:S04]  /*0300*/  ISETP.GE.AND P0, PT, R2, R0, PT ;  /* 0x000000000200720c */ /* 0x000fc80003f06270 */
[----:B------:R-:W-:-:S05]  /*0310*/  SEL R0, R5, 0xffffffff, !P0 ;  /* 0xffffffff05007807 */ /* 0x000fca0004000000 */
[----:B------:R1:W-:Y:S04]  /*0320*/  STL [R1+0xc], R0 ;  /* 0x00000c0001007387 */ /* 0x0003e80000100800 */
.L_x_652:
[----:B------:R-:W2:Y:S02]  /*0330*/  LDL R41, [R1+0xc] ;  /* 0x00000c0001297983 */ /* 0x000ea40000100800 */
[----:B--2---:R-:W-:-:S13]  /*0340*/  ISETP.GE.AND P0, PT, R41, RZ, PT ;  /* 0x000000ff2900720c */ /* 0x004fda0003f06270 */
        /* <DEDUP_REMOVED lines=9> */
[----:B------:R-:W-:Y:S01]  /*03e0*/  @P2 IMAD.WIDE R2, R41, R27, c[0x0][0x370] ;  /* 0x0000dc0029022625 */ /* 0x000fe200078e021b */
[----:B------:R-:W-:-:S03]  /*03f0*/  CS2R R8, SRZ ;  /* 0x0000000000087805 */ /* 0x000fc6000001ff00 */
[----:B------:R-:W-:Y:S01]  /*0400*/  IMAD.MOV.U32 R10, RZ, RZ, c[0x0][0x168] ;  /* 0x00005a00ff0a7624 */ /* 0x000fe200078e00ff */
[----:B-1----:R1:W2:Y:S01]  /*0410*/  @P2 LDG.E R0, [R2.64] ;  /* 0x0000001402002981 */ /* 0x0022a2000c1e1900 */
[----:B------:R-:W-:-:S04]  /*0420*/  @P1 IMAD.WIDE R6, R41, R27, c[0x0][0x360] ;  /* 0x0000d80029061625 */ /* 0x000fc800078e021b */
[CC--:B------:R-:W-:Y:S01]  /*0430*/  IMAD.WIDE R4, R41.reuse, R27.reuse, c[0x0][0x348] ;  /* 0x0000d20029047625 */ /* 0x0c0fe200078e021b */
[----:B------:R3:W5:Y:S04]  /*0440*/  @P1 LDG.E R10, [R6.64] ;  /* 0x00000014060a1981 */ /* 0x000768000c1e1900 */
[----:B------:R3:W5:Y:S01]  /*0450*/  @P0 LDG.E R8, [R4.64] ;  /* 0x0000001404080981 */ /* 0x000762000c1e1900 */
[----:B-1----:R-:W-:-:S05]  /*0460*/  IMAD.WIDE R2, R41, R27, c[0x0][0x350] ;  /* 0x0000d40029027625 */ /* 0x002fca00078e021b */
[----:B------:R3:W5:Y:S01]  /*0470*/  @P6 LDG.E R9, [R2.64] ;  /* 0x0000001402096981 */ /* 0x000762000c1e1900 */
[----:B------:R-:W-:Y:S02]  /*0480*/  UMOV UR4, URZ ;  /* 0x0000003f00047c82 */ /* 0x000fe40008000000 */
[----:B------:R-:W-:Y:S02]  /*0490*/  ULDC UR6, c[0x0][0x1d0] ;  /* 0x0000740000067ab9 */ /* 0x000fe40000000800 */
[----:B--2---:R3:W1:Y:S02]  /*04a0*/  @P2 R2UR UR4, R0 ;  /* 0x00000000000423c2 */ /* 0x00466400000e0000 */
[----:B-1-3--:R-:W-:Y:S05]  /*04b0*/  @P1 BRA `(.L_x_656) ;  /* 0x0000004000001947 */ /* 0x00afea0003800000 */
[----:B------:R-:W-:Y:S05]  /*04c0*/  @!P0 BRA `(.L_x_656) ;  /* 0x0000003000008947 */ /* 0x000fea0003800000 */
[----:B------:R1:W2:Y:S04]  /*04d0*/  LDG.E R0, [R4.64] ;  /* 0x0000001404007981 */ /* 0x0002a8000c1e1900 */
[----:B-1----:R-:W2:Y:S02]  /*04e0*/  LDG.E R4, [R4.64+0x4] ;  /* 0x0000041404047981 */ /* 0x002ea4000c1e1900 */
[----:B--2--5:R-:W-:-:S02]  /*04f0*/  IADD3 R10, -R0, R4, RZ ;  /* 0x00000004000a7210 */ /* 0x024fc40007ffe1ff */
.L_x_656:
[----:B------:R-:W-:-:S04]  /*0500*/  ISETP.NE.U32.AND P1, PT, RZ, c[0x0][0x368], PT ;  /* 0x0000da00ff007a0c */ /* 0x000fc80003f25070 */
[----:B------:R-:W-:-:S13]  /*0510*/  ISETP.NE.AND.EX P1, PT, RZ, c[0x0][0x36c], PT, P1 ;  /* 0x0000db00ff007a0c */ /* 0x000fda0003f25310 */
[----:B------:R-:W-:Y:S05]  /*0520*/  @!P1 BRA `(.L_x_657) ;  /* 0x0000004000009947 */ /* 0x000fea0003800000 */
[----:B------:R-:W-:-:S05]  /*0530*/  IMAD.WIDE R2, R41, R27, c[0x0][0x368] ;  /* 0x0000da0029027625 */ /* 0x000fca00078e021b */
[----:B------:R-:W2:Y:S02]  /*0540*/  LDG.E R0, [R2.64] ;  /* 0x0000001402007981 */ /* 0x000ea4000c1e1900 */
[----:B--2---:R1:W2:Y:S02]  /*0550*/  R2UR UR6, R0 ;  /* 0x00000000000673c2 */ /* 0x0042a400000e0000 */
[----:B-12---:R-:W-:Y:S05]  /*0560*/  BRA `(.L_x_658) ;  /* 0x0000006000007947 */ /* 0x006fea0003800000 */
.L_x_657:
[----:B------:R-:W-:Y:S05]  /*0570*/  @!P6 BRA `(.L_x_658) ;  /* 0x000000500000e947 */ /* 0x000fea0003800000 */
[----:B------:R1:W2:Y:S04]  /*0580*/  LDG.E R0, [R2.64] ;  /* 0x0000001402007981 */ /* 0x0002a8000c1e1900 */
[----:B-1----:R-:W3:Y:S01]  /*0590*/  LDG.E R2, [R2.64+0x4] ;  /* 0x0000041402027981 */ /* 0x002ee2000c1e1900 */
[----:B--2---:R-:W1:Y:S08]  /*05a0*/  R2UR UR5, R0 ;  /* 0x00000000000573c2 */ /* 0x004e7000000e0000 */
[----:B---3--:R-:W1:Y:S02]  /*05b0*/  R2UR UR6, R2 ;  /* 0x00000000020673c2 */ /* 0x008e6400000e0000 */
[----:B-1----:R-:W-:-:S06]  /*05c0*/  UIADD3 UR6, -UR5, UR6, URZ ;  /* 0x0000000605067290 */ /* 0x002fcc000fffe13f */
.L_x_658:
[----:B------:R-:W-:Y:S01]  /*05d0*/  UIADD3 UR6, -UR4, UR6, URZ ;  /* 0x0000000604067290 */ /* 0x000fe2000fffe13f */
[----:B-----5:R-:W-:Y:S01]  /*05e0*/  IADD3 R11, R9, UR4, RZ ;  /* 0x00000004090b7c10 */ /* 0x020fe2000fffe0ff */
[----:B------:R-:W-:Y:S01]  /*05f0*/  CS2R R98, SRZ ;  /* 0x0000000000627805 */ /* 0x000fe2000001ff00 */
[----:B------:R-:W-:Y:S01]  /*0600*/  PLOP3.LUT P2, PT, PT, PT, PT, 0x80, 0x0 ;  /* 0x000000000000781c */ /* 0x000fe20003f4f070 */
[----:B------:R-:W-:Y:S01]  /*0610*/  UISETP.GE.AND UP0, UPT, UR6, 0x1, UPT ;  /* 0x000000010600788c */ /* 0x000fe2000bf06270 */
[----:B------:R-:W-:Y:S01]  /*0620*/  CS2R R14, SRZ ;  /* 0x00000000000e7805 */ /* 0x000fe2000001ff00 */
[----:B------:R-:W-:Y:S01]  /*0630*/  UIADD3 UR4, UR6, 0x5f, URZ ;  /* 0x0000005f06047890 */ /* 0x000fe2000fffe03f */
[----:B------:R-:W-:Y:S01]  /*0640*/  IMAD.MOV.U32 R96, RZ, RZ, RZ ;  /* 0x000000ffff607224 */ /* 0x000fe200078e00ff */
[----:B------:R-:W-:Y:S01]  /*0650*/  MOV R9, RZ ;  /* 0x000000ff00097202 */ /* 0x000fe20000000f00 */
[----:B------:R-:W-:Y:S01]  /*0660*/  IMAD.MOV.U32 R94, RZ, RZ, RZ ;  /* 0x000000ffff5e7224 */ /* 0x000fe200078e00ff */
[----:B------:R-:W-:Y:S01]  /*0670*/  PLOP3.LUT P1, PT, PT, PT, UP0, 0x80, 0x0 ;  /* 0x000000000000781c */ /* 0x000fe20003f2f008 */
[----:B------:R-:W-:Y:S01]  /*0680*/  UIMAD.WIDE UR4, UR4, 0x2aaaaaab, URZ ;  /* 0x2aaaaaab040478a5 */ /* 0x000fe2000f8e023f */
[----:B------:R-:W-:Y:S01]  /*0690*/  IMAD.MOV.U32 R92, RZ, RZ, RZ ;  /* 0x000000ffff5c7224 */ /* 0x000fe200078e00ff */
[----:B------:R-:W-:Y:S01]  /*06a0*/  CS2R R90, SRZ ;  /* 0x00000000005a7805 */ /* 0x000fe2000001ff00 */
[----:B------:R-:W-:Y:S01]  /*06b0*/  CS2R R12, SRZ ;  /* 0x00000000000c7805 */ /* 0x000fe2000001ff00 */
[----:B------:R-:W-:Y:S01]  /*06c0*/  USHF.R.U32.HI UR16, URZ, 0x1f, UR5 ;  /* 0x0000001f3f107899 */ /* 0x000fe20008011605 */
[----:B------:R-:W-:Y:S01]  /*06d0*/  MOV R88, RZ ;  /* 0x000000ff00587202 */ /* 0x000fe20000000f00 */
[----:B------:R-:W-:Y:S01]  /*06e0*/  IMAD.MOV.U32 R86, RZ, RZ, RZ ;  /* 0x000000ffff567224 */ /* 0x000fe200078e00ff */
[----:B------:R-:W-:Y:S01]  /*06f0*/  CS2R R16, SRZ ;  /* 0x0000000000107805 */ /* 0x000fe2000001ff00 */
[----:B------:R-:W-:Y:S01]  /*0700*/  ULEA.HI.SX32 UR16, UR5, UR16, 0x1c ;  /* 0x0000001005107291 */ /* 0x000fe2000f8fe23f */
[----:B------:R-:W-:Y:S01]  /*0710*/  MOV R84, RZ ;  /* 0x000000ff00547202 */ /* 0x000fe20000000f00 */
        /* <DEDUP_REMOVED lines=44> */
[----:B------:R-:W-:Y:S01]  /*09e0*/  CS2R R116, SRZ ;  /* 0x0000000000747805 */ /* 0x000fe2000001ff00 */
[----:B------:R-:W-:Y:S01]  /*09f0*/  CS2R R114, SRZ ;  /* 0x0000000000727805 */ /* 0x000fe2000001ff00 */
[----:B------:R-:W-:Y:S01]  /*0a00*/  IMAD.MOV.U32 R112, RZ, RZ, RZ ;  /* 0x000000ffff707224 */ /* 0x000fe200078e00ff */
[----:B------:R-:W-:Y:S01]  /*0a10*/  CS2R R110, SRZ ;  /* 0x00000000006e7805 */ /* 0x000fe2000001ff00 */
[----:B------:R-:W-:Y:S01]  /*0a20*/  CS2R R108, SRZ ;  /* 0x00000000006c7805 */ /* 0x000fe2000001ff00 */
[----:B------:R-:W-:Y:S01]  /*0a30*/  CS2R R106, SRZ ;  /* 0x00000000006a7805 */ /* 0x000fe2000001ff00 */
[----:B------:R-:W-:Y:S01]  /*0a40*/  CS2R R104, SRZ ;  /* 0x0000000000687805 */ /* 0x000fe2000001ff00 */
[----:B------:R-:W-:Y:S01]  /*0a50*/  CS2R R42, SRZ ;  /* 0x00000000002a7805 */ /* 0x000fe2000001ff00 */
[----:B------:R-:W-:Y:S05]  /*0a60*/  @!P1 BRA `(.L_x_659) ;  /* 0x0000a3c000009947 */ /* 0x000fea0003800000 */
[----:B------:R-:W-:Y:S01]  /*0a70*/  ISETP.NE.U32.AND P4, PT, RZ, c[0x0][0x340], PT ;  /* 0x0000d000ff007a0c */ /* 0x000fe20003f85070 */
[----:B------:R-:W1:Y:S01]  /*0a80*/  S2R R24, SR_CTAID.Y ;  /* 0x0000000000187919 */ /* 0x000e620000002600 */
[----:B------:R-:W-:-:S02]  /*0a90*/  SHF.R.S32.HI R0, RZ, 0x1f, R8 ;  /* 0x0000001fff007819 */ /* 0x000fc40000011408 */
[----:B------:R-:W-:Y:S01]  /*0aa0*/  SHF.R.S32.HI R37, RZ, 0x1f, R113 ;  /* 0x0000001fff257819 */ /* 0x000fe20000011471 */
[----:B------:R-:W-:Y:S01]  /*0ab0*/  IMAD.MOV.U32 R4, RZ, RZ, c[0x0][0x2c4] ;  /* 0x0000b100ff047624 */ /* 0x000fe200078e00ff */
[----:B------:R-:W-:Y:S01]  /*0ac0*/  ISETP.NE.AND.EX P4, PT, RZ, c[0x0][0x344], PT, P4 ;  /* 0x0000d100ff007a0c */ /* 0x000fe20003f85340 */
[----:B------:R-:W-:Y:S02]  /*0ad0*/  UMOV UR7, 0x60 ;  /* 0x0000006000077882 */ /* 0x000fe40000000000 */
[----:B------:R-:W-:Y:S01]  /*0ae0*/  ULDC.64 UR4, c[0x0][0x1e0] ;  /* 0x0000780000047ab9 */ /* 0x000fe20000000a00 */
[----:B------:R-:W-:Y:S01]  /*0af0*/  SHF.R.S32.HI R17, RZ, 0x1f, R41 ;  /* 0x0000001fff117819 */ /* 0x000fe20000011429 */
[----:B------:R-:W-:-:S08]  /*0b00*/  ULDC.64 UR10, c[0x0][0x208] ;  /* 0x00008200000a7ab9 */ /* 0x000fd00000000a00 */
[----:B------:R-:W-:-:S05]  /*0b10*/  @P4 IMAD.WIDE R2, R41, R27, c[0x0][0x340] ;  /* 0x0000d00029024625 */ /* 0x000fca00078e021b */
[----:B------:R2:W3:Y:S01]  /*0b20*/  @P4 LDG.E R18, [R2.64] ;  /* 0x0000001402124981 */ /* 0x0004e2000c1e1900 */
[----:B------:R-:W-:Y:S01]  /*0b30*/  IMAD R0, R0, c[0x0][0x178], RZ ;  /* 0x00005e0000007a24 */ /* 0x000fe200078e02ff */
[-C--:B------:R-:W-:Y:S01]  /*0b40*/  LEA.HI R35, R37, R113.reuse, RZ, 0x3 ;  /* 0x0000007125237211 */ /* 0x080fe200078f18ff */
[----:B------:R-:W-:Y:S01]  /*0b50*/  UIMAD.WIDE.U32 UR18, UR7, UR4, URZ ;  /* 0x00000004071272a5 */ /* 0x000fe2000f8e003f */
[----:B------:R-:W-:Y:S01]  /*0b60*/  ISETP.NE.AND P1, PT, R4, 0x1, PT ;  /* 0x000000010400780c */ /* 0x000fe20003f25270 */
[----:B------:R-:W-:Y:S01]  /*0b70*/  IMAD R0, R8, c[0x0][0x17c], R0 ;  /* 0x00005f0008007a24 */ /* 0x000fe200078e0200 */
[----:B------:R-:W-:Y:S01]  /*0b80*/  SHF.R.S32.HI R14, RZ, 0x3, R35 ;  /* 0x00000003ff0e7819 */ /* 0x000fe20000011423 */
[----:B------:R-:W-:Y:S01]  /*0b90*/  UIMAD.WIDE.U32 UR14, UR7, UR10, URZ ;  /* 0x0000000a070e72a5 */ /* 0x000fe2000f8e003f */
[----:B-1----:R-:W-:Y:S01]  /*0ba0*/  SHF.R.S32.HI R29, RZ, 0x1f, R24 ;  /* 0x0000001fff1d7819 */ /* 0x002fe20000011418 */
[----:B------:R-:W-:Y:S01]  /*0bb0*/  IMAD.U32 R4, RZ, RZ, UR18 ;  /* 0x00000012ff047e24 */ /* 0x000fe2000f8e00ff */
[----:B------:R-:W-:Y:S01]  /*0bc0*/  UIMAD UR4, UR16, -0x60, UR7 ;  /* 0xffffffa0100478a4 */ /* 0x000fe2000f8e0207 */
[----:B------:R-:W-:Y:S01]  /*0bd0*/  IMAD.U32 R5, RZ, RZ, UR19 ;  /* 0x00000013ff057e24 */ /* 0x000fe2000f8e00ff */
[----:B------:R-:W-:Y:S01]  /*0be0*/  SEL R5, R17, RZ, !P0 ;  /* 0x000000ff11057207 */ /* 0x000fe20004000000 */
[----:B------:R-:W-:Y:S01]  /*0bf0*/  IMAD.MOV.U32 R34, RZ, RZ, R4 ;  /* 0x000000ffff227224 */ /* 0x000fe200078e0004 */
[----:B------:R-:W-:Y:S01]  /*0c00*/  SEL R4, R41, RZ, !P0 ;  /* 0x000000ff29047207 */ /* 0x000fe20004000000 */
[----:B------:R-:W-:Y:S01]  /*0c10*/  IMAD.U32 R9, RZ, RZ, UR15 ;  /* 0x0000000fff097e24 */ /* 0x000fe2000f8e00ff */
[-C--:B------:R-:W-:Y:S01]  /*0c20*/  LEA.HI R15, R37, R113.reuse, RZ, 0x4 ;  /* 0x00000071250f7211 */ /* 0x080fe200078f20ff */
[----:B------:R-:W-:Y:S01]  /*0c30*/  IMAD R5, R5, c[0x0][0x1c0], RZ ;  /* 0x0000700005057a24 */ /* 0x000fe200078e02ff */
[----:B------:R-:W-:Y:S01]  /*0c40*/  UIMAD UR5, UR7, UR5, URZ ;  /* 0x00000005070572a4 */ /* 0x000fe2000f8e023f */
[----:B------:R-:W-:Y:S01]  /*0c50*/  IMAD R9, R40, 0x80, R14 ;  /* 0x0000008028097824 */ /* 0x000fe200078e020e */
[----:B------:R-:W-:Y:S01]  /*0c60*/  SHF.R.S32.HI R13, RZ, 0x4, R15 ;  /* 0x00000004ff0d7819 */ /* 0x000fe2000001140f */
[----:B------:R-:W-:Y:S01]  /*0c70*/  UIADD3 UR8, UR16, -0x1, URZ ;  /* 0xffffffff10087890 */ /* 0x000fe2000fffe03f */
[----:B------:R-:W-:Y:S01]  /*0c80*/  IMAD.MOV.U32 R39, RZ, RZ, c[0x0][0x1e0] ;  /* 0x00007800ff277624 */ /* 0x000fe200078e00ff */
[----:B------:R-:W-:Y:S01]  /*0c90*/  UIADD3 UR5, UR19, UR5, URZ ;  /* 0x0000000513057290 */ /* 0x000fe2000fffe03f */
[----:B------:R-:W-:Y:S01]  /*0ca0*/  IMAD.MOV.U32 R42, RZ, RZ, c[0x0][0x1e4] ;  /* 0x00007900ff2a7624 */ /* 0x000fe200078e00ff */
[----:B------:R-:W-:Y:S01]  /*0cb0*/  USHF.R.S32.HI UR9, URZ, 0x1f, UR8 ;  /* 0x0000001f3f097899 */ /* 0x000fe20008011408 */
[----:B--2---:R-:W-:Y:S01]  /*0cc0*/  IMAD.WIDE.U32 R2, R8, c[0x0][0x178], RZ ;  /* 0x00005e0008027a25 */ /* 0x004fe200078e00ff */
[----:B------:R-:W-:Y:S01]  /*0cd0*/  UIMAD UR12, UR5, UR8, URZ ;  /* 0x00000008050c72a4 */ /* 0x000fe2000f8e023f */
[----:B------:R-:W-:Y:S01]  /*0ce0*/  LEA.HI R112, R37, R113, RZ, 0x5 ;  /* 0x0000007125707211 */ /* 0x000fe200078f28ff */
[----:B------:R-:W-:Y:S01]  /*0cf0*/  UIMAD UR7, UR7, UR11, URZ ;  /* 0x0000000b070772a4 */ /* 0x000fe2000f8e023f */
[----:B------:R-:W-:Y:S01]  /*0d00*/  IMAD.IADD R3, R3, 0x1, R0 ;  /* 0x0000000103037824 */ /* 0x000fe200078e0200 */
[----:B------:R-:W-:Y:S01]  /*0d10*/  LOP3.LUT R0, R35, 0xfffffff8, RZ, 0xc0, !PT ;  /* 0xfffffff823007812 */ /* 0x000fe200078ec0ff */
[----:B------:R-:W-:Y:S01]  /*0d20*/  IMAD.U32 R8, RZ, RZ, UR14 ;  /* 0x0000000eff087e24 */ /* 0x000fe2000f8e00ff */
[----:B------:R-:W-:Y:S01]  /*0d30*/  UIMAD UR12, UR9, UR18, UR12 ;  /* 0x00000012090c72a4 */ /* 0x000fe2000f8e020c */
[----:B------:R-:W-:Y:S01]  /*0d40*/  IMAD.WIDE.U32 R2, R24, c[0x0][0x1b8], R2 ;  /* 0x00006e0018027a25 */ /* 0x000fe200078e0002 */
[----:B------:R-:W-:-:S02]  /*0d50*/  UIADD3 UR7, UR15, UR7, URZ ;  /* 0x000000070f077290 */ /* 0x000fc4000fffe03f */
[----:B------:R-:W-:Y:S01]  /*0d60*/  UISETP.GE.AND UP0, UPT, UR6, 0x61, UPT ;  /* 0x000000610600788c */ /* 0x000fe2000bf06270 */
[----:B------:R-:W-:Y:S02]  /*0d70*/  IMAD.IADD R28, R113, 0x1, -R0 ;  /* 0x00000001711c7824 */ /* 0x000fe400078e0a00 */
[----:B------:R-:W-:Y:S02]  /*0d80*/  IMAD R0, R29, c[0x0][0x1b8], RZ ;  /* 0x00006e001d007a24 */ /* 0x000fe400078e02ff */
[----:B------:R-:W-:Y:S02]  /*0d90*/  IMAD R7, R28, 0x20, R14 ;  /* 0x000000201c077824 */ /* 0x000fe400078e020e */
[----:B------:R-:W-:Y:S02]  /*0da0*/  IMAD R0, R24, c[0x0][0x1bc], R0 ;  /* 0x00006f0018007a24 */ /* 0x000fe400078e0200 */
[----:B------:R-:W-:Y:S02]  /*0db0*/  IMAD R7, R40, 0x80, R7 ;  /* 0x0000008028077824 */ /* 0x000fe400078e0207 */
[----:B------:R-:W-:-:S02]  /*0dc0*/  IMAD.IADD R3, R3, 0x1, R0 ;  /* 0x0000000103037824 */ /* 0x000fc400078e0200 */
[----:B------:R-:W-:-:S04]  /*0dd0*/  @P1 IMAD.HI.U32 R6, R7, c[0x0][0x2c8], RZ ;  /* 0x0000b20007061a27 */ /* 0x000fc800078e00ff */
[----:B------:R-:W-:Y:S01]  /*0de0*/  IMAD.MOV.U32 R0, RZ, RZ, R7 ;  /* 0x000000ffff007224 */ /* 0x000fe200078e0007 */
[----:B------:R-:W-:Y:S01]  /*0df0*/  @P1 SHF.R.U32.HI R0, RZ, c[0x0][0x2cc], R6 ;  /* 0x0000b300ff001a19 */ /* 0x000fe20000011606 */
[----:B------:R-:W-:Y:S02]  /*0e00*/  IMAD R6, R4, c[0x0][0x1c4], R5 ;  /* 0x0000710004067a24 */ /* 0x000fe400078e0205 */
[----:B------:R-:W-:Y:S01]  /*0e10*/  IMAD R5, R10, c[0x0][0x2c4], RZ ;  /* 0x0000b1000a057a24 */ /* 0x000fe200078e02ff */
[----:B------:R-:W-:Y:S01]  /*0e20*/  IADD3 R10, R9, 0x20, RZ ;  /* 0x00000020090a7810 */ /* 0x000fe20007ffe0ff */
[----:B------:R-:W-:Y:S01]  /*0e30*/  IMAD.WIDE.U32 R2, R4, c[0x0][0x1c0], R2 ;  /* 0x0000700004027a25 */ /* 0x000fe200078e0002 */
[----:B------:R-:W-:Y:S02]  /*0e40*/  BAR.SYNC.DEFER_BLOCKING 0x0 ;  /* 0x0000000000007b1d */ /* 0x000fe40000010000 */
[----:B------:R-:W-:Y:S01]  /*0e50*/  ISETP.GE.AND P5, PT, R10, R5, PT ;  /* 0x000000050a00720c */ /* 0x000fe20003fa6270 */
[----:B------:R-:W-:-:S02]  /*0e60*/  IMAD.MOV R4, RZ, RZ, -R0 ;  /* 0x000000ffff047224 */ /* 0x000fc400078e0a00 */
[----:B------:R-:W-:Y:S02]  /*0e70*/  IMAD.IADD R3, R3, 0x1, R6 ;  /* 0x0000000103037824 */ /* 0x000fe400078e0206 */
[----:B------:R-:W-:Y:S01]  /*0e80*/  IMAD R10, R4, c[0x0][0x2c4], R7 ;  /* 0x0000b100040a7a24 */ /* 0x000fe200078e0207 */
[----:B------:R-:W-:Y:S01]  /*0e90*/  SHF.R.S32.HI R4, RZ, 0x1f, R0 ;  /* 0x0000001fff047819 */ /* 0x000fe20000011400 */
[----:B------:R-:W-:Y:S01]  /*0ea0*/  IMAD.U32 R6, RZ, RZ, UR4 ;  /* 0x00000004ff067e24 */ /* 0x000fe2000f8e00ff */
[----:B------:R-:W-:Y:S01]  /*0eb0*/  SHF.R.S32.HI R7, RZ, 0x1f, R11 ;  /* 0x0000001fff077819 */ /* 0x000fe2000001140b */
[----:B------:R-:W-:Y:S01]  /*0ec0*/  IMAD.MOV.U32 R36, RZ, RZ, R8 ;  /* 0x000000ffff247224 */ /* 0x000fe200078e0008 */
[----:B------:R-:W-:Y:S01]  /*0ed0*/  IADD3 R8, R9, 0x40, RZ ;  /* 0x0000004009087810 */ /* 0x000fe20007ffe0ff */
[----:B------:R-:W-:Y:S01]  /*0ee0*/  IMAD R4, R4, c[0x0][0x1b0], RZ ;  /* 0x00006c0004047a24 */ /* 0x000fe200078e02ff */
[----:B------:R-:W-:Y:S01]  /*0ef0*/  IADD3 R22, R6, UR6, -R14 ;  /* 0x0000000606167c10 */ /* 0x000fe2000fffe80e */
[----:B------:R-:W-:Y:S01]  /*0f00*/  IMAD.SHL.U32 R6, R14, 0x40, RZ ;  /* 0x000000400e067824 */ /* 0x000fe200078e00ff */
[----:B------:R-:W-:Y:S01]  /*0f10*/  ISETP.GE.AND P1, PT, R8, R5, PT ;  /* 0x000000050800720c */ /* 0x000fe20003f26270 */
[----:B------:R-:W-:Y:S01]  /*0f20*/  IMAD.WIDE.U32 R2, R0, c[0x0][0x1b0], R2 ;  /* 0x00006c0000027a25 */ /* 0x000fe200078e0002 */
[----:B------:R-:W-:-:S03]  /*0f30*/  IADD3 R8, P0, R11, R14, RZ ;  /* 0x0000000e0b087210 */ /* 0x000fc60007f1e0ff */
[----:B------:R-:W-:Y:S01]  /*0f40*/  IMAD R11, R0, c[0x0][0x1b4], R4 ;  /* 0x00006d00000b7a24 */ /* 0x000fe200078e0204 */
[----:B------:R-:W-:Y:S01]  /*0f50*/  LOP3.LUT R0, R6, 0x1c0, RZ, 0xc0, !PT ;  /* 0x000001c006007812 */ /* 0x000fe200078ec0ff */
[----:B------:R-:W-:Y:S01]  /*0f60*/  IMAD.SHL.U32 R4, R28, 0x8, RZ ;  /* 0x000000081c047824 */ /* 0x000fe200078e00ff */
[----:B------:R-:W-:Y:S01]  /*0f70*/  LEA.HI.X.SX32 R12, R14, R7, 0x1, P0 ;  /* 0x000000070e0c7211 */ /* 0x000fe200000f0eff */
[----:B------:R-:W-:Y:S01]  /*0f80*/  IMAD.IADD R3, R3, 0x1, R11 ;  /* 0x0000000103037824 */ /* 0x000fe200078e020b */
[C---:B------:R-:W-:Y:S02]  /*0f90*/  ISETP.GE.AND P0, PT, R9.reuse, R5, PT ;  /* 0x000000050900720c */ /* 0x040fe40003f06270 */
[----:B------:R-:W-:Y:S01]  /*0fa0*/  IADD3 R6, R9, 0x60, RZ ;  /* 0x0000006009067810 */ /* 0x000fe20007ffe0ff */
[----:B------:R-:W-:Y:S01]  /*0fb0*/  IMAD.WIDE.U32 R2, R10, c[0x0][0x1a8], R2 ;  /* 0x00006a000a027a25 */ /* 0x000fe200078e0002 */
[----:B------:R-:W-:Y:S02]  /*0fc0*/  LOP3.LUT R9, R0, 0x38, R4, 0xf8, !PT ;  /* 0x0000003800097812 */ /* 0x000fe400078ef804 */
[----:B------:R-:W-:-:S02]  /*0fd0*/  SHF.R.U32.HI R0, RZ, 0x3, R0 ;  /* 0x00000003ff007819 */ /* 0x000fc40000011600 */
[----:B------:R-:W-:Y:S02]  /*0fe0*/  LEA.HI R7, R15, R13, RZ, 0x1 ;  /* 0x0000000d0f077211 */ /* 0x000fe400078f08ff */
[----:B------:R-:W-:Y:S02]  /*0ff0*/  LOP3.LUT R16, R9, R0, RZ, 0x3c, !PT ;  /* 0x0000000009107212 */ /* 0x000fe400078e3cff */
[----:B------:R-:W-:Y:S02]  /*1000*/  SHF.R.S32.HI R0, RZ, 0x1f, R10 ;  /* 0x0000001fff007819 */ /* 0x000fe4000001140a */
[----:B------:R-:W-:Y:S02]  /*1010*/  LOP3.LUT R7, R7, 0xfffffffe, RZ, 0xc0, !PT ;  /* 0xfffffffe07077812 */ /* 0x000fe400078ec0ff */
[----:B------:R-:W-:Y:S01]  /*1020*/  ISETP.GE.AND P2, PT, R6, R5, PT ;  /* 0x000000050600720c */ /* 0x000fe20003f46270 */
[----:B------:R-:W-:Y:S01]  /*1030*/  IMAD R0, R0, c[0x0][0x1a8], RZ ;  /* 0x00006a0000007a24 */ /* 0x000fe200078e02ff */
[----:B------:R-:W-:Y:S01]  /*1040*/  SHF.R.S32.HI R5, RZ, 0x1f, R4 ;  /* 0x0000001fff057819 */ /* 0x000fe20000011404 */
[----:B------:R-:W-:Y:S01]  /*1050*/  IMAD R6, R12, c[0x0][0x1e0], RZ ;  /* 0x000078000c067a24 */ /* 0x000fe200078e02ff */
[----:B------:R-:W-:Y:S01]  /*1060*/  IADD3 R31, R4, 0x40, RZ ;  /* 0x00000040041f7810 */ /* 0x000fe20007ffe0ff */
[----:B------:R-:W-:Y:S01]  /*1070*/  IMAD R11, R10, c[0x0][0x1ac], R0 ;  /* 0x00006b000a0b7a24 */ /* 0x000fe200078e0200 */
[----:B------:R-:W-:Y:S01]  /*1080*/  LOP3.LUT R0, R15, 0xfffffff0, RZ, 0xc0, !PT ;  /* 0xfffffff00f007812 */ /* 0x000fe200078ec0ff */
[----:B------:R-:W-:Y:S01]  /*1090*/  IMAD.IADD R33, R13, 0x1, -R7 ;  /* 0x000000010d217824 */ /* 0x000fe200078e0a07 */
[----:B------:R-:W-:Y:S01]  /*10a0*/  LEA R15, P3, R2, c[0x0][0x160], 0x1 ;  /* 0x00005800020f7a11 */ /* 0x000fe200078608ff */
[----:B------:R-:W-:Y:S01]  /*10b0*/  IMAD.IADD R3, R3, 0x1, R11 ;  /* 0x0000000103037824 */ /* 0x000fe200078e020b */
[----:B------:R-:W-:Y:S01]  /*10c0*/  LEA.HI R11, R37, R113, RZ, 0x6 ;  /* 0x00000071250b7211 */ /* 0x000fe200078f30ff */
[----:B------:R-:W-:Y:S01]  /*10d0*/  IMAD.IADD R0, R113, 0x1, -R0 ;  /* 0x0000000171007824 */ /* 0x000fe200078e0a00 */
[----:B------:R-:W-:Y:S01]  /*10e0*/  IADD3 R32, R4, 0x80, RZ ;  /* 0x0000008004207810 */ /* 0x000fe20007ffe0ff */
[----:B------:R-:W-:Y:S01]  /*10f0*/  IMAD R9, R8, c[0x0][0x1e4], R6 ;  /* 0x0000790008097a24 */ /* 0x000fe200078e0206 */
[----:B------:R-:W-:Y:S01]  /*1100*/  LEA.HI.X R14, R2, c[0x0][0x164], R3, 0x1, P3 ;  /* 0x00005900020e7a11 */ /* 0x000fe200018f0c03 */
[----:B------:R-:W-:Y:S01]  /*1110*/  IMAD R3, R29, c[0x0][0x1e8], RZ ;  /* 0x00007a001d037a24 */ /* 0x000fe200078e02ff */
[----:B------:R-:W-:Y:S01]  /*1120*/  SHF.R.S32.HI R10, RZ, 0x1f, R0 ;  /* 0x0000001fff0a7819 */ /* 0x000fe20000011400 */
[----:B------:R-:W-:Y:S01]  /*1130*/  IMAD.WIDE.U32 R6, R8, c[0x0][0x1e0], R4 ;  /* 0x0000780008067a25 */ /* 0x000fe200078e0004 */
[----:B------:R-:W-:Y:S01]  /*1140*/  SHFL.IDX PT, R2, R15, RZ, 0x181f ;  /* 0x00181fff0f027589 */ /* 0x000fe200000e0000 */
[----:B------:R-:W-:-:S02]  /*1150*/  ISETP.GE.AND P3, PT, R31, c[0x0][0x198], PT ;  /* 0x000066001f007a0c */ /* 0x000fc40003f66270 */
[----:B------:R-:W-:Y:S01]  /*1160*/  LEA.HI R30, R10, R0, RZ, 0x3 ;  /* 0x000000000a1e7211 */ /* 0x000fe200078f18ff */
[----:B------:R-:W-:Y:S02]  /*1170*/  IMAD.SHL.U32 R10, R11, 0x8, RZ ;  /* 0x000000080b0a7824 */ /* 0x000fe400078e00ff */
[----:B------:R-:W-:Y:S02]  /*1180*/  IMAD R11, R24, c[0x0][0x1ec], R3 ;  /* 0x00007b00180b7a24 */ /* 0x000fe400078e0203 */
[----:B------:R-:W-:Y:S01]  /*1190*/  IMAD.IADD R7, R7, 0x1, R9 ;  /* 0x0000000107077824 */ /* 0x000fe200078e0209 */
[----:B------:R-:W1:Y:S01]  /*11a0*/  SHFL.IDX PT, R3, R14, RZ, 0x181f ;  /* 0x00181fff0e037589 */ /* 0x000e6200000e0000 */
[----:B------:R-:W-:Y:S01]  /*11b0*/  IMAD R12, R12, c[0x0][0x208], RZ ;  /* 0x000082000c0c7a24 */ /* 0x000fe200078e02ff */
[----:B------:R-:W-:Y:S01]  /*11c0*/  LOP3.LUT R19, R16, 0xfffffe00, R10, 0xf8, !PT ;  /* 0xfffffe0010137812 */ /* 0x000fe200078ef80a */
[----:B------:R-:W-:-:S04]  /*11d0*/  IMAD.WIDE.U32 R6, R24, c[0x0][0x1e8], R6 ;  /* 0x00007a0018067a25 */ /* 0x000fc800078e0006 */
[----:B------:R-:W-:Y:S01]  /*11e0*/  IMAD.IADD R21, R7, 0x1, R11 ;  /* 0x0000000107157824 */ /* 0x000fe200078e020b */
[----:B------:R-:W-:Y:S01]  /*11f0*/  STL [R1+0x30], R19 ;  /* 0x0000301301007387 */ /* 0x000fe20000100800 */
[----:B------:R-:W-:Y:S02]  /*1200*/  IMAD.MOV.U32 R20, RZ, RZ, R6 ;  /* 0x000000ffff147224 */ /* 0x000fe400078e0006 */
[----:B------:R-:W-:Y:S01]  /*1210*/  IMAD R13, R8, c[0x0][0x20c], R12 ;  /* 0x00008300080d7a24 */ /* 0x000fe200078e020c */
[----:B------:R-:W-:Y:S01]  /*1220*/  LOP3.LUT R12, R30, 0xfffffff8, RZ, 0xc0, !PT ;  /* 0xfffffff81e0c7812 */ /* 0x000fe200078ec0ff */
[----:B------:R-:W-:-:S04]  /*1230*/  IMAD.WIDE.U32 R8, R8, c[0x0][0x208], R4 ;  /* 0x0000820008087a25 */ /* 0x000fc800078e0004 */
[----:B------:R-:W-:Y:S02]  /*1240*/  IMAD R29, R29, c[0x0][0x210], RZ ;  /* 0x000084001d1d7a24 */ /* 0x000fe400078e02ff */
[----:B------:R-:W-:Y:S02]  /*1250*/  IMAD.IADD R9, R9, 0x1, R13 ;  /* 0x0000000109097824 */ /* 0x000fe400078e020d */
[----:B------:R-:W-:Y:S01]  /*1260*/  IMAD.IADD R27, R0, 0x1, -R12 ;  /* 0x00000001001b7824 */ /* 0x000fe200078e0a0c */
[----:B------:R-:W-:Y:S01]  /*1270*/  @!P0 SHF.R.S32.HI R0, RZ, 0x1f, R31 ;  /* 0x0000001fff008819 */ /* 0x000fe2000001141f */
[C---:B------:R-:W-:Y:S02]  /*1280*/  IMAD R29, R24.reuse, c[0x0][0x214], R29 ;  /* 0x00008500181d7a24 */ /* 0x040fe400078e021d */
[----:B------:R-:W-:Y:S01]  /*1290*/  IMAD.WIDE.U32 R24, R24, c[0x0][0x210], R8 ;  /* 0x0000840018187a25 */ /* 0x000fe200078e0008 */
[----:B------:R-:W-:Y:S01]  /*12a0*/  @!P0 LEA.HI R8, R0, R31, RZ, 0x3 ;  /* 0x0000001f00088211 */ /* 0x000fe200078f18ff */
[----:B------:R-:W-:Y:S02]  /*12b0*/  SHFL.IDX PT, R9, R14, 0x1, 0x181f ;  /* 0x00381f000e097f89 */ /* 0x000fe400000e0000 */
[----:B------:R-:W-:Y:S01]  /*12c0*/  IMAD.SHL.U32 R38, R19, 0x2, RZ ;  /* 0x0000000213267824 */ /* 0x000fe200078e00ff */
[----:B------:R-:W-:-:S02]  /*12d0*/  @!P0 LOP3.LUT R12, R8, 0xfffffff8, RZ, 0xc0, !PT ;  /* 0xfffffff8080c8812 */ /* 0x000fc400078ec0ff */
[----:B------:R-:W2:Y:S03]  /*12e0*/  SHFL.IDX PT, R8, R15, 0x1, 0x181f ;  /* 0x00381f000f087f89 */ /* 0x000ea600000e0000 */
[----:B-1----:R-:W-:Y:S01]  /*12f0*/  @!P0 IMAD.WIDE R12, R12, 0x2, R2 ;  /* 0x000000020c0c8825 */ /* 0x002fe200078e0202 */
[----:B------:R-:W-:Y:S01]  /*1300*/  STL [R1], R38 ;  /* 0x0000002601007387 */ /* 0x000fe20000100800 */
[--C-:B---3--:R-:W-:Y:S02]  /*1310*/  @P4 SHF.R.S32.HI R7, RZ, 0x1f, R18.reuse ;  /* 0x0000001fff074819 */ /* 0x108fe40000011412 */
[----:B------:R-:W-:Y:S02]  /*1320*/  @P4 IMAD.MOV.U32 R6, RZ, RZ, R18 ;  /* 0x000000ffff064224 */ /* 0x000fe400078e0012 */
[----:B------:R-:W-:Y:S02]  /*1330*/  @!P4 IMAD.MOV.U32 R6, RZ, RZ, R41 ;  /* 0x000000ffff06c224 */ /* 0x000fe400078e0029 */
[----:B------:R-:W-:-:S03]  /*1340*/  @!P4 IMAD.MOV.U32 R7, RZ, RZ, R17 ;  /* 0x000000ffff07c224 */ /* 0x000fc600078e0011 */
[----:B------:R-:W-:Y:S02]  /*1350*/  SEL R26, R6, RZ, !P6 ;  /* 0x000000ff061a7207 */ /* 0x000fe40007000000 */
[----:B------:R-:W-:Y:S02]  /*1360*/  SEL R23, R7, RZ, !P6 ;  /* 0x000000ff07177207 */ /* 0x000fe40007000000 */
[----:B------:R-:W-:Y:S01]  /*1370*/  ISETP.GE.AND P6, PT, R4, c[0x0][0x198], PT ;  /* 0x0000660004007a0c */ /* 0x000fe20003fc6270 */
[----:B------:R-:W-:Y:S01]  /*1380*/  IMAD.WIDE.U32 R20, R26, c[0x0][0x1f0], R20 ;  /* 0x00007c001a147a25 */ /* 0x000fe200078e0014 */
[----:B------:R-:W-:Y:S02]  /*1390*/  @!P0 SHF.R.S32.HI R7, RZ, 0x1f, R32 ;  /* 0x0000001fff078819 */ /* 0x000fe40000011420 */
[C---:B------:R-:W-:Y:S01]  /*13a0*/  @!P0 LEA R6, P4, R4.reuse, R2, 0x1 ;  /* 0x0000000204068211 */ /* 0x040fe200078808ff */
[----:B------:R-:W-:Y:S01]  /*13b0*/  IMAD.MOV.U32 R44, RZ, RZ, R20 ;  /* 0x000000ffff2c7224 */ /* 0x000fe200078e0014 */
[----:B------:R-:W-:Y:S01]  /*13c0*/  @!P0 LEA.HI R0, R7, R32, RZ, 0x3 ;  /* 0x0000002007008211 */ /* 0x000fe200078f18ff */
[----:B------:R-:W-:Y:S01]  /*13d0*/  STL.64 [R1+0x28], R20 ;  /* 0x0000281401007387 */ /* 0x000fe20000100a00 */
[----:B------:R-:W-:-:S02]  /*13e0*/  @!P0 LEA.HI.X R7, R4, R3, R5, 0x1, P4 ;  /* 0x0000000304078211 */ /* 0x000fc400020f0c05 */
[----:B------:R-:W-:Y:S02]  /*13f0*/  @!P0 LOP3.LUT R0, R0, 0xfffffff8, RZ, 0xc0, !PT ;  /* 0xfffffff800008812 */ /* 0x000fe400078ec0ff */
[----:B------:R-:W-:Y:S01]  /*1400*/  ISETP.GE.AND P4, PT, R32, c[0x0][0x198], PT ;  /* 0x0000660020007a0c */ /* 0x000fe20003f86270 */
[----:B------:R1:W-:Y:S02]  /*1410*/  @!P0 LDGSTS.E.BYPASS.LTC128B.128 [R38+0x100], [R6.64], !P6 ;  /* 0x0010000006268fae */ /* 0x0003e4000f101d54 */
[----:B------:R-:W-:Y:S01]  /*1420*/  @!P0 IMAD.WIDE R10, R0, 0x2, R2 ;  /* 0x00000002000a8825 */ /* 0x000fe200078e0202 */
[----:B------:R-:W-:Y:S01]  /*1430*/  @!P5 SHF.R.S32.HI R0, RZ, 0x1f, R32 ;  /* 0x0000001fff00d819 */ /* 0x000fe20000011420 */
[----:B------:R-:W-:Y:S03]  /*1440*/  SHFL.IDX PT, R2, R15, 0x2, 0x181f ;  /* 0x00581f000f027f89 */ /* 0x000fe600000e0000 */
[----:B------:R-:W-:Y:S01]  /*1450*/  @!P5 LEA.HI R0, R0, R32, RZ, 0x3 ;  /* 0x000000200000d211 */ /* 0x000fe200078f18ff */
[----:B------:R-:W3:Y:S03]  /*1460*/  SHFL.IDX PT, R3, R14, 0x2, 0x181f ;  /* 0x00581f000e037f89 */ /* 0x000ee600000e0000 */
[----:B------:R-:W-:Y:S01]  /*1470*/  @!P5 LOP3.LUT R0, R0, 0xfffffff8, RZ, 0xc0, !PT ;  /* 0xfffffff80000d812 */ /* 0x000fe200078ec0ff */
[----:B------:R4:W-:Y:S04]  /*1480*/  @!P0 LDGSTS.E.BYPASS.LTC128B.128 [R38+0x4100], [R12.64], !P3 ;  /* 0x041000000c268fae */ /* 0x0009e8000d901d54 */
[----:B------:R5:W-:Y:S01]  /*1490*/  @!P0 LDGSTS.E.BYPASS.LTC128B.128 [R38+0x8100], [R10.64], !P4 ;  /* 0x081000000a268fae */ /* 0x000be2000e101d54 */
[----:B-1----:R-:W-:-:S02]  /*14a0*/  @!P5 SHF.R.S32.HI R6, RZ, 0x1f, R31 ;  /* 0x0000001fff06d819 */ /* 0x002fc4000001141f */
[----:B------:R-:W-:Y:S02]  /*14b0*/  @!P1 SHF.R.S32.HI R7, RZ, 0x1f, R32 ;  /* 0x0000001fff079819 */ /* 0x000fe40000011420 */
[----:B------:R-:W-:Y:S02]  /*14c0*/  @!P5 LEA.HI R16, R6, R31, RZ, 0x3 ;  /* 0x0000001f0610d211 */ /* 0x000fe400078f18ff */
[----:B------:R-:W1:Y:S01]  /*14d0*/  SHFL.IDX PT, R6, R15, 0x3, 0x181f ;  /* 0x00781f000f067f89 */ /* 0x000e6200000e0000 */
[----:B------:R-:W-:Y:S02]  /*14e0*/  @!P1 LEA.HI R18, R7, R32, RZ, 0x3 ;  /* 0x0000002007129211 */ /* 0x000fe400078f18ff */
[----:B------:R-:W-:Y:S01]  /*14f0*/  @!P5 LOP3.LUT R16, R16, 0xfffffff8, RZ, 0xc0, !PT ;  /* 0xfffffff81010d812 */ /* 0x000fe200078ec0ff */
[----:B------:R1:W1:Y:S01]  /*1500*/  SHFL.IDX PT, R7, R14, 0x3, 0x181f ;  /* 0x00781f000e077f89 */ /* 0x00026200000e0000 */
[----:B------:R-:W-:-:S03]  /*1510*/  @!P1 LOP3.LUT R18, R18, 0xfffffff8, RZ, 0xc0, !PT ;  /* 0xfffffff812129812 */ /* 0x000fc600078ec0ff */
[----:B--2---:R-:W-:Y:S01]  /*1520*/  @!P5 IMAD.WIDE R16, R16, 0x2, R8 ;  /* 0x000000021010d825 */ /* 0x004fe200078e0208 */
[----:B-----5:R-:W-:-:S03]  /*1530*/  @!P1 SHF.R.S32.HI R10, RZ, 0x1f, R31 ;  /* 0x0000001fff0a9819 */ /* 0x020fc6000001141f */
[----:B---3--:R-:W-:Y:S01]  /*1540*/  @!P1 IMAD.WIDE R18, R18, 0x2, R2 ;  /* 0x0000000212129825 */ /* 0x008fe200078e0202 */
[----:B----4-:R-:W-:Y:S02]  /*1550*/  @!P1 LEA.HI R12, R10, R31, RZ, 0x3 ;  /* 0x0000001f0a0c9211 */ /* 0x010fe400078f18ff */
[----:B------:R-:W-:Y:S02]  /*1560*/  @!P5 LEA R10, P0, R4, R8, 0x1 ;  /* 0x00000008040ad211 */ /* 0x000fe400078008ff */
[----:B------:R-:W-:Y:S02]  /*1570*/  @!P1 LOP3.LUT R12, R12, 0xfffffff8, RZ, 0xc0, !PT ;  /* 0xfffffff80c0c9812 */ /* 0x000fe400078ec0ff */
[----:B------:R-:W-:-:S03]  /*1580*/  @!P5 LEA.HI.X R11, R4, R9, R5, 0x1, P0 ;  /* 0x00000009040bd211 */ /* 0x000fc600000f0c05 */
[----:B------:R-:W-:Y:S02]  /*1590*/  @!P1 IMAD.WIDE R12, R12, 0x2, R2 ;  /* 0x000000020c0c9825 */ /* 0x000fe400078e0202 */
[----:B------:R2:W-:Y:S02]  /*15a0*/  @!P5 LDGSTS.E.BYPASS.LTC128B.128 [R38+0x1100], [R10.64], !P6 ;  /* 0x011000000a26dfae */ /* 0x0005e4000f101d54 */
[----:B-1----:R-:W-:Y:S01]  /*15b0*/  @!P5 IMAD.WIDE R14, R0, 0x2, R8 ;  /* 0x00000002000ed825 */ /* 0x002fe200078e0208 */
[C---:B------:R-:W-:Y:S01]  /*15c0*/  @!P1 LEA R8, P0, R4.reuse, R2, 0x1 ;  /* 0x0000000204089211 */ /* 0x040fe200078008ff */
[----:B------:R1:W-:Y:S02]  /*15d0*/  @!P5 LDGSTS.E.BYPASS.LTC128B.128 [R38+0x5100], [R16.64], !P3 ;  /* 0x051000001026dfae */ /* 0x0003e4000d901d54 */
[----:B------:R-:W-:Y:S01]  /*15e0*/  IMAD R0, R23, c[0x0][0x1f0], RZ ;  /* 0x00007c0017007a24 */ /* 0x000fe200078e02ff */
[C-C-:B------:R-:W-:Y:S01]  /*15f0*/  @!P1 LEA.HI.X R9, R4.reuse, R3, R5.reuse, 0x1, P0 ;  /* 0x0000000304099211 */ /* 0x140fe200000f0c05 */
[----:B------:R3:W-:Y:S01]  /*1600*/  @!P5 LDGSTS.E.BYPASS.LTC128B.128 [R38+0x9100], [R14.64], !P4 ;  /* 0x091000000e26dfae */ /* 0x0007e2000e101d54 */
[----:B------:R-:W-:Y:S01]  /*1610*/  @!P2 LEA R2, P0, R4, R6, 0x1 ;  /* 0x000000060402a211 */ /* 0x000fe200078008ff */
[----:B------:R-:W-:Y:S01]  /*1620*/  IMAD R0, R26, c[0x0][0x1f4], R0 ;  /* 0x00007d001a007a24 */ /* 0x000fe200078e0200 */
[----:B------:R-:W-:Y:S01]  /*1630*/  ISETP.GE.AND P5, PT, R22, 0x21, PT ;  /* 0x000000211600780c */ /* 0x000fe20003fa6270 */
[----:B------:R4:W-:Y:S01]  /*1640*/  @!P1 LDGSTS.E.BYPASS.LTC128B.128 [R38+0x2100], [R8.64], !P6 ;  /* 0x0210000008269fae */ /* 0x0009e2000f101d54 */
[----:B------:R-:W-:Y:S01]  /*1650*/  @!P2 LEA.HI.X R3, R4, R7, R5, 0x1, P0 ;  /* 0x000000070403a211 */ /* 0x000fe200000f0c05 */
[----:B------:R-:W-:Y:S01]  /*1660*/  IMAD.IADD R45, R21, 0x1, R0 ;  /* 0x00000001152d7824 */ /* 0x000fe200078e0200 */
[----:B------:R-:W-:Y:S01]  /*1670*/  @!P2 SHF.R.S32.HI R5, RZ, 0x1f, R32 ;  /* 0x0000001fff05a819 */ /* 0x000fe20000011420 */
[----:B------:R5:W-:Y:S04]  /*1680*/  @!P1 LDGSTS.E.BYPASS.LTC128B.128 [R38+0x6100], [R12.64], !P3 ;  /* 0x061000000c269fae */ /* 0x000be8000d901d54 */
[----:B------:R2:W-:Y:S01]  /*1690*/  @!P1 LDGSTS.E.BYPASS.LTC128B.128 [R38+0xa100], [R18.64], !P4 ;  /* 0x0a10000012269fae */ /* 0x0005e2000e101d54 */
[----:B------:R-:W-:-:S03]  /*16a0*/  ISETP.GE.AND P1, PT, R22, 0x41, PT ;  /* 0x000000411600780c */ /* 0x000fc60003f26270 */
[----:B------:R2:W-:Y:S01]  /*16b0*/  @!P2 LDGSTS.E.BYPASS.LTC128B.128 [R38+0x3100], [R2.64], !P6 ;  /* 0x031000000226afae */ /* 0x0005e2000f101d54 */
[----:B------:R-:W-:-:S03]  /*16c0*/  ISETP.GE.AND P6, PT, R22, 0x1, PT ;  /* 0x000000011600780c */ /* 0x000fc60003fc6270 */
[----:B------:R2:W-:Y:S01]  /*16d0*/  STL.64 [R1+0x10], R44 ;  /* 0x0000102c01007387 */ /* 0x0005e20000100a00 */
[----:B-1----:R-:W-:Y:S02]  /*16e0*/  IMAD.SHL.U32 R16, R42, 0x40, RZ ;  /* 0x000000402a107824 */ /* 0x002fe400078e00ff */
[----:B---3--:R-:W-:Y:S01]  /*16f0*/  IMAD.WIDE.U32 R14, R39, 0x40, RZ ;  /* 0x00000040270e7825 */ /* 0x008fe200078e00ff */
[----:B----4-:R-:W-:-:S03]  /*1700*/  @!P2 SHF.R.S32.HI R8, RZ, 0x1f, R31 ;  /* 0x0000001fff08a819 */ /* 0x010fc6000001141f */
[----:B------:R-:W-:Y:S01]  /*1710*/  IMAD.IADD R9, R25, 0x1, R29 ;  /* 0x0000000119097824 */ /* 0x000fe200078e021d */
[----:B-----5:R-:W-:Y:S01]  /*1720*/  @!P2 LEA.HI R12, R8, R31, RZ, 0x3 ;  /* 0x0000001f080ca211 */ /* 0x020fe200078f18ff */
[----:B------:R-:W-:-:S03]  /*1730*/  IMAD.MOV.U32 R8, RZ, RZ, R24 ;  /* 0x000000ffff087224 */ /* 0x000fc600078e0018 */
[----:B------:R-:W-:Y:S01]  /*1740*/  @!P2 LOP3.LUT R12, R12, 0xfffffff8, RZ, 0xc0, !PT ;  /* 0xfffffff80c0ca812 */ /* 0x000fe200078ec0ff */
[----:B--2---:R-:W-:-:S04]  /*1750*/  IMAD.WIDE.U32 R18, R26, c[0x0][0x218], R8 ;  /* 0x000086001a127a25 */ /* 0x004fc800078e0008 */
[----:B------:R-:W-:Y:S01]  /*1760*/  IMAD.WIDE.U32 R2, R34, UR8, R44 ;  /* 0x0000000822027c25 */ /* 0x000fe2000f8e002c */
[----:B------:R1:W-:Y:S03]  /*1770*/  STL.64 [R1+0x20], R18 ;  /* 0x0000201201007387 */ /* 0x0003e60000100a00 */
[----:B------:R-:W-:Y:S01]  /*1780*/  @!P2 IMAD.WIDE R12, R12, 0x2, R6 ;  /* 0x000000020c0ca825 */ /* 0x000fe200078e0206 */
[----:B------:R-:W-:Y:S01]  /*1790*/  IADD3 R0, R3, UR12, RZ ;  /* 0x0000000c03007c10 */ /* 0x000fe2000fffe0ff */
[----:B------:R-:W-:Y:S01]  /*17a0*/  UIMAD UR12, UR7, UR8, URZ ;  /* 0x00000008070c72a4 */ /* 0x000fe2000f8e023f */
[C---:B------:R-:W-:Y:S01]  /*17b0*/  @P6 LEA R10, P0, R2.reuse, c[0x0][0x1c8], 0x1 ;  /* 0x00007200020a6a11 */ /* 0x040fe200078008ff */
[----:B------:R-:W-:Y:S01]  /*17c0*/  IMAD.MOV.U32 R40, RZ, RZ, R18 ;  /* 0x000000ffff287224 */ /* 0x000fe200078e0012 */
[----:B------:R-:W-:Y:S01]  /*17d0*/  @!P2 LEA.HI R3, R5, R32, RZ, 0x3 ;  /* 0x000000200503a211 */ /* 0x000fe200078f18ff */
[----:B------:R2:W-:Y:S01]  /*17e0*/  @!P2 LDGSTS.E.BYPASS.LTC128B.128 [R38+0x7100], [R12.64], !P3 ;  /* 0x071000000c26afae */ /* 0x0005e2000d901d54 */
[----:B------:R-:W-:Y:S01]  /*17f0*/  @P6 LEA.HI.X R11, R2, c[0x0][0x1cc], R0, 0x1, P0 ;  /* 0x00007300020b6a11 */ /* 0x000fe200000f0c00 */
[----:B------:R-:W-:Y:S01]  /*1800*/  UIMAD UR12, UR9, UR14, UR12 ;  /* 0x0000000e090c72a4 */ /* 0x000fe2000f8e020c */
[----:B------:R-:W-:-:S02]  /*1810*/  @P5 LEA R5, P0, R39, R2, 0x5 ;  /* 0x0000000227055211 */ /* 0x000fc400078028ff */
[----:B------:R-:W-:Y:S02]  /*1820*/  @!P2 LOP3.LUT R3, R3, 0xfffffff8, RZ, 0xc0, !PT ;  /* 0xfffffff80303a812 */ /* 0x000fe400078ec0ff */
[----:B------:R-:W-:Y:S02]  /*1830*/  @P5 LEA.HI.X R17, R39, R0, R42, 0x5, P0 ;  /* 0x0000000027115211 */ /* 0x000fe400000f2c2a */
[----:B------:R-:W-:Y:S01]  /*1840*/  @P1 IADD3 R14, P0, R2, R14, RZ ;  /* 0x0000000e020e1210 */ /* 0x000fe20007f1e0ff */
[----:B------:R-:W-:Y:S01]  /*1850*/  @!P2 IMAD.WIDE R2, R3, 0x2, R6 ;  /* 0x000000020302a825 */ /* 0x000fe200078e0206 */
[----:B------:R-:W-:Y:S02]  /*1860*/  ISETP.GE.AND P3, PT, R31, c[0x0][0x1d4], PT ;  /* 0x000075001f007a0c */ /* 0x000fe40003f66270 */
[----:B------:R-:W-:Y:S01]  /*1870*/  @P1 IADD3.X R16, R0, R15, R16, P0, !PT ;  /* 0x0000000f00101210 */ /* 0x000fe200007fe410 */
[----:B------:R-:W-:Y:S01]  /*1880*/  IMAD R7, R23, c[0x0][0x218], RZ ;  /* 0x0000860017077a24 */ /* 0x000fe200078e02ff */
[----:B------:R3:W-:Y:S01]  /*1890*/  @!P2 LDGSTS.E.BYPASS.LTC128B.128 [R38+0xb100], [R2.64], !P4 ;  /* 0x0b1000000226afae */ /* 0x0007e2000e101d54 */
[----:B------:R-:W-:Y:S01]  /*18a0*/  ISETP.GE.AND P4, PT, R4, c[0x0][0x1d4], PT ;  /* 0x0000750004007a0c */ /* 0x000fe20003f86270 */
[----:B------:R-:W-:Y:S01]  /*18b0*/  IMAD.SHL.U32 R0, R27, 0x40, RZ ;  /* 0x000000401b007824 */ /* 0x000fe200078e00ff */
[----:B------:R-:W-:Y:S01]  /*18c0*/  ISETP.GE.AND P2, PT, R32, c[0x0][0x1d4], PT ;  /* 0x0000750020007a0c */ /* 0x000fe20003f46270 */
[----:B------:R-:W-:Y:S01]  /*18d0*/  IMAD R15, R26, c[0x0][0x21c], R7 ;  /* 0x000087001a0f7a24 */ /* 0x000fe200078e0207 */
[----:B------:R-:W-:Y:S01]  /*18e0*/  @P5 LEA R6, P0, R5, c[0x0][0x1c8], 0x1 ;  /* 0x0000720005065a11 */ /* 0x000fe200078008ff */
[----:B------:R-:W0:Y:S01]  /*18f0*/  LDGDEPBAR ;  /* 0x00000000000079af */ /* 0x000e220000000000 */
[----:B------:R-:W-:Y:S01]  /*1900*/  LOP3.LUT R0, R0, 0x1c0, RZ, 0xc0, !PT ;  /* 0x000001c000007812 */ /* 0x000fe200078ec0ff */
[----:B------:R-:W-:Y:S01]  /*1910*/  IMAD.IADD R41, R19, 0x1, R15 ;  /* 0x0000000113297824 */ /* 0x000fe200078e020f */
[----:B------:R-:W-:Y:S01]  /*1920*/  @P5 LEA.HI.X R7, R5, c[0x0][0x1cc], R17, 0x1, P0 ;  /* 0x0000730005075a11 */ /* 0x000fe200000f0c11 */
[----:B------:R-:W-:-:S02]  /*1930*/  IMAD.SHL.U32 R5, R33, 0x8, RZ ;  /* 0x0000000821057824 */ /* 0x000fc400078e00ff */
[----:B------:R-:W-:Y:S01]  /*1940*/  IMAD.WIDE.U32 R8, R36, UR8, R40 ;  /* 0x0000000824087c25 */ /* 0x000fe2000f8e0028 */
[----:B------:R-:W-:Y:S01]  /*1950*/  UMOV UR8, 0x6 ;  /* 0x0000000600087882 */ /* 0x000fe20000000000 */
[----:B------:R4:W-:Y:S01]  /*1960*/  @P6 LDGSTS.E.BYPASS.LTC128B.128 [R38+0x12100], [R10.64], !P4 ;  /* 0x121000000a266fae */ /* 0x0009e2000e101d54 */
[----:B------:R-:W-:-:S03]  /*1970*/  USHF.L.U64.HI UR11, UR10, UR8, UR11 ;  /* 0x000000080a0b7299 */ /* 0x000fc6000801020b */
[----:B------:R4:W-:Y:S04]  /*1980*/  @P6 LDGSTS.E.BYPASS.LTC128B.128 [R38+0x15100], [R10.64+0x80], !P3 ;  /* 0x151000800a266fae */ /* 0x0009e8000d901d54 */
[----:B------:R4:W-:Y:S01]  /*1990*/  @P6 LDGSTS.E.BYPASS.LTC128B.128 [R38+0x18100], [R10.64+0x100], !P2 ;  /* 0x181001000a266fae */ /* 0x0009e2000d101d54 */
[----:B------:R-:W-:Y:S01]  /*19a0*/  ISETP.GE.AND P6, PT, R4, c[0x0][0x1d4], PT ;  /* 0x0000750004007a0c */ /* 0x000fe20003fc6270 */
[----:B------:R-:W-:Y:S02]  /*19b0*/  IMAD.MOV.U32 R4, RZ, RZ, 0x10 ;  /* 0x00000010ff047424 */ /* 0x000fe400078e00ff */
[----:B------:R5:W-:Y:S01]  /*19c0*/  @P5 LDGSTS.E.BYPASS.LTC128B.128 [R38+0x13100], [R6.64], !P4 ;  /* 0x1310000006265fae */ /* 0x000be2000e101d54 */
[----:B---3--:R-:W-:-:S03]  /*19d0*/  @P1 LEA R2, P0, R14, c[0x0][0x1c8], 0x1 ;  /* 0x000072000e021a11 */ /* 0x008fc600078008ff */
[----:B------:R5:W-:Y:S01]  /*19e0*/  @P5 LDGSTS.E.BYPASS.LTC128B.128 [R38+0x16100], [R6.64+0x80], !P3 ;  /* 0x1610008006265fae */ /* 0x000be2000d901d54 */
[----:B------:R-:W-:Y:S01]  /*19f0*/  @P1 LEA.HI.X R3, R14, c[0x0][0x1cc], R16, 0x1, P0 ;  /* 0x000073000e031a11 */ /* 0x000fe200000f0c10 */
[----:B------:R-:W-:Y:S02]  /*1a00*/  IMAD.MOV.U32 R14, RZ, RZ, 0x20 ;  /* 0x00000020ff0e7424 */ /* 0x000fe400078e00ff */
[----:B------:R5:W-:Y:S01]  /*1a10*/  @P5 LDGSTS.E.BYPASS.LTC128B.128 [R38+0x19100], [R6.64+0x100], !P2 ;  /* 0x1910010006265fae */ /* 0x000be2000d101d54 */
[----:B------:R-:W-:-:S03]  /*1a20*/  ISETP.GE.AND P5, PT, R31, c[0x0][0x1d4], PT ;  /* 0x000075001f007a0c */ /* 0x000fc60003fa6270 */
[----:B------:R3:W-:Y:S04]  /*1a30*/  @P1 LDGSTS.E.BYPASS.LTC128B.128 [R38+0x14100], [R2.64], !P4 ;  /* 0x1410000002261fae */ /* 0x0007e8000e101d54 */
[----:B------:R3:W-:Y:S04]  /*1a40*/  @P1 LDGSTS.E.BYPASS.LTC128B.128 [R38+0x17100], [R2.64+0x80], !P3 ;  /* 0x1710008002261fae */ /* 0x0007e8000d901d54 */
[----:B------:R3:W-:Y:S01]  /*1a50*/  @P1 LDGSTS.E.BYPASS.LTC128B.128 [R38+0x1a100], [R2.64+0x100], !P2 ;  /* 0x1a10010002261fae */ /* 0x0007e2000d101d54 */
[----:B----4-:R-:W-:-:S03]  /*1a60*/  LOP3.LUT R11, R0, 0x8, R5, 0xf8, !PT ;  /* 0x00000008000b7812 */ /* 0x010fc600078ef805 */
[----:B------:R-:W0:Y:S01]  /*1a70*/  LDGDEPBAR ;  /* 0x00000000000079af */ /* 0x000e220000000000 */
[----:B------:R-:W-:Y:S02]  /*1a80*/  SHF.R.U32.HI R5, RZ, 0x3, R0 ;  /* 0x00000003ff057819 */ /* 0x000fe40000011600 */
[----:B------:R-:W-:Y:S01]  /*1a90*/  IADD3 R0, R9, UR12, RZ ;  /* 0x0000000c09007c10 */ /* 0x000fe2000fffe0ff */
[----:B------:R-:W-:Y:S01]  /*1aa0*/  USHF.L.U32 UR12, UR10, 0x6, URZ ;  /* 0x000000060a0c7899 */ /* 0x000fe2000800063f */
[C---:B------:R-:W-:Y:S01]  /*1ab0*/  LEA R10, P0, R8.reuse, c[0x0][0x1f8], 0x1 ;  /* 0x00007e00080a7a11 */ /* 0x040fe200078008ff */
[----:B------:R1:W-:Y:S01]  /*1ac0*/  STL.64 [R1+0x18], R40 ;  /* 0x0000182801007387 */ /* 0x0003e20000100a00 */
[----:B------:R-:W-:Y:S02]  /*1ad0*/  LOP3.LUT R5, R11, R5, RZ, 0x3c, !PT ;  /* 0x000000050b057212 */ /* 0x000fe400078e3cff */
[----:B------:R-:W-:Y:S01]  /*1ae0*/  LEA.HI.X R11, R8, c[0x0][0x1fc], R0, 0x1, P0 ;  /* 0x00007f00080b7a11 */ /* 0x000fe200000f0c00 */
[----:B------:R-:W-:-:S05]  /*1af0*/  IMAD.U32 R0, RZ, RZ, UR12 ;  /* 0x0000000cff007e24 */ /* 0x000fca000f8e00ff */
[----:B--2---:R-:W-:-:S04]  /*1b00*/  IADD3 R12, P1, P0, R0, 0x80, R10 ;  /* 0x00000080000c7810 */ /* 0x004fc8000783e00a */
[----:B------:R-:W-:Y:S02]  /*1b10*/  IADD3.X R13, RZ, UR11, R11, P1, P0 ;  /* 0x0000000bff0d7c10 */ /* 0x000fe40008fe040b */
[----:B------:R-:W-:Y:S01]  /*1b20*/  IADD3 R8, P1, P0, R0, 0x100, R10 ;  /* 0x0000010000087810 */ /* 0x000fe2000783e00a */
[----:B------:R-:W-:Y:S02]  /*1b30*/  IMAD.SHL.U32 R0, R112, 0x20, RZ ;  /* 0x0000002070007824 */ /* 0x000fe400078e00ff */
[----:B---3--:R-:W-:Y:S01]  /*1b40*/  IMAD.SHL.U32 R2, R30, 0x40, RZ ;  /* 0x000000401e027824 */ /* 0x008fe200078e00ff */
[----:B------:R-:W-:-:S04]  /*1b50*/  DEPBAR.LE SB0, 0x1 ;  /* 0x000080400000791a */ /* 0x000fc80000000000 */
[----:B------:R-:W-:Y:S02]  /*1b60*/  LOP3.LUT R2, R5, 0xfffffe00, R2, 0xf8, !PT ;  /* 0xfffffe0005027812 */ /* 0x000fe400078ef802 */
[----:B------:R-:W-:Y:S02]  /*1b70*/  LOP3.LUT R3, R0, 0x7ffffc00, RZ, 0xc0, !PT ;  /* 0x7ffffc0000037812 */ /* 0x000fe400078ec0ff */
[----:B------:R-:W-:Y:S01]  /*1b80*/  IADD3.X R9, RZ, UR11, R11, P1, P0 ;  /* 0x0000000bff097c10 */ /* 0x000fe20008fe040b */
[----:B------:R-:W-:Y:S01]  /*1b90*/  BAR.SYNC.DEFER_BLOCKING 0x0 ;  /* 0x0000000000007b1d */ /* 0x000fe20000010000 */
[----:B------:R-:W-:Y:S01]  /*1ba0*/  LOP3.LUT P0, RZ, R27, 0x2, RZ, 0xc0, !PT ;  /* 0x000000021bff7812 */ /* 0x000fe2000780c0ff */
[----:B------:R-:W-:Y:S01]  /*1bb0*/  IMAD.IADD R3, R2, 0x1, R3 ;  /* 0x0000000102037824 */ /* 0x000fe200078e0203 */
[----:B-----5:R-:W-:Y:S02]  /*1bc0*/  IADD3 R6, P1, R10, UR12, RZ ;  /* 0x0000000c0a067c10 */ /* 0x020fe4000ff3e0ff */
[----:B------:R-:W-:Y:S01]  /*1bd0*/  SEL R0, R4, 0xfffffff0, !P0 ;  /* 0xfffffff004007807 */ /* 0x000fe20004000000 */
[----:B------:R-:W-:Y:S01]  /*1be0*/  IMAD.SHL.U32 R220, R3, 0x2, RZ ;  /* 0x0000000203dc7824 */ /* 0x000fe200078e00ff */
[----:B------:R-:W-:-:S02]  /*1bf0*/  IADD3.X R7, R11, UR11, RZ, P1, !PT ;  /* 0x0000000b0b077c10 */ /* 0x000fc40008ffe4ff */
[----:B------:R-:W-:Y:S01]  /*1c00*/  LOP3.LUT P1, RZ, R27, 0x4, RZ, 0xc0, !PT ;  /* 0x000000041bff7812 */ /* 0x000fe2000782c0ff */
[----:B------:R-:W-:Y:S01]  /*1c10*/  IMAD.SHL.U32 R239, R0, 0x2, RZ ;  /* 0x0000000200ef7824 */ /* 0x000fe200078e00ff */
[----:B------:R-:W-:Y:S01]  /*1c20*/  LEA R228, R3, 0x100, 0x1 ;  /* 0x0000010003e47811 */ /* 0x000fe200078e08ff */
[----:B------:R-:W-:Y:S01]  /*1c30*/  IMAD.SHL.U32 R3, R28, 0x40, RZ ;  /* 0x000000401c037824 */ /* 0x000fe200078e00ff */
[----:B------:R-:W-:Y:S02]  /*1c40*/  SEL R0, R14, 0xffffffe0, !P1 ;  /* 0xffffffe00e007807 */ /* 0x000fe40004800000 */
[----:B------:R-:W-:Y:S01]  /*1c50*/  IADD3 R4, P0, R6, UR12, RZ ;  /* 0x0000000c06047c10 */ /* 0x000fe2000ff1e0ff */
[----:B------:R-:W-:Y:S01]  /*1c60*/  IMAD.IADD R224, R228, 0x1, R239 ;  /* 0x00000001e4e07824 */ /* 0x000fe200078e02ef */
[----:B------:R-:W-:Y:S01]  /*1c70*/  ISETP.LT.OR P1, PT, R22, 0x1, P5 ;  /* 0x000000011600780c */ /* 0x000fe20002f21670 */
[C---:B------:R-:W-:Y:S01]  /*1c80*/  IMAD R228, R0.reuse, 0x2, R228 ;  /* 0x0000000200e47824 */ /* 0x040fe200078e02e4 */
[----:B------:R-:W-:Y:S01]  /*1c90*/  IADD3.X R5, R7, UR11, RZ, P0, !PT ;  /* 0x0000000b07057c10 */ /* 0x000fe200087fe4ff */
[----:B------:R-:W-:Y:S01]  /*1ca0*/  IMAD R232, R0, 0x2, R224 ;  /* 0x0000000200e87824 */ /* 0x000fe200078e02e0 */
[----:B------:R-:W-:-:S02]  /*1cb0*/  ISETP.LT.OR P0, PT, R22, 0x1, P6 ;  /* 0x000000011600780c */ /* 0x000fc40003701670 */
[----:B------:R-:W-:Y:S01]  /*1cc0*/  LOP3.LUT R3, R3, 0x1c0, RZ, 0xc0, !PT ;  /* 0x000001c003037812 */ /* 0x000fe200078ec0ff */
[----:B------:R1:W2:Y:S03]  /*1cd0*/  LDSM.16.M88.4 R152, [R220+0x100] ;  /* 0x00010000dc98783b */ /* 0x0002a60000000200 */
[----:B------:R-:W-:Y:S01]  /*1ce0*/  SHF.R.U32.HI R236, RZ, 0x3, R3 ;  /* 0x00000003ffec7819 */ /* 0x000fe20000011603 */
[----:B------:R1:W3:Y:S04]  /*1cf0*/  LDSM.16.M88.4 R196, [R220+0x4100] ;  /* 0x00410000dcc4783b */ /* 0x0002e80000000200 */
        /* <DEDUP_REMOVED lines=27> */
[----:B------:R1:W-:Y:S01]  /*1eb0*/  LDGSTS.E.BYPASS.LTC128B.128 [R38+0x7100], [R8.64], !P1 ;  /* 0x0710000008267fae */ /* 0x0003e2000c901d54 */
[----:B------:R-:W-:-:S03]  /*1ec0*/  LOP3.LUT P1, RZ, R28, 0x4, RZ, 0xc0, !PT ;  /* 0x000000041cff7812 */ /* 0x000fc6000782c0ff */
[----:B------:R5:W-:Y:S04]  /*1ed0*/  LDGSTS.E.BYPASS.LTC128B.128 [R38+0x2100], [R4.64], !P6 ;  /* 0x0210000004267fae */ /* 0x000be8000f101d54 */
[----:B------:R5:W-:Y:S01]  /*1ee0*/  LDGSTS.E.BYPASS.LTC128B.128 [R38+0x5100], [R4.64+0x80], !P5 ;  /* 0x0510008004267fae */ /* 0x000be2000e901d54 */
[----:B------:R-:W-:-:S03]  /*1ef0*/  PLOP3.LUT P5, PT, PT, PT, UP0, 0x40, 0x0 ;  /* 0x000000000000781c */ /* 0x000fc60003fae808 */
[----:B------:R5:W-:Y:S01]  /*1f00*/  LDGSTS.E.BYPASS.LTC128B.128 [R38+0x8100], [R4.64+0x100], !P0 ;  /* 0x0810010004267fae */ /* 0x000be2000c101d54 */
[----:B------:R-:W-:-:S03]  /*1f10*/  LOP3.LUT P0, RZ, R28, 0x2, RZ, 0xc0, !PT ;  /* 0x000000021cff7812 */ /* 0x000fc6000780c0ff */
[----:B------:R-:W0:Y:S01]  /*1f20*/  LDGDEPBAR ;  /* 0x00000000000079af */ /* 0x000e220000000000 */
[----:B-----5:R-:W-:-:S04]  /*1f30*/  LOP3.LUT R4, R3, 0x8, R35, 0xf8, !PT ;  /* 0x0000000803047812 */ /* 0x020fc800078ef823 */
[----:B------:R-:W-:-:S05]  /*1f40*/  LOP3.LUT R236, R4, R236, RZ, 0x3c, !PT ;  /* 0x000000ec04ec7212 */ /* 0x000fca00078e3cff */
        /* <DEDUP_REMOVED lines=29> */
.L_x_660:
        /* <DEDUP_REMOVED lines=50> */
.L_x_661:
[----:B--23--:R-:W-:Y:S01]  /*2440*/  IMAD.MOV.U32 R3, RZ, RZ, 0x40 ;  /* 0x00000040ff037424 */ /* 0x00cfe200078e00ff */
[----:B------:R-:W-:Y:S01]  /*2450*/  HMMA.16816.F32.BF16 R8, R152, R16, RZ ;  /* 0x000000109808723c */ /* 0x000fe200000418ff */
[----:B------:R-:W-:Y:S01]  /*2460*/  UIADD3 UR4, UR6, UR4, URZ ;  /* 0x0000000406047290 */ /* 0x000fe2000fffe03f */
[----:B------:R-:W0:Y:S01]  /*2470*/  LDGDEPBAR ;  /* 0x00000000000079af */ /* 0x000e220000000000 */
[----:B------:R-:W-:Y:S01]  /*2480*/  UISETP.GE.AND UP1, UPT, UR6, 0xc1, UPT ;  /* 0x000000c10600788c */ /* 0x000fe2000bf26270 */
[----:B------:R-:W-:-:S04]  /*2490*/  SEL R238, R3, 0xffffffc0, !P1 ;  /* 0xffffffc003ee7807 */ /* 0x000fc80004800000 */
[----:B----4-:R-:W-:Y:S01]  /*24a0*/  HMMA.16816.F32.BF16 R28, R152, R24, RZ ;  /* 0x00000018981c723c */ /* 0x010fe200000418ff */
[----:B------:R-:W-:Y:S01]  /*24b0*/  IMAD.IADD R5, R236, 0x1, R238 ;  /* 0x00000001ec057824 */ /* 0x000fe200078e02ee */
[----:B------:R-:W-:-:S04]  /*24c0*/  IADD3 R3, R238, R4, RZ ;  /* 0x00000004ee037210 */ /* 0x000fc80007ffe0ff */
[----:B------:R-:W2:Y:S02]  /*24d0*/  LDSM.16.M88.4 R88, [R5+0x12100] ;  /* 0x012100000558783b */ /* 0x000ea40000000200 */
[C---:B------:R-:W-:Y:S02]  /*24e0*/  HMMA.16816.F32.BF16 R48, R152.reuse, R18, RZ ;  /* 0x000000129830723c */ /* 0x040fe400000418ff */
[----:B------:R-:W3:Y:S04]  /*24f0*/  LDSM.16.M88.4 R92, [R5+0x12900] ;  /* 0x01290000055c783b */ /* 0x000ee80000000200 */
[----:B------:R-:W-:Y:S02]  /*2500*/  LDSM.16.M88.4 R104, [R3+0x14900] ;  /* 0x014900000368783b */ /* 0x000fe40000000200 */
[C---:B------:R-:W-:Y:S02]  /*2510*/  HMMA.16816.F32.BF16 R40, R152.reuse, R20, RZ ;  /* 0x000000149828723c */ /* 0x040fe400000418ff */
[----:B------:R-:W-:Y:S06]  /*2520*/  LDSM.16.M88.4 R108, [R5+0x17900] ;  /* 0x01790000056c783b */ /* 0x000fec0000000200 */
[C---:B------:R-:W-:Y:S08]  /*2530*/  HMMA.16816.F32.BF16 R36, R152.reuse, R22, RZ ;  /* 0x000000169824723c */ /* 0x040ff000000418ff */
[C---:B------:R-:W-:Y:S08]  /*2540*/  HMMA.16816.F32.BF16 R24, R152.reuse, R26, RZ ;  /* 0x0000001a9818723c */ /* 0x040ff000000418ff */
[C---:B-1----:R-:W-:Y:S08]  /*2550*/  HMMA.16816.F32.BF16 R20, R152.reuse, R32, RZ ;  /* 0x000000209814723c */ /* 0x042ff000000418ff */
[----:B------:R-:W-:Y:S08]  /*2560*/  HMMA.16816.F32.BF16 R16, R152, R34, RZ ;  /* 0x000000229810723c */ /* 0x000ff000000418ff */
[----:B------:R-:W-:Y:S08]  /*2570*/  HMMA.16816.F32.BF16 R96, R156, R44, R8 ;  /* 0x0000002c9c60723c */ /* 0x000ff00000041808 */
[C---:B------:R-:W-:Y:S08]  /*2580*/  HMMA.16816.F32.BF16 R12, R152.reuse, R52, RZ ;  /* 0x00000034980c723c */ /* 0x040ff000000418ff */
[C---:B------:R-:W-:Y:S08]  /*2590*/  HMMA.16816.F32.BF16 R8, R152.reuse, R54, RZ ;  /* 0x000000369808723c */ /* 0x040ff000000418ff */
[C---:B------:R-:W-:Y:S08]  /*25a0*/  HMMA.16816.F32.BF16 R68, R152.reuse, R58, RZ ;  /* 0x0000003a9844723c */ /* 0x040ff000000418ff */
[----:B------:R-:W-:Y:S08]  /*25b0*/  HMMA.16816.F32.BF16 R32, R152, R56, RZ ;  /* 0x000000389820723c */ /* 0x000ff000000418ff */
[C---:B------:R-:W-:Y:S08]  /*25c0*/  HMMA.16816.F32.BF16 R76, R156.reuse, R46, R48 ;  /* 0x0000002e9c4c723c */ /* 0x040ff00000041830 */
[C---:B------:R-:W-:Y:S01]  /*25d0*/  HMMA.16816.F32.BF16 R52, R156.reuse, R74, R24 ;  /* 0x0000004a9c34723c */ /* 0x040fe20000041818 */
[----:B------:R-:W1:Y:S07]  /*25e0*/  LDSM.16.M88.4 R24, [R5+0x13100] ;  /* 0x013100000518783b */ /* 0x000e6e0000000200 */
[C---:B------:R-:W-:Y:S01]  /*25f0*/  HMMA.16816.F32.BF16 R48, R156.reuse, R80, R20 ;  /* 0x000000509c30723c */ /* 0x040fe20000041814 */
[----:B------:R-:W4:Y:S07]  /*2600*/  LDSM.16.M88.4 R20, [R5+0x13900] ;  /* 0x013900000514783b */ /* 0x000f2e0000000200 */
[C---:B------:R-:W-:Y:S01]  /*2610*/  HMMA.16816.F32.BF16 R44, R156.reuse, R82, R16 ;  /* 0x000000529c2c723c */ /* 0x040fe20000041810 */
[----:B------:R-:W5:Y:S04]  /*2620*/  LDSM.16.M88.4 R16, [R5+0x14100] ;  /* 0x014100000510783b */ /* 0x000f680000000200 */
[----:B------:R-:W-:Y:S03]  /*2630*/  LDSM.16.M88.4 R80, [R3+0x12900] ;  /* 0x012900000350783b */ /* 0x000fe60000000200 */
[C---:B------:R-:W-:Y:S01]  /*2640*/  HMMA.16816.F32.BF16 R56, R156.reuse, R72, R28 ;  /* 0x000000489c38723c */ /* 0x040fe2000004181c */
[----:B------:R-:W1:Y:S07]  /*2650*/  LDSM.16.M88.4 R28, [R5+0x14900] ;  /* 0x01490000051c783b */ /* 0x000e6e0000000200 */
[C---:B------:R-:W-:Y:S08]  /*2660*/  HMMA.16816.F32.BF16 R64, R156.reuse, R60, R40 ;  /* 0x0000003c9c40723c */ /* 0x040ff00000041828 */
[C---:B------:R-:W-:Y:S08]  /*2670*/  HMMA.16816.F32.BF16 R60, R156.reuse, R62, R36 ;  /* 0x0000003e9c3c723c */ /* 0x040ff00000041824 */
[C---:B------:R-:W-:Y:S08]  /*2680*/  HMMA.16816.F32.BF16 R40, R156.reuse, R84, R12 ;  /* 0x000000549c28723c */ /* 0x040ff0000004180c */
[C---:B------:R-:W-:Y:S01]  /*2690*/  HMMA.16816.F32.BF16 R12, R156.reuse, R86, R8 ;  /* 0x000000569c0c723c */ /* 0x040fe20000041808 */
[----:B------:R-:W1:Y:S07]  /*26a0*/  LDSM.16.M88.4 R84, [R3+0x12100] ;  /* 0x012100000354783b */ /* 0x000e6e0000000200 */
[C---:B------:R-:W-:Y:S08]  /*26b0*/  HMMA.16816.F32.BF16 R36, R156.reuse, R102, R68 ;  /* 0x000000669c24723c */ /* 0x040ff00000041844 */
[----:B------:R-:W-:Y:S01]  /*26c0*/  HMMA.16816.F32.BF16 R8, R156, R100, R32 ;  /* 0x000000649c08723c */ /* 0x000fe20000041820 */
[----:B------:R-:W-:Y:S07]  /*26d0*/  LDSM.16.M88.4 R100, [R3+0x14100] ;  /* 0x014100000364783b */ /* 0x000fee0000000200 */
[C---:B--2---:R-:W-:Y:S01]  /*26e0*/  HMMA.16816.F32.BF16 R68, R184.reuse, R88, R96 ;  /* 0x00000058b844723c */ /* 0x044fe20000041860 */
[----:B------:R-:W-:Y:S07]  /*26f0*/  LDSM.16.M88.4 R96, [R3+0x13900] ;  /* 0x013900000360783b */ /* 0x000fee0000000200 */
[C---:B------:R-:W-:Y:S01]  /*2700*/  HMMA.16816.F32.BF16 R72, R184.reuse, R90, R76 ;  /* 0x0000005ab848723c */ /* 0x040fe2000004184c */
[----:B------:R-:W2:Y:S07]  /*2710*/  LDSM.16.M88.4 R88, [R3+0x13100] ;  /* 0x013100000358783b */ /* 0x000eae0000000200 */
[C---:B---3--:R-:W-:Y:S08]  /*2720*/  HMMA.16816.F32.BF16 R64, R184.reuse, R92, R64 ;  /* 0x0000005cb840723c */ /* 0x048ff00000041840 */
[C---:B-1----:R-:W-:Y:S08]  /*2730*/  HMMA.16816.F32.BF16 R52, R184.reuse, R26, R52 ;  /* 0x0000001ab834723c */ /* 0x042ff00000041834 */
[C---:B------:R-:W-:Y:S01]  /*2740*/  HMMA.16816.F32.BF16 R60, R184.reuse, R94, R60 ;  /* 0x0000005eb83c723c */ /* 0x040fe2000004183c */
[----:B------:R-:W-:Y:S07]  /*2750*/  LDSM.16.M88.4 R92, [R236+0x15900] ;  /* 0x01590000ec5c783b */ /* 0x000fee0000000200 */
[C---:B----4-:R-:W-:Y:S08]  /*2760*/  HMMA.16816.F32.BF16 R44, R184.reuse, R22, R44 ;  /* 0x00000016b82c723c */ /* 0x050ff0000004182c */
[C---:B------:R-:W-:Y:S08]  /*2770*/  HMMA.16816.F32.BF16 R56, R184.reuse, R24, R56 ;  /* 0x00000018b838723c */ /* 0x040ff00000041838 */
[C---:B------:R-:W-:Y:S08]  /*2780*/  HMMA.16816.F32.BF16 R48, R184.reuse, R20, R48 ;  /* 0x00000014b830723c */ /* 0x040ff00000041830 */
[C---:B-----5:R-:W-:Y:S08]  /*2790*/  HMMA.16816.F32.BF16 R40, R184.reuse, R16, R40 ;  /* 0x00000010b828723c */ /* 0x060ff00000041828 */
[C---:B------:R-:W-:Y:S01]  /*27a0*/  HMMA.16816.F32.BF16 R32, R184.reuse, R18, R12 ;  /* 0x00000012b820723c */ /* 0x040fe2000004180c */
[----:B------:R-:W1:Y:S07]  /*27b0*/  LDSM.16.M88.4 R16, [R236+0x15100] ;  /* 0x01510000ec10783b */ /* 0x000e6e0000000200 */
[C---:B------:R-:W-:Y:S08]  /*27c0*/  HMMA.16816.F32.BF16 R24, R184.reuse, R28, R8 ;  /* 0x0000001cb818723c */ /* 0x040ff00000041808 */
[----:B------:R-:W-:Y:S01]  /*27d0*/  HMMA.16816.F32.BF16 R20, R184, R30, R36 ;  /* 0x0000001eb814723c */ /* 0x000fe20000041824 */
[----:B------:R-:W-:Y:S07]  /*27e0*/  LDSM.16.M88.4 R28, [R236+0x17900] ;  /* 0x01790000ec1c783b */ /* 0x000fee0000000200 */
[C---:B------:R-:W-:Y:S08]  /*27f0*/  HMMA.16816.F32.BF16 R12, R192.reuse, R84, R68 ;  /* 0x00000054c00c723c */ /* 0x040ff00000041844 */
[C---:B------:R-:W-:Y:S08]  /*2800*/  HMMA.16816.F32.BF16 R8, R192.reuse, R86, R72 ;  /* 0x00000056c008723c */ /* 0x040ff00000041848 */
[C---:B------:R-:W-:Y:S08]  /*2810*/  HMMA.16816.F32.BF16 R76, R192.reuse, R80, R64 ;  /* 0x00000050c04c723c */ /* 0x040ff00000041840 */
[C---:B--2---:R-:W-:Y:S01]  /*2820*/  HMMA.16816.F32.BF16 R72, R192.reuse, R90, R52 ;  /* 0x0000005ac048723c */ /* 0x044fe20000041834 */
[----:B------:R-:W2:Y:S07]  /*2830*/  LDSM.16.M88.4 R52, [R236+0x16100] ;  /* 0x01610000ec34783b */ /* 0x000eae0000000200 */
[C---:B------:R-:W-:Y:S08]  /*2840*/  HMMA.16816.F32.BF16 R84, R192.reuse, R82, R60 ;  /* 0x00000052c054723c */ /* 0x040ff0000004183c */
[C---:B------:R-:W-:Y:S01]  /*2850*/  HMMA.16816.F32.BF16 R64, R192.reuse, R98, R44 ;  /* 0x00000062c040723c */ /* 0x040fe2000004182c */
[----:B------:R-:W3:Y:S07]  /*2860*/  LDSM.16.M88.4 R44, [R236+0x16900] ;  /* 0x01690000ec2c783b */ /* 0x000eee0000000200 */
[C---:B------:R-:W-:Y:S01]  /*2870*/  HMMA.16816.F32.BF16 R80, R192.reuse, R88, R56 ;  /* 0x00000058c050723c */ /* 0x040fe20000041838 */
[----:B------:R-:W-:Y:S07]  /*2880*/  LDSM.16.M88.4 R88, [R4+0x16100] ;  /* 0x016100000458783b */ /* 0x000fee0000000200 */
[C---:B------:R-:W-:Y:S01]  /*2890*/  HMMA.16816.F32.BF16 R68, R192.reuse, R96, R48 ;  /* 0x00000060c044723c */ /* 0x040fe20000041830 */
[----:B------:R-:W-:Y:S07]  /*28a0*/  LDSM.16.M88.4 R96, [R4+0x17900] ;  /* 0x017900000460783b */ /* 0x000fee0000000200 */
[C---:B------:R-:W-:Y:S01]  /*28b0*/  HMMA.16816.F32.BF16 R56, R192.reuse, R102, R32 ;  /* 0x00000066c038723c */ /* 0x040fe20000041820 */
[----:B------:R-:W4:Y:S07]  /*28c0*/  LDSM.16.M88.4 R32, [R236+0x17100] ;  /* 0x01710000ec20783b */ /* 0x000f2e0000000200 */
[C---:B------:R-:W-:Y:S01]  /*28d0*/  HMMA.16816.F32.BF16 R60, R192.reuse, R100, R40 ;  /* 0x00000064c03c723c */ /* 0x040fe20000041828 */
[----:B------:R-:W-:Y:S07]  /*28e0*/  LDSM.16.M88.4 R100, [R5+0x17100] ;  /* 0x017100000564783b */ /* 0x000fee0000000200 */
[C---:B------:R-:W-:Y:S01]  /*28f0*/  HMMA.16816.F32.BF16 R48, R192.reuse, R104, R24 ;  /* 0x00000068c030723c */ /* 0x040fe20000041818 */
[----:B------:R-:W5:Y:S07]  /*2900*/  LDSM.16.M88.4 R24, [R4+0x15100] ;  /* 0x015100000418783b */ /* 0x000f6e0000000200 */
[----:B------:R-:W-:Y:S01]  /*2910*/  HMMA.16816.F32.BF16 R40, R192, R106, R20 ;  /* 0x0000006ac028723c */ /* 0x000fe20000041814 */
[----:B------:R-:W3:Y:S04]  /*2920*/  LDSM.16.M88.4 R20, [R4+0x15900] ;  /* 0x015900000414783b */ /* 0x000ee80000000200 */
[----:B------:R-:W-:Y:S03]  /*2930*/  LDSM.16.M88.4 R104, [R5+0x15100] ;  /* 0x015100000568783b */ /* 0x000fe60000000200 */
[C---:B-1----:R-:W-:Y:S08]  /*2940*/  HMMA.16816.F32.BF16 R36, R196.reuse, R16, R12 ;  /* 0x00000010c424723c */ /* 0x042ff0000004180c */
[C---:B------:R-:W-:Y:S08]  /*2950*/  HMMA.16816.F32.BF16 R16, R196.reuse, R18, R8 ;  /* 0x00000012c410723c */ /* 0x040ff00000041808 */
[C---:B------:R-:W-:Y:S08]  /*2960*/  HMMA.16816.F32.BF16 R12, R196.reuse, R92, R76 ;  /* 0x0000005cc40c723c */ /* 0x040ff0000004184c */
[C---:B------:R-:W-:Y:S01]  /*2970*/  HMMA.16816.F32.BF16 R8, R196.reuse, R94, R84 ;  /* 0x0000005ec408723c */ /* 0x040fe20000041854 */
[----:B------:R-:W1:Y:S04]  /*2980*/  LDSM.16.M88.4 R84, [R4+0x16900] ;  /* 0x016900000454783b */ /* 0x000e680000000200 */
[----:B------:R-:W1:Y:S03]  /*2990*/  LDSM.16.M88.4 R92, [R4+0x17100] ;  /* 0x01710000045c783b */ /* 0x000e660000000200 */
[C---:B--2---:R-:W-:Y:S08]  /*29a0*/  HMMA.16816.F32.BF16 R76, R196.reuse, R54, R72 ;  /* 0x00000036c44c723c */ /* 0x044ff00000041848 */
[C---:B------:R-:W-:Y:S08]  /*29b0*/  HMMA.16816.F32.BF16 R80, R196.reuse, R52, R80 ;  /* 0x00000034c450723c */ /* 0x040ff00000041850 */
[C---:B---3--:R-:W-:Y:S08]  /*29c0*/  HMMA.16816.F32.BF16 R72, R196.reuse, R44, R68 ;  /* 0x0000002cc448723c */ /* 0x048ff00000041844 */
[C---:B------:R-:W-:Y:S08]  /*29d0*/  HMMA.16816.F32.BF16 R68, R196.reuse, R46, R64 ;  /* 0x0000002ec444723c */ /* 0x040ff00000041840 */
[C---:B----4-:R-:W-:Y:S08]  /*29e0*/  HMMA.16816.F32.BF16 R52, R196.reuse, R34, R56 ;  /* 0x00000022c434723c */ /* 0x050ff00000041838 */
[C---:B------:R-:W-:Y:S08]  /*29f0*/  HMMA.16816.F32.BF16 R64, R196.reuse, R28, R48 ;  /* 0x0000001cc440723c */ /* 0x040ff00000041830 */
[----:B------:R-:W-:Y:S08]  /*2a00*/  HMMA.16816.F32.BF16 R44, R196, R32, R60 ;  /* 0x00000020c42c723c */ /* 0x000ff0000004183c */
[C---:B-----5:R-:W-:Y:S01]  /*2a10*/  HMMA.16816.F32.BF16 R56, R208.reuse, R24, R36 ;  /* 0x00000018d038723c */ /* 0x060fe20000041824 */
[----:B------:R-:W-:Y:S07]  /*2a20*/  LDSM.16.M88.4 R36, [R5+0x16900] ;  /* 0x016900000524783b */ /* 0x000fee0000000200 */
[C---:B------:R-:W-:Y:S01]  /*2a30*/  HMMA.16816.F32.BF16 R48, R208.reuse, R26, R16 ;  /* 0x0000001ad030723c */ /* 0x040fe20000041810 */
[----:B------:R-:W2:Y:S07]  /*2a40*/  LDSM.16.M88.4 R24, [R5+0x15900] ;  /* 0x015900000518783b */ /* 0x000eae0000000200 */
[C---:B------:R-:W-:Y:S08]  /*2a50*/  HMMA.16816.F32.BF16 R32, R208.reuse, R20, R12 ;  /* 0x00000014d020723c */ /* 0x040ff0000004180c */
[----:B------:R-:W-:Y:S01]  /*2a60*/  HMMA.16816.F32.BF16 R16, R208, R22, R8 ;  /* 0x00000016d010723c */ /* 0x000fe20000041808 */
[----:B------:R-:W3:Y:S07]  /*2a70*/  LDSM.16.M88.4 R20, [R5+0x16100] ;  /* 0x016100000514783b */ /* 0x000eee0000000200 */
[----:B------:R-:W-:Y:S08]  /*2a80*/  HMMA.16816.F32.BF16 R60, R196, R30, R40 ;  /* 0x0000001ec43c723c */ /* 0x000ff00000041828 */
        /* <DEDUP_REMOVED lines=8> */
[----:B------:R-:W4:Y:S07]  /*2b10*/  LDSM.16.M88.4 R92, [R3+0x16100] ;  /* 0x01610000035c783b */ /* 0x000f2e0000000200 */
[----:B------:R-:W-:Y:S08]  /*2b20*/  HMMA.16816.F32.BF16 R80, R212, R104, R56 ;  /* 0x00000068d450723c */ /* 0x000ff00000041838 */
[----:B------:R-:W-:Y:S08]  /*2b30*/  HMMA.16816.F32.BF16 R68, R208, R98, R60 ;  /* 0x00000062d044723c */ /* 0x000ff0000004183c */
[C---:B--2---:R-:W-:Y:S01]  /*2b40*/  HMMA.16816.F32.BF16 R72, R212.reuse, R24, R32 ;  /* 0x00000018d448723c */ /* 0x044fe20000041820 */
[----:B------:R-:W-:Y:S07]  /*2b50*/  LDSM.16.M88.4 R32, [R236+0x18100] ;  /* 0x01810000ec20783b */ /* 0x000fee0000000200 */
[C---:B------:R-:W-:Y:S01]  /*2b60*/  HMMA.16816.F32.BF16 R76, R212.reuse, R106, R48 ;  /* 0x0000006ad44c723c */ /* 0x040fe20000041830 */
[----:B------:R-:W2:Y:S07]  /*2b70*/  LDSM.16.M88.4 R104, [R3+0x17100] ;  /* 0x017100000368783b */ /* 0x000eae0000000200 */
[C---:B------:R-:W-:Y:S08]  /*2b80*/  HMMA.16816.F32.BF16 R60, R212.reuse, R26, R16 ;  /* 0x0000001ad43c723c */ /* 0x040ff00000041810 */
[----:B---3--:R-:W-:Y:S08]  /*2b90*/  HMMA.16816.F32.BF16 R56, R212, R20, R12 ;  /* 0x00000014d438723c */ /* 0x008ff0000004180c */
[----:B------:R-:W-:Y:S01]  /*2ba0*/  HMMA.16816.F32.BF16 R64, R208, R96, R64 ;  /* 0x00000060d040723c */ /* 0x000fe20000041840 */
[----:B------:R-:W3:Y:S07]  /*2bb0*/  LDSM.16.M88.4 R96, [R3+0x16900] ;  /* 0x016900000360783b */ /* 0x000eee0000000200 */
[C---:B------:R-:W-:Y:S08]  /*2bc0*/  HMMA.16816.F32.BF16 R24, R212.reuse, R22, R8 ;  /* 0x00000016d418723c */ /* 0x040ff00000041808 */
[C---:B------:R-:W-:Y:S01]  /*2bd0*/  HMMA.16816.F32.BF16 R16, R212.reuse, R38, R40 ;  /* 0x00000026d410723c */ /* 0x040fe20000041828 */
[----:B------:R-:W5:Y:S07]  /*2be0*/  LDSM.16.M88.4 R40, [R3+0x17900] ;  /* 0x017900000328783b */ /* 0x000f6e0000000200 */
[C---:B------:R-:W-:Y:S08]  /*2bf0*/  HMMA.16816.F32.BF16 R20, R212.reuse, R36, R28 ;  /* 0x00000024d414723c */ /* 0x040ff0000004181c */
[----:B------:R-:W-:Y:S01]  /*2c00*/  HMMA.16816.F32.BF16 R8, R212, R102, R52 ;  /* 0x00000066d408723c */ /* 0x000fe20000041834 */
[----:B------:R-:W-:Y:S07]  /*2c10*/  LDSM.16.M88.4 R52, [R4+0x18900] ;  /* 0x018900000434783b */ /* 0x000fee0000000200 */
[----:B-1----:R-:W-:Y:S08]  /*2c20*/  HMMA.16816.F32.BF16 R28, R216, R84, R80 ;  /* 0x00000054d81c723c */ /* 0x002ff00000041850 */
[----:B------:R-:W-:Y:S08]  /*2c30*/  HMMA.16816.F32.BF16 R48, R212, R110, R68 ;  /* 0x0000006ed430723c */ /* 0x000ff00000041844 */
[C---:B------:R-:W-:Y:S08]  /*2c40*/  HMMA.16816.F32.BF16 R68, R216.reuse, R88, R72 ;  /* 0x00000058d844723c */ /* 0x040ff00000041848 */
[----:B----4-:R-:W-:Y:S08]  /*2c50*/  HMMA.16816.F32.BF16 R72, R216, R92, R56 ;  /* 0x0000005cd848723c */ /* 0x010ff00000041838 */
[----:B------:R-:W-:Y:S08]  /*2c60*/  HMMA.16816.F32.BF16 R36, R212, R108, R64 ;  /* 0x0000006cd424723c */ /* 0x000ff00000041840 */
[----:B------:R-:W-:Y:S01]  /*2c70*/  HMMA.16816.F32.BF16 R56, R216, R94, R24 ;  /* 0x0000005ed838723c */ /* 0x000fe20000041818 */
[----:B------:R-:W1:Y:S07]  /*2c80*/  LDSM.16.M88.4 R24, [R4+0x18100] ;  /* 0x018100000418783b */ /* 0x000e6e0000000200 */
[----:B------:R-:W-:Y:S08]  /*2c90*/  HMMA.16816.F32.BF16 R12, R212, R100, R44 ;  /* 0x00000064d40c723c */ /* 0x000ff0000004182c */
[C---:B------:R-:W-:Y:S08]  /*2ca0*/  HMMA.16816.F32.BF16 R44, R216.reuse, R86, R76 ;  /* 0x00000056d82c723c */ /* 0x040ff0000004184c */
[----:B--2---:R-:W-:Y:S08]  /*2cb0*/  HMMA.16816.F32.BF16 R84, R216, R106, R8 ;  /* 0x0000006ad854723c */ /* 0x004ff00000041808 */
[----:B------:R-:W-:Y:S08]  /*2cc0*/  HMMA.16816.F32.BF16 R8, R220, R32, R28 ;  /* 0x00000020dc08723c */ /* 0x000ff0000004181c */
[C---:B------:R-:W-:Y:S01]  /*2cd0*/  HMMA.16816.F32.BF16 R64, R216.reuse, R90, R60 ;  /* 0x0000005ad840723c */ /* 0x040fe2000004183c */
[----:B------:R-:W-:Y:S07]  /*2ce0*/  LDSM.16.M88.4 R60, [R236+0x19900] ;  /* 0x01990000ec3c783b */ /* 0x000fee0000000200 */
[C---:B---3--:R-:W-:Y:S01]  /*2cf0*/  HMMA.16816.F32.BF16 R76, R216.reuse, R96, R20 ;  /* 0x00000060d84c723c */ /* 0x048fe20000041814 */
[----:B------:R-:W2:Y:S07]  /*2d00*/  LDSM.16.M88.4 R20, [R236+0x18900] ;  /* 0x01890000ec14783b */ /* 0x000eae0000000200 */
[C---:B------:R-:W-:Y:S01]  /*2d10*/  HMMA.16816.F32.BF16 R88, R216.reuse, R98, R16 ;  /* 0x00000062d858723c */ /* 0x040fe20000041810 */
[----:B------:R-:W3:Y:S07]  /*2d20*/  LDSM.16.M88.4 R16, [R236+0x19100] ;  /* 0x01910000ec10783b */ /* 0x000eee0000000200 */
[C---:B-----5:R-:W-:Y:S01]  /*2d30*/  HMMA.16816.F32.BF16 R100, R216.reuse, R40, R36 ;  /* 0x00000028d864723c */ /* 0x060fe20000041824 */
[----:B------:R-:W4:Y:S07]  /*2d40*/  LDSM.16.M88.4 R36, [R5+0x18100] ;  /* 0x018100000524783b */ /* 0x000f2e0000000200 */
[----:B------:R-:W-:Y:S08]  /*2d50*/  HMMA.16816.F32.BF16 R92, R216, R104, R12 ;  /* 0x00000068d85c723c */ /* 0x000ff0000004180c */
[----:B------:R-:W-:Y:S01]  /*2d60*/  HMMA.16816.F32.BF16 R12, R220, R34, R44 ;  /* 0x00000022dc0c723c */ /* 0x000fe2000004182c */
[----:B------:R-:W-:Y:S07]  /*2d70*/  LDSM.16.M88.4 R32, [R4+0x19100] ;  /* 0x019100000420783b */ /* 0x000fee0000000200 */
[----:B-1----:R-:W-:Y:S08]  /*2d80*/  HMMA.16816.F32.BF16 R8, R224, R24, R8 ;  /* 0x00000018e008723c */ /* 0x002ff00000041808 */
[----:B------:R-:W-:Y:S01]  /*2d90*/  HMMA.16816.F32.BF16 R104, R216, R42, R48 ;  /* 0x0000002ad868723c */ /* 0x000fe20000041830 */
[----:B------:R-:W1:Y:S04]  /*2da0*/  LDSM.16.M88.4 R48, [R3+0x18100] ;  /* 0x018100000330783b */ /* 0x000e680000000200 */
[----:B------:R-:W-:Y:S03]  /*2db0*/  LDSM.16.M88.4 R40, [R5+0x18900] ;  /* 0x018900000528783b */ /* 0x000fe60000000200 */
[C---:B--2---:R-:W-:Y:S08]  /*2dc0*/  HMMA.16816.F32.BF16 R44, R220.reuse, R22, R64 ;  /* 0x00000016dc2c723c */ /* 0x044ff00000041840 */
[C---:B------:R-:W-:Y:S08]  /*2dd0*/  HMMA.16816.F32.BF16 R28, R220.reuse, R20, R68 ;  /* 0x00000014dc1c723c */ /* 0x040ff00000041844 */
[C---:B---3--:R-:W-:Y:S08]  /*2de0*/  HMMA.16816.F32.BF16 R64, R220.reuse, R16, R72 ;  /* 0x00000010dc40723c */ /* 0x048ff00000041848 */
[----:B------:R-:W-:Y:S01]  /*2df0*/  HMMA.16816.F32.BF16 R80, R220, R18, R56 ;  /* 0x00000012dc50723c */ /* 0x000fe20000041838 */
[----:B------:R-:W-:Y:S07]  /*2e00*/  LDSM.16.M88.4 R56, [R236+0x1a900] ;  /* 0x01a90000ec38783b */ /* 0x000fee0000000200 */
[----:B------:R-:W-:Y:S01]  /*2e10*/  HMMA.16816.F32.BF16 R16, R224, R26, R12 ;  /* 0x0000001ae010723c */ /* 0x000fe2000004180c */
[----:B------:R-:W2:Y:S07]  /*2e20*/  LDSM.16.M88.4 R12, [R236+0x1a100] ;  /* 0x01a10000ec0c783b */ /* 0x000eae0000000200 */
[----:B----4-:R-:W-:Y:S08]  /*2e30*/  HMMA.16816.F32.BF16 R8, R228, R36, R8 ;  /* 0x00000024e408723c */ /* 0x010ff00000041808 */
[----:B------:R-:W-:Y:S08]  /*2e40*/  HMMA.16816.F32.BF16 R20, R224, R52, R28 ;  /* 0x00000034e014723c */ /* 0x000ff0000004181c */
[----:B------:R-:W-:Y:S01]  /*2e50*/  HMMA.16816.F32.BF16 R16, R228, R38, R16 ;  /* 0x00000026e410723c */ /* 0x000fe20000041810 */
[----:B------:R-:W3:Y:S07]  /*2e60*/  LDSM.16.M88.4 R36, [R4+0x19900] ;  /* 0x019900000424783b */ /* 0x000eee0000000200 */
[----:B-1----:R-:W-:Y:S08]  /*2e70*/  HMMA.16816.F32.BF16 R28, R232, R48, R8 ;  /* 0x00000030e81c723c */ /* 0x002ff00000041808 */
[C---:B------:R-:W-:Y:S08]  /*2e80*/  HMMA.16816.F32.BF16 R96, R220.reuse, R60, R76 ;  /* 0x0000003cdc60723c */ /* 0x040ff0000004184c */
[C---:B------:R-:W-:Y:S01]  /*2e90*/  HMMA.16816.F32.BF16 R72, R220.reuse, R62, R88 ;  /* 0x0000003edc48723c */ /* 0x040fe20000041858 */
[----:B------:R-:W1:Y:S07]  /*2ea0*/  LDSM.16.M88.4 R60, [R3+0x18900] ;  /* 0x01890000033c783b */ /* 0x000e6e0000000200 */
[----:B--2---:R-:W-:Y:S01]  /*2eb0*/  HMMA.16816.F32.BF16 R88, R220, R12, R92 ;  /* 0x0000000cdc58723c */ /* 0x004fe2000004185c */
[----:B------:R-:W-:-:S04]  /*2ec0*/  FMUL.FTZ R6, R28, c[0x0][0x320] ;  /* 0x0000c8001c067a20 */ /* 0x000fc80000410000 */
[----:B------:R2:W4:Y:S03]  /*2ed0*/  MUFU.TANH R108, R6 ;  /* 0x00000006006c7308 */ /* 0x0005260000002400 */
[----:B------:R-:W-:Y:S08]  /*2ee0*/  HMMA.16816.F32.BF16 R84, R220, R14, R84 ;  /* 0x0000000edc54723c */ /* 0x000ff00000041854 */
[----:B------:R-:W-:Y:S01]  /*2ef0*/  HMMA.16816.F32.BF16 R8, R224, R54, R44 ;  /* 0x00000036e008723c */ /* 0x000fe2000004182c */
[----:B------:R-:W5:Y:S01]  /*2f00*/  LDSM.16.M88.4 R44, [R5+0x19100] ;  /* 0x01910000052c783b */ /* 0x000f620000000200 */
[----:B--2---:R-:W-:-:S03]  /*2f10*/  FMUL.FTZ R6, R29, c[0x0][0x320] ;  /* 0x0000c8001d067a20 */ /* 0x004fc60000410000 */
[----:B------:R-:W-:Y:S03]  /*2f20*/  LDSM.16.M88.4 R52, [R3+0x19100] ;  /* 0x019100000334783b */ /* 0x000fe60000000200 */
[----:B------:R-:W-:Y:S08]  /*2f30*/  HMMA.16816.F32.BF16 R12, R228, R40, R20 ;  /* 0x00000028e40c723c */ /* 0x000ff00000041814 */
[----:B------:R-:W-:Y:S01]  /*2f40*/  HMMA.16816.F32.BF16 R20, R232, R50, R16 ;  /* 0x00000032e814723c */ /* 0x000fe20000041810 */
[----:B------:R-:W-:Y:S07]  /*2f50*/  LDSM.16.M88.4 R48, [R3+0x19900] ;  /* 0x019900000330783b */ /* 0x000fee0000000200 */
[----:B------:R-:W-:Y:S01]  /*2f60*/  HMMA.16816.F32.BF16 R76, R220, R56, R100 ;  /* 0x00000038dc4c723c */ /* 0x000fe20000041864 */
[----:B------:R2:W1:Y:S07]  /*2f70*/  MUFU.TANH R103, R6 ;  /* 0x0000000600677308 */ /* 0x00046e0000002400 */
[----:B------:R-:W-:Y:S01]  /*2f80*/  HMMA.16816.F32.BF16 R8, R228, R42, R8 ;  /* 0x0000002ae408723c */ /* 0x000fe20000041808 */
[----:B------:R-:W4:Y:S07]  /*2f90*/  LDSM.16.M88.4 R40, [R4+0x1a100] ;  /* 0x01a100000428783b */ /* 0x000f2e0000000200 */
[----:B------:R-:W-:Y:S01]  /*2fa0*/  HMMA.16816.F32.BF16 R16, R224, R34, R80 ;  /* 0x00000022e010723c */ /* 0x000fe20000041850 */
[----:B--2---:R-:W-:-:S04]  /*2fb0*/  FMUL.FTZ R6, R30, c[0x0][0x320] ;  /* 0x0000c8001e067a20 */ /* 0x004fc80000410000 */
[----:B------:R2:W1:Y:S03]  /*2fc0*/  MUFU.TANH R100, R6 ;  /* 0x0000000600647308 */ /* 0x0004660000002400 */
[C---:B------:R-:W-:Y:S08]  /*2fd0*/  HMMA.16816.F32.BF16 R24, R224.reuse, R32, R64 ;  /* 0x00000020e018723c */ /* 0x040ff00000041840 */
[----:B---3--:R-:W-:Y:S01]  /*2fe0*/  HMMA.16816.F32.BF16 R32, R224, R36, R96 ;  /* 0x00000024e020723c */ /* 0x008fe20000041860 */
[----:B--2---:R-:W-:-:S07]  /*2ff0*/  FMUL.FTZ R6, R31, c[0x0][0x320] ;  /* 0x0000c8001f067a20 */ /* 0x004fce0000410000 */
[C---:B-1----:R-:W-:Y:S01]  /*3000*/  HMMA.16816.F32.BF16 R28, R232.reuse, R60, R12 ;  /* 0x0000003ce81c723c */ /* 0x042fe2000004180c */
[----:B------:R1:W-:Y:S07]  /*3010*/  MUFU.TANH R95, R6 ;  /* 0x00000006005f7308 */ /* 0x0003ee0000002400 */
[----:B------:R-:W-:Y:S08]  /*3020*/  HMMA.16816.F32.BF16 R12, R232, R62, R8 ;  /* 0x0000003ee80c723c */ /* 0x000ff00000041808 */
[----:B------:R-:W-:Y:S01]  /*3030*/  HMMA.16816.F32.BF16 R60, R224, R38, R72 ;  /* 0x00000026e03c723c */ /* 0x000fe20000041848 */
[----:B-1----:R-:W-:Y:S01]  /*3040*/  FMUL.FTZ R6, R20, c[0x0][0x320] ;  /* 0x0000c80014067a20 */ /* 0x002fe20000410000 */
[----:B------:R-:W1:Y:S03]  /*3050*/  LDSM.16.M88.4 R36, [R5+0x19900] ;  /* 0x019900000524783b */ /* 0x000e660000000200 */
[----:B------:R2:W3:Y:S03]  /*3060*/  MUFU.TANH R94, R6 ;  /* 0x00000006005e7308 */ /* 0x0004e60000002400 */
[C---:B-----5:R-:W-:Y:S08]  /*3070*/  HMMA.16816.F32.BF16 R8, R228.reuse, R46, R16 ;  /* 0x0000002ee408723c */ /* 0x060ff00000041810 */
[----:B------:R-:W-:Y:S01]  /*3080*/  FMUL.FTZ R15, R15, c[0x0][0x320] ;  /* 0x0000c8000f0f7a20 */ /* 0x000fe20000410000 */
[----:B------:R-:W-:Y:S01]  /*3090*/  HMMA.16816.F32.BF16 R24, R228, R44, R24 ;  /* 0x0000002ce418723c */ /* 0x000fe20000041818 */
[----:B--2---:R-:W-:-:S04]  /*30a0*/  FMUL.FTZ R6, R21, c[0x0][0x320] ;  /* 0x0000c80015067a20 */ /* 0x004fc80000410000 */
[----:B------:R2:W5:Y:S03]  /*30b0*/  MUFU.TANH R93, R6 ;  /* 0x00000006005d7308 */ /* 0x0005660000002400 */
[----:B----4-:R-:W-:Y:S08]  /*30c0*/  HMMA.16816.F32.BF16 R44, R224, R40, R88 ;  /* 0x00000028e02c723c */ /* 0x010ff00000041858 */
[----:B------:R-:W-:Y:S01]  /*30d0*/  HMMA.16816.F32.BF16 R16, R232, R54, R8 ;  /* 0x00000036e810723c */ /* 0x000fe20000041808 */
[----:B--2---:R-:W-:-:S07]  /*30e0*/  FMUL.FTZ R6, R22, c[0x0][0x320] ;  /* 0x0000c80016067a20 */ /* 0x004fce0000410000 */
[----:B-1----:R-:W-:Y:S01]  /*30f0*/  HMMA.16816.F32.BF16 R8, R228, R36, R32 ;  /* 0x00000024e408723c */ /* 0x002fe20000041820 */
[----:B------:R-:W-:Y:S01]  /*3100*/  LDSM.16.M88.4 R32, [R5+0x1a900] ;  /* 0x01a900000520783b */ /* 0x000fe20000000200 */
[----:B------:R1:W2:Y:S06]  /*3110*/  MUFU.TANH R92, R6 ;  /* 0x00000006005c7308 */ /* 0x0002ac0000002400 */
[----:B------:R-:W-:Y:S08]  /*3120*/  HMMA.16816.F32.BF16 R68, R220, R58, R104 ;  /* 0x0000003adc44723c */ /* 0x000ff00000041868 */
[----:B------:R-:W-:Y:S01]  /*3130*/  HMMA.16816.F32.BF16 R56, R224, R42, R84 ;  /* 0x0000002ae038723c */ /* 0x000fe20000041854 */
[----:B------:R-:W-:Y:S01]  /*3140*/  LDSM.16.M88.4 R40, [R3+0x1a100] ;  /* 0x01a100000328783b */ /* 0x000fe20000000200 */
[----:B------:R-:W-:-:S02]  /*3150*/  FMUL.FTZ R16, R16, c[0x0][0x320] ;  /* 0x0000c80010107a20 */ /* 0x000fc40000410000 */
[----:B-1----:R-:W-:Y:S02]  /*3160*/  FMUL.FTZ R6, R23, c[0x0][0x320] ;  /* 0x0000c80017067a20 */ /* 0x002fe40000410000 */
[----:B------:R1:W4:Y:S01]  /*3170*/  LDSM.16.M88.4 R20, [R4+0x1a900] ;  /* 0x01a900000414783b */ /* 0x0003220000000200 */
[----:B------:R-:W-:Y:S01]  /*3180*/  FMUL.FTZ R17, R17, c[0x0][0x320] ;  /* 0x0000c80011117a20 */ /* 0x000fe20000410000 */
[----:B------:R2:W-:Y:S01]  /*3190*/  MUFU.TANH R83, R6 ;  /* 0x0000000600537308 */ /* 0x0005e20000002400 */
[----:B------:R-:W-:Y:S01]  /*31a0*/  HMMA.16816.F32.BF16 R24, R232, R52, R24 ;  /* 0x00000034e818723c */ /* 0x000fe20000041818 */
[----:B------:R-:W-:Y:S02]  /*31b0*/  FMUL.FTZ R18, R18, c[0x0][0x320] ;  /* 0x0000c80012127a20 */ /* 0x000fe40000410000 */
[----:B------:R-:W-:-:S04]  /*31c0*/  FMUL.FTZ R19, R19, c[0x0][0x320] ;  /* 0x0000c80013137a20 */ /* 0x000fc80000410000 */
[----:B------:R-:W-:Y:S01]  /*31d0*/  MUFU.TANH R160, R16 ;  /* 0x0000001000a07308 */ /* 0x000fe20000002400 */
[----:B--2---:R-:W-:-:S07]  /*31e0*/  FMUL.FTZ R6, R28, c[0x0][0x320] ;  /* 0x0000c8001c067a20 */ /* 0x004fce0000410000 */
[----:B------:R-:W-:Y:S01]  /*31f0*/  MUFU.TANH R161, R17 ;  /* 0x0000001100a17308 */ /* 0x000fe20000002400 */
[----:B-1----:R-:W-:-:S07]  /*3200*/  FMUL.FTZ R4, R29, c[0x0][0x320] ;  /* 0x0000c8001d047a20 */ /* 0x002fce0000410000 */
[----:B------:R1:W-:Y:S01]  /*3210*/  MUFU.TANH R81, R4 ;  /* 0x0000000400517308 */ /* 0x0003e20000002400 */
[----:B------:R-:W-:Y:S02]  /*3220*/  FMUL.FTZ R24, R24, c[0x0][0x320] ;  /* 0x0000c80018187a20 */ /* 0x000fe40000410000 */
[----:B------:R-:W-:Y:S02]  /*3230*/  FMUL.FTZ R25, R25, c[0x0][0x320] ;  /* 0x0000c80019197a20 */ /* 0x000fe40000410000 */
[----:B------:R-:W-:Y:S02]  /*3240*/  FMUL.FTZ R26, R26, c[0x0][0x320] ;  /* 0x0000c8001a1a7a20 */ /* 0x000fe40000410000 */
[----:B------:R-:W-:Y:S01]  /*3250*/  FMUL.FTZ R27, R27, c[0x0][0x320] ;  /* 0x0000c8001b1b7a20 */ /* 0x000fe20000410000 */
[----:B------:R-:W2:Y:S01]  /*3260*/  MUFU.TANH R82, R6 ;  /* 0x0000000600527308 */ /* 0x000ea20000002400 */
[----:B----4-:R-:W-:Y:S01]  /*3270*/  HMMA.16816.F32.BF16 R64, R224, R20, R76 ;  /* 0x00000014e040723c */ /* 0x010fe2000004184c */
[----:B-1----:R-:W-:-:S06]  /*3280*/  FMUL.FTZ R4, R30, c[0x0][0x320] ;  /* 0x0000c8001e047a20 */ /* 0x002fcc0000410000 */
[----:B------:R-:W-:Y:S01]  /*3290*/  MUFU.TANH R77, R15 ;  /* 0x0000000f004d7308 */ /* 0x000fe20000002400 */
[----:B------:R-:W-:Y:S07]  /*32a0*/  HMMA.16816.F32.BF16 R52, R224, R22, R68 ;  /* 0x00000016e034723c */ /* 0x000fee0000041844 */
[----:B------:R1:W4:Y:S01]  /*32b0*/  MUFU.TANH R80, R4 ;  /* 0x0000000400507308 */ /* 0x0003220000002400 */
[----:B------:R-:W-:Y:S07]  /*32c0*/  HMMA.16816.F32.BF16 R20, R232, R48, R8 ;  /* 0x00000030e814723c */ /* 0x000fee0000041808 */
[----:B------:R-:W-:Y:S01]  /*32d0*/  MUFU.TANH R49, R19 ;  /* 0x0000001300317308 */ /* 0x000fe20000002400 */
[----:B-1----:R-:W-:-:S07]  /*32e0*/  FMUL.FTZ R4, R31, c[0x0][0x320] ;  /* 0x0000c8001f047a20 */ /* 0x002fce0000410000 */
[----:B------:R-:W-:Y:S01]  /*32f0*/  MUFU.TANH R101, R24 ;  /* 0x0000001800657308 */ /* 0x000fe20000002400 */
[----:B------:R-:W-:Y:S07]  /*3300*/  HMMA.16816.F32.BF16 R28, R228, R38, R60 ;  /* 0x00000026e41c723c */ /* 0x000fee000004183c */
[----:B------:R1:W-:Y:S01]  /*3310*/  MUFU.TANH R75, R4 ;  /* 0x00000004004b7308 */ /* 0x0003e20000002400 */
[----:B------:R-:W-:Y:S02]  /*3320*/  FMUL.FTZ R22, R22, c[0x0][0x320] ;  /* 0x0000c80016167a20 */ /* 0x000fe40000410000 */
[----:B------:R-:W-:-:S02]  /*3330*/  FMUL.FTZ R21, R21, c[0x0][0x320] ;  /* 0x0000c80015157a20 */ /* 0x000fc40000410000 */
[----:B------:R-:W-:-:S03]  /*3340*/  FMUL.FTZ R20, R20, c[0x0][0x320] ;  /* 0x0000c80014147a20 */ /* 0x000fc60000410000 */
[----:B------:R2:W-:Y:S01]  /*3350*/  MUFU.TANH R60, R18 ;  /* 0x00000012003c7308 */ /* 0x0005e20000002400 */
[----:B------:R-:W-:Y:S02]  /*3360*/  FMUL.FTZ R23, R23, c[0x0][0x320] ;  /* 0x0000c80017177a20 */ /* 0x000fe40000410000 */
[----:B-1----:R-:W-:-:S05]  /*3370*/  FMUL.FTZ R4, R12, c[0x0][0x320] ;  /* 0x0000c8000c047a20 */ /* 0x002fca0000410000 */
[----:B------:R-:W-:Y:S01]  /*3380*/  MUFU.TANH R102, R25 ;  /* 0x0000001900667308 */ /* 0x000fe20000002400 */
[----:B------:R-:W-:Y:S07]  /*3390*/  HMMA.16816.F32.BF16 R36, R232, R50, R28 ;  /* 0x00000032e824723c */ /* 0x000fee000004181c */
[----:B------:R1:W1:Y:S01]  /*33a0*/  MUFU.TANH R74, R4 ;  /* 0x00000004004a7308 */ /* 0x0002620000002400 */
[C---:B--2---:R-:W-:Y:S07]  /*33b0*/  HMMA.16816.F32.BF16 R16, R228.reuse, R32, R64 ;  /* 0x00000020e410723c */ /* 0x044fee0000041840 */
[----:B------:R-:W-:Y:S01]  /*33c0*/  MUFU.TANH R162, R26 ;  /* 0x0000001a00a27308 */ /* 0x000fe20000002400 */
[----:B------:R-:W-:Y:S01]  /*33d0*/  HMMA.16816.F32.BF16 R28, R228, R34, R52 ;  /* 0x00000022e41c723c */ /* 0x000fe20000041834 */
[----:B-1----:R-:W-:-:S06]  /*33e0*/  FMUL.FTZ R4, R13, c[0x0][0x320] ;  /* 0x0000c8000d047a20 */ /* 0x002fcc0000410000 */
[----:B------:R-:W-:Y:S01]  /*33f0*/  MUFU.TANH R163, R27 ;  /* 0x0000001b00a37308 */ /* 0x000fe20000002400 */
[----:B------:R-:W-:Y:S02]  /*3400*/  FMUL.FTZ R36, R36, c[0x0][0x320] ;  /* 0x0000c80024247a20 */ /* 0x000fe40000410000 */
[----:B------:R-:W-:Y:S02]  /*3410*/  FMUL.FTZ R37, R37, c[0x0][0x320] ;  /* 0x0000c80025257a20 */ /* 0x000fe40000410000 */
[----:B------:R-:W-:Y:S02]  /*3420*/  FMUL.FTZ R38, R38, c[0x0][0x320] ;  /* 0x0000c80026267a20 */ /* 0x000fe40000410000 */
[----:B------:R-:W-:Y:S01]  /*3430*/  FMUL.FTZ R39, R39, c[0x0][0x320] ;  /* 0x0000c80027277a20 */ /* 0x000fe20000410000 */
[----:B------:R1:W2:Y:S08]  /*3440*/  MUFU.TANH R73, R4 ;  /* 0x0000000400497308 */ /* 0x0002b00000002400 */
[----:B------:R-:W-:Y:S01]  /*3450*/  MUFU.TANH R32, R22 ;  /* 0x0000001600207308 */ /* 0x000fe20000002400 */
[----:B-1----:R-:W-:-:S07]  /*3460*/  FMUL.FTZ R4, R14, c[0x0][0x320] ;  /* 0x0000c8000e047a20 */ /* 0x002fce0000410000 */
[----:B------:R-:W-:Y:S01]  /*3470*/  MUFU.TANH R33, R21 ;  /* 0x0000001500217308 */ /* 0x000fe20000002400 */
[----:B------:R-:W1:Y:S07]  /*3480*/  LDSM.16.M88.4 R12, [R5+0x1a100] ;  /* 0x01a10000050c783b */ /* 0x000e6e0000000200 */
[----:B------:R1:W1:Y:S08]  /*3490*/  MUFU.TANH R72, R4 ;  /* 0x0000000400487308 */ /* 0x0002700000002400 */
[----:B------:R-:W1:Y:S08]  /*34a0*/  MUFU.TANH R48, R20 ;  /* 0x0000001400307308 */ /* 0x000e700000002400 */
[----:B------:R-:W1:Y:S08]  /*34b0*/  MUFU.TANH R36, R36 ;  /* 0x0000002400247308 */ /* 0x000e700000002400 */
[----:B------:R-:W2:Y:S08]  /*34c0*/  MUFU.TANH R23, R23 ;  /* 0x0000001700177308 */ /* 0x000eb00000002400 */
[----:B------:R-:W2:Y:S01]  /*34d0*/  MUFU.TANH R37, R37 ;  /* 0x0000002500257308 */ /* 0x000ea20000002400 */
[----:B-1----:R-:W-:Y:S01]  /*34e0*/  HMMA.16816.F32.BF16 R4, R228, R12, R44 ;  /* 0x0000000ce404723c */ /* 0x002fe2000004182c */
[----:B------:R1:W2:Y:S01]  /*34f0*/  LDSM.16.M88.4 R44, [R3+0x1a900] ;  /* 0x01a90000032c783b */ /* 0x0002a20000000200 */
[----:B------:R-:W-:-:S05]  /*3500*/  DEPBAR.LE SB0, 0x2 ;  /* 0x000080800000791a */ /* 0x000fca0000000000 */
[----:B------:R-:W1:Y:S01]  /*3510*/  MUFU.TANH R38, R38 ;  /* 0x0000002600267308 */ /* 0x000e620000002400 */
[----:B------:R-:W-:Y:S07]  /*3520*/  HMMA.16816.F32.BF16 R8, R228, R14, R56 ;  /* 0x0000000ee408723c */ /* 0x000fee0000041838 */
[----:B------:R-:W-:Y:S01]  /*3530*/  MUFU.TANH R39, R39 ;  /* 0x0000002700277308 */ /* 0x000fe20000002400 */
[----:B-1----:R-:W-:-:S08]  /*3540*/  LOP3.LUT R3, R112, 0xffffffe0, RZ, 0xc0, !PT ;  /* 0xffffffe070037812 */ /* 0x002fd000078ec0ff */
[----:B------:R-:W-:Y:S01]  /*3550*/  HMMA.16816.F32.BF16 R24, R232, R40, R4 ;  /* 0x00000028e818723c */ /* 0x000fe20000041804 */
[----:B------:R-:W-:-:S07]  /*3560*/  IMAD.IADD R3, R113, 0x1, -R3 ;  /* 0x0000000171037824 */ /* 0x000fce00078e0a03 */
[----:B------:R-:W-:Y:S01]  /*3570*/  HMMA.16816.F32.BF16 R12, R232, R42, R8 ;  /* 0x0000002ae80c723c */ /* 0x000fe20000041808 */
[----:B------:R-:W-:-:S04]  /*3580*/  SHF.R.S32.HI R4, RZ, 0x1f, R3 ;  /* 0x0000001fff047819 */ /* 0x000fc80000011403 */
[----:B------:R-:W-:-:S03]  /*3590*/  LEA.HI R4, R4, R3, RZ, 0x2 ;  /* 0x0000000304047211 */ /* 0x000fc600078f10ff */
[----:B--2---:R-:W-:Y:S01]  /*35a0*/  HMMA.16816.F32.BF16 R8, R232, R44, R16 ;  /* 0x0000002ce808723c */ /* 0x004fe20000041810 */
[----:B------:R-:W-:-:S05]  /*35b0*/  LOP3.LUT R4, R4, 0x7ffffffc, RZ, 0xc0, !PT ;  /* 0x7ffffffc04047812 */ /* 0x000fca00078ec0ff */
[----:B------:R-:W-:Y:S01]  /*35c0*/  IMAD.IADD R3, R3, 0x1, -R4 ;  /* 0x0000000103037824 */ /* 0x000fe200078e0a04 */
[----:B------:R-:W-:Y:S01]  /*35d0*/  MOV R4, UR4 ;  /* 0x0000000400047c02 */ /* 0x000fe20008000f00 */
[----:B------:R-:W-:Y:S01]  /*35e0*/  HMMA.16816.F32.BF16 R28, R232, R46, R28 ;  /* 0x0000002ee81c723c */ /* 0x000fe2000004181c */
[----:B------:R-:W-:Y:S02]  /*35f0*/  FMUL.FTZ R24, R24, c[0x0][0x320] ;  /* 0x0000c80018187a20 */ /* 0x000fe40000410000 */
[----:B------:R-:W-:Y:S02]  /*3600*/  FMUL.FTZ R25, R25, c[0x0][0x320] ;  /* 0x0000c80019197a20 */ /* 0x000fe40000410000 */
[----:B------:R-:W-:Y:S02]  /*3610*/  IMAD R3, R3, -0x2, R4 ;  /* 0xfffffffe03037824 */ /* 0x000fe400078e0204 */
[----:B------:R-:W1:Y:S01]  /*3620*/  MUFU.TANH R24, R24 ;  /* 0x0000001800187308 */ /* 0x000e620000002400 */
[----:B------:R-:W-:-:S02]  /*3630*/  FMUL.FTZ R4, R12, c[0x0][0x320] ;  /* 0x0000c8000c047a20 */ /* 0x000fc40000410000 */
[----:B------:R-:W-:Y:S01]  /*3640*/  ISETP.GT.AND P6, PT, R3, RZ, PT ;  /* 0x000000ff0300720c */ /* 0x000fe20003fc4270 */
[----:B------:R-:W-:Y:S01]  /*3650*/  FMUL.FTZ R5, R13, c[0x0][0x320] ;  /* 0x0000c8000d057a20 */ /* 0x000fe20000410000 */
[C---:B------:R-:W-:Y:S01]  /*3660*/  ISETP.GT.AND P5, PT, R3.reuse, 0x1, PT ;  /* 0x000000010300780c */ /* 0x040fe20003fa4270 */
[----:B------:R-:W-:Y:S01]  /*3670*/  FMUL.FTZ R16, R14, c[0x0][0x320] ;  /* 0x0000c8000e107a20 */ /* 0x000fe20000410000 */
[----:B------:R-:W-:Y:S01]  /*3680*/  ISETP.GT.AND P1, PT, R3, 0x8, PT ;  /* 0x000000080300780c */ /* 0x000fe20003f24270 */
[----:B------:R2:W-:Y:S01]  /*3690*/  MUFU.TANH R18, R4 ;  /* 0x0000000400127308 */ /* 0x0005e20000002400 */
[----:B------:R-:W-:Y:S01]  /*36a0*/  FSEL R6, R108, -INF , P6 ;  /* 0xff8000006c067808 */ /* 0x000fe20003000000 */
[----:B------:R-:W-:Y:S01]  /*36b0*/  FMUL.FTZ R22, R11, c[0x0][0x320] ;  /* 0x0000c8000b167a20 */ /* 0x000fe20000410000 */
[----:B------:R-:W-:Y:S01]  /*36c0*/  FSEL R7, R103, -INF , P5 ;  /* 0xff80000067077808 */ /* 0x000fe20002800000 */
[----:B------:R-:W-:Y:S01]  /*36d0*/  FMUL.FTZ R19, R8, c[0x0][0x320] ;  /* 0x0000c80008137a20 */ /* 0x000fe20000410000 */
[----:B------:R-:W-:Y:S01]  /*36e0*/  FSEL R11, R100, -INF , P6 ;  /* 0xff800000640b7808 */ /* 0x000fe20003000000 */
[----:B------:R-:W-:Y:S01]  /*36f0*/  FMUL.FTZ R21, R10, c[0x0][0x320] ;  /* 0x0000c8000a157a20 */ /* 0x000fe20000410000 */
[----:B------:R-:W-:Y:S01]  /*3700*/  ISETP.GT.AND P6, PT, R3, 0x9, PT ;  /* 0x000000090300780c */ /* 0x000fe20003fc4270 */
[----:B------:R1:W-:Y:S01]  /*3710*/  MUFU.TANH R20, R5 ;  /* 0x0000000500147308 */ /* 0x0003e20000002400 */
[----:B---3--:R-:W-:Y:S01]  /*3720*/  FSEL R8, R94, -INF , P1 ;  /* 0xff8000005e087808 */ /* 0x008fe20000800000 */
[----:B------:R-:W-:Y:S01]  /*3730*/  FMUL.FTZ R26, R26, c[0x0][0x320] ;  /* 0x0000c8001a1a7a20 */ /* 0x000fe20000410000 */
[----:B------:R-:W-:Y:S01]  /*3740*/  FSEL R12, R95, -INF , P5 ;  /* 0xff8000005f0c7808 */ /* 0x000fe20002800000 */
[----:B------:R-:W-:Y:S01]  /*3750*/  FMUL.FTZ R27, R27, c[0x0][0x320] ;  /* 0x0000c8001b1b7a20 */ /* 0x000fe20000410000 */
[----:B------:R-:W-:Y:S01]  /*3760*/  ISETP.GT.AND P5, PT, R3, 0x10, PT ;  /* 0x000000100300780c */ /* 0x000fe20003fa4270 */
[----:B------:R-:W-:Y:S01]  /*3770*/  FMUL.FTZ R17, R15, c[0x0][0x320] ;  /* 0x0000c8000f117a20 */ /* 0x000fe20000410000 */
[----:B-----5:R-:W-:Y:S01]  /*3780*/  FSEL R10, R93, -INF , P6 ;  /* 0xff8000005d0a7808 */ /* 0x020fe20003000000 */
[----:B------:R-:W3:Y:S01]  /*3790*/  MUFU.TANH R25, R25 ;  /* 0x0000001900197308 */ /* 0x000ee20000002400 */
[----:B--2---:R-:W-:Y:S01]  /*37a0*/  FMNMX.FTZ R4, R6, R7, !PT ;  /* 0x0000000706047209 */ /* 0x004fe20007810000 */
[----:B------:R-:W-:Y:S01]  /*37b0*/  FMUL.FTZ R9, R9, c[0x0][0x320] ;  /* 0x0000c80009097a20 */ /* 0x000fe20000410000 */
[----:B------:R-:W-:Y:S01]  /*37c0*/  FSEL R13, R92, -INF , P1 ;  /* 0xff8000005c0d7808 */ /* 0x000fe20000800000 */
[----:B------:R-:W-:Y:S01]  /*37d0*/  FMUL.FTZ R28, R28, c[0x0][0x320] ;  /* 0x0000c8001c1c7a20 */ /* 0x000fe20000410000 */
[----:B------:R-:W-:Y:S01]  /*37e0*/  FMNMX.FTZ R4, R8, R4, !PT ;  /* 0x0000000408047209 */ /* 0x000fe20007810000 */
[----:B------:R-:W-:Y:S01]  /*37f0*/  FMUL.FTZ R29, R29, c[0x0][0x320] ;  /* 0x0000c8001d1d7a20 */ /* 0x000fe20000410000 */
[----:B------:R-:W-:Y:S01]  /*3800*/  ISETP.GT.AND P1, PT, R3, 0x11, PT ;  /* 0x000000110300780c */ /* 0x000fe20003f24270 */
[----:B------:R-:W2:Y:S01]  /*3810*/  MUFU.TANH R26, R26 ;  /* 0x0000001a001a7308 */ /* 0x000ea20000002400 */
[----:B------:R-:W-:Y:S01]  /*3820*/  FSEL R40, R82, -INF , P5 ;  /* 0xff80000052287808 */ /* 0x000fe20002800000 */
[----:B------:R-:W-:Y:S01]  /*3830*/  FMUL.FTZ R30, R30, c[0x0][0x320] ;  /* 0x0000c8001e1e7a20 */ /* 0x000fe20000410000 */
[----:B------:R-:W-:Y:S01]  /*3840*/  FMNMX.FTZ R4, R10, R4, !PT ;  /* 0x000000040a047209 */ /* 0x000fe20007810000 */
[----:B------:R-:W-:Y:S01]  /*3850*/  IMAD.SHL.U32 R103, R2, 0x2, RZ ;  /* 0x0000000202677824 */ /* 0x000fe200078e00ff */
[----:B------:R-:W-:-:S02]  /*3860*/  FSEL R14, R83, -INF , P6 ;  /* 0xff800000530e7808 */ /* 0x000fc40003000000 */
[----:B------:R-:W-:Y:S01]  /*3870*/  ISETP.GT.AND P6, PT, R3, 0x18, PT ;  /* 0x000000180300780c */ /* 0x000fe20003fc4270 */
[----:B------:R-:W5:Y:S01]  /*3880*/  MUFU.TANH R27, R27 ;  /* 0x0000001b001b7308 */ /* 0x000f620000002400 */
[----:B------:R-:W-:Y:S01]  /*3890*/  FSEL R41, R81, -INF , P1 ;  /* 0xff80000051297808 */ /* 0x000fe20000800000 */
[----:B------:R-:W-:Y:S01]  /*38a0*/  IMAD R237, R0, 0x2, R103 ;  /* 0x0000000200ed7824 */ /* 0x000fe200078e0267 */
[----:B------:R-:W-:Y:S02]  /*38b0*/  FMNMX.FTZ R4, R40, R4, !PT ;  /* 0x0000000428047209 */ /* 0x000fe40007810000 */
[----:B----4-:R-:W-:Y:S01]  /*38c0*/  FSEL R46, R80, -INF , P5 ;  /* 0xff800000502e7808 */ /* 0x010fe20002800000 */
[----:B------:R-:W-:Y:S01]  /*38d0*/  IMAD.IADD R0, R239, 0x1, R237 ;  /* 0x00000001ef007824 */ /* 0x000fe200078e02ed */
[----:B------:R-:W-:Y:S01]  /*38e0*/  ISETP.GT.AND P5, PT, R3, 0x19, PT ;  /* 0x000000190300780c */ /* 0x000fe20003fa4270 */
[----:B------:R-:W4:Y:S01]  /*38f0*/  MUFU.TANH R15, R16 ;  /* 0x00000010000f7308 */ /* 0x000f220000002400 */
[----:B------:R-:W-:-:S02]  /*3900*/  FSEL R44, R74, -INF , P6 ;  /* 0xff8000004a2c7808 */ /* 0x000fc40003000000 */
[----:B------:R-:W-:Y:S02]  /*3910*/  FMNMX.FTZ R4, R41, R4, !PT ;  /* 0x0000000429047209 */ /* 0x000fe40007810000 */
[----:B------:R-:W-:Y:S02]  /*3920*/  FSEL R47, R75, -INF , P1 ;  /* 0xff8000004b2f7808 */ /* 0x000fe40000800000 */
[----:B------:R-:W-:Y:S01]  /*3930*/  ISETP.GT.AND P1, PT, R3, 0x20, PT ;  /* 0x000000200300780c */ /* 0x000fe20003f24270 */
[----:B------:R-:W-:Y:S01]  /*3940*/  MUFU.TANH R16, R9 ;  /* 0x0000000900107308 */ /* 0x000fe20000002400 */
[----:B------:R-:W-:Y:S02]  /*3950*/  FSEL R45, R73, -INF , P5 ;  /* 0xff800000492d7808 */ /* 0x000fe40002800000 */
[----:B------:R-:W-:Y:S02]  /*3960*/  FMNMX.FTZ R4, R44, R4, !PT ;  /* 0x000000042c047209 */ /* 0x000fe40007810000 */
[----:B------:R-:W-:-:S02]  /*3970*/  FSEL R76, R72, -INF , P6 ;  /* 0xff800000484c7808 */ /* 0x000fc40003000000 */
[----:B------:R-:W-:Y:S01]  /*3980*/  ISETP.GT.AND P6, PT, R3, 0x21, PT ;  /* 0x000000210300780c */ /* 0x000fe20003fc4270 */
[----:B------:R-:W2:Y:S01]  /*3990*/  MUFU.TANH R17, R17 ;  /* 0x0000001100117308 */ /* 0x000ea20000002400 */
[----:B------:R-:W-:Y:S02]  /*39a0*/  FSEL R101, R101, -INF , P1 ;  /* 0xff80000065657808 */ /* 0x000fe40000800000 */
[----:B------:R-:W-:Y:S02]  /*39b0*/  FMNMX.FTZ R4, R45, R4, !PT ;  /* 0x000000042d047209 */ /* 0x000fe40007810000 */
[----:B-1----:R-:W-:Y:S02]  /*39c0*/  FMNMX.FTZ R5, R11, R12, !PT ;  /* 0x0000000c0b057209 */ /* 0x002fe40007810000 */
[----:B------:R-:W-:Y:S01]  /*39d0*/  FSEL R77, R77, -INF , P5 ;  /* 0xff8000004d4d7808 */ /* 0x000fe20002800000 */
[----:B------:R-:W-:Y:S01]  /*39e0*/  MUFU.TANH R19, R19 ;  /* 0x0000001300137308 */ /* 0x000fe20000002400 */
[----:B------:R-:W-:-:S02]  /*39f0*/  ISETP.GT.AND P5, PT, R3, 0x28, PT ;  /* 0x000000280300780c */ /* 0x000fc40003fa4270 */
[----:B------:R-:W-:Y:S02]  /*3a00*/  FSEL R102, R102, -INF , P6 ;  /* 0xff80000066667808 */ /* 0x000fe40003000000 */
[----:B------:R-:W-:Y:S02]  /*3a10*/  FMNMX.FTZ R4, R101, R4, !PT ;  /* 0x0000000465047209 */ /* 0x000fe40007810000 */
[----:B------:R-:W-:Y:S01]  /*3a20*/  FMNMX.FTZ R5, R13, R5, !PT ;  /* 0x000000050d057209 */ /* 0x000fe20007810000 */
[----:B------:R-:W1:Y:S01]  /*3a30*/  MUFU.TANH R9, R21 ;  /* 0x0000001500097308 */ /* 0x000e620000002400 */
[----:B------:R-:W-:Y:S02]  /*3a40*/  FSEL R162, R162, -INF , P1 ;  /* 0xff800000a2a27808 */ /* 0x000fe40000800000 */
[----:B------:R-:W-:Y:S02]  /*3a50*/  ISETP.GT.AND P1, PT, R3, 0x29, PT ;  /* 0x000000290300780c */ /* 0x000fe40003f24270 */
[----:B------:R-:W-:-:S02]  /*3a60*/  FSEL R160, R160, -INF , P5 ;  /* 0xff800000a0a07808 */ /* 0x000fc40002800000 */
[----:B------:R-:W-:Y:S01]  /*3a70*/  FMNMX.FTZ R4, R102, R4, !PT ;  /* 0x0000000466047209 */ /* 0x000fe20007810000 */
[----:B------:R-:W1:Y:S01]  /*3a80*/  MUFU.TANH R28, R28 ;  /* 0x0000001c001c7308 */ /* 0x000e620000002400 */
[----:B------:R-:W-:Y:S02]  /*3a90*/  FMNMX.FTZ R5, R14, R5, !PT ;  /* 0x000000050e057209 */ /* 0x000fe40007810000 */
[----:B------:R-:W-:Y:S02]  /*3aa0*/  FSEL R163, R163, -INF , P6 ;  /* 0xff800000a3a37808 */ /* 0x000fe40003000000 */
[----:B------:R-:W-:Y:S02]  /*3ab0*/  ISETP.GT.AND P6, PT, R3, 0x30, PT ;  /* 0x000000300300780c */ /* 0x000fe40003fc4270 */
[----:B------:R-:W-:Y:S01]  /*3ac0*/  FSEL R161, R161, -INF , P1 ;  /* 0xff800000a1a17808 */ /* 0x000fe20000800000 */
[----:B------:R-:W-:Y:S01]  /*3ad0*/  MUFU.TANH R30, R30 ;  /* 0x0000001e001e7308 */ /* 0x000fe20000002400 */
[----:B------:R-:W-:-:S02]  /*3ae0*/  FMNMX.FTZ R4, R160, R4, !PT ;  /* 0x00000004a0047209 */ /* 0x000fc40007810000 */
[----:B------:R-:W-:Y:S02]  /*3af0*/  FMNMX.FTZ R5, R46, R5, !PT ;  /* 0x000000052e057209 */ /* 0x000fe40007810000 */
[----:B------:R-:W-:Y:S01]  /*3b00*/  FSEL R189, R60, -INF , P5 ;  /* 0xff8000003cbd7808 */ /* 0x000fe20002800000 */
[----:B------:R-:W-:Y:S01]  /*3b10*/  BAR.SYNC.DEFER_BLOCKING 0x0 ;  /* 0x0000000000007b1d */ /* 0x000fe20000010000 */
        /* <DEDUP_REMOVED lines=15> */
[----:B------:R-:W-:-:S02]  /*3c10*/  ISETP.GT.AND P5, PT, R3, 0x40, PT ;  /* 0x000000400300780c */ /* 0x000fc40003fa4270 */
[----:B------:R-:W-:Y:S02]  /*3c20*/  FSEL R204, R37, -INF , P6 ;  /* 0xff80000025cc7808 */ /* 0x000fe40003000000 */
[----:B------:R-:W-:Y:S02]  /*3c30*/  FMNMX.FTZ R4, R205, R4, !PT ;  /* 0x00000004cd047209 */ /* 0x000fe40007810000 */
        /* <DEDUP_REMOVED lines=9> */
[----:B---3--:R-:W-:Y:S02]  /*3cd0*/  FSEL R244, R25, -INF , P1 ;  /* 0xff80000019f47808 */ /* 0x008fe40000800000 */
[----:B------:R-:W-:-:S02]  /*3ce0*/  FMNMX.FTZ R100, R245, R100, !PT ;  /* 0x00000064f5647209 */ /* 0x000fc40007810000 */
[----:B------:R-:W-:Y:S02]  /*3cf0*/  FMNMX.FTZ R4, R189, R5, !PT ;  /* 0x00000005bd047209 */ /* 0x000fe40007810000 */
[----:B--2---:R-:W-:Y:S01]  /*3d00*/  FSEL R248, R26, -INF , P5 ;  /* 0xff8000001af87808 */ /* 0x004fe20002800000 */
[----:B------:R-:W2:Y:S01]  /*3d10*/  MUFU.TANH R5, R29 ;  /* 0x0000001d00057308 */ /* 0x000ea20000002400 */
[----:B------:R-:W-:Y:S02]  /*3d20*/  ISETP.GT.AND P5, PT, R3, 0x49, PT ;  /* 0x000000490300780c */ /* 0x000fe40003fa4270 */
[----:B------:R-:W-:Y:S02]  /*3d30*/  FSEL R243, R18, -INF , P6 ;  /* 0xff80000012f37808 */ /* 0x000fe40003000000 */
[----:B------:R-:W-:Y:S02]  /*3d40*/  FMNMX.FTZ R100, R244, R100, !PT ;  /* 0x00000064f4647209 */ /* 0x000fe40007810000 */
[----:B------:R-:W-:-:S02]  /*3d50*/  FMNMX.FTZ R4, R188, R4, !PT ;  /* 0x00000004bc047209 */ /* 0x000fc40007810000 */
[----:B-----5:R-:W-:Y:S02]  /*3d60*/  FSEL R249, R27, -INF , P1 ;  /* 0xff8000001bf97808 */ /* 0x020fe40000800000 */
[----:B------:R-:W-:Y:S01]  /*3d70*/  ISETP.GT.AND P1, PT, R3, 0x50, PT ;  /* 0x000000500300780c */ /* 0x000fe20003f24270 */
[----:B------:R-:W-:Y:S01]  /*3d80*/  LDSM.16.MT88.4 R24, [R0+0x100] ;  /* 0x000100000018783b */ /* 0x000fe20000004200 */
[----:B------:R-:W-:Y:S02]  /*3d90*/  FSEL R242, R20, -INF , P5 ;  /* 0xff80000014f27808 */ /* 0x000fe40002800000 */
[----:B------:R-:W-:Y:S02]  /*3da0*/  FMNMX.FTZ R100, R243, R100, !PT ;  /* 0x00000064f3647209 */ /* 0x000fe40007810000 */
[----:B------:R-:W-:Y:S02]  /*3db0*/  FMNMX.FTZ R4, R207, R4, !PT ;  /* 0x00000004cf047209 */ /* 0x000fe40007810000 */
[----:B----4-:R-:W-:-:S02]  /*3dc0*/  FSEL R247, R15, -INF , P6 ;  /* 0xff8000000ff77808 */ /* 0x010fc40003000000 */
[----:B------:R-:W-:Y:S02]  /*3dd0*/  FSEL R246, R17, -INF , P5 ;  /* 0xff80000011f67808 */ /* 0x000fe40002800000 */
[----:B-1----:R-:W-:Y:S02]  /*3de0*/  FSEL R129, R9, -INF , P1 ;  /* 0xff80000009817808 */ /* 0x002fe40000800000 */
[----:B------:R-:W-:Y:S01]  /*3df0*/  FSEL R140, R19, -INF , P1 ;  /* 0xff800000138c7808 */ /* 0x000fe20000800000 */
[----:B------:R-:W1:Y:S01]  /*3e00*/  MUFU.TANH R9, R22 ;  /* 0x0000001600097308 */ /* 0x000e620000002400 */
[C---:B------:R-:W-:Y:S02]  /*3e10*/  ISETP.GT.AND P6, PT, R3.reuse, 0x51, PT ;  /* 0x000000510300780c */ /* 0x040fe40003fc4270 */
[C---:B------:R-:W-:Y:S02]  /*3e20*/  ISETP.GT.AND P5, PT, R3.reuse, 0x58, PT ;  /* 0x000000580300780c */ /* 0x040fe40003fa4270 */
[----:B------:R-:W-:-:S02]  /*3e30*/  ISETP.GT.AND P1, PT, R3, 0x59, PT ;  /* 0x000000590300780c */ /* 0x000fc40003f24270 */
[----:B------:R-:W-:Y:S02]  /*3e40*/  FMNMX.FTZ R100, R242, R100, !PT ;  /* 0x00000064f2647209 */ /* 0x000fe40007810000 */
[----:B------:R-:W-:Y:S02]  /*3e50*/  FMNMX.FTZ R3, R206, R4, !PT ;  /* 0x00000004ce037209 */ /* 0x000fe40007810000 */
[----:B------:R-:W-:Y:S02]  /*3e60*/  FSEL R128, R16, -INF , P6 ;  /* 0xff80000010807808 */ /* 0x000fe40003000000 */
[----:B------:R-:W-:Y:S01]  /*3e70*/  FMNMX.FTZ R100, R140, R100, !PT ;  /* 0x000000648c647209 */ /* 0x000fe20007810000 */
[----:B------:R-:W-:Y:S01]  /*3e80*/  LDSM.16.MT88.4 R16, [R103+0x100] ;  /* 0x000100006710783b */ /* 0x000fe20000004200 */
[----:B------:R-:W-:Y:S02]  /*3e90*/  FMNMX.FTZ R3, R241, R3, !PT ;  /* 0x00000003f1037209 */ /* 0x000fe40007810000 */
[----:B------:R-:W-:-:S02]  /*3ea0*/  FSEL R141, R28, -INF , P5 ;  /* 0xff8000001c8d7808 */ /* 0x000fc40002800000 */
[----:B------:R-:W-:Y:S02]  /*3eb0*/  FMNMX.FTZ R100, R128, R100, !PT ;  /* 0x0000006480647209 */ /* 0x000fe40007810000 */
[----:B------:R-:W-:Y:S02]  /*3ec0*/  FMNMX.FTZ R3, R240, R3, !PT ;  /* 0x00000003f0037209 */ /* 0x000fe40007810000 */
[----:B--2---:R-:W-:Y:S01]  /*3ed0*/  FSEL R121, R5, -INF , P1 ;  /* 0xff80000005797808 */ /* 0x004fe20000800000 */
[----:B------:R-:W-:Y:S01]  /*3ee0*/  FMUL.FTZ R5, R31, c[0x0][0x320] ;  /* 0x0000c8001f057a20 */ /* 0x000fe20000410000 */
[----:B------:R-:W-:Y:S02]  /*3ef0*/  FMNMX.FTZ R100, R141, R100, !PT ;  /* 0x000000648d647209 */ /* 0x000fe40007810000 */
[----:B------:R-:W-:Y:S02]  /*3f00*/  FMNMX.FTZ R3, R248, R3, !PT ;  /* 0x00000003f8037209 */ /* 0x000fe40007810000 */
[----:B------:R-:W-:Y:S01]  /*3f10*/  FMNMX.FTZ R100, R121, R100, !PT ;  /* 0x0000006479647209 */ /* 0x000fe20007810000 */
[----:B------:R-:W2:Y:S01]  /*3f20*/  MUFU.TANH R5, R5 ;  /* 0x0000000500057308 */ /* 0x000ea20000002400 */
[----:B------:R-:W-:-:S02]  /*3f30*/  FMNMX.FTZ R3, R249, R3, !PT ;  /* 0x00000003f9037209 */ /* 0x000fc40007810000 */
[----:B-1----:R-:W-:Y:S01]  /*3f40*/  FSEL R120, R9, -INF , P6 ;  /* 0xff80000009787808 */ /* 0x002fe20003000000 */
[----:B------:R-:W1:Y:S01]  /*3f50*/  SHFL.BFLY PT, R4, R100, 0x2, 0x1f ;  /* 0x0c401f0064047f89 */ /* 0x000e6200000e0000 */
[----:B------:R-:W-:Y:S02]  /*3f60*/  FMNMX.FTZ R3, R247, R3, !PT ;  /* 0x00000003f7037209 */ /* 0x000fe40007810000 */
[----:B------:R-:W-:Y:S02]  /*3f70*/  FSEL R132, R30, -INF , P5 ;  /* 0xff8000001e847808 */ /* 0x000fe40002800000 */
[----:B------:R-:W-:Y:S02]  /*3f80*/  FMNMX.FTZ R3, R246, R3, !PT ;  /* 0x00000003f6037209 */ /* 0x000fe40007810000 */
[----:B------:R-:W-:Y:S02]  /*3f90*/  IADD3 R2, R239, R103, RZ ;  /* 0x00000067ef027210 */ /* 0x000fe40007ffe0ff */
[----:B------:R-:W-:-:S02]  /*3fa0*/  FMNMX.FTZ R3, R129, R3, !PT ;  /* 0x0000000381037209 */ /* 0x000fc40007810000 */
[----:B--2---:R-:W-:Y:S01]  /*3fb0*/  FSEL R144, R5, -INF , P1 ;  /* 0xff80000005907808 */ /* 0x004fe20000800000 */
[----:B------:R-:W-:Y:S01]  /*3fc0*/  LDSM.16.MT88.4 R28, [R2+0x3100] ;  /* 0x00310000021c783b */ /* 0x000fe20000004200 */
[----:B------:R-:W-:-:S03]  /*3fd0*/  FMNMX.FTZ R3, R120, R3, !PT ;  /* 0x0000000378037209 */ /* 0x000fc60007810000 */
[----:B------:R-:W-:Y:S01]  /*3fe0*/  LDSM.16.MT88.4 R20, [R2+0x6100] ;  /* 0x006100000214783b */ /* 0x000fe20000004200 */
[----:B------:R-:W-:-:S03]  /*3ff0*/  FMNMX.FTZ R3, R132, R3, !PT ;  /* 0x0000000384037209 */ /* 0x000fc60007810000 */
[----:B------:R-:W-:Y:S01]  /*4000*/  LDSM.16.MT88.4 R32, [R2+0x100] ;  /* 0x000100000220783b */ /* 0x000fe20000004200 */
        /* <DEDUP_REMOVED lines=13> */
[----:B------:R-:W-:Y:S01]  /*40e0*/  FSETP.NEU.FTZ.AND P1, PT, R3, -INF , PT ;  /* 0xff8000000300780b */ /* 0x000fe20003f3d000 */
[----:B--2---:R-:W-:-:S04]  /*40f0*/  FFMA.FTZ R4, R7, c[0x0][0x2d0], -R9 ;  /* 0x0000b40007047a23 */ /* 0x004fc80000010809 */
[----:B------:R1:W-:Y:S02]  /*4100*/  MUFU.EX2 R114, R4 ;  /* 0x0000000400727308 */ /* 0x0003e40000000800 */
[----:B-1----:R-:W-:Y:S02]  /*4110*/  FFMA.FTZ R4, R8, c[0x0][0x2d0], -R9 ;  /* 0x0000b40008047a23 */ /* 0x002fe40000010809 */
[----:B------:R-:W-:-:S04]  /*4120*/  FMUL.FTZ R8, R3, c[0x0][0x2d0] ;  /* 0x0000b40003087a20 */ /* 0x000fc80000410000 */
[----:B------:R1:W-:Y:S01]  /*4130*/  MUFU.EX2 R133, R4 ;  /* 0x0000000400857308 */ /* 0x0003e20000000800 */
[----:B------:R-:W-:Y:S02]  /*4140*/  FSEL R8, R8, RZ, P1 ;  /* 0x000000ff08087208 */ /* 0x000fe40000800000 */
[----:B------:R-:W-:Y:S01]  /*4150*/  PLOP3.LUT P1, PT, PT, PT, UP1, 0x80, 0x0 ;  /* 0x000000000000781c */ /* 0x000fe20003f2f018 */
[--C-:B-1----:R-:W-:Y:S02]  /*4160*/  FFMA.FTZ R4, R10, c[0x0][0x2d0], -R9.reuse ;  /* 0x0000b4000a047a23 */ /* 0x102fe40000010809 */
[----:B------:R-:W-:Y:S02]  /*4170*/  FFMA.FTZ R10, R40, c[0x0][0x2d0], -R9 ;  /* 0x0000b400280a7a23 */ /* 0x000fe40000010809 */
[----:B------:R1:W2:Y:S08]  /*4180*/  MUFU.EX2 R122, R4 ;  /* 0x00000004007a7308 */ /* 0x0002b00000000800 */
[----:B------:R3:W-:Y:S01]  /*4190*/  MUFU.EX2 R123, R10 ;  /* 0x0000000a007b7308 */ /* 0x0007e20000000800 */
[----:B-1----:R-:W-:Y:S01]  /*41a0*/  FFMA.FTZ R4, R11, c[0x0][0x2d0], -R8 ;  /* 0x0000b4000b047a23 */ /* 0x002fe20000010808 */
[----:B--2---:R-:W-:Y:S01]  /*41b0*/  F2FP.BF16.PACK_AB R6, R122, R133 ;  /* 0x000000857a06723e */ /* 0x004fe200000010ff */
[----:B------:R-:W-:-:S05]  /*41c0*/  IMAD.MOV.U32 R11, RZ, RZ, R114 ;  /* 0x000000ffff0b7224 */ /* 0x000fca00078e0072 */
[----:B------:R1:W-:Y:S01]  /*41d0*/  MUFU.EX2 R131, R4 ;  /* 0x0000000400837308 */ /* 0x0003e20000000800 */
[----:B---3--:R-:W-:Y:S02]  /*41e0*/  FFMA.FTZ R10, R41, c[0x0][0x2d0], -R9 ;  /* 0x0000b400290a7a23 */ /* 0x008fe40000010809 */
[----:B------:R-:W-:Y:S05]  /*41f0*/  LDSM.16.MT88.4 R40, [R103+0x6100] ;  /* 0x006100006728783b */ /* 0x000fea0000004200 */
[----:B------:R2:W-:Y:S01]  /*4200*/  MUFU.EX2 R135, R10 ;  /* 0x0000000a00877308 */ /* 0x0005e20000000800 */
[----:B-1----:R-:W-:-:S07]  /*4210*/  FFMA.FTZ R4, R12, c[0x0][0x2d0], -R8 ;  /* 0x0000b4000c047a23 */ /* 0x002fce0000010808 */
[----:B------:R1:W3:Y:S01]  /*4220*/  MUFU.EX2 R251, R4 ;  /* 0x0000000400fb7308 */ /* 0x0002e20000000800 */
[----:B--2---:R-:W-:Y:S02]  /*4230*/  FFMA.FTZ R10, R44, c[0x0][0x2d0], -R9 ;  /* 0x0000b4002c0a7a23 */ /* 0x004fe40000010809 */
[----:B------:R-:W-:-:S05]  /*4240*/  IMAD.MOV.U32 R44, RZ, RZ, R129 ;  /* 0x000000ffff2c7224 */ /* 0x000fca00078e0081 */
[----:B------:R2:W-:Y:S01]  /*4250*/  MUFU.EX2 R136, R10 ;  /* 0x0000000a00887308 */ /* 0x0005e20000000800 */
[----:B-1----:R-:W-:Y:S01]  /*4260*/  FFMA.FTZ R4, R13, c[0x0][0x2d0], -R8 ;  /* 0x0000b4000d047a23 */ /* 0x002fe20000010808 */
[----:B---3--:R-:W-:-:S06]  /*4270*/  F2FP.BF16.PACK_AB R5, R251, R131 ;  /* 0x00000083fb05723e */ /* 0x008fcc00000010ff */
[----:B------:R1:W-:Y:S01]  /*4280*/  MUFU.EX2 R134, R4 ;  /* 0x0000000400867308 */ /* 0x0003e20000000800 */
[----:B--2---:R-:W-:-:S07]  /*4290*/  FFMA.FTZ R10, R45, c[0x0][0x2d0], -R9 ;  /* 0x0000b4002d0a7a23 */ /* 0x004fce0000010809 */
[----:B------:R2:W-:Y:S01]  /*42a0*/  MUFU.EX2 R78, R10 ;  /* 0x0000000a004e7308 */ /* 0x0005e20000000800 */
[--C-:B-1----:R-:W-:Y:S02]  /*42b0*/  FFMA.FTZ R4, R14, c[0x0][0x2d0], -R8.reuse ;  /* 0x0000b4000e047a23 */ /* 0x102fe40000010808 */
[----:B------:R-:W1:Y:S05]  /*42c0*/  LDSM.16.MT88.4 R12, [R237+0x100] ;  /* 0x00010000ed0c783b */ /* 0x000e6a0000004200 */
[----:B------:R3:W4:Y:S01]  /*42d0*/  MUFU.EX2 R145, R4 ;  /* 0x0000000400917308 */ /* 0x0007220000000800 */
[----:B--2---:R-:W-:Y:S01]  /*42e0*/  FFMA.FTZ R10, R46, c[0x0][0x2d0], -R8 ;  /* 0x0000b4002e0a7a23 */ /* 0x004fe20000010808 */
[----:B------:R-:W-:-:S06]  /*42f0*/  MOV R46, R130 ;  /* 0x00000082002e7202 */ /* 0x000fcc0000000f00 */
[----:B------:R2:W5:Y:S01]  /*4300*/  MUFU.EX2 R137, R10 ;  /* 0x0000000a00897308 */ /* 0x0005620000000800 */
[----:B---3--:R-:W-:Y:S02]  /*4310*/  F2FP.BF16.PACK_AB R4, R11, R130 ;  /* 0x000000820b04723e */ /* 0x008fe400000010ff */
[----:B----4-:R-:W-:Y:S01]  /*4320*/  F2FP.BF16.PACK_AB R7, R145, R134 ;  /* 0x000000869107723e */ /* 0x010fe200000010ff */
[----:B--2---:R-:W-:-:S06]  /*4330*/  FFMA.FTZ R10, R47, c[0x0][0x2d0], -R8 ;  /* 0x0000b4002f0a7a23 */ /* 0x004fcc0000010808 */
[C---:B------:R-:W-:Y:S01]  /*4340*/  HMMA.16816.F32.BF16 R56, R4.reuse, R28, RZ ;  /* 0x0000001c0438723c */ /* 0x040fe200000418ff */
[----:B------:R-:W-:Y:S01]  /*4350*/  IMAD.MOV.U32 R47, RZ, RZ, R131 ;  /* 0x000000ffff2f7224 */ /* 0x000fe200078e0083 */
[----:B------:R2:W3:Y:S06]  /*4360*/  MUFU.EX2 R252, R10 ;  /* 0x0000000a00fc7308 */ /* 0x0004ec0000000800 */
[C---:B------:R-:W-:Y:S01]  /*4370*/  HMMA.16816.F32.BF16 R64, R4.reuse, R30, RZ ;  /* 0x0000001e0440723c */ /* 0x040fe200000418ff */
[----:B------:R-:W-:Y:S07]  /*4380*/  LDSM.16.MT88.4 R28, [R237+0x3100] ;  /* 0x00310000ed1c783b */ /* 0x000fee0000004200 */
[----:B-1----:R-:W-:Y:S01]  /*4390*/  HMMA.16816.F32.BF16 R84, R4, R12, RZ ;  /* 0x0000000c0454723c */ /* 0x002fe200000418ff */
[----:B--2---:R-:W-:-:S04]  /*43a0*/  FFMA.FTZ R10, R76, c[0x0][0x2d0], -R8 ;  /* 0x0000b4004c0a7a23 */ /* 0x004fc80000010808 */
        /* <DEDUP_REMOVED lines=11> */
[----:B----4-:R-:W-:-:S06]  /*4460*/  MOV R10, R78 ;  /* 0x0000004e000a7202 */ /* 0x010fcc0000000f00 */
[C---:B------:R-:W-:Y:S08]  /*4470*/  HMMA.16816.F32.BF16 R104, R4.reuse, R24, RZ ;  /* 0x000000180468723c */ /* 0x040ff000000418ff */
[C---:B------:R-:W-:Y:S01]  /*4480*/  HMMA.16816.F32.BF16 R96, R4.reuse, R26, RZ ;  /* 0x0000001a0460723c */ /* 0x040fe200000418ff */
[----:B------:R-:W4:Y:S07]  /*4490*/  LDSM.16.MT88.4 R24, [R2+0x900] ;  /* 0x000900000218783b */ /* 0x000f2e0000004200 */
[C---:B--2---:R-:W-:Y:S08]  /*44a0*/  HMMA.16816.F32.BF16 R116, R4.reuse, R12, RZ ;  /* 0x0000000c0474723c */ /* 0x044ff000000418ff */
[C---:B------:R-:W-:Y:S01]  /*44b0*/  HMMA.16816.F32.BF16 R124, R4.reuse, R14, RZ ;  /* 0x0000000e047c723c */ /* 0x040fe200000418ff */
[----:B------:R-:W2:Y:S07]  /*44c0*/  LDSM.16.MT88.4 R12, [R2+0x6900] ;  /* 0x00690000020c783b */ /* 0x000eae0000004200 */
[C---:B------:R-:W-:Y:S07]  /*44d0*/  HMMA.16816.F32.BF16 R76, R4.reuse, R40, RZ ;  /* 0x00000028044c723c */ /* 0x040fee00000418ff */
[----:B-----5:R-:W-:Y:S01]  /*44e0*/  IMAD.MOV.U32 R40, RZ, RZ, R137 ;  /* 0x000000ffff287224 */ /* 0x020fe200078e0089 */
[----:B------:R-:W-:Y:S01]  /*44f0*/  HMMA.16816.F32.BF16 R92, R4, R36, RZ ;  /* 0x00000024045c723c */ /* 0x000fe200000418ff */
[----:B------:R-:W-:-:S07]  /*4500*/  IMAD.MOV.U32 R41, RZ, RZ, R136 ;  /* 0x000000ffff297224 */ /* 0x000fce00078e0088 */
[C---:B------:R-:W-:Y:S08]  /*4510*/  HMMA.16816.F32.BF16 R108, R4.reuse, R38, RZ ;  /* 0x00000026046c723c */ /* 0x040ff000000418ff */
[C---:B------:R-:W-:Y:S07]  /*4520*/  HMMA.16816.F32.BF16 R136, R4.reuse, R42, RZ ;  /* 0x0000002a0488723c */ /* 0x040fee00000418ff */
[----:B------:R-:W-:Y:S01]  /*4530*/  MOV R43, R141 ;  /* 0x0000008d002b7202 */ /* 0x000fe20000000f00 */
[----:B------:R-:W-:Y:S01]  /*4540*/  HMMA.16816.F32.BF16 R36, R4, R28, RZ ;  /* 0x0000001c0424723c */ /* 0x000fe200000418ff */
[----:B------:R-:W-:-:S07]  /*4550*/  IMAD.MOV.U32 R42, RZ, RZ, R140 ;  /* 0x000000ffff2a7224 */ /* 0x000fce00078e008c */
[C---:B------:R-:W-:Y:S01]  /*4560*/  HMMA.16816.F32.BF16 R112, R4.reuse, R30, RZ ;  /* 0x0000001e0470723c */ /* 0x040fe200000418ff */
[----:B------:R-:W5:Y:S07]  /*4570*/  LDSM.16.MT88.4 R28, [R2+0x3900] ;  /* 0x00390000021c783b */ /* 0x000f6e0000004200 */
[C---:B-1----:R-:W-:Y:S08]  /*4580*/  HMMA.16816.F32.BF16 R140, R4.reuse, R20, RZ ;  /* 0x00000014048c723c */ /* 0x042ff000000418ff */
[C---:B------:R-:W-:Y:S01]  /*4590*/  HMMA.16816.F32.BF16 R168, R4.reuse, R22, RZ ;  /* 0x0000001604a8723c */ /* 0x040fe200000418ff */
[----:B------:R-:W1:Y:S07]  /*45a0*/  LDSM.16.MT88.4 R20, [R237+0x900] ;  /* 0x00090000ed14783b */ /* 0x000e6e0000004200 */
[C---:B------:R-:W-:Y:S08]  /*45b0*/  HMMA.16816.F32.BF16 R88, R4.reuse, R32, RZ ;  /* 0x000000200458723c */ /* 0x040ff000000418ff */
[C---:B------:R-:W-:Y:S08]  /*45c0*/  HMMA.16816.F32.BF16 R172, R4.reuse, R16, RZ ;  /* 0x0000001004ac723c */ /* 0x040ff000000418ff */
[C---:B------:R-:W-:Y:S01]  /*45d0*/  HMMA.16816.F32.BF16 R180, R4.reuse, R18, RZ ;  /* 0x0000001204b4723c */ /* 0x040fe200000418ff */
[----:B------:R-:W1:Y:S07]  /*45e0*/  LDSM.16.MT88.4 R16, [R0+0x900] ;  /* 0x000900000010783b */ /* 0x000e6e0000004200 */
[----:B------:R-:W-:Y:S01]  /*45f0*/  HMMA.16816.F32.BF16 R72, R4, R34, RZ ;  /* 0x000000220448723c */ /* 0x000fe200000418ff */
[----:B------:R-:W1:Y:S06]  /*4600*/  LDSM.16.MT88.4 R32, [R103+0x900] ;  /* 0x000900006720783b */ /* 0x000e6c0000004200 */
[----:B------:R-:W-:-:S02]  /*4610*/  F2FP.BF16.PACK_AB R4, R135, R123 ;  /* 0x0000007b8704723e */ /* 0x000fc400000010ff */
[----:B---3--:R-:W-:Y:S02]  /*4620*/  F2FP.BF16.PACK_AB R5, R252, R40 ;  /* 0x00000028fc05723e */ /* 0x008fe400000010ff */
[----:B------:R-:W-:Y:S02]  /*4630*/  F2FP.BF16.PACK_AB R6, R10, R41 ;  /* 0x000000290a06723e */ /* 0x000fe400000010ff */
[----:B------:R-:W-:-:S07]  /*4640*/  F2FP.BF16.PACK_AB R7, R250, R45 ;  /* 0x0000002dfa07723e */ /* 0x000fce00000010ff */
[C---:B----4-:R-:W-:Y:S07]  /*4650*/  HMMA.16816.F32.BF16 R200, R4.reuse, R24, R88 ;  /* 0x0000001804c8723c */ /* 0x050fee0000041858 */
[----:B------:R-:W-:Y:S01]  /*4660*/  IMAD.MOV.U32 R24, RZ, RZ, R145 ;  /* 0x000000ffff187224 */ /* 0x000fe200078e0091 */
[----:B------:R-:W-:Y:S01]  /*4670*/  MOV R25, R144 ;  /* 0x0000009000197202 */ /* 0x000fe20000000f00 */
[----:B------:R-:W-:Y:S01]  /*4680*/  IMAD.MOV.U32 R91, RZ, RZ, R135 ;  /* 0x000000ffff5b7224 */ /* 0x000fe200078e0087 */
[----:B------:R-:W-:Y:S01]  /*4690*/  MOV R89, R133 ;  /* 0x0000008500597202 */ /* 0x000fe20000000f00 */
[----:B------:R-:W-:Y:S01]  /*46a0*/  IMAD.MOV.U32 R90, RZ, RZ, R134 ;  /* 0x000000ffff5a7224 */ /* 0x000fe200078e0086 */
[----:B--2---:R-:W-:Y:S01]  /*46b0*/  HMMA.16816.F32.BF16 R144, R4, R12, R52 ;  /* 0x0000000c0490723c */ /* 0x004fe20000041834 */
[----:B------:R-:W-:-:S07]  /*46c0*/  IMAD.MOV.U32 R88, RZ, RZ, R132 ;  /* 0x000000ffff587224 */ /* 0x000fce00078e0084 */
[C---:B------:R-:W-:Y:S01]  /*46d0*/  HMMA.16816.F32.BF16 R132, R4.reuse, R14, R48 ;  /* 0x0000000e0484723c */ /* 0x040fe20000041830 */
[----:B------:R-:W2:Y:S07]  /*46e0*/  LDSM.16.MT88.4 R12, [R103+0x3900] ;  /* 0x00390000670c783b */ /* 0x000eae0000004200 */
[C---:B-----5:R-:W-:Y:S07]  /*46f0*/  HMMA.16816.F32.BF16 R164, R4.reuse, R28, R56 ;  /* 0x0000001c04a4723c */ /* 0x060fee0000041838 */
[----:B------:R-:W-:Y:S01]  /*4700*/  MOV R29, R42 ;  /* 0x0000002a001d7202 */ /* 0x000fe20000000f00 */
[----:B-1----:R-:W-:Y:S01]  /*4710*/  HMMA.16816.F32.BF16 R84, R4, R20, R84 ;  /* 0x000000140454723c */ /* 0x002fe20000041854 */
[----:B------:R-:W-:-:S07]  /*4720*/  IMAD.MOV.U32 R28, RZ, RZ, R43 ;  /* 0x000000ffff1c7224 */ /* 0x000fce00078e002b */
[C---:B------:R-:W-:Y:S01]  /*4730*/  HMMA.16816.F32.BF16 R56, R4.reuse, R22, R68 ;  /* 0x000000160438723c */ /* 0x040fe20000041844 */
[----:B------:R-:W1:Y:S07]  /*4740*/  LDSM.16.MT88.4 R20, [R0+0x3900] ;  /* 0x003900000014783b */ /* 0x000e6e0000004200 */
[C---:B------:R-:W-:Y:S07]  /*4750*/  HMMA.16816.F32.BF16 R148, R4.reuse, R30, R64 ;  /* 0x0000001e0494723c */ /* 0x040fee0000041840 */
[----:B------:R-:W-:Y:S01]  /*4760*/  MOV R31, R40 ;  /* 0x00000028001f7202 */ /* 0x000fe20000000f00 */
[----:B------:R-:W-:Y:S01]  /*4770*/  HMMA.16816.F32.BF16 R64, R4, R16, R104 ;  /* 0x000000100440723c */ /* 0x000fe20000041868 */
[----:B------:R-:W-:-:S06]  /*4780*/  IMAD.MOV.U32 R30, RZ, RZ, R41 ;  /* 0x000000ffff1e7224 */ /* 0x000fcc00078e0029 */
[----:B------:R-:W-:Y:S01]  /*4790*/  MOV R104, R10 ;  /* 0x0000000a00687202 */ /* 0x000fe20000000f00 */
[----:B------:R-:W-:Y:S01]  /*47a0*/  HMMA.16816.F32.BF16 R52, R4, R18, R96 ;  /* 0x000000120434723c */ /* 0x000fe20000041860 */
[----:B------:R-:W3:Y:S01]  /*47b0*/  LDSM.16.MT88.4 R16, [R103+0x6900] ;  /* 0x006900006710783b */ /* 0x000ee20000004200 */
[----:B------:R-:W-:-:S05]  /*47c0*/  FFMA.FTZ R10, R101, c[0x0][0x2d0], -R9 ;  /* 0x0000b400650a7a23 */ /* 0x000fca0000010809 */
[----:B------:R-:W-:Y:S01]  /*47d0*/  IMAD.MOV.U32 R96, RZ, RZ, R47 ;  /* 0x000000ffff607224 */ /* 0x000fe200078e002f */
[C---:B------:R-:W-:Y:S01]  /*47e0*/  HMMA.16816.F32.BF16 R176, R4.reuse, R26, R72 ;  /* 0x0000001a04b0723c */ /* 0x040fe20000041848 */
[----:B------:R-:W-:Y:S01]  /*47f0*/  MOV R97, R46 ;  /* 0x0000002e00617202 */ /* 0x000fe20000000f00 */
[----:B------:R-:W-:Y:S01]  /*4800*/  IMAD.MOV.U32 R98, RZ, RZ, R45 ;  /* 0x000000ffff627224 */ /* 0x000fe200078e002d */
[----:B------:R-:W-:Y:S02]  /*4810*/  MOV R99, R44 ;  /* 0x0000002c00637202 */ /* 0x000fe40000000f00 */
[----:B------:R-:W-:Y:S02]  /*4820*/  MOV R101, R96 ;  /* 0x0000006000657202 */ /* 0x000fe40000000f00 */
[----:B------:R-:W-:Y:S01]  /*4830*/  MOV R27, R128 ;  /* 0x00000080001b7202 */ /* 0x000fe20000000f00 */
[----:B------:R-:W-:Y:S01]  /*4840*/  IMAD.MOV.U32 R72, RZ, RZ, R123 ;  /* 0x000000ffff487224 */ /* 0x000fe200078e007b */
[----:B------:R-:W-:Y:S01]  /*4850*/  MOV R73, R122 ;  /* 0x0000007a00497202 */ /* 0x000fe20000000f00 */
[----:B------:R-:W-:Y:S01]  /*4860*/  IMAD.MOV.U32 R74, RZ, RZ, R121 ;  /* 0x000000ffff4a7224 */ /* 0x000fe200078e0079 */
[----:B------:R-:W-:Y:S01]  /*4870*/  MOV R75, R120 ;  /* 0x00000078004b7202 */ /* 0x000fe20000000f00 */
[----:B------:R-:W-:Y:S02]  /*4880*/  HMMA.16816.F32.BF16 R128, R4, R32, R60 ;  /* 0x000000200480723c */ /* 0x000fe4000004183c */
[----:B------:R-:W-:Y:S01]  /*4890*/  IMAD.MOV.U32 R107, RZ, RZ, R73 ;  /* 0x000000ffff6b7224 */ /* 0x000fe200078e0049 */
[----:B------:R-:W-:Y:S01]  /*48a0*/  MOV R106, R74 ;  /* 0x0000004a006a7202 */ /* 0x000fe20000000f00 */
[----:B------:R-:W-:-:S04]  /*48b0*/  IMAD.MOV.U32 R105, RZ, RZ, R75 ;  /* 0x000000ffff697224 */ /* 0x000fc800078e004b */
[C---:B------:R-:W-:Y:S01]  /*48c0*/  HMMA.16816.F32.BF16 R120, R4.reuse, R34, R80 ;  /* 0x000000220478723c */ /* 0x040fe20000041850 */
[----:B------:R-:W-:Y:S06]  /*48d0*/  LDSM.16.MT88.4 R32, [R0+0x6900] ;  /* 0x006900000020783b */ /* 0x000fec0000004200 */
[----:B------:R-:W-:Y:S01]  /*48e0*/  IMAD.MOV.U32 R83, RZ, RZ, R27 ;  /* 0x000000ffff537224 */ /* 0x000fe200078e001b */
[----:B------:R-:W-:Y:S01]  /*48f0*/  MOV R80, R25 ;  /* 0x0000001900507202 */ /* 0x000fe20000000f00 */
[----:B------:R-:W-:Y:S01]  /*4900*/  IMAD.MOV.U32 R81, RZ, RZ, R24 ;  /* 0x000000ffff517224 */ /* 0x000fe200078e0018 */
[----:B--2---:R-:W-:Y:S01]  /*4910*/  HMMA.16816.F32.BF16 R40, R4, R12, R92 ;  /* 0x0000000c0428723c */ /* 0x004fe2000004185c */
[----:B------:R-:W2:Y:S01]  /*4920*/  LDSM.16.MT88.4 R24, [R237+0x3900] ;  /* 0x00390000ed18783b */ /* 0x000ea20000004200 */
[----:B------:R-:W-:-:S05]  /*4930*/  MOV R82, R72 ;  /* 0x0000004800527202 */ /* 0x000fca0000000f00 */
[----:B------:R-:W-:Y:S01]  /*4940*/  IMAD.MOV.U32 R95, RZ, RZ, R251 ;  /* 0x000000ffff5f7224 */ /* 0x000fe200078e00fb */
[C---:B------:R-:W-:Y:S01]  /*4950*/  HMMA.16816.F32.BF16 R48, R4.reuse, R14, R108 ;  /* 0x0000000e0430723c */ /* 0x040fe2000004186c */
[----:B------:R-:W4:Y:S01]  /*4960*/  LDSM.16.MT88.4 R12, [R237+0x6900] ;  /* 0x00690000ed0c783b */ /* 0x000f220000004200 */
[----:B------:R-:W-:Y:S01]  /*4970*/  MOV R94, R104 ;  /* 0x00000068005e7202 */ /* 0x000fe20000000f00 */
[----:B------:R-:W-:Y:S01]  /*4980*/  IMAD.MOV.U32 R93, RZ, RZ, R105 ;  /* 0x000000ffff5d7224 */ /* 0x000fe200078e0069 */
[----:B------:R-:W-:Y:S01]  /*4990*/  MOV R105, R90 ;  /* 0x0000005a00697202 */ /* 0x000fe20000000f00 */
[----:B------:R-:W-:Y:S02]  /*49a0*/  IMAD.MOV.U32 R104, RZ, RZ, R89 ;  /* 0x000000ffff687224 */ /* 0x000fe400078e0059 */
[----:B------:R-:W-:Y:S01]  /*49b0*/  IMAD.MOV.U32 R111, RZ, RZ, R107 ;  /* 0x000000ffff6f7224 */ /* 0x000fe200078e006b */
[----:B-1----:R-:W-:Y:S01]  /*49c0*/  HMMA.16816.F32.BF16 R60, R4, R20, R116 ;  /* 0x00000014043c723c */ /* 0x002fe20000041874 */
[----:B------:R1:W-:Y:S01]  /*49d0*/  MUFU.EX2 R119, R10 ;  /* 0x0000000a00777308 */ /* 0x0003e20000000800 */
[----:B------:R-:W-:Y:S01]  /*49e0*/  MOV R107, R252 ;  /* 0x000000fc006b7202 */ /* 0x000fe20000000f00 */
[----:B------:R-:W-:Y:S01]  /*49f0*/  IMAD.MOV.U32 R110, RZ, RZ, R81 ;  /* 0x000000ffff6e7224 */ /* 0x000fe200078e0051 */
[----:B------:R-:W-:Y:S01]  /*4a00*/  MOV R109, R82 ;  /* 0x00000052006d7202 */ /* 0x000fe20000000f00 */
[----:B------:R-:W-:-:S02]  /*4a10*/  IMAD.MOV.U32 R108, RZ, RZ, R83 ;  /* 0x000000ffff6c7224 */ /* 0x000fc400078e0053 */
[----:B------:R-:W-:Y:S01]  /*4a20*/  IMAD.MOV.U32 R118, RZ, RZ, R95 ;  /* 0x000000ffff767224 */ /* 0x000fe200078e005f */
[----:B---3--:R-:W-:Y:S01]  /*4a30*/  HMMA.16816.F32.BF16 R72, R4, R16, R76 ;  /* 0x000000100448723c */ /* 0x008fe2000004184c */
[----:B------:R-:W-:Y:S01]  /*4a40*/  MOV R95, R98 ;  /* 0x00000062005f7202 */ /* 0x000fe20000000f00 */
[----:B------:R-:W-:Y:S01]  /*4a50*/  IMAD.MOV.U32 R116, RZ, RZ, R31 ;  /* 0x000000ffff747224 */ /* 0x000fe200078e001f */
[----:B------:R-:W-:-:S05]  /*4a60*/  MOV R117, R28 ;  /* 0x0000001c00757202 */ /* 0x000fca0000000f00 */
[C---:B------:R-:W-:Y:S01]  /*4a70*/  HMMA.16816.F32.BF16 R76, R4.reuse, R18, R136 ;  /* 0x00000012044c723c */ /* 0x040fe20000041888 */
[----:B-1----:R-:W-:Y:S01]  /*4a80*/  FFMA.FTZ R10, R102, c[0x0][0x2d0], -R9 ;  /* 0x0000b400660a7a23 */ /* 0x002fe20000010809 */
[----:B------:R-:W1:Y:S03]  /*4a90*/  LDSM.16.MT88.4 R16, [R2+0x1100] ;  /* 0x001100000210783b */ /* 0x000e660000004200 */
[----:B------:R3:W5:Y:S02]  /*4aa0*/  MUFU.EX2 R92, R10 ;  /* 0x0000000a005c7308 */ /* 0x0007640000000800 */
[----:B------:R-:W-:Y:S01]  /*4ab0*/  MOV R139, R104 ;  /* 0x00000068008b7202 */ /* 0x000fe20000000f00 */
[C---:B------:R-:W-:Y:S07]  /*4ac0*/  HMMA.16816.F32.BF16 R68, R4.reuse, R22, R124 ;  /* 0x000000160444723c */ /* 0x040fee000004187c */
[----:B------:R-:W-:Y:S01]  /*4ad0*/  IMAD.MOV.U32 R124, RZ, RZ, R105 ;  /* 0x000000ffff7c7224 */ /* 0x000fe200078e0069 */
[----:B--2---:R-:W-:Y:S01]  /*4ae0*/  HMMA.16816.F32.BF16 R44, R4, R26, R112 ;  /* 0x0000001a042c723c */ /* 0x004fe20000041870 */
[----:B------:R-:W-:Y:S01]  /*4af0*/  IMAD.MOV.U32 R126, RZ, RZ, R107 ;  /* 0x000000ffff7e7224 */ /* 0x000fe200078e006b */
[----:B------:R-:W-:Y:S01]  /*4b00*/  MOV R127, R30 ;  /* 0x0000001e007f7202 */ /* 0x000fe20000000f00 */
[----:B---3--:R-:W-:Y:S01]  /*4b10*/  FFMA.FTZ R10, R160, c[0x0][0x2d0], -R9 ;  /* 0x0000b400a00a7a23 */ /* 0x008fe20000010809 */
[----:B-----5:R-:W-:-:S03]  /*4b20*/  MOV R136, R92 ;  /* 0x0000005c00887202 */ /* 0x020fc60000000f00 */
[----:B------:R-:W-:Y:S01]  /*4b30*/  IMAD.MOV.U32 R112, RZ, RZ, R97 ;  /* 0x000000ffff707224 */ /* 0x000fe200078e0061 */
[----:B------:R-:W-:Y:S01]  /*4b40*/  MOV R92, R106 ;  /* 0x0000006a005c7202 */ /* 0x000fe20000000f00 */
[----:B------:R2:W-:Y:S01]  /*4b50*/  MUFU.EX2 R251, R10 ;  /* 0x0000000a00fb7308 */ /* 0x0005e20000000800 */
[----:B------:R-:W-:Y:S01]  /*4b60*/  IMAD.MOV.U32 R113, RZ, RZ, R99 ;  /* 0x000000ffff717224 */ /* 0x000fe200078e0063 */
[C---:B------:R-:W-:Y:S01]  /*4b70*/  HMMA.16816.F32.BF16 R36, R4.reuse, R24, R36 ;  /* 0x000000180424723c */ /* 0x040fe20000041824 */
[----:B------:R-:W-:Y:S01]  /*4b80*/  MOV R114, R80 ;  /* 0x0000005000727202 */ /* 0x000fe20000000f00 */
[----:B------:R-:W-:Y:S01]  /*4b90*/  IMAD.MOV.U32 R106, RZ, RZ, R91 ;  /* 0x000000ffff6a7224 */ /* 0x000fe200078e005b */
[----:B------:R-:W-:Y:S01]  /*4ba0*/  MOV R115, R88 ;  /* 0x0000005800737202 */ /* 0x000fe20000000f00 */
[----:B------:R-:W3:Y:S01]  /*4bb0*/  LDSM.16.MT88.4 R24, [R2+0x4100] ;  /* 0x004100000218783b */ /* 0x000ee20000004200 */
[----:B------:R-:W-:Y:S01]  /*4bc0*/  MOV R20, R112 ;  /* 0x0000007000147202 */ /* 0x000fe20000000f00 */
[----:B------:R-:W-:Y:S01]  /*4bd0*/  IMAD.MOV.U32 R21, RZ, RZ, R113 ;  /* 0x000000ffff157224 */ /* 0x000fe200078e0071 */
[----:B------:R-:W-:Y:S01]  /*4be0*/  MOV R125, R106 ;  /* 0x0000006a007d7202 */ /* 0x000fe20000000f00 */
[----:B------:R-:W-:Y:S01]  /*4bf0*/  HMMA.16816.F32.BF16 R96, R4, R32, R172 ;  /* 0x000000200460723c */ /* 0x000fe200000418ac */
[----:B------:R-:W-:-:S02]  /*4c00*/  IMAD.MOV.U32 R138, RZ, RZ, R115 ;  /* 0x000000ffff8a7224 */ /* 0x000fc400078e0073 */
[----:B--2---:R-:W-:-:S04]  /*4c10*/  FFMA.FTZ R10, R161, c[0x0][0x2d0], -R9 ;  /* 0x0000b400a10a7a23 */ /* 0x004fc80000010809 */
[----:B------:R-:W-:Y:S01]  /*4c20*/  MOV R173, R118 ;  /* 0x0000007600ad7202 */ /* 0x000fe20000000f00 */
[----:B------:R-:W-:Y:S01]  /*4c30*/  IMAD.MOV.U32 R172, RZ, RZ, R101 ;  /* 0x000000ffffac7224 */ /* 0x000fe200078e0065 */
[C---:B----4-:R-:W-:Y:S01]  /*4c40*/  HMMA.16816.F32.BF16 R80, R4.reuse, R12, R140 ;  /* 0x0000000c0450723c */ /* 0x050fe2000004188c */
[----:B------:R2:W-:Y:S01]  /*4c50*/  MUFU.EX2 R102, R10 ;  /* 0x0000000a00667308 */ /* 0x0005e20000000800 */
[----:B------:R-:W-:Y:S01]  /*4c60*/  MOV R101, R250 ;  /* 0x000000fa00657202 */ /* 0x000fe20000000f00 */
[----:B------:R-:W-:Y:S01]  /*4c70*/  IMAD.MOV.U32 R118, RZ, RZ, R29 ;  /* 0x000000ffff767224 */ /* 0x000fe200078e001d */
[----:B------:R-:W-:Y:S01]  /*4c80*/  MOV R174, R117 ;  /* 0x0000007500ae7202 */ /* 0x000fe20000000f00 */
[----:B------:R-:W-:Y:S01]  /*4c90*/  LDSM.16.MT88.4 R28, [R103+0x1100] ;  /* 0x00110000671c783b */ /* 0x000fe20000004200 */
[----:B------:R-:W-:Y:S01]  /*4ca0*/  IMAD.MOV.U32 R33, RZ, RZ, R138 ;  /* 0x000000ffff217224 */ /* 0x000fe200078e008a */
[----:B------:R-:W-:Y:S01]  /*4cb0*/  MOV R32, R125 ;  /* 0x0000007d00207202 */ /* 0x000fe20000000f00 */
[----:B------:R-:W-:Y:S01]  /*4cc0*/  HMMA.16816.F32.BF16 R88, R4, R14, R168 ;  /* 0x0000000e0458723c */ /* 0x000fe200000418a8 */
[----:B------:R-:W4:Y:S01]  /*4cd0*/  LDSM.16.MT88.4 R12, [R2+0x7100] ;  /* 0x00710000020c783b */ /* 0x000f220000004200 */
[----:B------:R-:W-:-:S06]  /*4ce0*/  IMAD.MOV.U32 R175, RZ, RZ, R93 ;  /* 0x000000ffffaf7224 */ /* 0x000fcc00078e005d */
[----:B------:R-:W-:Y:S01]  /*4cf0*/  HMMA.16816.F32.BF16 R104, R4, R34, R180 ;  /* 0x000000220468723c */ /* 0x000fe200000418b4 */
[----:B--2---:R-:W-:-:S04]  /*4d00*/  FFMA.FTZ R10, R162, c[0x0][0x2d0], -R8 ;  /* 0x0000b400a20a7a23 */ /* 0x004fc80000010808 */
[----:B------:R2:W-:Y:S02]  /*4d10*/  MUFU.EX2 R137, R10 ;  /* 0x0000000a00897308 */ /* 0x0005e40000000800 */
[----:B------:R-:W-:Y:S01]  /*4d20*/  F2FP.BF16.PACK_AB R4, R136, R119 ;  /* 0x000000778804723e */ /* 0x000fe200000010ff */
[----:B------:R-:W-:Y:S01]  /*4d30*/  IMAD.MOV.U32 R34, RZ, RZ, R116 ;  /* 0x000000ffff227224 */ /* 0x000fe200078e0074 */
[----:B------:R-:W-:Y:S01]  /*4d40*/  MOV R35, R127 ;  /* 0x0000007f00237202 */ /* 0x000fe20000000f00 */
[----:B------:R-:W-:Y:S01]  /*4d50*/  IMAD.MOV.U32 R183, RZ, RZ, R126 ;  /* 0x000000ffffb77224 */ /* 0x000fe200078e007e */
[----:B------:R-:W-:Y:S01]  /*4d60*/  MOV R181, R110 ;  /* 0x0000006e00b57202 */ /* 0x000fe20000000f00 */
[----:B------:R-:W-:Y:S02]  /*4d70*/  IMAD.MOV.U32 R182, RZ, RZ, R109 ;  /* 0x000000ffffb67224 */ /* 0x000fe400078e006d */
[----:B------:R-:W-:Y:S02]  /*4d80*/  IMAD.MOV.U32 R180, RZ, RZ, R111 ;  /* 0x000000ffffb47224 */ /* 0x000fe400078e006f */
[----:B--2---:R-:W-:-:S04]  /*4d90*/  FFMA.FTZ R10, R163, c[0x0][0x2d0], -R8 ;  /* 0x0000b400a30a7a23 */ /* 0x004fc80000010808 */
[----:B------:R2:W5:Y:S02]  /*4da0*/  MUFU.EX2 R252, R10 ;  /* 0x0000000a00fc7308 */ /* 0x0005640000000800 */
[----:B--2---:R-:W-:Y:S01]  /*4db0*/  FFMA.FTZ R10, R189, c[0x0][0x2d0], -R8 ;  /* 0x0000b400bd0a7a23 */ /* 0x004fe20000010808 */
[----:B-----5:R-:W-:Y:S01]  /*4dc0*/  F2FP.BF16.PACK_AB R5, R252, R137 ;  /* 0x00000089fc05723e */ /* 0x020fe200000010ff */
[----:B------:R-:W-:-:S04]  /*4dd0*/  IMAD.MOV.U32 R189, RZ, RZ, R251 ;  /* 0x000000ffffbd7224 */ /* 0x000fc800078e00fb */
[----:B------:R2:W-:Y:S01]  /*4de0*/  MUFU.EX2 R251, R10 ;  /* 0x0000000a00fb7308 */ /* 0x0005e20000000800 */
[----:B------:R-:W-:Y:S01]  /*4df0*/  F2FP.BF16.PACK_AB R6, R102, R189 ;  /* 0x000000bd6606723e */ /* 0x000fe200000010ff */
[----:B--2---:R-:W-:Y:S01]  /*4e00*/  FFMA.FTZ R10, R188, c[0x0][0x2d0], -R8 ;  /* 0x0000b400bc0a7a23 */ /* 0x004fe20000010808 */
[----:B------:R-:W-:-:S05]  /*4e10*/  MOV R188, R114 ;  /* 0x0000007200bc7202 */ /* 0x000fca0000000f00 */
[----:B------:R-:W2:Y:S02]  /*4e20*/  MUFU.EX2 R250, R10 ;  /* 0x0000000a00fa7308 */ /* 0x000ea40000000800 */
[----:B--2---:R-:W-:Y:S01]  /*4e30*/  F2FP.BF16.PACK_AB R7, R250, R251 ;  /* 0x000000fbfa07723e */ /* 0x004fe200000010ff */
[----:B------:R-:W-:-:S06]  /*4e40*/  FFMA.FTZ R10, R190, c[0x0][0x2d0], -R9 ;  /* 0x0000b400be0a7a23 */ /* 0x000fcc0000010809 */
[C---:B-1----:R-:W-:Y:S01]  /*4e50*/  HMMA.16816.F32.BF16 R112, R4.reuse, R16, R200 ;  /* 0x000000100470723c */ /* 0x042fe200000418c8 */
[----:B------:R1:W-:Y:S06]  /*4e60*/  MUFU.EX2 R202, R10 ;  /* 0x0000000a00ca7308 */ /* 0x0003ec0000000800 */
[----:B------:R-:W-:Y:S01]  /*4e70*/  IMAD.MOV.U32 R201, RZ, RZ, R118 ;  /* 0x000000ffffc97224 */ /* 0x000fe200078e0076 */
[----:B------:R-:W-:Y:S01]  /*4e80*/  HMMA.16816.F32.BF16 R168, R4, R18, R176 ;  /* 0x0000001204a8723c */ /* 0x000fe200000418b0 */
[----:B------:R-:W2:Y:S01]  /*4e90*/  LDSM.16.MT88.4 R16, [R0+0x1100] ;  /* 0x001100000010783b */ /* 0x000ea20000004200 */
[----:B------:R-:W-:-:S02]  /*4ea0*/  MOV R200, R119 ;  /* 0x0000007700c87202 */ /* 0x000fc40000000f00 */
[----:B------:R-:W-:Y:S01]  /*4eb0*/  MOV R203, R189 ;  /* 0x000000bd00cb7202 */ /* 0x000fe20000000f00 */
[----:B------:R-:W-:Y:S02]  /*4ec0*/  IMAD.MOV.U32 R189, RZ, RZ, R124 ;  /* 0x000000ffffbd7224 */ /* 0x000fe400078e007c */
[----:B------:R-:W-:Y:S01]  /*4ed0*/  IMAD.MOV.U32 R177, RZ, RZ, R20 ;  /* 0x000000ffffb17224 */ /* 0x000fe200078e0014 */
[----:B------:R-:W-:Y:S01]  /*4ee0*/  MOV R176, R21 ;  /* 0x0000001500b07202 */ /* 0x000fe20000000f00 */
[----:B---3--:R-:W-:Y:S01]  /*4ef0*/  HMMA.16816.F32.BF16 R160, R4, R26, R148 ;  /* 0x0000001a04a0723c */ /* 0x008fe20000041894 */
[----:B------:R-:W3:Y:S01]  /*4f00*/  LDSM.16.MT88.4 R20, [R237+0x1100] ;  /* 0x00110000ed14783b */ /* 0x000ee20000004200 */
[----:B------:R-:W-:Y:S01]  /*4f10*/  IMAD.MOV.U32 R179, RZ, RZ, R101 ;  /* 0x000000ffffb37224 */ /* 0x000fe200078e0065 */
[----:B------:R-:W-:Y:S01]  /*4f20*/  MOV R178, R108 ;  /* 0x0000006c00b27202 */ /* 0x000fe20000000f00 */
[----:B-1----:R-:W-:Y:S01]  /*4f30*/  FFMA.FTZ R10, R191, c[0x0][0x2d0], -R9 ;  /* 0x0000b400bf0a7a23 */ /* 0x002fe20000010809 */
[----:B------:R-:W-:-:S03]  /*4f40*/  MOV R101, R92 ;  /* 0x0000005c00657202 */ /* 0x000fc60000000f00 */
[C---:B----4-:R-:W-:Y:S07]  /*4f50*/  HMMA.16816.F32.BF16 R140, R4.reuse, R12, R144 ;  /* 0x0000000c048c723c */ /* 0x050fee0000041890 */
[----:B------:R-:W-:Y:S01]  /*4f60*/  IMAD.MOV.U32 R147, RZ, RZ, R188 ;  /* 0x000000ffff937224 */ /* 0x000fe200078e00bc */
[----:B------:R-:W-:Y:S01]  /*4f70*/  HMMA.16816.F32.BF16 R148, R4, R14, R132 ;  /* 0x0000000e0494723c */ /* 0x000fe20000041884 */
[----:B------:R-:W1:Y:S01]  /*4f80*/  LDSM.16.MT88.4 R12, [R103+0x4100] ;  /* 0x00410000670c783b */ /* 0x000e620000004200 */
[----:B------:R-:W-:Y:S01]  /*4f90*/  IMAD.MOV.U32 R146, RZ, RZ, R136 ;  /* 0x000000ffff927224 */ /* 0x000fe200078e0088 */
[----:B------:R-:W-:-:S02]  /*4fa0*/  MOV R145, R137 ;  /* 0x0000008900917202 */ /* 0x000fc40000000f00 */
[----:B------:R-:W-:Y:S02]  /*4fb0*/  MOV R188, R139 ;  /* 0x0000008b00bc7202 */ /* 0x000fe40000000f00 */
[----:B------:R-:W-:Y:S01]  /*4fc0*/  MOV R144, R94 ;  /* 0x0000005e00907202 */ /* 0x000fe20000000f00 */
[C---:B------:R-:W-:Y:S01]  /*4fd0*/  HMMA.16816.F32.BF16 R164, R4.reuse, R24, R164 ;  /* 0x0000001804a4723c */ /* 0x040fe200000418a4 */
[----:B------:R-:W4:Y:S07]  /*4fe0*/  LDSM.16.MT88.4 R24, [R237+0x4100] ;  /* 0x00410000ed18783b */ /* 0x000f2e0000004200 */
[C---:B------:R-:W-:Y:S08]  /*4ff0*/  HMMA.16816.F32.BF16 R132, R4.reuse, R30, R120 ;  /* 0x0000001e0484723c */ /* 0x040ff00000041878 */
[C---:B--2---:R-:W-:Y:S08]  /*5000*/  HMMA.16816.F32.BF16 R120, R4.reuse, R16, R64 ;  /* 0x000000100478723c */ /* 0x044ff00000041840 */
[C---:B------:R-:W-:Y:S01]  /*5010*/  HMMA.16816.F32.BF16 R116, R4.reuse, R18, R52 ;  /* 0x000000120474723c */ /* 0x040fe20000041834 */
[----:B------:R-:W2:Y:S07]  /*5020*/  LDSM.16.MT88.4 R16, [R103+0x7100] ;  /* 0x007100006710783b */ /* 0x000eae0000004200 */
[C---:B------:R-:W-:Y:S07]  /*5030*/  HMMA.16816.F32.BF16 R136, R4.reuse, R28, R128 ;  /* 0x0000001c0488723c */ /* 0x040fee0000041880 */
[----:B------:R-:W-:Y:S01]  /*5040*/  IMAD.MOV.U32 R29, RZ, RZ, R95 ;  /* 0x000000ffff1d7224 */ /* 0x000fe200078e005f */
[C---:B---3--:R-:W-:Y:S08]  /*5050*/  HMMA.16816.F32.BF16 R128, R4.reuse, R20, R84 ;  /* 0x000000140480723c */ /* 0x048ff00000041854 */
[C---:B------:R-:W-:Y:S01]  /*5060*/  HMMA.16816.F32.BF16 R124, R4.reuse, R22, R56 ;  /* 0x00000016047c723c */ /* 0x040fe20000041838 */
[----:B------:R-:W3:Y:S07]  /*5070*/  LDSM.16.MT88.4 R20, [R0+0x4100] ;  /* 0x004100000014783b */ /* 0x000eee0000004200 */
[C---:B-1----:R-:W-:Y:S08]  /*5080*/  HMMA.16816.F32.BF16 R108, R4.reuse, R12, R40 ;  /* 0x0000000c046c723c */ /* 0x042ff00000041828 */
[C---:B------:R-:W-:Y:S01]  /*5090*/  HMMA.16816.F32.BF16 R92, R4.reuse, R14, R48 ;  /* 0x0000000e045c723c */ /* 0x040fe20000041830 */
[----:B------:R-:W1:Y:S07]  /*50a0*/  LDSM.16.MT88.4 R12, [R237+0x7100] ;  /* 0x00710000ed0c783b */ /* 0x000e6e0000004200 */
[C---:B----4-:R-:W-:Y:S08]  /*50b0*/  HMMA.16816.F32.BF16 R84, R4.reuse, R24, R36 ;  /* 0x000000180454723c */ /* 0x050ff00000041824 */
[C---:B------:R-:W-:Y:S01]  /*50c0*/  HMMA.16816.F32.BF16 R36, R4.reuse, R26, R44 ;  /* 0x0000001a0424723c */ /* 0x040fe2000004182c */
[----:B------:R-:W4:Y:S07]  /*50d0*/  LDSM.16.MT88.4 R24, [R0+0x7100] ;  /* 0x007100000018783b */ /* 0x000f2e0000004200 */
[C---:B--2---:R-:W-:Y:S07]  /*50e0*/  HMMA.16816.F32.BF16 R52, R4.reuse, R16, R72 ;  /* 0x000000100434723c */ /* 0x044fee0000041848 */
[----:B------:R-:W-:Y:S01]  /*50f0*/  MOV R73, R179 ;  /* 0x000000b300497202 */ /* 0x000fe20000000f00 */
[----:B------:R-:W-:Y:S01]  /*5100*/  IMAD.MOV.U32 R72, RZ, RZ, R200 ;  /* 0x000000ffff487224 */ /* 0x000fe200078e00c8 */
[----:B------:R-:W-:Y:S01]  /*5110*/  MOV R179, R201 ;  /* 0x000000c900b37202 */ /* 0x000fe20000000f00 */
[----:B------:R-:W-:Y:S01]  /*5120*/  HMMA.16816.F32.BF16 R40, R4, R18, R76 ;  /* 0x000000120428723c */ /* 0x000fe2000004184c */
[----:B------:R2:W5:Y:S01]  /*5130*/  MUFU.EX2 R201, R10 ;  /* 0x0000000a00c97308 */ /* 0x0005620000000800 */
[----:B------:R-:W5:Y:S01]  /*5140*/  LDSM.16.MT88.4 R16, [R2+0x7900] ;  /* 0x007900000210783b */ /* 0x000f620000004200 */
[----:B------:R-:W-:Y:S01]  /*5150*/  MOV R75, R29 ;  /* 0x0000001d004b7202 */ /* 0x000fe20000000f00 */
[----:B------:R-:W-:-:S02]  /*5160*/  IMAD.MOV.U32 R74, RZ, RZ, R144 ;  /* 0x000000ffff4a7224 */ /* 0x000fc400078e0090 */
[----:B------:R-:W-:Y:S02]  /*5170*/  LDSM.16.MT88.4 R28, [R237+0x1900] ;  /* 0x00190000ed1c783b */ /* 0x000fe40000004200 */
[C---:B---3--:R-:W-:Y:S08]  /*5180*/  HMMA.16816.F32.BF16 R48, R4.reuse, R20, R60 ;  /* 0x000000140430723c */ /* 0x048ff0000004183c */
[----:B-1----:R-:W-:Y:S01]  /*5190*/  HMMA.16816.F32.BF16 R56, R4, R12, R80 ;  /* 0x0000000c0438723c */ /* 0x002fe20000041850 */
[----:B--2---:R-:W-:Y:S01]  /*51a0*/  FFMA.FTZ R10, R205, c[0x0][0x2d0], -R9 ;  /* 0x0000b400cd0a7a23 */ /* 0x004fe20000010809 */
[----:B------:R-:W-:-:S03]  /*51b0*/  MOV R205, R146 ;  /* 0x0000009200cd7202 */ /* 0x000fc60000000f00 */
[----:B------:R1:W-:Y:S02]  /*51c0*/  MUFU.EX2 R200, R10 ;  /* 0x0000000a00c87308 */ /* 0x0003e40000000800 */
[----:B------:R-:W-:Y:S01]  /*51d0*/  IMAD.MOV.U32 R80, RZ, RZ, R177 ;  /* 0x000000ffff507224 */ /* 0x000fe200078e00b1 */
[C---:B------:R-:W-:Y:S01]  /*51e0*/  HMMA.16816.F32.BF16 R60, R4.reuse, R14, R88 ;  /* 0x0000000e043c723c */ /* 0x040fe20000041858 */
[----:B------:R-:W2:Y:S01]  /*51f0*/  LDSM.16.MT88.4 R12, [R103+0x1900] ;  /* 0x00190000670c783b */ /* 0x000ea20000004200 */
[----:B------:R-:W-:Y:S01]  /*5200*/  MOV R177, R183 ;  /* 0x000000b700b17202 */ /* 0x000fe20000000f00 */
[----:B------:R-:W-:Y:S01]  /*5210*/  IMAD.MOV.U32 R83, RZ, RZ, R145 ;  /* 0x000000ffff537224 */ /* 0x000fe200078e0091 */
[----:B------:R-:W-:Y:S01]  /*5220*/  MOV R81, R176 ;  /* 0x000000b000517202 */ /* 0x000fe20000000f00 */
[----:B------:R-:W-:Y:S02]  /*5230*/  IMAD.MOV.U32 R82, RZ, RZ, R147 ;  /* 0x000000ffff527224 */ /* 0x000fe400078e0093 */
[----:B------:R-:W-:Y:S01]  /*5240*/  IMAD.MOV.U32 R176, RZ, RZ, R35 ;  /* 0x000000ffffb07224 */ /* 0x000fe200078e0023 */
[----:B------:R-:W-:Y:S01]  /*5250*/  HMMA.16816.F32.BF16 R44, R4, R22, R68 ;  /* 0x00000016042c723c */ /* 0x000fe20000041844 */
[----:B------:R-:W3:Y:S01]  /*5260*/  LDSM.16.MT88.4 R20, [R2+0x4900] ;  /* 0x004900000214783b */ /* 0x000ee20000004200 */
[----:B-1----:R-:W-:Y:S01]  /*5270*/  FFMA.FTZ R10, R204, c[0x0][0x2d0], -R9 ;  /* 0x0000b400cc0a7a23 */ /* 0x002fe20000010809 */
[----:B------:R-:W-:Y:S01]  /*5280*/  MOV R204, R178 ;  /* 0x000000b200cc7202 */ /* 0x000fe20000000f00 */
[----:B------:R-:W-:-:S04]  /*5290*/  IMAD.MOV.U32 R178, RZ, RZ, R32 ;  /* 0x000000ffffb27224 */ /* 0x000fc800078e0020 */
[C---:B----4-:R-:W-:Y:S01]  /*52a0*/  HMMA.16816.F32.BF16 R68, R4.reuse, R24, R96 ;  /* 0x000000180444723c */ /* 0x050fe20000041860 */
[----:B------:R1:W4:Y:S06]  /*52b0*/  MUFU.EX2 R191, R10 ;  /* 0x0000000a00bf7308 */ /* 0x00032c0000000800 */
[----:B------:R-:W-:Y:S01]  /*52c0*/  MOV R99, R189 ;  /* 0x000000bd00637202 */ /* 0x000fe20000000f00 */
[----:B------:R-:W-:Y:S01]  /*52d0*/  IMAD.MOV.U32 R98, RZ, RZ, R188 ;  /* 0x000000ffff627224 */ /* 0x000fe200078e00bc */
[----:B------:R-:W-:Y:S01]  /*52e0*/  HMMA.16816.F32.BF16 R64, R4, R26, R104 ;  /* 0x0000001a0440723c */ /* 0x000fe20000041868 */
[----:B------:R-:W2:Y:S06]  /*52f0*/  LDSM.16.MT88.4 R24, [R0+0x1900] ;  /* 0x001900000018783b */ /* 0x000eac0000004200 */
[----:B-----5:R-:W-:Y:S01]  /*5300*/  F2FP.BF16.PACK_AB R4, R201, R202 ;  /* 0x000000cac904723e */ /* 0x020fe200000010ff */
[--C-:B-1----:R-:W-:Y:S01]  /*5310*/  FFMA.FTZ R10, R207, c[0x0][0x2d0], -R8.reuse ;  /* 0x0000b400cf0a7a23 */ /* 0x102fe20000010808 */
[----:B----4-:R-:W-:Y:S01]  /*5320*/  F2FP.BF16.PACK_AB R6, R191, R200 ;  /* 0x000000c8bf06723e */ /* 0x010fe200000010ff */
[----:B------:R-:W-:Y:S01]  /*5330*/  IMAD.MOV.U32 R207, RZ, RZ, R179 ;  /* 0x000000ffffcf7224 */ /* 0x000fe200078e00b3 */
[----:B------:R-:W-:Y:S01]  /*5340*/  MOV R179, R34 ;  /* 0x0000002200b37202 */ /* 0x000fe20000000f00 */
[----:B------:R1:W-:Y:S02]  /*5350*/  MUFU.EX2 R190, R10 ;  /* 0x0000000a00be7308 */ /* 0x0003e40000000800 */
[----:B-1----:R-:W-:Y:S01]  /*5360*/  FFMA.FTZ R10, R206, c[0x0][0x2d0], -R8 ;  /* 0x0000b400ce0a7a23 */ /* 0x002fe20000010808 */
[----:B------:R-:W-:-:S02]  /*5370*/  MOV R206, R33 ;  /* 0x0000002100ce7202 */ /* 0x000fc40000000f00 */
[----:B------:R-:W-:Y:S03]  /*5380*/  LDSM.16.MT88.4 R32, [R2+0x1900] ;  /* 0x001900000220783b */ /* 0x000fe60000004200 */
[----:B------:R1:W4:Y:S02]  /*5390*/  MUFU.EX2 R189, R10 ;  /* 0x0000000a00bd7308 */ /* 0x0003240000000800 */
[----:B-1----:R-:W-:Y:S01]  /*53a0*/  FFMA.FTZ R10, R241, c[0x0][0x2d0], -R8 ;  /* 0x0000b400f10a7a23 */ /* 0x002fe20000010808 */
[----:B----4-:R-:W-:Y:S02]  /*53b0*/  F2FP.BF16.PACK_AB R5, R189, R190 ;  /* 0x000000bebd05723e */ /* 0x010fe400000010ff */
[----:B------:R-:W-:-:S03]  /*53c0*/  MOV R241, R74 ;  /* 0x0000004a00f17202 */ /* 0x000fc60000000f00 */
[----:B------:R1:W-:Y:S02]  /*53d0*/  MUFU.EX2 R188, R10 ;  /* 0x0000000a00bc7308 */ /* 0x0003e40000000800 */
[----:B-1----:R-:W-:Y:S02]  /*53e0*/  FFMA.FTZ R10, R240, c[0x0][0x2d0], -R8 ;  /* 0x0000b400f00a7a23 */ /* 0x002fe40000010808 */
[----:B------:R-:W-:-:S04]  /*53f0*/  IMAD.MOV.U32 R240, RZ, RZ, R75 ;  /* 0x000000fffff07224 */ /* 0x000fc800078e004b */
[----:B------:R-:W1:Y:S02]  /*5400*/  MUFU.EX2 R183, R10 ;  /* 0x0000000a00b77308 */ /* 0x000e640000000800 */
[----:B-1----:R-:W-:Y:S01]  /*5410*/  F2FP.BF16.PACK_AB R7, R183, R188 ;  /* 0x000000bcb707723e */ /* 0x002fe200000010ff */
[----:B------:R-:W-:Y:S01]  /*5420*/  FFMA.FTZ R10, R245, c[0x0][0x2d0], -R9 ;  /* 0x0000b400f50a7a23 */ /* 0x000fe20000010809 */
[----:B------:R-:W-:Y:S01]  /*5430*/  MOV R245, R240 ;  /* 0x000000f000f57202 */ /* 0x000fe20000000f00 */
[----:B------:R-:W-:-:S04]  /*5440*/  IMAD.MOV.U32 R240, RZ, RZ, R241 ;  /* 0x000000fffff07224 */ /* 0x000fc800078e00f1 */
[C---:B------:R-:W-:Y:S08]  /*5450*/  HMMA.16816.F32.BF16 R88, R4.reuse, R16, R140 ;  /* 0x000000100458723c */ /* 0x040ff0000004188c */
[C---:B------:R-:W-:Y:S01]  /*5460*/  HMMA.16816.F32.BF16 R140, R4.reuse, R18, R148 ;  /* 0x00000012048c723c */ /* 0x040fe20000041894 */
[----:B------:R-:W1:Y:S06]  /*5470*/  LDSM.16.MT88.4 R16, [R103+0x4900] ;  /* 0x004900006710783b */ /* 0x000e6c0000004200 */
[----:B------:R-:W-:Y:S01]  /*5480*/  IMAD.MOV.U32 R150, RZ, RZ, R98 ;  /* 0x000000ffff967224 */ /* 0x000fe200078e0062 */
[----:B--2---:R-:W-:Y:S01]  /*5490*/  HMMA.16816.F32.BF16 R104, R4, R12, R136 ;  /* 0x0000000c0468723c */ /* 0x004fe20000041888 */
[----:B------:R-:W-:Y:S01]  /*54a0*/  MOV R148, R99 ;  /* 0x0000006300947202 */ /* 0x000fe20000000f00 */
[----:B------:R-:W-:Y:S01]  /*54b0*/  IMAD.MOV.U32 R151, RZ, RZ, R206 ;  /* 0x000000ffff977224 */ /* 0x000fe200078e00ce */
[----:B------:R-:W-:Y:S01]  /*54c0*/  MOV R149, R80 ;  /* 0x0000005000957202 */ /* 0x000fe20000000f00 */
[----:B------:R-:W-:-:S03]  /*54d0*/  IMAD.MOV.U32 R206, RZ, RZ, R73 ;  /* 0x000000ffffce7224 */ /* 0x000fc600078e0049 */
[----:B------:R-:W-:Y:S01]  /*54e0*/  MOV R139, R207 ;  /* 0x000000cf008b7202 */ /* 0x000fe20000000f00 */
[C---:B------:R-:W-:Y:S01]  /*54f0*/  HMMA.16816.F32.BF16 R132, R4.reuse, R14, R132 ;  /* 0x0000000e0484723c */ /* 0x040fe20000041884 */
[----:B------:R-:W2:Y:S01]  /*5500*/  LDSM.16.MT88.4 R12, [R237+0x4900] ;  /* 0x00490000ed0c783b */ /* 0x000ea20000004200 */
[----:B------:R-:W-:Y:S01]  /*5510*/  IMAD.MOV.U32 R138, RZ, RZ, R204 ;  /* 0x000000ffff8a7224 */ /* 0x000fe200078e00cc */
[----:B------:R-:W-:Y:S01]  /*5520*/  MOV R207, R72 ;  /* 0x0000004800cf7202 */ /* 0x000fe20000000f00 */
[----:B------:R-:W-:Y:S01]  /*5530*/  IMAD.MOV.U32 R204, RZ, RZ, R83 ;  /* 0x000000ffffcc7224 */ /* 0x000fe200078e0053 */
[----:B------:R-:W-:Y:S01]  /*5540*/  MOV R136, R82 ;  /* 0x0000005200887202 */ /* 0x000fe20000000f00 */
[----:B------:R-:W-:Y:S01]  /*5550*/  IMAD.MOV.U32 R137, RZ, RZ, R81 ;  /* 0x000000ffff897224 */ /* 0x000fe200078e0051 */
[----:B------:R-:W-:Y:S01]  /*5560*/  MOV R241, R206 ;  /* 0x000000ce00f17202 */ /* 0x000fe20000000f00 */
[----:B---3--:R-:W-:Y:S01]  /*5570*/  HMMA.16816.F32.BF16 R144, R4, R20, R164 ;  /* 0x000000140490723c */ /* 0x008fe200000418a4 */
[----:B------:R-:W-:Y:S01]  /*5580*/  IMAD.MOV.U32 R206, RZ, RZ, R207 ;  /* 0x000000ffffce7224 */ /* 0x000fe200078e00cf */
[----:B------:R-:W-:Y:S01]  /*5590*/  MOV R207, R204 ;  /* 0x000000cc00cf7202 */ /* 0x000fe20000000f00 */
[----:B------:R-:W-:Y:S01]  /*55a0*/  IMAD.MOV.U32 R204, RZ, RZ, R205 ;  /* 0x000000ffffcc7224 */ /* 0x000fe200078e00cd */
[----:B------:R-:W-:Y:S01]  /*55b0*/  MOV R205, R203 ;  /* 0x000000cb00cd7202 */ /* 0x000fe20000000f00 */
[----:B------:R-:W-:-:S03]  /*55c0*/  IMAD.MOV.U32 R203, RZ, RZ, R102 ;  /* 0x000000ffffcb7224 */ /* 0x000fc600078e0066 */
[C---:B------:R-:W-:Y:S01]  /*55d0*/  HMMA.16816.F32.BF16 R76, R4.reuse, R22, R160 ;  /* 0x00000016044c723c */ /* 0x040fe200000418a0 */
[----:B------:R-:W3:Y:S07]  /*55e0*/  LDSM.16.MT88.4 R20, [R0+0x4900] ;  /* 0x004900000014783b */ /* 0x000eee0000004200 */
[C---:B------:R-:W-:Y:S08]  /*55f0*/  HMMA.16816.F32.BF16 R96, R4.reuse, R28, R128 ;  /* 0x0000001c0460723c */ /* 0x040ff00000041880 */
[C---:B------:R-:W-:Y:S07]  /*5600*/  HMMA.16816.F32.BF16 R128, R4.reuse, R24, R120 ;  /* 0x000000180480723c */ /* 0x040fee0000041878 */
[----:B------:R-:W-:Y:S01]  /*5610*/  IMAD.MOV.U32 R120, RZ, RZ, R179 ;  /* 0x000000ffff787224 */ /* 0x000fe200078e00b3 */
[----:B------:R-:W-:Y:S01]  /*5620*/  HMMA.16816.F32.BF16 R160, R4, R26, R116 ;  /* 0x0000001a04a0723c */ /* 0x000fe20000041874 */
[----:B------:R-:W4:Y:S01]  /*5630*/  LDSM.16.MT88.4 R24, [R103+0x7900] ;  /* 0x007900006718783b */ /* 0x000f220000004200 */
[----:B------:R-:W-:Y:S01]  /*5640*/  MOV R121, R178 ;  /* 0x000000b200797202 */ /* 0x000fe20000000f00 */
[----:B------:R-:W-:Y:S01]  /*5650*/  IMAD.MOV.U32 R122, RZ, RZ, R177 ;  /* 0x000000ffff7a7224 */ /* 0x000fe200078e00b1 */
[----:B------:R-:W-:-:S04]  /*5660*/  MOV R123, R176 ;  /* 0x000000b0007b7202 */ /* 0x000fc80000000f00 */
[C---:B------:R-:W-:Y:S01]  /*5670*/  HMMA.16816.F32.BF16 R124, R4.reuse, R30, R124 ;  /* 0x0000001e047c723c */ /* 0x040fe2000004187c */
[----:B------:R-:W5:Y:S07]  /*5680*/  LDSM.16.MT88.4 R28, [R237+0x7900] ;  /* 0x00790000ed1c783b */ /* 0x000f6e0000004200 */
[C---:B-1----:R-:W-:Y:S08]  /*5690*/  HMMA.16816.F32.BF16 R116, R4.reuse, R18, R92 ;  /* 0x000000120474723c */ /* 0x042ff0000004185c */
[C---:B--2---:R-:W-:Y:S08]  /*56a0*/  HMMA.16816.F32.BF16 R92, R4.reuse, R12, R84 ;  /* 0x0000000c045c723c */ /* 0x044ff00000041854 */
[C---:B------:R-:W-:Y:S01]  /*56b0*/  HMMA.16816.F32.BF16 R164, R4.reuse, R14, R36 ;  /* 0x0000000e04a4723c */ /* 0x040fe20000041824 */
[----:B------:R-:W1:Y:S06]  /*56c0*/  LDSM.16.MT88.4 R12, [R0+0x7900] ;  /* 0x00790000000c783b */ /* 0x000e6c0000004200 */
[----:B------:R-:W-:Y:S01]  /*56d0*/  IMAD.MOV.U32 R38, RZ, RZ, R181 ;  /* 0x000000ffff267224 */ /* 0x000fe200078e00b5 */
[----:B------:R-:W-:Y:S01]  /*56e0*/  MOV R39, R182 ;  /* 0x000000b600277202 */ /* 0x000fe20000000f00 */
[----:B------:R2:W-:Y:S01]  /*56f0*/  MUFU.EX2 R181, R10 ;  /* 0x0000000a00b57308 */ /* 0x0005e20000000800 */
[----:B------:R-:W-:Y:S01]  /*5700*/  MOV R37, R180 ;  /* 0x000000b400257202 */ /* 0x000fe20000000f00 */
[C---:B------:R-:W-:Y:S01]  /*5710*/  HMMA.16816.F32.BF16 R108, R4.reuse, R16, R108 ;  /* 0x00000010046c723c */ /* 0x040fe2000004186c */
[----:B------:R-:W1:Y:S07]  /*5720*/  LDSM.16.MT88.4 R16, [R2+0x2100] ;  /* 0x002100000210783b */ /* 0x000e6e0000004200 */
[----:B------:R-:W-:Y:S01]  /*5730*/  HMMA.16816.F32.BF16 R112, R4, R32, R112 ;  /* 0x000000200470723c */ /* 0x000fe20000041870 */
[----:B--2---:R-:W-:-:S07]  /*5740*/  FFMA.FTZ R10, R244, c[0x0][0x2d0], -R9 ;  /* 0x0000b400f40a7a23 */ /* 0x004fce0000010809 */
[C---:B------:R-:W-:Y:S01]  /*5750*/  HMMA.16816.F32.BF16 R168, R4.reuse, R34, R168 ;  /* 0x0000002204a8723c */ /* 0x040fe200000418a8 */
[----:B------:R-:W-:Y:S01]  /*5760*/  IMAD.MOV.U32 R244, RZ, RZ, R123 ;  /* 0x000000fffff47224 */ /* 0x000fe200078e007b */
[----:B------:R2:W1:Y:S06]  /*5770*/  MUFU.EX2 R182, R10 ;  /* 0x0000000a00b67308 */ /* 0x00046c0000000800 */
[C---:B---3--:R-:W-:Y:S08]  /*5780*/  HMMA.16816.F32.BF16 R84, R4.reuse, R20, R48 ;  /* 0x000000140454723c */ /* 0x048ff00000041830 */
[----:B------:R-:W-:Y:S01]  /*5790*/  HMMA.16816.F32.BF16 R80, R4, R22, R44 ;  /* 0x000000160450723c */ /* 0x000fe2000004182c */
[----:B------:R-:W3:Y:S01]  /*57a0*/  LDSM.16.MT88.4 R20, [R2+0x5100] ;  /* 0x005100000214783b */ /* 0x000ee20000004200 */
[----:B--2---:R-:W-:Y:S01]  /*57b0*/  FFMA.FTZ R10, R243, c[0x0][0x2d0], -R9 ;  /* 0x0000b400f30a7a23 */ /* 0x004fe20000010809 */
[----:B------:R-:W-:-:S03]  /*57c0*/  MOV R243, R122 ;  /* 0x0000007a00f37202 */ /* 0x000fc60000000f00 */
[----:B------:R2:W-:Y:S02]  /*57d0*/  MUFU.EX2 R180, R10 ;  /* 0x0000000a00b47308 */ /* 0x0005e40000000800 */
[C---:B----4-:R-:W-:Y:S08]  /*57e0*/  HMMA.16816.F32.BF16 R72, R4.reuse, R24, R52 ;  /* 0x000000180448723c */ /* 0x050ff00000041834 */
[----:B------:R-:W-:Y:S01]  /*57f0*/  HMMA.16816.F32.BF16 R32, R4, R26, R40 ;  /* 0x0000001a0420723c */ /* 0x000fe20000041828 */
[----:B------:R-:W4:Y:S01]  /*5800*/  LDSM.16.MT88.4 R24, [R2+0x8100] ;  /* 0x008100000218783b */ /* 0x000f220000004200 */
[----:B--2---:R-:W-:-:S06]  /*5810*/  FFMA.FTZ R10, R242, c[0x0][0x2d0], -R9 ;  /* 0x0000b400f20a7a23 */ /* 0x004fcc0000010809 */
[C---:B-----5:R-:W-:Y:S01]  /*5820*/  HMMA.16816.F32.BF16 R40, R4.reuse, R28, R56 ;  /* 0x0000001c0428723c */ /* 0x060fe20000041838 */
[----:B------:R-:W-:Y:S01]  /*5830*/  IMAD.MOV.U32 R242, RZ, RZ, R121 ;  /* 0x000000fffff27224 */ /* 0x000fe200078e0079 */
[----:B------:R2:W-:Y:S06]  /*5840*/  MUFU.EX2 R179, R10 ;  /* 0x0000000a00b37308 */ /* 0x0005ec0000000800 */
[----:B-1----:R-:W-:Y:S01]  /*5850*/  HMMA.16816.F32.BF16 R44, R4, R12, R68 ;  /* 0x0000000c042c723c */ /* 0x002fe20000041844 */
[----:B--2---:R-:W-:Y:S01]  /*5860*/  FFMA.FTZ R10, R248, c[0x0][0x2d0], -R8 ;  /* 0x0000b400f80a7a23 */ /* 0x004fe20000010808 */
[----:B------:R-:W-:-:S03]  /*5870*/  MOV R248, R120 ;  /* 0x0000007800f87202 */ /* 0x000fc60000000f00 */
[----:B------:R1:W-:Y:S02]  /*5880*/  MUFU.EX2 R178, R10 ;  /* 0x0000000a00b27308 */ /* 0x0003e40000000800 */
[----:B-1----:R-:W-:Y:S02]  /*5890*/  FFMA.FTZ R10, R249, c[0x0][0x2d0], -R8 ;  /* 0x0000b400f90a7a23 */ /* 0x002fe40000010808 */
[----:B------:R-:W-:-:S04]  /*58a0*/  IMAD.MOV.U32 R249, RZ, RZ, R39 ;  /* 0x000000fffff97224 */ /* 0x000fc800078e0027 */
[----:B------:R1:W2:Y:S02]  /*58b0*/  MUFU.EX2 R177, R10 ;  /* 0x0000000a00b17308 */ /* 0x0002a40000000800 */
[----:B-1----:R-:W-:Y:S01]  /*58c0*/  FFMA.FTZ R10, R247, c[0x0][0x2d0], -R8 ;  /* 0x0000b400f70a7a23 */ /* 0x002fe20000010808 */
[----:B------:R-:W-:-:S05]  /*58d0*/  MOV R247, R38 ;  /* 0x0000002600f77202 */ /* 0x000fca0000000f00 */
[----:B------:R1:W-:Y:S02]  /*58e0*/  MUFU.EX2 R176, R10 ;  /* 0x0000000a00b07308 */ /* 0x0003e40000000800 */
[----:B-1----:R-:W-:Y:S02]  /*58f0*/  FFMA.FTZ R10, R246, c[0x0][0x2d0], -R8 ;  /* 0x0000b400f60a7a23 */ /* 0x002fe40000010808 */
[----:B------:R-:W-:Y:S02]  /*5900*/  IMAD.MOV.U32 R246, RZ, RZ, R37 ;  /* 0x000000fffff67224 */ /* 0x000fe400078e0025 */
[C---:B------:R-:W-:Y:S02]  /*5910*/  HMMA.16816.F32.BF16 R36, R4.reuse, R30, R60 ;  /* 0x0000001e0424723c */ /* 0x040fe4000004183c */
[----:B------:R1:W5:Y:S06]  /*5920*/  MUFU.EX2 R102, R10 ;  /* 0x0000000a00667308 */ /* 0x00036c0000000800 */
[----:B------:R-:W-:Y:S01]  /*5930*/  HMMA.16816.F32.BF16 R28, R4, R14, R64 ;  /* 0x0000000e041c723c */ /* 0x000fe20000041840 */
[----:B------:R-:W4:Y:S06]  /*5940*/  LDSM.16.MT88.4 R12, [R103+0x2100] ;  /* 0x00210000670c783b */ /* 0x000f2c0000004200 */
[----:B------:R-:W-:Y:S01]  /*5950*/  F2FP.BF16.PACK_AB R4, R182, R181 ;  /* 0x000000b5b604723e */ /* 0x000fe200000010ff */
[----:B------:R-:W-:Y:S01]  /*5960*/  IMAD.MOV.U32 R66, RZ, RZ, R137 ;  /* 0x000000ffff427224 */ /* 0x000fe200078e0089 */
[----:B--2---:R-:W-:Y:S01]  /*5970*/  F2FP.BF16.PACK_AB R5, R177, R178 ;  /* 0x000000b2b105723e */ /* 0x004fe200000010ff */
[----:B-1----:R-:W-:Y:S01]  /*5980*/  IMAD.MOV.U32 R10, RZ, RZ, R139 ;  /* 0x000000ffff0a7224 */ /* 0x002fe200078e008b */
[----:B------:R-:W-:-:S02]  /*5990*/  F2FP.BF16.PACK_AB R6, R179, R180 ;  /* 0x000000b4b306723e */ /* 0x000fc400000010ff */
[----:B-----5:R-:W-:Y:S01]  /*59a0*/  F2FP.BF16.PACK_AB R7, R102, R176 ;  /* 0x000000b06607723e */ /* 0x020fe200000010ff */
[----:B------:R-:W-:Y:S01]  /*59b0*/  FFMA.FTZ R10, R10, c[0x0][0x2d0], -R9 ;  /* 0x0000b4000a0a7a23 */ /* 0x000fe20000010809 */
[----:B------:R-:W-:Y:S02]  /*59c0*/  MOV R67, R136 ;  /* 0x0000008800437202 */ /* 0x000fe40000000f00 */
[----:B------:R-:W-:Y:S02]  /*59d0*/  MOV R65, R138 ;  /* 0x0000008a00417202 */ /* 0x000fe40000000f00 */
[----:B------:R-:W-:Y:S01]  /*59e0*/  MOV R64, R67 ;  /* 0x0000004300407202 */ /* 0x000fe20000000f00 */
[----:B------:R-:W-:Y:S01]  /*59f0*/  HMMA.16816.F32.BF16 R112, R4, R16, R112 ;  /* 0x000000100470723c */ /* 0x000fe20000041870 */
[----:B------:R-:W-:-:S07]  /*5a00*/  IMAD.MOV.U32 R67, RZ, RZ, R172 ;  /* 0x000000ffff437224 */ /* 0x000fce00078e00ac */
[C---:B------:R-:W-:Y:S01]  /*5a10*/  HMMA.16816.F32.BF16 R48, R4.reuse, R18, R168 ;  /* 0x000000120430723c */ /* 0x040fe200000418a8 */
[----:B------:R-:W1:Y:S07]  /*5a20*/  LDSM.16.MT88.4 R16, [R237+0x2100] ;  /* 0x00210000ed10783b */ /* 0x000e6e0000004200 */
[C---:B---3--:R-:W-:Y:S08]  /*5a30*/  HMMA.16816.F32.BF16 R52, R4.reuse, R22, R76 ;  /* 0x000000160434723c */ /* 0x048ff0000004184c */
[C---:B----4-:R-:W-:Y:S08]  /*5a40*/  HMMA.16816.F32.BF16 R76, R4.reuse, R24, R88 ;  /* 0x00000018044c723c */ /* 0x050ff00000041858 */
[C---:B------:R-:W-:Y:S01]  /*5a50*/  HMMA.16816.F32.BF16 R56, R4.reuse, R26, R140 ;  /* 0x0000001a0438723c */ /* 0x040fe2000004188c */
[----:B------:R-:W2:Y:S06]  /*5a60*/  LDSM.16.MT88.4 R24, [R103+0x5100] ;  /* 0x005100006718783b */ /* 0x000eac0000004200 */
[----:B------:R-:W-:Y:S01]  /*5a70*/  MOV R142, R101 ;  /* 0x00000065008e7202 */ /* 0x000fe20000000f00 */
[C---:B------:R-:W-:Y:S01]  /*5a80*/  HMMA.16816.F32.BF16 R144, R4.reuse, R20, R144 ;  /* 0x000000140490723c */ /* 0x040fe20000041890 */
[----:B------:R-:W3:Y:S01]  /*5a90*/  LDSM.16.MT88.4 R20, [R0+0x2100] ;  /* 0x002100000014783b */ /* 0x000ee20000004200 */
[----:B------:R4:W-:Y:S01]  /*5aa0*/  MUFU.EX2 R101, R10 ;  /* 0x0000000a00657308 */ /* 0x0009e20000000800 */
[----:B------:R-:W-:Y:S01]  /*5ab0*/  IMAD.MOV.U32 R143, RZ, RZ, R66 ;  /* 0x000000ffff8f7224 */ /* 0x000fe200078e0042 */
[----:B------:R-:W-:Y:S01]  /*5ac0*/  MOV R66, R150 ;  /* 0x0000009600427202 */ /* 0x000fe20000000f00 */
[----:B------:R-:W-:Y:S01]  /*5ad0*/  IMAD.MOV.U32 R150, RZ, RZ, R175 ;  /* 0x000000ffff967224 */ /* 0x000fe200078e00af */
[----:B------:R-:W-:Y:S01]  /*5ae0*/  MOV R141, R64 ;  /* 0x00000040008d7202 */ /* 0x000fe20000000f00 */
[----:B------:R-:W-:Y:S01]  /*5af0*/  IMAD.MOV.U32 R64, RZ, RZ, R67 ;  /* 0x000000ffff407224 */ /* 0x000fe200078e0043 */
[----:B------:R-:W-:Y:S01]  /*5b00*/  HMMA.16816.F32.BF16 R104, R4, R12, R104 ;  /* 0x0000000c0468723c */ /* 0x000fe20000041868 */
[----:B------:R-:W-:-:S07]  /*5b10*/  MOV R67, R11 ;  /* 0x0000000b00437202 */ /* 0x000fce0000000f00 */
[C---:B------:R-:W-:Y:S01]  /*5b20*/  HMMA.16816.F32.BF16 R60, R4.reuse, R14, R132 ;  /* 0x0000000e043c723c */ /* 0x040fe20000041884 */
[----:B------:R-:W5:Y:S01]  /*5b30*/  LDSM.16.MT88.4 R12, [R237+0x5100] ;  /* 0x00510000ed0c783b */ /* 0x000f620000004200 */
[--C-:B----4-:R-:W-:Y:S02]  /*5b40*/  FFMA.FTZ R10, R65, c[0x0][0x2d0], -R9.reuse ;  /* 0x0000b400410a7a23 */ /* 0x110fe40000010809 */
[----:B------:R-:W-:Y:S01]  /*5b50*/  IMAD.MOV.U32 R65, RZ, RZ, R148 ;  /* 0x000000ffff417224 */ /* 0x000fe200078e0094 */
[----:B------:R-:W-:Y:S01]  /*5b60*/  MOV R148, R173 ;  /* 0x000000ad00947202 */ /* 0x000fe20000000f00 */
[----:B------:R-:W-:Y:S02]  /*5b70*/  LDSM.16.MT88.4 R132, [R0+0x2900] ;  /* 0x002900000084783b */ /* 0x000fe40000004200 */
[C---:B-1----:R-:W-:Y:S08]  /*5b80*/  HMMA.16816.F32.BF16 R120, R4.reuse, R16, R96 ;  /* 0x000000100478723c */ /* 0x042ff00000041860 */
[C---:B------:R-:W-:Y:S01]  /*5b90*/  HMMA.16816.F32.BF16 R68, R4.reuse, R18, R124 ;  /* 0x000000120444723c */ /* 0x040fe2000004187c */
[----:B------:R-:W1:Y:S04]  /*5ba0*/  LDSM.16.MT88.4 R16, [R0+0x5100] ;  /* 0x005100000010783b */ /* 0x000e680000004200 */
[----:B------:R-:W-:Y:S03]  /*5bb0*/  LDSM.16.MT88.4 R124, [R237+0x2900] ;  /* 0x00290000ed7c783b */ /* 0x000fe60000004200 */
[C---:B--2---:R-:W-:Y:S01]  /*5bc0*/  HMMA.16816.F32.BF16 R136, R4.reuse, R24, R108 ;  /* 0x000000180488723c */ /* 0x044fe2000004186c */
[----:B------:R-:W-:Y:S07]  /*5bd0*/  LDSM.16.MT88.4 R108, [R103+0x2900] ;  /* 0x00290000676c783b */ /* 0x000fee0000004200 */
[C---:B------:R-:W-:Y:S01]  /*5be0*/  HMMA.16816.F32.BF16 R88, R4.reuse, R26, R116 ;  /* 0x0000001a0458723c */ /* 0x040fe20000041874 */
[----:B------:R-:W2:Y:S04]  /*5bf0*/  LDSM.16.MT88.4 R24, [R237+0x8100] ;  /* 0x00810000ed18783b */ /* 0x000ea80000004200 */
[----:B------:R-:W-:Y:S03]  /*5c00*/  LDSM.16.MT88.4 R116, [R2+0x2900] ;  /* 0x002900000274783b */ /* 0x000fe60000004200 */
[C---:B---3--:R-:W-:Y:S08]  /*5c10*/  HMMA.16816.F32.BF16 R128, R4.reuse, R20, R128 ;  /* 0x000000140480723c */ /* 0x048ff00000041880 */
[C---:B------:R-:W-:Y:S01]  /*5c20*/  HMMA.16816.F32.BF16 R160, R4.reuse, R22, R160 ;  /* 0x0000001604a0723c */ /* 0x040fe200000418a0 */
[----:B------:R-:W3:Y:S07]  /*5c30*/  LDSM.16.MT88.4 R20, [R103+0x8100] ;  /* 0x008100006714783b */ /* 0x000eee0000004200 */
[C---:B-----5:R-:W-:Y:S08]  /*5c40*/  HMMA.16816.F32.BF16 R92, R4.reuse, R12, R92 ;  /* 0x0000000c045c723c */ /* 0x060ff0000004185c */
[C---:B------:R-:W-:Y:S01]  /*5c50*/  HMMA.16816.F32.BF16 R164, R4.reuse, R14, R164 ;  /* 0x0000000e04a4723c */ /* 0x040fe200000418a4 */
[----:B------:R-:W4:Y:S07]  /*5c60*/  LDSM.16.MT88.4 R12, [R0+0x8100] ;  /* 0x00810000000c783b */ /* 0x000f2e0000004200 */
[C---:B-1----:R-:W-:Y:S01]  /*5c70*/  HMMA.16816.F32.BF16 R84, R4.reuse, R16, R84 ;  /* 0x000000100454723c */ /* 0x042fe20000041854 */
[----:B------:R1:W5:Y:S07]  /*5c80*/  MUFU.EX2 R17, R10 ;  /* 0x0000000a00117308 */ /* 0x00036e0000000800 */
[C---:B--2---:R-:W-:Y:S07]  /*5c90*/  HMMA.16816.F32.BF16 R40, R4.reuse, R24, R40 ;  /* 0x000000180428723c */ /* 0x044fee0000041828 */
[----:B------:R-:W-:Y:S01]  /*5ca0*/  MOV R25, R67 ;  /* 0x0000004300197202 */ /* 0x000fe20000000f00 */
[C---:B------:R-:W-:Y:S01]  /*5cb0*/  HMMA.16816.F32.BF16 R168, R4.reuse, R18, R80 ;  /* 0x0000001204a8723c */ /* 0x040fe20000041850 */
[--C-:B-1----:R-:W-:Y:S01]  /*5cc0*/  FFMA.FTZ R10, R174, c[0x0][0x2d0], -R9.reuse ;  /* 0x0000b400ae0a7a23 */ /* 0x102fe20000010809 */
[----:B------:R-:W1:Y:S01]  /*5cd0*/  LDSM.16.MT88.4 R80, [R2+0x8900] ;  /* 0x008900000250783b */ /* 0x000e620000004200 */
[----:B------:R-:W-:Y:S01]  /*5ce0*/  FFMA.FTZ R9, R142, c[0x0][0x2d0], -R9 ;  /* 0x0000b4008e097a23 */ /* 0x000fe20000010809 */
[----:B-----5:R-:W-:Y:S01]  /*5cf0*/  F2FP.BF16.PACK_AB R96, R17, R101 ;  /* 0x000000651160723e */ /* 0x020fe200000010ff */
[----:B------:R-:W-:Y:S01]  /*5d00*/  IMAD.MOV.U32 R142, RZ, RZ, R65 ;  /* 0x000000ffff8e7224 */ /* 0x000fe200078e0041 */
[----:B------:R-:W-:Y:S01]  /*5d10*/  MOV R65, R148 ;  /* 0x0000009400417202 */ /* 0x000fe20000000f00 */
[----:B------:R2:W-:Y:S01]  /*5d20*/  MUFU.EX2 R16, R9 ;  /* 0x0000000900107308 */ /* 0x0005e20000000800 */
[----:B---3--:R-:W-:Y:S01]  /*5d30*/  HMMA.16816.F32.BF16 R32, R4, R22, R32 ;  /* 0x000000160420723c */ /* 0x008fe20000041820 */
[----:B------:R-:W-:-:S06]  /*5d40*/  IMAD.MOV.U32 R19, RZ, RZ, R142 ;  /* 0x000000ffff137224 */ /* 0x000fcc00078e008e */
[----:B------:R-:W-:Y:S01]  /*5d50*/  MOV R23, R65 ;  /* 0x0000004100177202 */ /* 0x000fe20000000f00 */
[----:B------:R-:W-:Y:S01]  /*5d60*/  HMMA.16816.F32.BF16 R172, R4, R20, R72 ;  /* 0x0000001404ac723c */ /* 0x000fe20000041848 */
[----:B------:R-:W3:Y:S01]  /*5d70*/  MUFU.EX2 R18, R10 ;  /* 0x0000000a00127308 */ /* 0x000ee20000000800 */
[----:B------:R-:W-:Y:S01]  /*5d80*/  LDSM.16.MT88.4 R72, [R103+0x8900] ;  /* 0x008900006748783b */ /* 0x000fe20000004200 */
[----:B--2---:R-:W-:Y:S01]  /*5d90*/  FFMA.FTZ R9, R143, c[0x0][0x2d0], -R8 ;  /* 0x0000b4008f097a23 */ /* 0x004fe20000010808 */
[----:B------:R-:W-:Y:S01]  /*5da0*/  MOV R143, R66 ;  /* 0x00000042008f7202 */ /* 0x000fe20000000f00 */
[----:B------:R-:W-:-:S03]  /*5db0*/  IMAD.MOV.U32 R66, RZ, RZ, R149 ;  /* 0x000000ffff427224 */ /* 0x000fc600078e0095 */
[C---:B------:R-:W-:Y:S01]  /*5dc0*/  HMMA.16816.F32.BF16 R36, R4.reuse, R26, R36 ;  /* 0x0000001a0424723c */ /* 0x040fe20000041824 */
[----:B------:R2:W-:Y:S01]  /*5dd0*/  MUFU.EX2 R11, R9 ;  /* 0x00000009000b7308 */ /* 0x0005e20000000800 */
[----:B------:R-:W-:Y:S01]  /*5de0*/  IMAD.MOV.U32 R20, RZ, RZ, R64 ;  /* 0x000000ffff147224 */ /* 0x000fe200078e0040 */
[----:B------:R-:W-:Y:S01]  /*5df0*/  MOV R21, R143 ;  /* 0x0000008f00157202 */ /* 0x000fe20000000f00 */
[----:B------:R-:W-:Y:S02]  /*5e00*/  IMAD.MOV.U32 R22, RZ, RZ, R66 ;  /* 0x000000ffff167224 */ /* 0x000fe400078e0042 */
[----:B------:R-:W-:Y:S01]  /*5e10*/  LDSM.16.MT88.4 R64, [R0+0x5900] ;  /* 0x005900000040783b */ /* 0x000fe20000004200 */
[----:B---3--:R-:W-:Y:S01]  /*5e20*/  F2FP.BF16.PACK_AB R98, R16, R18 ;  /* 0x000000121062723e */ /* 0x008fe200000010ff */
[C---:B----4-:R-:W-:Y:S08]  /*5e30*/  HMMA.16816.F32.BF16 R44, R4.reuse, R12, R44 ;  /* 0x0000000c042c723c */ /* 0x050ff0000004182c */
[----:B------:R-:W-:Y:S01]  /*5e40*/  HMMA.16816.F32.BF16 R28, R4, R14, R28 ;  /* 0x0000000e041c723c */ /* 0x000fe2000004181c */
[----:B--2---:R-:W-:Y:S01]  /*5e50*/  FFMA.FTZ R9, R150, c[0x0][0x2d0], -R8 ;  /* 0x0000b40096097a23 */ /* 0x004fe20000010808 */
[----:B------:R-:W-:Y:S03]  /*5e60*/  LDSM.16.MT88.4 R12, [R0+0x8900] ;  /* 0x00890000000c783b */ /* 0x000fe60000004200 */
[----:B------:R2:W3:Y:S02]  /*5e70*/  MUFU.EX2 R10, R9 ;  /* 0x00000009000a7308 */ /* 0x0004e40000000800 */
[----:B------:R-:W-:-:S04]  /*5e80*/  FADD.FTZ R4, R22, R25 ;  /* 0x0000001916047221 */ /* 0x000fc80000010000 */
[----:B------:R-:W-:-:S04]  /*5e90*/  FADD.FTZ R4, R21, R4 ;  /* 0x0000000415047221 */ /* 0x000fc80000010000 */
[----:B------:R-:W-:-:S04]  /*5ea0*/  FADD.FTZ R4, R246, R4 ;  /* 0x00000004f6047221 */ /* 0x000fc80000010000 */
[----:B------:R-:W-:Y:S02]  /*5eb0*/  FADD.FTZ R4, R249, R4 ;  /* 0x00000004f9047221 */ /* 0x000fe40000010000 */
[----:B--2---:R-:W-:Y:S01]  /*5ec0*/  FFMA.FTZ R9, R151, c[0x0][0x2d0], -R8 ;  /* 0x0000b40097097a23 */ /* 0x004fe20000010808 */
[----:B---3--:R-:W-:Y:S01]  /*5ed0*/  F2FP.BF16.PACK_AB R97, R10, R11 ;  /* 0x0000000b0a61723e */ /* 0x008fe200000010ff */
[----:B------:R2:W-:Y:S01]  /*5ee0*/  LDSM.16.MT88.4 R148, [R2+0x5900] ;  /* 0x005900000294783b */ /* 0x0005e20000004200 */
[----:B------:R-:W-:Y:S02]  /*5ef0*/  FADD.FTZ R4, R242, R4 ;  /* 0x00000004f2047221 */ /* 0x000fe40000010000 */
[----:B------:R-:W-:Y:S01]  /*5f00*/  FFMA.FTZ R8, R141, c[0x0][0x2d0], -R8 ;  /* 0x0000b4008d087a23 */ /* 0x000fe20000010808 */
[----:B------:R-:W-:Y:S01]  /*5f10*/  MUFU.EX2 R9, R9 ;  /* 0x0000000900097308 */ /* 0x000fe20000000800 */
[----:B------:R-:W-:Y:S01]  /*5f20*/  FADD.FTZ R5, R244, R4 ;  /* 0x00000004f4057221 */ /* 0x000fe20000010000 */
[----:B------:R-:W3:Y:S06]  /*5f30*/  LDSM.16.MT88.4 R140, [R103+0x5900] ;  /* 0x00590000678c783b */ /* 0x000eec0000004200 */
[----:B------:R-:W4:Y:S01]  /*5f40*/  MUFU.EX2 R8, R8 ;  /* 0x0000000800087308 */ /* 0x000f220000000800 */
[----:B--2---:R-:W-:-:S04]  /*5f50*/  FADD.FTZ R2, R20, R23 ;  /* 0x0000001714027221 */ /* 0x004fc80000010000 */
[----:B------:R-:W-:Y:S01]  /*5f60*/  FADD.FTZ R2, R19, R2 ;  /* 0x0000000213027221 */ /* 0x000fe20000010000 */
[----:B----4-:R-:W-:-:S03]  /*5f70*/  F2FP.BF16.PACK_AB R99, R8, R9 ;  /* 0x000000090863723e */ /* 0x010fc600000010ff */
[----:B------:R-:W-:-:S04]  /*5f80*/  FADD.FTZ R2, R247, R2 ;  /* 0x00000002f7027221 */ /* 0x000fc80000010000 */
[----:B------:R-:W-:Y:S01]  /*5f90*/  FADD.FTZ R2, R248, R2 ;  /* 0x00000002f8027221 */ /* 0x000fe20000010000 */
[----:B-1----:R-:W-:Y:S03]  /*5fa0*/  HMMA.16816.F32.BF16 R76, R96, R80, R76 ;  /* 0x00000050604c723c */ /* 0x002fe6000004184c */
[----:B------:R-:W-:-:S04]  /*5fb0*/  FADD.FTZ R2, R243, R2 ;  /* 0x00000002f3027221 */ /* 0x000fc80000010000 */
[----:B------:R-:W-:Y:S01]  /*5fc0*/  FADD.FTZ R4, R245, R2 ;  /* 0x00000002f5047221 */ /* 0x000fe20000010000 */
[C---:B------:R-:W-:Y:S01]  /*5fd0*/  HMMA.16816.F32.BF16 R80, R96.reuse, R82, R56 ;  /* 0x000000526050723c */ /* 0x040fe20000041838 */
[----:B------:R-:W-:Y:S01]  /*5fe0*/  FADD.FTZ R2, R240, R5 ;  /* 0x00000005f0027221 */ /* 0x000fe20000010000 */
[----:B------:R-:W1:Y:S01]  /*5ff0*/  LDSM.16.MT88.4 R56, [R237+0x5900] ;  /* 0x00590000ed38783b */ /* 0x000e620000004200 */
[----:B------:R-:W-:Y:S02]  /*6000*/  FADD.FTZ R0, R241, R4 ;  /* 0x00000004f1007221 */ /* 0x000fe40000010000 */
[----:B------:R-:W-:Y:S02]  /*6010*/  FADD.FTZ R2, R206, R2 ;  /* 0x00000002ce027221 */ /* 0x000fe40000010000 */
[----:B------:R-:W-:Y:S01]  /*6020*/  FADD.FTZ R0, R207, R0 ;  /* 0x00000000cf007221 */ /* 0x000fe20000010000 */
[----:B---3--:R-:W-:Y:S01]  /*6030*/  HMMA.16816.F32.BF16 R136, R96, R140, R136 ;  /* 0x0000008c6088723c */ /* 0x008fe20000041888 */
[----:B------:R-:W-:-:S02]  /*6040*/  FADD.FTZ R2, R204, R2 ;  /* 0x00000002cc027221 */ /* 0x000fc40000010000 */
[----:B------:R-:W-:Y:S02]  /*6050*/  FADD.FTZ R0, R252, R0 ;  /* 0x00000000fc007221 */ /* 0x000fe40000010000 */
[----:B------:R-:W-:Y:S02]  /*6060*/  FADD.FTZ R2, R205, R2 ;  /* 0x00000002cd027221 */ /* 0x000fe40000010000 */
[----:B------:R-:W-:Y:S01]  /*6070*/  FADD.FTZ R0, R251, R0 ;  /* 0x00000000fb007221 */ /* 0x000fe20000010000 */
[----:B------:R-:W-:Y:S01]  /*6080*/  HMMA.16816.F32.BF16 R140, R96, R142, R88 ;  /* 0x0000008e608c723c */ /* 0x000fe20000041858 */
[----:B------:R-:W-:Y:S01]  /*6090*/  FADD.FTZ R2, R203, R2 ;  /* 0x00000002cb027221 */ /* 0x000fe20000010000 */
[----:B------:R-:W2:Y:S01]  /*60a0*/  LDSM.16.MT88.4 R88, [R237+0x8900] ;  /* 0x00890000ed58783b */ /* 0x000ea20000004200 */
        /* <DEDUP_REMOVED lines=30> */
[----:B------:R-:W-:-:S05]  /*6290*/  FADD.FTZ R0, R8, R2 ;  /* 0x0000000208007221 */ /* 0x000fca0000010000 */
[----:B------:R3:W-:Y:S01]  /*62a0*/  STL [R1+0x8], R0 ;  /* 0x0000080001007387 */ /* 0x0007e20000100800 */
[C---:B------:R-:W-:Y:S03]  /*62b0*/  HMMA.16816.F32.BF16 R60, R96.reuse, R64, R84 ;  /* 0x00000040603c723c */ /* 0x040fe60000041854 */
[----:B------:R3:W-:Y:S05]  /*62c0*/  STL [R1+0x4], R4 ;  /* 0x0000040401007387 */ /* 0x0007ea0000100800 */
[C---:B------:R-:W-:Y:S08]  /*62d0*/  HMMA.16816.F32.BF16 R112, R96.reuse, R116, R112 ;  /* 0x000000746070723c */ /* 0x040ff00000041870 */
[C---:B------:R-:W-:Y:S08]  /*62e0*/  HMMA.16816.F32.BF16 R128, R96.reuse, R132, R128 ;  /* 0x000000846080723c */ /* 0x040ff00000041880 */
[C---:B-1----:R-:W-:Y:S08]  /*62f0*/  HMMA.16816.F32.BF16 R52, R96.reuse, R56, R92 ;  /* 0x000000386034723c */ /* 0x042ff0000004185c */
[C---:B------:R-:W-:Y:S08]  /*6300*/  HMMA.16816.F32.BF16 R68, R96.reuse, R72, R172 ;  /* 0x000000486044723c */ /* 0x040ff000000418ac */
[C---:B--2---:R-:W-:Y:S08]  /*6310*/  HMMA.16816.F32.BF16 R84, R96.reuse, R88, R40 ;  /* 0x000000586054723c */ /* 0x044ff00000041828 */
        /* <DEDUP_REMOVED lines=9> */
[----:B---3--:R-:W2:Y:S04]  /*63b0*/  LDL.64 R206, [R1+0x10] ;  /* 0x0000100001ce7983 */ /* 0x008ea80000100a00 */
[----:B------:R-:W3:Y:S01]  /*63c0*/  LDL R203, [R1] ;  /* 0x0000000001cb7983 */ /* 0x000ee20000100800 */
[----:B------:R-:W-:-:S02]  /*63d0*/  IMAD.MOV.U32 R204, RZ, RZ, c[0x0][0x1e4] ;  /* 0x00007900ffcc7624 */ /* 0x000fc400078e00ff */
[----:B------:R-:W-:Y:S02]  /*63e0*/  IMAD.MOV.U32 R205, RZ, RZ, c[0x0][0x1e0] ;  /* 0x00007800ffcd7624 */ /* 0x000fe400078e00ff */
[----:B------:R-:W-:Y:S02]  /*63f0*/  IMAD R7, R204, 0x60, RZ ;  /* 0x00000060cc077824 */ /* 0x000fe400078e02ff */
[----:B------:R-:W-:Y:S01]  /*6400*/  IMAD.WIDE.U32 R4, R205, 0x60, RZ ;  /* 0x00000060cd047825 */ /* 0x000fe200078e00ff */
[----:B------:R-:W-:-:S04]  /*6410*/  UIADD3 UR5, UR16, -0x3, URZ ;  /* 0xfffffffd10057890 */ /* 0x000fc8000fffe03f */
[----:B------:R-:W-:Y:S01]  /*6420*/  IADD3 R0, R5, R7, RZ ;  /* 0x0000000705007210 */ /* 0x000fe20007ffe0ff */
[----:B------:R-:W-:-:S04]  /*6430*/  USHF.R.S32.HI UR4, URZ, 0x1f, UR5 ;  /* 0x0000001f3f047899 */ /* 0x000fc80008011405 */
[----:B------:R-:W-:-:S04]  /*6440*/  IMAD R0, R0, UR5, RZ ;  /* 0x0000000500007c24 */ /* 0x000fc8000f8e02ff */
[C---:B------:R-:W-:Y:S02]  /*6450*/  IMAD R0, R4.reuse, UR4, R0 ;  /* 0x0000000404007c24 */ /* 0x040fe4000f8e0200 */
[C---:B------:R-:W-:Y:S01]  /*6460*/  IMAD.SHL.U32 R8, R205.reuse, 0x40, RZ ;  /* 0x00000040cd087824 */ /* 0x040fe200078e00ff */
[----:B------:R-:W-:Y:S01]  /*6470*/  SHF.L.U64.HI R2, R205, 0x6, R204 ;  /* 0x00000006cd027819 */ /* 0x000fe200000102cc */
        /* <DEDUP_REMOVED lines=10> */
[----:B---3--:R1:W-:Y:S01]  /*6520*/  LDGSTS.E.BYPASS.LTC128B.128 [R203+0x12100], [R4.64], !P4 ;  /* 0x1210000004cb7fae */ /* 0x0083e2000e101d54 */
        /* <DEDUP_REMOVED lines=13> */
.L_x_662:
[----:B---3--:R-:W-:Y:S01]  /*6600*/  PLOP3.LUT P1, PT, PT, PT, UP0, 0x40, 0x0 ;  /* 0x000000000000781c */ /* 0x008fe20003f2e808 */
[----:B------:R-:W0:-:S12]  /*6610*/  LDGDEPBAR ;  /* 0x00000000000079af */ /* 0x000e180000000000 */
[----:B------:R-:W-:Y:S05]  /*6620*/  @P1 BRA `(.L_x_663) ;  /* 0x0000403000001947 */ /* 0x000fea0003800000 */
[----:B------:R-:W-:Y:S01]  /*6630*/  IMAD.MOV.U32 R240, RZ, RZ, 0x20 ;  /* 0x00000020fff07424 */ /* 0x000fe200078e00ff */
[----:B------:R-:W-:Y:S01]  /*6640*/  MOV R101, R3 ;  /* 0x0000000300657202 */ /* 0x000fe20000000f00 */
[----:B------:R-:W-:Y:S01]  /*6650*/  IMAD.MOV.U32 R0, RZ, RZ, R100 ;  /* 0x000000ffff007224 */ /* 0x000fe200078e0064 */
[----:B------:R-:W-:Y:S02]  /*6660*/  UIADD3 UR16, UR16, -0x2, URZ ;  /* 0xfffffffe10107890 */ /* 0x000fe4000fffe03f */
[----:B------:R-:W-:Y:S01]  /*6670*/  SEL R240, R240, 0xffffffe0, !P0 ;  /* 0xffffffe0f0f07807 */ /* 0x000fe20004000000 */
[----:B------:R-:W-:Y:S02]  /*6680*/  UMOV UR15, URZ ;  /* 0x0000003f000f7c82 */ /* 0x000fe40008000000 */
[----:B------:R-:W-:Y:S02]  /*6690*/  UMOV UR5, 0x1 ;  /* 0x0000000100057882 */ /* 0x000fe40000000000 */
[----:B------:R-:W-:-:S02]  /*66a0*/  ULDC.64 UR8, c[0x0][0x208] ;  /* 0x0000820000087ab9 */ /* 0x000fc40000000a00 */
[----:B------:R-:W-:Y:S02]  /*66b0*/  ULDC.64 UR6, c[0x0][0x1e0] ;  /* 0x0000780000067ab9 */ /* 0x000fe40000000a00 */
.L_x_664:
        /* <DEDUP_REMOVED lines=8> */
[----:B------:R-:W4:Y:S04]  /*6740*/  LDL R38, [R1] ;  /* 0x0000000001267983 */ /* 0x000f280000100800 */
[----:B------:R-:W-:Y:S01]  /*6750*/  BAR.SYNC.DEFER_BLOCKING 0x0 ;  /* 0x0000000000007b1d */ /* 0x000fe20000010000 */
[----:B------:R-:W-:Y:S01]  /*6760*/  PLOP3.LUT P0, PT, PT, PT, UP0, 0x80, 0x0 ;  /* 0x000000000000781c */ /* 0x000fe20003f0f008 */
[----:B------:R-:W-:Y:S02]  /*6770*/  @UP0 USHF.R.S32.HI UR10, URZ, 0x1f, UR14 ;  /* 0x0000001f3f0a0899 */ /* 0x000fe4000801140e */
[----:B------:R-:W-:Y:S02]  /*6780*/  @UP0 UIMAD.WIDE.U32 UR18, UR14, UR8, URZ ;  /* 0x000000080e1202a5 */ /* 0x000fe4000f8e003f */
[----:B------:R-:W-:Y:S02]  /*6790*/  @UP0 UIMAD UR10, UR10, UR8, URZ ;  /* 0x000000080a0a02a4 */ /* 0x000fe4000f8e023f */
[----:B------:R-:W-:Y:S02]  /*67a0*/  UISETP.GE.AND UP1, UPT, UR15, 0x1, UPT ;  /* 0x000000010f00788c */ /* 0x000fe4000bf26270 */
[----:B------:R-:W-:Y:S01]  /*67b0*/  @UP0 UIMAD UR10, UR14, UR9, UR10 ;  /* 0x000000090e0a02a4 */ /* 0x000fe2000f8e020a */
[----:B-1----:R-:W-:Y:S03]  /*67c0*/  MOV R2, UR18 ;  /* 0x0000001200027c02 */ /* 0x002fe60008000f00 */
[----:B------:R-:W-:Y:S04]  /*67d0*/  @UP0 UIADD3 UR10, UR19, UR10, URZ ;  /* 0x0000000a130a0290 */ /* 0x000fe8000fffe03f */
[----:B------:R-:W-:Y:S02]  /*67e0*/  @UP0 UIMAD UR10, UR10, 0x60, URZ ;  /* 0x000000600a0a08a4 */ /* 0x000fe4000f8e023f */
[----:B------:R-:W-:Y:S01]  /*67f0*/  UISETP.GE.AND UP0, UPT, UR16, 0x2, UPT ;  /* 0x000000021000788c */ /* 0x000fe2000bf06270 */
[----:B-1----:R-:W1:Y:S10]  /*6800*/  LDSM.16.M88.4 R8, [R236+UR4+0x12100] ;  /* 0x01210004ec08783b */ /* 0x002e740008000200 */
[----:B------:R-:W-:Y:S01]  /*6810*/  @UP0 UIADD3 UR13, UR16, -0x2, URZ ;  /* 0xfffffffe100d0890 */ /* 0x000fe2000fffe03f */
[----:B------:R-:W5:Y:S03]  /*6820*/  LDSM.16.M88.4 R16, [R236+UR4+0x12900] ;  /* 0x01290004ec10783b */ /* 0x000f660008000200 */
[----:B------:R-:W-:Y:S05]  /*6830*/  @UP0 UIMAD.WIDE.U32 UR18, UR13, UR6, URZ ;  /* 0x000000060d1202a5 */ /* 0x000fea000f8e003f */
[----:B------:R-:W5:Y:S08]  /*6840*/  LDSM.16.M88.4 R24, [R236+UR4+0x13100] ;  /* 0x01310004ec18783b */ /* 0x000f700008000200 */
[----:B------:R-:W2:Y:S08]  /*6850*/  LDSM.16.M88.4 R32, [R236+UR4+0x13900] ;  /* 0x01390004ec20783b */ /* 0x000eb00008000200 */
[----:B------:R-:W2:Y:S01]  /*6860*/  LDSM.16.M88.4 R40, [R236+UR4+0x14100] ;  /* 0x01410004ec28783b */ /* 0x000ea20008000200 */
[C---:B-1----:R-:W-:Y:S07]  /*6870*/  HMMA.16816.F32.BF16 R4, R152.reuse, R8, RZ ;  /* 0x000000089804723c */ /* 0x042fee00000418ff */
[----:B------:R-:W1:Y:S01]  /*6880*/  LDSM.16.M88.4 R48, [R236+UR4+0x14900] ;  /* 0x01490004ec30783b */ /* 0x000e620008000200 */
[C---:B------:R-:W-:Y:S08]  /*6890*/  HMMA.16816.F32.BF16 R8, R152.reuse, R10, RZ ;  /* 0x0000000a9808723c */ /* 0x040ff000000418ff */
[C---:B-----5:R-:W-:Y:S08]  /*68a0*/  HMMA.16816.F32.BF16 R12, R152.reuse, R16, RZ ;  /* 0x00000010980c723c */ /* 0x060ff000000418ff */
[C---:B------:R-:W-:Y:S08]  /*68b0*/  HMMA.16816.F32.BF16 R16, R152.reuse, R18, RZ ;  /* 0x000000129810723c */ /* 0x040ff000000418ff */
[C---:B------:R-:W-:Y:S08]  /*68c0*/  HMMA.16816.F32.BF16 R20, R152.reuse, R24, RZ ;  /* 0x000000189814723c */ /* 0x040ff000000418ff */
[C---:B------:R-:W-:Y:S01]  /*68d0*/  HMMA.16816.F32.BF16 R24, R152.reuse, R26, RZ ;  /* 0x0000001a9818723c */ /* 0x040fe200000418ff */
[----:B--2---:R-:W-:Y:S03]  /*68e0*/  @P0 MOV R37, R31 ;  /* 0x0000001f00250202 */ /* 0x004fe60000000f00 */
[----:B---3--:R-:W-:Y:S04]  /*68f0*/  @P0 MOV R36, R28 ;  /* 0x0000001c00240202 */ /* 0x008fe80000000f00 */
[C---:B------:R-:W-:Y:S01]  /*6900*/  HMMA.16816.F32.BF16 R28, R152.reuse, R32, RZ ;  /* 0x00000020981c723c */ /* 0x040fe200000418ff */
[----:B------:R-:W-:Y:S03]  /*6910*/  @P0 IMAD.WIDE.U32 R36, R2, 0x60, R36 ;  /* 0x0000006002240825 */ /* 0x000fe600078e0024 */
[-C--:B------:R-:W-:Y:S01]  /*6920*/  IADD3 R2, R240, R100.reuse, RZ ;  /* 0x00000064f0027210 */ /* 0x080fe20007ffe0ff */
[----:B----4-:R-:W-:Y:S03]  /*6930*/  @P0 IMAD R102, R102, 0x9000, R38 ;  /* 0x0000900066660824 */ /* 0x010fe600078e0226 */
        /* <DEDUP_REMOVED lines=18> */
[----:B------:R-:W-:Y:S01]  /*6a60*/  USEL UR15, UR13, URZ, !UP1 ;  /* 0x0000003f0d0f7287 */ /* 0x000fe2000c800000 */
[----:B------:R-:W-:Y:S01]  /*6a70*/  @P0 IADD3 R3, P6, R3, 0x100, RZ ;  /* 0x0000010003030810 */ /* 0x000fe20007fde0ff */
[----:B------:R-:W-:Y:S01]  /*6a80*/  @UP0 USHF.L.U64.HI UR13, UR6, 0x6, UR7 ;  /* 0x00000006060d0899 */ /* 0x000fe20008010207 */
[--C-:B------:R-:W-:Y:S01]  /*6a90*/  @P0 IADD3.X R191, RZ, c[0x0][0x1fc], R46.reuse, P1, P5 ;  /* 0x00007f00ffbf0a10 */ /* 0x100fe20000fea42e */
[----:B------:R-:W-:Y:S01]  /*6aa0*/  @UP0 UIMAD UR10, UR10, 0x60, URZ ;  /* 0x000000600a0a08a4 */ /* 0x000fe2000f8e023f */
[----:B------:R-:W-:Y:S02]  /*6ab0*/  @P0 IADD3 R200, P5, R3, c[0x0][0x1f8], RZ ;  /* 0x00007e0003c80a10 */ /* 0x000fe40007fbe0ff */
[----:B------:R-:W5:Y:S02]  /*6ac0*/  LDSM.16.M88.4 R172, [R2+0x13900] ;  /* 0x0139000002ac783b */ /* 0x000f640000000200 */
        /* <DEDUP_REMOVED lines=21> */
[----:B------:R1:W-:Y:S02]  /*6c20*/  @P0 LDGSTS.E.BYPASS.LTC128B.128 [R102+0x2100], [R190.64], !P4 ;  /* 0x02100000be660fae */ /* 0x0003e4000e101d54 */
[C---:B------:R-:W-:Y:S06]  /*6c30*/  HMMA.16816.F32.BF16 R8, R156.reuse, R162, R8 ;  /* 0x000000a29c08723c */ /* 0x040fec0000041808 */
[----:B------:R1:W-:Y:S02]  /*6c40*/  @P0 LDGSTS.E.BYPASS.LTC128B.128 [R102+0x5100], [R190.64+0x80], !P3 ;  /* 0x05100080be660fae */ /* 0x0003e4000d901d54 */
[C---:B---3--:R-:W-:Y:S06]  /*6c50*/  HMMA.16816.F32.BF16 R12, R156.reuse, R164, R12 ;  /* 0x000000a49c0c723c */ /* 0x048fec000004180c */
        /* <DEDUP_REMOVED lines=8> */
[C---:B-----5:R-:W-:Y:S04]  /*6ce0*/  HMMA.16816.F32.BF16 R28, R156.reuse, R172, R28 ;  /* 0x000000ac9c1c723c */ /* 0x060fe8000004181c */
[----:B-1----:R-:W-:Y:S02]  /*6cf0*/  IADD3 R102, R238, R2, RZ ;  /* 0x00000002ee667210 */ /* 0x002fe40007ffe0ff */
[----:B------:R-:W1:Y:S02]  /*6d00*/  LDSM.16.M88.4 R188, [R3+0x12100] ;  /* 0x0121000003bc783b */ /* 0x000e640000000200 */
[C---:B------:R-:W-:Y:S06]  /*6d10*/  HMMA.16816.F32.BF16 R32, R156.reuse, R174, R32 ;  /* 0x000000ae9c20723c */ /* 0x040fec0000041820 */
[----:B------:R-:W2:Y:S02]  /*6d20*/  LDSM.16.M88.4 R168, [R3+0x13900] ;  /* 0x0139000003a8783b */ /* 0x000ea40000000200 */
[C---:B------:R-:W-:Y:S06]  /*6d30*/  HMMA.16816.F32.BF16 R36, R156.reuse, R176, R36 ;  /* 0x000000b09c24723c */ /* 0x040fec0000041824 */
[----:B------:R-:W3:Y:S02]  /*6d40*/  LDSM.16.M88.4 R172, [R3+0x14100] ;  /* 0x0141000003ac783b */ /* 0x000ee40000000200 */
[C---:B------:R-:W-:Y:S06]  /*6d50*/  HMMA.16816.F32.BF16 R40, R156.reuse, R178, R40 ;  /* 0x000000b29c28723c */ /* 0x040fec0000041828 */
[----:B------:R-:W4:Y:S02]  /*6d60*/  LDSM.16.M88.4 R176, [R3+0x14900] ;  /* 0x0149000003b0783b */ /* 0x000f240000000200 */
[C---:B------:R-:W-:Y:S06]  /*6d70*/  HMMA.16816.F32.BF16 R44, R156.reuse, R180, R44 ;  /* 0x000000b49c2c723c */ /* 0x040fec000004182c */
[----:B------:R-:W-:Y:S02]  /*6d80*/  LDSM.16.M88.4 R200, [R236+UR4+0x15900] ;  /* 0x01590004ecc8783b */ /* 0x000fe40008000200 */
[----:B------:R-:W-:Y:S06]  /*6d90*/  HMMA.16816.F32.BF16 R48, R156, R182, R48 ;  /* 0x000000b69c30723c */ /* 0x000fec0000041830 */
[----:B------:R-:W-:Y:S02]  /*6da0*/  LDSM.16.M88.4 R180, [R102+0x13100] ;  /* 0x0131000066b4783b */ /* 0x000fe40000000200 */
[C---:B-1----:R-:W-:Y:S06]  /*6db0*/  HMMA.16816.F32.BF16 R4, R184.reuse, R188, R4 ;  /* 0x000000bcb804723c */ /* 0x042fec0000041804 */
[----:B------:R-:W-:Y:S02]  /*6dc0*/  LDSM.16.M88.4 R204, [R236+UR4+0x16100] ;  /* 0x01610004eccc783b */ /* 0x000fe40008000200 */
[C---:B------:R-:W-:Y:S06]  /*6dd0*/  HMMA.16816.F32.BF16 R8, R184.reuse, R190, R8 ;  /* 0x000000beb808723c */ /* 0x040fec0000041808 */
[----:B------:R-:W-:Y:S02]  /*6de0*/  LDSM.16.M88.4 R188, [R102+0x13900] ;  /* 0x0139000066bc783b */ /* 0x000fe40000000200 */
[C---:B------:R-:W-:Y:S08]  /*6df0*/  HMMA.16816.F32.BF16 R12, R184.reuse, R160, R12 ;  /* 0x000000a0b80c723c */ /* 0x040ff0000004180c */
[C---:B------:R-:W-:Y:S01]  /*6e00*/  HMMA.16816.F32.BF16 R16, R184.reuse, R162, R16 ;  /* 0x000000a2b810723c */ /* 0x040fe20000041810 */
[----:B------:R-:W1:Y:S07]  /*6e10*/  LDSM.16.M88.4 R160, [R102+0x12100] ;  /* 0x0121000066a0783b */ /* 0x000e6e0000000200 */
[C---:B------:R-:W-:Y:S08]  /*6e20*/  HMMA.16816.F32.BF16 R20, R184.reuse, R164, R20 ;  /* 0x000000a4b814723c */ /* 0x040ff00000041814 */
[C---:B------:R-:W-:Y:S01]  /*6e30*/  HMMA.16816.F32.BF16 R24, R184.reuse, R166, R24 ;  /* 0x000000a6b818723c */ /* 0x040fe20000041818 */
[----:B------:R-:W5:Y:S07]  /*6e40*/  LDSM.16.M88.4 R164, [R102+0x12900] ;  /* 0x0129000066a4783b */ /* 0x000f6e0000000200 */
        /* <DEDUP_REMOVED lines=9> */
[C---:B-1----:R-:W-:Y:S08]  /*6ee0*/  HMMA.16816.F32.BF16 R4, R192.reuse, R160, R4 ;  /* 0x000000a0c004723c */ /* 0x042ff00000041804 */
[C---:B------:R-:W-:Y:S01]  /*6ef0*/  HMMA.16816.F32.BF16 R8, R192.reuse, R162, R8 ;  /* 0x000000a2c008723c */ /* 0x040fe20000041808 */
[----:B------:R-:W1:Y:S07]  /*6f00*/  LDSM.16.M88.4 R160, [R236+UR4+0x16900] ;  /* 0x01690004eca0783b */ /* 0x000e6e0008000200 */
[C---:B-----5:R-:W-:Y:S08]  /*6f10*/  HMMA.16816.F32.BF16 R12, R192.reuse, R164, R12 ;  /* 0x000000a4c00c723c */ /* 0x060ff0000004180c */
[C---:B------:R-:W-:Y:S01]  /*6f20*/  HMMA.16816.F32.BF16 R16, R192.reuse, R166, R16 ;  /* 0x000000a6c010723c */ /* 0x040fe20000041810 */
[----:B------:R-:W5:Y:S07]  /*6f30*/  LDSM.16.M88.4 R164, [R236+UR4+0x17100] ;  /* 0x01710004eca4783b */ /* 0x000f6e0008000200 */
        /* <DEDUP_REMOVED lines=18> */
[C---:B------:R-:W-:Y:S08]  /*7060*/  HMMA.16816.F32.BF16 R20, R196.reuse, R204, R20 ;  /* 0x000000ccc414723c */ /* 0x040ff00000041814 */
[C---:B------:R-:W-:Y:S01]  /*7070*/  HMMA.16816.F32.BF16 R24, R196.reuse, R206, R24 ;  /* 0x000000cec418723c */ /* 0x040fe20000041818 */
[----:B------:R-:W-:Y:S07]  /*7080*/  LDSM.16.M88.4 R204, [R2+0x19900] ;  /* 0x0199000002cc783b */ /* 0x000fee0000000200 */
[C---:B-1----:R-:W-:Y:S08]  /*7090*/  HMMA.16816.F32.BF16 R28, R196.reuse, R160, R28 ;  /* 0x000000a0c41c723c */ /* 0x042ff0000004181c */
[C---:B------:R-:W-:Y:S01]  /*70a0*/  HMMA.16816.F32.BF16 R32, R196.reuse, R162, R32 ;  /* 0x000000a2c420723c */ /* 0x040fe20000041820 */
[----:B------:R-:W1:Y:S07]  /*70b0*/  LDSM.16.M88.4 R160, [R2+0x16900] ;  /* 0x0169000002a0783b */ /* 0x000e6e0000000200 */
[C---:B-----5:R-:W-:Y:S08]  /*70c0*/  HMMA.16816.F32.BF16 R36, R196.reuse, R164, R36 ;  /* 0x000000a4c424723c */ /* 0x060ff00000041824 */
[C---:B------:R-:W-:Y:S01]  /*70d0*/  HMMA.16816.F32.BF16 R40, R196.reuse, R166, R40 ;  /* 0x000000a6c428723c */ /* 0x040fe20000041828 */
[----:B------:R-:W5:Y:S07]  /*70e0*/  LDSM.16.M88.4 R164, [R2+0x17100] ;  /* 0x0171000002a4783b */ /* 0x000f6e0000000200 */
        /* <DEDUP_REMOVED lines=11> */
[----:B------:R-:W2:Y:S07]  /*71a0*/  LDSM.16.M88.4 R180, [R3+0x17100] ;  /* 0x0171000003b4783b */ /* 0x000eae0000000200 */
[C---:B-1----:R-:W-:Y:S08]  /*71b0*/  HMMA.16816.F32.BF16 R28, R208.reuse, R160, R28 ;  /* 0x000000a0d01c723c */ /* 0x042ff0000004181c */
[C---:B------:R-:W-:Y:S01]  /*71c0*/  HMMA.16816.F32.BF16 R32, R208.reuse, R162, R32 ;  /* 0x000000a2d020723c */ /* 0x040fe20000041820 */
[----:B------:R-:W1:Y:S07]  /*71d0*/  LDSM.16.M88.4 R160, [R3+0x17900] ;  /* 0x0179000003a0783b */ /* 0x000e6e0000000200 */
[C---:B-----5:R-:W-:Y:S08]  /*71e0*/  HMMA.16816.F32.BF16 R36, R208.reuse, R164, R36 ;  /* 0x000000a4d024723c */ /* 0x060ff00000041824 */
[C---:B------:R-:W-:Y:S01]  /*71f0*/  HMMA.16816.F32.BF16 R40, R208.reuse, R166, R40 ;  /* 0x000000a6d028723c */ /* 0x040fe20000041828 */
[----:B------:R-:W5:Y:S07]  /*7200*/  LDSM.16.M88.4 R164, [R102+0x15100] ;  /* 0x0151000066a4783b */ /* 0x000f6e0000000200 */
[C---:B------:R-:W-:Y:S08]  /*7210*/  HMMA.16816.F32.BF16 R44, R208.reuse, R188, R44 ;  /* 0x000000bcd02c723c */ /* 0x040ff0000004182c */
[----:B------:R-:W-:Y:S01]  /*7220*/  HMMA.16816.F32.BF16 R48, R208, R190, R48 ;  /* 0x000000bed030723c */ /* 0x000fe20000041830 */
[----:B------:R-:W-:Y:S07]  /*7230*/  LDSM.16.M88.4 R188, [R236+UR4+0x18100] ;  /* 0x01810004ecbc783b */ /* 0x000fee0008000200 */
[C---:B------:R-:W-:Y:S08]  /*7240*/  HMMA.16816.F32.BF16 R4, R212.reuse, R200, R4 ;  /* 0x000000c8d404723c */ /* 0x040ff00000041804 */
[C---:B------:R-:W-:Y:S01]  /*7250*/  HMMA.16816.F32.BF16 R8, R212.reuse, R202, R8 ;  /* 0x000000cad408723c */ /* 0x040fe20000041808 */
[----:B------:R-:W-:Y:S07]  /*7260*/  LDSM.16.M88.4 R200, [R236+UR4+0x1a900] ;  /* 0x01a90004ecc8783b */ /* 0x000fee0008000200 */
        /* <DEDUP_REMOVED lines=11> */
[----:B------:R-:W3:Y:S07]  /*7320*/  LDSM.16.M88.4 R180, [R100+0x17100] ;  /* 0x0171000064b4783b */ /* 0x000eee0000000200 */
[C---:B-1----:R-:W-:Y:S08]  /*7330*/  HMMA.16816.F32.BF16 R44, R212.reuse, R160, R44 ;  /* 0x000000a0d42c723c */ /* 0x042ff0000004182c */
[----:B------:R-:W-:Y:S01]  /*7340*/  HMMA.16816.F32.BF16 R48, R212, R162, R48 ;  /* 0x000000a2d430723c */ /* 0x000fe20000041830 */
[----:B------:R-:W1:Y:S07]  /*7350*/  LDSM.16.M88.4 R160, [R100+0x17900] ;  /* 0x0179000064a0783b */ /* 0x000e6e0000000200 */
[C---:B-----5:R-:W-:Y:S08]  /*7360*/  HMMA.16816.F32.BF16 R4, R216.reuse, R164, R4 ;  /* 0x000000a4d804723c */ /* 0x060ff00000041804 */
        /* <DEDUP_REMOVED lines=8> */
[C---:B----4-:R-:W-:Y:S08]  /*73f0*/  HMMA.16816.F32.BF16 R28, R216.reuse, R176, R28 ;  /* 0x000000b0d81c723c */ /* 0x050ff0000004181c */
[C---:B------:R-:W-:Y:S01]  /*7400*/  HMMA.16816.F32.BF16 R32, R216.reuse, R178, R32 ;  /* 0x000000b2d820723c */ /* 0x040fe20000041820 */
[----:B------:R-:W4:Y:S07]  /*7410*/  LDSM.16.M88.4 R176, [R236+UR4+0x1a100] ;  /* 0x01a10004ecb0783b */ /* 0x000f2e0008000200 */
[C---:B------:R-:W-:Y:S08]  /*7420*/  HMMA.16816.F32.BF16 R36, R216.reuse, R180, R36 ;  /* 0x000000b4d824723c */ /* 0x040ff00000041824 */
[C---:B------:R-:W-:Y:S01]  /*7430*/  HMMA.16816.F32.BF16 R40, R216.reuse, R182, R40 ;  /* 0x000000b6d828723c */ /* 0x040fe20000041828 */
[----:B------:R-:W-:Y:S07]  /*7440*/  LDSM.16.M88.4 R180, [R2+0x18900] ;  /* 0x0189000002b4783b */ /* 0x000fee0000000200 */
[C---:B-1----:R-:W-:Y:S08]  /*7450*/  HMMA.16816.F32.BF16 R44, R216.reuse, R160, R44 ;  /* 0x000000a0d82c723c */ /* 0x042ff0000004182c */
[----:B------:R-:W-:Y:S01]  /*7460*/  HMMA.16816.F32.BF16 R48, R216, R162, R48 ;  /* 0x000000a2d830723c */ /* 0x000fe20000041830 */
[----:B------:R-:W1:Y:S07]  /*7470*/  LDSM.16.M88.4 R160, [R2+0x18100] ;  /* 0x0181000002a0783b */ /* 0x000e6e0000000200 */
[C---:B------:R-:W-:Y:S08]  /*7480*/  HMMA.16816.F32.BF16 R4, R220.reuse, R188, R4 ;  /* 0x000000bcdc04723c */ /* 0x040ff00000041804 */
[C---:B------:R-:W-:Y:S01]  /*7490*/  HMMA.16816.F32.BF16 R8, R220.reuse, R190, R8 ;  /* 0x000000bedc08723c */ /* 0x040fe20000041808 */
[----:B------:R-:W1:Y:S07]  /*74a0*/  LDSM.16.M88.4 R188, [R2+0x19100] ;  /* 0x0191000002bc783b */ /* 0x000e6e0000000200 */
[C---:B-----5:R-:W-:Y:S08]  /*74b0*/  HMMA.16816.F32.BF16 R12, R220.reuse, R164, R12 ;  /* 0x000000a4dc0c723c */ /* 0x060ff0000004180c */
        /* <DEDUP_REMOVED lines=13> */
[----:B------:R-:W-:Y:S07]  /*7590*/  LDSM.16.M88.4 R200, [R3+0x1a900] ;  /* 0x01a9000003c8783b */ /* 0x000fee0000000200 */
[C---:B-1----:R-:W-:Y:S08]  /*75a0*/  HMMA.16816.F32.BF16 R4, R224.reuse, R160, R4 ;  /* 0x000000a0e004723c */ /* 0x042ff00000041804 */
[C---:B------:R-:W-:Y:S01]  /*75b0*/  HMMA.16816.F32.BF16 R8, R224.reuse, R162, R8 ;  /* 0x000000a2e008723c */ /* 0x040fe20000041808 */
[----:B------:R-:W1:Y:S07]  /*75c0*/  LDSM.16.M88.4 R160, [R3+0x18900] ;  /* 0x0189000003a0783b */ /* 0x000e6e0000000200 */
[C---:B------:R-:W-:Y:S08]  /*75d0*/  HMMA.16816.F32.BF16 R12, R224.reuse, R180, R12 ;  /* 0x000000b4e00c723c */ /* 0x040ff0000004180c */
[C---:B------:R-:W-:Y:S01]  /*75e0*/  HMMA.16816.F32.BF16 R16, R224.reuse, R182, R16 ;  /* 0x000000b6e010723c */ /* 0x040fe20000041810 */
[----:B------:R-:W4:Y:S07]  /*75f0*/  LDSM.16.M88.4 R180, [R3+0x19900] ;  /* 0x0199000003b4783b */ /* 0x000f2e0000000200 */
[C---:B------:R-:W-:Y:S08]  /*7600*/  HMMA.16816.F32.BF16 R20, R224.reuse, R188, R20 ;  /* 0x000000bce014723c */ /* 0x040ff00000041814 */
[C---:B------:R-:W-:Y:S01]  /*7610*/  HMMA.16816.F32.BF16 R24, R224.reuse, R190, R24 ;  /* 0x000000bee018723c */ /* 0x040fe20000041818 */
[----:B------:R-:W1:Y:S07]  /*7620*/  LDSM.16.M88.4 R188, [R3+0x1a100] ;  /* 0x01a1000003bc783b */ /* 0x000e6e0000000200 */
[C---:B------:R-:W-:Y:S08]  /*7630*/  HMMA.16816.F32.BF16 R28, R224.reuse, R204, R28 ;  /* 0x000000cce01c723c */ /* 0x040ff0000004181c */
[C---:B------:R-:W-:Y:S01]  /*7640*/  HMMA.16816.F32.BF16 R32, R224.reuse, R206, R32 ;  /* 0x000000cee020723c */ /* 0x040fe20000041820 */
[----:B------:R-:W1:Y:S07]  /*7650*/  LDSM.16.M88.4 R204, [R102+0x18100] ;  /* 0x0181000066cc783b */ /* 0x000e6e0000000200 */
[C---:B-----5:R-:W-:Y:S08]  /*7660*/  HMMA.16816.F32.BF16 R36, R224.reuse, R164, R36 ;  /* 0x000000a4e024723c */ /* 0x060ff00000041824 */
[C---:B------:R-:W-:Y:S08]  /*7670*/  HMMA.16816.F32.BF16 R40, R224.reuse, R166, R40 ;  /* 0x000000a6e028723c */ /* 0x040ff00000041828 */
[C---:B--2---:R-:W-:Y:S08]  /*7680*/  HMMA.16816.F32.BF16 R44, R224.reuse, R168, R44 ;  /* 0x000000a8e02c723c */ /* 0x044ff0000004182c */
[----:B------:R-:W-:Y:S08]  /*7690*/  HMMA.16816.F32.BF16 R48, R224, R170, R48 ;  /* 0x000000aae030723c */ /* 0x000ff00000041830 */
[C---:B---3--:R-:W-:Y:S08]  /*76a0*/  HMMA.16816.F32.BF16 R4, R228.reuse, R172, R4 ;  /* 0x000000ace404723c */ /* 0x048ff00000041804 */
[C---:B------:R-:W-:Y:S08]  /*76b0*/  HMMA.16816.F32.BF16 R8, R228.reuse, R174, R8 ;  /* 0x000000aee408723c */ /* 0x040ff00000041808 */
[C---:B-1----:R-:W-:Y:S08]  /*76c0*/  HMMA.16816.F32.BF16 R12, R228.reuse, R160, R12 ;  /* 0x000000a0e40c723c */ /* 0x042ff0000004180c */
[C---:B------:R-:W-:Y:S01]  /*76d0*/  HMMA.16816.F32.BF16 R16, R228.reuse, R162, R16 ;  /* 0x000000a2e410723c */ /* 0x040fe20000041810 */
[----:B------:R-:W1:Y:S07]  /*76e0*/  LDSM.16.M88.4 R160, [R100+0x18900] ;  /* 0x0189000064a0783b */ /* 0x000e6e0000000200 */
[C---:B------:R-:W-:Y:S08]  /*76f0*/  HMMA.16816.F32.BF16 R20, R228.reuse, R176, R20 ;  /* 0x000000b0e414723c */ /* 0x040ff00000041814 */
[C---:B------:R-:W-:Y:S08]  /*7700*/  HMMA.16816.F32.BF16 R24, R228.reuse, R178, R24 ;  /* 0x000000b2e418723c */ /* 0x040ff00000041818 */
[C---:B----4-:R-:W-:Y:S08]  /*7710*/  HMMA.16816.F32.BF16 R28, R228.reuse, R180, R28 ;  /* 0x000000b4e41c723c */ /* 0x050ff0000004181c */
        /* <DEDUP_REMOVED lines=43> */
[----:B------:R-:W-:Y:S01]  /*79d0*/  MUFU.TANH R173, R14 ;  /* 0x0000000e00ad7308 */ /* 0x000fe20000002400 */
[C---:B------:R-:W-:Y:S01]  /*79e0*/  HMMA.16816.F32.BF16 R24, R232.reuse, R6, R24 ;  /* 0x00000006e818723c */ /* 0x040fe20000041818 */
[----:B------:R-:W2:Y:S08]  /*79f0*/  LDSM.16.M88.4 R4, [R100+0x1a100] ;  /* 0x01a100006404783b */ /* 0x000eb00000000200 */
[----:B------:R1:W-:Y:S05]  /*7a00*/  MUFU.TANH R175, R15 ;  /* 0x0000000f00af7308 */ /* 0x0003ea0000002400 */
[----:B------:R-:W-:Y:S02]  /*7a10*/  FMUL.FTZ R20, R20, c[0x0][0x320] ;  /* 0x0000c80014147a20 */ /* 0x000fe40000410000 */
[----:B------:R-:W-:Y:S03]  /*7a20*/  FMUL.FTZ R21, R21, c[0x0][0x320] ;  /* 0x0000c80015157a20 */ /* 0x000fe60000410000 */
[----:B------:R-:W2:Y:S01]  /*7a30*/  MUFU.TANH R171, R16 ;  /* 0x0000001000ab7308 */ /* 0x000ea20000002400 */
[----:B------:R-:W-:Y:S02]  /*7a40*/  FMUL.FTZ R22, R22, c[0x0][0x320] ;  /* 0x0000c80016167a20 */ /* 0x000fe40000410000 */
[----:B------:R-:W-:Y:S02]  /*7a50*/  FMUL.FTZ R23, R23, c[0x0][0x320] ;  /* 0x0000c80017177a20 */ /* 0x000fe40000410000 */
[----:B------:R-:W-:Y:S02]  /*7a60*/  FMUL.FTZ R24, R24, c[0x0][0x320] ;  /* 0x0000c80018187a20 */ /* 0x000fe40000410000 */
[----:B------:R-:W-:Y:S02]  /*7a70*/  FMUL.FTZ R25, R25, c[0x0][0x320] ;  /* 0x0000c80019197a20 */ /* 0x000fe40000410000 */
[----:B------:R-:W-:Y:S01]  /*7a80*/  FMUL.FTZ R26, R26, c[0x0][0x320] ;  /* 0x0000c8001a1a7a20 */ /* 0x000fe20000410000 */
[----:B------:R-:W-:Y:S01]  /*7a90*/  MUFU.TANH R177, R20 ;  /* 0x0000001400b17308 */ /* 0x000fe20000002400 */
[----:B------:R-:W-:Y:S01]  /*7aa0*/  FMUL.FTZ R27, R27, c[0x0][0x320] ;  /* 0x0000c8001b1b7a20 */ /* 0x000fe20000410000 */
[C---:B-1----:R-:W-:Y:S08]  /*7ab0*/  HMMA.16816.F32.BF16 R28, R232.reuse, R8, R28 ;  /* 0x00000008e81c723c */ /* 0x042ff0000004181c */
[----:B------:R-:W-:Y:S01]  /*7ac0*/  MUFU.TANH R179, R21 ;  /* 0x0000001500b37308 */ /* 0x000fe20000002400 */
        /* <DEDUP_REMOVED lines=18> */
[----:B------:R-:W-:Y:S01]  /*7bf0*/  LDSM.16.MT88.4 R12, [R103+UR4+0x100] ;  /* 0x00010004670c783b */ /* 0x000fe20008004200 */
[----:B------:R-:W-:Y:S01]  /*7c00*/  FMNMX.FTZ R100, R171, R100, !PT ;  /* 0x00000064ab647209 */ /* 0x000fe20007810000 */
[----:B------:R-:W-:Y:S01]  /*7c10*/  FMUL.FTZ R37, R37, c[0x0][0x320] ;  /* 0x0000c80025257a20 */ /* 0x000fe20000410000 */
[----:B------:R-:W-:Y:S01]  /*7c20*/  FMNMX.FTZ R2, R165, R2, !PT ;  /* 0x00000002a5027209 */ /* 0x000fe20007810000 */
[----:B------:R-:W-:Y:S01]  /*7c30*/  FMUL.FTZ R38, R38, c[0x0][0x320] ;  /* 0x0000c80026267a20 */ /* 0x000fe20000410000 */
[----:B--2---:R-:W-:Y:S01]  /*7c40*/  FMNMX.FTZ R100, R172, R100, !PT ;  /* 0x00000064ac647209 */ /* 0x004fe20007810000 */
[C---:B-1----:R-:W-:Y:S03]  /*7c50*/  HMMA.16816.F32.BF16 R44, R232.reuse, R8, R44 ;  /* 0x00000008e82c723c */ /* 0x042fe6000004182c */
[----:B------:R-:W1:Y:S01]  /*7c60*/  MUFU.TANH R180, R25 ;  /* 0x0000001900b47308 */ /* 0x000e620000002400 */
[----:B------:R-:W-:Y:S01]  /*7c70*/  FMUL.FTZ R33, R33, c[0x0][0x320] ;  /* 0x0000c80021217a20 */ /* 0x000fe20000410000 */
[----:B------:R-:W-:Y:S01]  /*7c80*/  FMNMX.FTZ R100, R177, R100, !PT ;  /* 0x00000064b1647209 */ /* 0x000fe20007810000 */
[----:B------:R-:W-:Y:S01]  /*7c90*/  FMUL.FTZ R39, R39, c[0x0][0x320] ;  /* 0x0000c80027277a20 */ /* 0x000fe20000410000 */
[----:B------:R-:W-:Y:S01]  /*7ca0*/  FMNMX.FTZ R2, R173, R2, !PT ;  /* 0x00000002ad027209 */ /* 0x000fe20007810000 */
[----:B------:R-:W-:Y:S04]  /*7cb0*/  HMMA.16816.F32.BF16 R48, R232, R10, R48 ;  /* 0x0000000ae830723c */ /* 0x000fe80000041830 */
[----:B------:R-:W-:Y:S01]  /*7cc0*/  FMNMX.FTZ R100, R179, R100, !PT ;  /* 0x00000064b3647209 */ /* 0x000fe20007810000 */
[----:B------:R-:W2:Y:S01]  /*7cd0*/  MUFU.TANH R189, R28 ;  /* 0x0000001c00bd7308 */ /* 0x000ea20000002400 */
[----:B------:R-:W-:Y:S01]  /*7ce0*/  FMUL.FTZ R40, R40, c[0x0][0x320] ;  /* 0x0000c80028287a20 */ /* 0x000fe20000410000 */
[----:B------:R-:W-:Y:S01]  /*7cf0*/  FMNMX.FTZ R2, R175, R2, !PT ;  /* 0x00000002af027209 */ /* 0x000fe20007810000 */
[----:B------:R-:W-:Y:S01]  /*7d00*/  FMUL.FTZ R41, R41, c[0x0][0x320] ;  /* 0x0000c80029297a20 */ /* 0x000fe20000410000 */
[----:B---3--:R-:W-:Y:S03]  /*7d10*/  FMNMX.FTZ R100, R178, R100, !PT ;  /* 0x00000064b2647209 */ /* 0x008fe60007810000 */
[----:B------:R-:W-:Y:S02]  /*7d20*/  FMUL.FTZ R34, R34, c[0x0][0x320] ;  /* 0x0000c80022227a20 */ /* 0x000fe40000410000 */
[----:B------:R-:W-:Y:S01]  /*7d30*/  FMUL.FTZ R35, R35, c[0x0][0x320] ;  /* 0x0000c80023237a20 */ /* 0x000fe20000410000 */
[----:B------:R-:W3:Y:S01]  /*7d40*/  MUFU.TANH R190, R29 ;  /* 0x0000001d00be7308 */ /* 0x000ee20000002400 */
        /* <DEDUP_REMOVED lines=14> */
[----:B---3--:R-:W-:Y:S09]  /*7e30*/  FMNMX.FTZ R100, R190, R100, !PT ;  /* 0x00000064be647209 */ /* 0x008ff20007810000 */
[----:B------:R-:W3:Y:S01]  /*7e40*/  MUFU.TANH R16, R36 ;  /* 0x0000002400107308 */ /* 0x000ee20000002400 */
[----:B-1----:R-:W-:Y:S09]  /*7e50*/  FMNMX.FTZ R100, R241, R100, !PT ;  /* 0x00000064f1647209 */ /* 0x002ff20007810000 */
[----:B------:R-:W1:Y:S01]  /*7e60*/  MUFU.TANH R244, R37 ;  /* 0x0000002500f47308 */ /* 0x000e620000002400 */
[----:B--2---:R-:W-:Y:S09]  /*7e70*/  FMNMX.FTZ R100, R243, R100, !PT ;  /* 0x00000064f3647209 */ /* 0x004ff20007810000 */
        /* <DEDUP_REMOVED lines=15> */
[----:B-1----:R-:W-:Y:S05]  /*7f70*/  FMNMX.FTZ R100, R204, R100, !PT ;  /* 0x00000064cc647209 */ /* 0x002fea0007810000 */
[----:B------:R-:W1:Y:S04]  /*7f80*/  SHFL.BFLY PT, R4, R100, 0x2, 0x1f ;  /* 0x0c401f0064047f89 */ /* 0x000e6800000e0000 */
[----:B------:R-:W4:Y:S01]  /*7f90*/  MUFU.TANH R182, R22 ;  /* 0x0000001600b67308 */ /* 0x000f220000002400 */
[----:B--2---:R-:W-:Y:S09]  /*7fa0*/  FMNMX.FTZ R2, R174, R2, !PT ;  /* 0x00000002ae027209 */ /* 0x004ff20007810000 */
[----:B------:R-:W2:Y:S01]  /*7fb0*/  MUFU.TANH R183, R23 ;  /* 0x0000001700b77308 */ /* 0x000ea20000002400 */
[----:B---3--:R-:W-:Y:S09]  /*7fc0*/  FMNMX.FTZ R2, R176, R2, !PT ;  /* 0x00000002b0027209 */ /* 0x008ff20007810000 */
[----:B------:R-:W3:Y:S01]  /*7fd0*/  MUFU.TANH R181, R26 ;  /* 0x0000001a00b57308 */ /* 0x000ee20000002400 */
[----:B-1----:R-:W-:Y:S02]  /*7fe0*/  FMNMX.FTZ R100, R100, R4, !PT ;  /* 0x0000000464647209 */ /* 0x002fe40007810000 */
[----:B----4-:R-:W-:Y:S03]  /*7ff0*/  FMNMX.FTZ R2, R182, R2, !PT ;  /* 0x00000002b6027209 */ /* 0x010fe60007810000 */
        /* <DEDUP_REMOVED lines=8> */
[C---:B------:R-:W-:Y:S02]  /*8080*/  FMUL.FTZ R160, R100.reuse, c[0x0][0x2d0] ;  /* 0x0000b40064a07a20 */ /* 0x040fe40000410000 */
[----:B------:R-:W-:Y:S02]  /*8090*/  FADD.FTZ R0, -R100, R0 ;  /* 0x0000000064007221 */ /* 0x000fe40000010100 */
[----:B------:R-:W1:Y:S01]  /*80a0*/  MUFU.TANH R242, R34 ;  /* 0x0000002200f27308 */ /* 0x000e620000002400 */
[--C-:B------:R-:W-:Y:S02]  /*80b0*/  FFMA.FTZ R4, R169, c[0x0][0x2d0], -R160.reuse ;  /* 0x0000b400a9047a23 */ /* 0x100fe400000108a0 */
[----:B------:R-:W-:Y:S01]  /*80c0*/  FMUL.FTZ R0, R0, c[0x0][0x2d0] ;  /* 0x0000b40000007a20 */ /* 0x000fe20000410000 */
[----:B--2---:R-:W-:Y:S06]  /*80d0*/  FMNMX.FTZ R2, R25, R2, !PT ;  /* 0x0000000219027209 */ /* 0x004fec0007810000 */
[----:B------:R-:W2:Y:S01]  /*80e0*/  MUFU.TANH R245, R35 ;  /* 0x0000002300f57308 */ /* 0x000ea20000002400 */
[----:B---3--:R-:W-:Y:S01]  /*80f0*/  FMNMX.FTZ R2, R24, R2, !PT ;  /* 0x0000000218027209 */ /* 0x008fe20007810000 */
[----:B------:R-:W-:Y:S08]  /*8100*/  LDSM.16.MT88.4 R28, [R237+UR4+0x100] ;  /* 0x00010004ed1c783b */ /* 0x000ff00008004200 */
[----:B------:R-:W3:Y:S01]  /*8110*/  MUFU.TANH R191, R38 ;  /* 0x0000002600bf7308 */ /* 0x000ee20000002400 */
[----:B-1----:R-:W-:Y:S09]  /*8120*/  FMNMX.FTZ R2, R242, R2, !PT ;  /* 0x00000002f2027209 */ /* 0x002ff20007810000 */
[----:B------:R-:W1:Y:S01]  /*8130*/  MUFU.TANH R248, R39 ;  /* 0x0000002700f87308 */ /* 0x000e620000002400 */
[----:B--2---:R-:W-:Y:S09]  /*8140*/  FMNMX.FTZ R2, R245, R2, !PT ;  /* 0x00000002f5027209 */ /* 0x004ff20007810000 */
[----:B------:R-:W2:Y:S01]  /*8150*/  MUFU.TANH R252, R42 ;  /* 0x0000002a00fc7308 */ /* 0x000ea20000002400 */
[----:B---3--:R-:W-:Y:S09]  /*8160*/  FMNMX.FTZ R2, R191, R2, !PT ;  /* 0x00000002bf027209 */ /* 0x008ff20007810000 */
[----:B------:R3:W-:Y:S01]  /*8170*/  MUFU.EX2 R249, R4 ;  /* 0x0000000400f97308 */ /* 0x0007e20000000800 */
[----:B-1----:R-:W-:Y:S09]  /*8180*/  FMNMX.FTZ R2, R248, R2, !PT ;  /* 0x00000002f8027209 */ /* 0x002ff20007810000 */
[----:B------:R-:W1:Y:S01]  /*8190*/  MUFU.TANH R17, R43 ;  /* 0x0000002b00117308 */ /* 0x000e620000002400 */
[----:B--2---:R-:W-:Y:S09]  /*81a0*/  FMNMX.FTZ R2, R252, R2, !PT ;  /* 0x00000002fc027209 */ /* 0x004ff20007810000 */
[----:B------:R-:W2:Y:S01]  /*81b0*/  MUFU.TANH R203, R46 ;  /* 0x0000002e00cb7308 */ /* 0x000ea20000002400 */
[--C-:B---3--:R-:W-:Y:S09]  /*81c0*/  FFMA.FTZ R4, R167, c[0x0][0x2d0], -R160.reuse ;  /* 0x0000b400a7047a23 */ /* 0x108ff200000108a0 */
[----:B------:R-:W3:Y:S01]  /*81d0*/  MUFU.TANH R202, R47 ;  /* 0x0000002f00ca7308 */ /* 0x000ee20000002400 */
[----:B-1----:R-:W-:Y:S02]  /*81e0*/  FMNMX.FTZ R2, R17, R2, !PT ;  /* 0x0000000211027209 */ /* 0x002fe40007810000 */
[----:B------:R-:W-:Y:S07]  /*81f0*/  MOV R167, R17 ;  /* 0x0000001100a77202 */ /* 0x000fee0000000f00 */
[----:B------:R-:W1:Y:S01]  /*8200*/  MUFU.TANH R206, R50 ;  /* 0x0000003200ce7308 */ /* 0x000e620000002400 */
[----:B--2---:R-:W-:Y:S09]  /*8210*/  FMNMX.FTZ R2, R203, R2, !PT ;  /* 0x00000002cb027209 */ /* 0x004ff20007810000 */
[----:B------:R-:W2:Y:S01]  /*8220*/  MUFU.TANH R18, R51 ;  /* 0x0000003300127308 */ /* 0x000ea20000002400 */
[----:B---3--:R-:W-:Y:S01]  /*8230*/  FMNMX.FTZ R2, R202, R2, !PT ;  /* 0x00000002ca027209 */ /* 0x008fe20007810000 */
[----:B------:R-:W-:Y:S08]  /*8240*/  LDSM.16.MT88.4 R44, [R103+UR4+0x3100] ;  /* 0x00310004672c783b */ /* 0x000ff00008004200 */
[----:B------:R3:W-:Y:S01]  /*8250*/  MUFU.EX2 R207, R4 ;  /* 0x0000000400cf7308 */ /* 0x0007e20000000800 */
[----:B-1----:R-:W-:Y:S04]  /*8260*/  FMNMX.FTZ R2, R206, R2, !PT ;  /* 0x00000002ce027209 */ /* 0x002fe80007810000 */
[----:B--2---:R-:W-:Y:S02]  /*8270*/  FMNMX.FTZ R2, R18, R2, !PT ;  /* 0x0000000212027209 */ /* 0x004fe40007810000 */
[----:B------:R-:W-:Y:S03]  /*8280*/  MOV R169, R18 ;  /* 0x0000001200a97202 */ /* 0x000fe60000000f00 */
[----:B------:R-:W1:Y:S01]  /*8290*/  SHFL.BFLY PT, R3, R2, 0x2, 0x1f ;  /* 0x0c401f0002037f89 */ /* 0x000e6200000e0000 */
[--C-:B---3--:R-:W-:Y:S04]  /*82a0*/  FFMA.FTZ R4, R166, c[0x0][0x2d0], -R160.reuse ;  /* 0x0000b400a6047a23 */ /* 0x108fe800000108a0 */
[----:B------:R2:W-:Y:S01]  /*82b0*/  MUFU.EX2 R166, R4 ;  /* 0x0000000400a67308 */ /* 0x0005e20000000800 */
[----:B-1----:R-:W-:Y:S05]  /*82c0*/  FMNMX.FTZ R2, R2, R3, !PT ;  /* 0x0000000302027209 */ /* 0x002fea0007810000 */
[----:B------:R-:W1:Y:S01]  /*82d0*/  SHFL.BFLY PT, R3, R2, 0x1, 0x1f ;  /* 0x0c201f0002037f89 */ /* 0x000e6200000e0000 */
[--C-:B--2---:R-:W-:Y:S01]  /*82e0*/  FFMA.FTZ R4, R102, c[0x0][0x2d0], -R160.reuse ;  /* 0x0000b40066047a23 */ /* 0x104fe200000108a0 */
[----:B------:R-:W-:Y:S03]  /*82f0*/  IADD3 R102, R103, UR4, RZ ;  /* 0x0000000467667c10 */ /* 0x000fe6000fffe0ff */
[----:B------:R2:W-:Y:S01]  /*8300*/  MUFU.EX2 R19, R4 ;  /* 0x0000000400137308 */ /* 0x0005e20000000800 */
[----:B------:R-:W-:Y:S05]  /*8310*/  IADD3 R102, R239, R102, RZ ;  /* 0x00000066ef667210 */ /* 0x000fea0007ffe0ff */
[----:B------:R-:W3:Y:S01]  /*8320*/  LDSM.16.MT88.4 R20, [R102+0x100] ;  /* 0x000100006614783b */ /* 0x000ee20000004200 */
[----:B-1----:R-:W-:Y:S03]  /*8330*/  FMNMX.FTZ R3, R2, R3, !PT ;  /* 0x0000000302037209 */ /* 0x002fe60007810000 */
[----:B------:R1:W4:Y:S02]  /*8340*/  MUFU.EX2 R2, R0 ;  /* 0x0000000000027308 */ /* 0x0003240000000800 */
[C---:B------:R-:W-:Y:S04]  /*8350*/  FMUL.FTZ R161, R3.reuse, c[0x0][0x2d0] ;  /* 0x0000b40003a17a20 */ /* 0x040fe80000410000 */
[----:B--2---:R-:W-:Y:S01]  /*8360*/  FFMA.FTZ R4, R170, c[0x0][0x2d0], -R161 ;  /* 0x0000b400aa047a23 */ /* 0x004fe200000108a1 */
[----:B------:R-:W-:Y:S03]  /*8370*/  MOV R170, R16 ;  /* 0x0000001000aa7202 */ /* 0x000fe60000000f00 */
[----:B------:R2:W-:Y:S01]  /*8380*/  MUFU.EX2 R251, R4 ;  /* 0x0000000400fb7308 */ /* 0x0005e20000000800 */
[----:B-1----:R-:W-:Y:S01]  /*8390*/  FADD.FTZ R0, -R3, R101 ;  /* 0x0000006503007221 */ /* 0x002fe20000010100 */
[----:B------:R-:W-:Y:S01]  /*83a0*/  IADD3 R101, R237, UR4, RZ ;  /* 0x00000004ed657c10 */ /* 0x000fe2000fffe0ff */
[----:B----4-:R-:W-:Y:S02]  /*83b0*/  FMUL.FTZ R5, R2, R105 ;  /* 0x0000006902057220 */ /* 0x010fe40000410000 */
[----:B------:R-:W-:Y:S01]  /*83c0*/  FMUL.FTZ R0, R0, c[0x0][0x2d0] ;  /* 0x0000b40000007a20 */ /* 0x000fe20000410000 */
[----:B------:R-:W-:Y:S01]  /*83d0*/  IADD3 R101, R239, R101, RZ ;  /* 0x00000065ef657210 */ /* 0x000fe20007ffe0ff */
[C---:B------:R-:W-:Y:S02]  /*83e0*/  FMUL.FTZ R8, R2.reuse, R108 ;  /* 0x0000006c02087220 */ /* 0x040fe40000410000 */
[----:B------:R-:W-:Y:S02]  /*83f0*/  FMUL.FTZ R9, R2, R109 ;  /* 0x0000006d02097220 */ /* 0x000fe40000410000 */
[----:B------:R-:W1:Y:S01]  /*8400*/  MUFU.EX2 R0, R0 ;  /* 0x0000000000007308 */ /* 0x000e620000000800 */
[--C-:B--2---:R-:W-:Y:S01]  /*8410*/  FFMA.FTZ R4, R168, c[0x0][0x2d0], -R161.reuse ;  /* 0x0000b400a8047a23 */ /* 0x104fe200000108a1 */
[----:B------:R-:W-:Y:S01]  /*8420*/  MOV R168, R252 ;  /* 0x000000fc00a87202 */ /* 0x000fe20000000f00 */
[C---:B------:R-:W-:Y:S01]  /*8430*/  FMUL.FTZ R16, R2.reuse, R116 ;  /* 0x0000007402107220 */ /* 0x040fe20000410000 */
[----:B------:R-:W2:Y:S01]  /*8440*/  LDSM.16.MT88.4 R36, [R101+0x100] ;  /* 0x000100006524783b */ /* 0x000ea20000004200 */
[C---:B------:R-:W-:Y:S02]  /*8450*/  FMUL.FTZ R17, R2.reuse, R117 ;  /* 0x0000007502117220 */ /* 0x040fe40000410000 */
[C---:B------:R-:W-:Y:S02]  /*8460*/  FMUL.FTZ R32, R2.reuse, R132 ;  /* 0x0000008402207220 */ /* 0x040fe40000410000 */
[C---:B------:R-:W-:Y:S01]  /*8470*/  FMUL.FTZ R33, R2.reuse, R133 ;  /* 0x0000008502217220 */ /* 0x040fe20000410000 */
[----:B------:R-:W4:Y:S01]  /*8480*/  MUFU.EX2 R250, R4 ;  /* 0x0000000400fa7308 */ /* 0x000f220000000800 */
        /* <DEDUP_REMOVED lines=13> */
[C---:B-1----:R-:W-:Y:S02]  /*8560*/  FMUL.FTZ R6, R0.reuse, R106 ;  /* 0x0000006a00067220 */ /* 0x042fe40000410000 */
[C---:B------:R-:W-:Y:S02]  /*8570*/  FMUL.FTZ R7, R0.reuse, R107 ;  /* 0x0000006b00077220 */ /* 0x040fe40000410000 */
[C---:B------:R-:W-:Y:S02]  /*8580*/  FMUL.FTZ R10, R0.reuse, R110 ;  /* 0x0000006e000a7220 */ /* 0x040fe40000410000 */
[C---:B------:R-:W-:Y:S02]  /*8590*/  FMUL.FTZ R11, R0.reuse, R111 ;  /* 0x0000006f000b7220 */ /* 0x040fe40000410000 */
[----:B------:R-:W-:Y:S01]  /*85a0*/  FMUL.FTZ R18, R0, R118 ;  /* 0x0000007600127220 */ /* 0x000fe20000410000 */
[----:B----4-:R-:W-:Y:S01]  /*85b0*/  F2FP.BF16.PACK_AB R105, R250, R251 ;  /* 0x000000fbfa69723e */ /* 0x010fe200000010ff */
[--C-:B------:R-:W-:Y:S01]  /*85c0*/  FFMA.FTZ R4, R164, c[0x0][0x2d0], -R161.reuse ;  /* 0x0000b400a4047a23 */ /* 0x100fe200000108a1 */
[----:B------:R-:W-:Y:S01]  /*85d0*/  MOV R164, R249 ;  /* 0x000000f900a47202 */ /* 0x000fe20000000f00 */
[C---:B------:R-:W-:Y:S01]  /*85e0*/  FMUL.FTZ R26, R0.reuse, R126 ;  /* 0x0000007e001a7220 */ /* 0x040fe20000410000 */
[----:B------:R-:W1:Y:S01]  /*85f0*/  LDSM.16.MT88.4 R108, [R102+0x3100] ;  /* 0x00310000666c783b */ /* 0x000e620000004200 */
[----:B------:R4:W-:Y:S01]  /*8600*/  MUFU.EX2 R249, R4 ;  /* 0x0000000400f97308 */ /* 0x0009e20000000800 */
[C---:B------:R-:W-:Y:S02]  /*8610*/  FMUL.FTZ R27, R0.reuse, R127 ;  /* 0x0000007f001b7220 */ /* 0x040fe40000410000 */
[C---:B------:R-:W-:Y:S02]  /*8620*/  FMUL.FTZ R34, R0.reuse, R134 ;  /* 0x0000008600227220 */ /* 0x040fe40000410000 */
[C---:B------:R-:W-:Y:S02]  /*8630*/  FMUL.FTZ R35, R0.reuse, R135 ;  /* 0x0000008700237220 */ /* 0x040fe40000410000 */
[C---:B------:R-:W-:Y:S01]  /*8640*/  FMUL.FTZ R42, R0.reuse, R142 ;  /* 0x0000008e002a7220 */ /* 0x040fe20000410000 */
[----:B------:R-:W-:Y:S01]  /*8650*/  LDSM.16.MT88.4 R132, [R102+0x3900] ;  /* 0x003900006684783b */ /* 0x000fe20000004200 */
        /* <DEDUP_REMOVED lines=9> */
[----:B------:R-:W-:Y:S02]  /*86f0*/  FMUL.FTZ R57, R2, R57 ;  /* 0x0000003902397220 */ /* 0x000fe40000410000 */
[C---:B------:R-:W-:Y:S02]  /*8700*/  FMUL.FTZ R58, R0.reuse, R58 ;  /* 0x0000003a003a7220 */ /* 0x040fe40000410000 */
[C---:B------:R-:W-:Y:S02]  /*8710*/  FMUL.FTZ R59, R0.reuse, R59 ;  /* 0x0000003b003b7220 */ /* 0x040fe40000410000 */
[--C-:B----4-:R-:W-:Y:S01]  /*8720*/  FFMA.FTZ R4, R165, c[0x0][0x2d0], -R161.reuse ;  /* 0x0000b400a5047a23 */ /* 0x110fe200000108a1 */
[----:B------:R-:W-:Y:S01]  /*8730*/  MOV R165, R19 ;  /* 0x0000001300a57202 */ /* 0x000fe20000000f00 */
[----:B------:R-:W-:Y:S02]  /*8740*/  FMUL.FTZ R19, R0, R119 ;  /* 0x0000007700137220 */ /* 0x000fe40000410000 */
[----:B------:R-:W4:Y:S01]  /*8750*/  MUFU.EX2 R252, R4 ;  /* 0x0000000400fc7308 */ /* 0x000f220000000800 */
[----:B------:R-:W-:Y:S01]  /*8760*/  F2FP.BF16.PACK_AB R106, R165, R166 ;  /* 0x000000a6a56a723e */ /* 0x000fe200000010ff */
[----:B------:R-:W-:Y:S01]  /*8770*/  LDSM.16.MT88.4 R116, [R101+0x3100] ;  /* 0x003100006574783b */ /* 0x000fe20000004200 */
        /* <DEDUP_REMOVED lines=10> */
[----:B------:R-:W-:Y:S01]  /*8820*/  FMUL.FTZ R70, R0, R70 ;  /* 0x0000004600467220 */ /* 0x000fe20000410000 */
[----:B----4-:R-:W-:Y:S01]  /*8830*/  F2FP.BF16.PACK_AB R107, R252, R249 ;  /* 0x000000f9fc6b723e */ /* 0x010fe200000010ff */
[----:B------:R-:W-:Y:S01]  /*8840*/  FMUL.FTZ R4, R2, R104 ;  /* 0x0000006802047220 */ /* 0x000fe20000410000 */
[----:B------:R-:W-:Y:S01]  /*8850*/  F2FP.BF16.PACK_AB R104, R207, R164 ;  /* 0x000000a4cf68723e */ /* 0x000fe200000010ff */
[----:B------:R-:W-:Y:S02]  /*8860*/  FMUL.FTZ R71, R0, R71 ;  /* 0x0000004700477220 */ /* 0x000fe40000410000 */
[C---:B------:R-:W-:Y:S02]  /*8870*/  FMUL.FTZ R72, R2.reuse, R72 ;  /* 0x0000004802487220 */ /* 0x040fe40000410000 */
[----:B------:R-:W-:Y:S02]  /*8880*/  FMUL.FTZ R73, R2, R73 ;  /* 0x0000004902497220 */ /* 0x000fe40000410000 */
[C---:B------:R-:W-:Y:S05]  /*8890*/  HMMA.16816.F32.BF16 R4, R104.reuse, R12, R4 ;  /* 0x0000000c6804723c */ /* 0x040fea0000041804 */
[----:B------:R-:W-:Y:S02]  /*88a0*/  FMUL.FTZ R74, R0, R74 ;  /* 0x0000004a004a7220 */ /* 0x000fe40000410000 */
[C---:B------:R-:W-:Y:S01]  /*88b0*/  FMUL.FTZ R12, R2.reuse, R112 ;  /* 0x00000070020c7220 */ /* 0x040fe20000410000 */
[C---:B------:R-:W-:Y:S04]  /*88c0*/  HMMA.16816.F32.BF16 R8, R104.reuse, R14, R8 ;  /* 0x0000000e6808723c */ /* 0x040fe80000041808 */
[----:B------:R-:W-:Y:S02]  /*88d0*/  FMUL.FTZ R13, R2, R113 ;  /* 0x00000071020d7220 */ /* 0x000fe40000410000 */
[C---:B------:R-:W-:Y:S02]  /*88e0*/  FMUL.FTZ R75, R0.reuse, R75 ;  /* 0x0000004b004b7220 */ /* 0x040fe40000410000 */
[C---:B------:R-:W-:Y:S04]  /*88f0*/  FMUL.FTZ R14, R0.reuse, R114 ;  /* 0x00000072000e7220 */ /* 0x040fe80000410000 */
[----:B------:R-:W-:Y:S02]  /*8900*/  FMUL.FTZ R15, R0, R115 ;  /* 0x00000073000f7220 */ /* 0x000fe40000410000 */
[----:B------:R-:W4:Y:S01]  /*8910*/  LDSM.16.MT88.4 R112, [R237+UR4+0x3100] ;  /* 0x00310004ed70783b */ /* 0x000f220008004200 */
[C---:B------:R-:W-:Y:S02]  /*8920*/  FMUL.FTZ R76, R2.reuse, R76 ;  /* 0x0000004c024c7220 */ /* 0x040fe40000410000 */
[----:B------:R-:W-:Y:S02]  /*8930*/  FMUL.FTZ R77, R2, R77 ;  /* 0x0000004d024d7220 */ /* 0x000fe40000410000 */
[C---:B---3--:R-:W-:Y:S03]  /*8940*/  HMMA.16816.F32.BF16 R12, R104.reuse, R20, R12 ;  /* 0x00000014680c723c */ /* 0x048fe6000004180c */
        /* <DEDUP_REMOVED lines=8> */
[C---:B------:R-:W-:Y:S04]  /*89d0*/  FMUL.FTZ R22, R0.reuse, R122 ;  /* 0x0000007a00167220 */ /* 0x040fe80000410000 */
[----:B------:R-:W-:Y:S01]  /*89e0*/  FMUL.FTZ R23, R0, R123 ;  /* 0x0000007b00177220 */ /* 0x000fe20000410000 */
[----:B------:R-:W-:Y:S01]  /*89f0*/  MOV R151, R121 ;  /* 0x0000007900977202 */ /* 0x000fe20000000f00 */
[----:B------:R-:W-:Y:S02]  /*8a00*/  FMUL.FTZ R24, R2, R124 ;  /* 0x0000007c02187220 */ /* 0x000fe40000410000 */
[--C-:B------:R-:W-:Y:S02]  /*8a10*/  FFMA.FTZ R124, R176, c[0x0][0x2d0], -R161.reuse ;  /* 0x0000b400b07c7a23 */ /* 0x100fe400000108a1 */
[C---:B------:R-:W-:Y:S01]  /*8a20*/  FMUL.FTZ R80, R2.reuse, R80 ;  /* 0x0000005002507220 */ /* 0x040fe20000410000 */
[C---:B------:R-:W-:Y:S03]  /*8a30*/  HMMA.16816.F32.BF16 R20, R104.reuse, R28, R20 ;  /* 0x0000001c6814723c */ /* 0x040fe60000041814 */
[----:B------:R-:W-:Y:S02]  /*8a40*/  FMUL.FTZ R81, R2, R81 ;  /* 0x0000005102517220 */ /* 0x000fe40000410000 */
[----:B------:R-:W-:Y:S02]  /*8a50*/  FMUL.FTZ R82, R0, R82 ;  /* 0x0000005200527220 */ /* 0x000fe40000410000 */
[C---:B------:R-:W-:Y:S01]  /*8a60*/  FMUL.FTZ R28, R2.reuse, R128 ;  /* 0x00000080021c7220 */ /* 0x040fe20000410000 */
[C---:B------:R-:W-:Y:S04]  /*8a70*/  HMMA.16816.F32.BF16 R24, R104.reuse, R30, R24 ;  /* 0x0000001e6818723c */ /* 0x040fe80000041818 */
[----:B------:R-:W-:Y:S02]  /*8a80*/  FMUL.FTZ R29, R2, R129 ;  /* 0x00000081021d7220 */ /* 0x000fe40000410000 */
[C---:B------:R-:W-:Y:S02]  /*8a90*/  FMUL.FTZ R83, R0.reuse, R83 ;  /* 0x0000005300537220 */ /* 0x040fe40000410000 */
[C---:B------:R-:W-:Y:S04]  /*8aa0*/  FMUL.FTZ R30, R0.reuse, R130 ;  /* 0x00000082001e7220 */ /* 0x040fe80000410000 */
[----:B------:R-:W-:Y:S02]  /*8ab0*/  FMUL.FTZ R31, R0, R131 ;  /* 0x00000083001f7220 */ /* 0x000fe40000410000 */
[----:B------:R-:W-:Y:S01]  /*8ac0*/  LDSM.16.MT88.4 R128, [R103+UR4+0x3900] ;  /* 0x003900046780783b */ /* 0x000fe20008004200 */
[C---:B------:R-:W-:Y:S02]  /*8ad0*/  FMUL.FTZ R84, R2.reuse, R84 ;  /* 0x0000005402547220 */ /* 0x040fe40000410000 */
[----:B------:R-:W-:Y:S02]  /*8ae0*/  FMUL.FTZ R85, R2, R85 ;  /* 0x0000005502557220 */ /* 0x000fe40000410000 */
[C---:B--2---:R-:W-:Y:S03]  /*8af0*/  HMMA.16816.F32.BF16 R28, R104.reuse, R36, R28 ;  /* 0x00000024681c723c */ /* 0x044fe6000004181c */
        /* <DEDUP_REMOVED lines=12> */
[----:B------:R-:W-:Y:S01]  /*8bc0*/  FMUL.FTZ R89, R2, R89 ;  /* 0x0000005902597220 */ /* 0x000fe20000410000 */
[----:B------:R-:W-:Y:S01]  /*8bd0*/  MOV R169, R203 ;  /* 0x000000cb00a97202 */ /* 0x000fe20000000f00 */
[C---:B------:R-:W-:Y:S02]  /*8be0*/  FMUL.FTZ R90, R0.reuse, R90 ;  /* 0x0000005a005a7220 */ /* 0x040fe40000410000 */
[----:B------:R-:W-:Y:S01]  /*8bf0*/  FMUL.FTZ R91, R0, R91 ;  /* 0x0000005b005b7220 */ /* 0x000fe20000410000 */
[C---:B------:R-:W-:Y:S03]  /*8c00*/  HMMA.16816.F32.BF16 R36, R104.reuse, R44, R36 ;  /* 0x0000002c6824723c */ /* 0x040fe60000041824 */
[C---:B------:R-:W-:Y:S02]  /*8c10*/  FMUL.FTZ R92, R2.reuse, R92 ;  /* 0x0000005c025c7220 */ /* 0x040fe40000410000 */
[C---:B------:R-:W-:Y:S02]  /*8c20*/  FMUL.FTZ R93, R2.reuse, R93 ;  /* 0x0000005d025d7220 */ /* 0x040fe40000410000 */
        /* <DEDUP_REMOVED lines=10> */
[----:B------:R-:W-:Y:S02]  /*8cd0*/  FMUL.FTZ R95, R0, R95 ;  /* 0x0000005f005f7220 */ /* 0x000fe40000410000 */
[C---:B------:R-:W-:Y:S02]  /*8ce0*/  FMUL.FTZ R96, R2.reuse, R96 ;  /* 0x0000006002607220 */ /* 0x040fe40000410000 */
[----:B------:R-:W-:Y:S01]  /*8cf0*/  FMUL.FTZ R97, R2, R97 ;  /* 0x0000006102617220 */ /* 0x000fe20000410000 */
[C---:B-1----:R-:W-:Y:S03]  /*8d00*/  HMMA.16816.F32.BF16 R44, R104.reuse, R108, R44 ;  /* 0x0000006c682c723c */ /* 0x042fe6000004182c */
[C---:B------:R-:W-:Y:S02]  /*8d10*/  FMUL.FTZ R98, R0.reuse, R98 ;  /* 0x0000006200627220 */ /* 0x040fe40000410000 */
[----:B------:R-:W-:Y:S03]  /*8d20*/  FMUL.FTZ R99, R0, R99 ;  /* 0x0000006300637220 */ /* 0x000fe60000410000 */
[C---:B------:R-:W-:Y:S01]  /*8d30*/  HMMA.16816.F32.BF16 R48, R104.reuse, R110, R48 ;  /* 0x0000006e6830723c */ /* 0x040fe20000041830 */
[----:B------:R-:W1:Y:S07]  /*8d40*/  LDSM.16.MT88.4 R108, [R103+UR4+0x6100] ;  /* 0x00610004676c783b */ /* 0x000e6e0008004200 */
[C---:B----4-:R-:W-:Y:S08]  /*8d50*/  HMMA.16816.F32.BF16 R52, R104.reuse, R112, R52 ;  /* 0x000000706834723c */ /* 0x050ff00000041834 */
[C---:B------:R-:W-:Y:S01]  /*8d60*/  HMMA.16816.F32.BF16 R56, R104.reuse, R114, R56 ;  /* 0x000000726838723c */ /* 0x040fe20000041838 */
[----:B------:R-:W2:Y:S07]  /*8d70*/  LDSM.16.MT88.4 R112, [R102+0x6100] ;  /* 0x006100006670783b */ /* 0x000eae0000004200 */
[C---:B------:R-:W-:Y:S07]  /*8d80*/  HMMA.16816.F32.BF16 R60, R104.reuse, R116, R60 ;  /* 0x00000074683c723c */ /* 0x040fee000004183c */
[--C-:B------:R-:W-:Y:S01]  /*8d90*/  FFMA.FTZ R116, R162, c[0x0][0x2d0], -R160.reuse ;  /* 0x0000b400a2747a23 */ /* 0x100fe200000108a0 */
[C---:B------:R-:W-:Y:S03]  /*8da0*/  HMMA.16816.F32.BF16 R64, R104.reuse, R118, R64 ;  /* 0x000000766840723c */ /* 0x040fe60000041840 */
[----:B------:R3:W-:Y:S01]  /*8db0*/  MUFU.EX2 R248, R116 ;  /* 0x0000007400f87308 */ /* 0x0007e20000000800 */
[----:B------:R-:W-:Y:S02]  /*8dc0*/  MOV R162, R120 ;  /* 0x0000007800a27202 */ /* 0x000fe40000000f00 */
[----:B------:R-:W-:Y:S02]  /*8dd0*/  LDSM.16.MT88.4 R120, [R237+UR4+0x900] ;  /* 0x00090004ed78783b */ /* 0x000fe40008004200 */
[C---:B-1----:R-:W-:Y:S07]  /*8de0*/  HMMA.16816.F32.BF16 R68, R104.reuse, R108, R68 ;  /* 0x0000006c6844723c */ /* 0x042fee0000041844 */
[--C-:B------:R-:W-:Y:S01]  /*8df0*/  FFMA.FTZ R108, R171, c[0x0][0x2d0], -R160.reuse ;  /* 0x0000b400ab6c7a23 */ /* 0x100fe200000108a0 */
[C---:B------:R-:W-:Y:S03]  /*8e00*/  HMMA.16816.F32.BF16 R72, R104.reuse, R110, R72 ;  /* 0x0000006e6848723c */ /* 0x040fe60000041848 */
[----:B------:R1:W-:Y:S01]  /*8e10*/  MUFU.EX2 R246, R108 ;  /* 0x0000006c00f67308 */ /* 0x0003e20000000800 */
[----:B------:R-:W-:Y:S04]  /*8e20*/  MOV R171, R241 ;  /* 0x000000f100ab7202 */ /* 0x000fe80000000f00 */
[C---:B--2---:R-:W-:Y:S04]  /*8e30*/  HMMA.16816.F32.BF16 R76, R104.reuse, R112, R76 ;  /* 0x00000070684c723c */ /* 0x044fe8000004184c */
[--C-:B---3--:R-:W-:Y:S01]  /*8e40*/  FFMA.FTZ R116, R163, c[0x0][0x2d0], -R160.reuse ;  /* 0x0000b400a3747a23 */ /* 0x108fe200000108a0 */
[----:B------:R2:W-:Y:S01]  /*8e50*/  MUFU.EX2 R241, R124 ;  /* 0x0000007c00f17308 */ /* 0x0005e20000000800 */
[----:B------:R-:W-:Y:S01]  /*8e60*/  MOV R163, R243 ;  /* 0x000000f300a37202 */ /* 0x000fe20000000f00 */
[--C-:B------:R-:W-:Y:S01]  /*8e70*/  FFMA.FTZ R112, R173, c[0x0][0x2d0], -R161.reuse ;  /* 0x0000b400ad707a23 */ /* 0x100fe200000108a1 */
[C---:B------:R-:W-:Y:S07]  /*8e80*/  HMMA.16816.F32.BF16 R80, R104.reuse, R114, R80 ;  /* 0x000000726850723c */ /* 0x040fee0000041850 */
[----:B------:R3:W4:Y:S01]  /*8e90*/  MUFU.EX2 R247, R116 ;  /* 0x0000007400f77308 */ /* 0x0007220000000800 */
[--C-:B-1----:R-:W-:Y:S09]  /*8ea0*/  FFMA.FTZ R108, R172, c[0x0][0x2d0], -R160.reuse ;  /* 0x0000b400ac6c7a23 */ /* 0x102ff200000108a0 */
[----:B------:R1:W-:Y:S01]  /*8eb0*/  MUFU.EX2 R244, R112 ;  /* 0x0000007000f47308 */ /* 0x0003e20000000800 */
[----:B--2---:R-:W-:Y:S09]  /*8ec0*/  LDSM.16.MT88.4 R124, [R101+0x900] ;  /* 0x00090000657c783b */ /* 0x004ff20000004200 */
[----:B------:R2:W5:Y:S01]  /*8ed0*/  MUFU.EX2 R245, R108 ;  /* 0x0000006c00f57308 */ /* 0x0005620000000800 */
[----:B---3--:R-:W3:Y:S01]  /*8ee0*/  LDSM.16.MT88.4 R116, [R237+UR4+0x6100] ;  /* 0x00610004ed74783b */ /* 0x008ee20008004200 */
[--C-:B-1----:R-:W-:Y:S08]  /*8ef0*/  FFMA.FTZ R112, R175, c[0x0][0x2d0], -R161.reuse ;  /* 0x0000b400af707a23 */ /* 0x102ff000000108a1 */
[----:B------:R1:W1:Y:S01]  /*8f00*/  MUFU.EX2 R243, R112 ;  /* 0x0000007000f37308 */ /* 0x0002620000000800 */
[----:B--2---:R-:W2:Y:S08]  /*8f10*/  LDSM.16.MT88.4 R108, [R101+0x6100] ;  /* 0x00610000656c783b */ /* 0x004eb00000004200 */
[----:B-1----:R-:W1:Y:S01]  /*8f20*/  LDSM.16.MT88.4 R112, [R103+UR4+0x900] ;  /* 0x000900046770783b */ /* 0x002e620008004200 */
[C---:B---3--:R-:W-:Y:S07]  /*8f30*/  HMMA.16816.F32.BF16 R84, R104.reuse, R116, R84 ;  /* 0x000000746854723c */ /* 0x048fee0000041854 */
[--C-:B------:R-:W-:Y:S01]  /*8f40*/  FFMA.FTZ R116, R174, c[0x0][0x2d0], -R161.reuse ;  /* 0x0000b400ae747a23 */ /* 0x100fe200000108a1 */
[C---:B------:R-:W-:Y:S03]  /*8f50*/  HMMA.16816.F32.BF16 R88, R104.reuse, R118, R88 ;  /* 0x000000766858723c */ /* 0x040fe60000041858 */
[----:B------:R3:W1:Y:S05]  /*8f60*/  MUFU.EX2 R242, R116 ;  /* 0x0000007400f27308 */ /* 0x00066a0000000800 */
[C---:B--2---:R-:W-:Y:S08]  /*8f70*/  HMMA.16816.F32.BF16 R92, R104.reuse, R108, R92 ;  /* 0x0000006c685c723c */ /* 0x044ff0000004185c */
[----:B------:R-:W-:Y:S01]  /*8f80*/  HMMA.16816.F32.BF16 R96, R104, R110, R96 ;  /* 0x0000006e6860723c */ /* 0x000fe20000041860 */
[----:B------:R-:W-:Y:S06]  /*8f90*/  LDSM.16.MT88.4 R108, [R237+UR4+0x3900] ;  /* 0x00390004ed6c783b */ /* 0x000fec0008004200 */
[----:B----4-:R-:W-:Y:S02]  /*8fa0*/  F2FP.BF16.PACK_AB R104, R247, R248 ;  /* 0x000000f8f768723e */ /* 0x010fe400000010ff */
[----:B---3--:R-:W2:Y:S03]  /*8fb0*/  LDSM.16.MT88.4 R116, [R102+0x900] ;  /* 0x000900006674783b */ /* 0x008ea60000004200 */
[----:B-----5:R-:W-:Y:S02]  /*8fc0*/  F2FP.BF16.PACK_AB R106, R245, R246 ;  /* 0x000000f6f56a723e */ /* 0x020fe400000010ff */
[----:B------:R-:W-:Y:S02]  /*8fd0*/  F2FP.BF16.PACK_AB R105, R243, R244 ;  /* 0x000000f4f369723e */ /* 0x000fe400000010ff */
[----:B-1----:R-:W-:Y:S07]  /*8fe0*/  F2FP.BF16.PACK_AB R107, R241, R242 ;  /* 0x000000f2f16b723e */ /* 0x002fee00000010ff */
[C---:B------:R-:W-:Y:S08]  /*8ff0*/  HMMA.16816.F32.BF16 R4, R104.reuse, R112, R4 ;  /* 0x000000706804723c */ /* 0x040ff00000041804 */
[C---:B------:R-:W-:Y:S01]  /*9000*/  HMMA.16816.F32.BF16 R8, R104.reuse, R114, R8 ;  /* 0x000000726808723c */ /* 0x040fe20000041808 */
[----:B------:R-:W1:Y:S07]  /*9010*/  LDSM.16.MT88.4 R112, [R101+0x3900] ;  /* 0x003900006570783b */ /* 0x000e6e0000004200 */
[C---:B--2---:R-:W-:Y:S08]  /*9020*/  HMMA.16816.F32.BF16 R12, R104.reuse, R116, R12 ;  /* 0x00000074680c723c */ /* 0x044ff0000004180c */
[C---:B------:R-:W-:Y:S01]  /*9030*/  HMMA.16816.F32.BF16 R16, R104.reuse, R118, R16 ;  /* 0x000000766810723c */ /* 0x040fe20000041810 */
[----:B------:R-:W2:Y:S07]  /*9040*/  LDSM.16.MT88.4 R116, [R103+UR4+0x6900] ;  /* 0x006900046774783b */ /* 0x000eae0008004200 */
[C---:B------:R-:W-:Y:S07]  /*9050*/  HMMA.16816.F32.BF16 R20, R104.reuse, R120, R20 ;  /* 0x000000786814723c */ /* 0x040fee0000041814 */
[--C-:B------:R-:W-:Y:S01]  /*9060*/  FFMA.FTZ R120, R177, c[0x0][0x2d0], -R160.reuse ;  /* 0x0000b400b1787a23 */ /* 0x100fe200000108a0 */
[C---:B------:R-:W-:Y:S03]  /*9070*/  HMMA.16816.F32.BF16 R24, R104.reuse, R122, R24 ;  /* 0x0000007a6818723c */ /* 0x040fe60000041818 */
[----:B------:R3:W-:Y:S05]  /*9080*/  MUFU.EX2 R206, R120 ;  /* 0x0000007800ce7308 */ /* 0x0007ea0000000800 */
[C---:B------:R-:W-:Y:S07]  /*9090*/  HMMA.16816.F32.BF16 R28, R104.reuse, R124, R28 ;  /* 0x0000007c681c723c */ /* 0x040fee000004181c */
[--C-:B------:R-:W-:Y:S01]  /*90a0*/  FFMA.FTZ R124, R182, c[0x0][0x2d0], -R161.reuse ;  /* 0x0000b400b67c7a23 */ /* 0x100fe200000108a1 */
[C---:B------:R-:W-:Y:S03]  /*90b0*/  HMMA.16816.F32.BF16 R32, R104.reuse, R126, R32 ;  /* 0x0000007e6820723c */ /* 0x040fe60000041820 */
[----:B------:R4:W-:Y:S05]  /*90c0*/  MUFU.EX2 R203, R124 ;  /* 0x0000007c00cb7308 */ /* 0x0009ea0000000800 */
[C---:B------:R-:W-:Y:S01]  /*90d0*/  HMMA.16816.F32.BF16 R36, R104.reuse, R128, R36 ;  /* 0x000000806824723c */ /* 0x040fe20000041824 */
[----:B---3--:R-:W3:Y:S07]  /*90e0*/  LDSM.16.MT88.4 R120, [R102+0x6900] ;  /* 0x006900006678783b */ /* 0x008eee0000004200 */
[C---:B------:R-:W-:Y:S01]  /*90f0*/  HMMA.16816.F32.BF16 R40, R104.reuse, R130, R40 ;  /* 0x000000826828723c */ /* 0x040fe20000041828 */
[----:B------:R-:W-:Y:S07]  /*9100*/  LDSM.16.MT88.4 R128, [R103+UR4+0x4100] ;  /* 0x004100046780783b */ /* 0x000fee0008004200 */
[C---:B------:R-:W-:Y:S01]  /*9110*/  HMMA.16816.F32.BF16 R44, R104.reuse, R132, R44 ;  /* 0x00000084682c723c */ /* 0x040fe2000004182c */
[----:B----4-:R-:W-:Y:S07]  /*9120*/  LDSM.16.MT88.4 R124, [R237+UR4+0x1100] ;  /* 0x00110004ed7c783b */ /* 0x010fee0008004200 */
[C---:B------:R-:W-:Y:S01]  /*9130*/  HMMA.16816.F32.BF16 R48, R104.reuse, R134, R48 ;  /* 0x000000866830723c */ /* 0x040fe20000041830 */
[----:B------:R-:W-:Y:S07]  /*9140*/  LDSM.16.MT88.4 R132, [R102+0x4100] ;  /* 0x004100006684783b */ /* 0x000fee0000004200 */
[C---:B------:R-:W-:Y:S07]  /*9150*/  HMMA.16816.F32.BF16 R52, R104.reuse, R108, R52 ;  /* 0x0000006c6834723c */ /* 0x040fee0000041834 */
[--C-:B------:R-:W-:Y:S01]  /*9160*/  FFMA.FTZ R108, R179, c[0x0][0x2d0], -R160.reuse ;  /* 0x0000b400b36c7a23 */ /* 0x100fe200000108a0 */
[C---:B------:R-:W-:Y:S03]  /*9170*/  HMMA.16816.F32.BF16 R56, R104.reuse, R110, R56 ;  /* 0x0000006e6838723c */ /* 0x040fe60000041838 */
[----:B------:R4:W5:Y:S05]  /*9180*/  MUFU.EX2 R204, R108 ;  /* 0x0000006c00cc7308 */ /* 0x00096a0000000800 */
[C---:B-1----:R-:W-:Y:S07]  /*9190*/  HMMA.16816.F32.BF16 R60, R104.reuse, R112, R60 ;  /* 0x00000070683c723c */ /* 0x042fee000004183c */
[--C-:B------:R-:W-:Y:S01]  /*91a0*/  FFMA.FTZ R112, R180, c[0x0][0x2d0], -R160.reuse ;  /* 0x0000b400b4707a23 */ /* 0x100fe200000108a0 */
[C---:B------:R-:W-:Y:S03]  /*91b0*/  HMMA.16816.F32.BF16 R64, R104.reuse, R114, R64 ;  /* 0x000000726840723c */ /* 0x040fe60000041840 */
[----:B------:R1:W-:Y:S05]  /*91c0*/  MUFU.EX2 R207, R112 ;  /* 0x0000007000cf7308 */ /* 0x0003ea0000000800 */
[C---:B--2---:R-:W-:Y:S04]  /*91d0*/  HMMA.16816.F32.BF16 R68, R104.reuse, R116, R68 ;  /* 0x000000746844723c */ /* 0x044fe80000041844 */
[--C-:B----4-:R-:W-:Y:S03]  /*91e0*/  FFMA.FTZ R108, R178, c[0x0][0x2d0], -R160.reuse ;  /* 0x0000b400b26c7a23 */ /* 0x110fe600000108a0 */
[--C-:B------:R-:W-:Y:S01]  /*91f0*/  FFMA.FTZ R116, R183, c[0x0][0x2d0], -R161.reuse ;  /* 0x0000b400b7747a23 */ /* 0x100fe200000108a1 */
[C---:B------:R-:W-:Y:S01]  /*9200*/  HMMA.16816.F32.BF16 R72, R104.reuse, R118, R72 ;  /* 0x000000766848723c */ /* 0x040fe20000041848 */
[----:B------:R2:W4:Y:S07]  /*9210*/  MUFU.EX2 R205, R108 ;  /* 0x0000006c00cd7308 */ /* 0x00052e0000000800 */
[C---:B---3--:R-:W-:Y:S03]  /*9220*/  HMMA.16816.F32.BF16 R76, R104.reuse, R120, R76 ;  /* 0x00000078684c723c */ /* 0x048fe6000004184c */
[----:B------:R3:W3:Y:S01]  /*9230*/  MUFU.EX2 R202, R116 ;  /* 0x0000007400ca7308 */ /* 0x0006e20000000800 */
[----:B-1----:R-:W-:Y:S03]  /*9240*/  LDSM.16.MT88.4 R112, [R101+0x6900] ;  /* 0x006900006570783b */ /* 0x002fe60000004200 */
[--C-:B------:R-:W-:Y:S01]  /*9250*/  FFMA.FTZ R120, R188, c[0x0][0x2d0], -R161.reuse ;  /* 0x0000b400bc787a23 */ /* 0x100fe200000108a1 */
[C---:B------:R-:W-:Y:S05]  /*9260*/  HMMA.16816.F32.BF16 R80, R104.reuse, R122, R80 ;  /* 0x0000007a6850723c */ /* 0x040fea0000041850 */
[----:B------:R1:W-:Y:S01]  /*9270*/  MUFU.EX2 R201, R120 ;  /* 0x0000007800c97308 */ /* 0x0003e20000000800 */
[----:B--2---:R-:W2:Y:S01]  /*9280*/  LDSM.16.MT88.4 R108, [R237+UR4+0x6900] ;  /* 0x00690004ed6c783b */ /* 0x004ea20008004200 */
[--C-:B---3--:R-:W-:Y:S08]  /*9290*/  FFMA.FTZ R116, R181, c[0x0][0x2d0], -R161.reuse ;  /* 0x0000b400b5747a23 */ /* 0x108ff000000108a1 */
[----:B------:R3:W2:Y:S01]  /*92a0*/  MUFU.EX2 R200, R116 ;  /* 0x0000007400c87308 */ /* 0x0006a20000000800 */
[----:B-1----:R-:W-:Y:S08]  /*92b0*/  LDSM.16.MT88.4 R120, [R102+0x1100] ;  /* 0x001100006678783b */ /* 0x002ff00000004200 */
[----:B---3--:R-:W1:Y:S01]  /*92c0*/  LDSM.16.MT88.4 R116, [R103+UR4+0x1100] ;  /* 0x001100046774783b */ /* 0x008e620008004200 */
[C---:B--2---:R-:W-:Y:S08]  /*92d0*/  HMMA.16816.F32.BF16 R84, R104.reuse, R108, R84 ;  /* 0x0000006c6854723c */ /* 0x044ff00000041854 */
[C---:B------:R-:W-:Y:S01]  /*92e0*/  HMMA.16816.F32.BF16 R88, R104.reuse, R110, R88 ;  /* 0x0000006e6858723c */ /* 0x040fe20000041858 */
[----:B------:R-:W2:Y:S07]  /*92f0*/  LDSM.16.MT88.4 R108, [R101+0x1100] ;  /* 0x00110000656c783b */ /* 0x000eae0000004200 */
[C---:B------:R-:W-:Y:S08]  /*9300*/  HMMA.16816.F32.BF16 R92, R104.reuse, R112, R92 ;  /* 0x00000070685c723c */ /* 0x040ff0000004185c */
[----:B------:R-:W-:Y:S01]  /*9310*/  HMMA.16816.F32.BF16 R96, R104, R114, R96 ;  /* 0x000000726860723c */ /* 0x000fe20000041860 */
[----:B------:R-:W3:Y:S06]  /*9320*/  LDSM.16.MT88.4 R112, [R237+UR4+0x4100] ;  /* 0x00410004ed70783b */ /* 0x000eec0008004200 */
[----:B-----5:R-:W-:Y:S02]  /*9330*/  F2FP.BF16.PACK_AB R104, R204, R206 ;  /* 0x000000cecc68723e */ /* 0x020fe400000010ff */
[----:B----4-:R-:W-:Y:S03]  /*9340*/  F2FP.BF16.PACK_AB R106, R207, R205 ;  /* 0x000000cdcf6a723e */ /* 0x010fe600000010ff */
[----:B------:R-:W-:Y:S02]  /*9350*/  F2FP.BF16.PACK_AB R105, R202, R203 ;  /* 0x000000cbca69723e */ /* 0x000fe400000010ff */
[----:B------:R-:W-:Y:S07]  /*9360*/  F2FP.BF16.PACK_AB R107, R201, R200 ;  /* 0x000000c8c96b723e */ /* 0x000fee00000010ff */
[C---:B-1----:R-:W-:Y:S08]  /*9370*/  HMMA.16816.F32.BF16 R4, R104.reuse, R116, R4 ;  /* 0x000000746804723c */ /* 0x042ff00000041804 */
[C---:B------:R-:W-:Y:S01]  /*9380*/  HMMA.16816.F32.BF16 R8, R104.reuse, R118, R8 ;  /* 0x000000766808723c */ /* 0x040fe20000041808 */
[----:B------:R-:W1:Y:S07]  /*9390*/  LDSM.16.MT88.4 R116, [R101+0x4100] ;  /* 0x004100006574783b */ /* 0x000e6e0000004200 */
[C---:B------:R-:W-:Y:S08]  /*93a0*/  HMMA.16816.F32.BF16 R12, R104.reuse, R120, R12 ;  /* 0x00000078680c723c */ /* 0x040ff0000004180c */
[C---:B------:R-:W-:Y:S01]  /*93b0*/  HMMA.16816.F32.BF16 R16, R104.reuse, R122, R16 ;  /* 0x0000007a6810723c */ /* 0x040fe20000041810 */
[----:B------:R-:W4:Y:S07]  /*93c0*/  LDSM.16.MT88.4 R120, [R103+UR4+0x7100] ;  /* 0x007100046778783b */ /* 0x000f2e0008004200 */
[C---:B------:R-:W-:Y:S07]  /*93d0*/  HMMA.16816.F32.BF16 R20, R104.reuse, R124, R20 ;  /* 0x0000007c6814723c */ /* 0x040fee0000041814 */
[--C-:B------:R-:W-:Y:S01]  /*93e0*/  FFMA.FTZ R124, R149, c[0x0][0x2d0], -R161.reuse ;  /* 0x0000b400957c7a23 */ /* 0x100fe200000108a1 */
[C---:B------:R-:W-:Y:S03]  /*93f0*/  HMMA.16816.F32.BF16 R24, R104.reuse, R126, R24 ;  /* 0x0000007e6818723c */ /* 0x040fe60000041818 */
[----:B------:R5:W-:Y:S05]  /*9400*/  MUFU.EX2 R181, R124 ;  /* 0x0000007c00b57308 */ /* 0x000bea0000000800 */
[C---:B--2---:R-:W-:Y:S08]  /*9410*/  HMMA.16816.F32.BF16 R28, R104.reuse, R108, R28 ;  /* 0x0000006c681c723c */ /* 0x044ff0000004181c */
[C---:B------:R-:W-:Y:S01]  /*9420*/  HMMA.16816.F32.BF16 R32, R104.reuse, R110, R32 ;  /* 0x0000006e6820723c */ /* 0x040fe20000041820 */
[----:B------:R-:W2:Y:S07]  /*9430*/  LDSM.16.MT88.4 R108, [R102+0x7100] ;  /* 0x00710000666c783b */ /* 0x000eae0000004200 */
[C---:B------:R-:W-:Y:S01]  /*9440*/  HMMA.16816.F32.BF16 R36, R104.reuse, R128, R36 ;  /* 0x000000806824723c */ /* 0x040fe20000041824 */
[----:B-----5:R-:W-:Y:S07]  /*9450*/  LDSM.16.MT88.4 R124, [R237+UR4+0x1900] ;  /* 0x00190004ed7c783b */ /* 0x020fee0008004200 */
[C---:B------:R-:W-:Y:S01]  /*9460*/  HMMA.16816.F32.BF16 R40, R104.reuse, R130, R40 ;  /* 0x000000826828723c */ /* 0x040fe20000041828 */
[----:B------:R-:W-:Y:S07]  /*9470*/  LDSM.16.MT88.4 R128, [R101+0x1900] ;  /* 0x001900006580783b */ /* 0x000fee0000004200 */
[C---:B------:R-:W-:Y:S08]  /*9480*/  HMMA.16816.F32.BF16 R44, R104.reuse, R132, R44 ;  /* 0x00000084682c723c */ /* 0x040ff0000004182c */
[C---:B------:R-:W-:Y:S01]  /*9490*/  HMMA.16816.F32.BF16 R48, R104.reuse, R134, R48 ;  /* 0x000000866830723c */ /* 0x040fe20000041830 */
[----:B------:R-:W-:Y:S07]  /*94a0*/  LDSM.16.MT88.4 R132, [R103+UR4+0x4900] ;  /* 0x004900046784783b */ /* 0x000fee0008004200 */
[C---:B---3--:R-:W-:Y:S07]  /*94b0*/  HMMA.16816.F32.BF16 R52, R104.reuse, R112, R52 ;  /* 0x000000706834723c */ /* 0x048fee0000041834 */
[--C-:B------:R-:W-:Y:S01]  /*94c0*/  FFMA.FTZ R112, R189, c[0x0][0x2d0], -R160.reuse ;  /* 0x0000b400bd707a23 */ /* 0x100fe200000108a0 */
[C---:B------:R-:W-:Y:S03]  /*94d0*/  HMMA.16816.F32.BF16 R56, R104.reuse, R114, R56 ;  /* 0x000000726838723c */ /* 0x040fe60000041838 */
[----:B------:R3:W-:Y:S05]  /*94e0*/  MUFU.EX2 R191, R112 ;  /* 0x0000007000bf7308 */ /* 0x0007ea0000000800 */
[C---:B-1----:R-:W-:Y:S07]  /*94f0*/  HMMA.16816.F32.BF16 R60, R104.reuse, R116, R60 ;  /* 0x00000074683c723c */ /* 0x042fee000004183c */
[--C-:B------:R-:W-:Y:S01]  /*9500*/  FFMA.FTZ R116, R171, c[0x0][0x2d0], -R160.reuse ;  /* 0x0000b400ab747a23 */ /* 0x100fe200000108a0 */
[C---:B------:R-:W-:Y:S03]  /*9510*/  HMMA.16816.F32.BF16 R64, R104.reuse, R118, R64 ;  /* 0x000000766840723c */ /* 0x040fe60000041840 */
[----:B------:R1:W-:Y:S05]  /*9520*/  MUFU.EX2 R188, R116 ;  /* 0x0000007400bc7308 */ /* 0x0003ea0000000800 */
[C---:B----4-:R-:W-:Y:S04]  /*9530*/  HMMA.16816.F32.BF16 R68, R104.reuse, R120, R68 ;  /* 0x000000786844723c */ /* 0x050fe80000041844 */
[--C-:B---3--:R-:W-:Y:S03]  /*9540*/  FFMA.FTZ R112, R190, c[0x0][0x2d0], -R160.reuse ;  /* 0x0000b400be707a23 */ /* 0x108fe600000108a0 */
[--C-:B------:R-:W-:Y:S01]  /*9550*/  FFMA.FTZ R120, R151, c[0x0][0x2d0], -R161.reuse ;  /* 0x0000b40097787a23 */ /* 0x100fe200000108a1 */
[C---:B------:R-:W-:Y:S01]  /*9560*/  HMMA.16816.F32.BF16 R72, R104.reuse, R122, R72 ;  /* 0x0000007a6848723c */ /* 0x040fe20000041848 */
[----:B------:R3:W4:Y:S07]  /*9570*/  MUFU.EX2 R190, R112 ;  /* 0x0000007000be7308 */ /* 0x00072e0000000800 */
[C---:B--2---:R-:W-:Y:S03]  /*9580*/  HMMA.16816.F32.BF16 R76, R104.reuse, R108, R76 ;  /* 0x0000006c684c723c */ /* 0x044fe6000004184c */
[----:B------:R2:W-:Y:S01]  /*9590*/  MUFU.EX2 R182, R120 ;  /* 0x0000007800b67308 */ /* 0x0005e20000000800 */
[--C-:B-1----:R-:W-:Y:S03]  /*95a0*/  FFMA.FTZ R116, R163, c[0x0][0x2d0], -R160.reuse ;  /* 0x0000b400a3747a23 */ /* 0x102fe600000108a0 */
[--C-:B------:R-:W-:Y:S01]  /*95b0*/  FFMA.FTZ R108, R150, c[0x0][0x2d0], -R161.reuse ;  /* 0x0000b400966c7a23 */ /* 0x100fe200000108a1 */
[C---:B------:R-:W-:Y:S05]  /*95c0*/  HMMA.16816.F32.BF16 R80, R104.reuse, R110, R80 ;  /* 0x0000006e6850723c */ /* 0x040fea0000041850 */
[----:B------:R1:W5:Y:S01]  /*95d0*/  MUFU.EX2 R189, R116 ;  /* 0x0000007400bd7308 */ /* 0x0003620000000800 */
[----:B---3--:R-:W3:Y:S09]  /*95e0*/  LDSM.16.MT88.4 R112, [R237+UR4+0x7100] ;  /* 0x00710004ed70783b */ /* 0x008ef20008004200 */
[----:B------:R4:W-:Y:S01]  /*95f0*/  MUFU.EX2 R180, R108 ;  /* 0x0000006c00b47308 */ /* 0x0009e20000000800 */
[----:B--2---:R-:W-:Y:S01]  /*9600*/  LDSM.16.MT88.4 R120, [R102+0x1900] ;  /* 0x001900006678783b */ /* 0x004fe20000004200 */
[--C-:B-1----:R-:W-:Y:S08]  /*9610*/  FFMA.FTZ R116, R162, c[0x0][0x2d0], -R161.reuse ;  /* 0x0000b400a2747a23 */ /* 0x102ff000000108a1 */
[----:B------:R1:W2:Y:S01]  /*9620*/  MUFU.EX2 R183, R116 ;  /* 0x0000007400b77308 */ /* 0x0002a20000000800 */
[----:B----4-:R-:W-:Y:S01]  /*9630*/  LDSM.16.MT88.4 R108, [R103+UR4+0x1900] ;  /* 0x00190004676c783b */ /* 0x010fe20008004200 */
[C---:B---3--:R-:W-:Y:S08]  /*9640*/  HMMA.16816.F32.BF16 R84, R104.reuse, R112, R84 ;  /* 0x000000706854723c */ /* 0x048ff00000041854 */
[C---:B------:R-:W-:Y:S01]  /*9650*/  HMMA.16816.F32.BF16 R88, R104.reuse, R114, R88 ;  /* 0x000000726858723c */ /* 0x040fe20000041858 */
[----:B-1----:R-:W1:Y:S08]  /*9660*/  LDSM.16.MT88.4 R116, [R101+0x7100] ;  /* 0x007100006574783b */ /* 0x002e700000004200 */
[----:B------:R-:W3:Y:S01]  /*9670*/  LDSM.16.MT88.4 R112, [R102+0x4900] ;  /* 0x004900006670783b */ /* 0x000ee20000004200 */
[C---:B-1----:R-:W-:Y:S08]  /*9680*/  HMMA.16816.F32.BF16 R92, R104.reuse, R116, R92 ;  /* 0x00000074685c723c */ /* 0x042ff0000004185c */
[----:B------:R-:W-:Y:S01]  /*9690*/  HMMA.16816.F32.BF16 R96, R104, R118, R96 ;  /* 0x000000766860723c */ /* 0x000fe20000041860 */
[----:B------:R-:W1:Y:S06]  /*96a0*/  LDSM.16.MT88.4 R116, [R237+UR4+0x4900] ;  /* 0x00490004ed74783b */ /* 0x000e6c0008004200 */
[----:B------:R-:W-:Y:S02]  /*96b0*/  F2FP.BF16.PACK_AB R104, R190, R191 ;  /* 0x000000bfbe68723e */ /* 0x000fe400000010ff */
[----:B-----5:R-:W-:Y:S03]  /*96c0*/  F2FP.BF16.PACK_AB R106, R189, R188 ;  /* 0x000000bcbd6a723e */ /* 0x020fe600000010ff */
[----:B--2---:R-:W-:Y:S02]  /*96d0*/  F2FP.BF16.PACK_AB R105, R182, R183 ;  /* 0x000000b7b669723e */ /* 0x004fe400000010ff */
[----:B------:R-:W-:Y:S07]  /*96e0*/  F2FP.BF16.PACK_AB R107, R181, R180 ;  /* 0x000000b4b56b723e */ /* 0x000fee00000010ff */
[C---:B------:R-:W-:Y:S08]  /*96f0*/  HMMA.16816.F32.BF16 R4, R104.reuse, R108, R4 ;  /* 0x0000006c6804723c */ /* 0x040ff00000041804 */
[C---:B------:R-:W-:Y:S01]  /*9700*/  HMMA.16816.F32.BF16 R8, R104.reuse, R110, R8 ;  /* 0x0000006e6808723c */ /* 0x040fe20000041808 */
[----:B------:R-:W2:Y:S07]  /*9710*/  LDSM.16.MT88.4 R108, [R101+0x4900] ;  /* 0x00490000656c783b */ /* 0x000eae0000004200 */
[C---:B------:R-:W-:Y:S08]  /*9720*/  HMMA.16816.F32.BF16 R12, R104.reuse, R120, R12 ;  /* 0x00000078680c723c */ /* 0x040ff0000004180c */
[C---:B------:R-:W-:Y:S01]  /*9730*/  HMMA.16816.F32.BF16 R16, R104.reuse, R122, R16 ;  /* 0x0000007a6810723c */ /* 0x040fe20000041810 */
[----:B------:R-:W4:Y:S07]  /*9740*/  LDSM.16.MT88.4 R120, [R103+UR4+0x7900] ;  /* 0x007900046778783b */ /* 0x000f2e0008004200 */
[C---:B------:R-:W-:Y:S07]  /*9750*/  HMMA.16816.F32.BF16 R20, R104.reuse, R124, R20 ;  /* 0x0000007c6814723c */ /* 0x040fee0000041814 */
[--C-:B------:R-:W-:Y:S01]  /*9760*/  FFMA.FTZ R124, R144, c[0x0][0x2d0], -R160.reuse ;  /* 0x0000b400907c7a23 */ /* 0x100fe200000108a0 */
[C---:B------:R-:W-:Y:S01]  /*9770*/  HMMA.16816.F32.BF16 R24, R104.reuse, R126, R24 ;  /* 0x0000007e6818723c */ /* 0x040fe20000041818 */
[----:B------:R-:W5:Y:S02]  /*9780*/  LDL.LU R144, [R1+0x4] ;  /* 0x0000040001907983 */ /* 0x000f640000300800 */
[----:B------:R1:W-:Y:S05]  /*9790*/  MUFU.EX2 R175, R124 ;  /* 0x0000007c00af7308 */ /* 0x0003ea0000000800 */
[C---:B------:R-:W-:Y:S08]  /*97a0*/  HMMA.16816.F32.BF16 R28, R104.reuse, R128, R28 ;  /* 0x00000080681c723c */ /* 0x040ff0000004181c */
[C---:B------:R-:W-:Y:S01]  /*97b0*/  HMMA.16816.F32.BF16 R32, R104.reuse, R130, R32 ;  /* 0x000000826820723c */ /* 0x040fe20000041820 */
[----:B------:R-:W-:Y:S07]  /*97c0*/  LDSM.16.MT88.4 R128, [R101+0x2100] ;  /* 0x002100006580783b */ /* 0x000fee0000004200 */
[C---:B------:R-:W-:Y:S01]  /*97d0*/  HMMA.16816.F32.BF16 R36, R104.reuse, R132, R36 ;  /* 0x000000846824723c */ /* 0x040fe20000041824 */
[----:B-1----:R-:W-:Y:S07]  /*97e0*/  LDSM.16.MT88.4 R124, [R237+UR4+0x2100] ;  /* 0x00210004ed7c783b */ /* 0x002fee0008004200 */
[C---:B------:R-:W-:Y:S01]  /*97f0*/  HMMA.16816.F32.BF16 R40, R104.reuse, R134, R40 ;  /* 0x000000866828723c */ /* 0x040fe20000041828 */
[----:B------:R-:W-:Y:S07]  /*9800*/  LDSM.16.MT88.4 R132, [R102+0x5100] ;  /* 0x005100006684783b */ /* 0x000fee0000004200 */
[C---:B---3--:R-:W-:Y:S07]  /*9810*/  HMMA.16816.F32.BF16 R44, R104.reuse, R112, R44 ;  /* 0x00000070682c723c */ /* 0x048fee000004182c */
[--C-:B------:R-:W-:Y:S01]  /*9820*/  FFMA.FTZ R112, R148, c[0x0][0x2d0], -R160.reuse ;  /* 0x0000b40094707a23 */ /* 0x100fe200000108a0 */
[C---:B------:R-:W-:Y:S01]  /*9830*/  HMMA.16816.F32.BF16 R48, R104.reuse, R114, R48 ;  /* 0x000000726830723c */ /* 0x040fe20000041830 */
[----:B------:R-:W-:Y:S02]  /*9840*/  LDSM.16.MT88.4 R148, [R102+0x5900] ;  /* 0x005900006694783b */ /* 0x000fe40000004200 */
[----:B------:R1:W-:Y:S05]  /*9850*/  MUFU.EX2 R178, R112 ;  /* 0x0000007000b27308 */ /* 0x0003ea0000000800 */
[C---:B------:R-:W-:Y:S07]  /*9860*/  HMMA.16816.F32.BF16 R52, R104.reuse, R116, R52 ;  /* 0x000000746834723c */ /* 0x040fee0000041834 */
[--C-:B------:R-:W-:Y:S01]  /*9870*/  FFMA.FTZ R116, R147, c[0x0][0x2d0], -R160.reuse ;  /* 0x0000b40093747a23 */ /* 0x100fe200000108a0 */
[C---:B------:R-:W-:Y:S03]  /*9880*/  HMMA.16816.F32.BF16 R56, R104.reuse, R118, R56 ;  /* 0x000000766838723c */ /* 0x040fe60000041838 */
[----:B------:R3:W3:Y:S05]  /*9890*/  MUFU.EX2 R179, R116 ;  /* 0x0000007400b37308 */ /* 0x0006ea0000000800 */
[C---:B--2---:R-:W-:Y:S01]  /*98a0*/  HMMA.16816.F32.BF16 R60, R104.reuse, R108, R60 ;  /* 0x0000006c683c723c */ /* 0x044fe2000004183c */
[----:B-1----:R-:W1:Y:S06]  /*98b0*/  LDSM.16.MT88.4 R112, [R102+0x7900] ;  /* 0x007900006670783b */ /* 0x002e6c0000004200 */
[--C-:B------:R-:W-:Y:S01]  /*98c0*/  FFMA.FTZ R108, R145, c[0x0][0x2d0], -R161.reuse ;  /* 0x0000b400916c7a23 */ /* 0x100fe200000108a1 */
[C---:B------:R-:W-:Y:S03]  /*98d0*/  HMMA.16816.F32.BF16 R64, R104.reuse, R110, R64 ;  /* 0x0000006e6840723c */ /* 0x040fe60000041840 */
[----:B------:R2:W-:Y:S01]  /*98e0*/  MUFU.EX2 R177, R108 ;  /* 0x0000006c00b17308 */ /* 0x0005e20000000800 */
[----:B------:R-:W-:Y:S04]  /*98f0*/  MOV R145, R164 ;  /* 0x000000a400917202 */ /* 0x000fe80000000f00 */
[C---:B----4-:R-:W-:Y:S04]  /*9900*/  HMMA.16816.F32.BF16 R68, R104.reuse, R120, R68 ;  /* 0x000000786844723c */ /* 0x050fe80000041844 */
[--C-:B---3--:R-:W-:Y:S03]  /*9910*/  FFMA.FTZ R116, R146, c[0x0][0x2d0], -R161.reuse ;  /* 0x0000b40092747a23 */ /* 0x108fe600000108a1 */
[--C-:B------:R-:W-:Y:S01]  /*9920*/  FFMA.FTZ R120, R143, c[0x0][0x2d0], -R160.reuse ;  /* 0x0000b4008f787a23 */ /* 0x100fe200000108a0 */
[C---:B------:R-:W-:Y:S01]  /*9930*/  HMMA.16816.F32.BF16 R72, R104.reuse, R122, R72 ;  /* 0x0000007a6848723c */ /* 0x040fe20000041848 */
[----:B------:R3:W4:Y:S10]  /*9940*/  MUFU.EX2 R176, R116 ;  /* 0x0000007400b07308 */ /* 0x0007340000000800 */
[----:B------:R4:W4:Y:S01]  /*9950*/  MUFU.EX2 R174, R120 ;  /* 0x0000007800ae7308 */ /* 0x0009220000000800 */
[----:B--2---:R-:W-:Y:S01]  /*9960*/  LDSM.16.MT88.4 R108, [R101+0x7900] ;  /* 0x00790000656c783b */ /* 0x004fe20000004200 */
[C---:B-1----:R-:W-:Y:S07]  /*9970*/  HMMA.16816.F32.BF16 R76, R104.reuse, R112, R76 ;  /* 0x00000070684c723c */ /* 0x042fee000004184c */
[----:B---3--:R-:W1:Y:S01]  /*9980*/  LDSM.16.MT88.4 R116, [R237+UR4+0x7900] ;  /* 0x00790004ed74783b */ /* 0x008e620008004200 */
[--C-:B------:R-:W-:Y:S01]  /*9990*/  FFMA.FTZ R112, R141, c[0x0][0x2d0], -R161.reuse ;  /* 0x0000b4008d707a23 */ /* 0x100fe200000108a1 */
[C---:B------:R-:W-:Y:S03]  /*99a0*/  HMMA.16816.F32.BF16 R80, R104.reuse, R114, R80 ;  /* 0x000000726850723c */ /* 0x040fe60000041850 */
[----:B------:R2:W-:Y:S01]  /*99b0*/  MUFU.EX2 R172, R112 ;  /* 0x0000007000ac7308 */ /* 0x0005e20000000800 */
[----:B----4-:R-:W-:Y:S09]  /*99c0*/  FFMA.FTZ R120, R142, c[0x0][0x2d0], -R161 ;  /* 0x0000b4008e787a23 */ /* 0x010ff200000108a1 */
[----:B------:R3:W4:Y:S01]  /*99d0*/  MUFU.EX2 R173, R120 ;  /* 0x0000007800ad7308 */ /* 0x0007220000000800 */
[----:B--2---:R-:W-:Y:S08]  /*99e0*/  LDSM.16.MT88.4 R112, [R102+0x2100] ;  /* 0x002100006670783b */ /* 0x004ff00000004200 */
[----:B---3--:R-:W2:Y:S01]  /*99f0*/  LDSM.16.MT88.4 R120, [R103+UR4+0x2100] ;  /* 0x002100046778783b */ /* 0x008ea20008004200 */
[C---:B-1----:R-:W-:Y:S08]  /*9a00*/  HMMA.16816.F32.BF16 R84, R104.reuse, R116, R84 ;  /* 0x000000746854723c */ /* 0x042ff00000041854 */
[C---:B------:R-:W-:Y:S01]  /*9a10*/  HMMA.16816.F32.BF16 R88, R104.reuse, R118, R88 ;  /* 0x000000766858723c */ /* 0x040fe20000041858 */
[----:B------:R-:W1:Y:S07]  /*9a20*/  LDSM.16.MT88.4 R116, [R103+UR4+0x5100] ;  /* 0x005100046774783b */ /* 0x000e6e0008004200 */
[C---:B------:R-:W-:Y:S08]  /*9a30*/  HMMA.16816.F32.BF16 R92, R104.reuse, R108, R92 ;  /* 0x0000006c685c723c */ /* 0x040ff0000004185c */
[----:B------:R-:W-:Y:S01]  /*9a40*/  HMMA.16816.F32.BF16 R96, R104, R110, R96 ;  /* 0x0000006e6860723c */ /* 0x000fe20000041860 */
[----:B------:R-:W3:Y:S06]  /*9a50*/  LDSM.16.MT88.4 R108, [R237+UR4+0x5100] ;  /* 0x00510004ed6c783b */ /* 0x000eec0008004200 */
[----:B------:R-:W-:Y:S02]  /*9a60*/  F2FP.BF16.PACK_AB R104, R179, R178 ;  /* 0x000000b2b368723e */ /* 0x000fe400000010ff */
[----:B------:R-:W-:Y:S03]  /*9a70*/  F2FP.BF16.PACK_AB R105, R177, R176 ;  /* 0x000000b0b169723e */ /* 0x000fe600000010ff */
[----:B------:R-:W-:Y:S02]  /*9a80*/  F2FP.BF16.PACK_AB R106, R174, R175 ;  /* 0x000000afae6a723e */ /* 0x000fe400000010ff */
[----:B----4-:R-:W-:Y:S07]  /*9a90*/  F2FP.BF16.PACK_AB R107, R172, R173 ;  /* 0x000000adac6b723e */ /* 0x010fee00000010ff */
[C---:B--2---:R-:W-:Y:S08]  /*9aa0*/  HMMA.16816.F32.BF16 R4, R104.reuse, R120, R4 ;  /* 0x000000786804723c */ /* 0x044ff00000041804 */
[C---:B------:R-:W-:Y:S01]  /*9ab0*/  HMMA.16816.F32.BF16 R8, R104.reuse, R122, R8 ;  /* 0x0000007a6808723c */ /* 0x040fe20000041808 */
[----:B------:R-:W2:Y:S07]  /*9ac0*/  LDSM.16.MT88.4 R120, [R101+0x5100] ;  /* 0x005100006578783b */ /* 0x000eae0000004200 */
[C---:B------:R-:W-:Y:S08]  /*9ad0*/  HMMA.16816.F32.BF16 R12, R104.reuse, R112, R12 ;  /* 0x00000070680c723c */ /* 0x040ff0000004180c */
[C---:B------:R-:W-:Y:S01]  /*9ae0*/  HMMA.16816.F32.BF16 R16, R104.reuse, R114, R16 ;  /* 0x000000726810723c */ /* 0x040fe20000041810 */
[----:B------:R-:W4:Y:S07]  /*9af0*/  LDSM.16.MT88.4 R112, [R103+UR4+0x8100] ;  /* 0x008100046770783b */ /* 0x000f2e0008004200 */
[C---:B------:R-:W-:Y:S08]  /*9b00*/  HMMA.16816.F32.BF16 R20, R104.reuse, R124, R20 ;  /* 0x0000007c6814723c */ /* 0x040ff00000041814 */
[C---:B------:R-:W-:Y:S01]  /*9b10*/  HMMA.16816.F32.BF16 R24, R104.reuse, R126, R24 ;  /* 0x0000007e6818723c */ /* 0x040fe20000041818 */
[----:B------:R-:W-:Y:S07]  /*9b20*/  LDSM.16.MT88.4 R124, [R237+UR4+0x2900] ;  /* 0x00290004ed7c783b */ /* 0x000fee0008004200 */
[C---:B------:R-:W-:Y:S08]  /*9b30*/  HMMA.16816.F32.BF16 R28, R104.reuse, R128, R28 ;  /* 0x00000080681c723c */ /* 0x040ff0000004181c */
[C---:B------:R-:W-:Y:S08]  /*9b40*/  HMMA.16816.F32.BF16 R32, R104.reuse, R130, R32 ;  /* 0x000000826820723c */ /* 0x040ff00000041820 */
[C---:B-1----:R-:W-:Y:S08]  /*9b50*/  HMMA.16816.F32.BF16 R36, R104.reuse, R116, R36 ;  /* 0x000000746824723c */ /* 0x042ff00000041824 */
[C---:B------:R-:W-:Y:S01]  /*9b60*/  HMMA.16816.F32.BF16 R40, R104.reuse, R118, R40 ;  /* 0x000000766828723c */ /* 0x040fe20000041828 */
[----:B------:R-:W1:Y:S07]  /*9b70*/  LDSM.16.MT88.4 R116, [R102+0x8100] ;  /* 0x008100006674783b */ /* 0x000e6e0000004200 */
[C---:B------:R-:W-:Y:S08]  /*9b80*/  HMMA.16816.F32.BF16 R44, R104.reuse, R132, R44 ;  /* 0x00000084682c723c */ /* 0x040ff0000004182c */
[C---:B------:R-:W-:Y:S01]  /*9b90*/  HMMA.16816.F32.BF16 R48, R104.reuse, R134, R48 ;  /* 0x000000866830723c */ /* 0x040fe20000041830 */
[----:B------:R-:W-:Y:S03]  /*9ba0*/  LDSM.16.MT88.4 R132, [R101+0x2900] ;  /* 0x002900006584783b */ /* 0x000fe60000004200 */
[----:B-----5:R-:W-:Y:S04]  /*9bb0*/  FFMA.FTZ R2, R2, R144, R145 ;  /* 0x0000009002027223 */ /* 0x020fe80000010091 */
[C---:B---3--:R-:W-:Y:S07]  /*9bc0*/  HMMA.16816.F32.BF16 R52, R104.reuse, R108, R52 ;  /* 0x0000006c6834723c */ /* 0x048fee0000041834 */
[--C-:B------:R-:W-:Y:S01]  /*9bd0*/  FFMA.FTZ R108, R140, c[0x0][0x2d0], -R160.reuse ;  /* 0x0000b4008c6c7a23 */ /* 0x100fe200000108a0 */
[C---:B------:R-:W-:Y:S01]  /*9be0*/  HMMA.16816.F32.BF16 R56, R104.reuse, R110, R56 ;  /* 0x0000006e6838723c */ /* 0x040fe20000041838 */
[----:B------:R-:W-:Y:S02]  /*9bf0*/  LDSM.16.MT88.4 R140, [R103+UR4+0x5900] ;  /* 0x00590004678c783b */ /* 0x000fe40008004200 */
[----:B------:R3:W-:Y:S05]  /*9c00*/  MUFU.EX2 R171, R108 ;  /* 0x0000006c00ab7308 */ /* 0x0007ea0000000800 */
[C---:B--2---:R-:W-:Y:S07]  /*9c10*/  HMMA.16816.F32.BF16 R60, R104.reuse, R120, R60 ;  /* 0x00000078683c723c */ /* 0x044fee000004183c */
        /* <DEDUP_REMOVED lines=8> */
[C---:B-1----:R-:W-:Y:S03]  /*9ca0*/  HMMA.16816.F32.BF16 R76, R104.reuse, R116, R76 ;  /* 0x00000074684c723c */ /* 0x042fe6000004184c */
[----:B------:R1:W-:Y:S01]  /*9cb0*/  MUFU.EX2 R167, R112 ;  /* 0x0000007000a77308 */ /* 0x0003e20000000800 */
[--C-:B--2---:R-:W-:Y:S03]  /*9cc0*/  FFMA.FTZ R120, R168, c[0x0][0x2d0], -R161.reuse ;  /* 0x0000b400a8787a23 */ /* 0x104fe600000108a1 */
[--C-:B------:R-:W-:Y:S01]  /*9cd0*/  FFMA.FTZ R116, R139, c[0x0][0x2d0], -R161.reuse ;  /* 0x0000b4008b747a23 */ /* 0x100fe200000108a1 */
[C---:B------:R-:W-:Y:S05]  /*9ce0*/  HMMA.16816.F32.BF16 R80, R104.reuse, R118, R80 ;  /* 0x000000766850723c */ /* 0x040fea0000041850 */
[----:B------:R2:W5:Y:S01]  /*9cf0*/  MUFU.EX2 R168, R120 ;  /* 0x0000007800a87308 */ /* 0x0005620000000800 */
[----:B---3--:R-:W3:Y:S09]  /*9d00*/  LDSM.16.MT88.4 R108, [R237+UR4+0x8100] ;  /* 0x00810004ed6c783b */ /* 0x008ef20008004200 */
[----:B------:R5:W-:Y:S01]  /*9d10*/  MUFU.EX2 R164, R116 ;  /* 0x0000007400a47308 */ /* 0x000be20000000800 */
[----:B-1----:R-:W-:Y:S01]  /*9d20*/  FFMA.FTZ R112, R138, c[0x0][0x2d0], -R160 ;  /* 0x0000b4008a707a23 */ /* 0x002fe200000108a0 */
[----:B------:R-:W-:Y:S02]  /*9d30*/  MOV R138, R137 ;  /* 0x00000089008a7202 */ /* 0x000fe40000000f00 */
[----:B------:R-:W-:Y:S02]  /*9d40*/  MOV R137, R166 ;  /* 0x000000a600897202 */ /* 0x000fe40000000f00 */
[----:B----4-:R-:W-:Y:S04]  /*9d50*/  F2FP.BF16.PACK_AB R160, R170, R171 ;  /* 0x000000abaaa0723e */ /* 0x010fe800000010ff */
[----:B------:R1:W4:Y:S01]  /*9d60*/  MUFU.EX2 R166, R112 ;  /* 0x0000007000a67308 */ /* 0x0003220000000800 */
[----:B--2---:R-:W2:Y:S08]  /*9d70*/  LDSM.16.MT88.4 R120, [R101+0x8100] ;  /* 0x008100006578783b */ /* 0x004eb00000004200 */
[----:B-----5:R-:W-:Y:S01]  /*9d80*/  LDSM.16.MT88.4 R116, [R102+0x2900] ;  /* 0x002900006674783b */ /* 0x020fe20000004200 */
[C---:B---3--:R-:W-:Y:S03]  /*9d90*/  HMMA.16816.F32.BF16 R84, R104.reuse, R108, R84 ;  /* 0x0000006c6854723c */ /* 0x048fe60000041854 */
[----:B-1----:R-:W-:Y:S01]  /*9da0*/  FFMA.FTZ R112, R136, c[0x0][0x2d0], -R161 ;  /* 0x0000b40088707a23 */ /* 0x002fe200000108a1 */
[----:B------:R-:W-:Y:S02]  /*9db0*/  MOV R136, R165 ;  /* 0x000000a500887202 */ /* 0x000fe40000000f00 */
[----:B------:R-:W-:Y:S01]  /*9dc0*/  F2FP.BF16.PACK_AB R161, R168, R169 ;  /* 0x000000a9a8a1723e */ /* 0x000fe200000010ff */
[----:B------:R1:W3:Y:S01]  /*9dd0*/  MUFU.EX2 R165, R112 ;  /* 0x0000007000a57308 */ /* 0x0002e20000000800 */
[C---:B------:R-:W-:Y:S04]  /*9de0*/  HMMA.16816.F32.BF16 R88, R104.reuse, R110, R88 ;  /* 0x0000006e6858723c */ /* 0x040fe80000041858 */
[----:B----4-:R-:W-:Y:S04]  /*9df0*/  F2FP.BF16.PACK_AB R162, R166, R167 ;  /* 0x000000a7a6a2723e */ /* 0x010fe800000010ff */
[C---:B--2---:R-:W-:Y:S08]  /*9e00*/  HMMA.16816.F32.BF16 R92, R104.reuse, R120, R92 ;  /* 0x00000078685c723c */ /* 0x044ff0000004185c */
[----:B------:R-:W-:Y:S01]  /*9e10*/  HMMA.16816.F32.BF16 R96, R104, R122, R96 ;  /* 0x0000007a6860723c */ /* 0x000fe20000041860 */
[----:B-1----:R-:W1:Y:S03]  /*9e20*/  LDSM.16.MT88.4 R112, [R103+UR4+0x2900] ;  /* 0x002900046770783b */ /* 0x002e660008004200 */
[----:B---3--:R-:W-:Y:S07]  /*9e30*/  F2FP.BF16.PACK_AB R163, R164, R165 ;  /* 0x000000a5a4a3723e */ /* 0x008fee00000010ff */
[C---:B-1----:R-:W-:Y:S01]  /*9e40*/  HMMA.16816.F32.BF16 R104, R160.reuse, R112, R4 ;  /* 0x00000070a068723c */ /* 0x042fe20000041804 */
[----:B------:R-:W1:Y:S07]  /*9e50*/  LDSM.16.MT88.4 R4, [R237+UR4+0x5900] ;  /* 0x00590004ed04783b */ /* 0x000e6e0008004200 */
[C---:B------:R-:W-:Y:S01]  /*9e60*/  HMMA.16816.F32.BF16 R108, R160.reuse, R114, R8 ;  /* 0x00000072a06c723c */ /* 0x040fe20000041808 */
[----:B------:R-:W2:Y:S07]  /*9e70*/  LDSM.16.MT88.4 R8, [R101+0x5900] ;  /* 0x005900006508783b */ /* 0x000eae0000004200 */
[C---:B------:R-:W-:Y:S01]  /*9e80*/  HMMA.16816.F32.BF16 R112, R160.reuse, R116, R12 ;  /* 0x00000074a070723c */ /* 0x040fe2000004180c */
[----:B------:R-:W3:Y:S06]  /*9e90*/  LDL.LU R13, [R1+0x8] ;  /* 0x00000800010d7983 */ /* 0x000eec0000300800 */
[----:B------:R-:W-:Y:S01]  /*9ea0*/  MOV R14, R138 ;  /* 0x0000008a000e7202 */ /* 0x000fe20000000f00 */
[C---:B------:R-:W-:Y:S01]  /*9eb0*/  HMMA.16816.F32.BF16 R116, R160.reuse, R118, R16 ;  /* 0x00000076a074723c */ /* 0x040fe20000041810 */
[----:B------:R-:W4:Y:S03]  /*9ec0*/  LDL.64 R16, [R1+0x10] ;  /* 0x0000100001107983 */ /* 0x000f260000100a00 */
[----:B------:R-:W-:Y:S01]  /*9ed0*/  MOV R15, R137 ;  /* 0x00000089000f7202 */ /* 0x000fe20000000f00 */
[----:B------:R-:W-:Y:S02]  /*9ee0*/  FADD.FTZ R2, R14, R2 ;  /* 0x000000020e027221 */ /* 0x000fe40000010000 */
[----:B------:R-:W5:Y:S01]  /*9ef0*/  LDL.64 R18, [R1+0x28] ;  /* 0x0000280001127983 */ /* 0x000f620000100a00 */
[C---:B------:R-:W-:Y:S04]  /*9f00*/  HMMA.16816.F32.BF16 R120, R160.reuse, R124, R20 ;  /* 0x0000007ca078723c */ /* 0x040fe80000041814 */
[----:B------:R-:W-:Y:S01]  /*9f10*/  FADD.FTZ R2, R15, R2 ;  /* 0x000000020f027221 */ /* 0x000fe20000010000 */
[----:B------:R-:W5:Y:S02]  /*9f20*/  LDL R21, [R1+0x30] ;  /* 0x0000300001157983 */ /* 0x000f640000100800 */
[----:B------:R-:W-:Y:S01]  /*9f30*/  MOV R23, R136 ;  /* 0x0000008800177202 */ /* 0x000fe20000000f00 */
[C---:B------:R-:W-:Y:S04]  /*9f40*/  HMMA.16816.F32.BF16 R124, R160.reuse, R126, R24 ;  /* 0x0000007ea07c723c */ /* 0x040fe80000041818 */
[----:B------:R-:W-:Y:S04]  /*9f50*/  FADD.FTZ R2, R23, R2 ;  /* 0x0000000217027221 */ /* 0x000fe80000010000 */
[C---:B------:R-:W-:Y:S04]  /*9f60*/  HMMA.16816.F32.BF16 R128, R160.reuse, R132, R28 ;  /* 0x00000084a080723c */ /* 0x040fe8000004181c */
[----:B------:R-:W-:Y:S04]  /*9f70*/  FADD.FTZ R2, R248, R2 ;  /* 0x00000002f8027221 */ /* 0x000fe80000010000 */
[C---:B------:R-:W-:Y:S04]  /*9f80*/  HMMA.16816.F32.BF16 R132, R160.reuse, R134, R32 ;  /* 0x00000086a084723c */ /* 0x040fe80000041820 */
[----:B------:R-:W-:Y:S04]  /*9f90*/  FADD.FTZ R2, R247, R2 ;  /* 0x00000002f7027221 */ /* 0x000fe80000010000 */
[C---:B------:R-:W-:Y:S04]  /*9fa0*/  HMMA.16816.F32.BF16 R136, R160.reuse, R140, R36 ;  /* 0x0000008ca088723c */ /* 0x040fe80000041824 */
[----:B------:R-:W-:Y:S04]  /*9fb0*/  FADD.FTZ R2, R246, R2 ;  /* 0x00000002f6027221 */ /* 0x000fe80000010000 */
[C---:B------:R-:W-:Y:S08]  /*9fc0*/  HMMA.16816.F32.BF16 R140, R160.reuse, R142, R40 ;  /* 0x0000008ea08c723c */ /* 0x040ff00000041828 */
        /* <DEDUP_REMOVED lines=8> */
[----:B------:R-:W-:Y:S03]  /*a050*/  LDSM.16.MT88.4 R8, [R237+UR4+0x8900] ;  /* 0x00890004ed08783b */ /* 0x000fe60008004200 */
[----:B---3--:R-:W-:Y:S05]  /*a060*/  FFMA.FTZ R0, R0, R13, R251 ;  /* 0x0000000d00007223 */ /* 0x008fea00000100fb */
[----:B------:R-:W1:Y:S03]  /*a070*/  LDSM.16.MT88.4 R12, [R103+UR4+0x8900] ;  /* 0x00890004670c783b */ /* 0x000e660008004200 */
[----:B------:R-:W-:Y:S04]  /*a080*/  FADD.FTZ R0, R250, R0 ;  /* 0x00000000fa007221 */ /* 0x000fe80000010000 */
[----:B------:R-:W-:Y:S02]  /*a090*/  FADD.FTZ R0, R249, R0 ;  /* 0x00000000f9007221 */ /* 0x000fe40000010000 */
[----:B----4-:R-:W-:Y:S02]  /*a0a0*/  FADD.FTZ R16, R245, R2 ;  /* 0x00000002f5107221 */ /* 0x010fe40000010000 */
[----:B------:R-:W-:Y:S01]  /*a0b0*/  FADD.FTZ R0, R252, R0 ;  /* 0x00000000fc007221 */ /* 0x000fe20000010000 */
[----:B-----5:R-:W-:Y:S03]  /*a0c0*/  @P0 MOV R19, R17 ;  /* 0x0000001100130202 */ /* 0x020fe60000000f00 */
[----:B------:R-:W-:Y:S02]  /*a0d0*/  FADD.FTZ R0, R244, R0 ;  /* 0x00000000f4007221 */ /* 0x000fe40000010000 */
[----:B------:R-:W-:Y:S02]  /*a0e0*/  @P0 IMAD.WIDE.U32 R18, R4, 0x60, R18 ;  /* 0x0000006004120825 */ /* 0x000fe400078e0012 */
[----:B------:R-:W2:Y:S02]  /*a0f0*/  LDSM.16.MT88.4 R4, [R102+0x8900] ;  /* 0x008900006604783b */ /* 0x000ea40000004200 */
[----:B------:R-:W-:Y:S04]  /*a100*/  FADD.FTZ R0, R243, R0 ;  /* 0x00000000f3007221 */ /* 0x000fe80000010000 */
[----:B------:R-:W-:Y:S04]  /*a110*/  FADD.FTZ R0, R242, R0 ;  /* 0x00000000f2007221 */ /* 0x000fe80000010000 */
[----:B------:R-:W-:Y:S02]  /*a120*/  FADD.FTZ R2, R241, R0 ;  /* 0x00000000f1027221 */ /* 0x000fe40000010000 */
[----:B------:R-:W-:Y:S02]  /*a130*/  FADD.FTZ R0, R206, R16 ;  /* 0x00000010ce007221 */ /* 0x000fe40000010000 */
[----:B------:R-:W-:Y:S02]  /*a140*/  FADD.FTZ R2, R203, R2 ;  /* 0x00000002cb027221 */ /* 0x000fe40000010000 */
[----:B------:R-:W-:Y:S02]  /*a150*/  FADD.FTZ R16, R204, R0 ;  /* 0x00000000cc107221 */ /* 0x000fe40000010000 */
[----:B------:R-:W-:Y:S01]  /*a160*/  FADD.FTZ R0, R202, R2 ;  /* 0x00000002ca007221 */ /* 0x000fe20000010000 */
[----:B------:R-:W-:Y:S01]  /*a170*/  @P0 SHF.L.U32 R2, R18, 0x1, RZ ;  /* 0x0000000112020819 */ /* 0x000fe200000006ff */
[----:B------:R-:W-:Y:S01]  /*a180*/  FADD.FTZ R20, R205, R16 ;  /* 0x00000010cd147221 */ /* 0x000fe20000010000 */
[C---:B-1----:R-:W-:Y:S03]  /*a190*/  HMMA.16816.F32.BF16 R68, R160.reuse, R12, R68 ;  /* 0x0000000ca044723c */ /* 0x042fe60000041844 */
[----:B------:R-:W-:Y:S01]  /*a1a0*/  FADD.FTZ R17, R200, R0 ;  /* 0x00000000c8117221 */ /* 0x000fe20000010000 */
[----:B------:R-:W-:Y:S02]  /*a1b0*/  MOV R0, UR15 ;  /* 0x0000000f00007c02 */ /* 0x000fe40008000f00 */
[----:B------:R-:W-:Y:S01]  /*a1c0*/  @P0 IADD3 R16, R19, UR10, RZ ;  /* 0x0000000a13100c10 */ /* 0x000fe2000fffe0ff */
[----:B------:R-:W-:Y:S01]  /*a1d0*/  FADD.FTZ R22, R201, R17 ;  /* 0x00000011c9167221 */ /* 0x000fe20000010000 */
[C---:B------:R-:W-:Y:S01]  /*a1e0*/  HMMA.16816.F32.BF16 R72, R160.reuse, R14, R72 ;  /* 0x0000000ea048723c */ /* 0x040fe20000041848 */
[----:B------:R1:W3:Y:S01]  /*a1f0*/  LDSM.16.MT88.4 R12, [R101+0x8900] ;  /* 0x00890000650c783b */ /* 0x0002e20000004200 */
[----:B------:R-:W-:Y:S02]  /*a200*/  @UP0 USHF.L.U32 UR10, UR6, 0x6, URZ ;  /* 0x00000006060a0899 */ /* 0x000fe4000800063f */
[----:B------:R-:W-:Y:S01]  /*a210*/  @P0 IMAD R0, R0, 0x4800, R21 ;  /* 0x0000480000000824 */ /* 0x000fe200078e0215 */
[----:B------:R-:W-:Y:S01]  /*a220*/  @P0 SHF.L.U64.HI R18, R18, 0x1, R16 ;  /* 0x0000000112120819 */ /* 0x000fe20000010210 */
[----:B------:R-:W-:Y:S01]  /*a230*/  FADD.FTZ R19, R207, R20 ;  /* 0x00000014cf137221 */ /* 0x000fe20000010000 */
[----:B------:R-:W-:Y:S01]  /*a240*/  @P0 IADD3 R16, P6, R2, c[0x0][0x1c8], RZ ;  /* 0x0000720002100a10 */ /* 0x000fe20007fde0ff */
[----:B------:R-:W-:Y:S01]  /*a250*/  FADD.FTZ R22, R183, R22 ;  /* 0x00000016b7167221 */ /* 0x000fe20000010000 */
[----:B------:R-:W-:Y:S01]  /*a260*/  @P0 SHF.L.U32 R0, R0, 0x1, RZ ;  /* 0x0000000100000819 */ /* 0x000fe200000006ff */
[----:B------:R-:W-:Y:S01]  /*a270*/  UISETP.GE.AND UP0, UPT, UR5, 0x1, UPT ;  /* 0x000000010500788c */ /* 0x000fe2000bf06270 */
[C---:B--2---:R-:W-:Y:S03]  /*a280*/  HMMA.16816.F32.BF16 R76, R160.reuse, R4, R76 ;  /* 0x00000004a04c723c */ /* 0x044fe6000004184c */
[----:B------:R-:W-:Y:S01]  /*a290*/  @P0 IADD3.X R17, R18, c[0x0][0x1cc], RZ, P6, !PT ;  /* 0x0000730012110a10 */ /* 0x000fe200037fe4ff */
[----:B------:R-:W-:Y:S01]  /*a2a0*/  FADD.FTZ R19, R191, R19 ;  /* 0x00000013bf137221 */ /* 0x000fe20000010000 */
[----:B------:R-:W-:Y:S02]  /*a2b0*/  @P0 IADD3 R20, P5, R2, 0x80, RZ ;  /* 0x0000008002140810 */ /* 0x000fe40007fbe0ff */
[----:B------:R-:W-:Y:S01]  /*a2c0*/  FADD.FTZ R4, R182, R22 ;  /* 0x00000016b6047221 */ /* 0x000fe20000010000 */
[----:B------:R-:W-:Y:S01]  /*a2d0*/  @!PT LDS RZ, [RZ] ;  /* 0x00000000fffff984 */ /* 0x000fe20000000800 */
[----:B------:R-:W-:Y:S01]  /*a2e0*/  @!PT LDS RZ, [RZ] ;  /* 0x00000000fffff984 */ /* 0x000fe20000000800 */
[----:B------:R-:W-:Y:S01]  /*a2f0*/  @!PT LDS RZ, [RZ] ;  /* 0x00000000fffff984 */ /* 0x000fe20000000800 */
[----:B------:R2:W-:Y:S01]  /*a300*/  @P0 LDGSTS.E.BYPASS.LTC128B.128 [R0+0x12100], [R16.64], !P4 ;  /* 0x1210000010000fae */ /* 0x0005e2000e101d54 */
[----:B------:R-:W-:Y:S01]  /*a310*/  @P0 IADD3 R20, P1, R20, c[0x0][0x1c8], RZ ;  /* 0x0000720014140a10 */ /* 0x000fe20007f3e0ff */
[C---:B------:R-:W-:Y:S03]  /*a320*/  HMMA.16816.F32.BF16 R80, R160.reuse, R6, R80 ;  /* 0x00000006a050723c */ /* 0x040fe60000041850 */
[----:B------:R-:W-:Y:S01]  /*a330*/  @P0 IADD3.X R21, RZ, c[0x0][0x1cc], R18, P1, P5 ;  /* 0x00007300ff150a10 */ /* 0x000fe20000fea412 */
[----:B------:R-:W-:Y:S01]  /*a340*/  FADD.FTZ R4, R180, R4 ;  /* 0x00000004b4047221 */ /* 0x000fe20000010000 */
[----:B------:R-:W-:Y:S01]  /*a350*/  @P0 IADD3 R2, P5, R2, 0x100, RZ ;  /* 0x0000010002020810 */ /* 0x000fe20007fbe0ff */
[----:B------:R-:W-:Y:S01]  /*a360*/  FADD.FTZ R5, R190, R19 ;  /* 0x00000013be057221 */ /* 0x000fe20000010000 */
[----:B-1----:R-:W-:Y:S01]  /*a370*/  MOV R101, R3 ;  /* 0x0000000300657202 */ /* 0x002fe20000000f00 */
[----:B------:R2:W-:Y:S01]  /*a380*/  @P0 LDGSTS.E.BYPASS.LTC128B.128 [R0+0x15100], [R20.64], !P3 ;  /* 0x1510000014000fae */ /* 0x0005e2000d901d54 */
[----:B------:R-:W-:Y:S01]  /*a390*/  @P0 IADD3 R6, P1, R2, c[0x0][0x1c8], RZ ;  /* 0x0000720002060a10 */ /* 0x000fe20007f3e0ff */
[C---:B------:R-:W-:Y:S03]  /*a3a0*/  HMMA.16816.F32.BF16 R84, R160.reuse, R8, R84 ;  /* 0x00000008a054723c */ /* 0x040fe60000041854 */
[----:B------:R-:W-:Y:S01]  /*a3b0*/  @P0 IADD3.X R7, RZ, c[0x0][0x1cc], R18, P1, P5 ;  /* 0x00007300ff070a10 */ /* 0x000fe20000fea412 */
[----:B------:R-:W-:Y:S04]  /*a3c0*/  FADD.FTZ R5, R188, R5 ;  /* 0x00000005bc057221 */ /* 0x000fe80000010000 */
[----:B------:R1:W-:Y:S01]  /*a3d0*/  @P0 LDGSTS.E.BYPASS.LTC128B.128 [R0+0x18100], [R6.64], !P2 ;  /* 0x1810000006000fae */ /* 0x0003e2000d101d54 */
[----:B------:R-:W-:Y:S01]  /*a3e0*/  FADD.FTZ R2, R189, R5 ;  /* 0x00000005bd027221 */ /* 0x000fe20000010000 */
[C---:B------:R-:W-:Y:S03]  /*a3f0*/  HMMA.16816.F32.BF16 R88, R160.reuse, R10, R88 ;  /* 0x0000000aa058723c */ /* 0x040fe60000041858 */
[----:B------:R-:W-:Y:S01]  /*a400*/  FADD.FTZ R5, R181, R4 ;  /* 0x00000004b5057221 */ /* 0x000fe20000010000 */
[----:B------:R-:W-:Y:S01]  /*a410*/  @P0 IADD3 R4, P1, R16, UR10, RZ ;  /* 0x0000000a10040c10 */ /* 0x000fe2000ff3e0ff */
[----:B------:R-:W-:Y:S02]  /*a420*/  FADD.FTZ R18, R178, R2 ;  /* 0x00000002b2127221 */ /* 0x000fe40000010000 */
[----:B------:R-:W-:Y:S01]  /*a430*/  FADD.FTZ R2, R176, R5 ;  /* 0x00000005b0027221 */ /* 0x000fe20000010000 */
[----:B------:R-:W-:Y:S01]  /*a440*/  @P0 IADD3.X R5, R17, UR13, RZ, P1, !PT ;  /* 0x0000000d11050c10 */ /* 0x000fe20008ffe4ff */
[----:B------:R-:W-:Y:S01]  /*a450*/  FADD.FTZ R8, R179, R18 ;  /* 0x00000012b3087221 */ /* 0x000fe20000010000 */
[C---:B---3--:R-:W-:Y:S03]  /*a460*/  HMMA.16816.F32.BF16 R92, R160.reuse, R12, R92 ;  /* 0x0000000ca05c723c */ /* 0x048fe6000004185c */
[----:B------:R3:W-:Y:S01]  /*a470*/  @P0 LDGSTS.E.BYPASS.LTC128B.128 [R0+0x13100], [R4.64], !P4 ;  /* 0x1310000004000fae */ /* 0x0007e2000e101d54 */
[----:B------:R-:W-:Y:S04]  /*a480*/  FADD.FTZ R2, R177, R2 ;  /* 0x00000002b1027221 */ /* 0x000fe80000010000 */
[----:B------:R-:W-:Y:S01]  /*a490*/  FADD.FTZ R2, R173, R2 ;  /* 0x00000002ad027221 */ /* 0x000fe20000010000 */
[----:B------:R-:W-:Y:S02]  /*a4a0*/  HMMA.16816.F32.BF16 R96, R160, R14, R96 ;  /* 0x0000000ea060723c */ /* 0x000fe40000041860 */
[----:B------:R3:W-:Y:S01]  /*a4b0*/  @P0 LDGSTS.E.BYPASS.LTC128B.128 [R0+0x16100], [R4.64+0x80], !P3 ;  /* 0x1610008004000fae */ /* 0x0007e2000d901d54 */
[----:B------:R-:W-:Y:S01]  /*a4c0*/  FADD.FTZ R2, R172, R2 ;  /* 0x00000002ac027221 */ /* 0x000fe20000010000 */
[----:B-1----:R-:W-:Y:S01]  /*a4d0*/  @P0 IADD3 R6, P1, R4, UR10, RZ ;  /* 0x0000000a04060c10 */ /* 0x002fe2000ff3e0ff */
[----:B------:R-:W-:Y:S05]  /*a4e0*/  UIADD3 UR10, UR5, 0x1, URZ ;  /* 0x00000001050a7890 */ /* 0x000fea000fffe03f */
[----:B------:R3:W-:Y:S01]  /*a4f0*/  @P0 LDGSTS.E.BYPASS.LTC128B.128 [R0+0x19100], [R4.64+0x100], !P2 ;  /* 0x1910010004000fae */ /* 0x0007e2000d101d54 */
[----:B------:R-:W-:Y:S01]  /*a500*/  USEL UR5, UR10, URZ, !UP0 ;  /* 0x0000003f0a057287 */ /* 0x000fe2000c000000 */
[----:B------:R-:W-:Y:S06]  /*a510*/  @P0 IADD3.X R7, R5, UR13, RZ, P1, !PT ;  /* 0x0000000d05070c10 */ /* 0x000fec0008ffe4ff */
[----:B------:R2:W-:Y:S08]  /*a520*/  @P0 LDGSTS.E.BYPASS.LTC128B.128 [R0+0x14100], [R6.64], !P4 ;  /* 0x1410000006000fae */ /* 0x0005f0000e101d54 */
[----:B------:R2:W-:Y:S08]  /*a530*/  @P0 LDGSTS.E.BYPASS.LTC128B.128 [R0+0x17100], [R6.64+0x80], !P3 ;  /* 0x1710008006000fae */ /* 0x0005f0000d901d54 */
[----:B------:R2:W-:Y:S01]  /*a540*/  @P0 LDGSTS.E.BYPASS.LTC128B.128 [R0+0x1a100], [R6.64+0x100], !P2 ;  /* 0x1a10010006000fae */ /* 0x0005e2000d101d54 */
[----:B------:R-:W-:Y:S01]  /*a550*/  ISETP.LT.AND P0, PT, RZ, UR16, PT ;  /* 0x00000010ff007c0c */ /* 0x000fe2000bf01270 */
[----:B------:R-:W-:Y:S01]  /*a560*/  UMOV UR16, UR14 ;  /* 0x0000000e00107c82 */ /* 0x000fe20008000000 */
[----:B---3--:R-:W-:Y:S05]  /*a570*/  FADD.FTZ R4, R175, R8 ;  /* 0x00000008af047221 */ /* 0x008fea0000010000 */
        /* <DEDUP_REMOVED lines=11> */
[----:B------:R1:W-:Y:S04]  /*a630*/  STL [R1+0x4], R4 ;  /* 0x0000040401007387 */ /* 0x0003e80000100800 */
[----:B------:R1:W-:Y:S01]  /*a640*/  STL [R1+0x8], R2 ;  /* 0x0000080201007387 */ /* 0x0003e20000100800 */
[----:B------:R-:W-:-:S05]  /*a650*/  @P0 BRA `(.L_x_664) ;  /* 0xffffc06000000947 */ /* 0x000fca000383ffff */
.L_x_663:
[----:B-1----:R-:W2:Y:S04]  /*a660*/  LDL.LU R2, [R1+0x4] ;  /* 0x0000040001027983 */ /* 0x002ea80000300800 */
        /* <DEDUP_REMOVED lines=124> */
.L_x_659:
        /* <DEDUP_REMOVED lines=152> */
.L_x_666:
        /* <DEDUP_REMOVED lines=139> */
.L_x_668:
[----:B---3--:R-:W-:Y:S05]  /*c060*/  BSYNC B0 ;  /* 0x0000000000007941 */ /* 0x008fea0003800000 */
.L_x_667:
        /* <DEDUP_REMOVED lines=23> */
.L_x_670:
[----:B------:R-:W-:Y:S05]  /*c1e0*/  BSYNC B0 ;  /* 0x0000000000007941 */ /* 0x000fea0003800000 */
.L_x_669:
        /* <DEDUP_REMOVED lines=23> */
.L_x_672:
[----:B------:R-:W-:Y:S05]  /*c360*/  BSYNC B0 ;  /* 0x0000000000007941 */ /* 0x000fea0003800000 */
.L_x_671:
        /* <DEDUP_REMOVED lines=24> */
.L_x_665:
        /* <DEDUP_REMOVED lines=19> */
.L_x_673:
        /* <DEDUP_REMOVED lines=42> */
.L_x_675:
[----:B------:R-:W-:Y:S05]  /*c8c0*/  BSYNC B0 ;  /* 0x0000000000007941 */ /* 0x000fea0003800000 */
.L_x_674:
        /* <DEDUP_REMOVED lines=66> */
.L_x_677:
[----:B------:R-:W-:Y:S05]  /*ccf0*/  BSYNC B0 ;  /* 0x0000000000007941 */ /* 0x000fea0003800000 */
.L_x_676:
        /* <DEDUP_REMOVED lines=21> */
.L_x_679:
[----:B------:R-:W-:Y:S05]  /*ce50*/  BSYNC B0 ;  /* 0x0000000000007941 */ /* 0x000fea0003800000 */
.L_x_678:
        /* <DEDUP_REMOVED lines=21> */
.L_x_681:
[----:B------:R-:W-:Y:S05]  /*cfb0*/  BSYNC B0 ;  /* 0x0000000000007941 */ /* 0x000fea0003800000 */
.L_x_680:
        /* <DEDUP_REMOVED lines=22> */
.L_x_682:
        /* <DEDUP_REMOVED lines=14> */
.L_x_1343:


//--------------------- .text._ZN7cutlass13device_kernelIN5flash19enable_sm80_to_sm89INS1_16FlashAttnFwdSm80INS1_25CollectiveMainloopFwdSm80ILi8ELi2ELb0EN4cute5tupleIJNS5_1CILi128EEENS7_ILi64EEENS7_ILi192EEEEEELi192ENS_10bfloat16_tEfNS_4arch4Sm80ELb0ELb0ELb1ELb1ELb0ELb1ELb1ELb0EEENS1_21CollectiveEpilogueFwdINS6_IJS8_SA_S9_EEENS6_IJNS7_ILi1EEESI_SI_EEESC_SE_Li256ELb1ELb1ELb0ELb0EEENS1_19SingleTileSchedulerILb1ELb0ELb1ELi128EEEEEEEEEvNT_6ParamsE --------------------------
	.section	.text._ZN7cutlass13device_kernelIN5flash19enable_sm80_to_sm89INS1_16FlashAttnFwdSm80INS1_25CollectiveMainloopFwdSm80ILi8ELi2ELb0EN4cute5tupleIJNS5_1CILi128EEENS7_ILi64EEENS7_ILi192EEEEEELi192ENS_10bfloat16_tEfNS_4arch4Sm80ELb0ELb0ELb1ELb1ELb0ELb1ELb1ELb0EEENS1_21CollectiveEpilogueFwdINS6_IJS8_SA_S9_EEENS6_IJNS7_ILi1EEESI_SI_EEESC_SE_Li256ELb1ELb1ELb0ELb0EEENS1_19SingleTileSchedulerILb1ELb0ELb1ELi128EEEEEEEEEvNT_6ParamsE,"ax",@progbits
	.sectioninfo	@"SHI_REGISTERS=237"
	.align	128
.text._ZN7cutlass13device_kernelIN5flash19enable_sm80_to_sm89INS1_16FlashAttnFwdSm80INS1_25CollectiveMainloopFwdSm80ILi8ELi2ELb0EN4cute5tupleIJNS5_1CILi128EEENS7_ILi64EEENS7_ILi192EEEEEELi192ENS_10bfloat16_tEfNS_4arch4Sm80ELb0ELb0ELb1ELb1ELb0ELb1ELb1ELb0EEENS1_21CollectiveEpilogueFwdINS6_IJS8_SA_S9_EEENS6_IJNS7_ILi1EEESI_SI_EEESC_SE_Li256ELb1ELb1ELb0ELb0EEENS1_19SingleTileSchedulerILb1ELb0ELb1ELi128EEEEEEEEEvNT_6ParamsE:
        .type           _ZN7cutlass13device_kernelIN5flash19enable_sm80_to_sm89INS1_16FlashAttnFwdSm80INS1_25CollectiveMainloopFwdSm80ILi8ELi2ELb0EN4cute5tupleIJNS5_1CILi128EEENS7_ILi64EEENS7_ILi192EEEEEELi192ENS_10bfloat16_tEfNS_4arch4Sm80ELb0ELb0ELb1ELb1ELb0ELb1ELb1ELb0EEENS1_21CollectiveEpilogueFwdINS6_IJS8_SA_S9_EEENS6_IJNS7_ILi1EEESI_SI_EEESC_SE_Li256ELb1ELb1ELb0ELb0EEENS1_19SingleTileSchedulerILb1ELb0ELb1ELi128EEEEEEEEEvNT_6ParamsE,@function
        .size           _ZN7cutlass13device_kernelIN5flash19enable_sm80_to_sm89INS1_16FlashAttnFwdSm80INS1_25CollectiveMainloopFwdSm80ILi8ELi2ELb0EN4cute5tupleIJNS5_1CILi128EEENS7_ILi64EEENS7_ILi192EEEEEELi192ENS_10bfloat16_tEfNS_4arch4Sm80ELb0ELb0ELb1ELb1ELb0ELb1ELb1ELb0EEENS1_21CollectiveEpilogueFwdINS6_IJS8_SA_S9_EEENS6_IJNS7_ILi1EEESI_SI_EEESC_SE_Li256ELb1ELb1ELb0ELb0EEENS1_19SingleTileSchedulerILb1ELb0ELb1ELi128EEEEEEEEEvNT_6ParamsE,(.L_x_1344 - _ZN7cutlass13device_kernelIN5flash19enable_sm80_to_sm89INS1_16FlashAttnFwdSm80INS1_25CollectiveMainloopFwdSm80ILi8ELi2ELb0EN4cute5tupleIJNS5_1CILi128EEENS7_ILi64EEENS7_ILi192EEEEEELi192ENS_10bfloat16_tEfNS_4arch4Sm80ELb0ELb0ELb1ELb1ELb0ELb1ELb1ELb0EEENS1_21CollectiveEpilogueFwdINS6_IJS8_SA_S9_EEENS6_IJNS7_ILi1EEESI_SI_EEESC_SE_Li256ELb1ELb1ELb0ELb0EEENS1_19SingleTileSchedulerILb1ELb0ELb1ELi128EEEEEEEEEvNT_6ParamsE)
        .other          _ZN7cutlass13device_kernelIN5flash19enable_sm80_to_sm89INS1_16FlashAttnFwdSm80INS1_25CollectiveMainloopFwdSm80ILi8ELi2ELb0EN4cute5tupleIJNS5_1CILi128EEENS7_ILi64EEENS7_ILi192EEEEEELi192ENS_10bfloat16_tEfNS_4arch4Sm80ELb0ELb0ELb1ELb1ELb0ELb1ELb1ELb0EEENS1_21CollectiveEpilogueFwdINS6_IJS8_SA_S9_EEENS6_IJNS7_ILi1EEESI_SI_EEESC_SE_Li256ELb1ELb1ELb0ELb0EEENS1_19SingleTileSchedulerILb1ELb0ELb1ELi128EEEEEEEEEvNT_6ParamsE,@"STO_CUDA_ENTRY STV_DEFAULT"
_ZN7cutlass13device_kernelIN5flash19enable_sm80_to_sm89INS1_16FlashAttnFwdSm80INS1_25CollectiveMainloopFwdSm80ILi8ELi2ELb0EN4cute5tupleIJNS5_1CILi128EEENS7_ILi64EEENS7_ILi192EEEEEELi192ENS_10bfloat16_tEfNS_4arch4Sm80ELb0ELb0ELb1ELb1ELb0ELb1ELb1ELb0EEENS1_21CollectiveEpilogueFwdINS6_IJS8_SA_S9_EEENS6_IJNS7_ILi1EEESI_SI_EEESC_SE_Li256ELb1ELb1ELb0ELb0EEENS1_19SingleTileSchedulerILb1ELb0ELb1ELi128EEEEEEEEEvNT_6ParamsE:
        /* <DEDUP_REMOVED lines=16> */
.L_x_684:
        /* <DEDUP_REMOVED lines=8> */
.L_x_686:
[----:B------:R-:W-:-:S05]  /*0180*/  MOV R5, c[0x0][0x54c] ;  /* 0x0001530000057a02 */ /* 0x000fca0000000f00 */
.L_x_685:
[----:B-----5:R-:W-:Y:S01]  /*0190*/  IMAD R5, R5, c[0x0][0x548], RZ ;  /* 0x0001520005057a24 */ /* 0x020fe200078e02ff */
[----:B------:R-:W-:-:S04]  /*01a0*/  SHF.L.U32 R0, R91, 0x7, RZ ;  /* 0x000000075b007819 */ /* 0x000fc800000006ff */
[----:B------:R-:W-:-:S04]  /*01b0*/  ISETP.GE.AND P0, PT, R0, R5, PT ;  /* 0x000000050000720c */ /* 0x000fc80003f06270 */
[----:B------:R-:W-:Y:S01]  /*01c0*/  SEL R192, R192, 0xffffffff, !P0 ;  /* 0xffffffffc0c07807 */ /* 0x000fe20004000000 */
[----:B------:R-:W-:Y:S05]  /*01d0*/  BRA `(.L_x_687) ;  /* 0x0000012000007947 */ /* 0x000fea0003800000 */
.L_x_683:
[----:B---3--:R-:W-:-:S04]  /*01e0*/  ISETP.NE.U32.AND P0, PT, RZ, c[0x0][0x568], PT ;  /* 0x00015a00ff007a0c */ /* 0x008fc80003f05070 */
[----:B------:R-:W-:-:S13]  /*01f0*/  ISETP.NE.AND.EX P0, PT, RZ, c[0x0][0x56c], PT, P0 ;  /* 0x00015b00ff007a0c */ /* 0x000fda0003f05300 */
[----:B------:R-:W-:Y:S05]  /*0200*/  @!P0 BRA `(.L_x_688) ;  /* 0x0000002000008947 */ /* 0x000fea0003800000 */
[----:B------:R1:W5:Y:S01]  /*0210*/  LDG.E R5, [R4.64] ;  /* 0x0000000604057981 */ /* 0x000362000c1e1900 */
[----:B------:R-:W-:Y:S05]  /*0220*/  BRA `(.L_x_689) ;  /* 0x0000009000007947 */ /* 0x000fea0003800000 */
.L_x_688:
        /* <DEDUP_REMOVED lines=8> */
.L_x_690:
[----:B------:R-:W-:-:S05]  /*02b0*/  MOV R5, c[0x0][0x54c] ;  /* 0x0001530000057a02 */ /* 0x000fca0000000f00 */
.L_x_689:
[----:B-----5:R-:W-:Y:S01]  /*02c0*/  IMAD R5, R5, c[0x0][0x548], RZ ;  /* 0x0001520005057a24 */ /* 0x020fe200078e02ff */
[----:B------:R-:W-:-:S04]  /*02d0*/  SHF.L.U32 R0, R91, 0x7, RZ ;  /* 0x000000075b007819 */ /* 0x000fc800000006ff */
[----:B------:R-:W-:-:S04]  /*02e0*/  ISETP.GE.AND P0, PT, R0, R5, PT ;  /* 0x000000050000720c */ /* 0x000fc80003f06270 */
[----:B------:R-:W-:-:S04]  /*02f0*/  SEL R192, R192, 0xffffffff, !P0 ;  /* 0xffffffffc0c07807 */ /* 0x000fc80004000000 */
.L_x_687:
        /* <DEDUP_REMOVED lines=14> */
[CC--:B-1----:R-:W-:Y:S01]  /*03e0*/  IMAD.WIDE R4, R192.reuse, R3.reuse, c[0x0][0x350] ;  /* 0x0000d400c0047625 */ /* 0x0c2fe200078e0203 */
[----:B------:R-:W-:Y:S02]  /*03f0*/  ISETP.NE.AND.EX P1, PT, RZ, c[0x0][0x34c], PT, P1 ;  /* 0x0000d300ff007a0c */ /* 0x000fe40003f25310 */
[----:B------:R-:W-:Y:S01]  /*0400*/  ISETP.NE.AND.EX P5, PT, RZ, c[0x0][0x354], PT, P3 ;  /* 0x0000d500ff007a0c */ /* 0x000fe20003fa5330 */
[----:B------:R-:W-:Y:S01]  /*0410*/  @P2 IMAD.WIDE R14, R192, R3, c[0x0][0x370] ;  /* 0x0000dc00c00e2625 */ /* 0x000fe200078e0203 */
[----:B------:R-:W-:-:S03]  /*0420*/  ISETP.NE.AND.EX P4, PT, RZ, c[0x0][0x35c], PT, P4 ;  /* 0x0000d700ff007a0c */ /* 0x000fc60003f85340 */
[CC--:B------:R-:W-:Y:S01]  /*0430*/  IMAD.WIDE R8, R192.reuse, R3.reuse, c[0x0][0x358] ;  /* 0x0000d600c0087625 */ /* 0x0c0fe200078e0203 */
[----:B------:R1:W5:Y:S01]  /*0440*/  @P2 LDG.E R96, [R14.64] ;  /* 0x000000060e602981 */ /* 0x000362000c1e1900 */
[----:B------:R-:W-:Y:S02]  /*0450*/  P2R R6, PR, RZ, 0x20 ;  /* 0x00000020ff067803 */ /* 0x000fe40000000000 */
[----:B------:R-:W-:Y:S02]  /*0460*/  @P0 IMAD.WIDE R12, R192, R3, c[0x0][0x360] ;  /* 0x0000d800c00c0625 */ /* 0x000fe400078e0203 */
[----:B------:R1:W5:Y:S04]  /*0470*/  @P1 LDG.E R97, [R10.64] ;  /* 0x000000060a611981 */ /* 0x000368000c1e1900 */
[----:B------:R1:W5:Y:S04]  /*0480*/  @P0 LDG.E R93, [R12.64] ;  /* 0x000000060c5d0981 */ /* 0x000368000c1e1900 */
[----:B------:R1:W5:Y:S04]  /*0490*/  @P5 LDG.E R95, [R4.64] ;  /* 0x00000006045f5981 */ /* 0x000368000c1e1900 */
[----:B------:R1:W5:Y:S04]  /*04a0*/  @P4 LDG.E R21, [R8.64] ;  /* 0x0000000608154981 */ /* 0x000368000c1e1900 */
[----:B------:R-:W2:Y:S01]  /*04b0*/  S2R R195, SR_CTAID.Y ;  /* 0x0000000000c37919 */ /* 0x000ea20000002600 */
[----:B------:R-:W-:-:S02]  /*04c0*/  IMAD.MOV.U32 R2, RZ, RZ, c[0x0][0x1d0] ;  /* 0x00007400ff027624 */ /* 0x000fc400078e00ff */
[----:B------:R-:W-:Y:S01]  /*04d0*/  IMAD.MOV.U32 R99, RZ, RZ, c[0x0][0x228] ;  /* 0x00008a00ff637624 */ /* 0x000fe200078e00ff */
[----:B--2---:R-:W-:Y:S01]  /*04e0*/  SHF.R.S32.HI R94, RZ, 0x1f, R195 ;  /* 0x0000001fff5e7819 */ /* 0x004fe200000114c3 */
[----:B------:R-:W-:Y:S05]  /*04f0*/  @P0 BRA `(.L_x_691) ;  /* 0x0000004000000947 */ /* 0x000fea0003800000 */
[----:B-1----:R-:W-:Y:S05]  /*0500*/  @!P1 BRA `(.L_x_691) ;  /* 0x0000003000009947 */ /* 0x002fea0003800000 */
[----:B-----5:R-:W2:Y:S04]  /*0510*/  LDG.E R93, [R10.64] ;  /* 0x000000060a5d7981 */ /* 0x020ea8000c1e1900 */
[----:B------:R-:W2:Y:S02]  /*0520*/  LDG.E R0, [R10.64+0x4] ;  /* 0x000004060a007981 */ /* 0x000ea4000c1e1900 */
[----:B--2---:R-:W-:Y:S02]  /*0530*/  IADD3 R93, -R93, R0, RZ ;  /* 0x000000005d5d7210 */ /* 0x004fe40007ffe1ff */
.L_x_691:
[----:B-1----:R-:W-:-:S04]  /*0540*/  ISETP.NE.U32.AND P0, PT, RZ, c[0x0][0x368], PT ;  /* 0x0000da00ff007a0c */ /* 0x002fc80003f05070 */
[----:B------:R-:W-:-:S13]  /*0550*/  ISETP.NE.AND.EX P0, PT, RZ, c[0x0][0x36c], PT, P0 ;  /* 0x0000db00ff007a0c */ /* 0x000fda0003f05300 */
[----:B------:R-:W-:Y:S05]  /*0560*/  @!P0 BRA `(.L_x_692) ;  /* 0x0000003000008947 */ /* 0x000fea0003800000 */
[----:B------:R-:W-:-:S05]  /*0570*/  IMAD.WIDE R4, R192, R3, c[0x0][0x368] ;  /* 0x0000da00c0047625 */ /* 0x000fca00078e0203 */
[----:B------:R1:W5:Y:S01]  /*0580*/  LDG.E R2, [R4.64] ;  /* 0x0000000604027981 */ /* 0x000362000c1e1900 */
[----:B------:R-:W-:Y:S05]  /*0590*/  BRA `(.L_x_693) ;  /* 0x0000004000007947 */ /* 0x000fea0003800000 */
.L_x_692:
[----:B------:R-:W-:Y:S05]  /*05a0*/  @!P5 BRA `(.L_x_693) ;  /* 0x000000300000d947 */ /* 0x000fea0003800000 */
[----:B------:R-:W2:Y:S04]  /*05b0*/  LDG.E R2, [R4.64] ;  /* 0x0000000604027981 */ /* 0x000ea8000c1e1900 */
[----:B------:R-:W2:Y:S02]  /*05c0*/  LDG.E R7, [R4.64+0x4] ;  /* 0x0000040604077981 */ /* 0x000ea4000c1e1900 */
[----:B--2---:R-:W-:Y:S02]  /*05d0*/  IADD3 R2, -R2, R7, RZ ;  /* 0x0000000702027210 */ /* 0x004fe40007ffe1ff */
.L_x_693:
[----:B-1----:R-:W2:Y:S04]  /*05e0*/  @P4 LDG.E R4, [R8.64] ;  /* 0x0000000608044981 */ /* 0x002ea8000c1e1900 */
[----:B------:R-:W2:Y:S01]  /*05f0*/  @P4 LDG.E R5, [R8.64+0x4] ;  /* 0x0000040608054981 */ /* 0x000ea2000c1e1900 */
[----:B-----5:R-:W-:Y:S01]  /*0600*/  IMAD.IADD R0, R2, 0x1, -R96 ;  /* 0x0000000102007824 */ /* 0x020fe200078e0a60 */
[----:B------:R-:W-:Y:S01]  /*0610*/  ISETP.NE.U32.AND P0, PT, RZ, c[0x0][0x378], PT ;  /* 0x0000de00ff007a0c */ /* 0x000fe20003f05070 */
[----:B------:R-:W-:-:S03]  /*0620*/  IMAD.MOV.U32 R92, RZ, RZ, R2 ;  /* 0x000000ffff5c7224 */ /* 0x000fc600078e0002 */
[----:B------:R-:W-:Y:S01]  /*0630*/  ISETP.NE.AND.EX P0, PT, RZ, c[0x0][0x37c], PT, P0 ;  /* 0x0000df00ff007a0c */ /* 0x000fe20003f05300 */
[----:B------:R-:W-:-:S05]  /*0640*/  IMAD.MOV R11, RZ, RZ, -R0 ;  /* 0x000000ffff0b7224 */ /* 0x000fca00078e0a00 */
[----:B------:R-:W-:-:S07]  /*0650*/  IMNMX R11, RZ, R11, !PT ;  /* 0x0000000bff0b7217 */ /* 0x000fce0007800200 */
[----:B------:R-:W-:-:S05]  /*0660*/  @P0 IMAD.WIDE R12, R192, R3, c[0x0][0x378] ;  /* 0x0000de00c00c0625 */ /* 0x000fca00078e0203 */
[----:B------:R1:W5:Y:S01]  /*0670*/  @P0 LDG.E R92, [R12.64] ;  /* 0x000000060c5c0981 */ /* 0x000362000c1e1900 */
[----:B--2---:R-:W-:-:S04]  /*0680*/  @P4 IMAD.IADD R99, R5, 0x1, -R4 ;  /* 0x0000000105634824 */ /* 0x004fc800078e0a04 */
[----:B------:R-:W-:-:S05]  /*0690*/  IMAD.IADD R89, R0, 0x1, R99 ;  /* 0x0000000100597824 */ /* 0x000fca00078e0263 */
[----:B------:R-:W-:-:S04]  /*06a0*/  IADD3 R4, R89, 0x3f, RZ ;  /* 0x0000003f59047810 */ /* 0x000fc80007ffe0ff */
[----:B------:R-:W-:-:S04]  /*06b0*/  SHF.R.S32.HI R133, RZ, 0x1f, R4 ;  /* 0x0000001fff857819 */ /* 0x000fc80000011404 */
[----:B------:R-:W-:-:S04]  /*06c0*/  LEA.HI R133, R133, R4, RZ, 0x6 ;  /* 0x0000000485857211 */ /* 0x000fc800078f30ff */
[----:B------:R-:W-:-:S05]  /*06d0*/  LOP3.LUT R5, R133, 0xffffffc0, RZ, 0xc0, !PT ;  /* 0xffffffc085057812 */ /* 0x000fca00078ec0ff */
[----:B------:R-:W-:-:S05]  /*06e0*/  IMAD.IADD R0, R5, 0x1, -R0 ;  /* 0x0000000105007824 */ /* 0x000fca00078e0a00 */
[----:B------:R-:W-:-:S04]  /*06f0*/  IMNMX R0, R0, R99, PT ;  /* 0x0000006300007217 */ /* 0x000fc80003800200 */
[----:B------:R-:W-:Y:S02]  /*0700*/  ISETP.GT.AND P0, PT, R0, R11, PT ;  /* 0x0000000b0000720c */ /* 0x000fe40003f04270 */
[----:B------:R-:W-:-:S11]  /*0710*/  SHF.R.U32.HI R11, RZ, 0x6, R11 ;  /* 0x00000006ff0b7819 */ /* 0x000fd6000001160b */
        /* <DEDUP_REMOVED lines=12> */
[----:B------:R-:W-:Y:S01]  /*07e0*/  IMAD.MOV.U32 R102, RZ, RZ, c[0x0][0x238] ;  /* 0x00008e00ff667624 */ /* 0x000fe200078e00ff */
[----:B------:R-:W-:Y:S01]  /*07f0*/  SHF.R.S32.HI R3, RZ, 0x1f, R21 ;  /* 0x0000001fff037819 */ /* 0x000fe20000011415 */
[----:B------:R-:W-:Y:S01]  /*0800*/  IMAD.MOV.U32 R137, RZ, RZ, 0x6 ;  /* 0x00000006ff897424 */ /* 0x000fe200078e00ff */
[-C--:B------:R-:W-:Y:S01]  /*0810*/  LEA.HI R5, R7, R90.reuse, RZ, 0x3 ;  /* 0x0000005a07057211 */ /* 0x080fe200078f18ff */
[----:B------:R-:W-:Y:S01]  /*0820*/  IMAD R14, R94, c[0x0][0x240], RZ ;  /* 0x000090005e0e7a24 */ /* 0x000fe200078e02ff */
[----:B------:R-:W-:Y:S01]  /*0830*/  IADD3 R18, R0, -0x1, RZ ;  /* 0xffffffff00127810 */ /* 0x000fe20007ffe0ff */
[----:B------:R-:W-:Y:S01]  /*0840*/  IMAD.SHL.U32 R103, R102, 0x40, RZ ;  /* 0x0000004066677824 */ /* 0x000fe200078e00ff */
[----:B------:R-:W-:Y:S01]  /*0850*/  SHF.R.S32.HI R4, RZ, 0x3, R5 ;  /* 0x00000003ff047819 */ /* 0x000fe20000011405 */
[----:B------:R-:W-:Y:S01]  /*0860*/  IMAD R22, R94, c[0x0][0x260], RZ ;  /* 0x000098005e167a24 */ /* 0x000fe200078e02ff */
[----:B------:R-:W-:Y:S01]  /*0870*/  LOP3.LUT R5, R5, 0x1ffffff8, RZ, 0xc0, !PT ;  /* 0x1ffffff805057812 */ /* 0x000fe200078ec0ff */
[----:B------:R-:W-:Y:S01]  /*0880*/  IMAD.SHL.U32 R105, R102, 0x20, RZ ;  /* 0x0000002066697824 */ /* 0x000fe200078e00ff */
[----:B------:R-:W-:Y:S01]  /*0890*/  IADD3 R21, P0, R4, R21, RZ ;  /* 0x0000001504157210 */ /* 0x000fe20007f1e0ff */
[----:B------:R-:W-:Y:S01]  /*08a0*/  IMAD R22, R195, c[0x0][0x264], R22 ;  /* 0x00009900c3167a24 */ /* 0x000fe200078e0216 */
[----:B------:R-:W-:Y:S01]  /*08b0*/  SHF.L.U64.HI R101, R102, R137, c[0x0][0x23c] ;  /* 0x00008f0066657619 */ /* 0x000fe20000010289 */
[----:B------:R-:W-:Y:S01]  /*08c0*/  IMAD.IADD R8, R90, 0x1, -R5 ;  /* 0x000000015a087824 */ /* 0x000fe200078e0a05 */
[----:B------:R-:W-:Y:S01]  /*08d0*/  LEA.HI.X.SX32 R10, R4, R3, 0x1, P0 ;  /* 0x00000003040a7211 */ /* 0x000fe200000f0eff */
[----:B------:R-:W-:Y:S01]  /*08e0*/  IMAD.MOV.U32 R5, RZ, RZ, c[0x0][0x258] ;  /* 0x00009600ff057624 */ /* 0x000fe200078e00ff */
[----:B------:R-:W-:Y:S01]  /*08f0*/  SHF.R.S32.HI R15, RZ, 0x1f, R192 ;  /* 0x0000001fff0f7819 */ /* 0x000fe200000114c0 */
[----:B------:R-:W-:Y:S01]  /*0900*/  IMAD.SHL.U32 R8, R8, 0x8, RZ ;  /* 0x0000000808087824 */ /* 0x000fe200078e00ff */
[----:B------:R-:W-:Y:S01]  /*0910*/  SEL R150, R192, RZ, !P4 ;  /* 0x000000ffc0967207 */ /* 0x000fe20006000000 */
[C---:B------:R-:W-:Y:S01]  /*0920*/  IMAD R152, R10.reuse, c[0x0][0x238], RZ ;  /* 0x00008e000a987a24 */ /* 0x040fe200078e02ff */
[----:B------:R-:W-:Y:S01]  /*0930*/  SHF.L.U64.HI R98, R5, R137, c[0x0][0x25c] ;  /* 0x0000970005627619 */ /* 0x000fe20000010289 */
[----:B------:R-:W-:Y:S01]  /*0940*/  IMAD R10, R10, c[0x0][0x258], RZ ;  /* 0x000096000a0a7a24 */ /* 0x000fe200078e02ff */
[----:B------:R-:W-:Y:S01]  /*0950*/  SHF.R.S32.HI R9, RZ, 0x1f, R8 ;  /* 0x0000001fff097819 */ /* 0x000fe20000011408 */
[----:B------:R-:W-:Y:S01]  /*0960*/  IMAD R152, R21, c[0x0][0x23c], R152 ;  /* 0x00008f0015987a24 */ /* 0x000fe200078e0298 */
[----:B------:R-:W-:Y:S01]  /*0970*/  SEL R155, R15, RZ, !P4 ;  /* 0x000000ff0f9b7207 */ /* 0x000fe20006000000 */
[C---:B------:R-:W-:Y:S01]  /*0980*/  IMAD R3, R21.reuse, c[0x0][0x25c], R10 ;  /* 0x0000970015037a24 */ /* 0x040fe200078e020a */
[----:B------:R-:W-:Y:S01]  /*0990*/  ISETP.GE.AND P5, PT, R8, c[0x0][0x1d4], PT ;  /* 0x0000750008007a0c */ /* 0x000fe20003fa6270 */
[----:B------:R-:W-:Y:S01]  /*09a0*/  IMAD.WIDE.U32 R12, R21, c[0x0][0x238], R8 ;  /* 0x00008e00150c7a25 */ /* 0x000fe200078e0008 */
[----:B------:R-:W-:Y:S01]  /*09b0*/  LEA.HI R30, R7, R90, RZ, 0x2 ;  /* 0x0000005a071e7211 */ /* 0x000fe200078f10ff */
[----:B------:R-:W-:Y:S01]  /*09c0*/  ULDC.U8 UR4, c[0x0][0x298] ;  /* 0x0000a60000047ab9 */ /* 0x000fe20000000000 */
[----:B------:R-:W-:Y:S01]  /*09d0*/  LOP3.LUT R194, R194, 0xfffffffd, RZ, 0xc0, !PT ;  /* 0xfffffffdc2c27812 */ /* 0x000fe200078ec0ff */
[----:B------:R-:W-:Y:S01]  /*09e0*/  IMAD.IADD R153, R13, 0x1, R152 ;  /* 0x000000010d997824 */ /* 0x000fe200078e0298 */
[----:B------:R-:W-:Y:S01]  /*09f0*/  SHF.R.S32.HI R115, RZ, 0x2, R30 ;  /* 0x00000002ff737819 */ /* 0x000fe2000001141e */
[----:B------:R-:W-:Y:S01]  /*0a00*/  IMAD.WIDE.U32 R20, R21, c[0x0][0x258], R8 ;  /* 0x0000960015147a25 */ /* 0x000fe200078e0008 */
[----:B------:R-:W-:-:S02]  /*0a10*/  SHF.R.S32.HI R9, RZ, 0x1f, R18 ;  /* 0x0000001fff097819 */ /* 0x000fc40000011412 */
[----:B-----5:R-:W-:Y:S01]  /*0a20*/  SHF.R.S32.HI R117, RZ, 0x1f, R92 ;  /* 0x0000001fff757819 */ /* 0x020fe2000001145c */
[----:B------:R-:W-:Y:S02]  /*0a30*/  IMAD.MOV.U32 R152, RZ, RZ, R12 ;  /* 0x000000ffff987224 */ /* 0x000fe400078e000c */
[----:B------:R-:W-:Y:S02]  /*0a40*/  IMAD.IADD R21, R21, 0x1, R3 ;  /* 0x0000000115157824 */ /* 0x000fe400078e0203 */
[C---:B------:R-:W-:Y:S02]  /*0a50*/  IMAD R3, R195.reuse, c[0x0][0x244], R14 ;  /* 0x00009100c3037a24 */ /* 0x040fe400078e020e */
[----:B------:R-:W-:-:S04]  /*0a60*/  IMAD.WIDE.U32 R152, R195, c[0x0][0x240], R152 ;  /* 0x00009000c3987a25 */ /* 0x000fc800078e0098 */
[----:B------:R-:W-:Y:S02]  /*0a70*/  IMAD.IADD R153, R153, 0x1, R3 ;  /* 0x0000000199997824 */ /* 0x000fe400078e0203 */
[-C--:B------:R-:W-:Y:S02]  /*0a80*/  IMAD R12, R101, R18.reuse, RZ ;  /* 0x00000012650c7224 */ /* 0x080fe400078e02ff */
[----:B------:R-:W-:Y:S02]  /*0a90*/  IMAD.SHL.U32 R3, R4, 0x40, RZ ;  /* 0x0000004004037824 */ /* 0x000fe400078e00ff */
[----:B------:R-:W-:Y:S01]  /*0aa0*/  IMAD.IADD R13, R99, 0x1, -R4 ;  /* 0x00000001630d7824 */ /* 0x000fe200078e0a04 */
[----:B------:R-:W-:Y:S01]  /*0ab0*/  IADD3 R4, R8, 0x40, RZ ;  /* 0x0000004008047810 */ /* 0x000fe20007ffe0ff */
[----:B------:R-:W-:Y:S01]  /*0ac0*/  IMAD.SHL.U32 R100, R5, 0x40, RZ ;  /* 0x0000004005647824 */ /* 0x000fe200078e00ff */
[----:B------:R-:W-:Y:S01]  /*0ad0*/  LOP3.LUT R3, R3, 0x1c0, RZ, 0xc0, !PT ;  /* 0x000001c003037812 */ /* 0x000fe200078ec0ff */
[----:B------:R-:W-:Y:S01]  /*0ae0*/  IMAD R10, R98, R18, RZ ;  /* 0x00000012620a7224 */ /* 0x000fe200078e02ff */
[----:B------:R-:W-:Y:S01]  /*0af0*/  ISETP.GE.AND P4, PT, R4, c[0x0][0x1d4], PT ;  /* 0x0000750004007a0c */ /* 0x000fe20003f86270 */
[----:B------:R-:W-:-:S02]  /*0b00*/  IMAD R19, R9, R103, R12 ;  /* 0x0000006709137224 */ /* 0x000fc400078e020c */
[----:B------:R-:W-:Y:S02]  /*0b10*/  IMAD R12, R18, -0x40, R13 ;  /* 0xffffffc0120c7824 */ /* 0x000fe400078e020d */
[----:B------:R-:W-:Y:S02]  /*0b20*/  IMAD R157, R155, c[0x0][0x248], RZ ;  /* 0x000092009b9d7a24 */ /* 0x000fe400078e02ff */
[----:B------:R-:W-:Y:S01]  /*0b30*/  IMAD R9, R9, R100, R10 ;  /* 0x0000006409097224 */ /* 0x000fe200078e020a */
[----:B------:R-:W-:Y:S01]  /*0b40*/  LOP3.LUT R10, R3, 0x38, R8, 0xf8, !PT ;  /* 0x00000038030a7812 */ /* 0x000fe200078ef808 */
[C---:B------:R-:W-:Y:S01]  /*0b50*/  IMAD R157, R150.reuse, c[0x0][0x24c], R157 ;  /* 0x00009300969d7a24 */ /* 0x040fe200078e029d */
[----:B------:R-:W-:Y:S01]  /*0b60*/  SHF.R.U32.HI R3, RZ, 0x3, R3 ;  /* 0x00000003ff037819 */ /* 0x000fe20000011603 */
[----:B------:R-:W-:Y:S01]  /*0b70*/  IMAD.WIDE.U32 R152, R150, c[0x0][0x248], R152 ;  /* 0x0000920096987a25 */ /* 0x000fe200078e0098 */
[C---:B------:R-:W-:Y:S02]  /*0b80*/  ISETP.GE.AND P1, PT, R12.reuse, 0x21, PT ;  /* 0x000000210c00780c */ /* 0x040fe40003f26270 */
[----:B------:R-:W-:Y:S01]  /*0b90*/  ISETP.GE.AND P2, PT, R12, 0x1, PT ;  /* 0x000000010c00780c */ /* 0x000fe20003f46270 */
[----:B------:R-:W-:Y:S01]  /*0ba0*/  IMAD.IADD R157, R153, 0x1, R157 ;  /* 0x00000001999d7824 */ /* 0x000fe200078e029d */
[----:B------:R-:W-:Y:S01]  /*0bb0*/  LOP3.LUT R3, R10, R3, RZ, 0x3c, !PT ;  /* 0x000000030a037212 */ /* 0x000fe200078e3cff */
[----:B------:R-:W-:Y:S01]  /*0bc0*/  IMAD.MOV.U32 R156, RZ, RZ, R152 ;  /* 0x000000ffff9c7224 */ /* 0x000fe200078e0098 */
[----:B------:R-:W-:Y:S01]  /*0bd0*/  LEA.HI R10, R7, R90, RZ, 0x6 ;  /* 0x0000005a070a7211 */ /* 0x000fe200078f30ff */
[----:B------:R-:W-:Y:S01]  /*0be0*/  IMAD.WIDE.U32 R20, R195, c[0x0][0x260], R20 ;  /* 0x00009800c3147a25 */ /* 0x000fe200078e0014 */
[----:B------:R-:W-:-:S03]  /*0bf0*/  IADD3 R8, R8, 0x80, RZ ;  /* 0x0000008008087810 */ /* 0x000fc60007ffe0ff */
[----:B------:R-:W-:-:S04]  /*0c00*/  IMAD.WIDE.U32 R12, R18, R103, R156 ;  /* 0x00000067120c7225 */ /* 0x000fc800078e009c */
[----:B------:R-:W-:Y:S01]  /*0c10*/  IMAD.MOV.U32 R106, RZ, RZ, 0x5 ;  /* 0x00000005ff6a7424 */ /* 0x000fe200078e00ff */
[----:B------:R-:W-:Y:S01]  /*0c20*/  @P1 IADD3 R4, P6, R105, R12, RZ ;  /* 0x0000000c69041210 */ /* 0x000fe20007fde0ff */
[----:B------:R-:W-:Y:S02]  /*0c30*/  IMAD.SHL.U32 R10, R10, 0x8, RZ ;  /* 0x000000080a0a7824 */ /* 0x000fe400078e00ff */
[----:B------:R-:W-:Y:S01]  /*0c40*/  IMAD.IADD R23, R21, 0x1, R22 ;  /* 0x0000000115177824 */ /* 0x000fe200078e0216 */
[-C--:B------:R-:W-:Y:S01]  /*0c50*/  SHF.L.U64.HI R102, R102, R106.reuse, c[0x0][0x23c] ;  /* 0x00008f0066667619 */ /* 0x080fe2000001026a */
[----:B------:R-:W-:Y:S01]  /*0c60*/  IMAD.MOV.U32 R22, RZ, RZ, R20 ;  /* 0x000000ffff167224 */ /* 0x000fe200078e0014 */
[----:B------:R-:W-:Y:S01]  /*0c70*/  @P2 LEA R20, P0, R12, c[0x0][0x220], 0x1 ;  /* 0x000088000c142a11 */ /* 0x000fe200078008ff */
[----:B------:R-:W-:Y:S01]  /*0c80*/  IMAD R155, R155, c[0x0][0x268], RZ ;  /* 0x00009a009b9b7a24 */ /* 0x000fe200078e02ff */
[----:B------:R-:W-:Y:S01]  /*0c90*/  LOP3.LUT R10, R3, 0xfffffe00, R10, 0xf8, !PT ;  /* 0xfffffe00030a7812 */ /* 0x000fe200078ef80a */
[----:B------:R-:W-:Y:S01]  /*0ca0*/  IMAD.IADD R13, R13, 0x1, R19 ;  /* 0x000000010d0d7824 */ /* 0x000fe200078e0213 */
[----:B------:R-:W-:Y:S01]  /*0cb0*/  SHF.L.U64.HI R106, R5, R106, c[0x0][0x25c] ;  /* 0x00009700056a7619 */ /* 0x000fe2000001026a */
[----:B------:R-:W-:-:S02]  /*0cc0*/  IMAD R155, R150, c[0x0][0x26c], R155 ;  /* 0x00009b00969b7a24 */ /* 0x000fc400078e029b */
[----:B------:R-:W-:Y:S01]  /*0cd0*/  IMAD.WIDE.U32 R150, R150, c[0x0][0x268], R22 ;  /* 0x00009a0096967a25 */ /* 0x000fe200078e0016 */
[--C-:B------:R-:W-:Y:S02]  /*0ce0*/  @P2 LEA.HI.X R21, R12, c[0x0][0x224], R13.reuse, 0x1, P0 ;  /* 0x000089000c152a11 */ /* 0x100fe400000f0c0d */
[----:B------:R-:W-:Y:S01]  /*0cf0*/  @P1 LEA R22, P0, R4, c[0x0][0x220], 0x1 ;  /* 0x0000880004161a11 */ /* 0x000fe200078008ff */
[----:B------:R-:W-:Y:S01]  /*0d00*/  @P1 IMAD.X R3, R102, 0x1, R13, P6 ;  /* 0x0000000166031824 */ /* 0x000fe200030e060d */
[----:B------:R-:W-:Y:S01]  /*0d10*/  ISETP.NE.AND P6, PT, R6, RZ, PT ;  /* 0x000000ff0600720c */ /* 0x000fe20003fc5270 */
[----:B------:R-:W-:Y:S02]  /*0d20*/  @P2 IMAD.SHL.U32 R12, R10, 0x2, RZ ;  /* 0x000000020a0c2824 */ /* 0x000fe400078e00ff */
[----:B------:R-:W-:Y:S01]  /*0d30*/  IMAD.SHL.U32 R107, R5, 0x20, RZ ;  /* 0x00000020056b7824 */ /* 0x000fe200078e00ff */
[----:B------:R-:W-:Y:S01]  /*0d40*/  @P1 LEA.HI.X R23, R4, c[0x0][0x224], R3, 0x1, P0 ;  /* 0x0000890004171a11 */ /* 0x000fe200000f0c03 */
[----:B------:R-:W-:Y:S01]  /*0d50*/  @P1 IMAD.SHL.U32 R5, R10, 0x2, RZ ;  /* 0x000000020a051824 */ /* 0x000fe200078e00ff */
[----:B------:R-:W-:Y:S01]  /*0d60*/  @!PT LDS RZ, [RZ] ;  /* 0x00000000fffff984 */ /* 0x000fe20000000800 */
[----:B------:R-:W-:Y:S01]  /*0d70*/  @!PT LDS RZ, [RZ] ;  /* 0x00000000fffff984 */ /* 0x000fe20000000800 */
[----:B------:R-:W-:Y:S01]  /*0d80*/  @!PT LDS RZ, [RZ] ;  /* 0x00000000fffff984 */ /* 0x000fe20000000800 */
[----:B------:R1:W-:Y:S01]  /*0d90*/  @P2 LDGSTS.E.BYPASS.LTC128B.128 [R12+0xc100], [R20.64], !P5 ;  /* 0x0c100000140c2fae */ /* 0x0003e2000e901d46 */
[----:B------:R-:W-:Y:S01]  /*0da0*/  IMAD.IADD R155, R151, 0x1, R155 ;  /* 0x00000001979b7824 */ /* 0x000fe200078e029b */
[----:B------:R-:W-:Y:S01]  /*0db0*/  ISETP.GT.AND P0, PT, R18, R11, PT ;  /* 0x0000000b1200720c */ /* 0x000fe20003f04270 */
[----:B------:R-:W-:Y:S01]  /*0dc0*/  IMAD.MOV.U32 R154, RZ, RZ, R150 ;  /* 0x000000ffff9a7224 */ /* 0x000fe200078e0096 */
[----:B------:R1:W-:Y:S01]  /*0dd0*/  @P2 LDGSTS.E.BYPASS.LTC128B.128 [R12+0xe100], [R20.64+0x80], !P4 ;  /* 0x0e100080140c2fae */ /* 0x0003e2000e101d46 */
[----:B------:R-:W-:-:S02]  /*0de0*/  IMAD.MOV.U32 R104, RZ, RZ, 0x1 ;  /* 0x00000001ff687424 */ /* 0x000fc400078e00ff */
[----:B------:R-:W-:Y:S02]  /*0df0*/  IMAD.IADD R170, R95, 0x1, R2 ;  /* 0x000000015faa7824 */ /* 0x000fe400078e0202 */
[----:B------:R-:W-:Y:S02]  /*0e00*/  IMAD.MOV.U32 R13, RZ, RZ, c[0x0][0x27c] ;  /* 0x00009f00ff0d7624 */ /* 0x000fe400078e00ff */
[----:B------:R-:W-:-:S04]  /*0e10*/  IMAD.WIDE.U32 R28, R170, c[0x0][0x1e0], RZ ;  /* 0x00007800aa1c7a25 */ /* 0x000fc800078e00ff */
[----:B------:R-:W-:Y:S02]  /*0e20*/  IMAD.SHL.U32 R13, R13, 0x2, RZ ;  /* 0x000000020d0d7824 */ /* 0x000fe400078e00ff */
[----:B------:R-:W-:Y:S02]  /*0e30*/  IMAD R168, R94, c[0x0][0x1e8], RZ ;  /* 0x00007a005ea87a24 */ /* 0x000fe400078e02ff */
[----:B------:R-:W-:-:S04]  /*0e40*/  IMAD.WIDE.U32 R172, R115, c[0x0][0x1e0], RZ ;  /* 0x0000780073ac7a25 */ /* 0x000fc800078e00ff */
[----:B------:R-:W-:Y:S02]  /*0e50*/  IMAD R168, R195, c[0x0][0x1ec], R168 ;  /* 0x00007b00c3a87a24 */ /* 0x000fe400078e02a8 */
[----:B------:R-:W-:Y:S02]  /*0e60*/  IMAD.MOV.U32 R67, RZ, RZ, 0x1 ;  /* 0x00000001ff437424 */ /* 0x000fe400078e00ff */
[----:B------:R-:W-:Y:S01]  /*0e70*/  IMAD.MOV.U32 R55, RZ, RZ, RZ ;  /* 0x000000ffff377224 */ /* 0x000fe200078e00ff */
[----:B--2---:R-:W-:Y:S01]  /*0e80*/  @P3 SHF.R.S32.HI R17, RZ, 0x1f, R16 ;  /* 0x0000001fff113819 */ /* 0x004fe20000011410 */
[----:B------:R-:W-:Y:S02]  /*0e90*/  @!P3 IMAD.MOV.U32 R16, RZ, RZ, R192 ;  /* 0x000000ffff10b224 */ /* 0x000fe400078e00c0 */
[----:B------:R-:W-:Y:S01]  /*0ea0*/  @!P3 IMAD.MOV.U32 R17, RZ, RZ, R15 ;  /* 0x000000ffff11b224 */ /* 0x000fe200078e000f */
[----:B------:R-:W-:Y:S01]  /*0eb0*/  ISETP.GE.AND P3, PT, R8, c[0x0][0x1d4], PT ;  /* 0x0000750008007a0c */ /* 0x000fe20003f66270 */
[----:B------:R-:W-:Y:S01]  /*0ec0*/  IMAD.WIDE.U32 R14, R18, R100, R154 ;  /* 0x00000064120e7225 */ /* 0x000fe200078e009a */
[----:B------:R-:W-:-:S02]  /*0ed0*/  SEL R166, R16, RZ, !P6 ;  /* 0x000000ff10a67207 */ /* 0x000fc40007000000 */
[----:B------:R-:W-:Y:S01]  /*0ee0*/  SEL R4, R17, RZ, !P6 ;  /* 0x000000ff11047207 */ /* 0x000fe20007000000 */
[----:B------:R-:W-:Y:S01]  /*0ef0*/  IMAD.IADD R9, R15, 0x1, R9 ;  /* 0x000000010f097824 */ /* 0x000fe200078e0209 */
[----:B------:R-:W-:Y:S01]  /*0f00*/  @P2 LEA R16, P6, R14, c[0x0][0x250], 0x1 ;  /* 0x000094000e102a11 */ /* 0x000fe200078c08ff */
[----:B------:R-:W-:Y:S02]  /*0f10*/  @P2 IMAD.SHL.U32 R8, R10, 0x2, RZ ;  /* 0x000000020a082824 */ /* 0x000fe400078e00ff */
[----:B------:R-:W-:Y:S01]  /*0f20*/  IMAD R125, R4, c[0x0][0x1f0], RZ ;  /* 0x00007c00047d7a24 */ /* 0x000fe200078e02ff */
[----:B------:R-:W-:Y:S01]  /*0f30*/  @P2 LEA.HI.X R17, R14, c[0x0][0x254], R9, 0x1, P6 ;  /* 0x000095000e112a11 */ /* 0x000fe200030f0c09 */
[----:B------:R-:W-:Y:S01]  /*0f40*/  IMAD R123, R4, c[0x0][0x218], RZ ;  /* 0x00008600047b7a24 */ /* 0x000fe200078e02ff */
[----:B------:R-:W-:Y:S01]  /*0f50*/  @P1 IADD3 R3, P6, R107, R14, RZ ;  /* 0x0000000e6b031210 */ /* 0x000fe20007fde0ff */
[----:B------:R1:W-:Y:S01]  /*0f60*/  @P2 LDGSTS.E.BYPASS.LTC128B.128 [R12+0x10100], [R20.64+0x100], !P3 ;  /* 0x10100100140c2fae */ /* 0x0003e2000d901d46 */
[----:B------:R-:W-:Y:S01]  /*0f70*/  @P0 IADD3 R14, R0, -0x2, RZ ;  /* 0xfffffffe000e0810 */ /* 0x000fe20007ffe0ff */
[----:B------:R-:W-:-:S02]  /*0f80*/  IMAD R125, R166, c[0x0][0x1f4], R125 ;  /* 0x00007d00a67d7a24 */ /* 0x000fc400078e027d */
[----:B------:R2:W-:Y:S01]  /*0f90*/  @P1 LDGSTS.E.BYPASS.LTC128B.128 [R5+0xd100], [R22.64], !P5 ;  /* 0x0d10000016051fae */ /* 0x0005e2000e901d46 */
[----:B------:R-:W-:Y:S01]  /*0fa0*/  @P0 SHF.R.S32.HI R0, RZ, 0x1f, R14 ;  /* 0x0000001fff000819 */ /* 0x000fe2000001140e */
[----:B------:R-:W-:Y:S02]  /*0fb0*/  @P0 IMAD R6, R101, R14, RZ ;  /* 0x0000000e65060224 */ /* 0x000fe400078e02ff */
[----:B------:R2:W-:Y:S01]  /*0fc0*/  @P1 LDGSTS.E.BYPASS.LTC128B.128 [R5+0xf100], [R22.64+0x80], !P4 ;  /* 0x0f10008016051fae */ /* 0x0005e2000e101d46 */
[----:B------:R-:W-:Y:S02]  /*0fd0*/  IMAD.MOV.U32 R4, RZ, RZ, c[0x0][0x280] ;  /* 0x0000a000ff047624 */ /* 0x000fe400078e00ff */
[----:B------:R-:W-:Y:S01]  /*0fe0*/  @P0 IMAD R6, R0, R103, R6 ;  /* 0x0000006700060224 */ /* 0x000fe200078e0206 */
[----:B------:R2:W-:Y:S01]  /*0ff0*/  @P1 LDGSTS.E.BYPASS.LTC128B.128 [R5+0x11100], [R22.64+0x100], !P3 ;  /* 0x1110010016051fae */ /* 0x0005e2000d901d46 */
[----:B------:R-:W-:Y:S01]  /*1000*/  @P1 IMAD.X R0, R106, 0x1, R9, P6 ;  /* 0x000000016a001824 */ /* 0x000fe200030e0609 */
[----:B------:R-:W-:Y:S01]  /*1010*/  SHF.L.U64.HI R131, R4, R137, c[0x0][0x284] ;  /* 0x0000a10004837619 */ /* 0x000fe20000010289 */
[----:B------:R-:W-:Y:S01]  /*1020*/  IMAD R123, R166, c[0x0][0x21c], R123 ;  /* 0x00008700a67b7a24 */ /* 0x000fe200078e027b */
[----:B------:R-:W0:Y:S01]  /*1030*/  LDGDEPBAR ;  /* 0x00000000000079af */ /* 0x000e220000000000 */
[----:B------:R-:W-:-:S03]  /*1040*/  IMAD.SHL.U32 R135, R4, 0x40, RZ ;  /* 0x0000004004877824 */ /* 0x000fc600078e00ff */
[----:B------:R-:W-:Y:S01]  /*1050*/  BAR.SYNC.DEFER_BLOCKING 0x0 ;  /* 0x0000000000007b1d */ /* 0x000fe20000010000 */
[----:B--2---:R-:W-:Y:S02]  /*1060*/  LOP3.LUT R5, R30, 0xfffffffc, RZ, 0xc0, !PT ;  /* 0xfffffffc1e057812 */ /* 0x004fe400078ec0ff */
[----:B------:R-:W-:-:S03]  /*1070*/  SHF.R.S32.HI R30, RZ, 0x1f, R30 ;  /* 0x0000001fff1e7819 */ /* 0x000fc6000001141e */
[----:B------:R-:W-:Y:S01]  /*1080*/  @!PT LDS RZ, [RZ] ;  /* 0x00000000fffff984 */ /* 0x000fe20000000800 */
[----:B------:R-:W-:Y:S01]  /*1090*/  @!PT LDS RZ, [RZ] ;  /* 0x00000000fffff984 */ /* 0x000fe20000000800 */
[----:B------:R-:W-:Y:S01]  /*10a0*/  @!PT LDS RZ, [RZ] ;  /* 0x00000000fffff984 */ /* 0x000fe20000000800 */
[----:B------:R2:W-:Y:S01]  /*10b0*/  @P2 LDGSTS.E.BYPASS.LTC128B.128 [R8+0x100], [R16.64], !P5 ;  /* 0x0010000010082fae */ /* 0x0005e2000e901d46 */
[----:B------:R-:W-:Y:S01]  /*10c0*/  IMAD.IADD R22, R90, 0x1, -R5 ;  /* 0x000000015a167824 */ /* 0x000fe200078e0a05 */
[----:B------:R-:W-:Y:S02]  /*10d0*/  SHF.R.S32.HI R5, RZ, 0x1f, R170 ;  /* 0x0000001fff057819 */ /* 0x000fe400000114aa */
[----:B------:R2:W-:Y:S01]  /*10e0*/  @P2 LDGSTS.E.BYPASS.LTC128B.128 [R8+0x2100], [R16.64+0x80], !P4 ;  /* 0x0210008010082fae */ /* 0x0005e2000e101d46 */
[----:B-1----:R-:W-:Y:S01]  /*10f0*/  IMAD.SHL.U32 R20, R22, 0x4, RZ ;  /* 0x0000000416147824 */ /* 0x002fe200078e00ff */
[----:B------:R-:W-:Y:S01]  /*1100*/  LEA.HI R30, R30, R115, RZ, 0x3 ;  /* 0x000000731e1e7211 */ /* 0x000fe200078f18ff */
[----:B------:R-:W-:Y:S01]  /*1110*/  IMAD.SHL.U32 R22, R22, 0x8, RZ ;  /* 0x0000000816167824 */ /* 0x000fe200078e00ff */
[----:B------:R2:W-:Y:S01]  /*1120*/  @P2 LDGSTS.E.BYPASS.LTC128B.128 [R8+0x4100], [R16.64+0x100], !P3 ;  /* 0x0410010010082fae */ /* 0x0005e2000d901d46 */
[----:B------:R-:W-:Y:S02]  /*1130*/  ISETP.LE.AND P2, PT, R104, c[0x0][0x27c], PT ;  /* 0x00009f0068007a0c */ /* 0x000fe40003f43270 */
[----:B------:R-:W-:-:S02]  /*1140*/  IADD3 R19, R20, 0x20, RZ ;  /* 0x0000002014137810 */ /* 0x000fc40007ffe0ff */
[----:B------:R-:W-:Y:S02]  /*1150*/  LOP3.LUT R30, R30, 0xfffffff8, RZ, 0xc0, !PT ;  /* 0xfffffff81e1e7812 */ /* 0x000fe400078ec0ff */
[----:B------:R-:W-:Y:S01]  /*1160*/  SHF.R.S32.HI R23, RZ, 0x1f, R22 ;  /* 0x0000001fff177819 */ /* 0x000fe20000011416 */
[----:B------:R-:W-:Y:S01]  /*1170*/  IMAD.IADD R15, R20, 0x1, R19 ;  /* 0x00000001140f7824 */ /* 0x000fe200078e0213 */
[----:B------:R-:W-:Y:S02]  /*1180*/  SHF.R.S32.HI R21, RZ, 0x1f, R20 ;  /* 0x0000001fff157819 */ /* 0x000fe40000011414 */
[C---:B------:R-:W-:Y:S01]  /*1190*/  IADD3 R145, R22.reuse, 0x60, RZ ;  /* 0x0000006016917810 */ /* 0x040fe20007ffe0ff */
[C-C-:B------:R-:W-:Y:S01]  /*11a0*/  IMAD.WIDE.U32 R164, R115.reuse, c[0x0][0x290], R22.reuse ;  /* 0x0000a40073a47a25 */ /* 0x140fe200078e0016 */
[----:B------:R-:W-:Y:S02]  /*11b0*/  IADD3 R144, R22, 0x80, RZ ;  /* 0x0000008016907810 */ /* 0x000fe40007ffe0ff */
[----:B------:R-:W-:Y:S01]  /*11c0*/  @P2 LOP3.LUT R194, R194, 0x2, RZ, 0xfc, !PT ;  /* 0x00000002c2c22812 */ /* 0x000fe200078efcff */
[----:B------:R-:W-:Y:S01]  /*11d0*/  IMAD.WIDE.U32 R162, R115, c[0x0][0x280], R22 ;  /* 0x0000a00073a27a25 */ /* 0x000fe200078e0016 */
[----:B------:R-:W-:-:S02]  /*11e0*/  @P1 LEA R32, P2, R3, c[0x0][0x250], 0x1 ;  /* 0x0000940003201a11 */ /* 0x000fc400078408ff */
[----:B------:R-:W-:Y:S01]  /*11f0*/  LOP3.LUT R194, R194, 0xfffffffe, RZ, 0xc0, !PT ;  /* 0xfffffffec2c27812 */ /* 0x000fe200078ec0ff */
[----:B------:R-:W-:Y:S01]  /*1200*/  IMAD.WIDE.U32 R38, R115, c[0x0][0x290], R20 ;  /* 0x0000a40073267a25 */ /* 0x000fe200078e0014 */
[----:B------:R-:W-:Y:S02]  /*1210*/  @P1 LEA.HI.X R33, R3, c[0x0][0x254], R0, 0x1, P2 ;  /* 0x0000950003211a11 */ /* 0x000fe400010f0c00 */
[----:B------:R-:W-:Y:S01]  /*1220*/  ISETP.GE.AND P2, PT, R22, c[0x0][0x27c], PT ;  /* 0x00009f0016007a0c */ /* 0x000fe20003f46270 */
[----:B------:R-:W-:Y:S01]  /*1230*/  IMAD R3, R5, c[0x0][0x1e0], RZ ;  /* 0x0000780005037a24 */ /* 0x000fe200078e02ff */
[----:B------:R-:W-:Y:S01]  /*1240*/  IADD3 R0, -R13, c[0x0][0x1d4], RZ ;  /* 0x000075000d007a10 */ /* 0x000fe20007ffe1ff */
[----:B------:R-:W-:Y:S01]  /*1250*/  IMAD.WIDE.U32 R36, R115, c[0x0][0x280], R20 ;  /* 0x0000a00073247a25 */ /* 0x000fe200078e0014 */
[----:B------:R-:W-:Y:S02]  /*1260*/  SEL R9, RZ, c[0x0][0x27c], !P2 ;  /* 0x00009f00ff097a07 */ /* 0x000fe40005000000 */
[----:B--2---:R-:W-:Y:S01]  /*1270*/  IADD3 R17, R20, 0x40, RZ ;  /* 0x0000004014117810 */ /* 0x004fe20007ffe0ff */
[----:B------:R-:W-:Y:S01]  /*1280*/  IMAD R3, R170, c[0x0][0x1e4], R3 ;  /* 0x00007900aa037a24 */ /* 0x000fe200078e0203 */
[-C--:B------:R-:W-:Y:S01]  /*1290*/  SEL R2, R13, R0.reuse, !P2 ;  /* 0x000000000d027207 */ /* 0x080fe20005000000 */
[----:B------:R-:W-:Y:S01]  /*12a0*/  IMAD.IADD R9, R22, 0x1, R9 ;  /* 0x0000000116097824 */ /* 0x000fe200078e0209 */
[----:B------:R-:W-:Y:S01]  /*12b0*/  ISETP.GE.AND P2, PT, R15, c[0x0][0x27c], PT ;  /* 0x00009f000f007a0c */ /* 0x000fe20003f46270 */
[----:B------:R-:W-:Y:S01]  /*12c0*/  IMAD.IADD R16, R20, 0x1, R17 ;  /* 0x0000000114107824 */ /* 0x000fe200078e0211 */
[----:B------:R-:W-:Y:S01]  /*12d0*/  SHF.R.S32.HI R8, RZ, 0x1f, R115 ;  /* 0x0000001fff087819 */ /* 0x000fe20000011473 */
[----:B------:R-:W-:Y:S01]  /*12e0*/  IMAD.IADD R29, R29, 0x1, R3 ;  /* 0x000000011d1d7824 */ /* 0x000fe200078e0203 */
[----:B------:R-:W-:Y:S01]  /*12f0*/  SEL R26, RZ, c[0x0][0x27c], !P2 ;  /* 0x00009f00ff1a7a07 */ /* 0x000fe20005000000 */
[----:B------:R-:W-:Y:S01]  /*1300*/  IMAD.WIDE.U32 R34, R195, c[0x0][0x210], R22 ;  /* 0x00008400c3227a25 */ /* 0x000fe200078e0016 */
[----:B------:R-:W-:-:S02]  /*1310*/  SEL R3, R13, R0, !P2 ;  /* 0x000000000d037207 */ /* 0x000fc40005000000 */
[----:B------:R-:W-:Y:S01]  /*1320*/  SHF.R.S32.HI R24, RZ, 0x1f, R9 ;  /* 0x0000001fff187819 */ /* 0x000fe20000011409 */
[----:B------:R-:W-:Y:S01]  /*1330*/  IMAD.WIDE.U32 R28, R195, c[0x0][0x1e8], R28 ;  /* 0x00007a00c31c7a25 */ /* 0x000fe200078e001c */
[----:B------:R-:W-:Y:S02]  /*1340*/  ISETP.GE.AND P2, PT, R16, c[0x0][0x27c], PT ;  /* 0x00009f0010007a0c */ /* 0x000fe40003f46270 */
[-C--:B------:R-:W-:Y:S01]  /*1350*/  LEA.HI R142, R24, R9.reuse, RZ, 0x3 ;  /* 0x00000009188e7211 */ /* 0x080fe200078f18ff */
[C---:B------:R-:W-:Y:S01]  /*1360*/  IMAD R160, R8.reuse, c[0x0][0x290], RZ ;  /* 0x0000a40008a07a24 */ /* 0x040fe200078e02ff */
[----:B------:R-:W-:Y:S01]  /*1370*/  SHF.R.S32.HI R12, RZ, 0x1f, R3 ;  /* 0x0000001fff0c7819 */ /* 0x000fe20000011403 */
[----:B------:R-:W-:Y:S01]  /*1380*/  IMAD.IADD R169, R29, 0x1, R168 ;  /* 0x000000011da97824 */ /* 0x000fe200078e02a8 */
[----:B------:R-:W-:Y:S01]  /*1390*/  SEL R0, R13, R0, !P2 ;  /* 0x000000000d007207 */ /* 0x000fe20005000000 */
[----:B------:R-:W-:Y:S01]  /*13a0*/  IMAD R158, R8, c[0x0][0x280], RZ ;  /* 0x0000a000089e7a24 */ /* 0x000fe200078e02ff */
[----:B------:R-:W-:Y:S01]  /*13b0*/  LEA.HI R24, R24, R9, RZ, 0x6 ;  /* 0x0000000918187211 */ /* 0x000fe200078f30ff */
[----:B------:R-:W-:Y:S01]  /*13c0*/  IMAD.IADD R9, R115, 0x1, -R30 ;  /* 0x0000000173097824 */ /* 0x000fe200078e0a1e */
[----:B------:R-:W-:Y:S01]  /*13d0*/  SHF.R.S32.HI R13, RZ, 0x1f, R2 ;  /* 0x0000001fff0d7819 */ /* 0x000fe20000011402 */
[----:B------:R-:W-:Y:S01]  /*13e0*/  IMAD.MOV.U32 R168, RZ, RZ, R28 ;  /* 0x000000ffffa87224 */ /* 0x000fe200078e001c */
[----:B------:R-:W-:Y:S01]  /*13f0*/  SEL R27, RZ, c[0x0][0x27c], !P2 ;  /* 0x00009f00ff1b7a07 */ /* 0x000fe20005000000 */
[----:B------:R-:W-:Y:S01]  /*1400*/  IMAD.SHL.U32 R24, R24, 0x40, RZ ;  /* 0x0000004018187824 */ /* 0x000fe200078e00ff */
[----:B------:R-:W-:Y:S01]  /*1410*/  LEA.HI R12, R12, R3, RZ, 0x4 ;  /* 0x000000030c0c7211 */ /* 0x000fe200078f20ff */
[----:B------:R-:W-:Y:S01]  /*1420*/  IMAD.IADD R3, R26, 0x1, R15 ;  /* 0x000000011a037824 */ /* 0x000fe200078e020f */
[----:B------:R-:W-:Y:S01]  /*1430*/  LEA.HI R13, R13, R2, RZ, 0x4 ;  /* 0x000000020d0d7211 */ /* 0x000fe200078f20ff */
[----:B------:R-:W-:Y:S01]  /*1440*/  IMAD.IADD R27, R27, 0x1, R16 ;  /* 0x000000011b1b7824 */ /* 0x000fe200078e0210 */
[----:B------:R-:W-:Y:S01]  /*1450*/  LEA.HI R2, R7, R90, RZ, 0x5 ;  /* 0x0000005a07027211 */ /* 0x000fe200078f28ff */
[----:B------:R-:W-:Y:S01]  /*1460*/  IMAD.WIDE.U32 R168, R166, c[0x0][0x1f0], R168 ;  /* 0x00007c00a6a87a25 */ /* 0x000fe200078e00a8 */
[----:B------:R-:W-:-:S02]  /*1470*/  LOP3.LUT P6, RZ, R9, 0x4, RZ, 0xc0, !PT ;  /* 0x0000000409ff7812 */ /* 0x000fc400078cc0ff */
[----:B------:R-:W-:Y:S01]  /*1480*/  SHF.R.S32.HI R7, RZ, 0x1f, R0 ;  /* 0x0000001fff077819 */ /* 0x000fe20000011400 */
[----:B------:R-:W-:Y:S01]  /*1490*/  IMAD.SHL.U32 R9, R9, 0x40, RZ ;  /* 0x0000004009097824 */ /* 0x000fe200078e00ff */
[----:B------:R-:W-:Y:S01]  /*14a0*/  SHF.R.S32.HI R112, RZ, 0x1f, R3 ;  /* 0x0000001fff707819 */ /* 0x000fe20000011403 */
[----:B------:R-:W-:Y:S01]  /*14b0*/  IMAD.SHL.U32 R2, R2, 0x10, RZ ;  /* 0x0000001002027824 */ /* 0x000fe200078e00ff */
[----:B------:R-:W-:Y:S01]  /*14c0*/  LEA.HI R7, R7, R0, RZ, 0x4 ;  /* 0x0000000007077211 */ /* 0x000fe200078f20ff */
[----:B------:R-:W-:Y:S01]  /*14d0*/  IMAD.IADD R125, R169, 0x1, R125 ;  /* 0x00000001a97d7824 */ /* 0x000fe200078e027d */
[----:B------:R-:W-:Y:S01]  /*14e0*/  LOP3.LUT R9, R9, 0x1c0, RZ, 0xc0, !PT ;  /* 0x000001c009097812 */ /* 0x000fe200078ec0ff */
[----:B------:R-:W-:Y:S01]  /*14f0*/  IMAD R28, R94, c[0x0][0x210], RZ ;  /* 0x000084005e1c7a24 */ /* 0x000fe200078e02ff */
[----:B------:R-:W-:Y:S01]  /*1500*/  SHF.R.S32.HI R0, RZ, 0x1f, R27 ;  /* 0x0000001fff007819 */ /* 0x000fe2000001141b */
[C---:B------:R-:W-:Y:S01]  /*1510*/  IMAD R160, R115.reuse, c[0x0][0x294], R160 ;  /* 0x0000a50073a07a24 */ /* 0x040fe200078e02a0 */
[CC--:B------:R-:W-:Y:S01]  /*1520*/  LEA.HI R141, R112.reuse, R3.reuse, RZ, 0x3 ;  /* 0x00000003708d7211 */ /* 0x0c0fe200078f18ff */
[----:B------:R-:W-:Y:S01]  /*1530*/  IMAD R158, R115, c[0x0][0x284], R158 ;  /* 0x0000a100739e7a24 */ /* 0x000fe200078e029e */
[----:B------:R-:W-:Y:S01]  /*1540*/  SHF.R.S32.HI R12, RZ, 0x4, R12 ;  /* 0x00000004ff0c7819 */ /* 0x000fe2000001140c */
[----:B------:R-:W-:Y:S01]  /*1550*/  IMAD R28, R195, c[0x0][0x214], R28 ;  /* 0x00008500c31c7a24 */ /* 0x000fe200078e021c */
[----:B------:R-:W-:Y:S01]  /*1560*/  LEA.HI R112, R112, R3, RZ, 0x6 ;  /* 0x0000000370707211 */ /* 0x000fe200078f30ff */
[----:B------:R-:W-:Y:S01]  /*1570*/  IMAD.IADD R165, R165, 0x1, R160 ;  /* 0x00000001a5a57824 */ /* 0x000fe200078e02a0 */
[----:B------:R-:W-:Y:S01]  /*1580*/  SHF.R.U32.HI R3, RZ, 0x3, R9 ;  /* 0x00000003ff037819 */ /* 0x000fe20000011609 */
[----:B------:R-:W-:Y:S01]  /*1590*/  IMAD.IADD R163, R163, 0x1, R158 ;  /* 0x00000001a3a37824 */ /* 0x000fe200078e029e */
[----:B------:R-:W-:Y:S01]  /*15a0*/  SHF.R.S32.HI R13, RZ, 0x4, R13 ;  /* 0x00000004ff0d7819 */ /* 0x000fe2000001140d */
[----:B------:R-:W-:Y:S01]  /*15b0*/  IMAD.SHL.U32 R112, R112, 0x40, RZ ;  /* 0x0000004070707824 */ /* 0x000fe200078e00ff */
[----:B------:R-:W-:Y:S01]  /*15c0*/  LOP3.LUT R30, R9, 0x38, R142, 0xf8, !PT ;  /* 0x00000038091e7812 */ /* 0x000fe200078ef88e */
[----:B------:R-:W-:Y:S01]  /*15d0*/  IMAD.IADD R161, R160, 0x1, R39 ;  /* 0x00000001a0a17824 */ /* 0x000fe200078e0227 */
[-C--:B------:R-:W-:Y:S01]  /*15e0*/  LEA.HI R140, R0, R27.reuse, RZ, 0x3 ;  /* 0x0000001b008c7211 */ /* 0x080fe200078f18ff */
[----:B------:R-:W-:Y:S01]  /*15f0*/  IMAD.IADD R159, R158, 0x1, R37 ;  /* 0x000000019e9f7824 */ /* 0x000fe200078e0225 */
[----:B------:R-:W-:Y:S01]  /*1600*/  SHF.R.S32.HI R7, RZ, 0x4, R7 ;  /* 0x00000004ff077819 */ /* 0x000fe20000011407 */
[----:B------:R-:W-:Y:S01]  /*1610*/  IMAD.IADD R29, R35, 0x1, R28 ;  /* 0x00000001231d7824 */ /* 0x000fe200078e021c */
[----:B------:R-:W-:Y:S01]  /*1620*/  LEA.HI.SX32 R109, R141, R12, 0x1d ;  /* 0x0000000c8d6d7211 */ /* 0x000fe200078feaff */
[----:B------:R-:W-:Y:S01]  /*1630*/  IMAD.MOV.U32 R160, RZ, RZ, R38 ;  /* 0x000000ffffa07224 */ /* 0x000fe200078e0026 */
[----:B------:R-:W-:Y:S01]  /*1640*/  LEA.HI R0, R0, R27, RZ, 0x6 ;  /* 0x0000001b00007211 */ /* 0x000fe200078f30ff */
[----:B------:R-:W-:Y:S01]  /*1650*/  IMAD.MOV.U32 R158, RZ, RZ, R36 ;  /* 0x000000ffff9e7224 */ /* 0x000fe200078e0024 */
[----:B------:R-:W-:Y:S01]  /*1660*/  LOP3.LUT R2, R2, 0xfffffe00, RZ, 0xc0, !PT ;  /* 0xfffffe0002027812 */ /* 0x000fe200078ec0ff */
[----:B------:R-:W-:Y:S01]  /*1670*/  IMAD.MOV.U32 R28, RZ, RZ, R34 ;  /* 0x000000ffff1c7224 */ /* 0x000fe200078e0022 */
[----:B------:R-:W-:Y:S01]  /*1680*/  LOP3.LUT R24, R24, 0xfffff000, RZ, 0xc0, !PT ;  /* 0xfffff00018187812 */ /* 0x000fe200078ec0ff */
[----:B------:R-:W-:Y:S01]  /*1690*/  IMAD.SHL.U32 R0, R0, 0x40, RZ ;  /* 0x0000004000007824 */ /* 0x000fe200078e00ff */
[----:B------:R-:W-:Y:S01]  /*16a0*/  LOP3.LUT R113, R30, R3, RZ, 0x3c, !PT ;  /* 0x000000031e717212 */ /* 0x000fe200078e3cff */
[----:B------:R-:W-:Y:S01]  /*16b0*/  IMAD.WIDE.U32 R162, R92, c[0x0][0x280], R162 ;  /* 0x0000a0005ca27a25 */ /* 0x000fe200078e00a2 */
[----:B------:R-:W-:-:S02]  /*16c0*/  LEA.HI.SX32 R110, R142, R13, 0x1d ;  /* 0x0000000d8e6e7211 */ /* 0x000fc400078feaff */
[----:B------:R-:W-:Y:S01]  /*16d0*/  LEA.HI.SX32 R108, R140, R7, 0x1d ;  /* 0x000000078c6c7211 */ /* 0x000fe200078feaff */
[----:B------:R-:W-:Y:S01]  /*16e0*/  IMAD.WIDE.U32 R166, R166, c[0x0][0x218], R28 ;  /* 0x00008600a6a67a25 */ /* 0x000fe200078e001c */
[----:B------:R-:W-:Y:S02]  /*16f0*/  SHF.R.S32.HI R12, RZ, 0x1f, R109 ;  /* 0x0000001fff0c7819 */ /* 0x000fe4000001146d */
[----:B------:R-:W-:Y:S01]  /*1700*/  IADD3 R113, R113, R24, R2 ;  /* 0x0000001871717210 */ /* 0x000fe20007ffe002 */
[C---:B------:R-:W-:Y:S01]  /*1710*/  IMAD.WIDE.U32 R164, R92.reuse, c[0x0][0x290], R164 ;  /* 0x0000a4005ca47a25 */ /* 0x040fe200078e00a4 */
[----:B------:R-:W-:Y:S02]  /*1720*/  SHF.R.S32.HI R13, RZ, 0x1f, R110 ;  /* 0x0000001fff0d7819 */ /* 0x000fe4000001146e */
[----:B------:R-:W-:Y:S01]  /*1730*/  SHF.R.S32.HI R7, RZ, 0x1f, R108 ;  /* 0x0000001fff077819 */ /* 0x000fe2000001146c */
[----:B------:R-:W-:Y:S01]  /*1740*/  IMAD.WIDE.U32 R160, R92, c[0x0][0x290], R160 ;  /* 0x0000a4005ca07a25 */ /* 0x000fe200078e00a0 */
[----:B------:R-:W-:-:S02]  /*1750*/  LOP3.LUT R24, R9, 0x38, R140, 0xf8, !PT ;  /* 0x0000003809187812 */ /* 0x000fc400078ef88c */
[----:B------:R-:W-:Y:S01]  /*1760*/  LEA.HI R12, R12, R109, RZ, 0x3 ;  /* 0x0000006d0c0c7211 */ /* 0x000fe200078f18ff */
[----:B------:R-:W-:Y:S01]  /*1770*/  IMAD.SHL.U32 R109, R109, 0x8, RZ ;  /* 0x000000086d6d7824 */ /* 0x000fe200078e00ff */
[----:B------:R-:W-:Y:S01]  /*1780*/  LOP3.LUT R26, R9, 0x38, R141, 0xf8, !PT ;  /* 0x00000038091a7812 */ /* 0x000fe200078ef88d */
[----:B------:R-:W-:Y:S01]  /*1790*/  IMAD.WIDE.U32 R158, R92, c[0x0][0x280], R158 ;  /* 0x0000a0005c9e7a25 */ /* 0x000fe200078e009e */
[----:B------:R-:W-:Y:S02]  /*17a0*/  LEA.HI R13, R13, R110, RZ, 0x3 ;  /* 0x0000006e0d0d7211 */ /* 0x000fe400078f18ff */
[----:B------:R-:W-:Y:S01]  /*17b0*/  LEA.HI R7, R7, R108, RZ, 0x3 ;  /* 0x0000006c07077211 */ /* 0x000fe200078f18ff */
[----:B------:R-:W-:Y:S01]  /*17c0*/  IMAD.SHL.U32 R110, R110, 0x8, RZ ;  /* 0x000000086e6e7824 */ /* 0x000fe200078e00ff */
[----:B------:R-:W-:Y:S01]  /*17d0*/  LOP3.LUT R0, R0, 0xfffff000, RZ, 0xc0, !PT ;  /* 0xfffff00000007812 */ /* 0x000fe200078ec0ff */
[----:B------:R-:W-:Y:S01]  /*17e0*/  IMAD.SHL.U32 R108, R108, 0x8, RZ ;  /* 0x000000086c6c7824 */ /* 0x000fe200078e00ff */
[-C--:B------:R-:W-:Y:S01]  /*17f0*/  LOP3.LUT R111, R24, R3.reuse, RZ, 0x3c, !PT ;  /* 0x00000003186f7212 */ /* 0x080fe200078e3cff */
[----:B------:R-:W-:Y:S01]  /*1800*/  IMAD.SHL.U32 R12, R12, 0x200, RZ ;  /* 0x000002000c0c7824 */ /* 0x000fe200078e00ff */
[----:B------:R-:W-:Y:S01]  /*1810*/  LOP3.LUT R25, R26, R3, RZ, 0x3c, !PT ;  /* 0x000000031a197212 */ /* 0x000fe200078e3cff */
[----:B------:R-:W-:Y:S01]  /*1820*/  IMAD.SHL.U32 R7, R7, 0x200, RZ ;  /* 0x0000020007077824 */ /* 0x000fe200078e00ff */
[----:B------:R-:W-:Y:S01]  /*1830*/  LOP3.LUT R26, R9, 0x38, R109, 0xf8, !PT ;  /* 0x00000038091a7812 */ /* 0x000fe200078ef86d */
[----:B------:R-:W-:Y:S01]  /*1840*/  IMAD.SHL.U32 R13, R13, 0x200, RZ ;  /* 0x000002000d0d7824 */ /* 0x000fe200078e00ff */
[----:B------:R-:W-:Y:S01]  /*1850*/  IADD3 R111, R111, R0, R2 ;  /* 0x000000006f6f7210 */ /* 0x000fe20007ffe002 */
[----:B------:R-:W-:Y:S01]  /*1860*/  IMAD.IADD R123, R167, 0x1, R123 ;  /* 0x00000001a77b7824 */ /* 0x000fe200078e027b */
[----:B------:R-:W-:-:S02]  /*1870*/  LOP3.LUT R0, R9, 0x18, R22, 0xf8, !PT ;  /* 0x0000001809007812 */ /* 0x000fc400078ef816 */
[C---:B------:R-:W-:Y:S02]  /*1880*/  LOP3.LUT R30, R9.reuse, 0x38, R110, 0xf8, !PT ;  /* 0x00000038091e7812 */ /* 0x040fe400078ef86e */
[----:B------:R-:W-:Y:S02]  /*1890*/  LOP3.LUT R24, R9, 0x38, R108, 0xf8, !PT ;  /* 0x0000003809187812 */ /* 0x000fe400078ef86c */
[----:B------:R-:W-:Y:S01]  /*18a0*/  LOP3.LUT R9, R26, R3, RZ, 0x3c, !PT ;  /* 0x000000031a097212 */ /* 0x000fe200078e3cff */
[----:B------:R-:W-:Y:S01]  /*18b0*/  @P0 IMAD.WIDE.U32 R26, R14, R103, R156 ;  /* 0x000000670e1a0225 */ /* 0x000fe200078e009c */
[----:B------:R-:W-:Y:S02]  /*18c0*/  LOP3.LUT R112, R112, 0xfffff000, RZ, 0xc0, !PT ;  /* 0xfffff00070707812 */ /* 0x000fe400078ec0ff */
[----:B------:R-:W-:Y:S01]  /*18d0*/  LOP3.LUT R114, R12, 0xfffff000, RZ, 0xc0, !PT ;  /* 0xfffff0000c727812 */ /* 0x000fe200078ec0ff */
[----:B------:R-:W-:Y:S01]  /*18e0*/  @P1 IMAD.SHL.U32 R14, R10, 0x2, RZ ;  /* 0x000000020a0e1824 */ /* 0x000fe200078e00ff */
[----:B------:R-:W-:Y:S01]  /*18f0*/  IADD3 R112, R25, R112, R2 ;  /* 0x0000007019707210 */ /* 0x000fe20007ffe002 */
[----:B------:R-:W-:Y:S01]  /*1900*/  @P0 IMAD.IADD R6, R27, 0x1, R6 ;  /* 0x000000011b060824 */ /* 0x000fe200078e0206 */
[----:B------:R-:W-:-:S02]  /*1910*/  LOP3.LUT R0, R2, R0, R3, 0xf6, !PT ;  /* 0x0000000002007212 */ /* 0x000fc400078ef603 */
[----:B------:R1:W-:Y:S01]  /*1920*/  @P1 LDGSTS.E.BYPASS.LTC128B.128 [R14+0x1100], [R32.64], !P5 ;  /* 0x01100000200e1fae */ /* 0x0003e2000e901d46 */
[-C--:B------:R-:W-:Y:S02]  /*1930*/  LOP3.LUT R25, R30, R3.reuse, RZ, 0x3c, !PT ;  /* 0x000000031e197212 */ /* 0x080fe400078e3cff */
[----:B------:R-:W-:Y:S01]  /*1940*/  LOP3.LUT R3, R24, R3, RZ, 0x3c, !PT ;  /* 0x0000000318037212 */ /* 0x000fe200078e3cff */
[----:B------:R1:W-:Y:S01]  /*1950*/  @P1 LDGSTS.E.BYPASS.LTC128B.128 [R14+0x3100], [R32.64+0x80], !P4 ;  /* 0x03100080200e1fae */ /* 0x0003e2000e101d46 */
[----:B------:R-:W-:Y:S02]  /*1960*/  LOP3.LUT R138, R7, 0xfffff000, RZ, 0xc0, !PT ;  /* 0xfffff000078a7812 */ /* 0x000fe400078ec0ff */
[----:B------:R-:W-:Y:S01]  /*1970*/  LOP3.LUT R116, R13, 0xfffff000, RZ, 0xc0, !PT ;  /* 0xfffff0000d747812 */ /* 0x000fe200078ec0ff */
[----:B------:R1:W-:Y:S01]  /*1980*/  @P1 LDGSTS.E.BYPASS.LTC128B.128 [R14+0x5100], [R32.64+0x100], !P3 ;  /* 0x05100100200e1fae */ /* 0x0003e2000d901d46 */
[----:B------:R-:W-:Y:S02]  /*1990*/  @P0 LEA R12, P1, R26, c[0x0][0x220], 0x1 ;  /* 0x000088001a0c0a11 */ /* 0x000fe400078208ff */
[----:B------:R-:W-:Y:S01]  /*19a0*/  IADD3 R138, R3, R138, R2 ;  /* 0x0000008a038a7210 */ /* 0x000fe20007ffe002 */
[----:B------:R-:W-:Y:S01]  /*19b0*/  @P0 IMAD.SHL.U32 R3, R10, 0x2, RZ ;  /* 0x000000020a030824 */ /* 0x000fe200078e00ff */
[----:B------:R-:W-:Y:S01]  /*19c0*/  @P0 LEA.HI.X R13, R26, c[0x0][0x224], R6, 0x1, P1 ;  /* 0x000089001a0d0a11 */ /* 0x000fe200008f0c06 */
[----:B------:R-:W0:Y:S01]  /*19d0*/  LDGDEPBAR ;  /* 0x00000000000079af */ /* 0x000e220000000000 */
[----:B------:R-:W-:Y:S01]  /*19e0*/  @P0 LEA R24, P1, R105, R12, 0x1 ;  /* 0x0000000c69180211 */ /* 0x000fe200078208ff */
[----:B------:R-:W-:Y:S01]  /*19f0*/  IMAD.MOV.U32 R6, RZ, RZ, c[0x0][0x290] ;  /* 0x0000a400ff067624 */ /* 0x000fe200078e00ff */
[----:B------:R-:W-:Y:S01]  /*1a00*/  IADD3 R116, R25, R116, R2 ;  /* 0x0000007419747210 */ /* 0x000fe20007ffe002 */
[----:B------:R2:W-:Y:S01]  /*1a10*/  @P0 LDGSTS.E.BYPASS.LTC128B.128 [R3+0x12100], [R12.64], !P5 ;  /* 0x121000000c030fae */ /* 0x0005e2000e901d46 */
[----:B------:R-:W-:Y:S01]  /*1a20*/  @P0 LEA.HI.X R25, R105, R13, R102, 0x1, P1 ;  /* 0x0000000d69190211 */ /* 0x000fe200008f0c66 */
[----:B------:R-:W-:Y:S01]  /*1a30*/  IMAD.SHL.U32 R129, R6, 0x40, RZ ;  /* 0x0000004006817824 */ /* 0x000fe200078e00ff */
[----:B------:R-:W-:Y:S01]  /*1a40*/  IADD3 R114, R9, R114, R2 ;  /* 0x0000007209727210 */ /* 0x000fe20007ffe002 */
[----:B------:R2:W-:Y:S01]  /*1a50*/  @P0 LDGSTS.E.BYPASS.LTC128B.128 [R3+0x14100], [R12.64+0x80], !P4 ;  /* 0x141000800c030fae */ /* 0x0005e2000e101d46 */
[----:B------:R-:W-:Y:S01]  /*1a60*/  IMAD.MOV.U32 R2, RZ, RZ, c[0x0][0x1e0] ;  /* 0x00007800ff027624 */ /* 0x000fe200078e00ff */
[----:B------:R-:W-:-:S02]  /*1a70*/  LOP3.LUT R142, R142, 0xfffffff8, RZ, 0xc0, !PT ;  /* 0xfffffff88e8e7812 */ /* 0x000fc400078ec0ff */
[----:B------:R2:W-:Y:S01]  /*1a80*/  @P0 LDGSTS.E.BYPASS.LTC128B.128 [R3+0x16100], [R12.64+0x100], !P3 ;  /* 0x161001000c030fae */ /* 0x0005e2000d901d46 */
[----:B------:R-:W-:Y:S01]  /*1a90*/  LOP3.LUT R141, R141, 0xfffffff8, RZ, 0xc0, !PT ;  /* 0xfffffff88d8d7812 */ /* 0x000fe200078ec0ff */
[----:B------:R-:W-:Y:S01]  /*1aa0*/  IMAD.SHL.U32 R139, R2, 0x40, RZ ;  /* 0x00000040028b7824 */ /* 0x000fe200078e00ff */
[----:B------:R-:W-:Y:S01]  /*1ab0*/  LOP3.LUT R140, R140, 0xfffffff8, RZ, 0xc0, !PT ;  /* 0xfffffff88c8c7812 */ /* 0x000fe200078ec0ff */
[----:B------:R3:W-:Y:S01]  /*1ac0*/  @P0 LDGSTS.E.BYPASS.LTC128B.128 [R3+0x13100], [R24.64], !P5 ;  /* 0x1310000018030fae */ /* 0x0007e2000e901d46 */
[-C--:B------:R-:W-:Y:S02]  /*1ad0*/  SHF.L.U64.HI R127, R6, R137.reuse, c[0x0][0x294] ;  /* 0x0000a500067f7619 */ /* 0x080fe40000010289 */
[----:B------:R-:W-:Y:S01]  /*1ae0*/  SHF.L.U64.HI R137, R2, R137, c[0x0][0x1e4] ;  /* 0x0000790002897619 */ /* 0x000fe20000010289 */
[----:B------:R3:W-:Y:S01]  /*1af0*/  @P0 LDGSTS.E.BYPASS.LTC128B.128 [R3+0x15100], [R24.64+0x80], !P4 ;  /* 0x1510008018030fae */ /* 0x0007e2000e101d46 */
[----:B------:R-:W-:Y:S02]  /*1b00*/  IADD3 R143, R22, 0xa0, RZ ;  /* 0x000000a0168f7810 */ /* 0x000fe40007ffe0ff */
[----:B-1----:R-:W-:Y:S01]  /*1b10*/  IADD3 R14, R20, 0x10, RZ ;  /* 0x00000010140e7810 */ /* 0x002fe20007ffe0ff */
[----:B------:R3:W-:Y:S01]  /*1b20*/  @P0 LDGSTS.E.BYPASS.LTC128B.128 [R3+0x17100], [R24.64+0x100], !P3 ;  /* 0x1710010018030fae */ /* 0x0007e2000d901d46 */
[----:B------:R-:W-:-:S02]  /*1b30*/  IADD3 R170, P0, R170, R115, RZ ;  /* 0x00000073aaaa7210 */ /* 0x000fc40007f1e0ff */
[----:B------:R-:W-:Y:S01]  /*1b40*/  SHF.R.S32.HI R136, RZ, 0x1f, R142 ;  /* 0x0000001fff887819 */ /* 0x000fe2000001148e */
[----:B------:R-:W0:Y:S01]  /*1b50*/  LDGDEPBAR ;  /* 0x00000000000079af */ /* 0x000e220000000000 */
[----:B------:R-:W-:Y:S01]  /*1b60*/  SHF.R.S32.HI R130, RZ, 0x1f, R110 ;  /* 0x0000001fff827819 */ /* 0x000fe2000001146e */
[----:B------:R-:W-:Y:S01]  /*1b70*/  IMAD.X R171, R5, 0x1, R8, P0 ;  /* 0x0000000105ab7824 */ /* 0x000fe200000e0608 */
[----:B------:R-:W-:Y:S01]  /*1b80*/  IADD3 R122, P1, P0, R168, R172, R22 ;  /* 0x000000aca87a7210 */ /* 0x000fe2000783e016 */
[----:B------:R-:W-:Y:S01]  /*1b90*/  IMAD R8, R8, c[0x0][0x1e0], RZ ;  /* 0x0000780008087a24 */ /* 0x000fe200078e02ff */
[----:B------:R-:W-:Y:S02]  /*1ba0*/  SHF.R.S32.HI R134, RZ, 0x1f, R141 ;  /* 0x0000001fff867819 */ /* 0x000fe4000001148d */
[----:B------:R-:W-:Y:S01]  /*1bb0*/  SHF.R.S32.HI R132, RZ, 0x1f, R140 ;  /* 0x0000001fff847819 */ /* 0x000fe2000001148c */
[----:B------:R-:W-:Y:S01]  /*1bc0*/  IMAD R5, R115, c[0x0][0x1e4], R8 ;  /* 0x0000790073057a24 */ /* 0x000fe200078e0208 */
[----:B------:R-:W-:-:S02]  /*1bd0*/  SHF.R.S32.HI R128, RZ, 0x1f, R109 ;  /* 0x0000001fff807819 */ /* 0x000fc4000001146d */
[C---:B--2---:R-:W-:Y:S01]  /*1be0*/  IADD3 R13, R20.reuse, 0x30, RZ ;  /* 0x00000030140d7810 */ /* 0x044fe20007ffe0ff */
[----:B------:R-:W-:Y:S01]  /*1bf0*/  IMAD.IADD R124, R173, 0x1, R5 ;  /* 0x00000001ad7c7824 */ /* 0x000fe200078e0205 */
[----:B------:R-:W-:Y:S02]  /*1c00*/  IADD3 R12, R20, 0x50, RZ ;  /* 0x00000050140c7810 */ /* 0x000fe40007ffe0ff */
[----:B------:R-:W-:Y:S02]  /*1c10*/  SHF.R.S32.HI R126, RZ, 0x1f, R108 ;  /* 0x0000001fff7e7819 */ /* 0x000fe4000001146c */
[----:B------:R-:W-:Y:S02]  /*1c20*/  IADD3.X R121, R125, R124, R23, P1, P0 ;  /* 0x0000007c7d797210 */ /* 0x000fe40000fe0417 */
[----:B------:R-:W-:Y:S01]  /*1c30*/  ISETP.NE.AND P0, PT, RZ, UR4, PT ;  /* 0x00000004ff007c0c */ /* 0x000fe2000bf05270 */
[C---:B---3--:R-:W-:Y:S02]  /*1c40*/  IMAD R3, R117.reuse, c[0x0][0x290], RZ ;  /* 0x0000a40075037a24 */ /* 0x048fe400078e02ff */
[----:B------:R-:W-:-:S02]  /*1c50*/  IMAD R117, R117, c[0x0][0x280], RZ ;  /* 0x0000a00075757a24 */ /* 0x000fc400078e02ff */
[C---:B------:R-:W-:Y:S02]  /*1c60*/  IMAD R3, R92.reuse, c[0x0][0x294], R3 ;  /* 0x0000a5005c037a24 */ /* 0x040fe400078e0203 */
[----:B------:R-:W-:Y:S02]  /*1c70*/  IMAD R117, R92, c[0x0][0x284], R117 ;  /* 0x0000a1005c757a24 */ /* 0x000fe400078e0275 */
[----:B------:R-:W-:-:S04]  /*1c80*/  IMAD.IADD R120, R165, 0x1, R3 ;  /* 0x00000001a5787824 */ /* 0x000fc800078e0203 */
[----:B------:R-:W-:Y:S01]  /*1c90*/  @P0 LOP3.LUT R194, R194, 0x1, RZ, 0xfc, !PT ;  /* 0x00000001c2c20812 */ /* 0x000fe200078efcff */
[----:B------:R-:W-:Y:S02]  /*1ca0*/  IMAD.IADD R119, R163, 0x1, R117 ;  /* 0x00000001a3777824 */ /* 0x000fe400078e0275 */
[----:B------:R-:W-:Y:S02]  /*1cb0*/  IMAD.IADD R118, R3, 0x1, R161 ;  /* 0x0000000103767824 */ /* 0x000fe400078e02a1 */
[----:B------:R-:W-:Y:S02]  /*1cc0*/  IMAD.IADD R117, R117, 0x1, R159 ;  /* 0x0000000175757824 */ /* 0x000fe400078e029f */
.L_x_719:
[----:B------:R-:W-:Y:S01]  /*1cd0*/  SHF.R.S32.HI R4, RZ, 0x1f, R18 ;  /* 0x0000001fff047819 */ /* 0x000fe20000011412 */
[----:B------:R-:W-:Y:S04]  /*1ce0*/  DEPBAR.LE SB0, 0x2 ;  /* 0x000080800000791a */ /* 0x000fe80000000000 */
[----:B------:R-:W-:Y:S01]  /*1cf0*/  BAR.SYNC.DEFER_BLOCKING 0x0 ;  /* 0x0000000000007b1d */ /* 0x000fe20000010000 */
[----:B------:R-:W-:Y:S01]  /*1d00*/  ISETP.LE.AND P1, PT, R104, c[0x0][0x27c], PT ;  /* 0x00009f0068007a0c */ /* 0x000fe20003f23270 */
[-C--:B------:R-:W-:Y:S02]  /*1d10*/  IMAD R149, R137, R18.reuse, RZ ;  /* 0x0000001289957224 */ /* 0x080fe400078e02ff */
[----:B------:R-:W-:Y:S04]  /*1d20*/  IMAD.WIDE.U32 R28, R139, R18, RZ ;  /* 0x000000128b1c7225 */ /* 0x000fe800078e00ff */
[----:B------:R-:W-:Y:S01]  /*1d30*/  IMAD R149, R4, R139, R149 ;  /* 0x0000008b04957224 */ /* 0x000fe200078e0295 */
[----:B-1----:R-:W-:Y:S01]  /*1d40*/  IADD3 R6, P0, R122, R28, RZ ;  /* 0x0000001c7a067210 */ /* 0x002fe20007f1e0ff */
[----:B------:R-:W-:Y:S02]  /*1d50*/  IMAD R2, R55, 0x3000, R0 ;  /* 0x0000300037027824 */ /* 0x000fe400078e0200 */
[----:B------:R-:W-:Y:S03]  /*1d60*/  IMAD.IADD R149, R29, 0x1, R149 ;  /* 0x000000011d957824 */ /* 0x000fe600078e0295 */
[----:B------:R-:W-:Y:S01]  /*1d70*/  IADD3 R147, R2, 0x20, RZ ;  /* 0x0000002002937810 */ /* 0x000fe20007ffe0ff */
[----:B------:R-:W-:Y:S01]  /*1d80*/  IMAD.X R3, R149, 0x1, R121, P0 ;  /* 0x0000000195037824 */ /* 0x000fe200000e0679 */
[----:B------:R-:W-:Y:S02]  /*1d90*/  LEA R80, P0, R6, c[0x0][0x1c8], 0x1 ;  /* 0x0000720006507a11 */ /* 0x000fe400078008ff */
[----:B------:R-:W-:Y:S02]  /*1da0*/  @P6 IADD3 R147, R2, -0x20, RZ ;  /* 0xffffffe002936810 */ /* 0x000fe40007ffe0ff */
[----:B------:R-:W-:Y:S02]  /*1db0*/  LEA.HI.X R81, R6, c[0x0][0x1cc], R3, 0x1, P0 ;  /* 0x0000730006517a11 */ /* 0x000fe400000f0c03 */
[----:B------:R-:W-:Y:S01]  /*1dc0*/  LEA R148, R2, 0x100, 0x1 ;  /* 0x0000010002947811 */ /* 0x000fe200078e08ff */
[----:B------:R-:W-:Y:S01]  /*1dd0*/  BSSY B1, `(.L_x_695) ;  /* 0x00003a9000017945 */ /* 0x000fe20003800000 */
[----:B------:R-:W-:Y:S01]  /*1de0*/  LEA R147, R147, 0x100, 0x1 ;  /* 0x0000010093937811 */ /* 0x000fe200078e08ff */
[----:B-----5:R-:W-:-:S05]  /*1df0*/  @!P1 BRA `(.L_x_696) ;  /* 0x0000389000009947 */ /* 0x020fca0003800000 */
[-C--:B------:R-:W-:Y:S01]  /*1e00*/  IMAD R9, R131, R18.reuse, RZ ;  /* 0x0000001283097224 */ /* 0x080fe200078e02ff */
[----:B------:R-:W-:Y:S01]  /*1e10*/  LOP3.LUT P1, RZ, R194, 0x1, RZ, 0xc0, !PT ;  /* 0x00000001c2ff7812 */ /* 0x000fe2000782c0ff */
[-C--:B------:R-:W-:Y:S02]  /*1e20*/  IMAD R3, R127, R18.reuse, RZ ;  /* 0x000000127f037224 */ /* 0x080fe400078e02ff */
[----:B------:R-:W-:Y:S02]  /*1e30*/  IMAD R146, R18, -0x40, R99 ;  /* 0xffffffc012927824 */ /* 0x000fe400078e0263 */
[C---:B------:R-:W-:Y:S02]  /*1e40*/  IMAD R9, R4.reuse, R135, R9 ;  /* 0x0000008704097224 */ /* 0x040fe400078e0209 */
[----:B------:R-:W-:Y:S01]  /*1e50*/  IMAD R3, R4, R129, R3 ;  /* 0x0000008104037224 */ /* 0x000fe200078e0203 */
[----:B------:R-:W-:Y:S01]  /*1e60*/  IMNMX R146, R146, 0x40, PT ;  /* 0x0000004092927817 */ /* 0x000fe20003800200 */
[-C--:B------:R-:W-:Y:S04]  /*1e70*/  IMAD.WIDE.U32 R6, R135, R18.reuse, RZ ;  /* 0x0000001287067225 */ /* 0x080fe800078e00ff */
[----:B------:R-:W-:Y:S01]  /*1e80*/  IMAD.WIDE.U32 R4, R129, R18, RZ ;  /* 0x0000001281047225 */ /* 0x000fe200078e00ff */
[----:B------:R-:W-:Y:S04]  /*1e90*/  IADD3 R2, R7, R9, RZ ;  /* 0x0000000907027210 */ /* 0x000fe80007ffe0ff */
        /* <DEDUP_REMOVED lines=61> */
.L_x_699:
[----:B------:R-:W-:Y:S05]  /*2270*/  BSYNC B0 ;  /* 0x0000000000007941 */ /* 0x000fea0003800000 */
.L_x_698:
[----:B------:R-:W-:-:S05]  /*2280*/  @P1 BRA `(.L_x_700) ;  /* 0x000035d000001947 */ /* 0x000fca0003800000 */
[----:B------:R-:W-:Y:S01]  /*2290*/  ISETP.GE.AND P0, PT, R22, c[0x0][0x1d4], PT ;  /* 0x0000750016007a0c */ /* 0x000fe20003f06270 */
[----:B-----5:R-:W-:Y:S01]  /*22a0*/  IMAD.MOV.U32 R3, RZ, RZ, R32 ;  /* 0x000000ffff037224 */ /* 0x020fe200078e0020 */
[----:B------:R-:W-:Y:S01]  /*22b0*/  BSSY B0, `(.L_x_701) ;  /* 0x0000060000007945 */ /* 0x000fe20003800000 */
[----:B------:R-:W-:Y:S02]  /*22c0*/  IMAD.MOV.U32 R2, RZ, RZ, R33 ;  /* 0x000000ffff027224 */ /* 0x000fe400078e0021 */
[----:B------:R-:W-:Y:S01]  /*22d0*/  IMAD.MOV.U32 R25, RZ, RZ, R60 ;  /* 0x000000ffff197224 */ /* 0x000fe200078e003c */
[----:B-1----:R-:W-:Y:S01]  /*22e0*/  PRMT R9, R3, 0x7610, R9 ;  /* 0x0000761003097816 */ /* 0x002fe20000000009 */
        /* <DEDUP_REMOVED lines=47> */
[----:B------:R-:W-:Y:S02]  /*25e0*/  @!P0 PRMT R43, R44, 0x5410, R43 ;  /* 0x000054102c2b8816 */ /* 0x000fe4000000002b */
[----:B------:R-:W-:Y:S01]  /*25f0*/  @!P0 PRMT R42, R45, 0x5410, R42 ;  /* 0x000054102d2a8816 */ /* 0x000fe2000000002a */
[C---:B------:R-:W-:Y:S01]  /*2600*/  @!P0 IMAD.U32 R50, R52.reuse, 0x10000, RZ ;  /* 0x0001000034328824 */ /* 0x040fe200078e00ff */
[----:B------:R-:W-:Y:S02]  /*2610*/  @!P0 SHF.R.U32.HI R56, RZ, 0x10, R79 ;  /* 0x00000010ff388819 */ /* 0x000fe4000001164f */
[----:B------:R-:W-:Y:S02]  /*2620*/  @!P0 LOP3.LUT R52, R52, 0xffff0000, RZ, 0xc0, !PT ;  /* 0xffff000034348812 */ /* 0x000fe400078ec0ff */
[----:B------:R-:W-:Y:S02]  /*2630*/  @!P0 SHF.L.U32 R44, R43, 0x10, RZ ;  /* 0x000000102b2c8819 */ /* 0x000fe400000006ff */
[----:B------:R-:W-:Y:S02]  /*2640*/  @!P0 PRMT R56, R51, 0x5410, R56 ;  /* 0x0000541033388816 */ /* 0x000fe40000000038 */
[----:B------:R-:W-:Y:S01]  /*2650*/  @!P0 LOP3.LUT R43, R43, 0xffff0000, RZ, 0xc0, !PT ;  /* 0xffff00002b2b8812 */ /* 0x000fe200078ec0ff */
[C---:B-1----:R-:W-:Y:S01]  /*2660*/  @!P0 IMAD.U32 R51, R24.reuse, 0x10000, RZ ;  /* 0x0001000018338824 */ /* 0x042fe200078e00ff */
[----:B------:R-:W-:Y:S02]  /*2670*/  @!P0 LOP3.LUT R45, R24, 0xffff0000, RZ, 0xc0, !PT ;  /* 0xffff0000182d8812 */ /* 0x000fe400078ec0ff */
[C---:B------:R-:W-:Y:S02]  /*2680*/  @!P0 LOP3.LUT R46, R25.reuse, 0xffff0000, RZ, 0xc0, !PT ;  /* 0xffff0000192e8812 */ /* 0x040fe400078ec0ff */
[----:B------:R-:W-:Y:S01]  /*2690*/  @!P0 SHF.L.U32 R54, R25, 0x10, RZ ;  /* 0x0000001019368819 */ /* 0x000fe200000006ff */
[----:B------:R-:W-:Y:S01]  /*26a0*/  @!P0 FMUL.FTZ R83, R45, R50 ;  /* 0x000000322d538220 */ /* 0x000fe20000410000 */
        /* <DEDUP_REMOVED lines=11> */
[----:B------:R-:W-:Y:S01]  /*2760*/  @!P0 SHF.L.U32 R50, R26, 0x10, RZ ;  /* 0x000000101a328819 */ /* 0x000fe200000006ff */
[C---:B------:R-:W-:Y:S01]  /*2770*/  @!P0 IMAD.U32 R51, R56.reuse, 0x10000, RZ ;  /* 0x0001000038338824 */ /* 0x040fe200078e00ff */
[----:B------:R-:W-:Y:S01]  /*2780*/  @!P0 LOP3.LUT R56, R56, 0xffff0000, RZ, 0xc0, !PT ;  /* 0xffff000038388812 */ /* 0x000fe200078ec0ff */
        /* <DEDUP_REMOVED lines=18> */
.L_x_702:
[----:B------:R-:W-:Y:S05]  /*28b0*/  BSYNC B0 ;  /* 0x0000000000007941 */ /* 0x000fea0003800000 */
.L_x_701:
        /* <DEDUP_REMOVED lines=56> */
.L_x_704:
[----:B------:R-:W-:Y:S05]  /*2c40*/  BSYNC B0 ;  /* 0x0000000000007941 */ /* 0x000fea0003800000 */
.L_x_703:
        /* <DEDUP_REMOVED lines=56> */
.L_x_706:
[----:B------:R-:W-:Y:S05]  /*2fd0*/  BSYNC B0 ;  /* 0x0000000000007941 */ /* 0x000fea0003800000 */
.L_x_705:
        /* <DEDUP_REMOVED lines=56> */
.L_x_708:
[----:B------:R-:W-:Y:S05]  /*3360*/  BSYNC B0 ;  /* 0x0000000000007941 */ /* 0x000fea0003800000 */
.L_x_707:
        /* <DEDUP_REMOVED lines=56> */
.L_x_710:
[----:B------:R-:W-:Y:S05]  /*36f0*/  BSYNC B0 ;  /* 0x0000000000007941 */ /* 0x000fea0003800000 */
.L_x_709:
        /* <DEDUP_REMOVED lines=56> */
.L_x_697:
        /* <DEDUP_REMOVED lines=47> */
.L_x_712:
[----:B------:R-:W-:Y:S05]  /*3d70*/  BSYNC B0 ;  /* 0x0000000000007941 */ /* 0x000fea0003800000 */
.L_x_711:
[----:B------:R-:W-:Y:S04]  /*3d80*/  IADD3 R175, P0, R172, R28, RZ ;  /* 0x0000001cacaf7210 */ /* 0x000fe80007f1e0ff */
[----:B------:R-:W-:Y:S01]  /*3d90*/  IADD3.X R149, R124, R149, RZ, P0, !PT ;  /* 0x000000957c957210 */ /* 0x000fe200007fe4ff */
        /* <DEDUP_REMOVED lines=33> */
[----:B------:R-:W-:Y:S01]  /*3fb0*/  IMAD R177, R55, 0x3000, RZ ;  /* 0x0000300037b17824 */ /* 0x000fe200078e02ff */
[----:B------:R-:W-:Y:S02]  /*3fc0*/  PRMT R88, R7, 0x7610, R88 ;  /* 0x0000761007587816 */ /* 0x000fe40000000058 */
[----:B------:R-:W-:Y:S01]  /*3fd0*/  PRMT R87, R6, 0x7610, R87 ;  /* 0x0000761006577816 */ /* 0x000fe20000000057 */
[----:B------:R-:W-:-:S05]  /*3fe0*/  @P0 BRA `(.L_x_714) ;  /* 0x000007a000000947 */ /* 0x000fca0003800000 */
[----:B------:R-:W-:Y:S01]  /*3ff0*/  ISETP.GE.AND P2, PT, R110, c[0x0][0x1d4], PT ;  /* 0x000075006e007a0c */ /* 0x000fe20003f46270 */
[--C-:B------:R-:W-:Y:S01]  /*4000*/  IMAD.IADD R183, R116, 0x1, R177.reuse ;  /* 0x0000000174b77824 */ /* 0x100fe200078e02b1 */
[C---:B------:R-:W-:Y:S01]  /*4010*/  IADD3 R181, P1, P0, R168.reuse, R175, R142 ;  /* 0x000000afa8b57210 */ /* 0x040fe2000783e08e */
[----:B------:R-:W-:Y:S01]  /*4020*/  IMAD.IADD R182, R113, 0x1, R177 ;  /* 0x0000000171b67824 */ /* 0x000fe200078e02b1 */
[----:B------:R-:W-:Y:S01]  /*4030*/  MOV R48, R41 ;  /* 0x0000002900307202 */ /* 0x000fe20000000f00 */
[----:B------:R-:W-:Y:S01]  /*4040*/  IMAD.MOV.U32 R52, RZ, RZ, R57 ;  /* 0x000000ffff347224 */ /* 0x000fe200078e0039 */
[C---:B------:R-:W-:Y:S01]  /*4050*/  IADD3.X R176, R125.reuse, R149, R136, P1, P0 ;  /* 0x000000957db07210 */ /* 0x040fe20000fe0488 */
[----:B------:R-:W-:Y:S02]  /*4060*/  IMAD.MOV.U32 R50, RZ, RZ, R42 ;  /* 0x000000ffff327224 */ /* 0x000fe400078e002a */
[----:B------:R-:W-:Y:S02]  /*4070*/  IMAD.MOV.U32 R54, RZ, RZ, R56 ;  /* 0x000000ffff367224 */ /* 0x000fe400078e0038 */
[----:B------:R-:W-:Y:S02]  /*4080*/  IMAD.MOV.U32 R49, RZ, RZ, R40 ;  /* 0x000000ffff317224 */ /* 0x000fe400078e0028 */
[----:B------:R-:W-:Y:S01]  /*4090*/  @!P2 IADD3 R179, P1, P0, R168, R175, R110 ;  /* 0x000000afa8b3a210 */ /* 0x000fe2000783e06e */
[----:B------:R-:W-:Y:S02]  /*40a0*/  IMAD.MOV.U32 R60, RZ, RZ, R58 ;  /* 0x000000ffff3c7224 */ /* 0x000fe400078e003a */
[----:B------:R-:W-:Y:S01]  /*40b0*/  IMAD.MOV.U32 R66, RZ, RZ, R59 ;  /* 0x000000ffff427224 */ /* 0x000fe200078e003b */
[----:B------:R-:W-:Y:S02]  /*40c0*/  @!P2 IADD3.X R174, R125, R149, R130, P1, P0 ;  /* 0x000000957daea210 */ /* 0x000fe40000fe0482 */
[C---:B------:R-:W-:Y:S04]  /*40d0*/  LEA R180, P0, R181.reuse, c[0x0][0x1c8], 0x1 ;  /* 0x00007200b5b47a11 */ /* 0x040fe800078008ff */
[----:B------:R-:W-:Y:S01]  /*40e0*/  LEA.HI.X R181, R181, c[0x0][0x1cc], R176, 0x1, P0 ;  /* 0x00007300b5b57a11 */ /* 0x000fe200000f0cb0 */
[----:B------:R-:W-:Y:S01]  /*40f0*/  IMAD.SHL.U32 R176, R183, 0x2, RZ ;  /* 0x00000002b7b07824 */ /* 0x000fe200078e00ff */
[C---:B------:R-:W-:Y:S04]  /*4100*/  @!P2 LEA R178, P0, R179.reuse, c[0x0][0x1c8], 0x1 ;  /* 0x00007200b3b2aa11 */ /* 0x040fe800078008ff */
[----:B------:R-:W-:Y:S01]  /*4110*/  @!P2 LEA.HI.X R179, R179, c[0x0][0x1cc], R174, 0x1, P0 ;  /* 0x00007300b3b3aa11 */ /* 0x000fe200000f0cae */
[----:B------:R-:W1:Y:S01]  /*4120*/  LDS.128 R28, [R176+0xc100] ;  /* 0x00c10000b01c7984 */ /* 0x000e620000000c00 */
[----:B------:R-:W-:Y:S02]  /*4130*/  SHF.L.U32 R174, R182, 0x1, RZ ;  /* 0x00000001b6ae7819 */ /* 0x000fe400000006ff */
[----:B------:R-:W-:Y:S05]  /*4140*/  ISETP.GE.AND P0, PT, R22, c[0x0][0x27c], PT ;  /* 0x00009f0016007a0c */ /* 0x000fea0003f06270 */
[----:B------:R-:W2:Y:S08]  /*4150*/  LDS.128 R80, [R174+0xc100] ;  /* 0x00c10000ae507984 */ /* 0x000eb00000000c00 */
[----:B------:R-:W-:Y:S02]  /*4160*/  @!P0 SHF.R.U64 R61, R56, 0x10, R57 ;  /* 0x00000010383d8819 */ /* 0x000fe40000001239 */
[----:B------:R-:W-:Y:S02]  /*4170*/  @!P0 SHF.R.U64 R63, R58, 0x10, R59 ;  /* 0x000000103a3f8819 */ /* 0x000fe4000000123b */
[----:B------:R-:W-:Y:S02]  /*4180*/  @!P0 PRMT R58, R54, 0x5410, R61 ;  /* 0x00005410363a8816 */ /* 0x000fe4000000003d */
[----:B------:R-:W-:Y:S02]  /*4190*/  @!P0 SHF.R.U32.HI R51, RZ, 0x10, R41 ;  /* 0x00000010ff338819 */ /* 0x000fe40000011629 */
[----:B------:R-:W-:Y:S02]  /*41a0*/  @!P0 SHF.R.U32.HI R59, RZ, 0x10, R59 ;  /* 0x00000010ff3b8819 */ /* 0x000fe4000001163b */
[----:B------:R-:W-:Y:S02]  /*41b0*/  @!P0 PRMT R48, R48, 0x5410, R51 ;  /* 0x0000541030308816 */ /* 0x000fe40000000033 */
[----:B------:R-:W-:Y:S02]  /*41c0*/  @!P0 PRMT R66, R66, 0x5410, R59 ;  /* 0x0000541042428816 */ /* 0x000fe4000000003b */
[----:B------:R-:W-:Y:S02]  /*41d0*/  @!P0 PRMT R60, R60, 0x5410, R63 ;  /* 0x000054103c3c8816 */ /* 0x000fe4000000003f */
[----:B------:R-:W-:Y:S01]  /*41e0*/  @!P0 SHF.R.U32.HI R57, RZ, 0x10, R57 ;  /* 0x00000010ff398819 */ /* 0x000fe20000011639 */
[----:B------:R-:W-:Y:S01]  /*41f0*/  @!P0 IMAD.U32 R64, R66, 0x10000, RZ ;  /* 0x0001000042408824 */ /* 0x000fe200078e00ff */
[----:B------:R-:W-:Y:S02]  /*4200*/  @!P0 SHF.R.U64 R53, R42, 0x10, R43 ;  /* 0x000000102a358819 */ /* 0x000fe4000000122b */
[----:B------:R-:W-:Y:S01]  /*4210*/  @!P0 PRMT R56, R52, 0x5410, R57 ;  /* 0x0000541034388816 */ /* 0x000fe20000000039 */
[----:B------:R-:W-:Y:S01]  /*4220*/  @!P0 IMAD.U32 R57, R58, 0x10000, RZ ;  /* 0x000100003a398824 */ /* 0x000fe200078e00ff */
[----:B------:R-:W-:Y:S01]  /*4230*/  @!P0 SHF.R.U32.HI R42, RZ, 0x10, R43 ;  /* 0x00000010ff2a8819 */ /* 0x000fe2000001162b */
[----:B-1----:R-:W-:Y:S01]  /*4240*/  @!P0 IMAD.U32 R51, R29, 0x10000, RZ ;  /* 0x000100001d338824 */ /* 0x002fe200078e00ff */
[C---:B------:R-:W-:Y:S02]  /*4250*/  @!P0 SHF.L.U32 R54, R56.reuse, 0x10, RZ ;  /* 0x0000001038368819 */ /* 0x040fe400000006ff */
[----:B------:R-:W-:Y:S02]  /*4260*/  @!P0 LOP3.LUT R56, R56, 0xffff0000, RZ, 0xc0, !PT ;  /* 0xffff000038388812 */ /* 0x000fe400078ec0ff */
[----:B------:R-:W-:Y:S01]  /*4270*/  @!P0 LOP3.LUT R66, R66, 0xffff0000, RZ, 0xc0, !PT ;  /* 0xffff000042428812 */ /* 0x000fe200078ec0ff */
[----:B------:R-:W-:Y:S01]  /*4280*/  @!P0 FMUL.FTZ R176, R51, R54 ;  /* 0x0000003633b08220 */ /* 0x000fe20000410000 */
[----:B------:R-:W-:Y:S01]  /*4290*/  @!P0 SHF.R.U64 R40, R40, 0x10, R41 ;  /* 0x0000001028288819 */ /* 0x000fe20000001229 */
[----:B--2---:R-:W-:Y:S01]  /*42a0*/  @!P0 IMAD.U32 R52, R80, 0x10000, RZ ;  /* 0x0001000050348824 */ /* 0x004fe200078e00ff */
[C---:B------:R-:W-:Y:S01]  /*42b0*/  @!P0 SHF.L.U32 R59, R81.reuse, 0x10, RZ ;  /* 0x00000010513b8819 */ /* 0x040fe200000006ff */
[C---:B------:R-:W-:Y:S01]  /*42c0*/  @!P0 IMAD.U32 R63, R82.reuse, 0x10000, RZ ;  /* 0x00010000523f8824 */ /* 0x040fe200078e00ff */
[----:B------:R-:W-:Y:S01]  /*42d0*/  @!P0 LOP3.LUT R61, R81, 0xffff0000, RZ, 0xc0, !PT ;  /* 0xffff0000513d8812 */ /* 0x000fe200078ec0ff */
[C---:B------:R-:W-:Y:S01]  /*42e0*/  @!P0 IMAD.U32 R65, R83.reuse, 0x10000, RZ ;  /* 0x0001000053418824 */ /* 0x040fe200078e00ff */
[----:B------:R-:W-:Y:S02]  /*42f0*/  @!P0 LOP3.LUT R62, R82, 0xffff0000, RZ, 0xc0, !PT ;  /* 0xffff0000523e8812 */ /* 0x000fe400078ec0ff */
[----:B------:R-:W-:Y:S02]  /*4300*/  @!P0 LOP3.LUT R68, R83, 0xffff0000, RZ, 0xc0, !PT ;  /* 0xffff000053448812 */ /* 0x000fe400078ec0ff */
[----:B------:R-:W-:Y:S02]  /*4310*/  @!P0 PRMT R40, R49, 0x5410, R40 ;  /* 0x0000541031288816 */ /* 0x000fe40000000028 */
[----:B------:R-:W-:Y:S02]  /*4320*/  MOV R41, R43 ;  /* 0x0000002b00297202 */ /* 0x000fe40000000f00 */
[----:B------:R-:W-:Y:S01]  /*4330*/  @!P0 PRMT R43, R50, 0x5410, R53 ;  /* 0x00005410322b8816 */ /* 0x000fe20000000035 */
[----:B------:R-:W-:Y:S01]  /*4340*/  @!P0 IMAD.U32 R50, R28, 0x10000, RZ ;  /* 0x000100001c328824 */ /* 0x000fe200078e00ff */
[----:B------:R-:W-:Y:S01]  /*4350*/  @!P0 PRMT R41, R41, 0x5410, R42 ;  /* 0x0000541029298816 */ /* 0x000fe2000000002a */
[C---:B------:R-:W-:Y:S01]  /*4360*/  @!P0 IMAD.U32 R49, R40.reuse, 0x10000, RZ ;  /* 0x0001000028318824 */ /* 0x040fe200078e00ff */
[----:B------:R-:W-:Y:S01]  /*4370*/  @!P0 LOP3.LUT R40, R40, 0xffff0000, RZ, 0xc0, !PT ;  /* 0xffff000028288812 */ /* 0x000fe200078ec0ff */
[----:B------:R-:W-:Y:S02]  /*4380*/  @!P0 FMUL.FTZ R174, R50, R57 ;  /* 0x0000003932ae8220 */ /* 0x000fe40000410000 */
[----:B------:R-:W-:Y:S02]  /*4390*/  @!P0 IMAD.U32 R42, R48, 0x10000, RZ ;  /* 0x00010000302a8824 */ /* 0x000fe400078e00ff */
[-C--:B------:R-:W-:Y:S02]  /*43a0*/  @!P0 FMUL.FTZ R2, R50, R49.reuse ;  /* 0x0000003132028220 */ /* 0x080fe40000410000 */
[----:B------:R-:W-:Y:S01]  /*43b0*/  @!P0 FFMA.FTZ R174, R52, R49, -R174 ;  /* 0x0000003134ae8223 */ /* 0x000fe200000108ae */
[----:B------:R-:W-:Y:S01]  /*43c0*/  @!P0 LOP3.LUT R49, R29, 0xffff0000, RZ, 0xc0, !PT ;  /* 0xffff00001d318812 */ /* 0x000fe200078ec0ff */
[----:B------:R-:W-:Y:S01]  /*43d0*/  @!P0 FFMA.FTZ R2, R57, R52, R2 ;  /* 0x0000003439028223 */ /* 0x000fe20000010002 */
[----:B------:R-:W-:Y:S01]  /*43e0*/  @!P0 LOP3.LUT R57, R80, 0xffff0000, RZ, 0xc0, !PT ;  /* 0xffff000050398812 */ /* 0x000fe200078ec0ff */
[-C--:B------:R-:W-:Y:S01]  /*43f0*/  @!P0 FMUL.FTZ R4, R51, R42.reuse ;  /* 0x0000002a33048220 */ /* 0x080fe20000410000 */
[----:B------:R-:W-:Y:S01]  /*4400*/  @!P0 LOP3.LUT R51, R28, 0xffff0000, RZ, 0xc0, !PT ;  /* 0xffff00001c338812 */ /* 0x000fe200078ec0ff */
[----:B------:R-:W-:Y:S01]  /*4410*/  @!P0 FFMA.FTZ R176, R59, R42, -R176 ;  /* 0x0000002a3bb08223 */ /* 0x000fe200000108b0 */
[----:B------:R-:W-:Y:S01]  /*4420*/  @!P0 LOP3.LUT R42, R48, 0xffff0000, RZ, 0xc0, !PT ;  /* 0xffff0000302a8812 */ /* 0x000fe200078ec0ff */
[C---:B------:R-:W-:Y:S01]  /*4430*/  @!P0 FMUL.FTZ R183, R49.reuse, R56 ;  /* 0x0000003831b78220 */ /* 0x040fe20000410000 */
[----:B------:R-:W-:Y:S01]  /*4440*/  @!P0 LOP3.LUT R52, R58, 0xffff0000, RZ, 0xc0, !PT ;  /* 0xffff00003a348812 */ /* 0x000fe200078ec0ff */
[C---:B------:R-:W-:Y:S01]  /*4450*/  @!P0 IMAD.U32 R58, R60.reuse, 0x10000, RZ ;  /* 0x000100003c3a8824 */ /* 0x040fe200078e00ff */
[----:B------:R-:W-:Y:S01]  /*4460*/  @!P0 LOP3.LUT R60, R60, 0xffff0000, RZ, 0xc0, !PT ;  /* 0xffff00003c3c8812 */ /* 0x000fe200078ec0ff */
[----:B------:R-:W-:Y:S02]  /*4470*/  @!P0 FMUL.FTZ R5, R49, R42 ;  /* 0x0000002a31058220 */ /* 0x000fe40000410000 */
[----:B------:R-:W-:Y:S02]  /*4480*/  @!P0 FMUL.FTZ R185, R51, R52 ;  /* 0x0000003433b98220 */ /* 0x000fe40000410000 */
[----:B------:R-:W-:Y:S01]  /*4490*/  @!P0 FFMA.FTZ R183, R61, R42, -R183 ;  /* 0x0000002a3db78223 */ /* 0x000fe200000108b7 */
[C---:B------:R-:W-:Y:S01]  /*44a0*/  @!P0 LOP3.LUT R42, R30.reuse, 0xffff0000, RZ, 0xc0, !PT ;  /* 0xffff00001e2a8812 */ /* 0x040fe200078ec0ff */
[-C--:B------:R-:W-:Y:S02]  /*44b0*/  @!P0 FMUL.FTZ R3, R51, R40.reuse ;  /* 0x0000002833038220 */ /* 0x080fe40000410000 */
[----:B------:R-:W-:Y:S01]  /*44c0*/  @!P0 FFMA.FTZ R185, R57, R40, -R185 ;  /* 0x0000002839b98223 */ /* 0x000fe200000108b9 */
[C---:B------:R-:W-:Y:S01]  /*44d0*/  @!P0 SHF.L.U32 R40, R43.reuse, 0x10, RZ ;  /* 0x000000102b288819 */ /* 0x040fe200000006ff */
[----:B------:R-:W-:Y:S01]  /*44e0*/  @!P0 IMAD.U32 R49, R30, 0x10000, RZ ;  /* 0x000100001e318824 */ /* 0x000fe200078e00ff */
[----:B------:R-:W-:Y:S01]  /*44f0*/  @!P0 LOP3.LUT R43, R43, 0xffff0000, RZ, 0xc0, !PT ;  /* 0xffff00002b2b8812 */ /* 0x000fe200078ec0ff */
[C---:B------:R-:W-:Y:S01]  /*4500*/  @!P0 FMUL.FTZ R189, R42.reuse, R60 ;  /* 0x0000003c2abd8220 */ /* 0x040fe20000410000 */
[----:B------:R-:W-:Y:S01]  /*4510*/  @!P0 F2FP.BF16.PACK_AB R176, R183, R176 ;  /* 0x000000b0b7b0823e */ /* 0x000fe200000010ff */
[----:B------:R-:W-:Y:S01]  /*4520*/  @!P0 FMUL.FTZ R184, R49, R58 ;  /* 0x0000003a31b88220 */ /* 0x000fe20000410000 */
[----:B------:R-:W-:Y:S01]  /*4530*/  @!P0 F2FP.BF16.PACK_AB R185, R185, R174 ;  /* 0x000000aeb9b9823e */ /* 0x000fe200000010ff */
[-C--:B------:R-:W-:Y:S01]  /*4540*/  @!P0 FMUL.FTZ R7, R42, R43.reuse ;  /* 0x0000002b2a078220 */ /* 0x080fe20000410000 */
[C---:B------:R-:W-:Y:S01]  /*4550*/  @!P0 LOP3.LUT R42, R31.reuse, 0xffff0000, RZ, 0xc0, !PT ;  /* 0xffff00001f2a8812 */ /* 0x040fe200078ec0ff */
[----:B------:R-:W-:Y:S01]  /*4560*/  @!P0 FFMA.FTZ R189, R62, R43, -R189 ;  /* 0x0000002b3ebd8223 */ /* 0x000fe200000108bd */
[----:B------:R-:W-:Y:S01]  /*4570*/  @!P0 SHF.L.U32 R43, R31, 0x10, RZ ;  /* 0x000000101f2b8819 */ /* 0x000fe200000006ff */
[-C--:B------:R-:W-:Y:S01]  /*4580*/  @!P0 FMUL.FTZ R6, R49, R40.reuse ;  /* 0x0000002831068220 */ /* 0x080fe20000410000 */
[----:B------:R-:W-:Y:S01]  /*4590*/  @!P0 MOV R80, R185 ;  /* 0x000000b900508202 */ /* 0x000fe20000000f00 */
        /* <DEDUP_REMOVED lines=9> */
[----:B------:R-:W-:Y:S02]  /*4630*/  @!P0 FFMA.FTZ R5, R56, R61, R5 ;  /* 0x0000003d38058223 */ /* 0x000fe40000010005 */
[----:B------:R-:W-:Y:S02]  /*4640*/  @!P0 FFMA.FTZ R182, R65, R40, -R182 ;  /* 0x0000002841b68223 */ /* 0x000fe400000108b6 */
[----:B------:R-:W-:Y:S01]  /*4650*/  @!P0 FFMA.FTZ R187, R68, R41, -R187 ;  /* 0x0000002944bb8223 */ /* 0x000fe200000108bb */
[----:B------:R-:W-:Y:S01]  /*4660*/  @!P0 F2FP.BF16.PACK_AB R183, R5, R4 ;  /* 0x0000000405b7823e */ /* 0x000fe200000010ff */
        /* <DEDUP_REMOVED lines=18> */
.L_x_714:
[----:B------:R-:W-:Y:S05]  /*4790*/  BSYNC B0 ;  /* 0x0000000000007941 */ /* 0x000fea0003800000 */
.L_x_713:
[----:B------:R-:W-:Y:S01]  /*47a0*/  ISETP.GE.AND P0, PT, R15, c[0x0][0x1d4], PT ;  /* 0x000075000f007a0c */ /* 0x000fe20003f06270 */
[----:B------:R-:W-:Y:S01]  /*47b0*/  @!UPT UIADD3 URZ, URZ, URZ, URZ ;  /* 0x0000003f3f3ff290 */ /* 0x000fe2000fffe03f */
[----:B------:R-:W-:Y:S11]  /*47c0*/  BSSY B0, `(.L_x_715) ;  /* 0x0000074000007945 */ /* 0x000ff60003800000 */
[----:B------:R-:W-:-:S05]  /*47d0*/  @P0 BRA `(.L_x_716) ;  /* 0x0000072000000947 */ /* 0x000fca0003800000 */
[----:B------:R-:W-:Y:S01]  /*47e0*/  ISETP.GE.AND P2, PT, R109, c[0x0][0x1d4], PT ;  /* 0x000075006d007a0c */ /* 0x000fe20003f46270 */
[----:B------:R-:W-:Y:S01]  /*47f0*/  IMAD.IADD R68, R114, 0x1, R177 ;  /* 0x0000000172447824 */ /* 0x000fe200078e02b1 */
[----:B------:R-:W-:Y:S03]  /*4800*/  IADD3 R65, P1, P0, R168, R175, R141 ;  /* 0x000000afa8417210 */ /* 0x000fe6000783e08d */
[----:B------:R-:W-:Y:S01]  /*4810*/  IMAD.SHL.U32 R66, R68, 0x2, RZ ;  /* 0x0000000244427824 */ /* 0x000fe200078e00ff */
[C---:B------:R-:W-:Y:S04]  /*4820*/  IADD3.X R58, R125.reuse, R149, R134, P1, P0 ;  /* 0x000000957d3a7210 */ /* 0x040fe80000fe0486 */
[----:B-1----:R-:W1:Y:S03]  /*4830*/  LDS.128 R28, [R66+0xc100] ;  /* 0x00c10000421c7984 */ /* 0x002e660000000c00 */
[----:B------:R-:W-:Y:S04]  /*4840*/  @!P2 IADD3 R63, P1, P0, R168, R175, R109 ;  /* 0x000000afa83fa210 */ /* 0x000fe8000783e06d */
[----:B------:R-:W-:Y:S02]  /*4850*/  @!P2 IADD3.X R60, R125, R149, R128, P1, P0 ;  /* 0x000000957d3ca210 */ /* 0x000fe40000fe0480 */
[C---:B------:R-:W-:Y:S04]  /*4860*/  LEA R64, P0, R65.reuse, c[0x0][0x1c8], 0x1 ;  /* 0x0000720041407a11 */ /* 0x040fe800078008ff */
[----:B------:R-:W-:Y:S02]  /*4870*/  LEA.HI.X R65, R65, c[0x0][0x1cc], R58, 0x1, P0 ;  /* 0x0000730041417a11 */ /* 0x000fe400000f0c3a */
[C---:B------:R-:W-:Y:S04]  /*4880*/  @!P2 LEA R62, P0, R63.reuse, c[0x0][0x1c8], 0x1 ;  /* 0x000072003f3eaa11 */ /* 0x040fe800078008ff */
[----:B------:R-:W-:Y:S01]  /*4890*/  @!P2 LEA.HI.X R63, R63, c[0x0][0x1cc], R60, 0x1, P0 ;  /* 0x000073003f3faa11 */ /* 0x000fe200000f0c3c */
[----:B------:R-:W-:Y:S01]  /*48a0*/  IMAD.IADD R60, R112, 0x1, R177 ;  /* 0x00000001703c7824 */ /* 0x000fe200078e02b1 */
[----:B------:R-:W-:Y:S03]  /*48b0*/  ISETP.GE.AND P0, PT, R15, c[0x0][0x27c], PT ;  /* 0x00009f000f007a0c */ /* 0x000fe60003f06270 */
[----:B------:R-:W-:Y:S05]  /*48c0*/  IMAD.SHL.U32 R58, R60, 0x2, RZ ;  /* 0x000000023c3a7824 */ /* 0x000fea00078e00ff */
[----:B------:R2:W3:Y:S05]  /*48d0*/  LDS.128 R80, [R58+0xc100] ;  /* 0x00c100003a507984 */ /* 0x0004ea0000000c00 */
[----:B------:R-:W-:Y:S02]  /*48e0*/  @!P0 SHF.R.U64 R34, R34, 0x10, R35 ;  /* 0x0000001022228819 */ /* 0x000fe40000001223 */
[----:B------:R-:W-:Y:S02]  /*48f0*/  @!P0 SHF.R.U32.HI R49, RZ, 0x10, R79 ;  /* 0x00000010ff318819 */ /* 0x000fe4000001164f */
[----:B------:R-:W-:Y:S01]  /*4900*/  @!P0 PRMT R47, R47, 0x5410, R34 ;  /* 0x000054102f2f8816 */ /* 0x000fe20000000022 */
[C---:B-1----:R-:W-:Y:S01]  /*4910*/  @!P0 IMAD.U32 R34, R28.reuse, 0x10000, RZ ;  /* 0x000100001c228824 */ /* 0x042fe200078e00ff */
[----:B------:R-:W-:Y:S02]  /*4920*/  @!P0 SHF.R.U32.HI R41, RZ, 0x10, R35 ;  /* 0x00000010ff298819 */ /* 0x000fe40000011623 */
[----:B------:R-:W-:Y:S02]  /*4930*/  @!P0 LOP3.LUT R35, R28, 0xffff0000, RZ, 0xc0, !PT ;  /* 0xffff00001c238812 */ /* 0x000fe400078ec0ff */
[----:B------:R-:W-:Y:S02]  /*4940*/  @!P0 PRMT R86, R86, 0x5410, R49 ;  /* 0x0000541056568816 */ /* 0x000fe40000000031 */
[----:B------:R-:W-:Y:S02]  /*4950*/  @!P0 SHF.R.U64 R32, R32, 0x10, R33 ;  /* 0x0000001020208819 */ /* 0x000fe40000001221 */
[C---:B------:R-:W-:Y:S01]  /*4960*/  @!P0 LOP3.LUT R56, R86.reuse, 0xffff0000, RZ, 0xc0, !PT ;  /* 0xffff000056388812 */ /* 0x040fe200078ec0ff */
[----:B------:R-:W-:Y:S01]  /*4970*/  @!P0 IMAD.U32 R59, R86, 0x10000, RZ ;  /* 0x00010000563b8824 */ /* 0x000fe200078e00ff */
[----:B------:R-:W-:Y:S02]  /*4980*/  @!P0 SHF.R.U64 R43, R76, 0x10, R77 ;  /* 0x000000104c2b8819 */ /* 0x000fe4000000124d */
[----:B------:R-:W-:Y:S02]  /*4990*/  @!P0 PRMT R45, R45, 0x5410, R32 ;  /* 0x000054102d2d8816 */ /* 0x000fe40000000020 */
[----:B------:R-:W-:Y:S02]  /*49a0*/  @!P0 SHF.R.U32.HI R33, RZ, 0x10, R33 ;  /* 0x00000010ff218819 */ /* 0x000fe40000011621 */
[C---:B------:R-:W-:Y:S02]  /*49b0*/  @!P0 LOP3.LUT R32, R45.reuse, 0xffff0000, RZ, 0xc0, !PT ;  /* 0xffff00002d208812 */ /* 0x040fe400078ec0ff */
[----:B------:R-:W-:Y:S02]  /*49c0*/  @!P0 PRMT R88, R88, 0x5410, R43 ;  /* 0x0000541058588816 */ /* 0x000fe4000000002b */
[----:B------:R-:W-:Y:S01]  /*49d0*/  @!P0 PRMT R44, R44, 0x5410, R33 ;  /* 0x000054102c2c8816 */ /* 0x000fe20000000021 */
[----:B------:R-:W-:Y:S01]  /*49e0*/  @!P0 IMAD.U32 R33, R45, 0x10000, RZ ;  /* 0x000100002d218824 */ /* 0x000fe200078e00ff */
[C---:B------:R-:W-:Y:S01]  /*49f0*/  @!P0 SHF.L.U32 R43, R88.reuse, 0x10, RZ ;  /* 0x00000010582b8819 */ /* 0x040fe200000006ff */
[----:B------:R-:W-:Y:S01]  /*4a00*/  @!P0 FMUL.FTZ R3, R35, R32 ;  /* 0x0000002023038220 */ /* 0x000fe20000410000 */
[----:B------:R-:W-:Y:S01]  /*4a10*/  @!P0 LOP3.LUT R42, R88, 0xffff0000, RZ, 0xc0, !PT ;  /* 0xffff0000582a8812 */ /* 0x000fe200078ec0ff */
[----:B------:R-:W-:Y:S01]  /*4a20*/  @!P0 FMUL.FTZ R2, R34, R33 ;  /* 0x0000002122028220 */ /* 0x000fe20000410000 */
[----:B------:R-:W-:Y:S01]  /*4a30*/  @!P0 PRMT R46, R46, 0x5410, R41 ;  /* 0x000054102e2e8816 */ /* 0x000fe20000000029 */
[----:B--2---:R-:W-:Y:S01]  /*4a40*/  @!P0 FMUL.FTZ R58, R34, R43 ;  /* 0x0000002b223a8220 */ /* 0x004fe20000410000 */
[C---:B---3--:R-:W-:Y:S01]  /*4a50*/  @!P0 LOP3.LUT R49, R80.reuse, 0xffff0000, RZ, 0xc0, !PT ;  /* 0xffff000050318812 */ /* 0x048fe200078ec0ff */
[----:B------:R-:W-:Y:S01]  /*4a60*/  @!P0 IMAD.U32 R40, R80, 0x10000, RZ ;  /* 0x0001000050288824 */ /* 0x000fe200078e00ff */
[----:B------:R-:W-:Y:S01]  /*4a70*/  @!P0 SHF.L.U32 R34, R29, 0x10, RZ ;  /* 0x000000101d228819 */ /* 0x000fe200000006ff */
[----:B------:R-:W-:Y:S01]  /*4a80*/  @!P0 FMUL.FTZ R179, R35, R42 ;  /* 0x0000002a23b38220 */ /* 0x000fe20000410000 */
[----:B------:R-:W-:Y:S01]  /*4a90*/  @!P0 LOP3.LUT R35, R29, 0xffff0000, RZ, 0xc0, !PT ;  /* 0xffff00001d238812 */ /* 0x000fe200078ec0ff */
[----:B------:R-:W-:Y:S01]  /*4aa0*/  @!P0 FFMA.FTZ R2, R43, R40, R2 ;  /* 0x000000282b028223 */ /* 0x000fe20000010002 */
[----:B------:R-:W-:Y:S01]  /*4ab0*/  @!P0 LOP3.LUT R51, R81, 0xffff0000, RZ, 0xc0, !PT ;  /* 0xffff000051338812 */ /* 0x000fe200078ec0ff */
[----:B------:R-:W-:Y:S01]  /*4ac0*/  @!P0 FFMA.FTZ R58, R40, R33, -R58 ;  /* 0x00000021283a8223 */ /* 0x000fe2000001083a */
[----:B------:R-:W-:Y:S01]  /*4ad0*/  @!P0 LOP3.LUT R61, R83, 0xffff0000, RZ, 0xc0, !PT ;  /* 0xffff0000533d8812 */ /* 0x000fe200078ec0ff */
[----:B------:R-:W-:Y:S01]  /*4ae0*/  @!P0 FFMA.FTZ R179, R49, R32, -R179 ;  /* 0x0000002031b38223 */ /* 0x000fe200000108b3 */
[----:B------:R-:W-:Y:S01]  /*4af0*/  @!P0 LOP3.LUT R57, R82, 0xffff0000, RZ, 0xc0, !PT ;  /* 0xffff000052398812 */ /* 0x000fe200078ec0ff */
[----:B------:R-:W-:Y:S01]  /*4b00*/  @!P0 IMAD.U32 R33, R44, 0x10000, RZ ;  /* 0x000100002c218824 */ /* 0x000fe200078e00ff */
[----:B------:R-:W-:Y:S01]  /*4b10*/  @!P0 SHF.R.U32.HI R76, RZ, 0x10, R77 ;  /* 0x00000010ff4c8819 */ /* 0x000fe2000001164d */
[----:B------:R-:W-:Y:S01]  /*4b20*/  @!P0 IMAD.U32 R40, R81, 0x10000, RZ ;  /* 0x0001000051288824 */ /* 0x000fe200078e00ff */
[----:B------:R-:W-:Y:S01]  /*4b30*/  @!P0 F2FP.BF16.PACK_AB R58, R179, R58 ;  /* 0x0000003ab33a823e */ /* 0x000fe200000010ff */
[----:B------:R-:W-:Y:S01]  /*4b40*/  @!P0 FMUL.FTZ R4, R34, R33 ;  /* 0x0000002122048220 */ /* 0x000fe20000410000 */
[----:B------:R-:W-:Y:S01]  /*4b50*/  @!P0 PRMT R87, R87, 0x5410, R76 ;  /* 0x0000541057578816 */ /* 0x000fe2000000004c */
[----:B------:R-:W-:Y:S01]  /*4b60*/  @!P0 IMAD.U32 R54, R83, 0x10000, RZ ;  /* 0x0001000053368824 */ /* 0x000fe200078e00ff */
[----:B------:R-:W-:Y:S01]  /*4b70*/  @!P0 LOP3.LUT R32, R44, 0xffff0000, RZ, 0xc0, !PT ;  /* 0xffff00002c208812 */ /* 0x000fe200078ec0ff */
[----:B------:R-:W-:Y:S01]  /*4b80*/  @!P0 IMAD.U32 R50, R82, 0x10000, RZ ;  /* 0x0001000052328824 */ /* 0x000fe200078e00ff */
[C---:B------:R-:W-:Y:S01]  /*4b90*/  @!P0 LOP3.LUT R48, R87.reuse, 0xffff0000, RZ, 0xc0, !PT ;  /* 0xffff000057308812 */ /* 0x040fe200078ec0ff */
[----:B------:R-:W-:Y:S01]  /*4ba0*/  @!P0 IMAD.U32 R43, R87, 0x10000, RZ ;  /* 0x00010000572b8824 */ /* 0x000fe200078e00ff */
[----:B------:R-:W-:Y:S01]  /*4bb0*/  @!P0 SHF.R.U64 R78, R78, 0x10, R79 ;  /* 0x000000104e4e8819 */ /* 0x000fe2000000124f */
[C---:B------:R-:W-:Y:S02]  /*4bc0*/  @!P0 FMUL.FTZ R5, R35.reuse, R32 ;  /* 0x0000002023058220 */ /* 0x040fe40000410000 */
[----:B------:R-:W-:Y:S01]  /*4bd0*/  @!P0 FMUL.FTZ R181, R35, R48 ;  /* 0x0000003023b58220 */ /* 0x000fe20000410000 */
[C---:B------:R-:W-:Y:S01]  /*4be0*/  @!P0 LOP3.LUT R35, R31.reuse, 0xffff0000, RZ, 0xc0, !PT ;  /* 0xffff00001f238812 */ /* 0x040fe200078ec0ff */
[----:B------:R-:W-:Y:S01]  /*4bf0*/  @!P0 FMUL.FTZ R60, R34, R43 ;  /* 0x0000002b223c8220 */ /* 0x000fe20000410000 */
[----:B------:R-:W-:Y:S01]  /*4c00*/  @!P0 SHF.L.U32 R34, R31, 0x10, RZ ;  /* 0x000000101f228819 */ /* 0x000fe200000006ff */
[----:B------:R-:W-:Y:S01]  /*4c10*/  @!P0 FFMA.FTZ R181, R51, R32, -R181 ;  /* 0x0000002033b58223 */ /* 0x000fe200000108b5 */
[----:B------:R-:W-:Y:S01]  /*4c20*/  @!P0 LOP3.LUT R32, R46, 0xffff0000, RZ, 0xc0, !PT ;  /* 0xffff00002e208812 */ /* 0x000fe200078ec0ff */
[----:B------:R-:W-:Y:S01]  /*4c30*/  @!P0 FFMA.FTZ R60, R40, R33, -R60 ;  /* 0x00000021283c8223 */ /* 0x000fe2000001083c */
[----:B------:R-:W-:Y:S01]  /*4c40*/  @!P0 PRMT R85, R85, 0x5410, R78 ;  /* 0x0000541055558816 */ /* 0x000fe2000000004e */
[----:B------:R-:W-:Y:S02]  /*4c50*/  @!P0 IMAD.U32 R33, R46, 0x10000, RZ ;  /* 0x000100002e218824 */ /* 0x000fe400078e00ff */
[C---:B------:R-:W-:Y:S01]  /*4c60*/  @!P0 FMUL.FTZ R66, R34.reuse, R59 ;  /* 0x0000003b22428220 */ /* 0x040fe20000410000 */
[----:B------:R-:W-:Y:S01]  /*4c70*/  @!P0 F2FP.BF16.PACK_AB R181, R181, R60 ;  /* 0x0000003cb5b5823e */ /* 0x000fe200000010ff */
[----:B------:R-:W-:Y:S01]  /*4c80*/  @!P0 FMUL.FTZ R183, R35, R56 ;  /* 0x0000003823b78220 */ /* 0x000fe20000410000 */
[----:B------:R-:W-:Y:S01]  /*4c90*/  @!P0 LOP3.LUT R52, R85, 0xffff0000, RZ, 0xc0, !PT ;  /* 0xffff000055348812 */ /* 0x000fe200078ec0ff */
[----:B------:R-:W-:Y:S01]  /*4ca0*/  @!P0 FMUL.FTZ R8, R34, R33 ;  /* 0x0000002122088220 */ /* 0x000fe20000410000 */
[----:B------:R-:W-:Y:S01]  /*4cb0*/  @!P0 MOV R81, R181 ;  /* 0x000000b500518202 */ /* 0x000fe20000000f00 */
[-C--:B------:R-:W-:Y:S01]  /*4cc0*/  @!P0 FMUL.FTZ R9, R35, R32.reuse ;  /* 0x0000002023098220 */ /* 0x080fe20000410000 */
[C---:B------:R-:W-:Y:S01]  /*4cd0*/  @!P0 SHF.L.U32 R34, R30.reuse, 0x10, RZ ;  /* 0x000000101e228819 */ /* 0x040fe200000006ff */
[----:B------:R-:W-:Y:S01]  /*4ce0*/  @!P0 IMAD.U32 R53, R85, 0x10000, RZ ;  /* 0x0001000055358824 */ /* 0x000fe200078e00ff */
[----:B------:R-:W-:Y:S01]  /*4cf0*/  @!P0 LOP3.LUT R35, R30, 0xffff0000, RZ, 0xc0, !PT ;  /* 0xffff00001e238812 */ /* 0x000fe200078ec0ff */
        /* <DEDUP_REMOVED lines=32> */
.L_x_716:
[----:B------:R-:W-:Y:S05]  /*4f00*/  BSYNC B0 ;  /* 0x0000000000007941 */ /* 0x000fea0003800000 */
.L_x_715:
[----:B------:R-:W-:Y:S11]  /*4f10*/  ISETP.GE.AND P0, PT, R16, c[0x0][0x1d4], PT ;  /* 0x0000750010007a0c */ /* 0x000ff60003f06270 */
[----:B------:R-:W-:Y:S02]  /*4f20*/  @!UPT UIADD3 URZ, URZ, URZ, URZ ;  /* 0x0000003f3f3ff290 */ /* 0x000fe4000fffe03f */
[----:B------:R-:W-:-:S05]  /*4f30*/  @P0 BRA `(.L_x_700) ;  /* 0x0000092000000947 */ /* 0x000fca0003800000 */
[----:B------:R-:W-:Y:S01]  /*4f40*/  IADD3 R61, P1, P0, R168, R175, R140 ;  /* 0x000000afa83d7210 */ /* 0x000fe2000783e08c */
[--C-:B------:R-:W-:Y:S02]  /*4f50*/  IMAD.IADD R60, R138, 0x1, R177.reuse ;  /* 0x000000018a3c7824 */ /* 0x100fe400078e02b1 */
[----:B------:R-:W-:Y:S01]  /*4f60*/  IMAD.IADD R177, R111, 0x1, R177 ;  /* 0x000000016fb17824 */ /* 0x000fe200078e02b1 */
[----:B------:R-:W-:Y:S01]  /*4f70*/  IADD3.X R54, R125, R149, R132, P1, P0 ;  /* 0x000000957d367210 */ /* 0x000fe20000fe0484 */
[----:B-1----:R-:W-:Y:S01]  /*4f80*/  IMAD.SHL.U32 R63, R60, 0x2, RZ ;  /* 0x000000023c3f7824 */ /* 0x002fe200078e00ff */
[----:B------:R-:W-:Y:S02]  /*4f90*/  LEA R60, P0, R61, c[0x0][0x1c8], 0x1 ;  /* 0x000072003d3c7a11 */ /* 0x000fe400078008ff */
[----:B------:R-:W-:Y:S02]  /*4fa0*/  SHF.L.U32 R62, R177, 0x1, RZ ;  /* 0x00000001b13e7819 */ /* 0x000fe400000006ff */
[----:B------:R-:W-:Y:S01]  /*4fb0*/  LEA.HI.X R61, R61, c[0x0][0x1cc], R54, 0x1, P0 ;  /* 0x000073003d3d7a11 */ /* 0x000fe200000f0c36 */
[----:B------:R-:W1:Y:S01]  /*4fc0*/  LDS.128 R28, [R63+0xc100] ;  /* 0x00c100003f1c7984 */ /* 0x000e620000000c00 */
[----:B------:R-:W-:Y:S07]  /*4fd0*/  ISETP.GE.AND P0, PT, R16, c[0x0][0x27c], PT ;  /* 0x00009f0010007a0c */ /* 0x000fee0003f06270 */
[----:B------:R-:W2:Y:S06]  /*4fe0*/  LDS.128 R56, [R62+0xc100] ;  /* 0x00c100003e387984 */ /* 0x000eac0000000c00 */
[----:B------:R-:W-:Y:S02]  /*4ff0*/  @!P0 SHF.R.U64 R35, R72, 0x10, R73 ;  /* 0x0000001048238819 */ /* 0x000fe40000001249 */
[--C-:B------:R-:W-:Y:S02]  /*5000*/  @!P0 SHF.R.U64 R24, R24, 0x10, R25.reuse ;  /* 0x0000001018188819 */ /* 0x100fe40000001219 */
[----:B------:R-:W-:Y:S02]  /*5010*/  @!P0 SHF.R.U32.HI R25, RZ, 0x10, R25 ;  /* 0x00000010ff198819 */ /* 0x000fe40000011619 */
[----:B------:R-:W-:Y:S02]  /*5020*/  @!P0 PRMT R37, R37, 0x5410, R24 ;  /* 0x0000541025258816 */ /* 0x000fe40000000018 */
[----:B------:R-:W-:Y:S02]  /*5030*/  @!P0 PRMT R36, R36, 0x5410, R25 ;  /* 0x0000541024248816 */ /* 0x000fe40000000019 */
[----:B------:R-:W-:Y:S01]  /*5040*/  @!P0 PRMT R84, R84, 0x5410, R35 ;  /* 0x0000541054548816 */ /* 0x000fe20000000023 */
[----:B------:R-:W-:Y:S01]  /*5050*/  @!P0 IMAD.U32 R25, R37, 0x10000, RZ ;  /* 0x0001000025198824 */ /* 0x000fe200078e00ff */
[----:B------:R-:W-:Y:S02]  /*5060*/  @!P0 SHF.R.U64 R41, R74, 0x10, R75 ;  /* 0x000000104a298819 */ /* 0x000fe4000000124b */
[C---:B------:R-:W-:Y:S01]  /*5070*/  @!P0 LOP3.LUT R40, R84.reuse, 0xffff0000, RZ, 0xc0, !PT ;  /* 0xffff000054288812 */ /* 0x040fe200078ec0ff */
[----:B------:R-:W-:Y:S01]  /*5080*/  @!P0 IMAD.U32 R35, R84, 0x10000, RZ ;  /* 0x0001000054238824 */ /* 0x000fe200078e00ff */
[--C-:B------:R-:W-:Y:S02]  /*5090*/  @!P0 SHF.R.U64 R26, R26, 0x10, R27.reuse ;  /* 0x000000101a1a8819 */ /* 0x100fe4000000121b */
[----:B------:R-:W-:Y:S02]  /*50a0*/  @!P0 SHF.R.U32.HI R27, RZ, 0x10, R27 ;  /* 0x00000010ff1b8819 */ /* 0x000fe4000001161b */
[----:B------:R-:W-:Y:S02]  /*50b0*/  @!P0 PRMT R39, R39, 0x5410, R26 ;  /* 0x0000541027278816 */ /* 0x000fe4000000001a */
[----:B------:R-:W-:Y:S02]  /*50c0*/  @!P0 PRMT R38, R38, 0x5410, R27 ;  /* 0x0000541026268816 */ /* 0x000fe4000000001b */
[----:B------:R-:W-:Y:S01]  /*50d0*/  @!P0 PRMT R70, R70, 0x5410, R41 ;  /* 0x0000541046468816 */ /* 0x000fe20000000029 */
[C---:B-1----:R-:W-:Y:S01]  /*50e0*/  @!P0 IMAD.U32 R24, R28.reuse, 0x10000, RZ ;  /* 0x000100001c188824 */ /* 0x042fe200078e00ff */
[----:B------:R-:W-:Y:S01]  /*50f0*/  @!P0 LOP3.LUT R26, R28, 0xffff0000, RZ, 0xc0, !PT ;  /* 0xffff00001c1a8812 */ /* 0x000fe200078ec0ff */
[----:B------:R-:W-:Y:S01]  /*5100*/  @!P0 IMAD.U32 R27, R29, 0x10000, RZ ;  /* 0x000100001d1b8824 */ /* 0x000fe200078e00ff */
[----:B------:R-:W-:Y:S01]  /*5110*/  @!P0 LOP3.LUT R48, R70, 0xffff0000, RZ, 0xc0, !PT ;  /* 0xffff000046308812 */ /* 0x000fe200078ec0ff */
[----:B------:R-:W-:Y:S01]  /*5120*/  @!P0 FMUL.FTZ R54, R24, R35 ;  /* 0x0000002318368220 */ /* 0x000fe20000410000 */
[----:B------:R-:W-:Y:S01]  /*5130*/  @!P0 LOP3.LUT R33, R30, 0xffff0000, RZ, 0xc0, !PT ;  /* 0xffff00001e218812 */ /* 0x000fe200078ec0ff */
[-C--:B------:R-:W-:Y:S01]  /*5140*/  @!P0 FMUL.FTZ R2, R24, R25.reuse ;  /* 0x0000001918028220 */ /* 0x080fe20000410000 */
[----:B------:R-:W-:Y:S01]  /*5150*/  @!P0 SHF.R.U32.HI R72, RZ, 0x10, R73 ;  /* 0x00000010ff488819 */ /* 0x000fe20000011649 */
[----:B------:R-:W-:Y:S01]  /*5160*/  @!P0 IMAD.U32 R24, R36, 0x10000, RZ ;  /* 0x0001000024188824 */ /* 0x000fe200078e00ff */
[----:B--2---:R-:W-:Y:S01]  /*5170*/  @!P0 SHF.L.U32 R34, R56, 0x10, RZ ;  /* 0x0000001038228819 */ /* 0x004fe200000006ff */
[----:B------:R-:W-:Y:S01]  /*5180*/  @!P0 FMUL.FTZ R63, R26, R40 ;  /* 0x000000281a3f8220 */ /* 0x000fe20000410000 */
[----:B------:R-:W-:Y:S01]  /*5190*/  @!P0 SHF.L.U32 R43, R57, 0x10, RZ ;  /* 0x00000010392b8819 */ /* 0x000fe200000006ff */
[----:B------:R-:W-:Y:S01]  /*51a0*/  @!P0 FMUL.FTZ R4, R27, R24 ;  /* 0x000000181b048220 */ /* 0x000fe20000410000 */
[----:B------:R-:W-:Y:S01]  /*51b0*/  @!P0 LOP3.LUT R42, R56, 0xffff0000, RZ, 0xc0, !PT ;  /* 0xffff0000382a8812 */ /* 0x000fe200078ec0ff */
[----:B------:R-:W-:Y:S01]  /*51c0*/  @!P0 FFMA.FTZ R54, R34, R25, -R54 ;  /* 0x0000001922368223 */ /* 0x000fe20000010836 */
[----:B------:R-:W-:Y:S01]  /*51d0*/  @!P0 LOP3.LUT R46, R57, 0xffff0000, RZ, 0xc0, !PT ;  /* 0xffff0000392e8812 */ /* 0x000fe200078ec0ff */
[----:B------:R-:W-:Y:S01]  /*51e0*/  @!P0 IMAD.U32 R45, R70, 0x10000, RZ ;  /* 0x00010000462d8824 */ /* 0x000fe200078e00ff */
[C---:B------:R-:W-:Y:S01]  /*51f0*/  @!P0 LOP3.LUT R49, R58.reuse, 0xffff0000, RZ, 0xc0, !PT ;  /* 0xffff00003a318812 */ /* 0x040fe200078ec0ff */
[----:B------:R-:W-:Y:S01]  /*5200*/  @!P0 IMAD.U32 R47, R58, 0x10000, RZ ;  /* 0x000100003a2f8824 */ /* 0x000fe200078e00ff */
[----:B------:R-:W-:Y:S01]  /*5210*/  @!P0 LOP3.LUT R53, R59, 0xffff0000, RZ, 0xc0, !PT ;  /* 0xffff00003b358812 */ /* 0x000fe200078ec0ff */
[----:B------:R-:W-:Y:S01]  /*5220*/  @!P0 IMAD.U32 R32, R31, 0x10000, RZ ;  /* 0x000100001f208824 */ /* 0x000fe200078e00ff */
[----:B------:R-:W-:Y:S01]  /*5230*/  @!P0 LOP3.LUT R25, R37, 0xffff0000, RZ, 0xc0, !PT ;  /* 0xffff000025198812 */ /* 0x000fe200078ec0ff */
[----:B------:R-:W-:Y:S01]  /*5240*/  @!P0 FMUL.FTZ R68, R33, R48 ;  /* 0x0000003021448220 */ /* 0x000fe20000410000 */
[----:B------:R-:W-:Y:S01]  /*5250*/  @!P0 PRMT R71, R71, 0x5410, R72 ;  /* 0x0000541047478816 */ /* 0x000fe20000000048 */
[----:B------:R-:W-:Y:S01]  /*5260*/  @!P0 FFMA.FTZ R2, R35, R34, R2 ;  /* 0x0000002223028223 */ /* 0x000fe20000010002 */
[----:B------:R-:W-:Y:S01]  /*5270*/  @!P0 SHF.R.U32.HI R74, RZ, 0x10, R75 ;  /* 0x00000010ff4a8819 */ /* 0x000fe2000001164b */
[-C--:B------:R-:W-:Y:S01]  /*5280*/  @!P0 FMUL.FTZ R3, R26, R25.reuse ;  /* 0x000000191a038220 */ /* 0x080fe20000410000 */
[C---:B------:R-:W-:Y:S01]  /*5290*/  @!P0 LOP3.LUT R44, R71.reuse, 0xffff0000, RZ, 0xc0, !PT ;  /* 0xffff0000472c8812 */ /* 0x040fe200078ec0ff */
[----:B------:R-:W-:Y:S01]  /*52a0*/  @!P0 IMAD.U32 R41, R71, 0x10000, RZ ;  /* 0x0001000047298824 */ /* 0x000fe200078e00ff */
[----:B------:R-:W-:Y:S01]  /*52b0*/  @!P0 LOP3.LUT R26, R29, 0xffff0000, RZ, 0xc0, !PT ;  /* 0xffff00001d1a8812 */ /* 0x000fe200078ec0ff */
[----:B------:R-:W-:Y:S01]  /*52c0*/  @!P0 FFMA.FTZ R63, R42, R25, -R63 ;  /* 0x000000192a3f8223 */ /* 0x000fe2000001083f */
[----:B------:R-:W-:Y:S01]  /*52d0*/  @!P0 LOP3.LUT R25, R36, 0xffff0000, RZ, 0xc0, !PT ;  /* 0xffff000024198812 */ /* 0x000fe200078ec0ff */
[----:B------:R-:W-:Y:S01]  /*52e0*/  @!P0 FMUL.FTZ R62, R27, R41 ;  /* 0x000000291b3e8220 */ /* 0x000fe20000410000 */
[----:B------:R-:W-:Y:S01]  /*52f0*/  @!P0 PRMT R69, R69, 0x5410, R74 ;  /* 0x0000541045458816 */ /* 0x000fe2000000004a */
[----:B------:R-:W-:Y:S01]  /*5300*/  @!P0 IMAD.U32 R27, R30, 0x10000, RZ ;  /* 0x000100001e1b8824 */ /* 0x000fe200078e00ff */
[----:B------:R-:W-:Y:S01]  /*5310*/  @!P0 F2FP.BF16.PACK_AB R54, R63, R54 ;  /* 0x000000363f36823e */ /* 0x000fe200000010ff */
[----:B------:R-:W-:Y:S01]  /*5320*/  @!P0 FFMA.FTZ R62, R43, R24, -R62 ;  /* 0x000000182b3e8223 */ /* 0x000fe2000001083e */
[----:B------:R-:W-:Y:S01]  /*5330*/  @!P0 SHF.L.U32 R24, R39, 0x10, RZ ;  /* 0x0000001027188819 */ /* 0x000fe200000006ff */
[C---:B------:R-:W-:Y:S01]  /*5340*/  @!P0 FMUL.FTZ R65, R26.reuse, R44 ;  /* 0x0000002c1a418220 */ /* 0x040fe20000410000 */
[----:B------:R-:W-:Y:S01]  /*5350*/  @!P0 MOV R56, R54 ;  /* 0x0000003600388202 */ /* 0x000fe20000000f00 */
[----:B------:R-:W-:Y:S01]  /*5360*/  @!P0 FMUL.FTZ R64, R27, R45 ;  /* 0x0000002d1b408220 */ /* 0x000fe20000410000 */
[----:B------:R-:W-:Y:S01]  /*5370*/  @!P0 LOP3.LUT R52, R69, 0xffff0000, RZ, 0xc0, !PT ;  /* 0xffff000045348812 */ /* 0x000fe200078ec0ff */
[-C--:B------:R-:W-:Y:S01]  /*5380*/  @!P0 FMUL.FTZ R6, R27, R24.reuse ;  /* 0x000000181b068220 */ /* 0x080fe20000410000 */
[----:B------:R-:W-:Y:S01]  /*5390*/  @!P0 LOP3.LUT R27, R31, 0xffff0000, RZ, 0xc0, !PT ;  /* 0xffff00001f1b8812 */ /* 0x000fe200078ec0ff */
[----:B------:R-:W-:Y:S02]  /*53a0*/  @!P0 IMAD.U32 R51, R69, 0x10000, RZ ;  /* 0x0001000045338824 */ /* 0x000fe400078e00ff */
[-C--:B------:R-:W-:Y:S01]  /*53b0*/  @!P0 FMUL.FTZ R5, R26, R25.reuse ;  /* 0x000000191a058220 */ /* 0x080fe20000410000 */
[----:B------:R-:W-:Y:S01]  /*53c0*/  @!P0 LOP3.LUT R26, R39, 0xffff0000, RZ, 0xc0, !PT ;  /* 0xffff0000271a8812 */ /* 0x000fe200078ec0ff */
[----:B------:R-:W-:Y:S01]  /*53d0*/  @!P0 FFMA.FTZ R65, R46, R25, -R65 ;  /* 0x000000192e418223 */ /* 0x000fe20000010841 */
[C---:B------:R-:W-:Y:S01]  /*53e0*/  @!P0 SHF.L.U32 R25, R38.reuse, 0x10, RZ ;  /* 0x0000001026198819 */ /* 0x040fe200000006ff */
[----:B------:R-:W-:Y:S01]  /*53f0*/  @!P0 FFMA.FTZ R64, R47, R24, -R64 ;  /* 0x000000182f408223 */ /* 0x000fe20000010840 */
[----:B------:R-:W-:Y:S01]  /*5400*/  @!P0 LOP3.LUT R24, R38, 0xffff0000, RZ, 0xc0, !PT ;  /* 0xffff000026188812 */ /* 0x000fe200078ec0ff */
[----:B------:R-:W-:Y:S01]  /*5410*/  @!P0 IMAD.U32 R50, R59, 0x10000, RZ ;  /* 0x000100003b328824 */ /* 0x000fe200078e00ff */
[----:B------:R-:W-:Y:S01]  /*5420*/  @!P0 F2FP.BF16.PACK_AB R65, R65, R62 ;  /* 0x0000003e4141823e */ /* 0x000fe200000010ff */
        /* <DEDUP_REMOVED lines=15> */
[----:B------:R-:W-:Y:S02]  /*5520*/  @!P0 FMUL.FTZ R9, R27, R24 ;  /* 0x000000181b098220 */ /* 0x000fe40000410000 */
[----:B------:R-:W-:Y:S02]  /*5530*/  @!P0 FFMA.FTZ R7, R48, R49, R7 ;  /* 0x0000003130078223 */ /* 0x000fe40000010007 */
[----:B------:R-:W-:Y:S02]  /*5540*/  @!P0 FFMA.FTZ R8, R51, R50, R8 ;  /* 0x0000003233088223 */ /* 0x000fe40000010008 */
[----:B------:R-:W-:Y:S01]  /*5550*/  @!P0 IMAD.MOV.U32 R57, RZ, RZ, R65 ;  /* 0x000000ffff398224 */ /* 0x000fe200078e0041 */
[----:B------:R-:W-:Y:S01]  /*5560*/  @!P0 F2FP.BF16.PACK_AB R62, R7, R6 ;  /* 0x00000006073e823e */ /* 0x000fe200000010ff */
[----:B------:R-:W-:Y:S01]  /*5570*/  @!P0 IMAD.MOV.U32 R58, RZ, RZ, R63 ;  /* 0x000000ffff3a8224 */ /* 0x000fe200078e003f */
[----:B------:R-:W-:Y:S01]  /*5580*/  @!P0 F2FP.BF16.PACK_AB R63, R5, R4 ;  /* 0x00000004053f823e */ /* 0x000fe200000010ff */
        /* <DEDUP_REMOVED lines=16> */
.L_x_696:
        /* <DEDUP_REMOVED lines=29> */
.L_x_700:
[----:B------:R-:W-:Y:S05]  /*5860*/  BSYNC B1 ;  /* 0x0000000000017941 */ /* 0x000fea0003800000 */
.L_x_695:
[C---:B------:R-:W-:Y:S01]  /*5870*/  ISETP.GT.AND P0, PT, R18.reuse, R11, PT ;  /* 0x0000000b1200720c */ /* 0x040fe20003f04270 */
[----:B------:R-:W-:Y:S01]  /*5880*/  @!UPT UIADD3 URZ, URZ, URZ, URZ ;  /* 0x0000003f3f3ff290 */ /* 0x000fe2000fffe03f */
[----:B------:R-:W-:Y:S11]  /*5890*/  BSSY B0, `(.L_x_717) ;  /* 0x0000042000007945 */ /* 0x000ff60003800000 */
[----:B-12---:R-:W-:Y:S01]  /*58a0*/  @P0 IADD3 R5, R18, -0x1, RZ ;  /* 0xffffffff12050810 */ /* 0x006fe20007ffe0ff */
[----:B------:R-:W-:Y:S02]  /*58b0*/  @P0 IMAD.MOV.U32 R6, RZ, RZ, R150 ;  /* 0x000000ffff060224 */ /* 0x000fe400078e0096 */
[----:B------:R-:W-:Y:S01]  /*58c0*/  @P0 IMAD.MOV.U32 R7, RZ, RZ, R155 ;  /* 0x000000ffff070224 */ /* 0x000fe200078e009b */
[----:B------:R-:W-:Y:S01]  /*58d0*/  @P0 SHF.R.S32.HI R4, RZ, 0x1f, R5 ;  /* 0x0000001fff040819 */ /* 0x000fe20000011405 */
[----:B------:R-:W-:Y:S02]  /*58e0*/  @P0 IMAD R3, R98, R5, RZ ;  /* 0x0000000562030224 */ /* 0x000fe400078e02ff */
[-C--:B------:R-:W-:Y:S04]  /*58f0*/  @P0 IMAD.WIDE.U32 R6, R5, R100.reuse, R6 ;  /* 0x0000006405060225 */ /* 0x080fe800078e0006 */
[----:B------:R-:W-:Y:S01]  /*5900*/  @P0 IMAD R3, R4, R100, R3 ;  /* 0x0000006404030224 */ /* 0x000fe200078e0203 */
[----:B------:R-:W-:Y:S01]  /*5910*/  @P0 LEA R8, P1, R6, c[0x0][0x250], 0x1 ;  /* 0x0000940006080a11 */ /* 0x000fe200078208ff */
[----:B------:R-:W-:Y:S02]  /*5920*/  @P0 IMAD R2, R67, 0x3000, R10 ;  /* 0x0000300043020824 */ /* 0x000fe400078e020a */
[----:B------:R-:W-:Y:S02]  /*5930*/  @P0 IMAD.IADD R3, R7, 0x1, R3 ;  /* 0x0000000107030824 */ /* 0x000fe400078e0203 */
[----:B------:R-:W-:Y:S03]  /*5940*/  @P0 IMAD.SHL.U32 R4, R2, 0x2, RZ ;  /* 0x0000000202040824 */ /* 0x000fe600078e00ff */
[----:B------:R-:W-:Y:S02]  /*5950*/  @P0 LEA.HI.X R9, R6, c[0x0][0x254], R3, 0x1, P1 ;  /* 0x0000950006090a11 */ /* 0x000fe400008f0c03 */
[----:B------:R-:W-:Y:S02]  /*5960*/  @P0 LEA R6, P1, R107, R8, 0x1 ;  /* 0x000000086b060211 */ /* 0x000fe400078208ff */
[----:B------:R-:W-:Y:S01]  /*5970*/  IADD3 R3, R67, 0x1, RZ ;  /* 0x0000000143037810 */ /* 0x000fe20007ffe0ff */
        /* <DEDUP_REMOVED lines=9> */
[----:B------:R1:W-:Y:S01]  /*5a10*/  @P0 LDGSTS.E.BYPASS.LTC128B.128 [R4+0x5100], [R6.64+0x100], !P3 ;  /* 0x0510010006040fae */ /* 0x0003e2000d901d46 */
[----:B------:R-:W-:Y:S03]  /*5a20*/  ISETP.GE.AND P0, PT, R67, 0x1, PT ;  /* 0x000000014300780c */ /* 0x000fe60003f06270 */
[----:B------:R-:W0:Y:S01]  /*5a30*/  LDGDEPBAR ;  /* 0x00000000000079af */ /* 0x000e220000000000 */
[----:B------:R-:W-:Y:S02]  /*5a40*/  SEL R67, R3, RZ, !P0 ;  /* 0x000000ff03437207 */ /* 0x000fe40004000000 */
[----:B------:R-:W-:Y:S01]  /*5a50*/  ISETP.GE.AND P0, PT, R115, R146, PT ;  /* 0x000000927300720c */ /* 0x000fe20003f06270 */
[----:B------:R-:W-:Y:S04]  /*5a60*/  DEPBAR.LE SB0, 0x2 ;  /* 0x000080800000791a */ /* 0x000fe80000000000 */
[----:B------:R-:W-:Y:S08]  /*5a70*/  BAR.SYNC.DEFER_BLOCKING 0x0 ;  /* 0x0000000000007b1d */ /* 0x000ff00000010000 */
[----:B------:R-:W-:-:S05]  /*5a80*/  @P0 BRA `(.L_x_718) ;  /* 0x0000022000000947 */ /* 0x000fca0003800000 */
[C---:B-1----:R-:W-:Y:S01]  /*5a90*/  LEA R4, P0, R18.reuse, R170, 0x6 ;  /* 0x000000aa12047211 */ /* 0x042fe200078030ff */
[----:B------:R-:W-:Y:S02]  /*5aa0*/  IMAD.MOV.U32 R28, RZ, RZ, R166 ;  /* 0x000000ffff1c7224 */ /* 0x000fe400078e00a6 */
[----:B------:R-:W-:Y:S01]  /*5ab0*/  IMAD.MOV.U32 R29, RZ, RZ, R123 ;  /* 0x000000ffff1d7224 */ /* 0x000fe200078e007b */
[----:B------:R-:W-:Y:S03]  /*5ac0*/  LEA.HI.X.SX32 R5, R18, R171, 0x6, P0 ;  /* 0x000000ab12057211 */ /* 0x000fe600000f36ff */
[----:B------:R-:W-:Y:S04]  /*5ad0*/  IMAD.WIDE.U32 R28, R4, c[0x0][0x208], R28 ;  /* 0x00008200041c7a25 */ /* 0x000fe800078e001c */
[----:B------:R-:W-:Y:S01]  /*5ae0*/  IMAD R2, R5, c[0x0][0x208], RZ ;  /* 0x0000820005027a24 */ /* 0x000fe200078e02ff */
[----:B------:R-:W-:Y:S03]  /*5af0*/  LEA R8, P0, R28, c[0x0][0x1f8], 0x1 ;  /* 0x00007e001c087a11 */ /* 0x000fe600078008ff */
[----:B------:R-:W-:Y:S04]  /*5b00*/  IMAD R2, R4, c[0x0][0x20c], R2 ;  /* 0x0000830004027a24 */ /* 0x000fe800078e0202 */
[----:B------:R-:W-:Y:S05]  /*5b10*/  IMAD.IADD R2, R29, 0x1, R2 ;  /* 0x000000011d027824 */ /* 0x000fea00078e0202 */
[----:B------:R-:W-:Y:S02]  /*5b20*/  LEA.HI.X R9, R28, c[0x0][0x1fc], R2, 0x1, P0 ;  /* 0x00007f001c097a11 */ /* 0x000fe400000f0c02 */
[----:B------:R-:W-:Y:S11]  /*5b30*/  ISETP.GE.AND P0, PT, R22, c[0x0][0x1d4], PT ;  /* 0x0000750016007a0c */ /* 0x000ff60003f06270 */
[----:B------:R-:W-:Y:S02]  /*5b40*/  @!UPT UIADD3 URZ, URZ, URZ, URZ ;  /* 0x0000003f3f3ff290 */ /* 0x000fe4000fffe03f */
[----:B-----5:R-:W1:Y:S04]  /*5b50*/  @!P0 LDS.128 R24, [R148] ;  /* 0x0000000094188984 */ /* 0x020e680000000c00 */
        /* <DEDUP_REMOVED lines=21> */
.L_x_718:
[----:B-1----:R-:W-:Y:S05]  /*5cb0*/  BSYNC B0 ;  /* 0x0000000000007941 */ /* 0x002fea0003800000 */
.L_x_717:
[----:B------:R-:W-:Y:S04]  /*5cc0*/  IADD3 R2, R18, -0x2, RZ ;  /* 0xfffffffe12027810 */ /* 0x000fe80007ffe0ff */
[C---:B------:R-:W-:Y:S11]  /*5cd0*/  ISETP.GE.AND P0, PT, R2.reuse, R11, PT ;  /* 0x0000000b0200720c */ /* 0x040ff60003f06270 */
[----:B------:R-:W-:Y:S02]  /*5ce0*/  @!UPT UIADD3 URZ, URZ, URZ, URZ ;  /* 0x0000003f3f3ff290 */ /* 0x000fe4000fffe03f */
[----:B------:R-:W-:Y:S01]  /*5cf0*/  @P0 SHF.R.S32.HI R5, RZ, 0x1f, R2 ;  /* 0x0000001fff050819 */ /* 0x000fe20000011402 */
[----:B------:R-:W-:Y:S02]  /*5d00*/  @P0 IMAD R4, R101, R2, RZ ;  /* 0x0000000265040224 */ /* 0x000fe400078e02ff */
[----:B------:R-:W-:Y:S02]  /*5d10*/  @P0 IMAD.MOV.U32 R6, RZ, RZ, R152 ;  /* 0x000000ffff060224 */ /* 0x000fe400078e0098 */
[----:B------:R-:W-:Y:S02]  /*5d20*/  @P0 IMAD.MOV.U32 R7, RZ, RZ, R157 ;  /* 0x000000ffff070224 */ /* 0x000fe400078e009d */
[-C--:B------:R-:W-:Y:S02]  /*5d30*/  @P0 IMAD R4, R5, R103.reuse, R4 ;  /* 0x0000006705040224 */ /* 0x080fe400078e0204 */
[----:B------:R-:W-:Y:S04]  /*5d40*/  @P0 IMAD.WIDE.U32 R6, R2, R103, R6 ;  /* 0x0000006702060225 */ /* 0x000fe800078e0006 */
[----:B------:R-:W-:Y:S01]  /*5d50*/  @P0 IMAD.IADD R4, R7, 0x1, R4 ;  /* 0x0000000107040824 */ /* 0x000fe200078e0204 */
[C---:B------:R-:W-:Y:S01]  /*5d60*/  @P0 LEA R8, P1, R6.reuse, c[0x0][0x220], 0x1 ;  /* 0x0000880006080a11 */ /* 0x040fe200078208ff */
[----:B------:R-:W-:Y:S03]  /*5d70*/  @P0 IMAD R3, R67, 0x3000, R10 ;  /* 0x0000300043030824 */ /* 0x000fe600078e020a */
[----:B------:R-:W-:Y:S01]  /*5d80*/  @P0 LEA.HI.X R9, R6, c[0x0][0x224], R4, 0x1, P1 ;  /* 0x0000890006090a11 */ /* 0x000fe200008f0c04 */
[----:B------:R-:W-:Y:S01]  /*5d90*/  @P0 IMAD.SHL.U32 R5, R3, 0x2, RZ ;  /* 0x0000000203050824 */ /* 0x000fe200078e00ff */
[----:B------:R-:W-:Y:S02]  /*5da0*/  @P0 LEA R6, P1, R105, R8, 0x1 ;  /* 0x0000000869060211 */ /* 0x000fe400078208ff */
[----:B------:R-:W-:Y:S02]  /*5db0*/  IADD3 R4, R55, 0x1, RZ ;  /* 0x0000000137047810 */ /* 0x000fe40007ffe0ff */
        /* <DEDUP_REMOVED lines=13> */
[C---:B------:R-:W-:Y:S02]  /*5e90*/  ISETP.GT.AND P0, PT, R18.reuse, R11, PT ;  /* 0x0000000b1200720c */ /* 0x040fe40003f04270 */
[----:B------:R-:W-:Y:S11]  /*5ea0*/  IADD3 R18, R18, -0x1, RZ ;  /* 0xffffffff12127810 */ /* 0x000ff60007ffe0ff */
[----:B------:R-:W-:-:S05]  /*5eb0*/  @P0 BRA `(.L_x_719) ;  /* 0xffffbe1000000947 */ /* 0x000fca000383ffff */
[----:B------:R-:W-:Y:S06]  /*5ec0*/  BAR.SYNC.DEFER_BLOCKING 0x0 ;  /* 0x0000000000007b1d */ /* 0x000fec0000010000 */
.L_x_694:
[----:B-1----:R-:W-:Y:S01]  /*5ed0*/  ISETP.GE.AND P0, PT, R89, 0x1, PT ;  /* 0x000000015900780c */ /* 0x002fe20003f06270 */
[----:B------:R-:W-:Y:S01]  /*5ee0*/  IMAD.IADD R2, R95, 0x1, R96 ;  /* 0x000000015f027824 */ /* 0x000fe200078e0260 */
[----:B------:R-:W-:Y:S01]  /*5ef0*/  PLOP3.LUT P2, PT, PT, PT, PT, 0x80, 0x0 ;  /* 0x000000000000781c */ /* 0x000fe20003f4f070 */
[----:B------:R-:W-:Y:S01]  /*5f00*/  CS2R R98, SRZ ;  /* 0x0000000000627805 */ /* 0x000fe2000001ff00 */
[----:B------:R-:W-:Y:S01]  /*5f10*/  CS2R R10, SRZ ;  /* 0x00000000000a7805 */ /* 0x000fe2000001ff00 */
[----:B------:R-:W-:Y:S01]  /*5f20*/  MOV R96, RZ ;  /* 0x000000ff00607202 */ /* 0x000fe20000000f00 */
[----:B------:R-:W-:Y:S01]  /*5f30*/  IMAD.MOV.U32 R95, RZ, RZ, RZ ;  /* 0x000000ffff5f7224 */ /* 0x000fe200078e00ff */
[----:B------:R-:W-:Y:S01]  /*5f40*/  CS2R R8, SRZ ;  /* 0x0000000000087805 */ /* 0x000fe2000001ff00 */
[----:B------:R-:W-:Y:S01]  /*5f50*/  CS2R R6, SRZ ;  /* 0x0000000000067805 */ /* 0x000fe2000001ff00 */
[----:B------:R-:W-:Y:S01]  /*5f60*/  MOV R13, RZ ;  /* 0x000000ff000d7202 */ /* 0x000fe20000000f00 */
[----:B------:R-:W-:Y:S01]  /*5f70*/  IMAD.MOV.U32 R4, RZ, RZ, RZ ;  /* 0x000000ffff047224 */ /* 0x000fe200078e00ff */
[----:B------:R-:W-:Y:S01]  /*5f80*/  MOV R88, RZ ;  /* 0x000000ff00587202 */ /* 0x000fe20000000f00 */
        /* <DEDUP_REMOVED lines=50> */
[----:B------:R-:W-:Y:S01]  /*62b0*/  IMAD.WIDE.U32 R20, R97, c[0x0][0x178], RZ ;  /* 0x00005e0061147a25 */ /* 0x000fe200078e00ff */
[----:B------:R-:W-:Y:S01]  /*62c0*/  SHF.R.S32.HI R0, RZ, 0x1f, R97 ;  /* 0x0000001fff007819 */ /* 0x000fe20000011461 */
[----:B------:R-:W-:Y:S01]  /*62d0*/  BSSY B0, `(.L_x_721) ;  /* 0x000009f000007945 */ /* 0x000fe20003800000 */
[-C--:B------:R-:W-:Y:S01]  /*62e0*/  LEA.HI R5, R9, R90.reuse, RZ, 0x3 ;  /* 0x0000005a09057211 */ /* 0x080fe200078f18ff */
[----:B------:R-:W-:Y:S01]  /*62f0*/  IMAD R42, R93, c[0x0][0x2c4], RZ ;  /* 0x0000b1005d2a7a24 */ /* 0x000fe200078e02ff */
[----:B------:R-:W-:Y:S01]  /*6300*/  LEA.HI R13, R9, R90, RZ, 0x4 ;  /* 0x0000005a090d7211 */ /* 0x000fe200078f20ff */
[----:B------:R-:W-:Y:S01]  /*6310*/  IMAD R0, R0, c[0x0][0x178], RZ ;  /* 0x00005e0000007a24 */ /* 0x000fe200078e02ff */
[----:B------:R-:W-:Y:S02]  /*6320*/  SHF.R.S32.HI R6, RZ, 0x3, R5 ;  /* 0x00000003ff067819 */ /* 0x000fe40000011405 */
[----:B------:R-:W-:Y:S01]  /*6330*/  LOP3.LUT R15, R5, 0xfffffff8, RZ, 0xc0, !PT ;  /* 0xfffffff8050f7812 */ /* 0x000fe200078ec0ff */
[----:B------:R-:W-:Y:S01]  /*6340*/  IMAD R7, R97, c[0x0][0x17c], R0 ;  /* 0x00005f0061077a24 */ /* 0x000fe200078e0200 */
[----:B------:R-:W-:Y:S01]  /*6350*/  SHF.R.S32.HI R8, RZ, 0x4, R13 ;  /* 0x00000004ff087819 */ /* 0x000fe2000001140d */
[----:B------:R-:W-:Y:S01]  /*6360*/  IMAD.SHL.U32 R201, R6, 0x40, RZ ;  /* 0x0000004006c97824 */ /* 0x000fe200078e00ff */
[----:B------:R-:W-:Y:S01]  /*6370*/  ISETP.NE.U32.AND P3, PT, RZ, c[0x0][0x348], PT ;  /* 0x0000d200ff007a0c */ /* 0x000fe20003f65070 */
[----:B------:R-:W-:Y:S01]  /*6380*/  IMAD.IADD R15, R90, 0x1, -R15 ;  /* 0x000000015a0f7824 */ /* 0x000fe200078e0a0f */
[----:B------:R-:W-:Y:S01]  /*6390*/  LEA.HI R3, R13, R8, RZ, 0x1 ;  /* 0x000000080d037211 */ /* 0x000fe200078f08ff */
[----:B------:R-:W-:Y:S01]  /*63a0*/  IMAD.MOV.U32 R0, RZ, RZ, 0x1 ;  /* 0x00000001ff007424 */ /* 0x000fe200078e00ff */
[----:B------:R-:W-:Y:S01]  /*63b0*/  LOP3.LUT R201, R201, 0x1c0, RZ, 0xc0, !PT ;  /* 0x000001c0c9c97812 */ /* 0x000fe200078ec0ff */
[----:B------:R-:W-:Y:S01]  /*63c0*/  IMAD.SHL.U32 R16, R15, 0x8, RZ ;  /* 0x000000080f107824 */ /* 0x000fe200078e00ff */
[----:B------:R-:W-:Y:S01]  /*63d0*/  LOP3.LUT R3, R3, 0xfffffffe, RZ, 0xc0, !PT ;  /* 0xfffffffe03037812 */ /* 0x000fe200078ec0ff */
[----:B------:R-:W-:Y:S01]  /*63e0*/  IMAD.IADD R21, R21, 0x1, R7 ;  /* 0x0000000115157824 */ /* 0x000fe200078e0207 */
[----:B------:R-:W-:-:S02]  /*63f0*/  ISETP.NE.AND P4, PT, R0, c[0x0][0x2c4], PT ;  /* 0x0000b10000007a0c */ /* 0x000fc40003f85270 */
[----:B------:R-:W-:Y:S01]  /*6400*/  LOP3.LUT R0, R201, 0x38, R16, 0xf8, !PT ;  /* 0x00000038c9007812 */ /* 0x000fe200078ef810 */
[----:B------:R-:W-:Y:S01]  /*6410*/  IMAD.IADD R3, R8, 0x1, -R3 ;  /* 0x0000000108037824 */ /* 0x000fe200078e0a03 */
[----:B------:R-:W-:Y:S01]  /*6420*/  SHF.R.U32.HI R201, RZ, 0x3, R201 ;  /* 0x00000003ffc97819 */ /* 0x000fe200000116c9 */
[----:B------:R-:W-:Y:S01]  /*6430*/  IMAD.SHL.U32 R8, R15, 0x40, RZ ;  /* 0x000000400f087824 */ /* 0x000fe200078e00ff */
[----:B------:R-:W-:Y:S01]  /*6440*/  IADD3 R7, R16, 0x80, RZ ;  /* 0x0000008010077810 */ /* 0x000fe20007ffe0ff */
[----:B------:R-:W-:Y:S01]  /*6450*/  IMAD.WIDE.U32 R20, R195, c[0x0][0x1b8], R20 ;  /* 0x00006e00c3147a25 */ /* 0x000fe200078e0014 */
[----:B------:R-:W-:Y:S02]  /*6460*/  LOP3.LUT R201, R0, R201, RZ, 0x3c, !PT ;  /* 0x000000c900c97212 */ /* 0x000fe400078e3cff */
[C---:B------:R-:W-:Y:S01]  /*6470*/  ISETP.GE.AND P2, PT, R7.reuse, c[0x0][0x1d4], PT ;  /* 0x0000750007007a0c */ /* 0x040fe20003f46270 */
[----:B------:R-:W-:Y:S01]  /*6480*/  IMAD R0, R94, c[0x0][0x1b8], RZ ;  /* 0x00006e005e007a24 */ /* 0x000fe200078e02ff */
[----:B------:R-:W-:-:S02]  /*6490*/  ISETP.GE.AND P1, PT, R7, c[0x0][0x198], PT ;  /* 0x0000660007007a0c */ /* 0x000fc40003f26270 */
[----:B-1----:R-:W-:Y:S01]  /*64a0*/  SHF.R.S32.HI R11, RZ, 0x1f, R192 ;  /* 0x0000001fff0b7819 */ /* 0x002fe200000114c0 */
[----:B------:R-:W-:Y:S01]  /*64b0*/  IMAD R7, R195, c[0x0][0x1bc], R0 ;  /* 0x00006f00c3077a24 */ /* 0x000fe200078e0200 */
[----:B------:R-:W-:Y:S01]  /*64c0*/  ISETP.NE.AND.EX P3, PT, RZ, c[0x0][0x34c], PT, P3 ;  /* 0x0000d300ff007a0c */ /* 0x000fe20003f65330 */
[----:B------:R-:W-:Y:S01]  /*64d0*/  IMAD R0, R15, 0x20, R6 ;  /* 0x000000200f007824 */ /* 0x000fe200078e0206 */
[----:B------:R-:W-:Y:S01]  /*64e0*/  LOP3.LUT R8, R8, 0x1c0, RZ, 0xc0, !PT ;  /* 0x000001c008087812 */ /* 0x000fe200078ec0ff */
[----:B------:R-:W-:Y:S01]  /*64f0*/  IMAD.IADD R21, R21, 0x1, R7 ;  /* 0x0000000115157824 */ /* 0x000fe200078e0207 */
[----:B------:R-:W-:Y:S01]  /*6500*/  SEL R19, R11, RZ, !P3 ;  /* 0x000000ff0b137207 */ /* 0x000fe20005800000 */
[----:B------:R-:W-:Y:S01]  /*6510*/  IMAD R17, R91, 0x80, R0 ;  /* 0x000000805b117824 */ /* 0x000fe200078e0200 */
[----:B------:R-:W-:Y:S02]  /*6520*/  LOP3.LUT R5, R8, 0x8, R5, 0xf8, !PT ;  /* 0x0000000808057812 */ /* 0x000fe400078ef805 */
[----:B------:R-:W-:Y:S01]  /*6530*/  LOP3.LUT R194, R194, 0xfffffffe, RZ, 0xc0, !PT ;  /* 0xfffffffec2c27812 */ /* 0x000fe200078ec0ff */
[----:B------:R-:W-:Y:S01]  /*6540*/  @P4 IMAD.HI.U32 R0, R17, c[0x0][0x2c8], RZ ;  /* 0x0000b20011004a27 */ /* 0x000fe200078e00ff */
[----:B------:R-:W-:-:S02]  /*6550*/  SEL R14, R192, RZ, !P3 ;  /* 0x000000ffc00e7207 */ /* 0x000fc40005800000 */
[----:B------:R-:W-:Y:S01]  /*6560*/  SHF.R.U32.HI R8, RZ, 0x3, R8 ;  /* 0x00000003ff087819 */ /* 0x000fe20000011608 */
[----:B------:R-:W-:Y:S01]  /*6570*/  IMAD.MOV.U32 R24, RZ, RZ, R17 ;  /* 0x000000ffff187224 */ /* 0x000fe200078e0011 */
[----:B------:R-:W-:Y:S01]  /*6580*/  @P4 SHF.R.U32.HI R24, RZ, c[0x0][0x2cc], R0 ;  /* 0x0000b300ff184a19 */ /* 0x000fe20000011600 */
[----:B------:R-:W-:Y:S01]  /*6590*/  IMAD R19, R19, c[0x0][0x1c0], RZ ;  /* 0x0000700013137a24 */ /* 0x000fe200078e02ff */
[----:B------:R-:W-:Y:S02]  /*65a0*/  LOP3.LUT R13, R13, 0xfffffff0, RZ, 0xc0, !PT ;  /* 0xfffffff00d0d7812 */ /* 0x000fe400078ec0ff */
[----:B------:R-:W-:Y:S01]  /*65b0*/  @P2 LOP3.LUT R194, R194, 0x1, RZ, 0xfc, !PT ;  /* 0x00000001c2c22812 */ /* 0x000fe200078efcff */
[----:B------:R-:W-:Y:S01]  /*65c0*/  IMAD R19, R14, c[0x0][0x1c4], R19 ;  /* 0x000071000e137a24 */ /* 0x000fe200078e0213 */
[----:B------:R-:W-:Y:S01]  /*65d0*/  P2R R10, PR, RZ, 0x2 ;  /* 0x00000002ff0a7803 */ /* 0x000fe20000000000 */
[----:B------:R-:W-:Y:S01]  /*65e0*/  IMAD.IADD R0, R90, 0x1, -R13 ;  /* 0x000000015a007824 */ /* 0x000fe200078e0a0d */
[----:B------:R-:W-:-:S02]  /*65f0*/  LOP3.LUT R8, R5, R8, RZ, 0x3c, !PT ;  /* 0x0000000805087212 */ /* 0x000fc400078e3cff */
[C---:B------:R-:W-:Y:S02]  /*6600*/  LOP3.LUT P2, RZ, R15.reuse, 0x4, RZ, 0xc0, !PT ;  /* 0x000000040fff7812 */ /* 0x040fe4000784c0ff */
[----:B------:R-:W-:Y:S01]  /*6610*/  LOP3.LUT P1, RZ, R15, 0x2, RZ, 0xc0, !PT ;  /* 0x000000020fff7812 */ /* 0x000fe2000782c0ff */
[----:B------:R-:W-:Y:S01]  /*6620*/  IMAD.WIDE.U32 R14, R14, c[0x0][0x1c0], R20 ;  /* 0x000070000e0e7a25 */ /* 0x000fe200078e0014 */
[----:B------:R-:W-:Y:S02]  /*6630*/  SHF.R.S32.HI R5, RZ, 0x1f, R24 ;  /* 0x0000001fff057819 */ /* 0x000fe40000011418 */
[----:B------:R-:W-:Y:S01]  /*6640*/  SHF.R.S32.HI R7, RZ, 0x1f, R2 ;  /* 0x0000001fff077819 */ /* 0x000fe20000011402 */
[----:B------:R-:W-:Y:S01]  /*6650*/  IMAD.IADD R15, R15, 0x1, R19 ;  /* 0x000000010f0f7824 */ /* 0x000fe200078e0213 */
[----:B------:R-:W-:Y:S01]  /*6660*/  IADD3 R21, P3, R6, R2, RZ ;  /* 0x0000000206157210 */ /* 0x000fe20007f7e0ff */
[----:B------:R-:W-:Y:S01]  /*6670*/  IMAD R5, R5, c[0x0][0x1b0], RZ ;  /* 0x00006c0005057a24 */ /* 0x000fe200078e02ff */
[----:B------:R-:W-:-:S02]  /*6680*/  IADD3 R18, -R24, RZ, RZ ;  /* 0x000000ff18127210 */ /* 0x000fc40007ffe1ff */
[----:B------:R-:W-:Y:S01]  /*6690*/  LEA.HI.X.SX32 R2, R6, R7, 0x1, P3 ;  /* 0x0000000706027211 */ /* 0x000fe200018f0eff */
[C---:B------:R-:W-:Y:S01]  /*66a0*/  IMAD R13, R24.reuse, c[0x0][0x1b4], R5 ;  /* 0x00006d00180d7a24 */ /* 0x040fe200078e0205 */
[----:B------:R-:W-:Y:S01]  /*66b0*/  SHF.R.S32.HI R7, RZ, 0x1f, R0 ;  /* 0x0000001fff077819 */ /* 0x000fe20000011400 */
[----:B------:R-:W-:Y:S01]  /*66c0*/  IMAD.WIDE.U32 R24, R24, c[0x0][0x1b0], R14 ;  /* 0x00006c0018187a25 */ /* 0x000fe200078e000e */
[----:B------:R-:W-:Y:S02]  /*66d0*/  LEA.HI R93, R9, R90, RZ, 0x5 ;  /* 0x0000005a095d7211 */ /* 0x000fe400078f28ff */
[----:B------:R-:W-:Y:S01]  /*66e0*/  ISETP.GE.AND P6, PT, R16, c[0x0][0x1d4], PT ;  /* 0x0000750010007a0c */ /* 0x000fe20003fc6270 */
[C---:B------:R-:W-:Y:S02]  /*66f0*/  IMAD R14, R2.reuse, c[0x0][0x1e0], RZ ;  /* 0x00007800020e7a24 */ /* 0x040fe400078e02ff */
[----:B------:R-:W-:Y:S01]  /*6700*/  IMAD R12, R2, c[0x0][0x208], RZ ;  /* 0x00008200020c7a24 */ /* 0x000fe200078e02ff */
[----:B------:R-:W-:Y:S01]  /*6710*/  LEA.HI R2, R7, R0, RZ, 0x3 ;  /* 0x0000000007027211 */ /* 0x000fe200078f18ff */
[----:B------:R-:W-:Y:S01]  /*6720*/  IMAD R18, R18, c[0x0][0x2c4], R17 ;  /* 0x0000b10012127a24 */ /* 0x000fe200078e0211 */
[----:B------:R-:W-:Y:S01]  /*6730*/  SHF.R.S32.HI R17, RZ, 0x1f, R16 ;  /* 0x0000001fff117819 */ /* 0x000fe20000011410 */
[C---:B------:R-:W-:Y:S01]  /*6740*/  IMAD R14, R21.reuse, c[0x0][0x1e4], R14 ;  /* 0x00007900150e7a24 */ /* 0x040fe200078e020e */
[C---:B------:R-:W-:Y:S01]  /*6750*/  LOP3.LUT R7, R2.reuse, 0xfffffff8, RZ, 0xc0, !PT ;  /* 0xfffffff802077812 */ /* 0x040fe200078ec0ff */
[C---:B------:R-:W-:Y:S01]  /*6760*/  IMAD R12, R21.reuse, c[0x0][0x20c], R12 ;  /* 0x00008300150c7a24 */ /* 0x040fe200078e020c */
[----:B------:R-:W-:Y:S01]  /*6770*/  SHF.R.S32.HI R5, RZ, 0x1f, R18 ;  /* 0x0000001fff057819 */ /* 0x000fe20000011412 */
[----:B------:R-:W-:Y:S01]  /*6780*/  IMAD.WIDE.U32 R22, R21, c[0x0][0x1e0], R16 ;  /* 0x0000780015167a25 */ /* 0x000fe200078e0010 */
[----:B------:R-:W-:-:S03]  /*6790*/  SHF.L.U32 R2, R2, 0x6, RZ ;  /* 0x0000000602027819 */ /* 0x000fc600000006ff */
[----:B------:R-:W-:-:S04]  /*67a0*/  IMAD.WIDE.U32 R20, R21, c[0x0][0x208], R16 ;  /* 0x0000820015147a25 */ /* 0x000fc800078e0010 */
[----:B------:R-:W-:Y:S01]  /*67b0*/  IMAD.IADD R7, R0, 0x1, -R7 ;  /* 0x0000000100077824 */ /* 0x000fe200078e0a07 */
[----:B------:R-:W-:Y:S01]  /*67c0*/  LEA.HI R0, R9, R90, RZ, 0x6 ;  /* 0x0000005a09007211 */ /* 0x000fe200078f30ff */
[----:B------:R-:W-:Y:S02]  /*67d0*/  IMAD.IADD R25, R25, 0x1, R13 ;  /* 0x0000000119197824 */ /* 0x000fe400078e020d */
[----:B------:R-:W-:Y:S01]  /*67e0*/  IMAD.IADD R21, R21, 0x1, R12 ;  /* 0x0000000115157824 */ /* 0x000fe200078e020c */
[----:B------:R-:W-:Y:S01]  /*67f0*/  LOP3.LUT P4, RZ, R7, 0x4, RZ, 0xc0, !PT ;  /* 0x0000000407ff7812 */ /* 0x000fe2000788c0ff */
[----:B------:R-:W-:Y:S02]  /*6800*/  IMAD.IADD R23, R23, 0x1, R14 ;  /* 0x0000000117177824 */ /* 0x000fe400078e020e */
[----:B------:R-:W-:Y:S02]  /*6810*/  IMAD.SHL.U32 R14, R7, 0x40, RZ ;  /* 0x00000040070e7824 */ /* 0x000fe400078e00ff */
[----:B------:R-:W-:-:S02]  /*6820*/  IMAD R5, R5, c[0x0][0x1a8], RZ ;  /* 0x00006a0005057a24 */ /* 0x000fc400078e02ff */
[----:B------:R-:W-:Y:S01]  /*6830*/  IMAD.SHL.U32 R0, R0, 0x8, RZ ;  /* 0x0000000800007824 */ /* 0x000fe200078e00ff */
[----:B------:R-:W-:Y:S01]  /*6840*/  LOP3.LUT R14, R14, 0x1c0, RZ, 0xc0, !PT ;  /* 0x000001c00e0e7812 */ /* 0x000fe200078ec0ff */
[C---:B------:R-:W-:Y:S02]  /*6850*/  IMAD R5, R18.reuse, c[0x0][0x1ac], R5 ;  /* 0x00006b0012057a24 */ /* 0x040fe400078e0205 */
[----:B------:R-:W-:Y:S01]  /*6860*/  IMAD.WIDE.U32 R18, R18, c[0x0][0x1a8], R24 ;  /* 0x00006a0012127a25 */ /* 0x000fe200078e0018 */
[----:B------:R-:W-:-:S03]  /*6870*/  LOP3.LUT R201, R201, 0xfffffe00, R0, 0xf8, !PT ;  /* 0xfffffe00c9c97812 */ /* 0x000fc600078ef800 */
[----:B------:R-:W-:Y:S01]  /*6880*/  IMAD.IADD R15, R19, 0x1, R5 ;  /* 0x00000001130f7824 */ /* 0x000fe200078e0205 */
[----:B------:R-:W-:Y:S01]  /*6890*/  LEA R5, P3, R18, c[0x0][0x160], 0x1 ;  /* 0x0000580012057a11 */ /* 0x000fe200078608ff */
[----:B------:R-:W-:-:S03]  /*68a0*/  IMAD.WIDE.U32 R204, R195, c[0x0][0x1e8], R22 ;  /* 0x00007a00c3cc7a25 */ /* 0x000fc600078e0016 */
[----:B------:R-:W-:Y:S01]  /*68b0*/  LEA.HI.X R0, R18, c[0x0][0x164], R15, 0x1, P3 ;  /* 0x0000590012007a11 */ /* 0x000fe200018f0c0f */
[----:B------:R-:W-:Y:S01]  /*68c0*/  IMAD R15, R91, 0x80, R6 ;  /* 0x000000805b0f7824 */ /* 0x000fe200078e0206 */
[----:B------:R-:W-:Y:S01]  /*68d0*/  ISETP.NE.U32.AND P3, PT, RZ, c[0x0][0x350], PT ;  /* 0x0000d400ff007a0c */ /* 0x000fe20003f65070 */
[----:B------:R-:W-:Y:S01]  /*68e0*/  IMAD.WIDE.U32 R20, R195, c[0x0][0x210], R20 ;  /* 0x00008400c3147a25 */ /* 0x000fe200078e0014 */
[----:B------:R1:W3:Y:S02]  /*68f0*/  SHFL.IDX PT, R18, R5, RZ, 0x181f ;  /* 0x00181fff05127589 */ /* 0x0002e400000e0000 */
[----:B------:R-:W-:Y:S02]  /*6900*/  ISETP.NE.AND.EX P3, PT, RZ, c[0x0][0x354], PT, P3 ;  /* 0x0000d500ff007a0c */ /* 0x000fe40003f65330 */
[----:B------:R1:W4:Y:S01]  /*6910*/  SHFL.IDX PT, R19, R0, RZ, 0x181f ;  /* 0x00181fff00137589 */ /* 0x00032200000e0000 */
[----:B--2---:R-:W-:Y:S01]  /*6920*/  @P0 SHF.R.S32.HI R13, RZ, 0x1f, R4 ;  /* 0x0000001fff0d0819 */ /* 0x004fe20000011404 */
[----:B------:R-:W-:Y:S01]  /*6930*/  @!P0 IMAD.MOV.U32 R13, RZ, RZ, R11 ;  /* 0x000000ffff0d8224 */ /* 0x000fe200078e000b */
[----:B------:R-:W-:Y:S01]  /*6940*/  @P0 MOV R12, R4 ;  /* 0x00000004000c0202 */ /* 0x000fe20000000f00 */
[----:B------:R-:W-:Y:S01]  /*6950*/  IMAD R4, R94, c[0x0][0x1e8], RZ ;  /* 0x00007a005e047a24 */ /* 0x000fe200078e02ff */
[----:B------:R-:W-:Y:S01]  /*6960*/  P2R R11, PR, RZ, 0x10 ;  /* 0x00000010ff0b7803 */ /* 0x000fe20000000000 */
[----:B------:R-:W-:Y:S01]  /*6970*/  @!P0 IMAD.MOV.U32 R12, RZ, RZ, R192 ;  /* 0x000000ffff0c8224 */ /* 0x000fe200078e00c0 */
[----:B------:R-:W-:Y:S01]  /*6980*/  LOP3.LUT P0, RZ, R7, 0x2, RZ, 0xc0, !PT ;  /* 0x0000000207ff7812 */ /* 0x000fe2000780c0ff */
[----:B------:R-:W-:-:S02]  /*6990*/  IMAD R11, R195, c[0x0][0x1ec], R4 ;  /* 0x00007b00c30b7a24 */ /* 0x000fc400078e0204 */
[C---:B------:R-:W-:Y:S01]  /*69a0*/  IMAD R4, R3.reuse, 0x200, R8 ;  /* 0x0000020003047824 */ /* 0x040fe200078e0208 */
[----:B------:R-:W-:Y:S01]  /*69b0*/  SEL R202, R12, RZ, !P3 ;  /* 0x000000ff0cca7207 */ /* 0x000fe20005800000 */
[----:B------:R-:W-:Y:S01]  /*69c0*/  IMAD.SHL.U32 R3, R3, 0x8, RZ ;  /* 0x0000000803037824 */ /* 0x000fe200078e00ff */
[----:B------:R-:W-:Y:S01]  /*69d0*/  SEL R12, R13, RZ, !P3 ;  /* 0x000000ff0d0c7207 */ /* 0x000fe20005800000 */
[----:B------:R-:W-:Y:S01]  /*69e0*/  IMAD.IADD R205, R11, 0x1, R205 ;  /* 0x000000010bcd7824 */ /* 0x000fe200078e02cd */
[----:B------:R-:W-:Y:S01]  /*69f0*/  LEA.HI R11, R9, R90, RZ, 0x3 ;  /* 0x0000005a090b7211 */ /* 0x000fe200078f18ff */
[----:B------:R-:W-:Y:S01]  /*6a00*/  IMAD R94, R94, c[0x0][0x210], RZ ;  /* 0x000084005e5e7a24 */ /* 0x000fe200078e02ff */
[----:B------:R-:W-:Y:S01]  /*6a10*/  LOP3.LUT R3, R14, 0x8, R3, 0xf8, !PT ;  /* 0x000000080e037812 */ /* 0x000fe200078ef803 */
[C---:B------:R-:W-:Y:S01]  /*6a20*/  IMAD R209, R12.reuse, c[0x0][0x1f0], RZ ;  /* 0x00007c000cd17a24 */ /* 0x040fe200078e02ff */
[----:B------:R-:W-:Y:S01]  /*6a30*/  SHF.R.U32.HI R14, RZ, 0x3, R14 ;  /* 0x00000003ff0e7819 */ /* 0x000fe2000001160e */
[----:B------:R-:W-:Y:S01]  /*6a40*/  IMAD R94, R195, c[0x0][0x214], R94 ;  /* 0x00008500c35e7a24 */ /* 0x000fe200078e025e */
[----:B------:R-:W-:Y:S01]  /*6a50*/  LOP3.LUT R11, R11, 0xfffffff8, RZ, 0xc0, !PT ;  /* 0xfffffff80b0b7812 */ /* 0x000fe200078ec0ff */
[----:B------:R-:W-:Y:S01]  /*6a60*/  IMAD R207, R12, c[0x0][0x218], RZ ;  /* 0x000086000ccf7a24 */ /* 0x000fe200078e02ff */
[----:B------:R-:W-:Y:S01]  /*6a70*/  LOP3.LUT R3, R3, R14, RZ, 0x3c, !PT ;  /* 0x0000000e03037212 */ /* 0x000fe200078e3cff */
[----:B------:R-:W-:-:S02]  /*6a80*/  IMAD.IADD R95, R94, 0x1, R21 ;  /* 0x000000015e5f7824 */ /* 0x000fc400078e0215 */
[----:B------:R-:W-:Y:S01]  /*6a90*/  IMAD.IADD R8, R90, 0x1, -R11 ;  /* 0x000000015a087824 */ /* 0x000fe200078e0a0b */
[----:B------:R-:W-:Y:S01]  /*6aa0*/  LOP3.LUT R2, R3, 0xfffffe00, R2, 0xf8, !PT ;  /* 0xfffffe0003027812 */ /* 0x000fe200078ef802 */
[----:B------:R-:W-:Y:S01]  /*6ab0*/  IMAD.MOV.U32 R3, RZ, RZ, 0x10 ;  /* 0x00000010ff037424 */ /* 0x000fe200078e00ff */
[----:B------:R-:W-:Y:S01]  /*6ac0*/  IADD3 R11, R16, 0x40, RZ ;  /* 0x00000040100b7810 */ /* 0x000fe20007ffe0ff */
[----:B------:R-:W-:Y:S02]  /*6ad0*/  IMAD.MOV.U32 R94, RZ, RZ, R20 ;  /* 0x000000ffff5e7224 */ /* 0x000fe400078e0014 */
[C---:B------:R-:W-:Y:S01]  /*6ae0*/  IMAD R209, R202.reuse, c[0x0][0x1f4], R209 ;  /* 0x00007d00cad17a24 */ /* 0x040fe200078e02d1 */
[----:B------:R-:W-:Y:S01]  /*6af0*/  SEL R3, R3, 0xfffffff0, !P0 ;  /* 0xfffffff003037807 */ /* 0x000fe20004000000 */
[C---:B------:R-:W-:Y:S01]  /*6b00*/  IMAD R207, R202.reuse, c[0x0][0x21c], R207 ;  /* 0x00008700cacf7a24 */ /* 0x040fe200078e02cf */
[----:B------:R-:W-:Y:S01]  /*6b10*/  ISETP.GE.AND P0, PT, R15, R42, PT ;  /* 0x0000002a0f00720c */ /* 0x000fe20003f06270 */
[----:B------:R-:W-:Y:S01]  /*6b20*/  IMAD.WIDE.U32 R204, R202, c[0x0][0x1f0], R204 ;  /* 0x00007c00cacc7a25 */ /* 0x000fe200078e00cc */
[----:B------:R-:W-:-:S02]  /*6b30*/  ISETP.GE.AND P5, PT, R11, c[0x0][0x1d4], PT ;  /* 0x000075000b007a0c */ /* 0x000fc40003fa6270 */
[----:B------:R-:W-:Y:S01]  /*6b40*/  ISETP.GE.AND P4, PT, R11, c[0x0][0x198], PT ;  /* 0x000066000b007a0c */ /* 0x000fe20003f86270 */
[----:B------:R-:W-:Y:S02]  /*6b50*/  IMAD.SHL.U32 R8, R8, 0x8, RZ ;  /* 0x0000000808087824 */ /* 0x000fe400078e00ff */
[----:B------:R-:W-:-:S03]  /*6b60*/  IMAD.WIDE.U32 R202, R202, c[0x0][0x218], R94 ;  /* 0x00008600caca7a25 */ /* 0x000fc600078e005e */
[----:B------:R-:W-:Y:S01]  /*6b70*/  ISETP.GE.AND P3, PT, R8, c[0x0][0x198], PT ;  /* 0x0000660008007a0c */ /* 0x000fe20003f66270 */
[----:B------:R-:W-:Y:S02]  /*6b80*/  IMAD.IADD R209, R205, 0x1, R209 ;  /* 0x00000001cdd17824 */ /* 0x000fe400078e02d1 */
[----:B------:R-:W-:Y:S01]  /*6b90*/  IMAD.IADD R207, R203, 0x1, R207 ;  /* 0x00000001cbcf7824 */ /* 0x000fe200078e02cf */
[----:B------:R-:W-:Y:S05]  /*6ba0*/  @P0 BRA `(.L_x_722) ;  /* 0x0000011000000947 */ /* 0x000fea0003800000 */
[C---:B-1-34-:R-:W-:Y:S02]  /*6bb0*/  IADD3 R12, R8.reuse, 0x80, RZ ;  /* 0x00000080080c7810 */ /* 0x05afe40007ffe0ff */
[----:B------:R-:W-:Y:S02]  /*6bc0*/  SHF.R.S32.HI R14, RZ, 0x1f, R11 ;  /* 0x0000001fff0e7819 */ /* 0x000fe4000001140b */
[----:B------:R-:W-:Y:S02]  /*6bd0*/  LEA R20, P0, R8, R18, 0x1 ;  /* 0x0000001208147211 */ /* 0x000fe400078008ff */
[----:B------:R-:W-:-:S02]  /*6be0*/  SHF.R.S32.HI R13, RZ, 0x1f, R12 ;  /* 0x0000001fff0d7819 */ /* 0x000fc4000001140c */
[----:B------:R-:W-:Y:S02]  /*6bf0*/  LEA.HI R14, R14, R11, RZ, 0x3 ;  /* 0x0000000b0e0e7211 */ /* 0x000fe400078f18ff */
[----:B------:R-:W-:Y:S02]  /*6c00*/  LEA.HI.X R21, R8, R19, R17, 0x1, P0 ;  /* 0x0000001308157211 */ /* 0x000fe400000f0c11 */
[----:B------:R-:W-:Y:S01]  /*6c10*/  LEA.HI R13, R13, R12, RZ, 0x3 ;  /* 0x0000000c0d0d7211 */ /* 0x000fe200078f18ff */
[----:B------:R-:W-:Y:S01]  /*6c20*/  IMAD.SHL.U32 R12, R201, 0x2, RZ ;  /* 0x00000002c90c7824 */ /* 0x000fe200078e00ff */
[----:B------:R-:W-:Y:S02]  /*6c30*/  ISETP.NE.AND P0, PT, R10, RZ, PT ;  /* 0x000000ff0a00720c */ /* 0x000fe40003f05270 */
[----:B------:R-:W-:Y:S02]  /*6c40*/  LOP3.LUT R14, R14, 0xfffffff8, RZ, 0xc0, !PT ;  /* 0xfffffff80e0e7812 */ /* 0x000fe400078ec0ff */
[----:B------:R-:W-:Y:S01]  /*6c50*/  LOP3.LUT R13, R13, 0xfffffff8, RZ, 0xc0, !PT ;  /* 0xfffffff80d0d7812 */ /* 0x000fe200078ec0ff */
[----:B------:R-:W-:Y:S01]  /*6c60*/  @!PT LDS RZ, [RZ] ;  /* 0x00000000fffff984 */ /* 0x000fe20000000800 */
[----:B------:R1:W-:Y:S02]  /*6c70*/  LDGSTS.E.BYPASS.LTC128B.128 [R12+0x18100], [R20.64], !P3 ;  /* 0x18100000140c7fae */ /* 0x0003e4000d901d46 */
[----:B------:R-:W-:-:S04]  /*6c80*/  IMAD.WIDE R22, R14, 0x2, R18 ;  /* 0x000000020e167825 */ /* 0x000fc800078e0212 */
[----:B------:R-:W-:Y:S01]  /*6c90*/  IMAD.WIDE R18, R13, 0x2, R18 ;  /* 0x000000020d127825 */ /* 0x000fe200078e0212 */
[----:B------:R1:W-:Y:S04]  /*6ca0*/  LDGSTS.E.BYPASS.LTC128B.128 [R12+0x1c100], [R22.64], !P4 ;  /* 0x1c100000160c7fae */ /* 0x0003e8000e101d46 */
[----:B------:R1:W-:Y:S02]  /*6cb0*/  LDGSTS.E.BYPASS.LTC128B.128 [R12+0x20100], [R18.64], !P0 ;  /* 0x20100000120c7fae */ /* 0x0003e4000c101d46 */
.L_x_722:
[----:B-1-34-:R-:W-:Y:S05]  /*6cc0*/  BSYNC B0 ;  /* 0x0000000000007941 */ /* 0x01afea0003800000 */
.L_x_721:
        /* <DEDUP_REMOVED lines=8> */
[----:B---3--:R-:W-:Y:S02]  /*6d50*/  LEA R20, P0, R8, R18, 0x1 ;  /* 0x0000001208147211 */ /* 0x008fe400078008ff */
[----:B------:R-:W-:Y:S02]  /*6d60*/  SHF.R.S32.HI R12, RZ, 0x1f, R13 ;  /* 0x0000001fff0c7819 */ /* 0x000fe4000001140d */
[----:B------:R-:W-:Y:S02]  /*6d70*/  LEA.HI R14, R14, R11, RZ, 0x3 ;  /* 0x0000000b0e0e7211 */ /* 0x000fe400078f18ff */
[----:B--2---:R-:W-:-:S02]  /*6d80*/  LEA.HI.X R21, R8, R19, R17, 0x1, P0 ;  /* 0x0000001308157211 */ /* 0x004fc400000f0c11 */
        /* <DEDUP_REMOVED lines=11> */
.L_x_724:
[----:B------:R-:W-:Y:S05]  /*6e40*/  BSYNC B0 ;  /* 0x0000000000007941 */ /* 0x000fea0003800000 */
.L_x_723:
        /* <DEDUP_REMOVED lines=8> */
[----:B---3--:R-:W-:Y:S02]  /*6ed0*/  LEA R20, P0, R8, R18, 0x1 ;  /* 0x0000001208147211 */ /* 0x008fe400078008ff */
[----:B------:R-:W-:Y:S02]  /*6ee0*/  SHF.R.S32.HI R12, RZ, 0x1f, R13 ;  /* 0x0000001fff0c7819 */ /* 0x000fe4000001140d */
[----:B------:R-:W-:Y:S02]  /*6ef0*/  LEA.HI R14, R14, R11, RZ, 0x3 ;  /* 0x0000000b0e0e7211 */ /* 0x000fe400078f18ff */
[----:B----4-:R-:W-:-:S02]  /*6f00*/  LEA.HI.X R21, R8, R19, R17, 0x1, P0 ;  /* 0x0000001308157211 */ /* 0x010fc400000f0c11 */
        /* <DEDUP_REMOVED lines=11> */
.L_x_726:
[----:B------:R-:W-:Y:S05]  /*6fc0*/  BSYNC B0 ;  /* 0x0000000000007941 */ /* 0x000fea0003800000 */
.L_x_725:
[----:B------:R-:W-:Y:S01]  /*6fd0*/  IADD3 R15, R15, 0x60, RZ ;  /* 0x000000600f0f7810 */ /* 0x000fe20007ffe0ff */
[----:B---3--:R-:W3:Y:S01]  /*6fe0*/  SHFL.IDX PT, R18, R5, 0x3, 0x181f ;  /* 0x00781f0005127f89 */ /* 0x008ee200000e0000 */
[----:B------:R-:W-:Y:S01]  /*6ff0*/  P2R R13, PR, RZ, 0x4 ;  /* 0x00000004ff0d7803 */ /* 0x000fe20000000000 */
[----:B------:R-:W-:Y:S01]  /*7000*/  IMAD.SHL.U32 R134, R201, 0x2, RZ ;  /* 0x00000002c9867824 */ /* 0x000fe200078e00ff */
[----:B------:R-:W-:Y:S01]  /*7010*/  ISETP.GE.AND P0, PT, R15, R42, PT ;  /* 0x0000002a0f00720c */ /* 0x000fe20003f06270 */
[----:B----4-:R4:W5:Y:S01]  /*7020*/  SHFL.IDX PT, R19, R0, 0x3, 0x181f ;  /* 0x00781f0000137f89 */ /* 0x01096200000e0000 */
[----:B------:R-:W-:Y:S01]  /*7030*/  ISETP.NE.AND P2, PT, R10, RZ, PT ;  /* 0x000000ff0a00720c */ /* 0x000fe20003f45270 */
[----:B------:R-:W-:Y:S01]  /*7040*/  IMAD.MOV.U32 R88, RZ, RZ, 0x6 ;  /* 0x00000006ff587424 */ /* 0x000fe200078e00ff */
[----:B------:R-:W-:Y:S01]  /*7050*/  P2R R12, PR, RZ, 0x2 ;  /* 0x00000002ff0c7803 */ /* 0x000fe20000000000 */
[----:B------:R-:W-:Y:S01]  /*7060*/  IMAD.MOV.U32 R206, RZ, RZ, R202 ;  /* 0x000000ffffce7224 */ /* 0x000fe200078e00ca */
[----:B------:R-:W-:Y:S01]  /*7070*/  LEA.HI.SX32 R95, R133, 0xffffffff, 0x1a ;  /* 0xffffffff855f7811 */ /* 0x000fe200078fd2ff */
[----:B------:R-:W-:Y:S01]  /*7080*/  IMAD.MOV.U32 R208, RZ, RZ, R204 ;  /* 0x000000ffffd07224 */ /* 0x000fe200078e00cc */
[----:B------:R-:W-:Y:S01]  /*7090*/  SHF.R.S32.HI R47, RZ, 0x5, R93 ;  /* 0x00000005ff2f7819 */ /* 0x000fe2000001145d */
[----:B------:R-:W-:Y:S01]  /*70a0*/  IMAD.IADD R6, R89, 0x1, -R6 ;  /* 0x0000000159067824 */ /* 0x000fe200078e0a06 */
[----:B------:R-:W-:Y:S01]  /*70b0*/  IADD3 R200, R134, 0x100, RZ ;  /* 0x0000010086c87810 */ /* 0x000fe20007ffe0ff */
[----:B------:R-:W-:-:S02]  /*70c0*/  IMAD.MOV.U32 R198, RZ, RZ, 0x5 ;  /* 0x00000005ffc67424 */ /* 0x000fc400078e00ff */
[----:B------:R-:W-:-:S04]  /*70d0*/  @!P0 SHF.R.S32.HI R10, RZ, 0x1f, R11 ;  /* 0x0000001fff0a8819 */ /* 0x000fc8000001140b */
[----:B------:R-:W-:Y:S02]  /*70e0*/  @!P0 LEA.HI R15, R10, R11, RZ, 0x3 ;  /* 0x0000000b0a0f8211 */ /* 0x000fe400078f18ff */
[----:B------:R-:W-:Y:S02]  /*70f0*/  SHF.R.S32.HI R10, RZ, 0x1f, R95 ;  /* 0x0000001fff0a7819 */ /* 0x000fe4000001145f */
[C---:B---3--:R-:W-:Y:S02]  /*7100*/  @!P0 LEA R16, P1, R8.reuse, R18, 0x1 ;  /* 0x0000001208108211 */ /* 0x048fe400078208ff */
[----:B------:R-:W-:Y:S02]  /*7110*/  @!P0 LOP3.LUT R15, R15, 0xfffffff8, RZ, 0xc0, !PT ;  /* 0xfffffff80f0f8812 */ /* 0x000fe400078ec0ff */
[C---:B-12-4-:R-:W-:Y:S02]  /*7120*/  IADD3 R0, R8.reuse, 0x80, RZ ;  /* 0x0000008008007810 */ /* 0x056fe40007ffe0ff */
[----:B-----5:R-:W-:Y:S01]  /*7130*/  @!P0 LEA.HI.X R17, R8, R19, R17, 0x1, P1 ;  /* 0x0000001308118211 */ /* 0x020fe200008f0c11 */
[----:B------:R-:W-:Y:S01]  /*7140*/  @!P0 IMAD.WIDE R14, R15, 0x2, R18 ;  /* 0x000000020f0e8825 */ /* 0x000fe200078e0212 */
[----:B------:R-:W-:-:S02]  /*7150*/  @!P0 SHF.R.S32.HI R5, RZ, 0x1f, R0 ;  /* 0x0000001fff058819 */ /* 0x000fc40000011400 */
[----:B------:R-:W-:Y:S01]  /*7160*/  LOP3.LUT P1, RZ, R194, 0x1, RZ, 0xc0, !PT ;  /* 0x00000001c2ff7812 */ /* 0x000fe2000782c0ff */
[----:B------:R-:W-:Y:S01]  /*7170*/  @!PT LDS RZ, [RZ] ;  /* 0x00000000fffff984 */ /* 0x000fe20000000800 */
[----:B------:R1:W-:Y:S01]  /*7180*/  @!P0 LDGSTS.E.BYPASS.LTC128B.128 [R134+0x1b100], [R16.64], !P3 ;  /* 0x1b10000010868fae */ /* 0x0003e2000d901d46 */
[----:B------:R-:W-:Y:S02]  /*7190*/  @!P0 LEA.HI R5, R5, R0, RZ, 0x3 ;  /* 0x0000000005058211 */ /* 0x000fe400078f18ff */
[----:B------:R-:W-:Y:S01]  /*71a0*/  ISETP.GE.AND P3, PT, R89, 0x41, PT ;  /* 0x000000415900780c */ /* 0x000fe20003f66270 */
[----:B------:R2:W-:Y:S01]  /*71b0*/  @!P0 LDGSTS.E.BYPASS.LTC128B.128 [R134+0x1f100], [R14.64], !P4 ;  /* 0x1f1000000e868fae */ /* 0x0005e2000e101d46 */
[----:B------:R-:W-:-:S05]  /*71c0*/  @!P0 LOP3.LUT R5, R5, 0xfffffff8, RZ, 0xc0, !PT ;  /* 0xfffffff805058812 */ /* 0x000fca00078ec0ff */
[----:B------:R-:W-:-:S04]  /*71d0*/  @!P0 IMAD.WIDE R20, R5, 0x2, R18 ;  /* 0x0000000205148825 */ /* 0x000fc800078e0212 */
[----:B------:R-:W-:Y:S01]  /*71e0*/  IMAD.MOV.U32 R5, RZ, RZ, c[0x0][0x208] ;  /* 0x00008200ff057624 */ /* 0x000fe200078e00ff */
[----:B------:R3:W-:Y:S03]  /*71f0*/  @!P0 LDGSTS.E.BYPASS.LTC128B.128 [R134+0x23100], [R20.64], !P2 ;  /* 0x2310000014868fae */ /* 0x0007e6000d101d46 */
[C---:B------:R-:W-:Y:S01]  /*7200*/  IMAD.SHL.U32 R199, R5.reuse, 0x20, RZ ;  /* 0x0000002005c77824 */ /* 0x040fe200078e00ff */
[----:B------:R-:W0:Y:S01]  /*7210*/  LDGDEPBAR ;  /* 0x00000000000079af */ /* 0x000e220000000000 */
[C---:B-1----:R-:W-:Y:S01]  /*7220*/  SHF.L.U64.HI R16, R5.reuse, R88, c[0x0][0x20c] ;  /* 0x0000830005107619 */ /* 0x042fe20000010258 */
[----:B------:R-:W-:Y:S02]  /*7230*/  IMAD.SHL.U32 R17, R5, 0x40, RZ ;  /* 0x0000004005117824 */ /* 0x000fe400078e00ff */
[----:B--2---:R-:W-:Y:S02]  /*7240*/  IMAD.MOV.U32 R15, RZ, RZ, c[0x0][0x1e0] ;  /* 0x00007800ff0f7624 */ /* 0x004fe400078e00ff */
[----:B------:R-:W-:-:S02]  /*7250*/  IMAD R14, R16, R95, RZ ;  /* 0x0000005f100e7224 */ /* 0x000fc400078e02ff */
[-C--:B------:R-:W-:Y:S01]  /*7260*/  IMAD.WIDE.U32 R18, R95, R17.reuse, R206 ;  /* 0x000000115f127225 */ /* 0x080fe200078e00ce */
[C---:B------:R-:W-:Y:S02]  /*7270*/  SHF.L.U64.HI R88, R15.reuse, R88, c[0x0][0x1e4] ;  /* 0x000079000f587619 */ /* 0x040fe40000010258 */
[CC--:B------:R-:W-:Y:S01]  /*7280*/  SHF.L.U64.HI R196, R15.reuse, R198.reuse, c[0x0][0x1e4] ;  /* 0x000079000fc47619 */ /* 0x0c0fe200000102c6 */
[----:B------:R-:W-:Y:S01]  /*7290*/  IMAD R14, R10, R17, R14 ;  /* 0x000000110a0e7224 */ /* 0x000fe200078e020e */
[----:B------:R-:W-:Y:S01]  /*72a0*/  BAR.SYNC.DEFER_BLOCKING 0x0 ;  /* 0x0000000000007b1d */ /* 0x000fe20000010000 */
[----:B------:R-:W-:Y:S01]  /*72b0*/  LEA R22, P0, R18, c[0x0][0x1f8], 0x1 ;  /* 0x00007e0012167a11 */ /* 0x000fe200078008ff */
[----:B------:R-:W-:Y:S01]  /*72c0*/  IMAD.SHL.U32 R153, R15, 0x40, RZ ;  /* 0x000000400f997824 */ /* 0x000fe200078e00ff */
[----:B------:R-:W-:Y:S01]  /*72d0*/  SHF.L.U64.HI R198, R5, R198, c[0x0][0x20c] ;  /* 0x0000830005c67619 */ /* 0x000fe200000102c6 */
[----:B------:R-:W-:Y:S01]  /*72e0*/  IMAD.IADD R14, R19, 0x1, R14 ;  /* 0x00000001130e7824 */ /* 0x000fe200078e020e */
[----:B------:R-:W-:Y:S01]  /*72f0*/  @P3 LEA.HI.SX32 R19, R133, 0xfffffffe, 0x1a ;  /* 0xfffffffe85133811 */ /* 0x000fe200078fd2ff */
[----:B------:R-:W-:Y:S01]  /*7300*/  IMAD.SHL.U32 R197, R15, 0x20, RZ ;  /* 0x000000200fc57824 */ /* 0x000fe200078e00ff */
[----:B------:R-:W-:-:S02]  /*7310*/  SHF.L.U64.HI R5, R199, 0x1, R198 ;  /* 0x00000001c7057819 */ /* 0x000fc400000102c6 */
[----:B------:R-:W-:Y:S01]  /*7320*/  LEA.HI.X R23, R18, c[0x0][0x1fc], R14, 0x1, P0 ;  /* 0x00007f0012177a11 */ /* 0x000fe200000f0c0e */
[----:B------:R-:W-:Y:S01]  /*7330*/  @P3 IMAD R14, R88, R19, RZ ;  /* 0x00000013580e3224 */ /* 0x000fe200078e02ff */
[----:B------:R-:W-:Y:S01]  /*7340*/  @P3 SHF.R.S32.HI R18, RZ, 0x1f, R19 ;  /* 0x0000001fff123819 */ /* 0x000fe20000011413 */
[----:B---3--:R-:W-:-:S04]  /*7350*/  @P3 IMAD.WIDE.U32 R20, R19, R153, R208 ;  /* 0x0000009913143225 */ /* 0x008fc800078e00d0 */
[----:B------:R-:W-:Y:S01]  /*7360*/  @P3 IMAD R14, R18, R153, R14 ;  /* 0x00000099120e3224 */ /* 0x000fe200078e020e */
[----:B------:R-:W-:-:S03]  /*7370*/  @P3 LEA R18, P0, R20, c[0x0][0x1c8], 0x1 ;  /* 0x0000720014123a11 */ /* 0x000fc600078008ff */
[----:B------:R-:W-:-:S05]  /*7380*/  @P3 IMAD.IADD R14, R21, 0x1, R14 ;  /* 0x00000001150e3824 */ /* 0x000fca00078e020e */
[----:B------:R-:W-:Y:S01]  /*7390*/  @P3 LEA.HI.X R19, R20, c[0x0][0x1cc], R14, 0x1, P0 ;  /* 0x0000730014133a11 */ /* 0x000fe200000f0c0e */
[----:B------:R-:W-:Y:S02]  /*73a0*/  IMAD R14, R88, R95, RZ ;  /* 0x0000005f580e7224 */ /* 0x000fe400078e02ff */
[----:B------:R-:W-:-:S04]  /*73b0*/  IMAD.WIDE.U32 R20, R95, R153, R208 ;  /* 0x000000995f147225 */ /* 0x000fc800078e00d0 */
[----:B------:R-:W-:Y:S02]  /*73c0*/  IMAD R14, R10, R153, R14 ;  /* 0x000000990a0e7224 */ /* 0x000fe400078e020e */
[----:B------:R-:W-:Y:S02]  /*73d0*/  IMAD R10, R95, -0x40, R6 ;  /* 0xffffffc05f0a7824 */ /* 0x000fe400078e0206 */
[----:B------:R-:W-:Y:S01]  /*73e0*/  IMAD.IADD R21, R21, 0x1, R14 ;  /* 0x0000000115157824 */ /* 0x000fe200078e020e */
[----:B------:R-:W-:Y:S02]  /*73f0*/  P2R R14, PR, RZ, 0x8 ;  /* 0x00000008ff0e7803 */ /* 0x000fe40000000000 */
[----:B------:R-:W-:-:S13]  /*7400*/  ISETP.GE.AND P4, PT, R10, 0x1, PT ;  /* 0x000000010a00780c */ /* 0x000fda0003f86270 */
[----:B------:R-:W-:-:S04]  /*7410*/  @P4 LEA R24, P0, R20, c[0x0][0x1c8], 0x1 ;  /* 0x0000720014184a11 */ /* 0x000fc800078008ff */
[----:B------:R-:W-:Y:S02]  /*7420*/  @P4 LEA.HI.X R25, R20, c[0x0][0x1cc], R21, 0x1, P0 ;  /* 0x0000730014194a11 */ /* 0x000fe400000f0c15 */
[----:B------:R-:W-:-:S03]  /*7430*/  ISETP.GE.AND P0, PT, R10, 0x21, PT ;  /* 0x000000210a00780c */ /* 0x000fc60003f06270 */
[----:B------:R-:W-:Y:S01]  /*7440*/  @!PT LDS RZ, [RZ] ;  /* 0x00000000fffff984 */ /* 0x000fe20000000800 */
[----:B------:R-:W-:Y:S01]  /*7450*/  @!PT LDS RZ, [RZ] ;  /* 0x00000000fffff984 */ /* 0x000fe20000000800 */
[----:B------:R-:W-:Y:S01]  /*7460*/  @!PT LDS RZ, [RZ] ;  /* 0x00000000fffff984 */ /* 0x000fe20000000800 */
[----:B------:R1:W-:Y:S04]  /*7470*/  @P4 LDGSTS.E.BYPASS.LTC128B.128 [R134+0xc100], [R24.64], !P6 ;  /* 0x0c10000018864fae */ /* 0x0003e8000f101d46 */
[----:B------:R1:W-:Y:S04]  /*7480*/  @P4 LDGSTS.E.BYPASS.LTC128B.128 [R134+0xe100], [R24.64+0x80], !P5 ;  /* 0x0e10008018864fae */ /* 0x0003e8000e901d46 */
[----:B------:R1:W-:Y:S02]  /*7490*/  @P4 LDGSTS.E.BYPASS.LTC128B.128 [R134+0x10100], [R24.64+0x100], !P1 ;  /* 0x1010010018864fae */ /* 0x0003e4000c901d46 */
[----:B------:R-:W-:-:S05]  /*74a0*/  @P0 IADD3 R6, P2, R197, R20, RZ ;  /* 0x00000014c5060210 */ /* 0x000fca0007f5e0ff */
[----:B------:R-:W-:Y:S01]  /*74b0*/  @P0 IMAD.X R21, R196, 0x1, R21, P2 ;  /* 0x00000001c4150824 */ /* 0x000fe200010e0615 */
[----:B------:R-:W-:-:S04]  /*74c0*/  @P0 LEA R20, P2, R6, c[0x0][0x1c8], 0x1 ;  /* 0x0000720006140a11 */ /* 0x000fc800078408ff */
[----:B------:R-:W-:Y:S01]  /*74d0*/  @P0 LEA.HI.X R21, R6, c[0x0][0x1cc], R21, 0x1, P2 ;  /* 0x0000730006150a11 */ /* 0x000fe200010f0c15 */
[----:B------:R-:W-:Y:S01]  /*74e0*/  IMAD.SHL.U32 R6, R199, 0x2, RZ ;  /* 0x00000002c7067824 */ /* 0x000fe200078e00ff */
[----:B------:R-:W-:-:S03]  /*74f0*/  ISETP.GE.AND P2, PT, R8, c[0x0][0x1d4], PT ;  /* 0x0000750008007a0c */ /* 0x000fc60003f46270 */
[----:B------:R1:W-:Y:S01]  /*7500*/  @P0 LDGSTS.E.BYPASS.LTC128B.128 [R134+0xd100], [R20.64], !P6 ;  /* 0x0d10000014860fae */ /* 0x0003e2000f101d46 */
[----:B------:R-:W-:-:S03]  /*7510*/  IADD3 R28, P4, R6, R22, RZ ;  /* 0x00000016061c7210 */ /* 0x000fc60007f9e0ff */
[----:B------:R1:W-:Y:S02]  /*7520*/  @P0 LDGSTS.E.BYPASS.LTC128B.128 [R134+0xf100], [R20.64+0x80], !P5 ;  /* 0x0f10008014860fae */ /* 0x0003e4000e901d46 */
[----:B------:R-:W-:Y:S01]  /*7530*/  IMAD.X R29, R5, 0x1, R23, P4 ;  /* 0x00000001051d7824 */ /* 0x000fe200020e0617 */
[C---:B------:R-:W-:Y:S01]  /*7540*/  @P3 LEA R26, P4, R197.reuse, R18, 0x1 ;  /* 0x00000012c51a3211 */ /* 0x040fe200078808ff */
[----:B------:R1:W-:Y:S01]  /*7550*/  @P0 LDGSTS.E.BYPASS.LTC128B.128 [R134+0x11100], [R20.64+0x100], !P1 ;  /* 0x1110010014860fae */ /* 0x0003e2000c901d46 */
[C---:B------:R-:W-:Y:S02]  /*7560*/  ISETP.LT.OR P0, PT, R10.reuse, 0x1, P2 ;  /* 0x000000010a00780c */ /* 0x040fe40001701670 */
[----:B------:R-:W-:Y:S01]  /*7570*/  @P3 LEA.HI.X R27, R197, R19, R196, 0x1, P4 ;  /* 0x00000013c51b3211 */ /* 0x000fe200020f0cc4 */
[----:B------:R-:W0:Y:S01]  /*7580*/  LDGDEPBAR ;  /* 0x00000000000079af */ /* 0x000e220000000000 */
[----:B------:R-:W-:Y:S02]  /*7590*/  ISETP.GE.AND P4, PT, R11, c[0x0][0x1d4], PT ;  /* 0x000075000b007a0c */ /* 0x000fe40003f86270 */
[----:B------:R-:W-:-:S07]  /*75a0*/  ISETP.LT.OR P2, PT, R10, 0x21, P2 ;  /* 0x000000210a00780c */ /* 0x000fce0001741670 */
[----:B------:R1:W-:Y:S01]  /*75b0*/  LDGSTS.E.BYPASS.LTC128B.128 [R134+0x100], [R22.64], !P0 ;  /* 0x0010000016867fae */ /* 0x0003e2000c101d46 */
[C---:B------:R-:W-:Y:S02]  /*75c0*/  ISETP.LT.OR P0, PT, R10.reuse, 0x1, P4 ;  /* 0x000000010a00780c */ /* 0x040fe40002701670 */
[----:B------:R-:W-:-:S11]  /*75d0*/  ISETP.LT.OR P4, PT, R10, 0x21, P4 ;  /* 0x000000210a00780c */ /* 0x000fd60002781670 */
[----:B------:R1:W-:Y:S01]  /*75e0*/  LDGSTS.E.BYPASS.LTC128B.128 [R134+0x2100], [R22.64+0x80], !P0 ;  /* 0x0210008016867fae */ /* 0x0003e2000c101d46 */
[----:B------:R-:W-:Y:S01]  /*75f0*/  ISETP.GE.AND P0, PT, R0, c[0x0][0x1d4], PT ;  /* 0x0000750000007a0c */ /* 0x000fe20003f06270 */
[----:B------:R-:W-:-:S03]  /*7600*/  IMAD R0, R47, 0x400, R2 ;  /* 0x000004002f007824 */ /* 0x000fc600078e0202 */
[C---:B------:R-:W-:Y:S02]  /*7610*/  ISETP.LT.OR P3, PT, R10.reuse, 0x1, P0 ;  /* 0x000000010a00780c */ /* 0x040fe40000761670 */
[----:B------:R-:W-:-:S11]  /*7620*/  ISETP.LT.OR P0, PT, R10, 0x21, P0 ;  /* 0x000000210a00780c */ /* 0x000fd60000701670 */
[----:B------:R1:W-:Y:S01]  /*7630*/  LDGSTS.E.BYPASS.LTC128B.128 [R134+0x4100], [R22.64+0x100], !P3 ;  /* 0x0410010016867fae */ /* 0x0003e2000d901d46 */
[----:B------:R-:W-:-:S03]  /*7640*/  ISETP.NE.AND P3, PT, R14, RZ, PT ;  /* 0x000000ff0e00720c */ /* 0x000fc60003f65270 */
[----:B------:R1:W-:Y:S01]  /*7650*/  LDGSTS.E.BYPASS.LTC128B.128 [R134+0x1100], [R28.64], !P2 ;  /* 0x011000001c867fae */ /* 0x0003e2000d101d46 */
[----:B------:R-:W-:-:S03]  /*7660*/  ISETP.NE.AND P2, PT, R13, RZ, PT ;  /* 0x000000ff0d00720c */ /* 0x000fc60003f45270 */
[----:B------:R1:W-:Y:S04]  /*7670*/  LDGSTS.E.BYPASS.LTC128B.128 [R134+0x3100], [R28.64+0x80], !P4 ;  /* 0x031000801c867fae */ /* 0x0003e8000e101d46 */
[----:B------:R1:W-:Y:S01]  /*7680*/  LDGSTS.E.BYPASS.LTC128B.128 [R134+0x5100], [R28.64+0x100], !P0 ;  /* 0x051001001c867fae */ /* 0x0003e2000c101d46 */
[----:B------:R-:W-:-:S03]  /*7690*/  ISETP.LT.AND P0, PT, RZ, c[0x0][0x27c], PT ;  /* 0x00009f00ff007a0c */ /* 0x000fc60003f01270 */
[----:B------:R-:W0:Y:S04]  /*76a0*/  LDGDEPBAR ;  /* 0x00000000000079af */ /* 0x000e280000000000 */
[----:B------:R1:W-:Y:S04]  /*76b0*/  @P3 LDGSTS.E.BYPASS.LTC128B.128 [R134+0x12100], [R18.64], !P6 ;  /* 0x1210000012863fae */ /* 0x0003e8000f101d46 */
[----:B------:R1:W-:Y:S04]  /*76c0*/  @P3 LDGSTS.E.BYPASS.LTC128B.128 [R134+0x14100], [R18.64+0x80], !P5 ;  /* 0x1410008012863fae */ /* 0x0003e8000e901d46 */
[----:B------:R1:W-:Y:S04]  /*76d0*/  @P3 LDGSTS.E.BYPASS.LTC128B.128 [R134+0x16100], [R18.64+0x100], !P1 ;  /* 0x1610010012863fae */ /* 0x0003e8000c901d46 */
[----:B------:R1:W-:Y:S04]  /*76e0*/  @P3 LDGSTS.E.BYPASS.LTC128B.128 [R134+0x13100], [R26.64], !P6 ;  /* 0x131000001a863fae */ /* 0x0003e8000f101d46 */
[----:B------:R1:W-:Y:S04]  /*76f0*/  @P3 LDGSTS.E.BYPASS.LTC128B.128 [R134+0x15100], [R26.64+0x80], !P5 ;  /* 0x151000801a863fae */ /* 0x0003e8000e901d46 */
[----:B------:R1:W-:Y:S01]  /*7700*/  @P3 LDGSTS.E.BYPASS.LTC128B.128 [R134+0x17100], [R26.64+0x100], !P1 ;  /* 0x171001001a863fae */ /* 0x0003e2000c901d46 */
[----:B------:R-:W-:-:S03]  /*7710*/  ISETP.NE.AND P1, PT, R12, RZ, PT ;  /* 0x000000ff0c00720c */ /* 0x000fc60003f25270 */
[----:B------:R-:W0:Y:S01]  /*7720*/  LDGDEPBAR ;  /* 0x00000000000079af */ /* 0x000e220000000000 */
[----:B------:R-:W-:Y:S05]  /*7730*/  @P0 BRA `(.L_x_727) ;  /* 0x0000002000000947 */ /* 0x000fea0003800000 */
[----:B------:R-:W-:-:S04]  /*7740*/  DEPBAR.LE SB0, 0x3 ;  /* 0x000080c00000791a */ /* 0x000fc80000000000 */
[----:B------:R-:W-:Y:S05]  /*7750*/  BRA `(.L_x_728) ;  /* 0x00005c1000007947 */ /* 0x000fea0003800000 */
.L_x_727:
[----:B------:R-:W-:Y:S01]  /*7760*/  SHF.R.S32.HI R8, RZ, 0x1f, R92 ;  /* 0x0000001fff087819 */ /* 0x000fe2000001145c */
[----:B------:R-:W-:Y:S01]  /*7770*/  IMAD.WIDE.U32 R12, R92, c[0x0][0x280], RZ ;  /* 0x0000a0005c0c7a25 */ /* 0x000fe200078e00ff */
[----:B------:R-:W-:Y:S01]  /*7780*/  ULDC.U8 UR4, c[0x0][0x298] ;  /* 0x0000a60000047ab9 */ /* 0x000fe20000000000 */
[-C--:B-1----:R-:W-:Y:S01]  /*7790*/  LEA.HI R18, R9, R90.reuse, RZ, 0x2 ;  /* 0x0000005a09127211 */ /* 0x082fe200078f10ff */
[----:B------:R-:W-:Y:S01]  /*77a0*/  BSSY B2, `(.L_x_728) ;  /* 0x00005bc000027945 */ /* 0x000fe20003800000 */
[----:B------:R-:W-:Y:S01]  /*77b0*/  IMAD R11, R8, c[0x0][0x280], RZ ;  /* 0x0000a000080b7a24 */ /* 0x000fe200078e02ff */
[----:B------:R-:W-:Y:S02]  /*77c0*/  LEA R40, P0, R12, c[0x0][0x270], 0x1 ;  /* 0x00009c000c287a11 */ /* 0x000fe400078008ff */
[----:B------:R-:W-:Y:S01]  /*77d0*/  LOP3.LUT R9, R18, 0xfffffffc, RZ, 0xc0, !PT ;  /* 0xfffffffc12097812 */ /* 0x000fe200078ec0ff */
[----:B------:R-:W-:Y:S01]  /*77e0*/  IMAD R10, R92, c[0x0][0x284], R11 ;  /* 0x0000a1005c0a7a24 */ /* 0x000fe200078e020b */
[----:B------:R-:W-:Y:S01]  /*77f0*/  SHF.R.S32.HI R18, RZ, 0x2, R18 ;  /* 0x00000002ff127819 */ /* 0x000fe20000011412 */
[----:B------:R-:W-:Y:S01]  /*7800*/  IMAD R11, R8, c[0x0][0x290], RZ ;  /* 0x0000a400080b7a24 */ /* 0x000fe200078e02ff */
[----:B------:R-:W-:Y:S01]  /*7810*/  IADD3 R44, -R9, R90, RZ ;  /* 0x0000005a092c7210 */ /* 0x000fe20007ffe1ff */
[----:B------:R-:W-:-:S02]  /*7820*/  IMAD.IADD R10, R10, 0x1, R13 ;  /* 0x000000010a0a7824 */ /* 0x000fc400078e020d */
[----:B------:R-:W-:Y:S01]  /*7830*/  IMAD R8, R92, c[0x0][0x294], R11 ;  /* 0x0000a5005c087a24 */ /* 0x000fe200078e020b */
[----:B------:R-:W-:Y:S01]  /*7840*/  SHF.L.U32 R19, R44, 0x3, RZ ;  /* 0x000000032c137819 */ /* 0x000fe200000006ff */
[----:B------:R-:W-:Y:S01]  /*7850*/  IMAD R37, R91, 0x80, R18 ;  /* 0x000000805b257824 */ /* 0x000fe200078e0212 */
[----:B------:R-:W-:Y:S01]  /*7860*/  LEA.HI.X R41, R12, c[0x0][0x274], R10, 0x1, P0 ;  /* 0x00009d000c297a11 */ /* 0x000fe200000f0c0a */
[----:B------:R-:W-:-:S04]  /*7870*/  IMAD.WIDE.U32 R12, R92, c[0x0][0x290], RZ ;  /* 0x0000a4005c0c7a25 */ /* 0x000fc800078e00ff */
[----:B------:R-:W-:Y:S01]  /*7880*/  IMAD.IADD R8, R8, 0x1, R13 ;  /* 0x0000000108087824 */ /* 0x000fe200078e020d */
[----:B------:R-:W-:-:S04]  /*7890*/  LEA R48, P0, R12, c[0x0][0x288], 0x1 ;  /* 0x0000a2000c307a11 */ /* 0x000fc800078008ff */
[----:B------:R-:W-:Y:S02]  /*78a0*/  LEA.HI.X R49, R12, c[0x0][0x28c], R8, 0x1, P0 ;  /* 0x0000a3000c317a11 */ /* 0x000fe400000f0c08 */
[----:B------:R-:W-:-:S13]  /*78b0*/  ISETP.NE.AND P0, PT, RZ, UR4, PT ;  /* 0x00000004ff007c0c */ /* 0x000fda000bf05270 */
        /* <DEDUP_REMOVED lines=17> */
[C---:B------:R-:W-:Y:S01]  /*79d0*/  ISETP.GE.AND P0, PT, R13.reuse, c[0x0][0x27c], PT ;  /* 0x00009f000d007a0c */ /* 0x040fe20003f06270 */
[----:B------:R-:W-:Y:S01]  /*79e0*/  CS2R R38, SRZ ;  /* 0x0000000000267805 */ /* 0x000fe2000001ff00 */
[----:B------:R-:W-:Y:S01]  /*79f0*/  CS2R R26, SRZ ;  /* 0x00000000001a7805 */ /* 0x000fe2000001ff00 */
[----:B------:R-:W-:-:S10]  /*7a00*/  IADD3 R8, R13, 0x10, RZ ;  /* 0x000000100d087810 */ /* 0x000fd40007ffe0ff */
[----:B------:R-:W-:-:S04]  /*7a10*/  @!P0 IMAD.WIDE R24, R13, 0x2, R40 ;  /* 0x000000020d188825 */ /* 0x000fc800078e0228 */
[----:B------:R-:W-:Y:S01]  /*7a20*/  @!P0 IMAD.WIDE R14, R13, 0x2, R48 ;  /* 0x000000020d0e8825 */ /* 0x000fe200078e0230 */
[----:B------:R1:W5:Y:S04]  /*7a30*/  @!P0 LD.E.64 R38, [R24.64] ;  /* 0x0000000618268980 */ /* 0x000368000c101b00 */
[----:B------:R2:W5:Y:S01]  /*7a40*/  @!P0 LD.E.64 R26, [R14.64] ;  /* 0x000000060e1a8980 */ /* 0x000562000c101b00 */
[----:B------:R-:W-:Y:S01]  /*7a50*/  ISETP.GE.AND P0, PT, R8, c[0x0][0x27c], PT ;  /* 0x00009f0008007a0c */ /* 0x000fe20003f06270 */
[----:B------:R-:W-:Y:S01]  /*7a60*/  CS2R R32, SRZ ;  /* 0x0000000000207805 */ /* 0x000fe2000001ff00 */
[----:B------:R-:W-:-:S11]  /*7a70*/  CS2R R22, SRZ ;  /* 0x0000000000167805 */ /* 0x000fd6000001ff00 */
[----:B------:R-:W-:-:S04]  /*7a80*/  @!P0 SHF.R.S32.HI R9, RZ, 0x1f, R8 ;  /* 0x0000001fff098819 */ /* 0x000fc80000011408 */
[----:B------:R-:W-:-:S04]  /*7a90*/  @!P0 LEA.HI R9, R9, R8, RZ, 0x2 ;  /* 0x0000000809098211 */ /* 0x000fc800078f10ff */
[----:B------:R-:W-:Y:S02]  /*7aa0*/  @!P0 LOP3.LUT R9, R9, 0xfffffffc, RZ, 0xc0, !PT ;  /* 0xfffffffc09098812 */ /* 0x000fe400078ec0ff */
[----:B------:R-:W-:-:S03]  /*7ab0*/  IADD3 R8, R13, 0x20, RZ ;  /* 0x000000200d087810 */ /* 0x000fc60007ffe0ff */
[----:B------:R-:W-:-:S04]  /*7ac0*/  @!P0 IMAD.WIDE R10, R9, 0x2, R40 ;  /* 0x00000002090a8825 */ /* 0x000fc800078e0228 */
[----:B------:R-:W-:Y:S01]  /*7ad0*/  @!P0 IMAD.WIDE R20, R9, 0x2, R48 ;  /* 0x0000000209148825 */ /* 0x000fe200078e0230 */
[----:B------:R3:W5:Y:S04]  /*7ae0*/  @!P0 LD.E.64 R32, [R10.64] ;  /* 0x000000060a208980 */ /* 0x000768000c101b00 */
[----:B------:R4:W5:Y:S01]  /*7af0*/  @!P0 LD.E.64 R22, [R20.64] ;  /* 0x0000000614168980 */ /* 0x000962000c101b00 */
[----:B------:R-:W-:Y:S01]  /*7b00*/  ISETP.GE.AND P0, PT, R8, c[0x0][0x27c], PT ;  /* 0x00009f0008007a0c */ /* 0x000fe20003f06270 */
[----:B------:R-:W-:Y:S01]  /*7b10*/  CS2R R28, SRZ ;  /* 0x00000000001c7805 */ /* 0x000fe2000001ff00 */
[----:B--2---:R-:W-:-:S11]  /*7b20*/  CS2R R14, SRZ ;  /* 0x00000000000e7805 */ /* 0x004fd6000001ff00 */
        /* <DEDUP_REMOVED lines=9> */
[----:B-1----:R-:W-:Y:S01]  /*7bc0*/  CS2R R24, SRZ ;  /* 0x0000000000187805 */ /* 0x002fe2000001ff00 */
[----:B---3--:R-:W-:-:S11]  /*7bd0*/  CS2R R10, SRZ ;  /* 0x00000000000a7805 */ /* 0x008fd6000001ff00 */
[----:B------:R-:W-:-:S04]  /*7be0*/  @!P0 SHF.R.S32.HI R9, RZ, 0x1f, R8 ;  /* 0x0000001fff098819 */ /* 0x000fc80000011408 */
[----:B------:R-:W-:-:S04]  /*7bf0*/  @!P0 LEA.HI R9, R9, R8, RZ, 0x2 ;  /* 0x0000000809098211 */ /* 0x000fc800078f10ff */
[----:B------:R-:W-:Y:S02]  /*7c00*/  @!P0 LOP3.LUT R9, R9, 0xfffffffc, RZ, 0xc0, !PT ;  /* 0xfffffffc09098812 */ /* 0x000fe400078ec0ff */
[----:B------:R-:W-:-:S03]  /*7c10*/  IADD3 R8, R13, 0x40, RZ ;  /* 0x000000400d087810 */ /* 0x000fc60007ffe0ff */
[----:B----4-:R-:W-:-:S04]  /*7c20*/  @!P0 IMAD.WIDE R20, R9, 0x2, R40 ;  /* 0x0000000209148825 */ /* 0x010fc800078e0228 */
[----:B------:R-:W-:Y:S01]  /*7c30*/  @!P0 IMAD.WIDE R30, R9, 0x2, R48 ;  /* 0x00000002091e8825 */ /* 0x000fe200078e0230 */
[----:B------:R1:W5:Y:S04]  /*7c40*/  @!P0 LD.E.64 R24, [R20.64] ;  /* 0x0000000614188980 */ /* 0x000368000c101b00 */
[----:B------:R3:W5:Y:S01]  /*7c50*/  @!P0 LD.E.64 R10, [R30.64] ;  /* 0x000000061e0a8980 */ /* 0x000762000c101b00 */
[----:B------:R-:W-:Y:S01]  /*7c60*/  ISETP.GE.AND P0, PT, R8, c[0x0][0x27c], PT ;  /* 0x00009f0008007a0c */ /* 0x000fe20003f06270 */
[----:B--2---:R-:W-:-:S12]  /*7c70*/  CS2R R34, SRZ ;  /* 0x0000000000227805 */ /* 0x004fd8000001ff00 */
[----:B------:R-:W-:-:S04]  /*7c80*/  @!P0 SHF.R.S32.HI R9, RZ, 0x1f, R8 ;  /* 0x0000001fff098819 */ /* 0x000fc80000011408 */
[----:B------:R-:W-:-:S04]  /*7c90*/  @!P0 LEA.HI R9, R9, R8, RZ, 0x2 ;  /* 0x0000000809098211 */ /* 0x000fc800078f10ff */
[----:B------:R-:W-:Y:S02]  /*7ca0*/  @!P0 LOP3.LUT R12, R9, 0xfffffffc, RZ, 0xc0, !PT ;  /* 0xfffffffc090c8812 */ /* 0x000fe400078ec0ff */
[----:B------:R-:W-:-:S03]  /*7cb0*/  CS2R R8, SRZ ;  /* 0x0000000000087805 */ /* 0x000fc6000001ff00 */
[----:B------:R-:W-:-:S04]  /*7cc0*/  @!P0 IMAD.WIDE R36, R12, 0x2, R40 ;  /* 0x000000020c248825 */ /* 0x000fc800078e0228 */
[----:B------:R-:W-:Y:S01]  /*7cd0*/  @!P0 IMAD.WIDE R44, R12, 0x2, R48 ;  /* 0x000000020c2c8825 */ /* 0x000fe200078e0230 */
[----:B------:R-:W-:Y:S01]  /*7ce0*/  IADD3 R12, R13, 0x50, RZ ;  /* 0x000000500d0c7810 */ /* 0x000fe20007ffe0ff */
[----:B------:R2:W5:Y:S04]  /*7cf0*/  @!P0 LD.E.64 R34, [R36.64] ;  /* 0x0000000624228980 */ /* 0x000568000c101b00 */
[----:B------:R2:W5:Y:S01]  /*7d00*/  @!P0 LD.E.64 R8, [R44.64] ;  /* 0x000000062c088980 */ /* 0x000562000c101b00 */
[----:B------:R-:W-:Y:S01]  /*7d10*/  ISETP.GE.AND P0, PT, R12, c[0x0][0x27c], PT ;  /* 0x00009f000c007a0c */ /* 0x000fe20003f06270 */
[----:B---3--:R-:W-:Y:S01]  /*7d20*/  CS2R R30, SRZ ;  /* 0x00000000001e7805 */ /* 0x008fe2000001ff00 */
[----:B------:R-:W-:-:S11]  /*7d30*/  CS2R R64, SRZ ;  /* 0x0000000000407805 */ /* 0x000fd6000001ff00 */
[----:B-1----:R-:W-:-:S04]  /*7d40*/  @!P0 SHF.R.S32.HI R21, RZ, 0x1f, R12 ;  /* 0x0000001fff158819 */ /* 0x002fc8000001140c */
[----:B------:R-:W-:-:S04]  /*7d50*/  @!P0 LEA.HI R12, R21, R12, RZ, 0x2 ;  /* 0x0000000c150c8211 */ /* 0x000fc800078f10ff */
[----:B------:R-:W-:-:S05]  /*7d60*/  @!P0 LOP3.LUT R12, R12, 0xfffffffc, RZ, 0xc0, !PT ;  /* 0xfffffffc0c0c8812 */ /* 0x000fca00078ec0ff */
[----:B------:R-:W-:-:S04]  /*7d70*/  @!P0 IMAD.WIDE R40, R12, 0x2, R40 ;  /* 0x000000020c288825 */ /* 0x000fc800078e0228 */
[----:B------:R-:W-:Y:S01]  /*7d80*/  @!P0 IMAD.WIDE R48, R12, 0x2, R48 ;  /* 0x000000020c308825 */ /* 0x000fe200078e0230 */
[----:B------:R2:W5:Y:S04]  /*7d90*/  @!P0 LD.E.64 R30, [R40.64] ;  /* 0x00000006281e8980 */ /* 0x000568000c101b00 */
[----:B------:R2:W5:Y:S02]  /*7da0*/  @!P0 LD.E.64 R64, [R48.64] ;  /* 0x0000000630408980 */ /* 0x000564000c101b00 */
.L_x_731:
[----:B------:R-:W-:Y:S05]  /*7db0*/  BSYNC B0 ;  /* 0x0000000000007941 */ /* 0x000fea0003800000 */
.L_x_730:
[----:B------:R-:W-:Y:S01]  /*7dc0*/  SHF.R.S32.HI R21, RZ, 0x1f, R18 ;  /* 0x0000001fff157819 */ /* 0x000fe20000011412 */
[----:B------:R-:W-:Y:S01]  /*7dd0*/  IMAD R43, R91, -0x80, R42 ;  /* 0xffffff805b2b7824 */ /* 0x000fe200078e022a */
[--C-:B--2--5:R-:W-:Y:S01]  /*7de0*/  SHF.R.U64 R37, R32, 0x10, R33.reuse ;  /* 0x0000001020257819 */ /* 0x124fe20000001221 */
[----:B------:R-:W-:Y:S01]  /*7df0*/  IMAD.MOV.U32 R60, RZ, RZ, R32 ;  /* 0x000000ffff3c7224 */ /* 0x000fe200078e0020 */
[----:B------:R-:W-:Y:S01]  /*7e00*/  LEA.HI R21, R21, R18, RZ, 0x3 ;  /* 0x0000001215157211 */ /* 0x000fe200078f18ff */
[----:B------:R-:W-:Y:S01]  /*7e10*/  IMAD.MOV.U32 R61, RZ, RZ, R33 ;  /* 0x000000ffff3d7224 */ /* 0x000fe200078e0021 */
[----:B------:R-:W-:Y:S01]  /*7e20*/  IMNMX R43, R43, 0x80, PT ;  /* 0x000000802b2b7817 */ /* 0x000fe20003800200 */
[----:B------:R-:W-:Y:S01]  /*7e30*/  IMAD.MOV.U32 R58, RZ, RZ, R28 ;  /* 0x000000ffff3a7224 */ /* 0x000fe200078e001c */
[----:B------:R-:W-:Y:S01]  /*7e40*/  LOP3.LUT R21, R21, 0xfffffff8, RZ, 0xc0, !PT ;  /* 0xfffffff815157812 */ /* 0x000fe200078ec0ff */
[----:B------:R-:W-:Y:S01]  /*7e50*/  IMAD.MOV.U32 R59, RZ, RZ, R29 ;  /* 0x000000ffff3b7224 */ /* 0x000fe200078e001d */
[----:B------:R-:W-:Y:S01]  /*7e60*/  SHF.R.U32.HI R36, RZ, 0x10, R33 ;  /* 0x00000010ff247819 */ /* 0x000fe20000011621 */
[----:B------:R-:W-:Y:S01]  /*7e70*/  IMAD.MOV.U32 R62, RZ, RZ, R38 ;  /* 0x000000ffff3e7224 */ /* 0x000fe200078e0026 */
[----:B------:R-:W-:Y:S01]  /*7e80*/  SHF.R.U64 R33, R28, 0x10, R29 ;  /* 0x000000101c217819 */ /* 0x000fe2000000121d */
[----:B------:R-:W-:Y:S01]  /*7e90*/  IMAD.IADD R20, R18, 0x1, -R21 ;  /* 0x0000000112147824 */ /* 0x000fe200078e0a15 */
[----:B------:R-:W-:Y:S01]  /*7ea0*/  SHF.R.U32.HI R32, RZ, 0x10, R29 ;  /* 0x00000010ff207819 */ /* 0x000fe2000001161d */
[--C-:B------:R-:W-:Y:S01]  /*7eb0*/  IMAD.MOV.U32 R63, RZ, RZ, R39.reuse ;  /* 0x000000ffff3f7224 */ /* 0x100fe200078e0027 */
[--C-:B------:R-:W-:Y:S01]  /*7ec0*/  SHF.R.U64 R41, R38, 0x10, R39.reuse ;  /* 0x0000001026297819 */ /* 0x100fe20000001227 */
[C---:B------:R-:W-:Y:S01]  /*7ed0*/  IMAD.SHL.U32 R12, R20.reuse, 0x40, RZ ;  /* 0x00000040140c7824 */ /* 0x040fe200078e00ff */
[----:B------:R-:W-:Y:S01]  /*7ee0*/  LOP3.LUT P0, RZ, R20, 0x4, RZ, 0xc0, !PT ;  /* 0x0000000414ff7812 */ /* 0x000fe2000780c0ff */
[----:B------:R-:W-:Y:S01]  /*7ef0*/  IMAD.MOV.U32 R56, RZ, RZ, R24 ;  /* 0x000000ffff387224 */ /* 0x000fe200078e0018 */
[----:B------:R-:W-:Y:S01]  /*7f00*/  SHF.R.U32.HI R40, RZ, 0x10, R39 ;  /* 0x00000010ff287819 */ /* 0x000fe20000011627 */
[--C-:B------:R-:W-:Y:S01]  /*7f10*/  IMAD.MOV.U32 R57, RZ, RZ, R25.reuse ;  /* 0x000000ffff397224 */ /* 0x100fe200078e0019 */
[----:B------:R-:W-:Y:S01]  /*7f20*/  LOP3.LUT R12, R12, 0x1c0, RZ, 0xc0, !PT ;  /* 0x000001c00c0c7812 */ /* 0x000fe200078ec0ff */
[----:B------:R-:W-:Y:S01]  /*7f30*/  IMAD.MOV.U32 R54, RZ, RZ, R34 ;  /* 0x000000ffff367224 */ /* 0x000fe200078e0022 */
[----:B------:R-:W-:Y:S01]  /*7f40*/  SHF.R.U64 R29, R24, 0x10, R25 ;  /* 0x00000010181d7819 */ /* 0x000fe20000001219 */
[----:B------:R-:W-:Y:S01]  /*7f50*/  IMAD.MOV.U32 R55, RZ, RZ, R35 ;  /* 0x000000ffff377224 */ /* 0x000fe200078e0023 */
[----:B------:R-:W-:Y:S01]  /*7f60*/  LOP3.LUT R19, R12, 0x18, R19, 0xf8, !PT ;  /* 0x000000180c137812 */ /* 0x000fe200078ef813 */
[----:B------:R-:W-:Y:S01]  /*7f70*/  IMAD.MOV.U32 R50, RZ, RZ, R26 ;  /* 0x000000ffff327224 */ /* 0x000fe200078e001a */
[----:B------:R-:W-:Y:S01]  /*7f80*/  SHF.R.U32.HI R12, RZ, 0x3, R12 ;  /* 0x00000003ff0c7819 */ /* 0x000fe2000001160c */
[----:B------:R-:W-:Y:S01]  /*7f90*/  IMAD.MOV.U32 R51, RZ, RZ, R27 ;  /* 0x000000ffff337224 */ /* 0x000fe200078e001b */
[----:B------:R-:W-:Y:S01]  /*7fa0*/  SHF.R.U32.HI R28, RZ, 0x10, R25 ;  /* 0x00000010ff1c7819 */ /* 0x000fe20000011619 */
[----:B------:R-:W-:Y:S01]  /*7fb0*/  IMAD.MOV.U32 R48, RZ, RZ, R22 ;  /* 0x000000ffff307224 */ /* 0x000fe200078e0016 */
[----:B------:R-:W-:Y:S01]  /*7fc0*/  LOP3.LUT R12, R19, R12, RZ, 0x3c, !PT ;  /* 0x0000000c130c7212 */ /* 0x000fe200078e3cff */
[----:B------:R-:W-:Y:S01]  /*7fd0*/  IMAD.MOV.U32 R49, RZ, RZ, R23 ;  /* 0x000000ffff317224 */ /* 0x000fe200078e0017 */
[--C-:B------:R-:W-:Y:S01]  /*7fe0*/  SHF.R.U64 R25, R34, 0x10, R35.reuse ;  /* 0x0000001022197819 */ /* 0x100fe20000001223 */
[----:B------:R-:W-:Y:S01]  /*7ff0*/  IMAD.MOV.U32 R44, RZ, RZ, R10 ;  /* 0x000000ffff2c7224 */ /* 0x000fe200078e000a */
[----:B------:R-:W-:Y:S01]  /*8000*/  SHF.R.U32.HI R24, RZ, 0x10, R35 ;  /* 0x00000010ff187819 */ /* 0x000fe20000011623 */
[----:B------:R-:W-:Y:S01]  /*8010*/  IMAD R21, R47, 0x200, R12 ;  /* 0x000002002f157824 */ /* 0x000fe200078e020c */
[----:B------:R-:W-:Y:S01]  /*8020*/  SHF.R.U64 R39, R26, 0x10, R27 ;  /* 0x000000101a277819 */ /* 0x000fe2000000121b */
[----:B------:R-:W-:Y:S01]  /*8030*/  IMAD.MOV.U32 R45, RZ, RZ, R11 ;  /* 0x000000ffff2d7224 */ /* 0x000fe200078e000b */
[----:B------:R-:W-:Y:S01]  /*8040*/  SHF.R.U32.HI R38, RZ, 0x10, R27 ;  /* 0x00000010ff267819 */ /* 0x000fe2000001161b */
[----:B------:R-:W-:Y:S01]  /*8050*/  IMAD.MOV.U32 R53, RZ, RZ, R30 ;  /* 0x000000ffff357224 */ /* 0x000fe200078e001e */
[C---:B------:R-:W-:Y:S01]  /*8060*/  IADD3 R12, R21.reuse, 0x20, RZ ;  /* 0x00000020150c7810 */ /* 0x040fe20007ffe0ff */
[----:B------:R-:W-:Y:S01]  /*8070*/  IMAD.MOV.U32 R52, RZ, RZ, R31 ;  /* 0x000000ffff347224 */ /* 0x000fe200078e001f */
[----:B------:R-:W-:Y:S01]  /*8080*/  @P0 IADD3 R12, R21, -0x20, RZ ;  /* 0xffffffe0150c0810 */ /* 0x000fe20007ffe0ff */
[----:B------:R-:W-:Y:S01]  /*8090*/  IMAD.MOV.U32 R46, RZ, RZ, R14 ;  /* 0x000000ffff2e7224 */ /* 0x000fe200078e000e */
[----:B------:R-:W-:Y:S01]  /*80a0*/  ISETP.GE.AND P0, PT, R18, R43, PT ;  /* 0x0000002b1200720c */ /* 0x000fe20003f06270 */
[----:B------:R-:W-:Y:S01]  /*80b0*/  IMAD.MOV.U32 R47, RZ, RZ, R15 ;  /* 0x000000ffff2f7224 */ /* 0x000fe200078e000f */
[----:B------:R-:W-:Y:S01]  /*80c0*/  SHF.R.U64 R35, R22, 0x10, R23 ;  /* 0x0000001016237819 */ /* 0x000fe20000001217 */
[----:B------:R-:W-:-:S04]  /*80d0*/  DEPBAR.LE SB0, 0x3 ;  /* 0x000080c00000791a */ /* 0x000fc80000000000 */
[----:B------:R-:W-:Y:S01]  /*80e0*/  SHF.R.U32.HI R34, RZ, 0x10, R23 ;  /* 0x00000010ff227819 */ /* 0x000fe20000011617 */
[----:B------:R-:W-:Y:S01]  /*80f0*/  BSSY B1, `(.L_x_732) ;  /* 0x000012a000017945 */ /* 0x000fe20003800000 */
[--C-:B------:R-:W-:Y:S01]  /*8100*/  SHF.R.U64 R27, R10, 0x10, R11.reuse ;  /* 0x000000100a1b7819 */ /* 0x100fe2000000120b */
[----:B------:R-:W-:Y:S01]  /*8110*/  IMAD.MOV.U32 R10, RZ, RZ, R8 ;  /* 0x000000ffff0a7224 */ /* 0x000fe200078e0008 */
[----:B------:R-:W-:Y:S01]  /*8120*/  SHF.R.U32.HI R26, RZ, 0x10, R11 ;  /* 0x00000010ff1a7819 */ /* 0x000fe2000001160b */
[----:B------:R-:W-:Y:S01]  /*8130*/  IMAD.MOV.U32 R11, RZ, RZ, R9 ;  /* 0x000000ffff0b7224 */ /* 0x000fe200078e0009 */
[--C-:B------:R-:W-:Y:S02]  /*8140*/  SHF.R.U64 R20, R30, 0x10, R31.reuse ;  /* 0x000000101e147819 */ /* 0x100fe4000000121f */
[----:B------:R-:W-:Y:S02]  /*8150*/  SHF.R.U32.HI R19, RZ, 0x10, R31 ;  /* 0x00000010ff137819 */ /* 0x000fe4000001161f */
[--C-:B------:R-:W-:Y:S01]  /*8160*/  SHF.R.U64 R23, R8, 0x10, R9.reuse ;  /* 0x0000001008177819 */ /* 0x100fe20000001209 */
[----:B------:R-:W-:Y:S01]  /*8170*/  IMAD.MOV.U32 R8, RZ, RZ, R64 ;  /* 0x000000ffff087224 */ /* 0x000fe200078e0040 */
[----:B------:R-:W-:Y:S01]  /*8180*/  SHF.R.U32.HI R22, RZ, 0x10, R9 ;  /* 0x00000010ff167819 */ /* 0x000fe20000011609 */
[----:B------:R-:W-:Y:S01]  /*8190*/  IMAD.MOV.U32 R9, RZ, RZ, R65 ;  /* 0x000000ffff097224 */ /* 0x000fe200078e0041 */
[----:B------:R-:W-:-:S02]  /*81a0*/  SHF.R.U64 R31, R14, 0x10, R15 ;  /* 0x000000100e1f7819 */ /* 0x000fc4000000120f */
[----:B------:R-:W-:Y:S02]  /*81b0*/  SHF.R.U32.HI R30, RZ, 0x10, R15 ;  /* 0x00000010ff1e7819 */ /* 0x000fe4000001160f */
[--C-:B------:R-:W-:Y:S02]  /*81c0*/  SHF.R.U64 R15, R64, 0x10, R65.reuse ;  /* 0x00000010400f7819 */ /* 0x100fe40000001241 */
[----:B------:R-:W-:Y:S02]  /*81d0*/  SHF.R.U32.HI R14, RZ, 0x10, R65 ;  /* 0x00000010ff0e7819 */ /* 0x000fe40000011641 */
        /* <DEDUP_REMOVED lines=24> */
[----:B------:R-:W-:Y:S02]  /*8360*/  LEA R21, R21, 0x18100, 0x1 ;  /* 0x0001810015157811 */ /* 0x000fe400078e08ff */
[----:B------:R-:W-:Y:S01]  /*8370*/  LEA R12, R12, 0x18100, 0x1 ;  /* 0x000181000c0c7811 */ /* 0x000fe200078e08ff */
[----:B------:R-:W-:Y:S06]  /*8380*/  BAR.SYNC.DEFER_BLOCKING 0x0 ;  /* 0x0000000000007b1d */ /* 0x000fec0000010000 */
[----:B------:R-:W-:Y:S05]  /*8390*/  @P0 BRA `(.L_x_733) ;  /* 0x00000ff000000947 */ /* 0x000fea0003800000 */
[----:B------:R-:W-:Y:S01]  /*83a0*/  ISETP.GE.AND P0, PT, R13, c[0x0][0x27c], PT ;  /* 0x00009f000d007a0c */ /* 0x000fe20003f06270 */
[----:B------:R-:W-:-:S12]  /*83b0*/  BSSY B0, `(.L_x_734) ;  /* 0x0000028000007945 */ /* 0x000fd80003800000 */
[----:B------:R-:W-:Y:S05]  /*83c0*/  @P0 BRA `(.L_x_735) ;  /* 0x0000026000000947 */ /* 0x000fea0003800000 */
[----:B------:R-:W1:Y:S01]  /*83d0*/  LDS.128 R8, [R21] ;  /* 0x0000000015087984 */ /* 0x000e620000000c00 */
[----:B------:R-:W-:Y:S01]  /*83e0*/  SHF.L.U32 R51, R41, 0x10, RZ ;  /* 0x0000001029337819 */ /* 0x000fe200000006ff */
[C---:B------:R-:W-:Y:S01]  /*83f0*/  IMAD.U32 R47, R39.reuse, 0x10000, RZ ;  /* 0x00010000272f7824 */ /* 0x040fe200078e00ff */
[----:B------:R-:W-:Y:S02]  /*8400*/  LOP3.LUT R45, R39, 0xffff0000, RZ, 0xc0, !PT ;  /* 0xffff0000272d7812 */ /* 0x000fe400078ec0ff */
[----:B------:R-:W-:Y:S02]  /*8410*/  LOP3.LUT R49, R41, 0xffff0000, RZ, 0xc0, !PT ;  /* 0xffff000029317812 */ /* 0x000fe400078ec0ff */
[----:B------:R-:W-:Y:S02]  /*8420*/  SHF.L.U32 R53, R40, 0x10, RZ ;  /* 0x0000001028357819 */ /* 0x000fe400000006ff */
[----:B-1----:R-:W-:Y:S02]  /*8430*/  LOP3.LUT R42, R8, 0xffff0000, RZ, 0xc0, !PT ;  /* 0xffff0000082a7812 */ /* 0x002fe400078ec0ff */
[----:B------:R-:W-:-:S02]  /*8440*/  LOP3.LUT R50, R9, 0xffff0000, RZ, 0xc0, !PT ;  /* 0xffff000009327812 */ /* 0x000fc400078ec0ff */
[----:B------:R-:W-:Y:S02]  /*8450*/  SHF.L.U32 R44, R8, 0x10, RZ ;  /* 0x00000010082c7819 */ /* 0x000fe400000006ff */
[----:B------:R-:W-:Y:S01]  /*8460*/  SHF.L.U32 R8, R9, 0x10, RZ ;  /* 0x0000001009087819 */ /* 0x000fe200000006ff */
[----:B------:R-:W-:Y:S01]  /*8470*/  FMUL.FTZ R9, R42, R47 ;  /* 0x0000002f2a097220 */ /* 0x000fe20000410000 */
[----:B------:R-:W-:Y:S01]  /*8480*/  SHF.L.U32 R48, R10, 0x10, RZ ;  /* 0x000000100a307819 */ /* 0x000fe200000006ff */
[----:B------:R-:W-:Y:S01]  /*8490*/  FMUL.FTZ R42, R42, R51 ;  /* 0x000000332a2a7220 */ /* 0x000fe20000410000 */
[----:B------:R-:W-:Y:S01]  /*84a0*/  LOP3.LUT R46, R10, 0xffff0000, RZ, 0xc0, !PT ;  /* 0xffff00000a2e7812 */ /* 0x000fe200078ec0ff */
[C---:B------:R-:W-:Y:S01]  /*84b0*/  IMAD.U32 R10, R11.reuse, 0x10000, RZ ;  /* 0x000100000b0a7824 */ /* 0x040fe200078e00ff */
[----:B------:R-:W-:Y:S01]  /*84c0*/  LOP3.LUT R52, R11, 0xffff0000, RZ, 0xc0, !PT ;  /* 0xffff00000b347812 */ /* 0x000fe200078ec0ff */
[----:B------:R-:W-:Y:S02]  /*84d0*/  FMUL.FTZ R11, R50, R45 ;  /* 0x0000002d320b7220 */ /* 0x000fe40000410000 */
[----:B------:R-:W-:Y:S01]  /*84e0*/  FFMA.FTZ R42, R44, R47, R42 ;  /* 0x0000002f2c2a7223 */ /* 0x000fe2000001002a */
[----:B------:R-:W-:Y:S01]  /*84f0*/  LOP3.LUT R47, R38, 0xffff0000, RZ, 0xc0, !PT ;  /* 0xffff0000262f7812 */ /* 0x000fe200078ec0ff */
[----:B------:R-:W-:-:S02]  /*8500*/  FMUL.FTZ R50, R50, R49 ;  /* 0x0000003132327220 */ /* 0x000fc40000410000 */
[----:B------:R-:W-:Y:S01]  /*8510*/  FFMA.FTZ R11, R8, R49, -R11 ;  /* 0x00000031080b7223 */ /* 0x000fe2000001080b */
[----:B------:R-:W-:Y:S01]  /*8520*/  SHF.L.U32 R49, R38, 0x10, RZ ;  /* 0x0000001026317819 */ /* 0x000fe200000006ff */
[----:B------:R-:W-:Y:S01]  /*8530*/  FFMA.FTZ R9, R44, R51, -R9 ;  /* 0x000000332c097223 */ /* 0x000fe20000010809 */
[----:B------:R-:W-:Y:S01]  /*8540*/  LOP3.LUT R51, R40, 0xffff0000, RZ, 0xc0, !PT ;  /* 0xffff000028337812 */ /* 0x000fe200078ec0ff */
[----:B------:R-:W-:Y:S02]  /*8550*/  FFMA.FTZ R50, R8, R45, R50 ;  /* 0x0000002d08327223 */ /* 0x000fe40000010032 */
[----:B------:R-:W-:Y:S02]  /*8560*/  FMUL.FTZ R8, R46, R49 ;  /* 0x000000312e087220 */ /* 0x000fe40000410000 */
[----:B------:R-:W-:Y:S02]  /*8570*/  FMUL.FTZ R44, R52, R47 ;  /* 0x0000002f342c7220 */ /* 0x000fe40000410000 */
[----:B------:R-:W-:-:S02]  /*8580*/  FMUL.FTZ R46, R46, R53 ;  /* 0x000000352e2e7220 */ /* 0x000fc40000410000 */
[----:B------:R-:W-:Y:S02]  /*8590*/  FMUL.FTZ R52, R52, R51 ;  /* 0x0000003334347220 */ /* 0x000fe40000410000 */
[----:B------:R-:W-:Y:S01]  /*85a0*/  FFMA.FTZ R53, R48, R53, -R8 ;  /* 0x0000003530357223 */ /* 0x000fe20000010808 */
[----:B------:R-:W-:Y:S01]  /*85b0*/  F2FP.BF16.PACK_AB R8, R42, R9 ;  /* 0x000000092a08723e */ /* 0x000fe200000010ff */
[----:B------:R-:W-:Y:S01]  /*85c0*/  FFMA.FTZ R46, R48, R49, R46 ;  /* 0x00000031302e7223 */ /* 0x000fe2000001002e */
[----:B------:R-:W-:Y:S01]  /*85d0*/  F2FP.BF16.PACK_AB R9, R50, R11 ;  /* 0x0000000b3209723e */ /* 0x000fe200000010ff */
[C---:B------:R-:W-:Y:S02]  /*85e0*/  FFMA.FTZ R44, R10.reuse, R51, -R44 ;  /* 0x000000330a2c7223 */ /* 0x040fe4000001082c */
[----:B------:R-:W-:Y:S01]  /*85f0*/  FFMA.FTZ R47, R10, R47, R52 ;  /* 0x0000002f0a2f7223 */ /* 0x000fe20000010034 */
[----:B------:R-:W-:-:S04]  /*8600*/  F2FP.BF16.PACK_AB R10, R46, R53 ;  /* 0x000000352e0a723e */ /* 0x000fc800000010ff */
[----:B------:R-:W-:-:S05]  /*8610*/  F2FP.BF16.PACK_AB R11, R47, R44 ;  /* 0x0000002c2f0b723e */ /* 0x000fca00000010ff */
[----:B------:R1:W-:Y:S02]  /*8620*/  STS.128 [R21], R8 ;  /* 0x0000000815007388 */ /* 0x0003e40000000c00 */
.L_x_735:
[----:B------:R-:W-:Y:S05]  /*8630*/  BSYNC B0 ;  /* 0x0000000000007941 */ /* 0x000fea0003800000 */
.L_x_734:
[----:B-1----:R-:W-:Y:S01]  /*8640*/  IADD3 R8, R13, 0x10, RZ ;  /* 0x000000100d087810 */ /* 0x002fe20007ffe0ff */
[----:B------:R-:W-:Y:S03]  /*8650*/  BSSY B0, `(.L_x_736) ;  /* 0x0000029000007945 */ /* 0x000fe60003800000 */
[----:B------:R-:W-:-:S13]  /*8660*/  ISETP.GE.AND P0, PT, R8, c[0x0][0x27c], PT ;  /* 0x00009f0008007a0c */ /* 0x000fda0003f06270 */
        /* <DEDUP_REMOVED lines=39> */
.L_x_737:
[----:B------:R-:W-:Y:S05]  /*88e0*/  BSYNC B0 ;  /* 0x0000000000007941 */ /* 0x000fea0003800000 */
.L_x_736:
[----:B-1----:R-:W-:Y:S01]  /*88f0*/  IADD3 R8, R13, 0x20, RZ ;  /* 0x000000200d087810 */ /* 0x002fe20007ffe0ff */
[----:B------:R-:W-:Y:S03]  /*8900*/  BSSY B0, `(.L_x_738) ;  /* 0x0000029000007945 */ /* 0x000fe60003800000 */
[----:B------:R-:W-:-:S13]  /*8910*/  ISETP.GE.AND P0, PT, R8, c[0x0][0x27c], PT ;  /* 0x00009f0008007a0c */ /* 0x000fda0003f06270 */
[----:B------:R-:W-:Y:S05]  /*8920*/  @P0 BRA `(.L_x_739) ;  /* 0x0000026000000947 */ /* 0x000fea0003800000 */
[----:B------:R-:W1:Y:S01]  /*8930*/  LDS.128 R8, [R21+0x4000] ;  /* 0x0040000015087984 */ /* 0x000e620000000c00 */
        /* <DEDUP_REMOVED lines=36> */
[----:B------:R1:W-:Y:S02]  /*8b80*/  STS.128 [R21+0x4000], R8 ;  /* 0x0040000815007388 */ /* 0x0003e40000000c00 */
.L_x_739:
[----:B------:R-:W-:Y:S05]  /*8b90*/  BSYNC B0 ;  /* 0x0000000000007941 */ /* 0x000fea0003800000 */
.L_x_738:
        /* <DEDUP_REMOVED lines=42> */
.L_x_741:
[----:B------:R-:W-:Y:S05]  /*8e40*/  BSYNC B0 ;  /* 0x0000000000007941 */ /* 0x000fea0003800000 */
.L_x_740:
        /* <DEDUP_REMOVED lines=42> */
.L_x_743:
[----:B------:R-:W-:Y:S05]  /*90f0*/  BSYNC B0 ;  /* 0x0000000000007941 */ /* 0x000fea0003800000 */
.L_x_742:
[----:B-1----:R-:W-:-:S04]  /*9100*/  IADD3 R8, R13, 0x50, RZ ;  /* 0x000000500d087810 */ /* 0x002fc80007ffe0ff */
[----:B------:R-:W-:-:S13]  /*9110*/  ISETP.GE.AND P0, PT, R8, c[0x0][0x27c], PT ;  /* 0x00009f0008007a0c */ /* 0x000fda0003f06270 */
[----:B------:R-:W-:Y:S05]  /*9120*/  @P0 BRA `(.L_x_733) ;  /* 0x0000026000000947 */ /* 0x000fea0003800000 */
[----:B------:R-:W1:Y:S01]  /*9130*/  LDS.128 R8, [R12+0x8000] ;  /* 0x008000000c087984 */ /* 0x000e620000000c00 */
[C---:B------:R-:W-:Y:S01]  /*9140*/  SHF.L.U32 R51, R20.reuse, 0x10, RZ ;  /* 0x0000001014337819 */ /* 0x040fe200000006ff */
        /* <DEDUP_REMOVED lines=36> */
.L_x_733:
[----:B------:R-:W-:Y:S05]  /*9390*/  BSYNC B1 ;  /* 0x0000000000017941 */ /* 0x000fea0003800000 */
.L_x_732:
        /* <DEDUP_REMOVED lines=20> */
[-C--:B------:R-:W-:Y:S02]  /*94e0*/  FMUL.FTZ R11, R39, R43.reuse ;  /* 0x0000002b270b7220 */ /* 0x080fe40000410000 */
        /* <DEDUP_REMOVED lines=15> */
[-C--:B------:R-:W-:Y:S01]  /*95e0*/  FFMA.FTZ R18, R18, R47.reuse, -R8 ;  /* 0x0000002f12127223 */ /* 0x080fe20000010808 */
[----:B------:R-:W-:Y:S01]  /*95f0*/  F2FP.BF16.PACK_AB R8, R41, R10 ;  /* 0x0000000a2908723e */ /* 0x000fe200000010ff */
[----:B------:R-:W-:-:S02]  /*9600*/  FFMA.FTZ R11, R11, R47, R46 ;  /* 0x0000002f0b0b7223 */ /* 0x000fc4000001002e */
[-C--:B------:R-:W-:Y:S02]  /*9610*/  FFMA.FTZ R39, R40, R45.reuse, -R39 ;  /* 0x0000002d28277223 */ /* 0x080fe40000010827 */
[----:B------:R-:W-:Y:S01]  /*9620*/  FFMA.FTZ R48, R38, R45, R48 ;  /* 0x0000002d26307223 */ /* 0x000fe20000010030 */
[----:B------:R-:W-:-:S04]  /*9630*/  F2FP.BF16.PACK_AB R10, R11, R18 ;  /* 0x000000120b0a723e */ /* 0x000fc800000010ff */
[----:B------:R-:W-:-:S05]  /*9640*/  F2FP.BF16.PACK_AB R11, R48, R39 ;  /* 0x00000027300b723e */ /* 0x000fca00000010ff */
[----:B------:R1:W-:Y:S02]  /*9650*/  STS.128 [R21+0x2000], R8 ;  /* 0x0020000815007388 */ /* 0x0003e40000000c00 */
.L_x_746:
[----:B------:R-:W-:Y:S05]  /*9660*/  BSYNC B0 ;  /* 0x0000000000007941 */ /* 0x000fea0003800000 */
.L_x_745:
[----:B-1----:R-:W-:Y:S01]  /*9670*/  IADD3 R8, R13, 0x10, RZ ;  /* 0x000000100d087810 */ /* 0x002fe20007ffe0ff */
[----:B------:R-:W-:Y:S03]  /*9680*/  BSSY B0, `(.L_x_747) ;  /* 0x0000029000007945 */ /* 0x000fe60003800000 */
[----:B------:R-:W-:-:S13]  /*9690*/  ISETP.GE.AND P0, PT, R8, c[0x0][0x27c], PT ;  /* 0x00009f0008007a0c */ /* 0x000fda0003f06270 */
[----:B------:R-:W-:Y:S05]  /*96a0*/  @P0 BRA `(.L_x_748) ;  /* 0x0000026000000947 */ /* 0x000fea0003800000 */
[----:B------:R-:W1:Y:S01]  /*96b0*/  LDS.128 R8, [R12+0x2000] ;  /* 0x002000000c087984 */ /* 0x000e620000000c00 */
        /* <DEDUP_REMOVED lines=37> */
.L_x_748:
[----:B------:R-:W-:Y:S05]  /*9910*/  BSYNC B0 ;  /* 0x0000000000007941 */ /* 0x000fea0003800000 */
.L_x_747:
        /* <DEDUP_REMOVED lines=42> */
.L_x_750:
[----:B------:R-:W-:Y:S05]  /*9bc0*/  BSYNC B0 ;  /* 0x0000000000007941 */ /* 0x000fea0003800000 */
.L_x_749:
        /* <DEDUP_REMOVED lines=42> */
.L_x_752:
[----:B------:R-:W-:Y:S05]  /*9e70*/  BSYNC B0 ;  /* 0x0000000000007941 */ /* 0x000fea0003800000 */
.L_x_751:
        /* <DEDUP_REMOVED lines=42> */
.L_x_754:
[----:B------:R-:W-:Y:S05]  /*a120*/  BSYNC B0 ;  /* 0x0000000000007941 */ /* 0x000fea0003800000 */
.L_x_753:
        /* <DEDUP_REMOVED lines=42> */
.L_x_729:
        /* <DEDUP_REMOVED lines=18> */
[----:B------:R-:W-:Y:S01]  /*a4f0*/  CS2R R10, SRZ ;  /* 0x00000000000a7805 */ /* 0x000fe2000001ff00 */
[----:B------:R-:W-:Y:S01]  /*a500*/  CS2R R8, SRZ ;  /* 0x0000000000087805 */ /* 0x000fe2000001ff00 */
[----:B------:R-:W-:-:S08]  /*a510*/  IADD3 R13, R19, 0x20, RZ ;  /* 0x00000020130d7810 */ /* 0x000fd00007ffe0ff */
[----:B------:R-:W-:-:S04]  /*a520*/  @!P0 IMAD.WIDE R22, R19, 0x2, R40 ;  /* 0x0000000213168825 */ /* 0x000fc800078e0228 */
[----:B------:R-:W-:Y:S01]  /*a530*/  @!P0 IMAD.WIDE R24, R19, 0x2, R48 ;  /* 0x0000000213188825 */ /* 0x000fe200078e0230 */
[----:B------:R1:W5:Y:S04]  /*a540*/  @!P0 LD.E.128 R32, [R22.64] ;  /* 0x0000000616208980 */ /* 0x000368000c101d00 */
[----:B------:R2:W5:Y:S01]  /*a550*/  @!P0 LD.E.128 R8, [R24.64] ;  /* 0x0000000618088980 */ /* 0x000562000c101d00 */
[----:B------:R-:W-:Y:S01]  /*a560*/  ISETP.GE.AND P0, PT, R13, c[0x0][0x27c], PT ;  /* 0x00009f000d007a0c */ /* 0x000fe20003f06270 */
[----:B------:R-:W-:Y:S01]  /*a570*/  CS2R R30, SRZ ;  /* 0x00000000001e7805 */ /* 0x000fe2000001ff00 */
[----:B------:R-:W-:Y:S01]  /*a580*/  CS2R R28, SRZ ;  /* 0x00000000001c7805 */ /* 0x000fe2000001ff00 */
[----:B------:R-:W-:-:S10]  /*a590*/  CS2R R14, SRZ ;  /* 0x00000000000e7805 */ /* 0x000fd4000001ff00 */
[----:B------:R-:W-:-:S04]  /*a5a0*/  @!P0 SHF.R.S32.HI R12, RZ, 0x1f, R13 ;  /* 0x0000001fff0c8819 */ /* 0x000fc8000001140d */
[----:B------:R-:W-:-:S04]  /*a5b0*/  @!P0 LEA.HI R12, R12, R13, RZ, 0x3 ;  /* 0x0000000d0c0c8211 */ /* 0x000fc800078f18ff */
[----:B------:R-:W-:Y:S02]  /*a5c0*/  @!P0 LOP3.LUT R20, R12, 0xfffffff8, RZ, 0xc0, !PT ;  /* 0xfffffff80c148812 */ /* 0x000fe400078ec0ff */
[----:B------:R-:W-:Y:S01]  /*a5d0*/  CS2R R12, SRZ ;  /* 0x00000000000c7805 */ /* 0x000fe2000001ff00 */
[----:B------:R-:W-:Y:S02]  /*a5e0*/  IADD3 R21, R19, 0x40, RZ ;  /* 0x0000004013157810 */ /* 0x000fe40007ffe0ff */
[----:B-1----:R-:W-:-:S04]  /*a5f0*/  @!P0 IMAD.WIDE R22, R20, 0x2, R40 ;  /* 0x0000000214168825 */ /* 0x002fc800078e0228 */
[----:B------:R-:W-:Y:S01]  /*a600*/  @!P0 IMAD.WIDE R36, R20, 0x2, R48 ;  /* 0x0000000214248825 */ /* 0x000fe200078e0230 */
[----:B------:R1:W5:Y:S04]  /*a610*/  @!P0 LD.E.128 R28, [R22.64] ;  /* 0x00000006161c8980 */ /* 0x000368000c101d00 */
[----:B------:R3:W5:Y:S01]  /*a620*/  @!P0 LD.E.128 R12, [R36.64] ;  /* 0x00000006240c8980 */ /* 0x000762000c101d00 */
[----:B------:R-:W-:Y:S01]  /*a630*/  ISETP.GE.AND P0, PT, R21, c[0x0][0x27c], PT ;  /* 0x00009f0015007a0c */ /* 0x000fe20003f06270 */
[----:B------:R-:W-:Y:S01]  /*a640*/  CS2R R26, SRZ ;  /* 0x00000000001a7805 */ /* 0x000fe2000001ff00 */
[----:B--2---:R-:W-:-:S11]  /*a650*/  CS2R R24, SRZ ;  /* 0x0000000000187805 */ /* 0x004fd6000001ff00 */
[----:B------:R-:W-:-:S04]  /*a660*/  @!P0 SHF.R.S32.HI R20, RZ, 0x1f, R21 ;  /* 0x0000001fff148819 */ /* 0x000fc80000011415 */
[----:B------:R-:W-:Y:S01]  /*a670*/  @!P0 LEA.HI R20, R20, R21, RZ, 0x3 ;  /* 0x0000001514148211 */ /* 0x000fe200078f18ff */
[----:B-1----:R-:W-:-:S03]  /*a680*/  CS2R R22, SRZ ;  /* 0x0000000000167805 */ /* 0x002fc6000001ff00 */
[----:B------:R-:W-:-:S05]  /*a690*/  @!P0 LOP3.LUT R20, R20, 0xfffffff8, RZ, 0xc0, !PT ;  /* 0xfffffff814148812 */ /* 0x000fca00078ec0ff */
[----:B------:R-:W-:-:S04]  /*a6a0*/  @!P0 IMAD.WIDE R40, R20, 0x2, R40 ;  /* 0x0000000214288825 */ /* 0x000fc800078e0228 */
[----:B------:R-:W-:Y:S01]  /*a6b0*/  @!P0 IMAD.WIDE R48, R20, 0x2, R48 ;  /* 0x0000000214308825 */ /* 0x000fe200078e0230 */
[----:B------:R3:W5:Y:S01]  /*a6c0*/  @!P0 LD.E.128 R24, [R40.64] ;  /* 0x0000000628188980 */ /* 0x000762000c101d00 */
[----:B------:R-:W-:-:S06]  /*a6d0*/  CS2R R20, SRZ ;  /* 0x0000000000147805 */ /* 0x000fcc000001ff00 */
[----:B------:R3:W5:Y:S02]  /*a6e0*/  @!P0 LD.E.128 R20, [R48.64] ;  /* 0x0000000630148980 */ /* 0x000764000c101d00 */
.L_x_756:
[----:B------:R-:W-:Y:S05]  /*a6f0*/  BSYNC B0 ;  /* 0x0000000000007941 */ /* 0x000fea0003800000 */
.L_x_755:
[--C-:B-----5:R-:W-:Y:S01]  /*a700*/  SHF.R.U64 R39, R8, 0x10, R9.reuse ;  /* 0x0000001008277819 */ /* 0x120fe20000001209 */
[--C-:B------:R-:W-:Y:S01]  /*a710*/  IMAD.MOV.U32 R38, RZ, RZ, R9.reuse ;  /* 0x000000ffff267224 */ /* 0x100fe200078e0009 */
[----:B------:R-:W-:Y:S01]  /*a720*/  SHF.R.U32.HI R51, RZ, 0x10, R9 ;  /* 0x00000010ff337819 */ /* 0x000fe20000011609 */
[--C-:B------:R-:W-:Y:S01]  /*a730*/  IMAD.MOV.U32 R66, RZ, RZ, R33.reuse ;  /* 0x000000ffff427224 */ /* 0x100fe200078e0021 */
[--C-:B------:R-:W-:Y:S01]  /*a740*/  SHF.R.U64 R43, R32, 0x10, R33.reuse ;  /* 0x00000010202b7819 */ /* 0x100fe20000001221 */
[----:B------:R-:W-:Y:S01]  /*a750*/  IMAD.MOV.U32 R50, RZ, RZ, R12 ;  /* 0x000000ffff327224 */ /* 0x000fe200078e000c */
[----:B------:R-:W-:Y:S01]  /*a760*/  SHF.R.U32.HI R65, RZ, 0x10, R33 ;  /* 0x00000010ff417819 */ /* 0x000fe20000011621 */
[----:B------:R-:W-:Y:S01]  /*a770*/  IMAD.MOV.U32 R45, RZ, RZ, R20 ;  /* 0x000000ffff2d7224 */ /* 0x000fe200078e0014 */
[----:B------:R-:W-:Y:S01]  /*a780*/  SHF.R.U64 R9, R12, 0x10, R13 ;  /* 0x000000100c097819 */ /* 0x000fe2000000120d */
[--C-:B------:R-:W-:Y:S01]  /*a790*/  IMAD.MOV.U32 R63, RZ, RZ, R35.reuse ;  /* 0x000000ffff3f7224 */ /* 0x100fe200078e0023 */
[--C-:B---3--:R-:W-:Y:S01]  /*a7a0*/  SHF.R.U64 R41, R34, 0x10, R35.reuse ;  /* 0x0000001022297819 */ /* 0x108fe20000001223 */
[----:B------:R-:W-:Y:S01]  /*a7b0*/  IMAD.MOV.U32 R60, RZ, RZ, R30 ;  /* 0x000000ffff3c7224 */ /* 0x000fe200078e001e */
[----:B------:R-:W-:Y:S01]  /*a7c0*/  SHF.R.U32.HI R40, RZ, 0x10, R35 ;  /* 0x00000010ff287819 */ /* 0x000fe20000011623 */
[----:B------:R-:W-:Y:S01]  /*a7d0*/  IMAD R91, R91, -0x80, R42 ;  /* 0xffffff805b5b7824 */ /* 0x000fe200078e022a */
[----:B------:R-:W-:Y:S01]  /*a7e0*/  SHF.R.U64 R33, R30, 0x10, R31 ;  /* 0x000000101e217819 */ /* 0x000fe2000000121f */
[----:B------:R-:W-:Y:S01]  /*a7f0*/  IMAD.MOV.U32 R62, RZ, RZ, R28 ;  /* 0x000000ffff3e7224 */ /* 0x000fe200078e001c */
[----:B------:R-:W-:Y:S01]  /*a800*/  SHF.R.U64 R12, R20, 0x10, R21 ;  /* 0x00000010140c7819 */ /* 0x000fe20000001215 */
[----:B------:R-:W-:Y:S01]  /*a810*/  IMAD.MOV.U32 R46, RZ, RZ, R8 ;  /* 0x000000ffff2e7224 */ /* 0x000fe200078e0008 */
[----:B------:R-:W-:Y:S01]  /*a820*/  SHF.R.U64 R35, R28, 0x10, R29 ;  /* 0x000000101c237819 */ /* 0x000fe2000000121d */
[--C-:B------:R-:W-:Y:S01]  /*a830*/  IMAD.MOV.U32 R36, RZ, RZ, R11.reuse ;  /* 0x000000ffff247224 */ /* 0x100fe200078e000b */
[----:B------:R-:W-:Y:S01]  /*a840*/  SHF.R.U64 R37, R10, 0x10, R11 ;  /* 0x000000100a257819 */ /* 0x000fe2000000120b */
        /* <DEDUP_REMOVED lines=15> */
[----:B------:R-:W-:Y:S01]  /*a940*/  PRMT R23, R45, 0x5410, R12 ;  /* 0x000054102d177816 */ /* 0x000fe2000000000c */
[----:B------:R-:W-:Y:S01]  /*a950*/  IMAD.MOV.U32 R54, RZ, RZ, R24 ;  /* 0x000000ffff367224 */ /* 0x000fe200078e0018 */
[----:B------:R-:W-:Y:S01]  /*a960*/  IMNMX R45, R91, 0x80, PT ;  /* 0x000000805b2d7817 */ /* 0x000fe20003800200 */
[----:B------:R-:W-:Y:S01]  /*a970*/  IMAD.MOV.U32 R48, RZ, RZ, R10 ;  /* 0x000000ffff307224 */ /* 0x000fe200078e000a */
[----:B------:R-:W-:Y:S01]  /*a980*/  SHF.R.U32.HI R34, RZ, 0x10, R29 ;  /* 0x00000010ff227819 */ /* 0x000fe2000001161d */
[----:B------:R-:W-:Y:S01]  /*a990*/  IMAD.MOV.U32 R29, RZ, RZ, R25 ;  /* 0x000000ffff1d7224 */ /* 0x000fe200078e0019 */
[----:B------:R-:W-:Y:S01]  /*a9a0*/  ISETP.GE.AND P0, PT, R18, R45, PT ;  /* 0x0000002d1200720c */ /* 0x000fe20003f06270 */
[----:B------:R-:W-:Y:S01]  /*a9b0*/  IMAD.MOV.U32 R56, RZ, RZ, R26 ;  /* 0x000000ffff387224 */ /* 0x000fe200078e001a */
[----:B------:R-:W-:Y:S01]  /*a9c0*/  SHF.R.U32.HI R32, RZ, 0x10, R31 ;  /* 0x00000010ff207819 */ /* 0x000fe2000001161f */
[----:B------:R-:W-:Y:S01]  /*a9d0*/  IMAD.MOV.U32 R52, RZ, RZ, R14 ;  /* 0x000000ffff347224 */ /* 0x000fe200078e000e */
[----:B------:R-:W-:Y:S01]  /*a9e0*/  SHF.R.U64 R31, R24, 0x10, R25 ;  /* 0x00000010181f7819 */ /* 0x000fe20000001219 */
[----:B------:R-:W-:Y:S01]  /*a9f0*/  IMAD.MOV.U32 R24, RZ, RZ, R27 ;  /* 0x000000ffff187224 */ /* 0x000fe200078e001b */
[----:B------:R-:W-:Y:S01]  /*aa00*/  SHF.R.U32.HI R58, RZ, 0x10, R25 ;  /* 0x00000010ff3a7819 */ /* 0x000fe20000011619 */
[----:B------:R-:W-:Y:S01]  /*aa10*/  IMAD.MOV.U32 R10, RZ, RZ, R22 ;  /* 0x000000ffff0a7224 */ /* 0x000fe200078e0016 */
[----:B------:R-:W-:Y:S01]  /*aa20*/  SHF.R.U64 R25, R26, 0x10, R27 ;  /* 0x000000101a197819 */ /* 0x000fe2000000121b */
[----:B------:R-:W-:-:S04]  /*aa30*/  DEPBAR.LE SB0, 0x3 ;  /* 0x000080c00000791a */ /* 0x000fc80000000000 */
[----:B------:R-:W-:Y:S01]  /*aa40*/  SHF.R.U32.HI R49, RZ, 0x10, R27 ;  /* 0x00000010ff317819 */ /* 0x000fe2000001161b */
[----:B------:R-:W-:Y:S01]  /*aa50*/  BSSY B1, `(.L_x_757) ;  /* 0x0000150000017945 */ /* 0x000fe20003800000 */
        /* <DEDUP_REMOVED lines=84> */
[C---:B------:R-:W-:Y:S01]  /*afa0*/  FFMA.FTZ R56, R49.reuse, R66, -R56 ;  /* 0x0000004231387223 */ /* 0x040fe20000010838 */
        /* <DEDUP_REMOVED lines=9> */
[----:B------:R-:W-:Y:S02]  /*b040*/  IMAD.U32 R64, R36, 0x10000, RZ ;  /* 0x0001000024407824 */ /* 0x000fe400078e00ff */
[----:B------:R-:W-:Y:S02]  /*b050*/  FFMA.FTZ R8, R50, R54, R61 ;  /* 0x0000003632087223 */ /* 0x000fe4000001003d */
[----:B------:R-:W-:Y:S01]  /*b060*/  FFMA.FTZ R54, R52, R59, -R57 ;  /* 0x0000003b34367223 */ /* 0x000fe20000010839 */
        /* <DEDUP_REMOVED lines=25> */
.L_x_760:
[----:B------:R-:W-:Y:S05]  /*b200*/  BSYNC B0 ;  /* 0x0000000000007941 */ /* 0x000fea0003800000 */
.L_x_759:
        /* <DEDUP_REMOVED lines=8> */
[-C--:B------:R-:W-:Y:S01]  /*b290*/  LEA.HI R10, R11, R12.reuse, RZ, 0x3 ;  /* 0x0000000c0b0a7211 */ /* 0x080fe200078f18ff */
        /* <DEDUP_REMOVED lines=45> */
[----:B------:R-:W-:Y:S01]  /*b570*/  SHF.L.U32 R9, R11, 0x10, RZ ;  /* 0x000000100b097819 */ /* 0x000fe200000006ff */
        /* <DEDUP_REMOVED lines=14> */
[C---:B------:R-:W-:Y:S01]  /*b660*/  FFMA.FTZ R56, R51.reuse, R56, -R61 ;  /* 0x0000003833387223 */ /* 0x040fe2000001083d */
[----:B------:R-:W-:Y:S01]  /*b670*/  SHF.L.U32 R11, R30, 0x10, RZ ;  /* 0x000000101e0b7819 */ /* 0x000fe200000006ff */
[----:B------:R-:W-:Y:S01]  /*b680*/  FFMA.FTZ R51, R51, R54, R57 ;  /* 0x0000003633337223 */ /* 0x000fe20000010039 */
[----:B------:R-:W-:Y:S01]  /*b690*/  F2FP.BF16.PACK_AB R8, R8, R49 ;  /* 0x000000310808723e */ /* 0x000fe200000010ff */
[C---:B------:R-:W-:Y:S02]  /*b6a0*/  FMUL.FTZ R57, R59.reuse, R10 ;  /* 0x0000000a3b397220 */ /* 0x040fe40000410000 */
        /* <DEDUP_REMOVED lines=32> */
.L_x_762:
[----:B------:R-:W-:Y:S05]  /*b8b0*/  BSYNC B0 ;  /* 0x0000000000007941 */ /* 0x000fea0003800000 */
.L_x_761:
[----:B-1----:R-:W-:-:S04]  /*b8c0*/  IADD3 R12, R19, 0x40, RZ ;  /* 0x00000040130c7810 */ /* 0x002fc80007ffe0ff */
        /* <DEDUP_REMOVED lines=8> */
[----:B------:R-:W-:Y:S02]  /*b950*/  LEA.HI R11, R11, R12, RZ, 0x6 ;  /* 0x0000000c0b0b7211 */ /* 0x000fe400078f30ff */
[----:B------:R-:W-:Y:S02]  /*b960*/  SHF.R.S32.HI R13, RZ, 0x3, R10 ;  /* 0x00000003ff0d7819 */ /* 0x000fe4000001140a */
[----:B------:R-:W-:-:S02]  /*b970*/  LOP3.LUT R9, R9, 0x1c0, RZ, 0xc0, !PT ;  /* 0x000001c009097812 */ /* 0x000fc400078ec0ff */
[----:B------:R-:W-:Y:S02]  /*b980*/  LEA.HI R8, R8, R13, RZ, 0x1d ;  /* 0x0000000d08087211 */ /* 0x000fe400078fe8ff */
[----:B------:R-:W-:Y:S02]  /*b990*/  LOP3.LUT R15, R9, 0x38, R10, 0xf8, !PT ;  /* 0x00000038090f7812 */ /* 0x000fe400078ef80a */
[----:B------:R-:W-:Y:S02]  /*b9a0*/  SHF.R.S32.HI R13, RZ, 0x1f, R8 ;  /* 0x0000001fff0d7819 */ /* 0x000fe40000011408 */
[----:B------:R-:W-:Y:S02]  /*b9b0*/  SHF.R.U32.HI R10, RZ, 0x3, R9 ;  /* 0x00000003ff0a7819 */ /* 0x000fe40000011609 */
[----:B------:R-:W-:Y:S01]  /*b9c0*/  LEA.HI R13, R13, R8, RZ, 0x3 ;  /* 0x000000080d0d7211 */ /* 0x000fe200078f18ff */
[----:B------:R-:W-:Y:S01]  /*b9d0*/  IMAD.SHL.U32 R8, R8, 0x8, RZ ;  /* 0x0000000808087824 */ /* 0x000fe200078e00ff */
[----:B------:R-:W-:-:S02]  /*b9e0*/  SHF.L.U32 R11, R11, 0x7, RZ ;  /* 0x000000070b0b7819 */ /* 0x000fc400000006ff */
[----:B------:R-:W-:Y:S02]  /*b9f0*/  SHF.L.U32 R13, R13, 0xa, RZ ;  /* 0x0000000a0d0d7819 */ /* 0x000fe400000006ff */
[----:B------:R-:W-:Y:S02]  /*ba00*/  LOP3.LUT R9, R9, 0x38, R8, 0xf8, !PT ;  /* 0x0000003809097812 */ /* 0x000fe400078ef808 */
[----:B------:R-:W-:Y:S02]  /*ba10*/  LOP3.LUT R8, R13, 0x7fffe000, RZ, 0xc0, !PT ;  /* 0x7fffe0000d087812 */ /* 0x000fe400078ec0ff */
[----:B------:R-:W-:Y:S02]  /*ba20*/  LOP3.LUT R12, R11, 0x7fffe000, RZ, 0xc0, !PT ;  /* 0x7fffe0000b0c7812 */ /* 0x000fe400078ec0ff */
[----:B------:R-:W-:Y:S02]  /*ba30*/  LOP3.LUT R9, R9, R10, RZ, 0x3c, !PT ;  /* 0x0000000a09097212 */ /* 0x000fe400078e3cff */
[C---:B------:R-:W-:Y:S01]  /*ba40*/  LEA R8, R47.reuse, R8, 0x9 ;  /* 0x000000082f087211 */ /* 0x040fe200078e48ff */
[----:B------:R-:W-:Y:S01]  /*ba50*/  IMAD R12, R47, 0x200, R12 ;  /* 0x000002002f0c7824 */ /* 0x000fe200078e020c */
[----:B------:R-:W-:-:S02]  /*ba60*/  LOP3.LUT R15, R15, R10, RZ, 0x3c, !PT ;  /* 0x0000000a0f0f7212 */ /* 0x000fc400078e3cff */
[----:B------:R-:W-:Y:S01]  /*ba70*/  LOP3.LUT R57, R23, 0xffff0000, RZ, 0xc0, !PT ;  /* 0xffff000017397812 */ /* 0x000fe200078ec0ff */
[----:B------:R-:W-:Y:S01]  /*ba80*/  IMAD.IADD R47, R8, 0x1, R9 ;  /* 0x00000001082f7824 */ /* 0x000fe200078e0209 */
[----:B------:R-:W-:Y:S01]  /*ba90*/  SHF.L.U32 R64, R24, 0x10, RZ ;  /* 0x0000001018407819 */ /* 0x000fe200000006ff */
[----:B------:R-:W-:Y:S02]  /*baa0*/  IMAD.IADD R12, R12, 0x1, R15 ;  /* 0x000000010c0c7824 */ /* 0x000fe400078e020f */
[----:B------:R-:W-:Y:S02]  /*bab0*/  IMAD.SHL.U32 R47, R47, 0x2, RZ ;  /* 0x000000022f2f7824 */ /* 0x000fe400078e00ff */
[----:B------:R-:W-:-:S03]  /*bac0*/  IMAD.SHL.U32 R46, R12, 0x2, RZ ;  /* 0x000000020c2e7824 */ /* 0x000fc600078e00ff */
[----:B------:R-:W1:Y:S04]  /*bad0*/  LDS.128 R8, [R47+0x18100] ;  /* 0x018100002f087984 */ /* 0x000e680000000c00 */
[----:B------:R-:W2:Y:S01]  /*bae0*/  LDS.128 R12, [R46+0x18100] ;  /* 0x018100002e0c7984 */ /* 0x000ea20000000c00 */
[----:B-1----:R-:W-:Y:S01]  /*baf0*/  IMAD.U32 R55, R8, 0x10000, RZ ;  /* 0x0001000008377824 */ /* 0x002fe200078e00ff */
[C---:B------:R-:W-:Y:S01]  /*bb00*/  LOP3.LUT R59, R10.reuse, 0xffff0000, RZ, 0xc0, !PT ;  /* 0xffff00000a3b7812 */ /* 0x040fe200078ec0ff */
[----:B------:R-:W-:Y:S01]  /*bb10*/  IMAD.U32 R53, R10, 0x10000, RZ ;  /* 0x000100000a357824 */ /* 0x000fe200078e00ff */
[----:B------:R-:W-:Y:S01]  /*bb20*/  LOP3.LUT R8, R8, 0xffff0000, RZ, 0xc0, !PT ;  /* 0xffff000008087812 */ /* 0x000fe200078ec0ff */
[----:B------:R-:W-:Y:S01]  /*bb30*/  FMUL.FTZ R56, R55, R54 ;  /* 0x0000003637387220 */ /* 0x000fe20000410000 */
[C---:B--2---:R-:W-:Y:S01]  /*bb40*/  SHF.L.U32 R49, R12.reuse, 0x10, RZ ;  /* 0x000000100c317819 */ /* 0x044fe200000006ff */
[C---:B------:R-:W-:Y:S01]  /*bb50*/  IMAD.U32 R50, R13.reuse, 0x10000, RZ ;  /* 0x000100000d327824 */ /* 0x040fe200078e00ff */
[----:B------:R-:W-:Y:S01]  /*bb60*/  LOP3.LUT R52, R12, 0xffff0000, RZ, 0xc0, !PT ;  /* 0xffff00000c347812 */ /* 0x000fe200078ec0ff */
[C---:B------:R-:W-:Y:S01]  /*bb70*/  IMAD.U32 R51, R14.reuse, 0x10000, RZ ;  /* 0x000100000e337824 */ /* 0x040fe200078e00ff */
[----:B------:R-:W-:Y:S01]  /*bb80*/  LOP3.LUT R12, R13, 0xffff0000, RZ, 0xc0, !PT ;  /* 0xffff00000d0c7812 */ /* 0x000fe200078ec0ff */
[-C--:B------:R-:W-:Y:S01]  /*bb90*/  FMUL.FTZ R10, R55, R62.reuse ;  /* 0x0000003e370a7220 */ /* 0x080fe20000410000 */
[----:B------:R-:W-:Y:S01]  /*bba0*/  LOP3.LUT R48, R14, 0xffff0000, RZ, 0xc0, !PT ;  /* 0xffff00000e307812 */ /* 0x000fe200078ec0ff */
[----:B------:R-:W-:Y:S01]  /*bbb0*/  FFMA.FTZ R56, R49, R62, -R56 ;  /* 0x0000003e31387223 */ /* 0x000fe20000010838 */
[----:B------:R-:W-:Y:S01]  /*bbc0*/  SHF.L.U32 R13, R15, 0x10, RZ ;  /* 0x000000100f0d7819 */ /* 0x000fe200000006ff */
[----:B------:R-:W-:Y:S01]  /*bbd0*/  FFMA.FTZ R49, R49, R54, R10 ;  /* 0x0000003631317223 */ /* 0x000fe2000001000a */
[----:B------:R-:W-:Y:S01]  /*bbe0*/  LOP3.LUT R14, R15, 0xffff0000, RZ, 0xc0, !PT ;  /* 0xffff00000f0e7812 */ /* 0x000fe200078ec0ff */
[----:B------:R-:W-:Y:S01]  /*bbf0*/  IMAD.U32 R62, R21, 0x10000, RZ ;  /* 0x00010000153e7824 */ /* 0x000fe200078e00ff */
[C---:B------:R-:W-:Y:S01]  /*bc00*/  SHF.L.U32 R15, R9.reuse, 0x10, RZ ;  /* 0x00000010090f7819 */ /* 0x040fe200000006ff */
[----:B------:R-:W-:Y:S01]  /*bc10*/  FMUL.FTZ R55, R8, R57 ;  /* 0x0000003908377220 */ /* 0x000fe20000410000 */
[----:B------:R-:W-:Y:S01]  /*bc20*/  LOP3.LUT R60, R9, 0xffff0000, RZ, 0xc0, !PT ;  /* 0xffff0000093c7812 */ /* 0x000fe200078ec0ff */
[----:B------:R-:W-:Y:S01]  /*bc30*/  FMUL.FTZ R61, R53, R62 ;  /* 0x0000003e353d7220 */ /* 0x000fe20000410000 */
[----:B------:R-:W-:-:S02]  /*bc40*/  SHF.L.U32 R9, R11, 0x10, RZ ;  /* 0x000000100b097819 */ /* 0x000fc400000006ff */
[----:B------:R-:W-:Y:S02]  /*bc50*/  LOP3.LUT R58, R11, 0xffff0000, RZ, 0xc0, !PT ;  /* 0xffff00000b3a7812 */ /* 0x000fe400078ec0ff */
[----:B------:R-:W-:Y:S02]  /*bc60*/  LOP3.LUT R11, R27, 0xffff0000, RZ, 0xc0, !PT ;  /* 0xffff00001b0b7812 */ /* 0x000fe400078ec0ff */
[----:B------:R-:W-:Y:S02]  /*bc70*/  SHF.L.U32 R54, R25, 0x10, RZ ;  /* 0x0000001019367819 */ /* 0x000fe400000006ff */
[----:B------:R-:W-:Y:S01]  /*bc80*/  LOP3.LUT R10, R21, 0xffff0000, RZ, 0xc0, !PT ;  /* 0xffff0000150a7812 */ /* 0x000fe200078ec0ff */
[-C--:B------:R-:W-:Y:S02]  /*bc90*/  FMUL.FTZ R8, R8, R11.reuse ;  /* 0x0000000b08087220 */ /* 0x080fe40000410000 */
[----:B------:R-:W-:Y:S02]  /*bca0*/  FFMA.FTZ R55, R52, R11, -R55 ;  /* 0x0000000b34377223 */ /* 0x000fe40000010837 */
[-C--:B------:R-:W-:Y:S01]  /*bcb0*/  FMUL.FTZ R11, R53, R54.reuse ;  /* 0x00000036350b7220 */ /* 0x080fe20000410000 */
[----:B------:R-:W-:Y:S01]  /*bcc0*/  LOP3.LUT R53, R25, 0xffff0000, RZ, 0xc0, !PT ;  /* 0xffff000019357812 */ /* 0x000fe200078ec0ff */
[----:B------:R-:W-:Y:S01]  /*bcd0*/  FFMA.FTZ R54, R51, R54, -R61 ;  /* 0x0000003633367223 */ /* 0x000fe2000001083d */
[----:B------:R-:W-:Y:S01]  /*bce0*/  LOP3.LUT R61, R26, 0xffff0000, RZ, 0xc0, !PT ;  /* 0xffff00001a3d7812 */ /* 0x000fe200078ec0ff */
[----:B------:R-:W-:-:S02]  /*bcf0*/  FFMA.FTZ R8, R52, R57, R8 ;  /* 0x0000003934087223 */ /* 0x000fc40000010008 */
[----:B------:R-:W-:Y:S01]  /*bd00*/  FFMA.FTZ R51, R51, R62, R11 ;  /* 0x0000003e33337223 */ /* 0x000fe2000001000b */
[----:B------:R-:W-:Y:S01]  /*bd10*/  SHF.L.U32 R11, R22, 0x10, RZ ;  /* 0x00000010160b7819 */ /* 0x000fe200000006ff */
[C---:B------:R-:W-:Y:S01]  /*bd20*/  FMUL.FTZ R57, R59.reuse, R10 ;  /* 0x0000000a3b397220 */ /* 0x040fe20000410000 */
[----:B------:R-:W-:Y:S01]  /*bd30*/  F2FP.BF16.PACK_AB R8, R8, R49 ;  /* 0x000000310808723e */ /* 0x000fe200000010ff */
[----:B------:R-:W-:Y:S02]  /*bd40*/  IMAD.U32 R52, R26, 0x10000, RZ ;  /* 0x000100001a347824 */ /* 0x000fe400078e00ff */
[-C--:B------:R-:W-:Y:S02]  /*bd50*/  FMUL.FTZ R59, R59, R53.reuse ;  /* 0x000000353b3b7220 */ /* 0x080fe40000410000 */
[----:B------:R-:W-:Y:S02]  /*bd60*/  FFMA.FTZ R53, R48, R53, -R57 ;  /* 0x0000003530357223 */ /* 0x000fe40000010839 */
[----:B------:R-:W-:-:S02]  /*bd70*/  FMUL.FTZ R57, R15, R11 ;  /* 0x0000000b0f397220 */ /* 0x000fc40000410000 */
[-C--:B------:R-:W-:Y:S02]  /*bd80*/  FMUL.FTZ R15, R15, R52.reuse ;  /* 0x000000340f0f7220 */ /* 0x080fe40000410000 */
[----:B------:R-:W-:Y:S02]  /*bd90*/  IMAD.U32 R62, R20, 0x10000, RZ ;  /* 0x00010000143e7824 */ /* 0x000fe400078e00ff */
        /* <DEDUP_REMOVED lines=11> */
[----:B------:R-:W-:Y:S02]  /*be50*/  FMUL.FTZ R13, R60, R9 ;  /* 0x000000093c0d7220 */ /* 0x000fe40000410000 */
[----:B------:R-:W-:Y:S02]  /*be60*/  FMUL.FTZ R59, R58, R57 ;  /* 0x000000393a3b7220 */ /* 0x000fe40000410000 */
[----:B------:R-:W-:Y:S02]  /*be70*/  FMUL.FTZ R60, R60, R61 ;  /* 0x0000003d3c3c7220 */ /* 0x000fe40000410000 */
        /* <DEDUP_REMOVED lines=13> */
.L_x_758:
[----:B------:R-:W-:Y:S05]  /*bf50*/  BSYNC B1 ;  /* 0x0000000000017941 */ /* 0x000fea0003800000 */
.L_x_757:
        /* <DEDUP_REMOVED lines=8> */
[----:B------:R-:W-:-:S03]  /*bfe0*/  IMAD.SHL.U32 R10, R18, 0x40, RZ ;  /* 0x00000040120a7824 */ /* 0x000fc600078e00ff */
[----:B------:R-:W-:Y:S02]  /*bff0*/  LEA.HI R44, R9, R44, RZ, 0x1d ;  /* 0x0000002c092c7211 */ /* 0x000fe400078fe8ff */
[----:B------:R-:W-:Y:S02]  /*c000*/  LEA.HI R8, R11, R18, RZ, 0x3 ;  /* 0x000000120b087211 */ /* 0x000fe400078f18ff */
[----:B------:R-:W-:Y:S01]  /*c010*/  SHF.R.S32.HI R9, RZ, 0x1f, R44 ;  /* 0x0000001fff097819 */ /* 0x000fe2000001142c */
[----:B------:R-:W-:Y:S01]  /*c020*/  IMAD.SHL.U32 R11, R44, 0x8, RZ ;  /* 0x000000082c0b7824 */ /* 0x000fe200078e00ff */
[----:B------:R-:W-:Y:S02]  /*c030*/  LOP3.LUT R10, R10, 0x1c0, RZ, 0xc0, !PT ;  /* 0x000001c00a0a7812 */ /* 0x000fe400078ec0ff */
[----:B------:R-:W-:Y:S02]  /*c040*/  LEA.HI R9, R9, R44, RZ, 0x3 ;  /* 0x0000002c09097211 */ /* 0x000fe400078f18ff */
[----:B------:R-:W-:-:S02]  /*c050*/  SHF.L.U32 R8, R8, 0x6, RZ ;  /* 0x0000000608087819 */ /* 0x000fc400000006ff */
[----:B------:R-:W-:Y:S01]  /*c060*/  LOP3.LUT R12, R10, 0x38, R19, 0xf8, !PT ;  /* 0x000000380a0c7812 */ /* 0x000fe200078ef813 */
[----:B------:R-:W-:Y:S01]  /*c070*/  IMAD.SHL.U32 R9, R9, 0x400, RZ ;  /* 0x0000040009097824 */ /* 0x000fe200078e00ff */
[----:B------:R-:W-:Y:S02]  /*c080*/  SHF.R.U32.HI R13, RZ, 0x3, R10 ;  /* 0x00000003ff0d7819 */ /* 0x000fe4000001160a */
[----:B------:R-:W-:Y:S02]  /*c090*/  LOP3.LUT R8, R8, 0xfffffe00, RZ, 0xc0, !PT ;  /* 0xfffffe0008087812 */ /* 0x000fe400078ec0ff */
[----:B------:R-:W-:Y:S02]  /*c0a0*/  LOP3.LUT R10, R10, 0x38, R11, 0xf8, !PT ;  /* 0x000000380a0a7812 */ /* 0x000fe400078ef80b */
[----:B------:R-:W-:Y:S02]  /*c0b0*/  LOP3.LUT R12, R8, R12, R13, 0xf6, !PT ;  /* 0x0000000c080c7212 */ /* 0x000fe400078ef60d */
[----:B------:R-:W-:-:S02]  /*c0c0*/  LOP3.LUT R13, R10, R13, RZ, 0x3c, !PT ;  /* 0x0000000d0a0d7212 */ /* 0x000fc400078e3cff */
[----:B------:R-:W-:Y:S02]  /*c0d0*/  LOP3.LUT R9, R9, 0x7fffe000, RZ, 0xc0, !PT ;  /* 0x7fffe00009097812 */ /* 0x000fe400078ec0ff */
[----:B------:R-:W-:Y:S02]  /*c0e0*/  SHF.L.U32 R45, R12, 0x1, RZ ;  /* 0x000000010c2d7819 */ /* 0x000fe400000006ff */
[----:B------:R-:W-:-:S03]  /*c0f0*/  IADD3 R44, R13, R9, R8 ;  /* 0x000000090d2c7210 */ /* 0x000fc60007ffe008 */
[----:B------:R-:W1:Y:S02]  /*c100*/  LDS.128 R12, [R45+0x18100] ;  /* 0x018100002d0c7984 */ /* 0x000e640000000c00 */
[----:B------:R-:W-:-:S05]  /*c110*/  IMAD.SHL.U32 R44, R44, 0x2, RZ ;  /* 0x000000022c2c7824 */ /* 0x000fca00078e00ff */
[----:B------:R-:W2:Y:S01]  /*c120*/  LDS.128 R8, [R44+0x18100] ;  /* 0x018100002c087984 */ /* 0x000ea20000000c00 */
[C---:B-1----:R-:W-:Y:S01]  /*c130*/  IMAD.U32 R47, R12.reuse, 0x10000, RZ ;  /* 0x000100000c2f7824 */ /* 0x042fe200078e00ff */
[----:B------:R-:W-:Y:S01]  /*c140*/  LOP3.LUT R46, R12, 0xffff0000, RZ, 0xc0, !PT ;  /* 0xffff00000c2e7812 */ /* 0x000fe200078ec0ff */
[----:B------:R-:W-:Y:S01]  /*c150*/  IMAD.U32 R48, R14, 0x10000, RZ ;  /* 0x000100000e307824 */ /* 0x000fe200078e00ff */
[C---:B------:R-:W-:Y:S02]  /*c160*/  SHF.L.U32 R12, R13.reuse, 0x10, RZ ;  /* 0x000000100d0c7819 */ /* 0x040fe400000006ff */
[----:B------:R-:W-:Y:S02]  /*c170*/  LOP3.LUT R49, R13, 0xffff0000, RZ, 0xc0, !PT ;  /* 0xffff00000d317812 */ /* 0x000fe400078ec0ff */
[C---:B------:R-:W-:Y:S01]  /*c180*/  SHF.L.U32 R13, R15.reuse, 0x10, RZ ;  /* 0x000000100f0d7819 */ /* 0x040fe200000006ff */
[----:B--2---:R-:W-:Y:S01]  /*c190*/  IMAD.U32 R52, R8, 0x10000, RZ ;  /* 0x0001000008347824 */ /* 0x004fe200078e00ff */
[----:B------:R-:W-:Y:S01]  /*c1a0*/  LOP3.LUT R53, R15, 0xffff0000, RZ, 0xc0, !PT ;  /* 0xffff00000f357812 */ /* 0x000fe200078ec0ff */
[----:B------:R-:W-:Y:S01]  /*c1b0*/  IMAD.U32 R15, R37, 0x10000, RZ ;  /* 0x00010000250f7824 */ /* 0x000fe200078e00ff */
[----:B------:R-:W-:-:S02]  /*c1c0*/  SHF.L.U32 R50, R10, 0x10, RZ ;  /* 0x000000100a327819 */ /* 0x000fc400000006ff */
[----:B------:R-:W-:Y:S02]  /*c1d0*/  LOP3.LUT R51, R8, 0xffff0000, RZ, 0xc0, !PT ;  /* 0xffff000008337812 */ /* 0x000fe400078ec0ff */
[C---:B------:R-:W-:Y:S02]  /*c1e0*/  SHF.L.U32 R8, R9.reuse, 0x10, RZ ;  /* 0x0000001009087819 */ /* 0x040fe400000006ff */
[----:B------:R-:W-:Y:S01]  /*c1f0*/  LOP3.LUT R56, R9, 0xffff0000, RZ, 0xc0, !PT ;  /* 0xffff000009387812 */ /* 0x000fe200078ec0ff */
[----:B------:R-:W-:Y:S01]  /*c200*/  IMAD.U32 R9, R41, 0x10000, RZ ;  /* 0x0001000029097824 */ /* 0x000fe200078e00ff */
        /* <DEDUP_REMOVED lines=11> */
[-C--:B------:R-:W-:Y:S01]  /*c2c0*/  FMUL.FTZ R57, R37, R55.reuse ;  /* 0x0000003725397220 */ /* 0x080fe20000410000 */
[----:B------:R-:W-:Y:S01]  /*c2d0*/  LOP3.LUT R43, R43, 0xffff0000, RZ, 0xc0, !PT ;  /* 0xffff00002b2b7812 */ /* 0x000fe200078ec0ff */
[-C--:B------:R-:W-:Y:S01]  /*c2e0*/  FMUL.FTZ R48, R9, R52.reuse ;  /* 0x0000003409307220 */ /* 0x080fe20000410000 */
[----:B------:R-:W-:Y:S01]  /*c2f0*/  SHF.L.U32 R54, R11, 0x10, RZ ;  /* 0x000000100b367819 */ /* 0x000fe200000006ff */
[----:B------:R-:W-:Y:S01]  /*c300*/  FMUL.FTZ R55, R41, R55 ;  /* 0x0000003729377220 */ /* 0x000fe20000410000 */
[----:B------:R-:W-:Y:S01]  /*c310*/  LOP3.LUT R11, R11, 0xffff0000, RZ, 0xc0, !PT ;  /* 0xffff00000b0b7812 */ /* 0x000fe200078ec0ff */
[----:B------:R-:W-:-:S02]  /*c320*/  FMUL.FTZ R52, R15, R52 ;  /* 0x000000340f347220 */ /* 0x000fc40000410000 */
[-C--:B------:R-:W-:Y:S02]  /*c330*/  FFMA.FTZ R57, R41, R14.reuse, -R57 ;  /* 0x0000000e29397223 */ /* 0x080fe40000010839 */
[----:B------:R-:W-:Y:S01]  /*c340*/  FFMA.FTZ R55, R37, R14, R55 ;  /* 0x0000000e25377223 */ /* 0x000fe20000010037 */
[----:B------:R-:W-:Y:S01]  /*c350*/  SHF.L.U32 R37, R40, 0x10, RZ ;  /* 0x0000001028257819 */ /* 0x000fe200000006ff */
[----:B------:R-:W-:Y:S01]  /*c360*/  FFMA.FTZ R52, R9, R47, R52 ;  /* 0x0000002f09347223 */ /* 0x000fe20000010034 */
[C---:B------:R-:W-:Y:S01]  /*c370*/  SHF.L.U32 R9, R38.reuse, 0x10, RZ ;  /* 0x0000001026097819 */ /* 0x040fe200000006ff */
[----:B------:R-:W-:Y:S01]  /*c380*/  FMUL.FTZ R14, R39, R51 ;  /* 0x00000033270e7220 */ /* 0x000fe20000410000 */
[----:B------:R-:W-:Y:S01]  /*c390*/  LOP3.LUT R38, R38, 0xffff0000, RZ, 0xc0, !PT ;  /* 0xffff000026267812 */ /* 0x000fe200078ec0ff */
[----:B------:R-:W-:Y:S01]  /*c3a0*/  FFMA.FTZ R48, R15, R47, -R48 ;  /* 0x0000002f0f307223 */ /* 0x000fe20000010830 */
[----:B------:R-:W-:Y:S01]  /*c3b0*/  LOP3.LUT R40, R40, 0xffff0000, RZ, 0xc0, !PT ;  /* 0xffff000028287812 */ /* 0x000fe200078ec0ff */
[C---:B------:R-:W-:Y:S01]  /*c3c0*/  IMAD.U32 R15, R42.reuse, 0x10000, RZ ;  /* 0x000100002a0f7824 */ /* 0x040fe200078e00ff */
[----:B------:R-:W-:Y:S01]  /*c3d0*/  LOP3.LUT R42, R42, 0xffff0000, RZ, 0xc0, !PT ;  /* 0xffff00002a2a7812 */ /* 0x000fe200078ec0ff */
[----:B------:R-:W-:-:S02]  /*c3e0*/  FMUL.FTZ R51, R43, R51 ;  /* 0x000000332b337220 */ /* 0x000fc40000410000 */
[----:B------:R-:W-:Y:S02]  /*c3f0*/  FFMA.FTZ R43, R43, R46, -R14 ;  /* 0x0000002e2b2b7223 */ /* 0x000fe4000001080e */
[C---:B------:R-:W-:Y:S01]  /*c400*/  IMAD.U32 R14, R36.reuse, 0x10000, RZ ;  /* 0x00010000240e7824 */ /* 0x040fe200078e00ff */
[----:B------:R-:W-:Y:S01]  /*c410*/  LOP3.LUT R36, R36, 0xffff0000, RZ, 0xc0, !PT ;  /* 0xffff000024247812 */ /* 0x000fe200078ec0ff */
[-C--:B------:R-:W-:Y:S02]  /*c420*/  FMUL.FTZ R41, R9, R8.reuse ;  /* 0x0000000809297220 */ /* 0x080fe40000410000 */
[----:B------:R-:W-:Y:S02]  /*c430*/  FMUL.FTZ R8, R15, R8 ;  /* 0x000000080f087220 */ /* 0x000fe40000410000 */
[----:B------:R-:W-:Y:S02]  /*c440*/  FFMA.FTZ R51, R39, R46, R51 ;  /* 0x0000002e27337223 */ /* 0x000fe40000010033 */
[----:B------:R-:W-:-:S02]  /*c450*/  FFMA.FTZ R41, R15, R12, -R41 ;  /* 0x0000000c0f297223 */ /* 0x000fc40000010829 */
[----:B------:R-:W-:Y:S02]  /*c460*/  FFMA.FTZ R9, R9, R12, R8 ;  /* 0x0000000c09097223 */ /* 0x000fe40000010008 */
[----:B------:R-:W-:Y:S02]  /*c470*/  FMUL.FTZ R46, R14, R54 ;  /* 0x000000360e2e7220 */ /* 0x000fe40000410000 */
[----:B------:R-:W-:Y:S02]  /*c480*/  FMUL.FTZ R12, R38, R56 ;  /* 0x00000038260c7220 */ /* 0x000fe40000410000 */
[----:B------:R-:W-:Y:S02]  /*c490*/  FMUL.FTZ R8, R36, R11 ;  /* 0x0000000b24087220 */ /* 0x000fe40000410000 */
[----:B------:R-:W-:Y:S02]  /*c4a0*/  FMUL.FTZ R54, R37, R54 ;  /* 0x0000003625367220 */ /* 0x000fe40000410000 */
[----:B------:R-:W-:-:S02]  /*c4b0*/  FMUL.FTZ R56, R42, R56 ;  /* 0x000000382a387220 */ /* 0x000fc40000410000 */
[----:B------:R-:W-:Y:S02]  /*c4c0*/  FMUL.FTZ R11, R40, R11 ;  /* 0x0000000b280b7220 */ /* 0x000fe40000410000 */
[----:B------:R-:W-:Y:S02]  /*c4d0*/  FFMA.FTZ R15, R37, R13, -R46 ;  /* 0x0000000d250f7223 */ /* 0x000fe4000001082e */
[----:B------:R-:W-:Y:S01]  /*c4e0*/  FFMA.FTZ R42, R42, R49, -R12 ;  /* 0x000000312a2a7223 */ /* 0x000fe2000001080c */
[----:B------:R-:W-:Y:S01]  /*c4f0*/  F2FP.BF16.PACK_AB R12, R43, R48 ;  /* 0x000000302b0c723e */ /* 0x000fe200000010ff */
        /* <DEDUP_REMOVED lines=13> */
.L_x_764:
[----:B------:R-:W-:Y:S05]  /*c5d0*/  BSYNC B0 ;  /* 0x0000000000007941 */ /* 0x000fea0003800000 */
.L_x_763:
        /* <DEDUP_REMOVED lines=27> */
[----:B------:R-:W-:Y:S02]  /*c790*/  IADD3 R12, R15, R12, R9 ;  /* 0x0000000c0f0c7210 */ /* 0x000fe40007ffe009 */
[----:B------:R-:W-:Y:S02]  /*c7a0*/  LOP3.LUT R36, R11, R8, RZ, 0x3c, !PT ;  /* 0x000000080b247212 */ /* 0x000fe400078e3cff */
[----:B------:R-:W-:Y:S01]  /*c7b0*/  LOP3.LUT R10, R10, 0x7fffe000, RZ, 0xc0, !PT ;  /* 0x7fffe0000a0a7812 */ /* 0x000fe200078ec0ff */
[----:B------:R-:W-:-:S03]  /*c7c0*/  IMAD.SHL.U32 R37, R12, 0x2, RZ ;  /* 0x000000020c257824 */ /* 0x000fc600078e00ff */
[----:B------:R-:W-:Y:S02]  /*c7d0*/  IADD3 R36, R36, R10, R9 ;  /* 0x0000000a24247210 */ /* 0x000fe40007ffe009 */
[----:B------:R-:W1:Y:S02]  /*c7e0*/  LDS.128 R12, [R37+0x18100] ;  /* 0x01810000250c7984 */ /* 0x000e640000000c00 */
[----:B------:R-:W-:-:S05]  /*c7f0*/  SHF.L.U32 R36, R36, 0x1, RZ ;  /* 0x0000000124247819 */ /* 0x000fca00000006ff */
[----:B------:R-:W2:Y:S01]  /*c800*/  LDS.128 R8, [R36+0x18100] ;  /* 0x0181000024087984 */ /* 0x000ea20000000c00 */
        /* <DEDUP_REMOVED lines=16> */
[----:B------:R-:W-:Y:S01]  /*c910*/  FMUL.FTZ R42, R44, R42 ;  /* 0x0000002a2c2a7220 */ /* 0x000fe20000410000 */
[----:B------:R-:W-:Y:S01]  /*c920*/  SHF.L.U32 R40, R14, 0x10, RZ ;  /* 0x000000100e287819 */ /* 0x000fe200000006ff */
        /* <DEDUP_REMOVED lines=8> */
[----:B------:R-:W-:Y:S01]  /*c9b0*/  FMUL.FTZ R15, R44, R15 ;  /* 0x0000000f2c0f7220 */ /* 0x000fe20000410000 */
[----:B------:R-:W-:Y:S01]  /*c9c0*/  LOP3.LUT R14, R14, 0xffff0000, RZ, 0xc0, !PT ;  /* 0xffff00000e0e7812 */ /* 0x000fe200078ec0ff */
[-C--:B------:R-:W-:Y:S01]  /*c9d0*/  FMUL.FTZ R39, R35, R47.reuse ;  /* 0x0000002f23277220 */ /* 0x080fe20000410000 */
[----:B------:R-:W-:Y:S01]  /*c9e0*/  LOP3.LUT R11, R11, 0xffff0000, RZ, 0xc0, !PT ;  /* 0xffff00000b0b7812 */ /* 0x000fe200078ec0ff */
[----:B------:R-:W-:-:S02]  /*c9f0*/  FMUL.FTZ R47, R9, R47 ;  /* 0x0000002f092f7220 */ /* 0x000fc40000410000 */
[-C--:B------:R-:W-:Y:S02]  /*ca00*/  FFMA.FTZ R49, R44, R38.reuse, -R49 ;  /* 0x000000262c317223 */ /* 0x080fe40000010831 */
[----:B------:R-:W-:Y:S02]  /*ca10*/  FFMA.FTZ R15, R31, R38, R15 ;  /* 0x000000261f0f7223 */ /* 0x000fe4000001000f */
[-C--:B------:R-:W-:Y:S02]  /*ca20*/  FFMA.FTZ R39, R9, R40.reuse, -R39 ;  /* 0x0000002809277223 */ /* 0x080fe40000010827 */
[----:B------:R-:W-:Y:S01]  /*ca30*/  FFMA.FTZ R47, R35, R40, R47 ;  /* 0x00000028232f7223 */ /* 0x000fe2000001002f */
[C---:B------:R-:W-:Y:S01]  /*ca40*/  SHF.L.U32 R40, R28.reuse, 0x10, RZ ;  /* 0x000000101c287819 */ /* 0x040fe200000006ff */
[-C--:B------:R-:W-:Y:S01]  /*ca50*/  FMUL.FTZ R38, R29, R46.reuse ;  /* 0x0000002e1d267220 */ /* 0x080fe20000410000 */
[----:B------:R-:W-:Y:S01]  /*ca60*/  LOP3.LUT R28, R28, 0xffff0000, RZ, 0xc0, !PT ;  /* 0xffff00001c1c7812 */ /* 0x000fe200078ec0ff */
[----:B------:R-:W-:-:S02]  /*ca70*/  FMUL.FTZ R46, R33, R46 ;  /* 0x0000002e212e7220 */ /* 0x000fc40000410000 */
[C---:B------:R-:W-:Y:S01]  /*ca80*/  IMAD.U32 R9, R30.reuse, 0x10000, RZ ;  /* 0x000100001e097824 */ /* 0x040fe200078e00ff */
[----:B------:R-:W-:Y:S01]  /*ca90*/  LOP3.LUT R30, R30, 0xffff0000, RZ, 0xc0, !PT ;  /* 0xffff00001e1e7812 */ /* 0x000fe200078ec0ff */
[C---:B------:R-:W-:Y:S01]  /*caa0*/  IMAD.U32 R31, R34.reuse, 0x10000, RZ ;  /* 0x00010000221f7824 */ /* 0x040fe200078e00ff */
[----:B------:R-:W-:Y:S01]  /*cab0*/  LOP3.LUT R34, R34, 0xffff0000, RZ, 0xc0, !PT ;  /* 0xffff000022227812 */ /* 0x000fe200078ec0ff */
[C---:B------:R-:W-:Y:S01]  /*cac0*/  IMAD.U32 R44, R32.reuse, 0x10000, RZ ;  /* 0x00010000202c7824 */ /* 0x040fe200078e00ff */
[----:B------:R-:W-:Y:S01]  /*cad0*/  LOP3.LUT R32, R32, 0xffff0000, RZ, 0xc0, !PT ;  /* 0xffff000020207812 */ /* 0x000fe200078ec0ff */
[-C--:B------:R-:W-:Y:S02]  /*cae0*/  FFMA.FTZ R38, R33, R14.reuse, -R38 ;  /* 0x0000000e21267223 */ /* 0x080fe40000010826 */
[----:B------:R-:W-:Y:S02]  /*caf0*/  FFMA.FTZ R46, R29, R14, R46 ;  /* 0x0000000e1d2e7223 */ /* 0x000fe4000001002e */
[----:B------:R-:W-:-:S02]  /*cb00*/  FMUL.FTZ R33, R9, R8 ;  /* 0x0000000809217220 */ /* 0x000fc40000410000 */
[-C--:B------:R-:W-:Y:S02]  /*cb10*/  FMUL.FTZ R14, R40, R45.reuse ;  /* 0x0000002d280e7220 */ /* 0x080fe40000410000 */
[C---:B------:R-:W-:Y:S02]  /*cb20*/  FMUL.FTZ R8, R31.reuse, R8 ;  /* 0x000000081f087220 */ /* 0x040fe40000410000 */
[C---:B------:R-:W-:Y:S02]  /*cb30*/  FMUL.FTZ R45, R44.reuse, R45 ;  /* 0x0000002d2c2d7220 */ /* 0x040fe40000410000 */
[-C--:B------:R-:W-:Y:S02]  /*cb40*/  FFMA.FTZ R33, R31, R12.reuse, -R33 ;  /* 0x0000000c1f217223 */ /* 0x080fe40000010821 */
[----:B------:R-:W-:Y:S02]  /*cb50*/  FFMA.FTZ R9, R9, R12, R8 ;  /* 0x0000000c09097223 */ /* 0x000fe40000010008 */
[----:B------:R-:W-:Y:S01]  /*cb60*/  FFMA.FTZ R44, R44, R13, -R14 ;  /* 0x0000000d2c2c7223 */ /* 0x000fe2000001080e */
[----:B------:R-:W-:Y:S01]  /*cb70*/  F2FP.BF16.PACK_AB R14, R38, R39 ;  /* 0x00000027260e723e */ /* 0x000fe200000010ff */
[----:B------:R-:W-:-:S02]  /*cb80*/  FFMA.FTZ R45, R40, R13, R45 ;  /* 0x0000000d282d7223 */ /* 0x000fc4000001002d */
[-C--:B------:R-:W-:Y:S02]  /*cb90*/  FMUL.FTZ R13, R30, R48.reuse ;  /* 0x000000301e0d7220 */ /* 0x080fe40000410000 */
[-C--:B------:R-:W-:Y:S02]  /*cba0*/  FMUL.FTZ R12, R28, R11.reuse ;  /* 0x0000000b1c0c7220 */ /* 0x080fe40000410000 */
        /* <DEDUP_REMOVED lines=15> */
.L_x_766:
[----:B------:R-:W-:Y:S05]  /*cca0*/  BSYNC B0 ;  /* 0x0000000000007941 */ /* 0x000fea0003800000 */
.L_x_765:
        /* <DEDUP_REMOVED lines=13> */
[----:B------:R-:W-:Y:S02]  /*cd80*/  LOP3.LUT R12, R12, 0x1c0, RZ, 0xc0, !PT ;  /* 0x000001c00c0c7812 */ /* 0x000fe400078ec0ff */
        /* <DEDUP_REMOVED lines=12> */
[----:B------:R-:W-:Y:S02]  /*ce50*/  LOP3.LUT R9, R11, 0x7fffe000, RZ, 0xc0, !PT ;  /* 0x7fffe0000b097812 */ /* 0x000fe400078ec0ff */
[----:B------:R-:W-:-:S02]  /*ce60*/  IADD3 R13, R14, R13, R8 ;  /* 0x0000000d0e0d7210 */ /* 0x000fc40007ffe008 */
[----:B------:R-:W-:-:S03]  /*ce70*/  IADD3 R9, R10, R9, R8 ;  /* 0x000000090a097210 */ /* 0x000fc60007ffe008 */
[----:B------:R-:W-:Y:S01]  /*ce80*/  IMAD.SHL.U32 R19, R13, 0x2, RZ ;  /* 0x000000020d137824 */ /* 0x000fe200078e00ff */
[----:B------:R-:W-:-:S04]  /*ce90*/  SHF.L.U32 R18, R9, 0x1, RZ ;  /* 0x0000000109127819 */ /* 0x000fc800000006ff */
[----:B------:R-:W1:Y:S04]  /*cea0*/  LDS.128 R12, [R19+0x18100] ;  /* 0x01810000130c7984 */ /* 0x000e680000000c00 */
[----:B------:R-:W2:Y:S01]  /*ceb0*/  LDS.128 R8, [R18+0x18100] ;  /* 0x0181000012087984 */ /* 0x000ea20000000c00 */
[C---:B-1----:R-:W-:Y:S01]  /*cec0*/  IMAD.U32 R29, R12.reuse, 0x10000, RZ ;  /* 0x000100000c1d7824 */ /* 0x042fe200078e00ff */
        /* <DEDUP_REMOVED lines=8> */
[----:B------:R-:W-:Y:S01]  /*cf50*/  SHF.L.U32 R32, R10, 0x10, RZ ;  /* 0x000000100a207819 */ /* 0x000fe200000006ff */
[----:B------:R-:W-:Y:S01]  /*cf60*/  IMAD.U32 R15, R21, 0x10000, RZ ;  /* 0x00010000150f7824 */ /* 0x000fe200078e00ff */
[----:B------:R-:W-:Y:S01]  /*cf70*/  LOP3.LUT R38, R9, 0xffff0000, RZ, 0xc0, !PT ;  /* 0xffff000009267812 */ /* 0x000fe200078ec0ff */
[----:B------:R-:W-:Y:S01]  /*cf80*/  IMAD.U32 R36, R11, 0x10000, RZ ;  /* 0x000100000b247824 */ /* 0x000fe200078e00ff */
[----:B------:R-:W-:-:S02]  /*cf90*/  SHF.L.U32 R9, R25, 0x10, RZ ;  /* 0x0000001019097819 */ /* 0x000fc400000006ff */
[----:B------:R-:W-:Y:S01]  /*cfa0*/  LOP3.LUT R37, R10, 0xffff0000, RZ, 0xc0, !PT ;  /* 0xffff00000a257812 */ /* 0x000fe200078ec0ff */
[-C--:B------:R-:W-:Y:S01]  /*cfb0*/  FMUL.FTZ R10, R15, R32.reuse ;  /* 0x000000200f0a7220 */ /* 0x080fe20000410000 */
[C---:B------:R-:W-:Y:S01]  /*cfc0*/  SHF.L.U32 R30, R14.reuse, 0x10, RZ ;  /* 0x000000100e1e7819 */ /* 0x040fe200000006ff */
[----:B------:R-:W-:Y:S01]  /*cfd0*/  FMUL.FTZ R32, R9, R32 ;  /* 0x0000002009207220 */ /* 0x000fe20000410000 */
[----:B------:R-:W-:Y:S02]  /*cfe0*/  LOP3.LUT R21, R21, 0xffff0000, RZ, 0xc0, !PT ;  /* 0xffff000015157812 */ /* 0x000fe400078ec0ff */
        /* <DEDUP_REMOVED lines=11> */
[----:B------:R-:W-:-:S02]  /*d0a0*/  FMUL.FTZ R30, R9, R34 ;  /* 0x00000022091e7220 */ /* 0x000fc40000410000 */
[----:B------:R-:W-:Y:S02]  /*d0b0*/  FMUL.FTZ R34, R15, R34 ;  /* 0x000000220f227220 */ /* 0x000fe40000410000 */
[-C--:B------:R-:W-:Y:S02]  /*d0c0*/  FFMA.FTZ R39, R25, R14.reuse, -R39 ;  /* 0x0000000e19277223 */ /* 0x080fe40000010827 */
[----:B------:R-:W-:Y:S02]  /*d0d0*/  FFMA.FTZ R37, R21, R14, R37 ;  /* 0x0000000e15257223 */ /* 0x000fe40000010025 */
[----:B------:R-:W-:Y:S02]  /*d0e0*/  FFMA.FTZ R34, R9, R29, R34 ;  /* 0x0000001d09227223 */ /* 0x000fe40000010022 */
[----:B------:R-:W-:Y:S02]  /*d0f0*/  FMUL.FTZ R14, R23, R33 ;  /* 0x00000021170e7220 */ /* 0x000fe40000410000 */
[----:B------:R-:W-:-:S02]  /*d100*/  FFMA.FTZ R30, R15, R29, -R30 ;  /* 0x0000001d0f1e7223 */ /* 0x000fc4000001081e */
[C---:B------:R-:W-:Y:S01]  /*d110*/  IMAD.U32 R9, R22.reuse, 0x10000, RZ ;  /* 0x0001000016097824 */ /* 0x040fe200078e00ff */
[----:B------:R-:W-:Y:S01]  /*d120*/  LOP3.LUT R22, R22, 0xffff0000, RZ, 0xc0, !PT ;  /* 0xffff000016167812 */ /* 0x000fe200078ec0ff */
[C---:B------:R-:W-:Y:S01]  /*d130*/  IMAD.U32 R15, R26.reuse, 0x10000, RZ ;  /* 0x000100001a0f7824 */ /* 0x040fe200078e00ff */
[----:B------:R-:W-:Y:S01]  /*d140*/  LOP3.LUT R26, R26, 0xffff0000, RZ, 0xc0, !PT ;  /* 0xffff00001a1a7812 */ /* 0x000fe200078ec0ff */
[C---:B------:R-:W-:Y:S02]  /*d150*/  FMUL.FTZ R33, R27.reuse, R33 ;  /* 0x000000211b217220 */ /* 0x040fe40000410000 */
[----:B------:R-:W-:Y:S01]  /*d160*/  FFMA.FTZ R27, R27, R28, -R14 ;  /* 0x0000001c1b1b7223 */ /* 0x000fe2000001080e */
[C---:B------:R-:W-:Y:S01]  /*d170*/  SHF.L.U32 R14, R20.reuse, 0x10, RZ ;  /* 0x00000010140e7819 */ /* 0x040fe200000006ff */
[-C--:B------:R-:W-:Y:S01]  /*d180*/  FMUL.FTZ R25, R9, R8.reuse ;  /* 0x0000000809197220 */ /* 0x080fe20000410000 */
[----:B------:R-:W-:Y:S01]  /*d190*/  LOP3.LUT R20, R20, 0xffff0000, RZ, 0xc0, !PT ;  /* 0xffff000014147812 */ /* 0x000fe200078ec0ff */
[C---:B------:R-:W-:Y:S01]  /*d1a0*/  IMAD.U32 R21, R24.reuse, 0x10000, RZ ;  /* 0x0001000018157824 */ /* 0x040fe200078e00ff */
[----:B------:R-:W-:Y:S01]  /*d1b0*/  LOP3.LUT R24, R24, 0xffff0000, RZ, 0xc0, !PT ;  /* 0xffff000018187812 */ /* 0x000fe200078ec0ff */
[----:B------:R-:W-:-:S02]  /*d1c0*/  FMUL.FTZ R8, R15, R8 ;  /* 0x000000080f087220 */ /* 0x000fc40000410000 */
[----:B------:R-:W-:Y:S02]  /*d1d0*/  FFMA.FTZ R33, R23, R28, R33 ;  /* 0x0000001c17217223 */ /* 0x000fe40000010021 */
[-C--:B------:R-:W-:Y:S02]  /*d1e0*/  FFMA.FTZ R25, R15, R12.reuse, -R25 ;  /* 0x0000000c0f197223 */ /* 0x080fe40000010819 */
[----:B------:R-:W-:Y:S02]  /*d1f0*/  FFMA.FTZ R9, R9, R12, R8 ;  /* 0x0000000c09097223 */ /* 0x000fe40000010008 */
[----:B------:R-:W-:Y:S02]  /*d200*/  FMUL.FTZ R28, R14, R36 ;  /* 0x000000240e1c7220 */ /* 0x000fe40000410000 */
[----:B------:R-:W-:Y:S02]  /*d210*/  FMUL.FTZ R12, R22, R38 ;  /* 0x00000026160c7220 */ /* 0x000fe40000410000 */
[----:B------:R-:W-:-:S02]  /*d220*/  FMUL.FTZ R8, R20, R11 ;  /* 0x0000000b14087220 */ /* 0x000fc40000410000 */
[C---:B------:R-:W-:Y:S02]  /*d230*/  FMUL.FTZ R36, R21.reuse, R36 ;  /* 0x0000002415247220 */ /* 0x040fe40000410000 */
[----:B------:R-:W-:Y:S02]  /*d240*/  FMUL.FTZ R38, R26, R38 ;  /* 0x000000261a267220 */ /* 0x000fe40000410000 */
        /* <DEDUP_REMOVED lines=17> */
.L_x_744:
[----:B------:R-:W-:Y:S05]  /*d360*/  BSYNC B2 ;  /* 0x0000000000027941 */ /* 0x000fea0003800000 */
.L_x_728:
[----:B------:R-:W-:-:S04]  /*d370*/  DEPBAR.LE SB0, 0x2 ;  /* 0x000080800000791a */ /* 0x000fc80000000000 */
[----:B------:R-:W-:Y:S01]  /*d380*/  IMAD.SHL.U32 R32, R0, 0x2, RZ ;  /* 0x0000000200207824 */ /* 0x000fe200078e00ff */
[----:B------:R-:W-:Y:S01]  /*d390*/  BAR.SYNC.DEFER_BLOCKING 0x0 ;  /* 0x0000000000007b1d */ /* 0x000fe20000010000 */
[----:B------:R-:W-:Y:S01]  /*d3a0*/  IMAD.SHL.U32 R191, R4, 0x2, RZ ;  /* 0x0000000204bf7824 */ /* 0x000fe200078e00ff */
[----:B------:R-:W-:Y:S01]  /*d3b0*/  LEA R190, R0, 0x18100, 0x1 ;  /* 0x0001810000be7811 */ /* 0x000fe200078e08ff */
[----:B------:R-:W-:Y:S01]  /*d3c0*/  IMAD.MOV.U32 R4, RZ, RZ, 0x20 ;  /* 0x00000020ff047424 */ /* 0x000fe200078e00ff */
[----:B-1----:R-:W-:Y:S01]  /*d3d0*/  @P3 LEA.HI.SX32 R9, R133, 0xfffffffe, 0x1a ;  /* 0xfffffffe85093811 */ /* 0x002fe200078fd2ff */
[----:B------:R-:W-:Y:S01]  /*d3e0*/  IMAD.SHL.U32 R189, R3, 0x2, RZ ;  /* 0x0000000203bd7824 */ /* 0x000fe200078e00ff */
[----:B------:R-:W-:Y:S01]  /*d3f0*/  P2R R135, PR, RZ, 0x2 ;  /* 0x00000002ff877803 */ /* 0x000fe20000000000 */
[----:B------:R-:W-:Y:S01]  /*d400*/  IMAD R95, R95, -0x40, R89 ;  /* 0xffffffc05f5f7824 */ /* 0x000fe200078e0259 */
[----:B------:R-:W-:Y:S01]  /*d410*/  SEL R0, R4, 0xffffffe0, !P1 ;  /* 0xffffffe004007807 */ /* 0x000fe20004800000 */
[----:B------:R-:W-:Y:S01]  /*d420*/  IMAD.IADD R3, R190, 0x1, R189 ;  /* 0x00000001be037824 */ /* 0x000fe200078e02bd */
[----:B------:R-:W-:Y:S01]  /*d430*/  @P3 SHF.R.S32.HI R8, RZ, 0x1f, R9 ;  /* 0x0000001fff083819 */ /* 0x000fe20000011409 */
[----:B------:R-:W-:Y:S01]  /*d440*/  @P3 IMAD R16, R16, R9, RZ ;  /* 0x0000000910103224 */ /* 0x000fe200078e02ff */
[----:B------:R-:W-:Y:S01]  /*d450*/  LOP3.LUT P1, RZ, R194, 0x1, RZ, 0xc0, !PT ;  /* 0x00000001c2ff7812 */ /* 0x000fe2000782c0ff */
[----:B------:R-:W-:Y:S01]  /*d460*/  IMAD.IADD R91, R191, 0x1, R0 ;  /* 0x00000001bf5b7824 */ /* 0x000fe200078e0200 */
[----:B------:R-:W-:Y:S01]  /*d470*/  LOP3.LUT P4, RZ, R7, 0x4, RZ, 0xc0, !PT ;  /* 0x0000000407ff7812 */ /* 0x000fe2000788c0ff */
[----:B------:R-:W-:Y:S01]  /*d480*/  @P3 IMAD.WIDE.U32 R10, R9, R17, R206 ;  /* 0x00000011090a3225 */ /* 0x000fe200078e00ce */
[----:B------:R-:W-:-:S03]  /*d490*/  LOP3.LUT R93, R93, 0xffffffe0, RZ, 0xc0, !PT ;  /* 0xffffffe05d5d7812 */ /* 0x000fc600078ec0ff */
[----:B------:R-:W-:Y:S01]  /*d4a0*/  @P3 IMAD R8, R8, R17, R16 ;  /* 0x0000001108083224 */ /* 0x000fe200078e0210 */
[----:B------:R-:W-:Y:S01]  /*d4b0*/  @P3 LEA R60, P0, R10, c[0x0][0x1f8], 0x1 ;  /* 0x00007e000a3c3a11 */ /* 0x000fe200078008ff */
[----:B------:R-:W-:Y:S02]  /*d4c0*/  IMAD.MOV.U32 R4, RZ, RZ, 0x40 ;  /* 0x00000040ff047424 */ /* 0x000fe400078e00ff */
[----:B------:R-:W-:Y:S01]  /*d4d0*/  @P3 IMAD.IADD R8, R11, 0x1, R8 ;  /* 0x000000010b083824 */ /* 0x000fe200078e0208 */
[----:B------:R-:W-:Y:S01]  /*d4e0*/  LDSM.16.M88.4 R32, [R32+0x18100] ;  /* 0x018100002020783b */ /* 0x000fe20000000200 */
[----:B------:R-:W-:Y:S01]  /*d4f0*/  IMAD.IADD R90, R90, 0x1, -R93 ;  /* 0x000000015a5a7824 */ /* 0x000fe200078e0a5d */
[----:B------:R-:W-:Y:S01]  /*d500*/  SEL R0, R4, 0xffffffc0, !P4 ;  /* 0xffffffc004007807 */ /* 0x000fe20006000000 */
[----:B------:R-:W-:Y:S01]  /*d510*/  IMAD.SHL.U32 R185, R2, 0x2, RZ ;  /* 0x0000000202b97824 */ /* 0x000fe200078e00ff */
[----:B------:R-:W1:Y:S01]  /*d520*/  LDSM.16.M88.4 R20, [R191+0xc100] ;  /* 0x00c10000bf14783b */ /* 0x000e620000000200 */
[----:B------:R-:W-:-:S02]  /*d530*/  @P3 LEA.HI.X R61, R10, c[0x0][0x1fc], R8, 0x1, P0 ;  /* 0x00007f000a3d3a11 */ /* 0x000fc400000f0c08 */
[----:B------:R-:W-:Y:S01]  /*d540*/  @P3 IADD3 R72, P0, R6, R60, RZ ;  /* 0x0000003c06483210 */ /* 0x000fe20007f1e0ff */
[----:B------:R-:W2:Y:S01]  /*d550*/  LDSM.16.M88.4 R48, [R191+0xc900] ;  /* 0x00c90000bf30783b */ /* 0x000ea20000000200 */
[----:B------:R-:W-:Y:S01]  /*d560*/  SEL R188, R4, 0xffffffc0, !P2 ;  /* 0xffffffc004bc7807 */ /* 0x000fe20005000000 */
[----:B------:R-:W-:Y:S02]  /*d570*/  IMAD.IADD R187, R190, 0x1, R0 ;  /* 0x00000001bebb7824 */ /* 0x000fe400078e0200 */
[----:B------:R-:W3:Y:S01]  /*d580*/  LDSM.16.M88.4 R64, [R191+0xd100] ;  /* 0x00d10000bf40783b */ /* 0x000ee20000000200 */
[----:B------:R-:W-:Y:S02]  /*d590*/  @P3 IMAD.X R73, R5, 0x1, R61, P0 ;  /* 0x0000000105493824 */ /* 0x000fe400000e063d */
[----:B------:R-:W-:Y:S01]  /*d5a0*/  IMAD.IADD R94, R191, 0x1, R188 ;  /* 0x00000001bf5e7824 */ /* 0x000fe200078e02bc */
[----:B------:R-:W-:Y:S01]  /*d5b0*/  LDSM.16.M88.4 R56, [R3] ;  /* 0x000000000338783b */ /* 0x000fe20000000200 */
[----:B------:R-:W-:-:S02]  /*d5c0*/  IMAD.IADD R186, R3, 0x1, R0 ;  /* 0x0000000103ba7824 */ /* 0x000fc400078e0200 */
[----:B------:R-:W-:Y:S01]  /*d5d0*/  IMAD.IADD R92, R188, 0x1, R91 ;  /* 0x00000001bc5c7824 */ /* 0x000fe200078e025b */
[----:B------:R-:W4:Y:S01]  /*d5e0*/  LDSM.16.M88.4 R44, [R91+0xc100] ;  /* 0x00c100005b2c783b */ /* 0x000f220000000200 */
[C-C-:B------:R-:W-:Y:S02]  /*d5f0*/  IMAD.IADD R175, R189.reuse, 0x1, R185.reuse ;  /* 0x00000001bdaf7824 */ /* 0x140fe400078e02b9 */
[C---:B------:R-:W-:Y:S01]  /*d600*/  IMAD.IADD R184, R0.reuse, 0x1, R185 ;  /* 0x0000000100b87824 */ /* 0x040fe200078e02b9 */
[----:B------:R-:W5:Y:S01]  /*d610*/  LDSM.16.M88.4 R12, [R91+0xc900] ;  /* 0x00c900005b0c783b */ /* 0x000f620000000200 */
[----:B------:R-:W-:Y:S02]  /*d620*/  IMAD.IADD R0, R0, 0x1, R175 ;  /* 0x0000000100007824 */ /* 0x000fe400078e02af */
[----:B------:R-:W-:Y:S01]  /*d630*/  IMAD.IADD R162, R189, 0x1, R184 ;  /* 0x00000001bda27824 */ /* 0x000fe200078e02b8 */
[----:B------:R-:W3:Y:S04]  /*d640*/  LDSM.16.M88.4 R52, [R191+0xd900] ;  /* 0x00d90000bf34783b */ /* 0x000ee80000000200 */
[----:B------:R-:W3:Y:S04]  /*d650*/  LDSM.16.M88.4 R8, [R91+0xd100] ;  /* 0x00d100005b08783b */ /* 0x000ee80000000200 */
[----:B------:R-:W-:Y:S04]  /*d660*/  LDSM.16.M88.4 R40, [R91+0xd900] ;  /* 0x00d900005b28783b */ /* 0x000fe80000000200 */
[----:B------:R-:W-:Y:S01]  /*d670*/  @!PT LDS RZ, [RZ] ;  /* 0x00000000fffff984 */ /* 0x000fe20000000800 */
[----:B------:R-:W-:Y:S01]  /*d680*/  @!PT LDS RZ, [RZ] ;  /* 0x00000000fffff984 */ /* 0x000fe20000000800 */
[----:B------:R-:W-:Y:S01]  /*d690*/  @!PT LDS RZ, [RZ] ;  /* 0x00000000fffff984 */ /* 0x000fe20000000800 */
[----:B------:R3:W-:Y:S01]  /*d6a0*/  @P3 LDGSTS.E.BYPASS.LTC128B.128 [R134+0x6100], [R60.64], !P6 ;  /* 0x061000003c863fae */ /* 0x0007e2000f101d46 */
[C---:B-1----:R-:W-:Y:S03]  /*d6b0*/  HMMA.16816.F32.BF16 R24, R32.reuse, R20, RZ ;  /* 0x000000142018723c */ /* 0x042fe600000418ff */
[----:B------:R1:W-:Y:S04]  /*d6c0*/  @P3 LDGSTS.E.BYPASS.LTC128B.128 [R134+0x8100], [R60.64+0x80], !P5 ;  /* 0x081000803c863fae */ /* 0x0003e8000e901d46 */
[----:B------:R1:W-:Y:S01]  /*d6d0*/  @P3 LDGSTS.E.BYPASS.LTC128B.128 [R134+0xa100], [R60.64+0x100], !P1 ;  /* 0x0a1001003c863fae */ /* 0x0003e2000c901d46 */
[C---:B------:R-:W-:Y:S03]  /*d6e0*/  HMMA.16816.F32.BF16 R20, R32.reuse, R22, RZ ;  /* 0x000000162014723c */ /* 0x040fe600000418ff */
[----:B------:R1:W-:Y:S04]  /*d6f0*/  @P3 LDGSTS.E.BYPASS.LTC128B.128 [R134+0x7100], [R72.64], !P6 ;  /* 0x0710000048863fae */ /* 0x0003e8000f101d46 */
[----:B------:R1:W-:Y:S01]  /*d700*/  @P3 LDGSTS.E.BYPASS.LTC128B.128 [R134+0x9100], [R72.64+0x80], !P5 ;  /* 0x0910008048863fae */ /* 0x0003e2000e901d46 */
[C---:B--2---:R-:W-:Y:S03]  /*d710*/  HMMA.16816.F32.BF16 R36, R32.reuse, R48, RZ ;  /* 0x000000302024723c */ /* 0x044fe600000418ff */
[----:B------:R1:W-:Y:S04]  /*d720*/  @P3 LDGSTS.E.BYPASS.LTC128B.128 [R134+0xb100], [R72.64+0x100], !P1 ;  /* 0x0b10010048863fae */ /* 0x0003e8000c901d46 */
[----:B------:R-:W-:Y:S01]  /*d730*/  LDSM.16.M88.4 R4, [R187] ;  /* 0x00000000bb04783b */ /* 0x000fe20000000200 */
[C---:B------:R-:W-:Y:S03]  /*d740*/  HMMA.16816.F32.BF16 R48, R32.reuse, R50, RZ ;  /* 0x000000322030723c */ /* 0x040fe600000418ff */
[----:B------:R-:W2:Y:S04]  /*d750*/  LDSM.16.M88.4 R16, [R94+0xc100] ;  /* 0x00c100005e10783b */ /* 0x000ea80000000200 */
[----:B------:R-:W2:Y:S01]  /*d760*/  LDSM.16.M88.4 R28, [R94+0xc900] ;  /* 0x00c900005e1c783b */ /* 0x000ea20000000200 */
[C---:B---3--:R-:W-:Y:S03]  /*d770*/  HMMA.16816.F32.BF16 R68, R32.reuse, R64, RZ ;  /* 0x000000402044723c */ /* 0x048fe600000418ff */
[----:B------:R-:W-:Y:S04]  /*d780*/  LDSM.16.M88.4 R76, [R91+0xe100] ;  /* 0x00e100005b4c783b */ /* 0x000fe80000000200 */
[----:B------:R-:W-:Y:S01]  /*d790*/  LDSM.16.M88.4 R84, [R92+0xe900] ;  /* 0x00e900005c54783b */ /* 0x000fe20000000200 */
[----:B------:R-:W-:Y:S03]  /*d7a0*/  HMMA.16816.F32.BF16 R64, R32, R66, RZ ;  /* 0x000000422040723c */ /* 0x000fe600000418ff */
[----:B------:R-:W-:Y:S04]  /*d7b0*/  LDSM.16.M88.4 R80, [R191+0x10900] ;  /* 0x01090000bf50783b */ /* 0x000fe80000000200 */
[----:B-1----:R-:W-:Y:S01]  /*d7c0*/  LDSM.16.M88.4 R72, [R92+0xe100] ;  /* 0x00e100005c48783b */ /* 0x002fe20000000200 */
[C---:B----4-:R-:W-:Y:S03]  /*d7d0*/  HMMA.16816.F32.BF16 R24, R56.reuse, R44, R24 ;  /* 0x0000002c3818723c */ /* 0x050fe60000041818 */
[----:B------:R-:W0:Y:S05]  /*d7e0*/  LDGDEPBAR ;  /* 0x00000000000079af */ /* 0x000e2a0000000000 */
[C---:B------:R-:W-:Y:S01]  /*d7f0*/  HMMA.16816.F32.BF16 R20, R56.reuse, R46, R20 ;  /* 0x0000002e3814723c */ /* 0x040fe20000041814 */
[----:B------:R-:W-:Y:S07]  /*d800*/  LDSM.16.M88.4 R44, [R92+0xc900] ;  /* 0x00c900005c2c783b */ /* 0x000fee0000000200 */
[C---:B-----5:R-:W-:Y:S08]  /*d810*/  HMMA.16816.F32.BF16 R36, R56.reuse, R12, R36 ;  /* 0x0000000c3824723c */ /* 0x060ff00000041824 */
[----:B------:R-:W-:Y:S01]  /*d820*/  HMMA.16816.F32.BF16 R48, R56, R14, R48 ;  /* 0x0000000e3830723c */ /* 0x000fe20000041830 */
[----:B------:R-:W1:Y:S07]  /*d830*/  LDSM.16.M88.4 R12, [R94+0xd100] ;  /* 0x00d100005e0c783b */ /* 0x000e6e0000000200 */
[C---:B------:R-:W-:Y:S08]  /*d840*/  HMMA.16816.F32.BF16 R60, R32.reuse, R52, RZ ;  /* 0x00000034203c723c */ /* 0x040ff000000418ff */
[----:B------:R-:W-:Y:S01]  /*d850*/  HMMA.16816.F32.BF16 R32, R32, R54, RZ ;  /* 0x000000362020723c */ /* 0x000fe200000418ff */
[----:B------:R-:W-:Y:S07]  /*d860*/  LDSM.16.M88.4 R52, [R92+0xc100] ;  /* 0x00c100005c34783b */ /* 0x000fee0000000200 */
[C---:B------:R-:W-:Y:S08]  /*d870*/  HMMA.16816.F32.BF16 R68, R56.reuse, R8, R68 ;  /* 0x000000083844723c */ /* 0x040ff00000041844 */
[----:B------:R-:W-:Y:S01]  /*d880*/  HMMA.16816.F32.BF16 R64, R56, R10, R64 ;  /* 0x0000000a3840723c */ /* 0x000fe20000041840 */
[----:B------:R-:W3:Y:S07]  /*d890*/  LDSM.16.M88.4 R8, [R94+0xd900] ;  /* 0x00d900005e08783b */ /* 0x000eee0000000200 */
[C---:B--2---:R-:W-:Y:S08]  /*d8a0*/  HMMA.16816.F32.BF16 R24, R4.reuse, R16, R24 ;  /* 0x000000100418723c */ /* 0x044ff00000041818 */
[----:B------:R-:W-:Y:S01]  /*d8b0*/  HMMA.16816.F32.BF16 R20, R4, R18, R20 ;  /* 0x000000120414723c */ /* 0x000fe20000041814 */
[----:B------:R-:W2:Y:S07]  /*d8c0*/  LDSM.16.M88.4 R16, [R186] ;  /* 0x00000000ba10783b */ /* 0x000eae0000000200 */
[C---:B------:R-:W-:Y:S08]  /*d8d0*/  HMMA.16816.F32.BF16 R60, R56.reuse, R40, R60 ;  /* 0x00000028383c723c */ /* 0x040ff0000004183c */
[----:B------:R-:W-:Y:S01]  /*d8e0*/  HMMA.16816.F32.BF16 R56, R56, R42, R32 ;  /* 0x0000002a3838723c */ /* 0x000fe20000041820 */
[----:B------:R-:W-:Y:S04]  /*d8f0*/  LDSM.16.M88.4 R32, [R190+0x4000] ;  /* 0x00400000be20783b */ /* 0x000fe80000000200 */
[----:B------:R-:W-:Y:S03]  /*d900*/  LDSM.16.M88.4 R40, [R92+0xd100] ;  /* 0x00d100005c28783b */ /* 0x000fe60000000200 */
[C---:B------:R-:W-:Y:S08]  /*d910*/  HMMA.16816.F32.BF16 R36, R4.reuse, R28, R36 ;  /* 0x0000001c0424723c */ /* 0x040ff00000041824 */
[C---:B------:R-:W-:Y:S01]  /*d920*/  HMMA.16816.F32.BF16 R48, R4.reuse, R30, R48 ;  /* 0x0000001e0430723c */ /* 0x040fe20000041830 */
[----:B------:R-:W-:Y:S07]  /*d930*/  LDSM.16.M88.4 R28, [R92+0xd900] ;  /* 0x00d900005c1c783b */ /* 0x000fee0000000200 */
[C---:B-1----:R-:W-:Y:S08]  /*d940*/  HMMA.16816.F32.BF16 R68, R4.reuse, R12, R68 ;  /* 0x0000000c0444723c */ /* 0x042ff00000041844 */
[C---:B------:R-:W-:Y:S01]  /*d950*/  HMMA.16816.F32.BF16 R64, R4.reuse, R14, R64 ;  /* 0x0000000e0440723c */ /* 0x040fe20000041840 */
[----:B------:R-:W1:Y:S07]  /*d960*/  LDSM.16.M88.4 R12, [R191+0xe100] ;  /* 0x00e10000bf0c783b */ /* 0x000e6e0000000200 */
[C---:B---3--:R-:W-:Y:S08]  /*d970*/  HMMA.16816.F32.BF16 R60, R4.reuse, R8, R60 ;  /* 0x00000008043c723c */ /* 0x048ff0000004183c */
[----:B------:R-:W-:Y:S01]  /*d980*/  HMMA.16816.F32.BF16 R56, R4, R10, R56 ;  /* 0x0000000a0438723c */ /* 0x000fe20000041838 */
[----:B------:R-:W3:Y:S04]  /*d990*/  LDSM.16.M88.4 R4, [R191+0xe900] ;  /* 0x00e90000bf04783b */ /* 0x000ee80000000200 */
[----:B------:R-:W-:Y:S03]  /*d9a0*/  LDSM.16.M88.4 R8, [R191+0xf100] ;  /* 0x00f10000bf08783b */ /* 0x000fe60000000200 */
[C---:B--2---:R-:W-:Y:S08]  /*d9b0*/  HMMA.16816.F32.BF16 R24, R16.reuse, R52, R24 ;  /* 0x000000341018723c */ /* 0x044ff00000041818 */
[C---:B------:R-:W-:Y:S01]  /*d9c0*/  HMMA.16816.F32.BF16 R20, R16.reuse, R54, R20 ;  /* 0x000000361014723c */ /* 0x040fe20000041814 */
[----:B------:R-:W-:Y:S07]  /*d9d0*/  LDSM.16.M88.4 R52, [R91+0xf900] ;  /* 0x00f900005b34783b */ /* 0x000fee0000000200 */
[C---:B------:R-:W-:Y:S08]  /*d9e0*/  HMMA.16816.F32.BF16 R36, R16.reuse, R44, R36 ;  /* 0x0000002c1024723c */ /* 0x040ff00000041824 */
[----:B------:R-:W-:Y:S01]  /*d9f0*/  HMMA.16816.F32.BF16 R48, R16, R46, R48 ;  /* 0x0000002e1030723c */ /* 0x000fe20000041830 */
[----:B------:R-:W2:Y:S07]  /*da00*/  LDSM.16.M88.4 R44, [R3+0x4000] ;  /* 0x00400000032c783b */ /* 0x000eae0000000200 */
[C---:B-1----:R-:W-:Y:S08]  /*da10*/  HMMA.16816.F32.BF16 R24, R32.reuse, R12, R24 ;  /* 0x0000000c2018723c */ /* 0x042ff00000041818 */
[----:B------:R-:W-:Y:S01]  /*da20*/  HMMA.16816.F32.BF16 R20, R32, R14, R20 ;  /* 0x0000000e2014723c */ /* 0x000fe20000041814 */
[----:B------:R-:W-:Y:S07]  /*da30*/  LDSM.16.M88.4 R12, [R187+0x4000] ;  /* 0x00400000bb0c783b */ /* 0x000fee0000000200 */
[C---:B------:R-:W-:Y:S08]  /*da40*/  HMMA.16816.F32.BF16 R68, R16.reuse, R40, R68 ;  /* 0x000000281044723c */ /* 0x040ff00000041844 */
[C---:B------:R-:W-:Y:S01]  /*da50*/  HMMA.16816.F32.BF16 R64, R16.reuse, R42, R64 ;  /* 0x0000002a1040723c */ /* 0x040fe20000041840 */
[----:B------:R-:W-:Y:S07]  /*da60*/  LDSM.16.M88.4 R40, [R191+0xf900] ;  /* 0x00f90000bf28783b */ /* 0x000fee0000000200 */
[C---:B------:R-:W-:Y:S08]  /*da70*/  HMMA.16816.F32.BF16 R60, R16.reuse, R28, R60 ;  /* 0x0000001c103c723c */ /* 0x040ff0000004183c */
[----:B------:R-:W-:Y:S01]  /*da80*/  HMMA.16816.F32.BF16 R56, R16, R30, R56 ;  /* 0x0000001e1038723c */ /* 0x000fe20000041838 */
[----:B------:R-:W1:Y:S04]  /*da90*/  LDSM.16.M88.4 R16, [R94+0xe100] ;  /* 0x00e100005e10783b */ /* 0x000e680000000200 */
[----:B------:R-:W-:Y:S03]  /*daa0*/  LDSM.16.M88.4 R28, [R91+0xe900] ;  /* 0x00e900005b1c783b */ /* 0x000fe60000000200 */
[C---:B---3--:R-:W-:Y:S08]  /*dab0*/  HMMA.16816.F32.BF16 R36, R32.reuse, R4, R36 ;  /* 0x000000042024723c */ /* 0x048ff00000041824 */
[----:B------:R-:W-:Y:S01]  /*dac0*/  HMMA.16816.F32.BF16 R48, R32, R6, R48 ;  /* 0x000000062030723c */ /* 0x000fe20000041830 */
[----:B------:R-:W3:Y:S07]  /*dad0*/  LDSM.16.M88.4 R4, [R91+0xf100] ;  /* 0x00f100005b04783b */ /* 0x000eee0000000200 */
[C---:B--2---:R-:W-:Y:S08]  /*dae0*/  HMMA.16816.F32.BF16 R24, R44.reuse, R76, R24 ;  /* 0x0000004c2c18723c */ /* 0x044ff00000041818 */
[----:B------:R-:W-:Y:S01]  /*daf0*/  HMMA.16816.F32.BF16 R20, R44, R78, R20 ;  /* 0x0000004e2c14723c */ /* 0x000fe20000041814 */
        /* <DEDUP_REMOVED lines=8> */
[----:B------:R-:W-:Y:S01]  /*db80*/  HMMA.16816.F32.BF16 R56, R32, R42, R56 ;  /* 0x0000002a2038723c */ /* 0x000fe20000041838 */
[----:B------:R-:W-:Y:S04]  /*db90*/  LDSM.16.M88.4 R40, [R191+0x10100] ;  /* 0x01010000bf28783b */ /* 0x000fe80000000200 */
[----:B------:R-:W-:Y:S03]  /*dba0*/  LDSM.16.M88.4 R32, [R94+0xe900] ;  /* 0x00e900005e20783b */ /* 0x000fe60000000200 */
[C---:B---3--:R-:W-:Y:S08]  /*dbb0*/  HMMA.16816.F32.BF16 R68, R44.reuse, R4, R68 ;  /* 0x000000042c44723c */ /* 0x048ff00000041844 */
[C---:B------:R-:W-:Y:S01]  /*dbc0*/  HMMA.16816.F32.BF16 R64, R44.reuse, R6, R64 ;  /* 0x000000062c40723c */ /* 0x040fe20000041840 */
[----:B------:R-:W1:Y:S07]  /*dbd0*/  LDSM.16.M88.4 R4, [R190+0x8000] ;  /* 0x00800000be04783b */ /* 0x000e6e0000000200 */
[C---:B------:R-:W-:Y:S08]  /*dbe0*/  HMMA.16816.F32.BF16 R36, R44.reuse, R28, R36 ;  /* 0x0000001c2c24723c */ /* 0x040ff00000041824 */
[----:B------:R-:W-:Y:S01]  /*dbf0*/  HMMA.16816.F32.BF16 R48, R44, R30, R48 ;  /* 0x0000001e2c30723c */ /* 0x000fe20000041830 */
[----:B------:R-:W3:Y:S07]  /*dc00*/  LDSM.16.M88.4 R28, [R94+0xf100] ;  /* 0x00f100005e1c783b */ /* 0x000eee0000000200 */
[C---:B--2---:R-:W-:Y:S08]  /*dc10*/  HMMA.16816.F32.BF16 R24, R8.reuse, R72, R24 ;  /* 0x000000480818723c */ /* 0x044ff00000041818 */
[----:B------:R-:W-:Y:S01]  /*dc20*/  HMMA.16816.F32.BF16 R20, R8, R74, R20 ;  /* 0x0000004a0814723c */ /* 0x000fe20000041814 */
[----:B------:R-:W-:Y:S07]  /*dc30*/  LDSM.16.M88.4 R72, [R92+0xf900] ;  /* 0x00f900005c48783b */ /* 0x000fee0000000200 */
[C---:B------:R-:W-:Y:S08]  /*dc40*/  HMMA.16816.F32.BF16 R60, R44.reuse, R52, R60 ;  /* 0x000000342c3c723c */ /* 0x040ff0000004183c */
[----:B------:R-:W-:Y:S01]  /*dc50*/  HMMA.16816.F32.BF16 R56, R44, R54, R56 ;  /* 0x000000362c38723c */ /* 0x000fe20000041838 */
[----:B------:R-:W-:Y:S04]  /*dc60*/  LDSM.16.M88.4 R44, [R3+0x8000] ;  /* 0x00800000032c783b */ /* 0x000fe80000000200 */
[----:B------:R-:W2:Y:S03]  /*dc70*/  LDSM.16.M88.4 R52, [R91+0x10100] ;  /* 0x010100005b34783b */ /* 0x000ea60000000200 */
[C---:B-1----:R-:W-:Y:S08]  /*dc80*/  HMMA.16816.F32.BF16 R24, R4.reuse, R40, R24 ;  /* 0x000000280418723c */ /* 0x042ff00000041818 */
[----:B------:R-:W-:Y:S01]  /*dc90*/  HMMA.16816.F32.BF16 R20, R4, R42, R20 ;  /* 0x0000002a0414723c */ /* 0x000fe20000041814 */
[----:B------:R-:W-:Y:S07]  /*dca0*/  LDSM.16.M88.4 R40, [R91+0x10900] ;  /* 0x010900005b28783b */ /* 0x000fee0000000200 */
[C---:B------:R-:W-:Y:S08]  /*dcb0*/  HMMA.16816.F32.BF16 R36, R12.reuse, R32, R36 ;  /* 0x000000200c24723c */ /* 0x040ff00000041824 */
[C---:B------:R-:W-:Y:S01]  /*dcc0*/  HMMA.16816.F32.BF16 R48, R12.reuse, R34, R48 ;  /* 0x000000220c30723c */ /* 0x040fe20000041830 */
[----:B------:R-:W-:Y:S07]  /*dcd0*/  LDSM.16.M88.4 R32, [R187+0x8000] ;  /* 0x00800000bb20783b */ /* 0x000fee0000000200 */
[C---:B---3--:R-:W-:Y:S08]  /*dce0*/  HMMA.16816.F32.BF16 R68, R12.reuse, R28, R68 ;  /* 0x0000001c0c44723c */ /* 0x048ff00000041844 */
[----:B------:R-:W-:Y:S01]  /*dcf0*/  HMMA.16816.F32.BF16 R64, R12, R30, R64 ;  /* 0x0000001e0c40723c */ /* 0x000fe20000041840 */
[----:B------:R-:W1:Y:S07]  /*dd00*/  LDSM.16.M88.4 R28, [R94+0x10100] ;  /* 0x010100005e1c783b */ /* 0x000e6e0000000200 */
[C---:B--2---:R-:W-:Y:S08]  /*dd10*/  HMMA.16816.F32.BF16 R24, R44.reuse, R52, R24 ;  /* 0x000000342c18723c */ /* 0x044ff00000041818 */
[----:B------:R-:W-:Y:S01]  /*dd20*/  HMMA.16816.F32.BF16 R20, R44, R54, R20 ;  /* 0x000000362c14723c */ /* 0x000fe20000041814 */
[----:B------:R-:W2:Y:S07]  /*dd30*/  LDSM.16.M88.4 R52, [R191+0x11100] ;  /* 0x01110000bf34783b */ /* 0x000eae0000000200 */
[C---:B------:R-:W-:Y:S08]  /*dd40*/  HMMA.16816.F32.BF16 R60, R12.reuse, R16, R60 ;  /* 0x000000100c3c723c */ /* 0x040ff0000004183c */
[----:B------:R-:W-:Y:S01]  /*dd50*/  HMMA.16816.F32.BF16 R56, R12, R18, R56 ;  /* 0x000000120c38723c */ /* 0x000fe20000041838 */
[----:B------:R-:W-:Y:S04]  /*dd60*/  LDSM.16.M88.4 R16, [R186+0x8000] ;  /* 0x00800000ba10783b */ /* 0x000fe80000000200 */
[----:B------:R-:W3:Y:S03]  /*dd70*/  LDSM.16.M88.4 R12, [R92+0x10100] ;  /* 0x010100005c0c783b */ /* 0x000ee60000000200 */
[C---:B------:R-:W-:Y:S08]  /*dd80*/  HMMA.16816.F32.BF16 R36, R8.reuse, R84, R36 ;  /* 0x000000540824723c */ /* 0x040ff00000041824 */
[C---:B------:R-:W-:Y:S08]  /*dd90*/  HMMA.16816.F32.BF16 R48, R8.reuse, R86, R48 ;  /* 0x000000560830723c */ /* 0x040ff00000041830 */
[----:B------:R-:W-:Y:S01]  /*dda0*/  HMMA.16816.F32.BF16 R84, R8, R76, R68 ;  /* 0x0000004c0854723c */ /* 0x000fe20000041844 */
[----:B------:R-:W-:Y:S07]  /*ddb0*/  LDSM.16.M88.4 R68, [R94+0x10900] ;  /* 0x010900005e44783b */ /* 0x000fee0000000200 */
[C---:B-1----:R-:W-:Y:S08]  /*ddc0*/  HMMA.16816.F32.BF16 R24, R32.reuse, R28, R24 ;  /* 0x0000001c2018723c */ /* 0x042ff00000041818 */
[----:B------:R-:W-:Y:S01]  /*ddd0*/  HMMA.16816.F32.BF16 R20, R32, R30, R20 ;  /* 0x0000001e2014723c */ /* 0x000fe20000041814 */
[----:B------:R-:W1:Y:S07]  /*dde0*/  LDSM.16.M88.4 R28, [R91+0x11100] ;  /* 0x011100005b1c783b */ /* 0x000e6e0000000200 */
[----:B--2---:R-:W-:Y:S08]  /*ddf0*/  HMMA.16816.F32.BF16 R84, R4, R52, R84 ;  /* 0x000000340454723c */ /* 0x004ff00000041854 */
[----:B------:R-:W-:Y:S08]  /*de00*/  HMMA.16816.F32.BF16 R60, R8, R72, R60 ;  /* 0x00000048083c723c */ /* 0x000ff0000004183c */
[----:B---3--:R-:W-:Y:S08]  /*de10*/  HMMA.16816.F32.BF16 R24, R16, R12, R24 ;  /* 0x0000000c1018723c */ /* 0x008ff00000041818 */
[----:B------:R-:W-:Y:S01]  /*de20*/  HMMA.16816.F32.BF16 R56, R8, R74, R56 ;  /* 0x0000004a0838723c */ /* 0x000fe20000041838 */
[----:B------:R-:W2:Y:S07]  /*de30*/  LDSM.16.M88.4 R72, [R191+0x11900] ;  /* 0x01190000bf48783b */ /* 0x000eae0000000200 */
[C---:B------:R-:W-:Y:S08]  /*de40*/  HMMA.16816.F32.BF16 R36, R4.reuse, R80, R36 ;  /* 0x000000500424723c */ /* 0x040ff00000041824 */
[----:B------:R-:W-:Y:S01]  /*de50*/  HMMA.16816.F32.BF16 R48, R4, R82, R48 ;  /* 0x000000520430723c */ /* 0x000fe20000041830 */
[----:B------:R-:W-:-:S02]  /*de60*/  FMUL.FTZ R3, R24, c[0x0][0x320] ;  /* 0x0000c80018037a20 */ /* 0x000fc40000410000 */
[----:B------:R-:W-:-:S04]  /*de70*/  FMUL.FTZ R52, R25, c[0x0][0x320] ;  /* 0x0000c80019347a20 */ /* 0x000fc80000410000 */
[----:B------:R-:W-:Y:S01]  /*de80*/  MUFU.TANH R3, R3 ;  /* 0x0000000300037308 */ /* 0x000fe20000002400 */
[----:B------:R-:W-:Y:S01]  /*de90*/  HMMA.16816.F32.BF16 R64, R8, R78, R64 ;  /* 0x0000004e0840723c */ /* 0x000fe20000041840 */
[----:B------:R-:W-:Y:S06]  /*dea0*/  LDSM.16.M88.4 R8, [R92+0x10900] ;  /* 0x010900005c08783b */ /* 0x000fec0000000200 */
[----:B------:R-:W-:Y:S01]  /*deb0*/  MUFU.TANH R52, R52 ;  /* 0x0000003400347308 */ /* 0x000fe20000002400 */
[C---:B-1----:R-:W-:Y:S07]  /*dec0*/  HMMA.16816.F32.BF16 R84, R44.reuse, R28, R84 ;  /* 0x0000001c2c54723c */ /* 0x042fee0000041854 */
[----:B------:R-:W-:Y:S01]  /*ded0*/  FMUL.FTZ R28, R26, c[0x0][0x320] ;  /* 0x0000c8001a1c7a20 */ /* 0x000fe20000410000 */
[----:B------:R-:W-:Y:S01]  /*dee0*/  HMMA.16816.F32.BF16 R36, R44, R40, R36 ;  /* 0x000000282c24723c */ /* 0x000fe20000041824 */
[----:B------:R-:W-:-:S02]  /*def0*/  FMUL.FTZ R29, R27, c[0x0][0x320] ;  /* 0x0000c8001b1d7a20 */ /* 0x000fc40000410000 */
[----:B------:R-:W1:Y:S02]  /*df00*/  LDSM.16.M88.4 R24, [R91+0x11900] ;  /* 0x011900005b18783b */ /* 0x000e640000000200 */
[----:B------:R-:W3:Y:S03]  /*df10*/  MUFU.TANH R28, R28 ;  /* 0x0000001c001c7308 */ /* 0x000ee60000002400 */
[----:B------:R-:W-:Y:S01]  /*df20*/  HMMA.16816.F32.BF16 R48, R44, R42, R48 ;  /* 0x0000002a2c30723c */ /* 0x000fe20000041830 */
[----:B------:R-:W-:Y:S04]  /*df30*/  LDSM.16.M88.4 R40, [R92+0x11100] ;  /* 0x011100005c28783b */ /* 0x000fe80000000200 */
[----:B------:R-:W4:Y:S03]  /*df40*/  MUFU.TANH R29, R29 ;  /* 0x0000001d001d7308 */ /* 0x000f260000002400 */
[----:B------:R-:W-:Y:S01]  /*df50*/  HMMA.16816.F32.BF16 R20, R16, R14, R20 ;  /* 0x0000000e1014723c */ /* 0x000fe20000041814 */
[----:B------:R-:W5:Y:S07]  /*df60*/  LDSM.16.M88.4 R12, [R94+0x11100] ;  /* 0x011100005e0c783b */ /* 0x000f6e0000000200 */
[C---:B------:R-:W-:Y:S08]  /*df70*/  HMMA.16816.F32.BF16 R64, R4.reuse, R54, R64 ;  /* 0x000000360440723c */ /* 0x040ff00000041840 */
[C---:B--2---:R-:W-:Y:S08]  /*df80*/  HMMA.16816.F32.BF16 R60, R4.reuse, R72, R60 ;  /* 0x00000048043c723c */ /* 0x044ff0000004183c */
[----:B------:R-:W-:Y:S01]  /*df90*/  HMMA.16816.F32.BF16 R56, R4, R74, R56 ;  /* 0x0000004a0438723c */ /* 0x000fe20000041838 */
[----:B------:R-:W2:Y:S01]  /*dfa0*/  LDSM.16.M88.4 R4, [R94+0x11900] ;  /* 0x011900005e04783b */ /* 0x000ea20000000200 */
[----:B------:R-:W-:-:S02]  /*dfb0*/  FMUL.FTZ R20, R20, c[0x0][0x320] ;  /* 0x0000c80014147a20 */ /* 0x000fc40000410000 */
[----:B------:R-:W-:Y:S02]  /*dfc0*/  FMUL.FTZ R22, R22, c[0x0][0x320] ;  /* 0x0000c80016167a20 */ /* 0x000fe40000410000 */
[----:B------:R-:W-:Y:S02]  /*dfd0*/  FMUL.FTZ R21, R21, c[0x0][0x320] ;  /* 0x0000c80015157a20 */ /* 0x000fe40000410000 */
[C---:B------:R-:W-:Y:S01]  /*dfe0*/  HMMA.16816.F32.BF16 R36, R32.reuse, R68, R36 ;  /* 0x000000442024723c */ /* 0x040fe20000041824 */
[----:B------:R-:W1:Y:S07]  /*dff0*/  MUFU.TANH R20, R20 ;  /* 0x0000001400147308 */ /* 0x000e6e0000002400 */
[----:B------:R-:W-:Y:S01]  /*e000*/  HMMA.16816.F32.BF16 R48, R32, R70, R48 ;  /* 0x000000462030723c */ /* 0x000fe20000041830 */
[----:B------:R-:W2:Y:S07]  /*e010*/  MUFU.TANH R22, R22 ;  /* 0x0000001600167308 */ /* 0x000eae0000002400 */
[C---:B------:R-:W-:Y:S01]  /*e020*/  HMMA.16816.F32.BF16 R64, R44.reuse, R30, R64 ;  /* 0x0000001e2c40723c */ /* 0x040fe20000041840 */
[----:B------:R-:W2:Y:S07]  /*e030*/  MUFU.TANH R21, R21 ;  /* 0x0000001500157308 */ /* 0x000eae0000002400 */
[----:B-1----:R-:W-:Y:S08]  /*e040*/  HMMA.16816.F32.BF16 R60, R44, R24, R60 ;  /* 0x000000182c3c723c */ /* 0x002ff0000004183c */
[C---:B------:R-:W-:Y:S08]  /*e050*/  HMMA.16816.F32.BF16 R36, R16.reuse, R8, R36 ;  /* 0x000000081024723c */ /* 0x040ff00000041824 */
[----:B------:R-:W-:Y:S01]  /*e060*/  HMMA.16816.F32.BF16 R48, R16, R10, R48 ;  /* 0x0000000a1030723c */ /* 0x000fe20000041830 */
[----:B------:R-:W1:Y:S01]  /*e070*/  LDSM.16.M88.4 R8, [R92+0x11900] ;  /* 0x011900005c08783b */ /* 0x000e620000000200 */
[----:B------:R-:W-:-:S04]  /*e080*/  DEPBAR.LE SB0, 0x2 ;  /* 0x000080800000791a */ /* 0x000fc80000000000 */
[----:B------:R-:W-:Y:S02]  /*e090*/  BAR.SYNC.DEFER_BLOCKING 0x0 ;  /* 0x0000000000007b1d */ /* 0x000fe40000010000 */
[----:B-----5:R-:W-:Y:S07]  /*e0a0*/  HMMA.16816.F32.BF16 R84, R32, R12, R84 ;  /* 0x0000000c2054723c */ /* 0x020fee0000041854 */
[----:B------:R-:W-:Y:S01]  /*e0b0*/  FMUL.FTZ R12, R23, c[0x0][0x320] ;  /* 0x0000c800170c7a20 */ /* 0x000fe20000410000 */
[----:B------:R-:W-:Y:S01]  /*e0c0*/  HMMA.16816.F32.BF16 R56, R44, R26, R56 ;  /* 0x0000001a2c38723c */ /* 0x000fe20000041838 */
[----:B------:R-:W-:-:S02]  /*e0d0*/  FMUL.FTZ R13, R36, c[0x0][0x320] ;  /* 0x0000c800240d7a20 */ /* 0x000fc40000410000 */
[----:B------:R-:W-:Y:S02]  /*e0e0*/  FMUL.FTZ R30, R38, c[0x0][0x320] ;  /* 0x0000c800261e7a20 */ /* 0x000fe40000410000 */
[----:B------:R-:W-:Y:S01]  /*e0f0*/  FMUL.FTZ R23, R37, c[0x0][0x320] ;  /* 0x0000c80025177a20 */ /* 0x000fe20000410000 */
[----:B------:R-:W5:Y:S01]  /*e100*/  MUFU.TANH R12, R12 ;  /* 0x0000000c000c7308 */ /* 0x000f620000002400 */
[----:B------:R-:W-:Y:S01]  /*e110*/  FMUL.FTZ R24, R39, c[0x0][0x320] ;  /* 0x0000c80027187a20 */ /* 0x000fe20000410000 */
[C---:B------:R-:W-:Y:S01]  /*e120*/  HMMA.16816.F32.BF16 R64, R32.reuse, R14, R64 ;  /* 0x0000000e2040723c */ /* 0x040fe20000041840 */
[----:B------:R-:W-:Y:S02]  /*e130*/  FMUL.FTZ R25, R48, c[0x0][0x320] ;  /* 0x0000c80030197a20 */ /* 0x000fe40000410000 */
[----:B------:R-:W-:Y:S02]  /*e140*/  FMUL.FTZ R49, R49, c[0x0][0x320] ;  /* 0x0000c80031317a20 */ /* 0x000fe40000410000 */
[----:B------:R-:W-:Y:S01]  /*e150*/  FMUL.FTZ R26, R51, c[0x0][0x320] ;  /* 0x0000c800331a7a20 */ /* 0x000fe20000410000 */
[----:B------:R-:W1:Y:S01]  /*e160*/  MUFU.TANH R13, R13 ;  /* 0x0000000d000d7308 */ /* 0x000e620000002400 */
[----:B------:R-:W-:Y:S01]  /*e170*/  FMUL.FTZ R15, R50, c[0x0][0x320] ;  /* 0x0000c800320f7a20 */ /* 0x000fe20000410000 */
[----:B--2---:R-:W-:Y:S01]  /*e180*/  HMMA.16816.F32.BF16 R60, R32, R4, R60 ;  /* 0x00000004203c723c */ /* 0x004fe2000004183c */
[----:B------:R-:W-:Y:S04]  /*e190*/  LDSM.16.MT88.4 R124, [R185+0x100] ;  /* 0x00010000b97c783b */ /* 0x000fe80000004200 */
[----:B------:R-:W-:Y:S01]  /*e1a0*/  LDSM.16.MT88.4 R116, [R175+0x100] ;  /* 0x00010000af74783b */ /* 0x000fe20000004200 */
[----:B------:R-:W2:Y:S01]  /*e1b0*/  MUFU.TANH R30, R30 ;  /* 0x0000001e001e7308 */ /* 0x000ea20000002400 */
[----:B------:R-:W-:Y:S01]  /*e1c0*/  SHF.R.S32.HI R5, RZ, 0x1f, R90 ;  /* 0x0000001fff057819 */ /* 0x000fe2000001145a */
[----:B------:R-:W-:Y:S01]  /*e1d0*/  HMMA.16816.F32.BF16 R84, R16, R40, R84 ;  /* 0x000000281054723c */ /* 0x000fe20000041854 */
[----:B------:R-:W-:Y:S02]  /*e1e0*/  LDSM.16.MT88.4 R108, [R184+0x100] ;  /* 0x00010000b86c783b */ /* 0x000fe40000004200 */
[----:B------:R-:W-:-:S02]  /*e1f0*/  LEA.HI R5, R5, R90, RZ, 0x2 ;  /* 0x0000005a05057211 */ /* 0x000fc400078f10ff */
[----:B------:R-:W-:Y:S01]  /*e200*/  LDSM.16.MT88.4 R100, [R0+0x100] ;  /* 0x000100000064783b */ /* 0x000fe20000004200 */
[----:B------:R-:W1:Y:S01]  /*e210*/  MUFU.TANH R23, R23 ;  /* 0x0000001700177308 */ /* 0x000e620000002400 */
[----:B------:R-:W-:Y:S01]  /*e220*/  LOP3.LUT R5, R5, 0x7ffffffc, RZ, 0xc0, !PT ;  /* 0x7ffffffc05057812 */ /* 0x000fe200078ec0ff */
[----:B------:R-:W-:Y:S01]  /*e230*/  HMMA.16816.F32.BF16 R56, R32, R6, R56 ;  /* 0x000000062038723c */ /* 0x000fe20000041838 */
[----:B------:R-:W-:Y:S03]  /*e240*/  LDSM.16.MT88.4 R72, [R185+0x4100] ;  /* 0x00410000b948783b */ /* 0x000fe60000004200 */
[----:B------:R-:W-:Y:S01]  /*e250*/  IMAD.IADD R4, R90, 0x1, -R5 ;  /* 0x000000015a047824 */ /* 0x000fe200078e0a05 */
[----:B------:R-:W-:Y:S01]  /*e260*/  LDSM.16.MT88.4 R80, [R175+0x4100] ;  /* 0x00410000af50783b */ /* 0x000fe20000004200 */
[----:B------:R-:W2:Y:S02]  /*e270*/  MUFU.TANH R24, R24 ;  /* 0x0000001800187308 */ /* 0x000ea40000002400 */
[----:B------:R-:W-:Y:S01]  /*e280*/  IMAD R4, R4, -0x2, R95 ;  /* 0xfffffffe04047824 */ /* 0x000fe200078e025f */
[C---:B------:R-:W-:Y:S01]  /*e290*/  HMMA.16816.F32.BF16 R64, R16.reuse, R42, R64 ;  /* 0x0000002a1040723c */ /* 0x040fe20000041840 */
[----:B------:R-:W-:Y:S03]  /*e2a0*/  LDSM.16.MT88.4 R40, [R185+0x2100] ;  /* 0x00210000b928783b */ /* 0x000fe60000004200 */
[C---:B------:R-:W-:Y:S01]  /*e2b0*/  ISETP.GT.AND P0, PT, R4.reuse, RZ, PT ;  /* 0x000000ff0400720c */ /* 0x040fe20003f04270 */
[----:B------:R-:W2:Y:S01]  /*e2c0*/  MUFU.TANH R25, R25 ;  /* 0x0000001900197308 */ /* 0x000ea20000002400 */
[----:B------:R-:W-:Y:S01]  /*e2d0*/  ISETP.GT.AND P2, PT, R4, 0x1, PT ;  /* 0x000000010400780c */ /* 0x000fe20003f44270 */
[----:B------:R-:W-:Y:S01]  /*e2e0*/  FMUL.FTZ R84, R84, c[0x0][0x320] ;  /* 0x0000c80054547a20 */ /* 0x000fe20000410000 */
[----:B---3--:R-:W-:Y:S01]  /*e2f0*/  FSEL R28, R28, -INF , P0 ;  /* 0xff8000001c1c7808 */ /* 0x008fe20000000000 */
[C---:B-1----:R-:W-:Y:S01]  /*e300*/  HMMA.16816.F32.BF16 R60, R16.reuse, R8, R60 ;  /* 0x00000008103c723c */ /* 0x042fe2000004183c */
[----:B------:R-:W-:Y:S01]  /*e310*/  FSEL R3, R3, -INF , P0 ;  /* 0xff80000003037808 */ /* 0x000fe20000000000 */
[----:B------:R-:W-:Y:S01]  /*e320*/  FMUL.FTZ R86, R86, c[0x0][0x320] ;  /* 0x0000c80056567a20 */ /* 0x000fe20000410000 */
[----:B------:R-:W-:Y:S01]  /*e330*/  ISETP.GT.AND P0, PT, R4, 0x8, PT ;  /* 0x000000080400780c */ /* 0x000fe20003f04270 */
[----:B------:R-:W1:Y:S01]  /*e340*/  MUFU.TANH R15, R15 ;  /* 0x0000000f000f7308 */ /* 0x000e620000002400 */
[----:B------:R-:W-:Y:S01]  /*e350*/  FSEL R52, R52, -INF , P2 ;  /* 0xff80000034347808 */ /* 0x000fe20001000000 */
[----:B------:R-:W-:Y:S01]  /*e360*/  FMUL.FTZ R85, R85, c[0x0][0x320] ;  /* 0x0000c80055557a20 */ /* 0x000fe20000410000 */
[----:B----4-:R-:W-:Y:S01]  /*e370*/  FSEL R31, R29, -INF , P2 ;  /* 0xff8000001d1f7808 */ /* 0x010fe20001000000 */
[----:B------:R-:W-:Y:S01]  /*e380*/  HMMA.16816.F32.BF16 R56, R16, R10, R56 ;  /* 0x0000000a1038723c */ /* 0x000fe20000041838 */
[----:B------:R-:W-:Y:S01]  /*e390*/  ISETP.GT.AND P2, PT, R4, 0x9, PT ;  /* 0x000000090400780c */ /* 0x000fe20003f44270 */
[----:B------:R-:W-:Y:S01]  /*e3a0*/  FMUL.FTZ R87, R87, c[0x0][0x320] ;  /* 0x0000c80057577a20 */ /* 0x000fe20000410000 */
[----:B------:R-:W-:Y:S01]  /*e3b0*/  FSEL R33, R20, -INF , P0 ;  /* 0xff80000014217808 */ /* 0x000fe20000000000 */
[----:B------:R3:W4:Y:S01]  /*e3c0*/  MUFU.TANH R14, R49 ;  /* 0x00000031000e7308 */ /* 0x0007220000002400 */
[----:B------:R-:W-:Y:S01]  /*e3d0*/  FMNMX.FTZ R6, R3, R52, !PT ;  /* 0x0000003403067209 */ /* 0x000fe20007810000 */
[----:B------:R-:W-:Y:S01]  /*e3e0*/  LDSM.16.MT88.4 R140, [R175+0x900] ;  /* 0x00090000af8c783b */ /* 0x000fe20000004200 */
[----:B------:R-:W-:Y:S01]  /*e3f0*/  FSEL R29, R22, -INF , P0 ;  /* 0xff800000161d7808 */ /* 0x000fe20000000000 */
[----:B------:R-:W-:Y:S01]  /*e400*/  FMUL.FTZ R64, R64, c[0x0][0x320] ;  /* 0x0000c80040407a20 */ /* 0x000fe20000410000 */
[----:B------:R-:W-:Y:S01]  /*e410*/  ISETP.GT.AND P0, PT, R4, 0x10, PT ;  /* 0x000000100400780c */ /* 0x000fe20003f04270 */
[----:B------:R-:W-:Y:S01]  /*e420*/  FMUL.FTZ R66, R66, c[0x0][0x320] ;  /* 0x0000c80042427a20 */ /* 0x000fe20000410000 */
[----:B------:R-:W-:Y:S01]  /*e430*/  FSEL R21, R21, -INF , P2 ;  /* 0xff80000015157808 */ /* 0x000fe20001000000 */
[----:B------:R-:W1:Y:S01]  /*e440*/  MUFU.TANH R26, R26 ;  /* 0x0000001a001a7308 */ /* 0x000e620000002400 */
[----:B------:R-:W-:Y:S01]  /*e450*/  FMNMX.FTZ R6, R33, R6, !PT ;  /* 0x0000000621067209 */ /* 0x000fe20007810000 */
[----:B------:R-:W-:Y:S01]  /*e460*/  FMUL.FTZ R65, R65, c[0x0][0x320] ;  /* 0x0000c80041417a20 */ /* 0x000fe20000410000 */
[----:B-----5:R-:W-:Y:S01]  /*e470*/  FSEL R27, R12, -INF , P2 ;  /* 0xff8000000c1b7808 */ /* 0x020fe20001000000 */
[----:B------:R-:W-:Y:S01]  /*e480*/  FMUL.FTZ R60, R60, c[0x0][0x320] ;  /* 0x0000c8003c3c7a20 */ /* 0x000fe20000410000 */
[----:B------:R-:W-:Y:S01]  /*e490*/  ISETP.GT.AND P2, PT, R4, 0x11, PT ;  /* 0x000000110400780c */ /* 0x000fe20003f44270 */
[----:B------:R-:W-:Y:S01]  /*e4a0*/  FMUL.FTZ R61, R61, c[0x0][0x320] ;  /* 0x0000c8003d3d7a20 */ /* 0x000fe20000410000 */
[----:B------:R-:W-:Y:S01]  /*e4b0*/  FSEL R11, R13, -INF , P0 ;  /* 0xff8000000d0b7808 */ /* 0x000fe20000000000 */
[----:B------:R-:W5:Y:S01]  /*e4c0*/  MUFU.TANH R217, R84 ;  /* 0x0000005400d97308 */ /* 0x000f620000002400 */
[----:B------:R-:W-:Y:S01]  /*e4d0*/  FMNMX.FTZ R6, R21, R6, !PT ;  /* 0x0000000615067209 */ /* 0x000fe20007810000 */
[----:B------:R-:W-:Y:S01]  /*e4e0*/  FMUL.FTZ R67, R67, c[0x0][0x320] ;  /* 0x0000c80043437a20 */ /* 0x000fe20000410000 */
[----:B--2---:R-:W-:Y:S01]  /*e4f0*/  FSEL R19, R30, -INF , P0 ;  /* 0xff8000001e137808 */ /* 0x004fe20000000000 */
[----:B------:R-:W-:Y:S01]  /*e500*/  FMUL.FTZ R62, R62, c[0x0][0x320] ;  /* 0x0000c8003e3e7a20 */ /* 0x000fe20000410000 */
[----:B------:R-:W-:Y:S01]  /*e510*/  ISETP.GT.AND P0, PT, R4, 0x18, PT ;  /* 0x000000180400780c */ /* 0x000fe20003f04270 */
[----:B------:R-:W-:Y:S01]  /*e520*/  FMUL.FTZ R56, R56, c[0x0][0x320] ;  /* 0x0000c80038387a20 */ /* 0x000fe20000410000 */
[----:B------:R-:W-:Y:S01]  /*e530*/  FSEL R9, R23, -INF , P2 ;  /* 0xff80000017097808 */ /* 0x000fe20001000000 */
[----:B------:R-:W2:Y:S01]  /*e540*/  MUFU.TANH R213, R86 ;  /* 0x0000005600d57308 */ /* 0x000ea20000002400 */
[----:B------:R-:W-:Y:S01]  /*e550*/  FMNMX.FTZ R6, R11, R6, !PT ;  /* 0x000000060b067209 */ /* 0x000fe20007810000 */
[----:B------:R-:W-:Y:S01]  /*e560*/  FMUL.FTZ R57, R57, c[0x0][0x320] ;  /* 0x0000c80039397a20 */ /* 0x000fe20000410000 */
[----:B------:R-:W-:Y:S01]  /*e570*/  FSEL R17, R24, -INF , P2 ;  /* 0xff80000018117808 */ /* 0x000fe20001000000 */
[----:B------:R-:W-:Y:S01]  /*e580*/  FMUL.FTZ R63, R63, c[0x0][0x320] ;  /* 0x0000c8003f3f7a20 */ /* 0x000fe20000410000 */
[----:B------:R-:W-:Y:S01]  /*e590*/  ISETP.GT.AND P2, PT, R4, 0x19, PT ;  /* 0x000000190400780c */ /* 0x000fe20003f44270 */
[----:B------:R-:W-:Y:S01]  /*e5a0*/  FMUL.FTZ R58, R58, c[0x0][0x320] ;  /* 0x0000c8003a3a7a20 */ /* 0x000fe20000410000 */
[----:B------:R-:W-:Y:S01]  /*e5b0*/  FSEL R7, R25, -INF , P0 ;  /* 0xff80000019077808 */ /* 0x000fe20000000000 */
[----:B------:R-:W2:Y:S01]  /*e5c0*/  MUFU.TANH R171, R85 ;  /* 0x0000005500ab7308 */ /* 0x000ea20000002400 */
[----:B------:R-:W-:Y:S01]  /*e5d0*/  FMNMX.FTZ R6, R9, R6, !PT ;  /* 0x0000000609067209 */ /* 0x000fe20007810000 */
[----:B------:R-:W-:Y:S01]  /*e5e0*/  FMUL.FTZ R59, R59, c[0x0][0x320] ;  /* 0x0000c8003b3b7a20 */ /* 0x000fe20000410000 */
[----:B-1----:R-:W-:Y:S01]  /*e5f0*/  FSEL R15, R15, -INF , P0 ;  /* 0xff8000000f0f7808 */ /* 0x002fe20000000000 */
[----:B---3--:R-:W-:Y:S01]  /*e600*/  LDSM.16.MT88.4 R48, [R175+0x2100] ;  /* 0x00210000af30783b */ /* 0x008fe20000004200 */
[----:B------:R-:W-:-:S02]  /*e610*/  ISETP.GT.AND P0, PT, R4, 0x20, PT ;  /* 0x000000200400780c */ /* 0x000fc40003f04270 */
[----:B----4-:R-:W-:Y:S01]  /*e620*/  FSEL R5, R14, -INF , P2 ;  /* 0xff8000000e057808 */ /* 0x010fe20001000000 */
[----:B------:R-:W1:Y:S01]  /*e630*/  MUFU.TANH R177, R87 ;  /* 0x0000005700b17308 */ /* 0x000e620000002400 */
[----:B------:R-:W-:Y:S01]  /*e640*/  FMNMX.FTZ R6, R7, R6, !PT ;  /* 0x0000000607067209 */ /* 0x000fe20007810000 */
[----:B------:R-:W-:Y:S01]  /*e650*/  LDSM.16.MT88.4 R136, [R184+0x900] ;  /* 0x00090000b888783b */ /* 0x000fe20000004200 */
[----:B------:R-:W-:Y:S02]  /*e660*/  FMNMX.FTZ R8, R28, R31, !PT ;  /* 0x0000001f1c087209 */ /* 0x000fe40007810000 */
[----:B------:R-:W-:Y:S02]  /*e670*/  FSEL R13, R26, -INF , P2 ;  /* 0xff8000001a0d7808 */ /* 0x000fe40001000000 */
[----:B------:R-:W-:Y:S01]  /*e680*/  ISETP.GT.AND P2, PT, R4, 0x21, PT ;  /* 0x000000210400780c */ /* 0x000fe20003f44270 */
[----:B------:R-:W3:Y:S01]  /*e690*/  MUFU.TANH R215, R64 ;  /* 0x0000004000d77308 */ /* 0x000ee20000002400 */
[----:B-----5:R-:W-:-:S02]  /*e6a0*/  FSEL R217, R217, -INF , P0 ;  /* 0xff800000d9d97808 */ /* 0x020fc40000000000 */
[----:B------:R-:W-:Y:S02]  /*e6b0*/  FMNMX.FTZ R6, R5, R6, !PT ;  /* 0x0000000605067209 */ /* 0x000fe40007810000 */
[----:B------:R-:W-:Y:S02]  /*e6c0*/  FMNMX.FTZ R8, R29, R8, !PT ;  /* 0x000000081d087209 */ /* 0x000fe40007810000 */
[----:B--2---:R-:W-:Y:S01]  /*e6d0*/  FSEL R213, R213, -INF , P0 ;  /* 0xff800000d5d57808 */ /* 0x004fe20000000000 */
[----:B------:R-:W2:Y:S01]  /*e6e0*/  MUFU.TANH R211, R66 ;  /* 0x0000004200d37308 */ /* 0x000ea20000002400 */
[----:B------:R-:W-:Y:S02]  /*e6f0*/  ISETP.GT.AND P0, PT, R4, 0x28, PT ;  /* 0x000000280400780c */ /* 0x000fe40003f04270 */
[----:B------:R-:W-:Y:S02]  /*e700*/  FSEL R171, R171, -INF , P2 ;  /* 0xff800000abab7808 */ /* 0x000fe40001000000 */
[----:B------:R-:W-:-:S02]  /*e710*/  FMNMX.FTZ R6, R217, R6, !PT ;  /* 0x00000006d9067209 */ /* 0x000fc40007810000 */
[----:B------:R-:W-:Y:S01]  /*e720*/  FMNMX.FTZ R8, R27, R8, !PT ;  /* 0x000000081b087209 */ /* 0x000fe20007810000 */
[----:B------:R-:W4:Y:S01]  /*e730*/  MUFU.TANH R169, R65 ;  /* 0x0000004100a97308 */ /* 0x000f220000002400 */
[----:B-1----:R-:W-:Y:S02]  /*e740*/  FSEL R177, R177, -INF , P2 ;  /* 0xff800000b1b17808 */ /* 0x002fe40001000000 */
[----:B------:R-:W-:Y:S02]  /*e750*/  ISETP.GT.AND P2, PT, R4, 0x29, PT ;  /* 0x000000290400780c */ /* 0x000fe40003f44270 */
[----:B---3--:R-:W-:Y:S02]  /*e760*/  FSEL R215, R215, -INF , P0 ;  /* 0xff800000d7d77808 */ /* 0x008fe40000000000 */
[----:B------:R-:W-:Y:S01]  /*e770*/  FMNMX.FTZ R6, R171, R6, !PT ;  /* 0x00000006ab067209 */ /* 0x000fe20007810000 */
[----:B------:R-:W1:Y:S01]  /*e780*/  MUFU.TANH R193, R60 ;  /* 0x0000003c00c17308 */ /* 0x000e620000002400 */
[----:B------:R-:W-:-:S02]  /*e790*/  FMNMX.FTZ R8, R19, R8, !PT ;  /* 0x0000000813087209 */ /* 0x000fc40007810000 */
[----:B--2---:R-:W-:Y:S02]  /*e7a0*/  FSEL R211, R211, -INF , P0 ;  /* 0xff800000d3d37808 */ /* 0x004fe40000000000 */
[C---:B------:R-:W-:Y:S02]  /*e7b0*/  ISETP.GT.AND P0, PT, R4.reuse, 0x30, PT ;  /* 0x000000300400780c */ /* 0x040fe40003f04270 */
[----:B------:R-:W-:Y:S01]  /*e7c0*/  FMNMX.FTZ R6, R215, R6, !PT ;  /* 0x00000006d7067209 */ /* 0x000fe20007810000 */
[----:B------:R-:W2:Y:S01]  /*e7d0*/  MUFU.TANH R179, R67 ;  /* 0x0000004300b37308 */ /* 0x000ea20000002400 */
[----:B----4-:R-:W-:Y:S02]  /*e7e0*/  FSEL R169, R169, -INF , P2 ;  /* 0xff800000a9a97808 */ /* 0x010fe40001000000 */
[----:B------:R-:W-:Y:S02]  /*e7f0*/  FMNMX.FTZ R8, R17, R8, !PT ;  /* 0x0000000811087209 */ /* 0x000fe40007810000 */
[----:B------:R-:W-:-:S02]  /*e800*/  ISETP.GT.AND P4, PT, R4, 0x31, PT ;  /* 0x000000310400780c */ /* 0x000fc40003f84270 */
[----:B------:R-:W-:Y:S01]  /*e810*/  FMNMX.FTZ R6, R169, R6, !PT ;  /* 0x00000006a9067209 */ /* 0x000fe20007810000 */
[----:B------:R-:W3:Y:S01]  /*e820*/  MUFU.TANH R61, R61 ;  /* 0x0000003d003d7308 */ /* 0x000ee20000002400 */
[----:B-1----:R-:W-:Y:S02]  /*e830*/  FSEL R193, R193, -INF , P0 ;  /* 0xff800000c1c17808 */ /* 0x002fe40000000000 */
[----:B------:R-:W-:Y:S02]  /*e840*/  FMNMX.FTZ R8, R15, R8, !PT ;  /* 0x000000080f087209 */ /* 0x000fe40007810000 */
[----:B------:R-:W-:Y:S02]  /*e850*/  FMNMX.FTZ R6, R193, R6, !PT ;  /* 0x00000006c1067209 */ /* 0x000fe40007810000 */
[----:B------:R-:W-:Y:S01]  /*e860*/  FMNMX.FTZ R8, R13, R8, !PT ;  /* 0x000000080d087209 */ /* 0x000fe20007810000 */
[----:B------:R-:W1:Y:S01]  /*e870*/  MUFU.TANH R181, R56 ;  /* 0x0000003800b57308 */ /* 0x000e620000002400 */
[----:B--2---:R-:W-:Y:S01]  /*e880*/  FSEL R179, R179, -INF , P2 ;  /* 0xff800000b3b37808 */ /* 0x004fe20001000000 */
[----:B------:R-:W-:Y:S01]  /*e890*/  LDSM.16.MT88.4 R64, [R162+0x2100] ;  /* 0x00210000a240783b */ /* 0x000fe20000004200 */
[----:B------:R-:W-:-:S02]  /*e8a0*/  ISETP.GT.AND P2, PT, R4, 0x38, PT ;  /* 0x000000380400780c */ /* 0x000fc40003f44270 */
[----:B------:R-:W-:-:S03]  /*e8b0*/  FMNMX.FTZ R8, R213, R8, !PT ;  /* 0x00000008d5087209 */ /* 0x000fc60007810000 */
[----:B------:R-:W2:Y:S01]  /*e8c0*/  MUFU.TANH R62, R62 ;  /* 0x0000003e003e7308 */ /* 0x000ea20000002400 */
[----:B---3--:R-:W-:-:S04]  /*e8d0*/  FSEL R183, R61, -INF , P4 ;  /* 0xff8000003db77808 */ /* 0x008fc80002000000 */
[----:B------:R-:W-:-:S03]  /*e8e0*/  FMNMX.FTZ R6, R183, R6, !PT ;  /* 0x00000006b7067209 */ /* 0x000fc60007810000 */
[----:B------:R-:W3:Y:S01]  /*e8f0*/  MUFU.TANH R151, R57 ;  /* 0x0000003900977308 */ /* 0x000ee20000002400 */
[----:B-1----:R-:W-:-:S07]  /*e900*/  FSEL R181, R181, -INF , P2 ;  /* 0xff800000b5b57808 */ /* 0x002fce0001000000 */
[----:B------:R-:W1:Y:S01]  /*e910*/  MUFU.TANH R63, R63 ;  /* 0x0000003f003f7308 */ /* 0x000e620000002400 */
[----:B--2---:R-:W-:Y:S02]  /*e920*/  FSEL R149, R62, -INF , P0 ;  /* 0xff8000003e957808 */ /* 0x004fe40000000000 */
[----:B------:R-:W-:Y:S02]  /*e930*/  ISETP.GT.AND P0, PT, R4, 0x39, PT ;  /* 0x000000390400780c */ /* 0x000fe40003f04270 */
[----:B------:R-:W-:Y:S02]  /*e940*/  FMNMX.FTZ R4, R181, R6, !PT ;  /* 0x00000006b5047209 */ /* 0x000fe40007810000 */
[----:B------:R-:W-:Y:S01]  /*e950*/  FMNMX.FTZ R6, R177, R8, !PT ;  /* 0x00000008b1067209 */ /* 0x000fe20007810000 */
[----:B------:R-:W2:Y:S01]  /*e960*/  MUFU.TANH R145, R58 ;  /* 0x0000003a00917308 */ /* 0x000ea20000002400 */
[----:B---3--:R-:W-:Y:S02]  /*e970*/  FSEL R151, R151, -INF , P0 ;  /* 0xff80000097977808 */ /* 0x008fe40000000000 */
[----:B------:R-:W-:-:S02]  /*e980*/  FMNMX.FTZ R6, R211, R6, !PT ;  /* 0x00000006d3067209 */ /* 0x000fc40007810000 */
[----:B------:R-:W-:Y:S02]  /*e990*/  FMNMX.FTZ R4, R151, R4, !PT ;  /* 0x0000000497047209 */ /* 0x000fe40007810000 */
[----:B------:R-:W-:Y:S01]  /*e9a0*/  FMNMX.FTZ R6, R179, R6, !PT ;  /* 0x00000006b3067209 */ /* 0x000fe20007810000 */
[----:B------:R-:W3:Y:S01]  /*e9b0*/  MUFU.TANH R173, R59 ;  /* 0x0000003b00ad7308 */ /* 0x000ee20000002400 */
[----:B-1----:R-:W-:Y:S01]  /*e9c0*/  FSEL R147, R63, -INF , P4 ;  /* 0xff8000003f937808 */ /* 0x002fe20002000000 */
[----:B------:R-:W1:Y:S01]  /*e9d0*/  SHFL.BFLY PT, R25, R4, 0x2, 0x1f ;  /* 0x0c401f0004197f89 */ /* 0x000e6200000e0000 */
[----:B------:R-:W-:-:S04]  /*e9e0*/  FMNMX.FTZ R6, R149, R6, !PT ;  /* 0x0000000695067209 */ /* 0x000fc80007810000 */
[----:B------:R-:W-:Y:S02]  /*e9f0*/  FMNMX.FTZ R6, R147, R6, !PT ;  /* 0x0000000693067209 */ /* 0x000fe40007810000 */
[----:B--2---:R-:W-:-:S04]  /*ea00*/  FSEL R145, R145, -INF , P2 ;  /* 0xff80000091917808 */ /* 0x004fc80001000000 */
[----:B------:R-:W-:Y:S02]  /*ea10*/  FMNMX.FTZ R6, R145, R6, !PT ;  /* 0x0000000691067209 */ /* 0x000fe40007810000 */
[----:B---3--:R-:W-:Y:S01]  /*ea20*/  FSEL R173, R173, -INF , P0 ;  /* 0xff800000adad7808 */ /* 0x008fe20000000000 */
[----:B------:R-:W-:Y:S03]  /*ea30*/  LDSM.16.MT88.4 R56, [R184+0x2100] ;  /* 0x00210000b838783b */ /* 0x000fe60000004200 */
        /* <DEDUP_REMOVED lines=8> */
[----:B------:R-:W-:-:S05]  /*eac0*/  FMUL.FTZ R144, R132, c[0x0][0x2d0] ;  /* 0x0000b40084907a20 */ /* 0x000fca0000410000 */
[----:B------:R-:W-:-:S05]  /*ead0*/  FSEL R144, R144, RZ, P0 ;  /* 0x000000ff90907208 */ /* 0x000fca0000000000 */
[--C-:B------:R-:W-:Y:S02]  /*eae0*/  FFMA.FTZ R165, R3, c[0x0][0x2d0], -R144.reuse ;  /* 0x0000b40003a57a23 */ /* 0x100fe40000010890 */
[--C-:B------:R-:W-:Y:S02]  /*eaf0*/  FFMA.FTZ R158, R52, c[0x0][0x2d0], -R144.reuse ;  /* 0x0000b400349e7a23 */ /* 0x100fe40000010890 */
[--C-:B------:R-:W-:Y:S02]  /*eb00*/  FFMA.FTZ R161, R33, c[0x0][0x2d0], -R144.reuse ;  /* 0x0000b40021a17a23 */ /* 0x100fe40000010890 */
[--C-:B------:R-:W-:Y:S01]  /*eb10*/  FFMA.FTZ R154, R21, c[0x0][0x2d0], -R144.reuse ;  /* 0x0000b400159a7a23 */ /* 0x100fe20000010890 */
[----:B------:R-:W-:Y:S01]  /*eb20*/  MUFU.EX2 R165, R165 ;  /* 0x000000a500a57308 */ /* 0x000fe20000000800 */
[----:B--2---:R-:W-:Y:S01]  /*eb30*/  FMNMX.FTZ R3, R23, R4, !PT ;  /* 0x0000000417037209 */ /* 0x004fe20007810000 */
[--C-:B------:R-:W-:Y:S01]  /*eb40*/  FFMA.FTZ R159, R11, c[0x0][0x2d0], -R144.reuse ;  /* 0x0000b4000b9f7a23 */ /* 0x100fe20000010890 */
[----:B------:R-:W-:Y:S01]  /*eb50*/  LDSM.16.MT88.4 R20, [R162+0x2900] ;  /* 0x00290000a214783b */ /* 0x000fe20000004200 */
[--C-:B------:R-:W-:Y:S01]  /*eb60*/  FFMA.FTZ R152, R9, c[0x0][0x2d0], -R144.reuse ;  /* 0x0000b40009987a23 */ /* 0x100fe20000010890 */
[C---:B------:R-:W-:Y:S01]  /*eb70*/  FSETP.NEU.FTZ.AND P0, PT, R3.reuse, -INF , PT ;  /* 0xff8000000300780b */ /* 0x040fe20003f1d000 */
[----:B------:R-:W-:Y:S01]  /*eb80*/  FMUL.FTZ R168, R3, c[0x0][0x2d0] ;  /* 0x0000b40003a87a20 */ /* 0x000fe20000410000 */
[----:B------:R-:W1:Y:S01]  /*eb90*/  LDSM.16.MT88.4 R8, [R184+0x4100] ;  /* 0x00410000b808783b */ /* 0x000e620000004200 */
[--C-:B------:R-:W-:Y:S01]  /*eba0*/  FFMA.FTZ R155, R7, c[0x0][0x2d0], -R144.reuse ;  /* 0x0000b400079b7a23 */ /* 0x100fe20000010890 */
[----:B------:R-:W2:Y:S01]  /*ebb0*/  MUFU.EX2 R158, R158 ;  /* 0x0000009e009e7308 */ /* 0x000ea20000000800 */
[--C-:B------:R-:W-:Y:S01]  /*ebc0*/  FFMA.FTZ R90, R5, c[0x0][0x2d0], -R144.reuse ;  /* 0x0000b400055a7a23 */ /* 0x100fe20000010890 */
[----:B------:R-:W-:Y:S01]  /*ebd0*/  FSEL R168, R168, RZ, P0 ;  /* 0x000000ffa8a87208 */ /* 0x000fe20000000000 */
[----:B------:R3:W4:Y:S01]  /*ebe0*/  LDSM.16.MT88.4 R4, [R0+0x4100] ;  /* 0x004100000004783b */ /* 0x0007220000004200 */
[--C-:B------:R-:W-:Y:S01]  /*ebf0*/  FFMA.FTZ R166, R217, c[0x0][0x2d0], -R144.reuse ;  /* 0x0000b400d9a67a23 */ /* 0x100fe20000010890 */
[----:B------:R-:W-:Y:S01]  /*ec00*/  ISETP.GE.AND P0, PT, R89, 0x81, PT ;  /* 0x000000815900780c */ /* 0x000fe20003f06270 */
[----:B------:R-:W-:Y:S01]  /*ec10*/  FFMA.FTZ R171, R171, c[0x0][0x2d0], -R144 ;  /* 0x0000b400abab7a23 */ /* 0x000fe20000010890 */
[----:B------:R-:W-:Y:S01]  /*ec20*/  LDSM.16.MT88.4 R32, [R162+0x900] ;  /* 0x00090000a220783b */ /* 0x000fe20000004200 */
[--C-:B------:R-:W-:Y:S01]  /*ec30*/  FFMA.FTZ R167, R28, c[0x0][0x2d0], -R168.reuse ;  /* 0x0000b4001ca77a23 */ /* 0x100fe200000108a8 */
[----:B------:R-:W-:Y:S01]  /*ec40*/  MUFU.EX2 R161, R161 ;  /* 0x000000a100a17308 */ /* 0x000fe20000000800 */
[----:B------:R-:W-:-:S02]  /*ec50*/  FFMA.FTZ R160, R31, c[0x0][0x2d0], -R168 ;  /* 0x0000b4001fa07a23 */ /* 0x000fc400000108a8 */
[--C-:B------:R-:W-:Y:S02]  /*ec60*/  FFMA.FTZ R163, R29, c[0x0][0x2d0], -R168.reuse ;  /* 0x0000b4001da37a23 */ /* 0x100fe400000108a8 */
[--C-:B------:R-:W-:Y:S01]  /*ec70*/  FFMA.FTZ R156, R27, c[0x0][0x2d0], -R168.reuse ;  /* 0x0000b4001b9c7a23 */ /* 0x100fe200000108a8 */
[----:B------:R-:W-:Y:S01]  /*ec80*/  LDSM.16.MT88.4 R28, [R175+0x2900] ;  /* 0x00290000af1c783b */ /* 0x000fe20000004200 */
[--C-:B------:R-:W-:Y:S01]  /*ec90*/  FFMA.FTZ R91, R15, c[0x0][0x2d0], -R168.reuse ;  /* 0x0000b4000f5b7a23 */ /* 0x100fe200000108a8 */
[----:B------:R-:W5:Y:S01]  /*eca0*/  MUFU.EX2 R154, R154 ;  /* 0x0000009a009a7308 */ /* 0x000f620000000800 */
[----:B--2---:R-:W-:Y:S01]  /*ecb0*/  F2FP.BF16.PACK_AB R96, R158, R165 ;  /* 0x000000a59e60723e */ /* 0x004fe200000010ff */
[--C-:B------:R-:W-:Y:S01]  /*ecc0*/  FFMA.FTZ R157, R19, c[0x0][0x2d0], -R168.reuse ;  /* 0x0000b400139d7a23 */ /* 0x100fe200000108a8 */
[----:B------:R-:W-:Y:S01]  /*ecd0*/  LDSM.16.MT88.4 R24, [R185+0x900] ;  /* 0x00090000b918783b */ /* 0x000fe20000004200 */
[----:B------:R-:W-:Y:S02]  /*ece0*/  FFMA.FTZ R2, R17, c[0x0][0x2d0], -R168 ;  /* 0x0000b40011027a23 */ /* 0x000fe400000108a8 */
[----:B------:R-:W-:Y:S01]  /*ecf0*/  FFMA.FTZ R164, R215, c[0x0][0x2d0], -R144 ;  /* 0x0000b400d7a47a23 */ /* 0x000fe20000010890 */
[----:B------:R-:W-:Y:S01]  /*ed00*/  LDSM.16.MT88.4 R16, [R184+0x2900] ;  /* 0x00290000b810783b */ /* 0x000fe20000004200 */
[----:B------:R-:W-:Y:S01]  /*ed10*/  MUFU.EX2 R167, R167 ;  /* 0x000000a700a77308 */ /* 0x000fe20000000800 */
[----:B---3--:R-:W-:-:S02]  /*ed20*/  FFMA.FTZ R0, R13, c[0x0][0x2d0], -R168 ;  /* 0x0000b4000d007a23 */ /* 0x008fc400000108a8 */
[----:B------:R-:W2:Y:S01]  /*ed30*/  LDSM.16.MT88.4 R12, [R185+0x2900] ;  /* 0x00290000b90c783b */ /* 0x000ea20000004200 */
[----:B------:R-:W-:Y:S02]  /*ed40*/  FFMA.FTZ R169, R169, c[0x0][0x2d0], -R144 ;  /* 0x0000b400a9a97a23 */ /* 0x000fe40000010890 */
[--C-:B------:R-:W-:Y:S02]  /*ed50*/  FFMA.FTZ R170, R213, c[0x0][0x2d0], -R168.reuse ;  /* 0x0000b400d5aa7a23 */ /* 0x100fe400000108a8 */
[----:B------:R-:W3:Y:S01]  /*ed60*/  MUFU.EX2 R160, R160 ;  /* 0x000000a000a07308 */ /* 0x000ee20000000800 */
[----:B-----5:R-:W-:Y:S01]  /*ed70*/  F2FP.BF16.PACK_AB R98, R154, R161 ;  /* 0x000000a19a62723e */ /* 0x020fe200000010ff */
[--C-:B------:R-:W-:Y:S02]  /*ed80*/  FFMA.FTZ R177, R177, c[0x0][0x2d0], -R168.reuse ;  /* 0x0000b400b1b17a23 */ /* 0x100fe400000108a8 */
[--C-:B------:R-:W-:Y:S02]  /*ed90*/  FFMA.FTZ R172, R211, c[0x0][0x2d0], -R168.reuse ;  /* 0x0000b400d3ac7a23 */ /* 0x100fe400000108a8 */
[----:B------:R-:W-:-:S02]  /*eda0*/  FFMA.FTZ R179, R179, c[0x0][0x2d0], -R168 ;  /* 0x0000b400b3b37a23 */ /* 0x000fc400000108a8 */
[----:B------:R-:W-:Y:S01]  /*edb0*/  MUFU.EX2 R163, R163 ;  /* 0x000000a300a37308 */ /* 0x000fe20000000800 */
[--C-:B------:R-:W-:Y:S02]  /*edc0*/  FFMA.FTZ R176, R181, c[0x0][0x2d0], -R144.reuse ;  /* 0x0000b400b5b07a23 */ /* 0x100fe40000010890 */
[--C-:B------:R-:W-:Y:S02]  /*edd0*/  FFMA.FTZ R174, R193, c[0x0][0x2d0], -R144.reuse ;  /* 0x0000b400c1ae7a23 */ /* 0x100fe40000010890 */
[--C-:B------:R-:W-:Y:S02]  /*ede0*/  FFMA.FTZ R183, R183, c[0x0][0x2d0], -R144.reuse ;  /* 0x0000b400b7b77a23 */ /* 0x100fe40000010890 */
[----:B------:R-:W-:Y:S01]  /*edf0*/  FFMA.FTZ R223, R151, c[0x0][0x2d0], -R144 ;  /* 0x0000b40097df7a23 */ /* 0x000fe20000010890 */
[----:B------:R-:W5:Y:S01]  /*ee00*/  MUFU.EX2 R156, R156 ;  /* 0x0000009c009c7308 */ /* 0x000f620000000800 */
[----:B---3--:R-:W-:Y:S01]  /*ee10*/  F2FP.BF16.PACK_AB R97, R160, R167 ;  /* 0x000000a7a061723e */ /* 0x008fe200000010ff */
[----:B------:R-:W-:-:S02]  /*ee20*/  FFMA.FTZ R178, R149, c[0x0][0x2d0], -R168 ;  /* 0x0000b40095b27a23 */ /* 0x000fc400000108a8 */
[--C-:B------:R-:W-:Y:S01]  /*ee30*/  FFMA.FTZ R181, R147, c[0x0][0x2d0], -R168.reuse ;  /* 0x0000b40093b57a23 */ /* 0x100fe200000108a8 */
[----:B------:R-:W-:Y:S01]  /*ee40*/  LDSM.16.MT88.4 R148, [R175+0x1900] ;  /* 0x00190000af94783b */ /* 0x000fe20000004200 */
[--C-:B------:R-:W-:Y:S02]  /*ee50*/  FFMA.FTZ R180, R145, c[0x0][0x2d0], -R168.reuse ;  /* 0x0000b40091b47a23 */ /* 0x100fe400000108a8 */
[----:B------:R-:W-:Y:S01]  /*ee60*/  MUFU.EX2 R159, R159 ;  /* 0x0000009f009f7308 */ /* 0x000fe20000000800 */
[----:B------:R-:W-:Y:S01]  /*ee70*/  FFMA.FTZ R221, R173, c[0x0][0x2d0], -R168 ;  /* 0x0000b400addd7a23 */ /* 0x000fe200000108a8 */
[----:B------:R-:W-:Y:S01]  /*ee80*/  LDSM.16.MT88.4 R144, [R175+0x3900] ;  /* 0x00390000af90783b */ /* 0x000fe20000004200 */
[----:B------:R-:W-:Y:S02]  /*ee90*/  FADD.FTZ R158, R165, R158 ;  /* 0x0000009ea59e7221 */ /* 0x000fe40000010000 */
[----:B------:R-:W-:Y:S02]  /*eea0*/  FADD.FTZ R160, R167, R160 ;  /* 0x000000a0a7a07221 */ /* 0x000fe40000010000 */
[----:B------:R-:W-:Y:S01]  /*eeb0*/  FADD.FTZ R161, R161, R158 ;  /* 0x0000009ea1a17221 */ /* 0x000fe20000010000 */
[----:B-----5:R-:W-:Y:S01]  /*eec0*/  F2FP.BF16.PACK_AB R99, R156, R163 ;  /* 0x000000a39c63723e */ /* 0x020fe200000010ff */
[----:B------:R-:W3:Y:S01]  /*eed0*/  MUFU.EX2 R152, R152 ;  /* 0x0000009800987308 */ /* 0x000ee20000000800 */
[----:B------:R-:W-:-:S02]  /*eee0*/  FADD.FTZ R163, R163, R160 ;  /* 0x000000a0a3a37221 */ /* 0x000fc40000010000 */
        /* <DEDUP_REMOVED lines=21> */
[----:B------:R-:W2:Y:S06]  /*f040*/  MUFU.EX2 R169, R169 ;  /* 0x000000a900a97308 */ /* 0x000eac0000000800 */
[C---:B------:R-:W-:Y:S02]  /*f050*/  HMMA.16816.F32.BF16 R76, R96.reuse, R80, RZ ;  /* 0x00000050604c723c */ /* 0x040fe400000418ff */
[----:B------:R-:W-:Y:S06]  /*f060*/  MUFU.EX2 R170, R170 ;  /* 0x000000aa00aa7308 */ /* 0x000fec0000000800 */
[C---:B-1----:R-:W-:Y:S02]  /*f070*/  HMMA.16816.F32.BF16 R84, R96.reuse, R8, RZ ;  /* 0x000000086054723c */ /* 0x042fe400000418ff */
        /* <DEDUP_REMOVED lines=21> */
[C---:B----4-:R-:W-:Y:S07]  /*f1d0*/  HMMA.16816.F32.BF16 R92, R96.reuse, R4, RZ ;  /* 0x00000004605c723c */ /* 0x050fee00000418ff */
[----:B---3--:R-:W-:Y:S01]  /*f1e0*/  F2FP.BF16.PACK_AB R4, R152, R159 ;  /* 0x0000009f9804723e */ /* 0x008fe200000010ff */
[----:B------:R-:W-:Y:S01]  /*f1f0*/  HMMA.16816.F32.BF16 R96, R96, R6, RZ ;  /* 0x000000066060723c */ /* 0x000fe200000418ff */
[----:B-----5:R-:W-:Y:S01]  /*f200*/  F2FP.BF16.PACK_AB R5, R2, R157 ;  /* 0x0000009d0205723e */ /* 0x020fe200000010ff */
[----:B------:R-:W-:-:S02]  /*f210*/  FADD.FTZ R159, R159, R154 ;  /* 0x0000009a9f9f7221 */ /* 0x000fc40000010000 */
[----:B------:R-:W-:Y:S02]  /*f220*/  FADD.FTZ R157, R157, R156 ;  /* 0x0000009c9d9d7221 */ /* 0x000fe40000010000 */
[----:B------:R-:W-:Y:S01]  /*f230*/  FADD.FTZ R152, R152, R159 ;  /* 0x0000009f98987221 */ /* 0x000fe20000010000 */
[----:B------:R-:W-:Y:S01]  /*f240*/  F2FP.BF16.PACK_AB R6, R90, R155 ;  /* 0x0000009b5a06723e */ /* 0x000fe200000010ff */
[----:B------:R-:W-:Y:S01]  /*f250*/  FADD.FTZ R2, R2, R157 ;  /* 0x0000009d02027221 */ /* 0x000fe20000010000 */
[----:B------:R-:W-:Y:S01]  /*f260*/  F2FP.BF16.PACK_AB R7, R0, R91 ;  /* 0x0000005b0007723e */ /* 0x000fe200000010ff */
[----:B------:R-:W-:Y:S02]  /*f270*/  FADD.FTZ R155, R155, R152 ;  /* 0x000000989b9b7221 */ /* 0x000fe40000010000 */
[----:B------:R-:W-:Y:S02]  /*f280*/  FADD.FTZ R91, R91, R2 ;  /* 0x000000025b5b7221 */ /* 0x000fe40000010000 */
[----:B------:R-:W-:-:S02]  /*f290*/  FADD.FTZ R155, R90, R155 ;  /* 0x0000009b5a9b7221 */ /* 0x000fc40000010000 */
[C---:B--2---:R-:W-:Y:S08]  /*f2a0*/  HMMA.16816.F32.BF16 R36, R4.reuse, R12, R36 ;  /* 0x0000000c0424723c */ /* 0x044ff00000041824 */
        /* <DEDUP_REMOVED lines=8> */
[C---:B------:R-:W-:Y:S08]  /*f330*/  HMMA.16816.F32.BF16 R60, R4.reuse, R20, R60 ;  /* 0x00000014043c723c */ /* 0x040ff0000004183c */
[C---:B------:R-:W-:Y:S01]  /*f340*/  HMMA.16816.F32.BF16 R64, R4.reuse, R22, R64 ;  /* 0x000000160440723c */ /* 0x040fe20000041840 */
[----:B------:R-:W5:Y:S07]  /*f350*/  LDSM.16.MT88.4 R20, [R162+0x4900] ;  /* 0x00490000a214783b */ /* 0x000f6e0000004200 */
        /* <DEDUP_REMOVED lines=18> */
[C---:B----4-:R-:W-:Y:S08]  /*f480*/  HMMA.16816.F32.BF16 R68, R4.reuse, R24, R68 ;  /* 0x000000180444723c */ /* 0x050ff00000041844 */
[C---:B------:R-:W-:Y:S01]  /*f490*/  HMMA.16816.F32.BF16 R72, R4.reuse, R26, R72 ;  /* 0x0000001a0448723c */ /* 0x040fe20000041848 */
[----:B------:R-:W-:Y:S07]  /*f4a0*/  LDSM.16.MT88.4 R24, [R185+0x5100] ;  /* 0x00510000b918783b */ /* 0x000fee0000004200 */
[C---:B-----5:R-:W-:Y:S08]  /*f4b0*/  HMMA.16816.F32.BF16 R92, R4.reuse, R20, R92 ;  /* 0x00000014045c723c */ /* 0x060ff0000004185c */
[----:B------:R-:W-:Y:S01]  /*f4c0*/  HMMA.16816.F32.BF16 R96, R4, R22, R96 ;  /* 0x000000160460723c */ /* 0x000fe20000041860 */
[----:B------:R-:W4:Y:S06]  /*f4d0*/  LDSM.16.MT88.4 R20, [R185+0x3100] ;  /* 0x00310000b914783b */ /* 0x000f2c0000004200 */
[----:B------:R-:W-:Y:S01]  /*f4e0*/  F2FP.BF16.PACK_AB R4, R171, R166 ;  /* 0x000000a6ab04723e */ /* 0x000fe200000010ff */
[----:B------:R-:W-:Y:S01]  /*f4f0*/  FADD.FTZ R166, R166, R155 ;  /* 0x0000009ba6a67221 */ /* 0x000fe20000010000 */
[----:B------:R-:W-:-:S02]  /*f500*/  F2FP.BF16.PACK_AB R6, R169, R164 ;  /* 0x000000a4a906723e */ /* 0x000fc400000010ff */
[----:B-1----:R-:W-:Y:S01]  /*f510*/  F2FP.BF16.PACK_AB R5, R177, R170 ;  /* 0x000000aab105723e */ /* 0x002fe200000010ff */
[----:B------:R-:W-:Y:S01]  /*f520*/  FADD.FTZ R171, R171, R166 ;  /* 0x000000a6abab7221 */ /* 0x000fe20000010000 */
[----:B------:R-:W-:-:S03]  /*f530*/  F2FP.BF16.PACK_AB R7, R179, R172 ;  /* 0x000000acb307723e */ /* 0x000fc600000010ff */
[----:B------:R-:W-:-:S04]  /*f540*/  FADD.FTZ R164, R164, R171 ;  /* 0x000000aba4a47221 */ /* 0x000fc80000010000 */
[----:B--2---:R-:W-:Y:S01]  /*f550*/  HMMA.16816.F32.BF16 R128, R4, R12, R128 ;  /* 0x0000000c0480723c */ /* 0x004fe20000041880 */
[----:B------:R-:W-:-:S07]  /*f560*/  FADD.FTZ R169, R169, R164 ;  /* 0x000000a4a9a97221 */ /* 0x000fce0000010000 */
[C---:B------:R-:W-:Y:S01]  /*f570*/  HMMA.16816.F32.BF16 R124, R4.reuse, R14, R124 ;  /* 0x0000000e047c723c */ /* 0x040fe2000004187c */
[----:B------:R-:W1:Y:S07]  /*f580*/  LDSM.16.MT88.4 R12, [R184+0x3100] ;  /* 0x00310000b80c783b */ /* 0x000e6e0000004200 */
[C---:B---3--:R-:W-:Y:S08]  /*f590*/  HMMA.16816.F32.BF16 R120, R4.reuse, R16, R120 ;  /* 0x000000100478723c */ /* 0x048ff00000041878 */
[C---:B------:R-:W-:Y:S01]  /*f5a0*/  HMMA.16816.F32.BF16 R116, R4.reuse, R18, R116 ;  /* 0x000000120474723c */ /* 0x040fe20000041874 */
[----:B------:R-:W2:Y:S07]  /*f5b0*/  LDSM.16.MT88.4 R16, [R162+0x3100] ;  /* 0x00310000a210783b */ /* 0x000eae0000004200 */
[C---:B----4-:R-:W-:Y:S08]  /*f5c0*/  HMMA.16816.F32.BF16 R36, R4.reuse, R20, R36 ;  /* 0x000000140424723c */ /* 0x050ff00000041824 */
        /* <DEDUP_REMOVED lines=11> */
[----:B------:R-:W-:Y:S07]  /*f680*/  LDSM.16.MT88.4 R20, [R162+0x3900] ;  /* 0x00390000a214783b */ /* 0x000fee0000004200 */
        /* <DEDUP_REMOVED lines=28> */
[C---:B------:R-:W-:Y:S08]  /*f850*/  HMMA.16816.F32.BF16 R60, R4.reuse, R20, R60 ;  /* 0x00000014043c723c */ /* 0x040ff0000004183c */
[C---:B------:R-:W-:Y:S01]  /*f860*/  HMMA.16816.F32.BF16 R64, R4.reuse, R22, R64 ;  /* 0x000000160440723c */ /* 0x040fe20000041840 */
[----:B------:R-:W3:Y:S07]  /*f870*/  LDSM.16.MT88.4 R20, [R162+0x5900] ;  /* 0x00590000a214783b */ /* 0x000eee0000004200 */
[C---:B--2---:R-:W-:Y:S07]  /*f880*/  HMMA.16816.F32.BF16 R68, R4.reuse, R16, R68 ;  /* 0x000000100444723c */ /* 0x044fee0000041844 */
[----:B------:R-:W-:Y:S01]  /*f890*/  @P0 LEA.HI.SX32 R17, R133, 0xfffffffd, 0x1a ;  /* 0xfffffffd85110811 */ /* 0x000fe200078fd2ff */
[----:B------:R-:W-:Y:S03]  /*f8a0*/  HMMA.16816.F32.BF16 R72, R4, R18, R72 ;  /* 0x000000120448723c */ /* 0x000fe60000041848 */
[----:B------:R-:W-:Y:S01]  /*f8b0*/  @P0 SHF.R.S32.HI R16, RZ, 0x1f, R17 ;  /* 0x0000001fff100819 */ /* 0x000fe20000011411 */
[----:B------:R-:W-:-:S03]  /*f8c0*/  @P0 IMAD R88, R88, R17, RZ ;  /* 0x0000001158580224 */ /* 0x000fc600078e02ff */
[-C--:B------:R-:W-:Y:S01]  /*f8d0*/  @P0 IMAD.WIDE.U32 R18, R17, R153.reuse, R208 ;  /* 0x0000009911120225 */ /* 0x080fe200078e00d0 */
[C---:B------:R-:W-:Y:S03]  /*f8e0*/  HMMA.16816.F32.BF16 R120, R4.reuse, R148, R120 ;  /* 0x000000940478723c */ /* 0x040fe60000041878 */
[----:B------:R-:W-:Y:S02]  /*f8f0*/  FADD.FTZ R17, R0, R91 ;  /* 0x0000005b00117221 */ /* 0x000fe40000010000 */
[----:B------:R-:W-:Y:S02]  /*f900*/  @P0 IMAD R153, R16, R153, R88 ;  /* 0x0000009910990224 */ /* 0x000fe400078e0258 */
[----:B------:R-:W-:Y:S01]  /*f910*/  FADD.FTZ R170, R170, R17 ;  /* 0x00000011aaaa7221 */ /* 0x000fe20000010000 */
[----:B-1----:R-:W-:Y:S01]  /*f920*/  HMMA.16816.F32.BF16 R84, R4, R12, R84 ;  /* 0x0000000c0454723c */ /* 0x002fe20000041854 */
[----:B------:R-:W-:-:S02]  /*f930*/  @P0 IMAD.IADD R153, R19, 0x1, R153 ;  /* 0x0000000113990824 */ /* 0x000fc400078e0299 */
[----:B------:R-:W-:-:S04]  /*f940*/  FADD.FTZ R177, R177, R170 ;  /* 0x000000aab1b17221 */ /* 0x000fc80000010000 */
[----:B------:R-:W-:Y:S01]  /*f950*/  @P0 LEA R12, P2, R18, c[0x0][0x1c8], 0x1 ;  /* 0x00007200120c0a11 */ /* 0x000fe200078408ff */
[----:B------:R-:W-:Y:S01]  /*f960*/  FADD.FTZ R172, R172, R177 ;  /* 0x000000b1acac7221 */ /* 0x000fe20000010000 */
[----:B------:R-:W-:Y:S02]  /*f970*/  HMMA.16816.F32.BF16 R88, R4, R14, R8 ;  /* 0x0000000e0458723c */ /* 0x000fe40000041808 */
[----:B------:R-:W-:Y:S01]  /*f980*/  @P0 LEA.HI.X R13, R18, c[0x0][0x1cc], R153, 0x1, P2 ;  /* 0x00007300120d0a11 */ /* 0x000fe200010f0c99 */
[----:B------:R-:W-:-:S04]  /*f990*/  FADD.FTZ R179, R179, R172 ;  /* 0x000000acb3b37221 */ /* 0x000fc80000010000 */
[C---:B------:R-:W-:Y:S01]  /*f9a0*/  @P0 LEA R8, P2, R197.reuse, R12, 0x1 ;  /* 0x0000000cc5080211 */ /* 0x040fe200078408ff */
[----:B------:R-:W-:Y:S01]  /*f9b0*/  FADD.FTZ R178, R178, R179 ;  /* 0x000000b3b2b27221 */ /* 0x000fe20000010000 */
[----:B------:R-:W-:Y:S01]  /*f9c0*/  @!PT LDS RZ, [RZ] ;  /* 0x00000000fffff984 */ /* 0x000fe20000000800 */
[----:B------:R-:W-:Y:S01]  /*f9d0*/  @!PT LDS RZ, [RZ] ;  /* 0x00000000fffff984 */ /* 0x000fe20000000800 */
[----:B------:R-:W-:Y:S01]  /*f9e0*/  @!PT LDS RZ, [RZ] ;  /* 0x00000000fffff984 */ /* 0x000fe20000000800 */
[----:B------:R1:W-:Y:S01]  /*f9f0*/  @P0 LDGSTS.E.BYPASS.LTC128B.128 [R134+0xc100], [R12.64], !P6 ;  /* 0x0c1000000c860fae */ /* 0x0003e2000f101d46 */
[C---:B------:R-:W-:Y:S01]  /*fa00*/  HMMA.16816.F32.BF16 R116, R4.reuse, R150, R116 ;  /* 0x000000960474723c */ /* 0x040fe20000041874 */
[----:B------:R-:W-:Y:S01]  /*fa10*/  @P0 LEA.HI.X R9, R197, R13, R196, 0x1, P2 ;  /* 0x0000000dc5090211 */ /* 0x000fe200010f0cc4 */
[----:B------:R-:W-:Y:S01]  /*fa20*/  FADD.FTZ R181, R181, R178 ;  /* 0x000000b2b5b57221 */ /* 0x000fe20000010000 */
[----:B------:R1:W-:Y:S03]  /*fa30*/  @P0 LDGSTS.E.BYPASS.LTC128B.128 [R134+0xe100], [R12.64+0x80], !P5 ;  /* 0x0e1000800c860fae */ /* 0x0003e6000e901d46 */
[----:B------:R-:W-:Y:S01]  /*fa40*/  FADD.FTZ R180, R180, R181 ;  /* 0x000000b5b4b47221 */ /* 0x000fe20000010000 */
[----:B------:R1:W-:Y:S01]  /*fa50*/  @P0 LDGSTS.E.BYPASS.LTC128B.128 [R134+0x10100], [R12.64+0x100], !P1 ;  /* 0x101001000c860fae */ /* 0x0003e2000c901d46 */
[C---:B------:R-:W-:Y:S02]  /*fa60*/  HMMA.16816.F32.BF16 R44, R4.reuse, R144, R44 ;  /* 0x00000090042c723c */ /* 0x040fe4000004182c */
[----:B------:R-:W-:Y:S01]  /*fa70*/  FADD.FTZ R221, R221, R180 ;  /* 0x000000b4dddd7221 */ /* 0x000fe20000010000 */
[----:B------:R1:W-:Y:S04]  /*fa80*/  @P0 LDGSTS.E.BYPASS.LTC128B.128 [R134+0xd100], [R8.64], !P6 ;  /* 0x0d10000008860fae */ /* 0x0003e8000f101d46 */
[----:B------:R1:W-:Y:S01]  /*fa90*/  @P0 LDGSTS.E.BYPASS.LTC128B.128 [R134+0xf100], [R8.64+0x80], !P5 ;  /* 0x0f10008008860fae */ /* 0x0003e2000e901d46 */
[----:B------:R-:W-:Y:S03]  /*faa0*/  HMMA.16816.F32.BF16 R48, R4, R146, R48 ;  /* 0x000000920430723c */ /* 0x000fe60000041830 */
[----:B------:R1:W-:Y:S01]  /*fab0*/  @P0 LDGSTS.E.BYPASS.LTC128B.128 [R134+0x11100], [R8.64+0x100], !P1 ;  /* 0x1110010008860fae */ /* 0x0003e2000c901d46 */
[----:B------:R-:W-:-:S03]  /*fac0*/  ISETP.NE.AND P1, PT, R135, RZ, PT ;  /* 0x000000ff8700720c */ /* 0x000fc60003f25270 */
[----:B------:R-:W0:Y:S01]  /*fad0*/  LDGDEPBAR ;  /* 0x00000000000079af */ /* 0x000e220000000000 */
        /* <DEDUP_REMOVED lines=11> */
[----:B------:R-:W-:Y:S01]  /*fb90*/  HMMA.16816.F32.BF16 R96, R4, R22, R96 ;  /* 0x000000160460723c */ /* 0x000fe20000041860 */
[----:B------:R-:W-:Y:S07]  /*fba0*/  @!P3 BRA `(.L_x_767) ;  /* 0x00002f400000b947 */ /* 0x000fee0003800000 */
[C---:B-1----:R-:W-:Y:S01]  /*fbb0*/  IADD3 R217, P0, R202.reuse, 0x40, RZ ;  /* 0x00000040cad97810 */ /* 0x042fe20007f1e0ff */
[----:B------:R-:W-:Y:S01]  /*fbc0*/  IMAD.MOV.U32 R135, RZ, RZ, 0x20 ;  /* 0x00000020ff877424 */ /* 0x000fe200078e00ff */
[----:B------:R-:W-:Y:S01]  /*fbd0*/  IADD3 R215, P3, R202, 0x80, RZ ;  /* 0x00000080cad77810 */ /* 0x000fe20007f7e0ff */
[----:B------:R-:W-:Y:S01]  /*fbe0*/  IMAD.MOV.U32 R0, RZ, RZ, R3 ;  /* 0x000000ffff007224 */ /* 0x000fe200078e0003 */
[C---:B------:R-:W-:Y:S01]  /*fbf0*/  IADD3 R213, P2, R204.reuse, 0x40, RZ ;  /* 0x00000040ccd57810 */ /* 0x040fe20007f5e0ff */
[--C-:B------:R-:W-:Y:S01]  /*fc00*/  IMAD.X R216, RZ, RZ, R207.reuse, P0 ;  /* 0x000000ffffd87224 */ /* 0x100fe200000e06cf */
[----:B------:R-:W-:Y:S01]  /*fc10*/  IADD3 R211, P0, R204, 0x80, RZ ;  /* 0x00000080ccd37810 */ /* 0x000fe20007f1e0ff */
[----:B------:R-:W-:Y:S01]  /*fc20*/  IMAD.X R214, RZ, RZ, R207, P3 ;  /* 0x000000ffffd67224 */ /* 0x000fe200018e06cf */
[----:B------:R-:W-:Y:S01]  /*fc30*/  LEA.HI.SX32 R219, R133, 0xfffffffe, 0x1a ;  /* 0xfffffffe85db7811 */ /* 0x000fe200078fd2ff */
[----:B------:R-:W-:Y:S01]  /*fc40*/  IMAD.MOV.U32 R133, RZ, RZ, R132 ;  /* 0x000000ffff857224 */ /* 0x000fe200078e0084 */
[----:B------:R-:W-:Y:S01]  /*fc50*/  MOV R218, RZ ;  /* 0x000000ff00da7202 */ /* 0x000fe20000000f00 */
[----:B------:R-:W-:Y:S01]  /*fc60*/  IMAD.X R212, RZ, RZ, R209, P2 ;  /* 0x000000ffffd47224 */ /* 0x000fe200010e06d1 */
[----:B------:R-:W-:Y:S01]  /*fc70*/  IADD3.X R210, RZ, R209, RZ, P0, !PT ;  /* 0x000000d1ffd27210 */ /* 0x000fe200007fe4ff */
[----:B------:R-:W-:Y:S01]  /*fc80*/  UMOV UR5, 0x1 ;  /* 0x0000000100057882 */ /* 0x000fe20000000000 */
[----:B------:R-:W-:-:S02]  /*fc90*/  IADD3 R134, R190, R189, RZ ;  /* 0x000000bdbe867210 */ /* 0x000fc40007ffe0ff */
[----:B------:R-:W-:Y:S02]  /*fca0*/  SEL R135, R135, 0xffffffe0, !P1 ;  /* 0xffffffe087877807 */ /* 0x000fe40004800000 */
.L_x_768:
[----:B------:R-:W-:Y:S04]  /*fcb0*/  DEPBAR.LE SB0, 0x2 ;  /* 0x000080800000791a */ /* 0x000fe80000000000 */
[----:B------:R-:W-:Y:S01]  /*fcc0*/  BAR.SYNC.DEFER_BLOCKING 0x0 ;  /* 0x0000000000007b1d */ /* 0x000fe20000010000 */
[----:B------:R-:W-:Y:S01]  /*fcd0*/  UIMAD UR4, UR5, 0x6000, URZ ;  /* 0x00006000050478a4 */ /* 0x000fe2000f8e023f */
[C---:B------:R-:W-:Y:S01]  /*fce0*/  ISETP.NE.AND P0, PT, R219.reuse, RZ, PT ;  /* 0x000000ffdb00720c */ /* 0x040fe20003f05270 */
[----:B------:R-:W-:Y:S01]  /*fcf0*/  UIADD3 UR8, UR5, 0x1, URZ ;  /* 0x0000000105087890 */ /* 0x000fe2000fffe03f */
[----:B------:R-:W-:Y:S01]  /*fd00*/  IADD3 R220, R219, -0x1, RZ ;  /* 0xffffffffdbdc7810 */ /* 0x000fe20007ffe0ff */
[----:B------:R-:W-:Y:S02]  /*fd10*/  UISETP.GE.AND UP0, UPT, UR5, 0x1, UPT ;  /* 0x000000010500788c */ /* 0x000fe4000bf06270 */
[----:B------:R-:W-:Y:S02]  /*fd20*/  IADD3 R132, R191, UR4, RZ ;  /* 0x00000004bf847c10 */ /* 0x000fe4000fffe0ff */
[----:B------:R-:W-:Y:S02]  /*fd30*/  USEL UR5, UR8, URZ, !UP0 ;  /* 0x0000003f08057287 */ /* 0x000fe4000c000000 */
[----:B------:R-:W-:Y:S04]  /*fd40*/  IADD3 R193, R135, R132, RZ ;  /* 0x0000008487c17210 */ /* 0x000fe80007ffe0ff */
[----:B------:R-:W-:Y:S01]  /*fd50*/  @P0 SHF.R.S32.HI R2, RZ, 0x1f, R220 ;  /* 0x0000001fff020819 */ /* 0x000fe200000114dc */
[----:B------:R-:W-:Y:S04]  /*fd60*/  @P0 IMAD.WIDE.U32 R12, R220, c[0x0][0x208], RZ ;  /* 0x00008200dc0c0a25 */ /* 0x000fe800078e00ff */
[----:B------:R-:W-:Y:S01]  /*fd70*/  @P0 IMAD R2, R2, c[0x0][0x208], RZ ;  /* 0x0000820002020a24 */ /* 0x000fe200078e02ff */
[----:B------:R-:W-:Y:S01]  /*fd80*/  @P0 SHF.L.U32 R28, R12, 0x6, RZ ;  /* 0x000000060c1c0819 */ /* 0x000fe200000006ff */
[----:B------:R-:W-:Y:S02]  /*fd90*/  LDSM.16.M88.4 R136, [R190] ;  /* 0x00000000be88783b */ /* 0x000fe40000000200 */
[----:B------:R-:W-:Y:S01]  /*fda0*/  @P0 IMAD R2, R220, c[0x0][0x20c], R2 ;  /* 0x00008300dc020a24 */ /* 0x000fe200078e0202 */
[C---:B------:R-:W-:Y:S02]  /*fdb0*/  @P0 IADD3 R16, P1, R28.reuse, R202, RZ ;  /* 0x000000ca1c100210 */ /* 0x040fe40007f3e0ff */
[----:B------:R-:W-:Y:S02]  /*fdc0*/  @P0 IADD3 R3, P2, R28, R217, RZ ;  /* 0x000000d91c030210 */ /* 0x000fe40007f5e0ff */
[----:B------:R-:W-:Y:S01]  /*fdd0*/  @P0 IADD3 R2, R13, R2, RZ ;  /* 0x000000020d020210 */ /* 0x000fe20007ffe0ff */
[----:B-1----:R-:W1:Y:S01]  /*fde0*/  LDSM.16.M88.4 R140, [R191+UR4+0xc100] ;  /* 0x00c10004bf8c783b */ /* 0x002e620008000200 */
[----:B------:R-:W-:Y:S02]  /*fdf0*/  @P0 LEA R170, P3, R16, c[0x0][0x1f8], 0x1 ;  /* 0x00007e0010aa0a11 */ /* 0x000fe400078608ff */
[----:B------:R-:W-:Y:S04]  /*fe00*/  @P0 SHF.L.U64.HI R31, R12, 0x6, R2 ;  /* 0x000000060c1f0819 */ /* 0x000fe80000010202 */
[----:B------:R-:W-:Y:S01]  /*fe10*/  @P0 IADD3.X R17, R31, R207, RZ, P1, !PT ;  /* 0x000000cf1f110210 */ /* 0x000fe20000ffe4ff */
[----:B------:R-:W2:Y:S01]  /*fe20*/  LDSM.16.M88.4 R144, [R191+UR4+0xc900] ;  /* 0x00c90004bf90783b */ /* 0x000ea20008000200 */
[----:B------:R-:W-:Y:S02]  /*fe30*/  @P0 LEA R164, P1, R3, c[0x0][0x1f8], 0x1 ;  /* 0x00007e0003a40a11 */ /* 0x000fe400078208ff */
[----:B------:R-:W-:Y:S02]  /*fe40*/  @P0 LEA.HI.X R171, R16, c[0x0][0x1fc], R17, 0x1, P3 ;  /* 0x00007f0010ab0a11 */ /* 0x000fe400018f0c11 */
[----:B------:R-:W-:Y:S02]  /*fe50*/  @P0 IADD3.X R2, R31, R216, RZ, P2, !PT ;  /* 0x000000d81f020210 */ /* 0x000fe400017fe4ff */
[----:B------:R-:W-:Y:S01]  /*fe60*/  @P0 IADD3 R30, P2, R199, R28, RZ ;  /* 0x0000001cc71e0210 */ /* 0x000fe20007f5e0ff */
[----:B------:R-:W3:Y:S01]  /*fe70*/  LDSM.16.M88.4 R148, [R191+UR4+0xd100] ;  /* 0x00d10004bf94783b */ /* 0x000ee20008000200 */
[----:B------:R-:W-:Y:S02]  /*fe80*/  @P0 LEA.HI.X R165, R3, c[0x0][0x1fc], R2, 0x1, P1 ;  /* 0x00007f0003a50a11 */ /* 0x000fe400008f0c02 */
[----:B------:R-:W-:Y:S02]  /*fe90*/  @P0 IADD3 R28, P3, R28, R215, RZ ;  /* 0x000000d71c1c0210 */ /* 0x000fe40007f7e0ff */
[----:B------:R-:W-:Y:S02]  /*fea0*/  @P0 IADD3 R32, P1, R30, R202, RZ ;  /* 0x000000ca1e200210 */ /* 0x000fe40007f3e0ff */
[----:B------:R-:W-:Y:S01]  /*feb0*/  @P0 IADD3.X R3, R198, R31, RZ, P2, !PT ;  /* 0x0000001fc6030210 */ /* 0x000fe200017fe4ff */
[----:B------:R-:W4:Y:S01]  /*fec0*/  LDSM.16.M88.4 R152, [R191+UR4+0xd900] ;  /* 0x00d90004bf98783b */ /* 0x000f220008000200 */
[----:B------:R-:W-:Y:S02]  /*fed0*/  @P0 LEA R168, P2, R28, c[0x0][0x1f8], 0x1 ;  /* 0x00007e001ca80a11 */ /* 0x000fe400078408ff */
[----:B------:R-:W-:Y:S02]  /*fee0*/  @P0 IADD3.X R31, R31, R214, RZ, P3, !PT ;  /* 0x000000d61f1f0210 */ /* 0x000fe40001ffe4ff */
[----:B------:R-:W-:Y:S02]  /*fef0*/  @P0 IADD3 R2, P4, R30, R217, RZ ;  /* 0x000000d91e020210 */ /* 0x000fe40007f9e0ff */
[----:B------:R-:W-:Y:S01]  /*ff00*/  @P0 LEA.HI.X R169, R28, c[0x0][0x1fc], R31, 0x1, P2 ;  /* 0x00007f001ca90a11 */ /* 0x000fe200010f0c1f */
[----:B------:R-:W-:Y:S01]  /*ff10*/  LDSM.16.M88.4 R156, [R193+0xc900] ;  /* 0x00c90000c19c783b */ /* 0x000fe20000000200 */
[----:B------:R-:W-:Y:S02]  /*ff20*/  @P0 LEA R174, P2, R2, c[0x0][0x1f8], 0x1 ;  /* 0x00007e0002ae0a11 */ /* 0x000fe400078408ff */
[----:B------:R-:W-:Y:S02]  /*ff30*/  @P0 IADD3.X R29, R3, R207, RZ, P1, !PT ;  /* 0x000000cf031d0210 */ /* 0x000fe40000ffe4ff */
[----:B------:R-:W-:Y:S02]  /*ff40*/  @P0 LEA R166, P1, R32, c[0x0][0x1f8], 0x1 ;  /* 0x00007e0020a60a11 */ /* 0x000fe400078208ff */
[----:B------:R-:W-:Y:S01]  /*ff50*/  @P0 IADD3 R35, P3, R30, R215, RZ ;  /* 0x000000d71e230210 */ /* 0x000fe20007f7e0ff */
[C---:B-1----:R-:W-:Y:S01]  /*ff60*/  HMMA.16816.F32.BF16 R4, R136.reuse, R140, RZ ;  /* 0x0000008c8804723c */ /* 0x042fe200000418ff */
[----:B------:R-:W-:Y:S02]  /*ff70*/  LDSM.16.M88.4 R160, [R193+0xd900] ;  /* 0x00d90000c1a0783b */ /* 0x000fe40000000200 */
[----:B------:R-:W-:Y:S02]  /*ff80*/  @P0 LEA.HI.X R167, R32, c[0x0][0x1fc], R29, 0x1, P1 ;  /* 0x00007f0020a70a11 */ /* 0x000fe400008f0c1d */
[----:B------:R-:W-:Y:S02]  /*ff90*/  @P0 LEA R172, P1, R35, c[0x0][0x1f8], 0x1 ;  /* 0x00007e0023ac0a11 */ /* 0x000fe400078208ff */
[----:B------:R-:W-:Y:S01]  /*ffa0*/  @P0 IADD3.X R33, R3, R216, RZ, P4, !PT ;  /* 0x000000d803210210 */ /* 0x000fe200027fe4ff */
[C---:B------:R-:W-:Y:S01]  /*ffb0*/  HMMA.16816.F32.BF16 R8, R136.reuse, R142, RZ ;  /* 0x0000008e8808723c */ /* 0x040fe200000418ff */
[----:B------:R-:W-:Y:S01]  /*ffc0*/  LDSM.16.M88.4 R140, [R134] ;  /* 0x00000000868c783b */ /* 0x000fe20000000200 */
[----:B------:R-:W-:Y:S02]  /*ffd0*/  LOP3.LUT P4, RZ, R194, 0x1, RZ, 0xc0, !PT ;  /* 0x00000001c2ff7812 */ /* 0x000fe4000788c0ff */
[----:B------:R-:W-:Y:S02]  /*ffe0*/  @P0 LEA.HI.X R175, R2, c[0x0][0x1fc], R33, 0x1, P2 ;  /* 0x00007f0002af0a11 */ /* 0x000fe400010f0c21 */
[-C--:B------:R-:W-:Y:S02]  /*fff0*/  IADD3 R2, R188, R132.reuse, RZ ;  /* 0x00000084bc027210 */ /* 0x080fe40007ffe0ff */
[C---:B--2---:R-:W-:Y:S01]  /*10000*/  HMMA.16816.F32.BF16 R12, R136.reuse, R144, RZ ;  /* 0x00000090880c723c */ /* 0x044fe200000418ff */
[----:B------:R-:W-:Y:S03]  /*10010*/  IADD3 R132, R135, R132, R188 ;  /* 0x0000008487847210 */ /* 0x000fe60007ffe0bc */
[----:B------:R-:W-:Y:S01]  /*10020*/  @P0 IADD3.X R32, R3, R214, RZ, P3, !PT ;  /* 0x000000d603200210 */ /* 0x000fe20001ffe4ff */
[----:B------:R-:W-:Y:S03]  /*10030*/  @P0 IMAD R3, R218, 0x6000, R200 ;  /* 0x00006000da030824 */ /* 0x000fe600078e02c8 */
[C---:B------:R-:W-:Y:S01]  /*10040*/  HMMA.16816.F32.BF16 R16, R136.reuse, R146, RZ ;  /* 0x000000928810723c */ /* 0x040fe200000418ff */
[----:B------:R-:W1:Y:S03]  /*10050*/  LDSM.16.M88.4 R144, [R193+0xc100] ;  /* 0x00c10000c190783b */ /* 0x000e660000000200 */
[----:B------:R-:W-:Y:S04]  /*10060*/  @P0 LEA.HI.X R173, R35, c[0x0][0x1fc], R32, 0x1, P1 ;  /* 0x00007f0023ad0a11 */ /* 0x000fe800008f0c20 */
[C---:B---3--:R-:W-:Y:S08]  /*10070*/  HMMA.16816.F32.BF16 R20, R136.reuse, R148, RZ ;  /* 0x000000948814723c */ /* 0x048ff000000418ff */
[C---:B------:R-:W-:Y:S01]  /*10080*/  HMMA.16816.F32.BF16 R24, R136.reuse, R150, RZ ;  /* 0x000000968818723c */ /* 0x040fe200000418ff */
[----:B------:R-:W2:Y:S07]  /*10090*/  LDSM.16.M88.4 R148, [R193+0xd100] ;  /* 0x00d10000c194783b */ /* 0x000eae0000000200 */
[C---:B----4-:R-:W-:Y:S01]  /*100a0*/  HMMA.16816.F32.BF16 R28, R136.reuse, R152, RZ ;  /* 0x00000098881c723c */ /* 0x050fe200000418ff */
[----:B------:R-:W-:Y:S01]  /*100b0*/  @!PT LDS RZ, [RZ] ;  /* 0x00000000fffff984 */ /* 0x000fe20000000800 */
[----:B------:R-:W-:Y:S01]  /*100c0*/  @!PT LDS RZ, [RZ] ;  /* 0x00000000fffff984 */ /* 0x000fe20000000800 */
[----:B------:R-:W-:Y:S01]  /*100d0*/  @!PT LDS RZ, [RZ] ;  /* 0x00000000fffff984 */ /* 0x000fe20000000800 */
[----:B------:R3:W-:Y:S07]  /*100e0*/  @P0 LDGSTS.E.BYPASS.LTC128B.128 [R3], [R170.64], !P6 ;  /* 0x00000000aa030fae */ /* 0x0007ee000f101d46 */
[----:B------:R-:W-:Y:S01]  /*100f0*/  HMMA.16816.F32.BF16 R32, R136, R154, RZ ;  /* 0x0000009a8820723c */ /* 0x000fe200000418ff */
[----:B------:R3:W-:Y:S07]  /*10100*/  @P0 LDGSTS.E.BYPASS.LTC128B.128 [R3+0x2000], [R164.64], !P5 ;  /* 0x02000000a4030fae */ /* 0x0007ee000e901d46 */
[C---:B-1----:R-:W-:Y:S01]  /*10110*/  HMMA.16816.F32.BF16 R4, R140.reuse, R144, R4 ;  /* 0x000000908c04723c */ /* 0x042fe20000041804 */
[----:B------:R3:W-:Y:S07]  /*10120*/  @P0 LDGSTS.E.BYPASS.LTC128B.128 [R3+0x4000], [R168.64], !P4 ;  /* 0x04000000a8030fae */ /* 0x0007ee000e101d46 */
[C---:B------:R-:W-:Y:S01]  /*10130*/  HMMA.16816.F32.BF16 R8, R140.reuse, R146, R8 ;  /* 0x000000928c08723c */ /* 0x040fe20000041808 */
[----:B------:R3:W-:Y:S07]  /*10140*/  @P0 LDGSTS.E.BYPASS.LTC128B.128 [R3+0x1000], [R166.64], !P6 ;  /* 0x01000000a6030fae */ /* 0x0007ee000f101d46 */
[C---:B------:R-:W-:Y:S01]  /*10150*/  HMMA.16816.F32.BF16 R12, R140.reuse, R156, R12 ;  /* 0x0000009c8c0c723c */ /* 0x040fe2000004180c */
[----:B------:R3:W-:Y:S07]  /*10160*/  @P0 LDGSTS.E.BYPASS.LTC128B.128 [R3+0x3000], [R174.64], !P5 ;  /* 0x03000000ae030fae */ /* 0x0007ee000e901d46 */
[C---:B------:R-:W-:Y:S01]  /*10170*/  HMMA.16816.F32.BF16 R16, R140.reuse, R158, R16 ;  /* 0x0000009e8c10723c */ /* 0x040fe20000041810 */
[----:B------:R3:W-:Y:S02]  /*10180*/  @P0 LDGSTS.E.BYPASS.LTC128B.128 [R3+0x5000], [R172.64], !P4 ;  /* 0x05000000ac030fae */ /* 0x0007e4000e101d46 */
[----:B------:R-:W-:Y:S05]  /*10190*/  ISETP.GE.AND P0, PT, R219, 0x2, PT ;  /* 0x00000002db00780c */ /* 0x000fea0003f06270 */
[C---:B--2---:R-:W-:Y:S01]  /*101a0*/  HMMA.16816.F32.BF16 R20, R140.reuse, R148, R20 ;  /* 0x000000948c14723c */ /* 0x044fe20000041814 */
[----:B------:R-:W-:Y:S07]  /*101b0*/  LDSM.16.M88.4 R136, [R187] ;  /* 0x00000000bb88783b */ /* 0x000fee0000000200 */
[C---:B------:R-:W-:Y:S01]  /*101c0*/  HMMA.16816.F32.BF16 R24, R140.reuse, R150, R24 ;  /* 0x000000968c18723c */ /* 0x040fe20000041818 */
[----:B------:R-:W1:Y:S07]  /*101d0*/  LDSM.16.M88.4 R152, [R2+0xc100] ;  /* 0x00c100000298783b */ /* 0x000e6e0000000200 */
[C---:B------:R-:W-:Y:S01]  /*101e0*/  HMMA.16816.F32.BF16 R28, R140.reuse, R160, R28 ;  /* 0x000000a08c1c723c */ /* 0x040fe2000004181c */
[----:B------:R-:W2:Y:S03]  /*101f0*/  LDSM.16.M88.4 R144, [R2+0xc900] ;  /* 0x00c900000290783b */ /* 0x000ea60000000200 */
[----:B---3--:R-:W-:Y:S04]  /*10200*/  IADD3 R3, R188, R193, RZ ;  /* 0x000000c1bc037210 */ /* 0x008fe80007ffe0ff */
[----:B------:R-:W-:Y:S01]  /*10210*/  HMMA.16816.F32.BF16 R32, R140, R162, R32 ;  /* 0x000000a28c20723c */ /* 0x000fe20000041820 */
[----:B------:R-:W3:Y:S08]  /*10220*/  LDSM.16.M88.4 R156, [R2+0xd100] ;  /* 0x00d10000029c783b */ /* 0x000ef00000000200 */
[----:B------:R-:W0:Y:S08]  /*10230*/  LDGDEPBAR ;  /* 0x00000000000079af */ /* 0x000e300000000000 */
[----:B------:R-:W4:Y:S01]  /*10240*/  LDSM.16.M88.4 R148, [R2+0xd900] ;  /* 0x00d900000294783b */ /* 0x000f220000000200 */
[C---:B-1----:R-:W-:Y:S07]  /*10250*/  HMMA.16816.F32.BF16 R4, R136.reuse, R152, R4 ;  /* 0x000000988804723c */ /* 0x042fee0000041804 */
[----:B------:R-:W-:Y:S01]  /*10260*/  LDSM.16.M88.4 R164, [R186] ;  /* 0x00000000baa4783b */ /* 0x000fe20000000200 */
[C---:B------:R-:W-:Y:S07]  /*10270*/  HMMA.16816.F32.BF16 R8, R136.reuse, R154, R8 ;  /* 0x0000009a8808723c */ /* 0x040fee0000041808 */
[----:B------:R-:W1:Y:S01]  /*10280*/  LDSM.16.M88.4 R168, [R3+0xc100] ;  /* 0x00c1000003a8783b */ /* 0x000e620000000200 */
[C---:B--2---:R-:W-:Y:S07]  /*10290*/  HMMA.16816.F32.BF16 R12, R136.reuse, R144, R12 ;  /* 0x00000090880c723c */ /* 0x044fee000004180c */
[----:B------:R-:W2:Y:S01]  /*102a0*/  LDSM.16.M88.4 R140, [R3+0xc900] ;  /* 0x00c90000038c783b */ /* 0x000ea20000000200 */
[C---:B------:R-:W-:Y:S07]  /*102b0*/  HMMA.16816.F32.BF16 R16, R136.reuse, R146, R16 ;  /* 0x000000928810723c */ /* 0x040fee0000041810 */
[----:B------:R-:W5:Y:S01]  /*102c0*/  LDSM.16.M88.4 R152, [R3+0xd100] ;  /* 0x00d100000398783b */ /* 0x000f620000000200 */
[C---:B---3--:R-:W-:Y:S07]  /*102d0*/  HMMA.16816.F32.BF16 R20, R136.reuse, R156, R20 ;  /* 0x0000009c8814723c */ /* 0x048fee0000041814 */
[----:B------:R-:W3:Y:S01]  /*102e0*/  LDSM.16.M88.4 R144, [R3+0xd900] ;  /* 0x00d900000390783b */ /* 0x000ee20000000200 */
[C---:B------:R-:W-:Y:S07]  /*102f0*/  HMMA.16816.F32.BF16 R24, R136.reuse, R158, R24 ;  /* 0x0000009e8818723c */ /* 0x040fee0000041818 */
[----:B------:R-:W-:Y:S01]  /*10300*/  LDSM.16.M88.4 R156, [R191+UR4+0xe900] ;  /* 0x00e90004bf9c783b */ /* 0x000fe20008000200 */
[C---:B----4-:R-:W-:Y:S07]  /*10310*/  HMMA.16816.F32.BF16 R28, R136.reuse, R148, R28 ;  /* 0x00000094881c723c */ /* 0x050fee000004181c */
[----:B------:R-:W-:Y:S01]  /*10320*/  LDSM.16.M88.4 R160, [R191+UR4+0xf900] ;  /* 0x00f90004bfa0783b */ /* 0x000fe20008000200 */
[----:B------:R-:W-:Y:S07]  /*10330*/  HMMA.16816.F32.BF16 R32, R136, R150, R32 ;  /* 0x000000968820723c */ /* 0x000fee0000041820 */
[----:B------:R-:W-:Y:S01]  /*10340*/  LDSM.16.M88.4 R136, [R190+0x4000] ;  /* 0x00400000be88783b */ /* 0x000fe20000000200 */
[C---:B-1----:R-:W-:Y:S07]  /*10350*/  HMMA.16816.F32.BF16 R4, R164.reuse, R168, R4 ;  /* 0x000000a8a404723c */ /* 0x042fee0000041804 */
[----:B------:R-:W1:Y:S01]  /*10360*/  LDSM.16.M88.4 R148, [R191+UR4+0xe100] ;  /* 0x00e10004bf94783b */ /* 0x000e620008000200 */
[C---:B------:R-:W-:Y:S07]  /*10370*/  HMMA.16816.F32.BF16 R8, R164.reuse, R170, R8 ;  /* 0x000000aaa408723c */ /* 0x040fee0000041808 */
[----:B------:R-:W-:Y:S01]  /*10380*/  LDSM.16.M88.4 R168, [R193+0xe100] ;  /* 0x00e10000c1a8783b */ /* 0x000fe20000000200 */
[C---:B--2---:R-:W-:Y:S07]  /*10390*/  HMMA.16816.F32.BF16 R12, R164.reuse, R140, R12 ;  /* 0x0000008ca40c723c */ /* 0x044fee000004180c */
[----:B------:R-:W-:Y:S01]  /*103a0*/  LDSM.16.M88.4 R172, [R193+0xe900] ;  /* 0x00e90000c1ac783b */ /* 0x000fe20000000200 */
[C---:B------:R-:W-:Y:S07]  /*103b0*/  HMMA.16816.F32.BF16 R16, R164.reuse, R142, R16 ;  /* 0x0000008ea410723c */ /* 0x040fee0000041810 */
[----:B------:R-:W2:Y:S01]  /*103c0*/  LDSM.16.M88.4 R140, [R191+UR4+0xf100] ;  /* 0x00f10004bf8c783b */ /* 0x000ea20008000200 */
[C---:B-----5:R-:W-:Y:S07]  /*103d0*/  HMMA.16816.F32.BF16 R20, R164.reuse, R152, R20 ;  /* 0x00000098a414723c */ /* 0x060fee0000041814 */
[----:B------:R-:W-:Y:S01]  /*103e0*/  LDSM.16.M88.4 R176, [R2+0xe100] ;  /* 0x00e1000002b0783b */ /* 0x000fe20000000200 */
[C---:B------:R-:W-:Y:S07]  /*103f0*/  HMMA.16816.F32.BF16 R24, R164.reuse, R154, R24 ;  /* 0x0000009aa418723c */ /* 0x040fee0000041818 */
[----:B------:R-:W4:Y:S01]  /*10400*/  LDSM.16.M88.4 R152, [R134+0x4000] ;  /* 0x004000008698783b */ /* 0x000f220000000200 */
[C---:B---3--:R-:W-:Y:S07]  /*10410*/  HMMA.16816.F32.BF16 R28, R164.reuse, R144, R28 ;  /* 0x00000090a41c723c */ /* 0x048fee000004181c */
[----:B------:R-:W-:Y:S01]  /*10420*/  LDSM.16.M88.4 R180, [R191+UR4+0x10100] ;  /* 0x01010004bfb4783b */ /* 0x000fe20008000200 */
[----:B------:R-:W-:Y:S07]  /*10430*/  HMMA.16816.F32.BF16 R32, R164, R146, R32 ;  /* 0x00000092a420723c */ /* 0x000fee0000041820 */
[----:B------:R-:W3:Y:S01]  /*10440*/  LDSM.16.M88.4 R144, [R193+0xf100] ;  /* 0x00f10000c190783b */ /* 0x000ee20000000200 */
[C---:B-1----:R-:W-:Y:S07]  /*10450*/  HMMA.16816.F32.BF16 R4, R136.reuse, R148, R4 ;  /* 0x000000948804723c */ /* 0x042fee0000041804 */
[----:B------:R-:W-:Y:S01]  /*10460*/  LDSM.16.M88.4 R164, [R187+0x4000] ;  /* 0x00400000bba4783b */ /* 0x000fe20000000200 */
[C---:B------:R-:W-:Y:S07]  /*10470*/  HMMA.16816.F32.BF16 R8, R136.reuse, R150, R8 ;  /* 0x000000968808723c */ /* 0x040fee0000041808 */
[----:B------:R-:W1:Y:S01]  /*10480*/  LDSM.16.M88.4 R148, [R193+0xf900] ;  /* 0x00f90000c194783b */ /* 0x000e620000000200 */
[C---:B------:R-:W-:Y:S08]  /*10490*/  HMMA.16816.F32.BF16 R12, R136.reuse, R156, R12 ;  /* 0x0000009c880c723c */ /* 0x040ff0000004180c */
[C---:B------:R-:W-:Y:S01]  /*104a0*/  HMMA.16816.F32.BF16 R16, R136.reuse, R158, R16 ;  /* 0x0000009e8810723c */ /* 0x040fe20000041810 */
[----:B------:R-:W-:Y:S07]  /*104b0*/  LDSM.16.M88.4 R156, [R2+0xf900] ;  /* 0x00f90000029c783b */ /* 0x000fee0000000200 */
[C---:B--2---:R-:W-:Y:S08]  /*104c0*/  HMMA.16816.F32.BF16 R20, R136.reuse, R140, R20 ;  /* 0x0000008c8814723c */ /* 0x044ff00000041814 */
[C---:B------:R-:W-:Y:S01]  /*104d0*/  HMMA.16816.F32.BF16 R24, R136.reuse, R142, R24 ;  /* 0x0000008e8818723c */ /* 0x040fe20000041818 */
[----:B------:R-:W-:Y:S07]  /*104e0*/  LDSM.16.M88.4 R140, [R2+0xf100] ;  /* 0x00f10000028c783b */ /* 0x000fee0000000200 */
[C---:B------:R-:W-:Y:S08]  /*104f0*/  HMMA.16816.F32.BF16 R28, R136.reuse, R160, R28 ;  /* 0x000000a0881c723c */ /* 0x040ff0000004181c */
[----:B------:R-:W-:Y:S01]  /*10500*/  HMMA.16816.F32.BF16 R32, R136, R162, R32 ;  /* 0x000000a28820723c */ /* 0x000fe20000041820 */
[----:B------:R-:W2:Y:S07]  /*10510*/  LDSM.16.M88.4 R136, [R2+0xe900] ;  /* 0x00e900000288783b */ /* 0x000eae0000000200 */
[C---:B----4-:R-:W-:Y:S01]  /*10520*/  HMMA.16816.F32.BF16 R4, R152.reuse, R168, R4 ;  /* 0x000000a89804723c */ /* 0x050fe20000041804 */
[----:B------:R-:W-:Y:S07]  /*10530*/  LDSM.16.M88.4 R160, [R186+0x4000] ;  /* 0x00400000baa0783b */ /* 0x000fee0000000200 */
[C---:B------:R-:W-:Y:S01]  /*10540*/  HMMA.16816.F32.BF16 R8, R152.reuse, R170, R8 ;  /* 0x000000aa9808723c */ /* 0x040fe20000041808 */
[----:B------:R-:W4:Y:S07]  /*10550*/  LDSM.16.M88.4 R168, [R3+0xe100] ;  /* 0x00e1000003a8783b */ /* 0x000f2e0000000200 */
        /* <DEDUP_REMOVED lines=9> */
[C---:B------:R-:W-:Y:S01]  /*105f0*/  HMMA.16816.F32.BF16 R4, R164.reuse, R176, R4 ;  /* 0x000000b0a404723c */ /* 0x040fe20000041804 */
[----:B------:R-:W5:Y:S07]  /*10600*/  LDSM.16.M88.4 R152, [R132+0xf900] ;  /* 0x00f900008498783b */ /* 0x000f6e0000000200 */
[C---:B------:R-:W-:Y:S01]  /*10610*/  HMMA.16816.F32.BF16 R8, R164.reuse, R178, R8 ;  /* 0x000000b2a408723c */ /* 0x040fe20000041808 */
[----:B------:R-:W-:Y:S07]  /*10620*/  LDSM.16.M88.4 R176, [R193+0x10100] ;  /* 0x01010000c1b0783b */ /* 0x000fee0000000200 */
[C---:B--2---:R-:W-:Y:S08]  /*10630*/  HMMA.16816.F32.BF16 R12, R164.reuse, R136, R12 ;  /* 0x00000088a40c723c */ /* 0x044ff0000004180c */
[C---:B------:R-:W-:Y:S01]  /*10640*/  HMMA.16816.F32.BF16 R16, R164.reuse, R138, R16 ;  /* 0x0000008aa410723c */ /* 0x040fe20000041810 */
[----:B------:R-:W2:Y:S07]  /*10650*/  LDSM.16.M88.4 R136, [R191+UR4+0x10900] ;  /* 0x01090004bf88783b */ /* 0x000eae0008000200 */
[C---:B------:R-:W-:Y:S08]  /*10660*/  HMMA.16816.F32.BF16 R20, R164.reuse, R140, R20 ;  /* 0x0000008ca414723c */ /* 0x040ff00000041814 */
[C---:B------:R-:W-:Y:S01]  /*10670*/  HMMA.16816.F32.BF16 R24, R164.reuse, R142, R24 ;  /* 0x0000008ea418723c */ /* 0x040fe20000041818 */
[----:B------:R-:W1:Y:S07]  /*10680*/  LDSM.16.M88.4 R140, [R191+UR4+0x11100] ;  /* 0x01110004bf8c783b */ /* 0x000e6e0008000200 */
[C---:B------:R-:W-:Y:S08]  /*10690*/  HMMA.16816.F32.BF16 R28, R164.reuse, R156, R28 ;  /* 0x0000009ca41c723c */ /* 0x040ff0000004181c */
[----:B------:R-:W-:Y:S01]  /*106a0*/  HMMA.16816.F32.BF16 R32, R164, R158, R32 ;  /* 0x0000009ea420723c */ /* 0x000fe20000041820 */
[----:B------:R-:W2:Y:S07]  /*106b0*/  LDSM.16.M88.4 R156, [R191+UR4+0x11900] ;  /* 0x01190004bf9c783b */ /* 0x000eae0008000200 */
[C---:B----4-:R-:W-:Y:S01]  /*106c0*/  HMMA.16816.F32.BF16 R4, R160.reuse, R168, R4 ;  /* 0x000000a8a004723c */ /* 0x050fe20000041804 */
[----:B------:R-:W4:Y:S07]  /*106d0*/  LDSM.16.M88.4 R164, [R134+0x8000] ;  /* 0x0080000086a4783b */ /* 0x000f2e0000000200 */
[C---:B------:R-:W-:Y:S01]  /*106e0*/  HMMA.16816.F32.BF16 R8, R160.reuse, R170, R8 ;  /* 0x000000aaa008723c */ /* 0x040fe20000041808 */
[----:B------:R-:W-:Y:S07]  /*106f0*/  LDSM.16.M88.4 R168, [R2+0x10100] ;  /* 0x0101000002a8783b */ /* 0x000fee0000000200 */
[C---:B---3--:R-:W-:Y:S08]  /*10700*/  HMMA.16816.F32.BF16 R12, R160.reuse, R144, R12 ;  /* 0x00000090a00c723c */ /* 0x048ff0000004180c */
[C---:B------:R-:W-:Y:S01]  /*10710*/  HMMA.16816.F32.BF16 R16, R160.reuse, R146, R16 ;  /* 0x00000092a010723c */ /* 0x040fe20000041810 */
[----:B------:R-:W3:Y:S07]  /*10720*/  LDSM.16.M88.4 R144, [R193+0x10900] ;  /* 0x01090000c190783b */ /* 0x000eee0000000200 */
[C---:B-1----:R-:W-:Y:S08]  /*10730*/  HMMA.16816.F32.BF16 R20, R160.reuse, R148, R20 ;  /* 0x00000094a014723c */ /* 0x042ff00000041814 */
[C---:B------:R-:W-:Y:S01]  /*10740*/  HMMA.16816.F32.BF16 R24, R160.reuse, R150, R24 ;  /* 0x00000096a018723c */ /* 0x040fe20000041818 */
[----:B------:R-:W1:Y:S07]  /*10750*/  LDSM.16.M88.4 R148, [R193+0x11100] ;  /* 0x01110000c194783b */ /* 0x000e6e0000000200 */
[C---:B-----5:R-:W-:Y:S08]  /*10760*/  HMMA.16816.F32.BF16 R28, R160.reuse, R152, R28 ;  /* 0x00000098a01c723c */ /* 0x060ff0000004181c */
[----:B------:R-:W-:Y:S01]  /*10770*/  HMMA.16816.F32.BF16 R32, R160, R154, R32 ;  /* 0x0000009aa020723c */ /* 0x000fe20000041820 */
[----:B------:R-:W5:Y:S07]  /*10780*/  LDSM.16.M88.4 R152, [R193+0x11900] ;  /* 0x01190000c198783b */ /* 0x000f6e0000000200 */
        /* <DEDUP_REMOVED lines=15> */
[C---:B------:R-:W-:Y:S08]  /*10880*/  HMMA.16816.F32.BF16 R8, R164.reuse, R178, R8 ;  /* 0x000000b2a408723c */ /* 0x040ff00000041808 */
[C---:B---3--:R-:W-:Y:S08]  /*10890*/  HMMA.16816.F32.BF16 R12, R164.reuse, R144, R12 ;  /* 0x00000090a40c723c */ /* 0x048ff0000004180c */
[C---:B------:R-:W-:Y:S08]  /*108a0*/  HMMA.16816.F32.BF16 R16, R164.reuse, R146, R16 ;  /* 0x00000092a410723c */ /* 0x040ff00000041810 */
[C---:B-1----:R-:W-:Y:S08]  /*108b0*/  HMMA.16816.F32.BF16 R20, R164.reuse, R148, R20 ;  /* 0x00000094a414723c */ /* 0x042ff00000041814 */
[C---:B------:R-:W-:Y:S08]  /*108c0*/  HMMA.16816.F32.BF16 R24, R164.reuse, R150, R24 ;  /* 0x00000096a418723c */ /* 0x040ff00000041818 */
[C---:B-----5:R-:W-:Y:S08]  /*108d0*/  HMMA.16816.F32.BF16 R28, R164.reuse, R152, R28 ;  /* 0x00000098a41c723c */ /* 0x060ff0000004181c */
[----:B------:R-:W-:Y:S08]  /*108e0*/  HMMA.16816.F32.BF16 R32, R164, R154, R32 ;  /* 0x0000009aa420723c */ /* 0x000ff00000041820 */
[C---:B------:R-:W-:Y:S08]  /*108f0*/  HMMA.16816.F32.BF16 R4, R160.reuse, R168, R4 ;  /* 0x000000a8a004723c */ /* 0x040ff00000041804 */
[C---:B------:R-:W-:Y:S08]  /*10900*/  HMMA.16816.F32.BF16 R8, R160.reuse, R170, R8 ;  /* 0x000000aaa008723c */ /* 0x040ff00000041808 */
[C---:B--2---:R-:W-:Y:S08]  /*10910*/  HMMA.16816.F32.BF16 R12, R160.reuse, R136, R12 ;  /* 0x00000088a00c723c */ /* 0x044ff0000004180c */
[C---:B------:R-:W-:Y:S01]  /*10920*/  HMMA.16816.F32.BF16 R16, R160.reuse, R138, R16 ;  /* 0x0000008aa010723c */ /* 0x040fe20000041810 */
[----:B------:R-:W1:Y:S07]  /*10930*/  LDSM.16.M88.4 R136, [R132+0x10900] ;  /* 0x010900008488783b */ /* 0x000e6e0000000200 */
[C---:B------:R-:W-:Y:S08]  /*10940*/  HMMA.16816.F32.BF16 R20, R160.reuse, R140, R20 ;  /* 0x0000008ca014723c */ /* 0x040ff00000041814 */
[C---:B------:R-:W-:Y:S01]  /*10950*/  HMMA.16816.F32.BF16 R24, R160.reuse, R142, R24 ;  /* 0x0000008ea018723c */ /* 0x040fe20000041818 */
[----:B------:R-:W2:Y:S07]  /*10960*/  LDSM.16.M88.4 R140, [R132+0x11100] ;  /* 0x01110000848c783b */ /* 0x000eae0000000200 */
[C---:B------:R-:W-:Y:S08]  /*10970*/  HMMA.16816.F32.BF16 R28, R160.reuse, R156, R28 ;  /* 0x0000009ca01c723c */ /* 0x040ff0000004181c */
[----:B------:R-:W-:Y:S08]  /*10980*/  HMMA.16816.F32.BF16 R32, R160, R158, R32 ;  /* 0x0000009ea020723c */ /* 0x000ff00000041820 */
[C---:B----4-:R-:W-:Y:S08]  /*10990*/  HMMA.16816.F32.BF16 R4, R172.reuse, R180, R4 ;  /* 0x000000b4ac04723c */ /* 0x050ff00000041804 */
[C---:B------:R-:W-:Y:S08]  /*109a0*/  HMMA.16816.F32.BF16 R8, R172.reuse, R182, R8 ;  /* 0x000000b6ac08723c */ /* 0x040ff00000041808 */
[C---:B-1----:R-:W-:Y:S08]  /*109b0*/  HMMA.16816.F32.BF16 R12, R172.reuse, R136, R12 ;  /* 0x00000088ac0c723c */ /* 0x042ff0000004180c */
[C---:B------:R-:W-:Y:S04]  /*109c0*/  HMMA.16816.F32.BF16 R16, R172.reuse, R138, R16 ;  /* 0x0000008aac10723c */ /* 0x040fe80000041810 */
[----:B------:R-:W-:Y:S02]  /*109d0*/  FMUL.FTZ R162, R4, c[0x0][0x320] ;  /* 0x0000c80004a27a20 */ /* 0x000fe40000410000 */
[----:B------:R-:W-:Y:S02]  /*109e0*/  FMUL.FTZ R157, R5, c[0x0][0x320] ;  /* 0x0000c800059d7a20 */ /* 0x000fe40000410000 */
[C---:B--2---:R-:W-:Y:S02]  /*109f0*/  HMMA.16816.F32.BF16 R20, R172.reuse, R140, R20 ;  /* 0x0000008cac14723c */ /* 0x044fe40000041814 */
[----:B------:R-:W1:Y:S02]  /*10a00*/  MUFU.TANH R162, R162 ;  /* 0x000000a200a27308 */ /* 0x000e640000002400 */
[----:B------:R-:W-:Y:S02]  /*10a10*/  FMUL.FTZ R9, R9, c[0x0][0x320] ;  /* 0x0000c80009097a20 */ /* 0x000fe40000410000 */
[----:B------:R-:W-:Y:S02]  /*10a20*/  FMUL.FTZ R10, R10, c[0x0][0x320] ;  /* 0x0000c8000a0a7a20 */ /* 0x000fe40000410000 */
[C---:B------:R-:W-:Y:S04]  /*10a30*/  HMMA.16816.F32.BF16 R24, R172.reuse, R142, R24 ;  /* 0x0000008eac18723c */ /* 0x040fe80000041818 */
[----:B------:R-:W-:Y:S01]  /*10a40*/  FMUL.FTZ R11, R11, c[0x0][0x320] ;  /* 0x0000c8000b0b7a20 */ /* 0x000fe20000410000 */
[----:B------:R-:W-:Y:S01]  /*10a50*/  MUFU.TANH R165, R9 ;  /* 0x0000000900a57308 */ /* 0x000fe20000002400 */
[----:B------:R-:W-:Y:S02]  /*10a60*/  FMUL.FTZ R163, R8, c[0x0][0x320] ;  /* 0x0000c80008a37a20 */ /* 0x000fe40000410000 */
[----:B------:R-:W-:Y:S04]  /*10a70*/  FMUL.FTZ R161, R6, c[0x0][0x320] ;  /* 0x0000c80006a17a20 */ /* 0x000fe80000410000 */
[----:B------:R-:W-:Y:S02]  /*10a80*/  FMUL.FTZ R160, R7, c[0x0][0x320] ;  /* 0x0000c80007a07a20 */ /* 0x000fe40000410000 */
[----:B------:R-:W-:Y:S01]  /*10a90*/  FMUL.FTZ R169, R12, c[0x0][0x320] ;  /* 0x0000c8000ca97a20 */ /* 0x000fe20000410000 */
[----:B------:R-:W-:Y:S01]  /*10aa0*/  MUFU.TANH R234, R10 ;  /* 0x0000000a00ea7308 */ /* 0x000fe20000002400 */
[----:B------:R-:W-:Y:S02]  /*10ab0*/  FMUL.FTZ R13, R13, c[0x0][0x320] ;  /* 0x0000c8000d0d7a20 */ /* 0x000fe40000410000 */
[----:B------:R-:W-:Y:S01]  /*10ac0*/  FMUL.FTZ R14, R14, c[0x0][0x320] ;  /* 0x0000c8000e0e7a20 */ /* 0x000fe20000410000 */
[----:B-1----:R-:W-:Y:S01]  /*10ad0*/  FMNMX.FTZ R2, R162, R133, !PT ;  /* 0x00000085a2027209 */ /* 0x002fe20007810000 */
[----:B------:R-:W-:Y:S02]  /*10ae0*/  FMUL.FTZ R15, R15, c[0x0][0x320] ;  /* 0x0000c8000f0f7a20 */ /* 0x000fe40000410000 */
[----:B------:R-:W-:Y:S02]  /*10af0*/  FMUL.FTZ R16, R16, c[0x0][0x320] ;  /* 0x0000c80010107a20 */ /* 0x000fe40000410000 */
[----:B------:R-:W-:Y:S01]  /*10b00*/  FMUL.FTZ R17, R17, c[0x0][0x320] ;  /* 0x0000c80011117a20 */ /* 0x000fe20000410000 */
[----:B------:R1:W-:Y:S01]  /*10b10*/  MUFU.TANH R176, R11 ;  /* 0x0000000b00b07308 */ /* 0x0003e20000002400 */
        /* <DEDUP_REMOVED lines=12> */
[----:B-1----:R-:W1:Y:S01]  /*10be0*/  LDSM.16.M88.4 R8, [R132+0x11900] ;  /* 0x011900008408783b */ /* 0x002e620000000200 */
[----:B------:R-:W-:Y:S08]  /*10bf0*/  DEPBAR.LE SB0, 0x2 ;  /* 0x000080800000791a */ /* 0x000ff00000000000 */
[----:B------:R-:W4:Y:S01]  /*10c00*/  MUFU.TANH R160, R160 ;  /* 0x000000a000a07308 */ /* 0x000f220000002400 */
[----:B------:R-:W-:Y:S01]  /*10c10*/  BAR.SYNC.DEFER_BLOCKING 0x0 ;  /* 0x0000000000007b1d */ /* 0x000fe20000010000 */
[----:B--2---:R-:W-:Y:S02]  /*10c20*/  FMNMX.FTZ R2, R157, R2, !PT ;  /* 0x000000029d027209 */ /* 0x004fe40007810000 */
[----:B---3--:R-:W-:Y:S04]  /*10c30*/  FMNMX.FTZ R3, R161, R0, !PT ;  /* 0x00000000a1037209 */ /* 0x008fe80007810000 */
[----:B----4-:R-:W-:Y:S01]  /*10c40*/  FMNMX.FTZ R3, R160, R3, !PT ;  /* 0x00000003a0037209 */ /* 0x010fe20007810000 */
[----:B------:R-:W-:Y:S01]  /*10c50*/  LDSM.16.MT88.4 R140, [R184+UR4+0x2900] ;  /* 0x00290004b88c783b */ /* 0x000fe20008004200 */
[----:B------:R-:W2:Y:S02]  /*10c60*/  MUFU.TANH R163, R163 ;  /* 0x000000a300a37308 */ /* 0x000ea40000002400 */
[----:B------:R-:W-:Y:S04]  /*10c70*/  FMNMX.FTZ R3, R234, R3, !PT ;  /* 0x00000003ea037209 */ /* 0x000fe80007810000 */
[----:B------:R-:W-:Y:S01]  /*10c80*/  FMNMX.FTZ R3, R176, R3, !PT ;  /* 0x00000003b0037209 */ /* 0x000fe20007810000 */
[C---:B-1----:R-:W-:Y:S01]  /*10c90*/  HMMA.16816.F32.BF16 R28, R172.reuse, R8, R28 ;  /* 0x00000008ac1c723c */ /* 0x042fe2000004181c */
[----:B------:R-:W-:Y:S02]  /*10ca0*/  LDSM.16.MT88.4 R148, [R185+UR4+0x3900] ;  /* 0x00390004b994783b */ /* 0x000fe40008004200 */
[----:B------:R-:W1:Y:S05]  /*10cb0*/  MUFU.TANH R169, R169 ;  /* 0x000000a900a97308 */ /* 0x000e6a0000002400 */
[----:B------:R-:W-:Y:S05]  /*10cc0*/  HMMA.16816.F32.BF16 R32, R172, R10, R32 ;  /* 0x0000000aac20723c */ /* 0x000fea0000041820 */
[----:B------:R-:W3:Y:S01]  /*10cd0*/  MUFU.TANH R181, R13 ;  /* 0x0000000d00b57308 */ /* 0x000ee20000002400 */
[----:B--2---:R-:W-:Y:S06]  /*10ce0*/  FMNMX.FTZ R2, R163, R2, !PT ;  /* 0x00000002a3027209 */ /* 0x004fec0007810000 */
[----:B------:R-:W-:Y:S03]  /*10cf0*/  FMNMX.FTZ R2, R165, R2, !PT ;  /* 0x00000002a5027209 */ /* 0x000fe60007810000 */
        /* <DEDUP_REMOVED lines=15> */
[----:B-1----:R-:W-:Y:S01]  /*10df0*/  FMNMX.FTZ R3, R180, R3, !PT ;  /* 0x00000003b4037209 */ /* 0x002fe20007810000 */
[----:B------:R-:W-:Y:S08]  /*10e00*/  LDSM.16.MT88.4 R12, [R185+UR4+0x100] ;  /* 0x00010004b90c783b */ /* 0x000ff00008004200 */
[----:B------:R-:W1:Y:S01]  /*10e10*/  MUFU.TANH R230, R18 ;  /* 0x0000001200e67308 */ /* 0x000e620000002400 */
[----:B---3--:R-:W-:Y:S02]  /*10e20*/  FMNMX.FTZ R2, R171, R2, !PT ;  /* 0x00000002ab027209 */ /* 0x008fe40007810000 */
[----:B------:R-:W-:Y:S07]  /*10e30*/  IADD3 R16, R184, UR4, RZ ;  /* 0x00000004b8107c10 */ /* 0x000fee000fffe0ff */
        /* <DEDUP_REMOVED lines=30> */
[----:B------:R-:W-:Y:S08]  /*11020*/  LDSM.16.MT88.4 R28, [R184+UR4+0x100] ;  /* 0x00010004b81c783b */ /* 0x000ff00008004200 */
[----:B------:R-:W3:Y:S01]  /*11030*/  MUFU.TANH R158, R34 ;  /* 0x00000022009e7308 */ /* 0x000ee20000002400 */
[----:B--2---:R-:W-:Y:S09]  /*11040*/  FMNMX.FTZ R2, R173, R2, !PT ;  /* 0x00000002ad027209 */ /* 0x004ff20007810000 */
[----:B------:R-:W2:Y:S01]  /*11050*/  MUFU.TANH R156, R35 ;  /* 0x00000023009c7308 */ /* 0x000ea20000002400 */
[----:B-1----:R-:W-:Y:S05]  /*11060*/  FMNMX.FTZ R11, R159, R2, !PT ;  /* 0x000000029f0b7209 */ /* 0x002fea0007810000 */
[----:B------:R-:W1:Y:S01]  /*11070*/  SHFL.BFLY PT, R2, R11, 0x2, 0x1f ;  /* 0x0c401f000b027f89 */ /* 0x000e6200000e0000 */
[----:B---3--:R-:W-:Y:S04]  /*11080*/  FMNMX.FTZ R3, R158, R3, !PT ;  /* 0x000000039e037209 */ /* 0x008fe80007810000 */
[----:B--2---:R-:W-:Y:S05]  /*11090*/  FMNMX.FTZ R10, R156, R3, !PT ;  /* 0x000000039c0a7209 */ /* 0x004fea0007810000 */
[----:B------:R-:W2:Y:S01]  /*110a0*/  SHFL.BFLY PT, R3, R10, 0x2, 0x1f ;  /* 0x0c401f000a037f89 */ /* 0x000ea200000e0000 */
[----:B-1----:R-:W-:Y:S07]  /*110b0*/  FMNMX.FTZ R9, R11, R2, !PT ;  /* 0x000000020b097209 */ /* 0x002fee0007810000 */
[----:B------:R-:W1:Y:S01]  /*110c0*/  SHFL.BFLY PT, R132, R9, 0x1, 0x1f ;  /* 0x0c201f0009847f89 */ /* 0x000e6200000e0000 */
[----:B--2---:R-:W-:Y:S07]  /*110d0*/  FMNMX.FTZ R8, R10, R3, !PT ;  /* 0x000000030a087209 */ /* 0x004fee0007810000 */
[----:B------:R-:W2:Y:S01]  /*110e0*/  SHFL.BFLY PT, R3, R8, 0x1, 0x1f ;  /* 0x0c201f0008037f89 */ /* 0x000ea200000e0000 */
[----:B-1----:R-:W-:Y:S05]  /*110f0*/  FMNMX.FTZ R132, R9, R132, !PT ;  /* 0x0000008409847209 */ /* 0x002fea0007810000 */
[C---:B------:R-:W-:Y:S02]  /*11100*/  FADD.FTZ R4, -R132.reuse, R133 ;  /* 0x0000008584047221 */ /* 0x040fe40000010100 */
[----:B------:R-:W-:Y:S02]  /*11110*/  FMUL.FTZ R178, R132, c[0x0][0x2d0] ;  /* 0x0000b40084b27a20 */ /* 0x000fe40000410000 */
[----:B------:R-:W-:Y:S02]  /*11120*/  FMUL.FTZ R2, R4, c[0x0][0x2d0] ;  /* 0x0000b40004027a20 */ /* 0x000fe40000410000 */
[--C-:B------:R-:W-:Y:S02]  /*11130*/  FFMA.FTZ R167, R157, c[0x0][0x2d0], -R178.reuse ;  /* 0x0000b4009da77a23 */ /* 0x100fe400000108b2 */
[--C-:B------:R-:W-:Y:S02]  /*11140*/  FFMA.FTZ R168, R162, c[0x0][0x2d0], -R178.reuse ;  /* 0x0000b400a2a87a23 */ /* 0x100fe400000108b2 */
[--C-:B------:R-:W-:Y:S01]  /*11150*/  FFMA.FTZ R166, R163, c[0x0][0x2d0], -R178.reuse ;  /* 0x0000b400a3a67a23 */ /* 0x100fe200000108b2 */
[----:B------:R-:W1:Y:S01]  /*11160*/  MUFU.EX2 R2, R2 ;  /* 0x0000000200027308 */ /* 0x000e620000000800 */
[--C-:B------:R-:W-:Y:S02]  /*11170*/  FFMA.FTZ R163, R165, c[0x0][0x2d0], -R178.reuse ;  /* 0x0000b400a5a37a23 */ /* 0x100fe400000108b2 */
[--C-:B------:R-:W-:Y:S01]  /*11180*/  FFMA.FTZ R169, R169, c[0x0][0x2d0], -R178.reuse ;  /* 0x0000b400a9a97a23 */ /* 0x100fe200000108b2 */
[----:B--2---:R-:W-:Y:S01]  /*11190*/  FMNMX.FTZ R3, R8, R3, !PT ;  /* 0x0000000308037209 */ /* 0x004fe20007810000 */
[--C-:B------:R-:W-:Y:S01]  /*111a0*/  FFMA.FTZ R174, R181, c[0x0][0x2d0], -R178.reuse ;  /* 0x0000b400b5ae7a23 */ /* 0x100fe200000108b2 */
[----:B------:R-:W-:Y:S01]  /*111b0*/  IADD3 R8, R185, UR4, RZ ;  /* 0x00000004b9087c10 */ /* 0x000fe2000fffe0ff */
[----:B------:R-:W-:Y:S02]  /*111c0*/  FFMA.FTZ R171, R171, c[0x0][0x2d0], -R178 ;  /* 0x0000b400abab7a23 */ /* 0x000fe400000108b2 */
[C---:B------:R-:W-:Y:S01]  /*111d0*/  FMUL.FTZ R157, R3.reuse, c[0x0][0x2d0] ;  /* 0x0000b400039d7a20 */ /* 0x040fe20000410000 */
[----:B------:R-:W-:Y:S01]  /*111e0*/  MUFU.EX2 R168, R168 ;  /* 0x000000a800a87308 */ /* 0x000fe20000000800 */
[----:B------:R-:W-:Y:S01]  /*111f0*/  FADD.FTZ R4, -R3, R0 ;  /* 0x0000000003047221 */ /* 0x000fe20000010100 */
[----:B------:R-:W-:Y:S01]  /*11200*/  IADD3 R133, R189, R8, RZ ;  /* 0x00000008bd857210 */ /* 0x000fe20007ffe0ff */
[--C-:B------:R-:W-:Y:S02]  /*11210*/  FFMA.FTZ R165, R161, c[0x0][0x2d0], -R157.reuse ;  /* 0x0000b400a1a57a23 */ /* 0x100fe4000001089d */
[--C-:B------:R-:W-:Y:S01]  /*11220*/  FFMA.FTZ R164, R160, c[0x0][0x2d0], -R157.reuse ;  /* 0x0000b400a0a47a23 */ /* 0x100fe2000001089d */
[----:B------:R-:W-:Y:S01]  /*11230*/  IADD3 R160, R189, R16, RZ ;  /* 0x00000010bda07210 */ /* 0x000fe20007ffe0ff */
[--C-:B------:R-:W-:Y:S01]  /*11240*/  FFMA.FTZ R162, R234, c[0x0][0x2d0], -R157.reuse ;  /* 0x0000b400eaa27a23 */ /* 0x100fe2000001089d */
[----:B------:R-:W2:Y:S01]  /*11250*/  LDSM.16.MT88.4 R20, [R133+0x100] ;  /* 0x000100008514783b */ /* 0x000ea20000004200 */
[--C-:B------:R-:W-:Y:S01]  /*11260*/  FFMA.FTZ R161, R176, c[0x0][0x2d0], -R157.reuse ;  /* 0x0000b400b0a17a23 */ /* 0x100fe2000001089d */
[----:B------:R-:W3:Y:S01]  /*11270*/  MUFU.EX2 R167, R167 ;  /* 0x000000a700a77308 */ /* 0x000ee20000000800 */
[----:B------:R-:W-:Y:S02]  /*11280*/  FMUL.FTZ R0, R4, c[0x0][0x2d0] ;  /* 0x0000b40004007a20 */ /* 0x000fe40000410000 */
[--C-:B------:R-:W-:Y:S02]  /*11290*/  FFMA.FTZ R176, R179, c[0x0][0x2d0], -R178.reuse ;  /* 0x0000b400b3b07a23 */ /* 0x100fe400000108b2 */
[C---:B-1----:R-:W-:Y:S01]  /*112a0*/  FMUL.FTZ R4, R2.reuse, R128 ;  /* 0x0000008002047220 */ /* 0x042fe20000410000 */
[----:B------:R-:W-:Y:S01]  /*112b0*/  LDSM.16.MT88.4 R136, [R133+0x2900] ;  /* 0x002900008588783b */ /* 0x000fe20000004200 */
[C---:B------:R-:W-:Y:S02]  /*112c0*/  FMUL.FTZ R5, R2.reuse, R129 ;  /* 0x0000008102057220 */ /* 0x040fe40000410000 */
[C---:B------:R-:W-:Y:S01]  /*112d0*/  FMUL.FTZ R8, R2.reuse, R124 ;  /* 0x0000007c02087220 */ /* 0x040fe20000410000 */
[----:B------:R-:W1:Y:S01]  /*112e0*/  MUFU.EX2 R0, R0 ;  /* 0x0000000000007308 */ /* 0x000e620000000800 */
[C---:B------:R-:W-:Y:S02]  /*112f0*/  FMUL.FTZ R9, R2.reuse, R125 ;  /* 0x0000007d02097220 */ /* 0x040fe40000410000 */
[C---:B------:R-:W-:Y:S01]  /*11300*/  FMUL.FTZ R16, R2.reuse, R116 ;  /* 0x0000007402107220 */ /* 0x040fe20000410000 */
[----:B------:R-:W-:Y:S01]  /*11310*/  LDSM.16.MT88.4 R144, [R160+0x1900] ;  /* 0x00190000a090783b */ /* 0x000fe20000004200 */
[C---:B------:R-:W-:Y:S02]  /*11320*/  FMUL.FTZ R17, R2.reuse, R117 ;  /* 0x0000007502117220 */ /* 0x040fe40000410000 */
[C---:B------:R-:W-:Y:S02]  /*11330*/  FMUL.FTZ R24, R2.reuse, R108 ;  /* 0x0000006c02187220 */ /* 0x040fe40000410000 */
[C---:B------:R-:W-:Y:S01]  /*11340*/  FMUL.FTZ R25, R2.reuse, R109 ;  /* 0x0000006d02197220 */ /* 0x040fe20000410000 */
[----:B------:R-:W-:Y:S01]  /*11350*/  MUFU.EX2 R166, R166 ;  /* 0x000000a600a67308 */ /* 0x000fe20000000800 */
[C---:B------:R-:W-:Y:S01]  /*11360*/  FMUL.FTZ R32, R2.reuse, R100 ;  /* 0x0000006402207220 */ /* 0x040fe20000410000 */
[----:B------:R-:W-:Y:S01]  /*11370*/  LDSM.16.MT88.4 R152, [R133+0x3900] ;  /* 0x003900008598783b */ /* 0x000fe20000004200 */
[C---:B------:R-:W-:Y:S01]  /*11380*/  FMUL.FTZ R33, R2.reuse, R101 ;  /* 0x0000006502217220 */ /* 0x040fe20000410000 */
[----:B---3--:R-:W-:Y:S01]  /*11390*/  F2FP.BF16.PACK_AB R128, R167, R168 ;  /* 0x000000a8a780723e */ /* 0x008fe200000010ff */
[C---:B------:R-:W-:Y:S02]  /*113a0*/  FMUL.FTZ R36, R2.reuse, R36 ;  /* 0x0000002402247220 */ /* 0x040fe40000410000 */
[C---:B------:R-:W-:Y:S02]  /*113b0*/  FMUL.FTZ R37, R2.reuse, R37 ;  /* 0x0000002502257220 */ /* 0x040fe40000410000 */
[C---:B------:R-:W-:Y:S01]  /*113c0*/  FMUL.FTZ R40, R2.reuse, R40 ;  /* 0x0000002802287220 */ /* 0x040fe20000410000 */
[----:B------:R-:W3:Y:S01]  /*113d0*/  MUFU.EX2 R163, R163 ;  /* 0x000000a300a37308 */ /* 0x000ee20000000800 */
[C---:B------:R-:W-:Y:S02]  /*113e0*/  FMUL.FTZ R41, R2.reuse, R41 ;  /* 0x0000002902297220 */ /* 0x040fe40000410000 */
[----:B------:R-:W-:Y:S02]  /*113f0*/  FMUL.FTZ R44, R2, R44 ;  /* 0x0000002c022c7220 */ /* 0x000fe40000410000 */
[C---:B-1----:R-:W-:Y:S02]  /*11400*/  FMUL.FTZ R6, R0.reuse, R130 ;  /* 0x0000008200067220 */ /* 0x042fe40000410000 */
[C---:B------:R-:W-:Y:S02]  /*11410*/  FMUL.FTZ R7, R0.reuse, R131 ;  /* 0x0000008300077220 */ /* 0x040fe40000410000 */
[C---:B------:R-:W-:Y:S01]  /*11420*/  FMUL.FTZ R10, R0.reuse, R126 ;  /* 0x0000007e000a7220 */ /* 0x040fe20000410000 */
[----:B------:R-:W-:Y:S01]  /*11430*/  MUFU.EX2 R165, R165 ;  /* 0x000000a500a57308 */ /* 0x000fe20000000800 */
[C---:B------:R-:W-:Y:S02]  /*11440*/  FMUL.FTZ R11, R0.reuse, R127 ;  /* 0x0000007f000b7220 */ /* 0x040fe40000410000 */
[C---:B------:R-:W-:Y:S01]  /*11450*/  FMUL.FTZ R18, R0.reuse, R118 ;  /* 0x0000007600127220 */ /* 0x040fe20000410000 */
[----:B------:R-:W-:Y:S01]  /*11460*/  LDSM.16.MT88.4 R124, [R185+UR4+0x2900] ;  /* 0x00290004b97c783b */ /* 0x000fe20008004200 */
[C---:B------:R-:W-:Y:S02]  /*11470*/  FMUL.FTZ R19, R0.reuse, R119 ;  /* 0x0000007700137220 */ /* 0x040fe40000410000 */
[C---:B------:R-:W-:Y:S02]  /*11480*/  FMUL.FTZ R26, R0.reuse, R110 ;  /* 0x0000006e001a7220 */ /* 0x040fe40000410000 */
[C---:B------:R-:W-:Y:S01]  /*11490*/  FMUL.FTZ R27, R0.reuse, R111 ;  /* 0x0000006f001b7220 */ /* 0x040fe20000410000 */
[----:B------:R-:W1:Y:S01]  /*114a0*/  MUFU.EX2 R164, R164 ;  /* 0x000000a400a47308 */ /* 0x000e620000000800 */
[C---:B------:R-:W-:Y:S01]  /*114b0*/  FMUL.FTZ R34, R0.reuse, R102 ;  /* 0x0000006600227220 */ /* 0x040fe20000410000 */
[----:B------:R-:W-:Y:S01]  /*114c0*/  LDSM.16.MT88.4 R108, [R160+0x2100] ;  /* 0x00210000a06c783b */ /* 0x000fe20000004200 */
[C---:B------:R-:W-:Y:S01]  /*114d0*/  FMUL.FTZ R35, R0.reuse, R103 ;  /* 0x0000006700237220 */ /* 0x040fe20000410000 */
[----:B---3--:R-:W-:Y:S01]  /*114e0*/  F2FP.BF16.PACK_AB R130, R163, R166 ;  /* 0x000000a6a382723e */ /* 0x008fe200000010ff */
[C---:B------:R-:W-:Y:S02]  /*114f0*/  FMUL.FTZ R38, R0.reuse, R38 ;  /* 0x0000002600267220 */ /* 0x040fe40000410000 */
[C---:B------:R-:W-:Y:S02]  /*11500*/  FMUL.FTZ R39, R0.reuse, R39 ;  /* 0x0000002700277220 */ /* 0x040fe40000410000 */
[C---:B------:R-:W-:Y:S01]  /*11510*/  FMUL.FTZ R42, R0.reuse, R42 ;  /* 0x0000002a002a7220 */ /* 0x040fe20000410000 */
[----:B------:R-:W-:Y:S01]  /*11520*/  MUFU.EX2 R162, R162 ;  /* 0x000000a200a27308 */ /* 0x000fe20000000800 */
[----:B------:R-:W-:Y:S01]  /*11530*/  LDSM.16.MT88.4 R100, [R184+UR4+0x2100] ;  /* 0x00210004b864783b */ /* 0x000fe20008004200 */
[----:B------:R-:W-:Y:S02]  /*11540*/  FMUL.FTZ R43, R0, R43 ;  /* 0x0000002b002b7220 */ /* 0x000fe40000410000 */
[----:B------:R-:W-:Y:S02]  /*11550*/  FMUL.FTZ R45, R2, R45 ;  /* 0x0000002d022d7220 */ /* 0x000fe40000410000 */
[C---:B------:R-:W-:Y:S02]  /*11560*/  FMUL.FTZ R46, R0.reuse, R46 ;  /* 0x0000002e002e7220 */ /* 0x040fe40000410000 */
[----:B------:R-:W-:Y:S01]  /*11570*/  FMUL.FTZ R47, R0, R47 ;  /* 0x0000002f002f7220 */ /* 0x000fe20000410000 */
[----:B------:R-:W-:Y:S01]  /*11580*/  LDSM.16.MT88.4 R116, [R133+0x900] ;  /* 0x000900008574783b */ /* 0x000fe20000004200 */
[----:B------:R-:W3:Y:S01]  /*11590*/  MUFU.EX2 R161, R161 ;  /* 0x000000a100a17308 */ /* 0x000ee20000000800 */
[C---:B------:R-:W-:Y:S02]  /*115a0*/  FMUL.FTZ R48, R2.reuse, R48 ;  /* 0x0000003002307220 */ /* 0x040fe40000410000 */
[----:B------:R-:W-:Y:S01]  /*115b0*/  FMUL.FTZ R49, R2, R49 ;  /* 0x0000003102317220 */ /* 0x000fe20000410000 */
[----:B-1----:R-:W-:Y:S01]  /*115c0*/  F2FP.BF16.PACK_AB R129, R164, R165 ;  /* 0x000000a5a481723e */ /* 0x002fe200000010ff */
[C---:B------:R-:W-:Y:S02]  /*115d0*/  FMUL.FTZ R50, R0.reuse, R50 ;  /* 0x0000003200327220 */ /* 0x040fe40000410000 */
[----:B------:R-:W-:Y:S02]  /*115e0*/  FMUL.FTZ R51, R0, R51 ;  /* 0x0000003300337220 */ /* 0x000fe40000410000 */
[C---:B------:R-:W-:Y:S01]  /*115f0*/  FMUL.FTZ R52, R2.reuse, R52 ;  /* 0x0000003402347220 */ /* 0x040fe20000410000 */
[----:B------:R-:W-:Y:S01]  /*11600*/  MUFU.EX2 R169, R169 ;  /* 0x000000a900a97308 */ /* 0x000fe20000000800 */
[----:B------:R-:W-:Y:S02]  /*11610*/  FMUL.FTZ R53, R2, R53 ;  /* 0x0000003502357220 */ /* 0x000fe40000410000 */
[C---:B------:R-:W-:Y:S02]  /*11620*/  FMUL.FTZ R54, R0.reuse, R54 ;  /* 0x0000003600367220 */ /* 0x040fe40000410000 */
[----:B------:R-:W-:Y:S02]  /*11630*/  FMUL.FTZ R55, R0, R55 ;  /* 0x0000003700377220 */ /* 0x000fe40000410000 */
[C---:B------:R-:W-:Y:S02]  /*11640*/  FMUL.FTZ R56, R2.reuse, R56 ;  /* 0x0000003802387220 */ /* 0x040fe40000410000 */
[----:B------:R-:W-:Y:S01]  /*11650*/  FMUL.FTZ R57, R2, R57 ;  /* 0x0000003902397220 */ /* 0x000fe20000410000 */
[----:B------:R-:W1:Y:S01]  /*11660*/  MUFU.EX2 R174, R174 ;  /* 0x000000ae00ae7308 */ /* 0x000e620000000800 */
[C---:B------:R-:W-:Y:S02]  /*11670*/  FMUL.FTZ R58, R0.reuse, R58 ;  /* 0x0000003a003a7220 */ /* 0x040fe40000410000 */
[----:B------:R-:W-:Y:S01]  /*11680*/  FMUL.FTZ R59, R0, R59 ;  /* 0x0000003b003b7220 */ /* 0x000fe20000410000 */
[----:B---3--:R-:W-:Y:S01]  /*11690*/  F2FP.BF16.PACK_AB R131, R161, R162 ;  /* 0x000000a2a183723e */ /* 0x008fe200000010ff */
[C---:B------:R-:W-:Y:S02]  /*116a0*/  FMUL.FTZ R60, R2.reuse, R60 ;  /* 0x0000003c023c7220 */ /* 0x040fe40000410000 */
[----:B------:R-:W-:Y:S02]  /*116b0*/  FMUL.FTZ R61, R2, R61 ;  /* 0x0000003d023d7220 */ /* 0x000fe40000410000 */
[C---:B------:R-:W-:Y:S01]  /*116c0*/  FMUL.FTZ R62, R0.reuse, R62 ;  /* 0x0000003e003e7220 */ /* 0x040fe20000410000 */
[----:B------:R-:W-:Y:S01]  /*116d0*/  MUFU.EX2 R171, R171 ;  /* 0x000000ab00ab7308 */ /* 0x000fe20000000800 */
[C---:B------:R-:W-:Y:S05]  /*116e0*/  HMMA.16816.F32.BF16 R4, R128.reuse, R12, R4 ;  /* 0x0000000c8004723c */ /* 0x040fea0000041804 */
[----:B------:R-:W-:Y:S02]  /*116f0*/  FMUL.FTZ R63, R0, R63 ;  /* 0x0000003f003f7220 */ /* 0x000fe40000410000 */
[C---:B------:R-:W-:Y:S01]  /*11700*/  FMUL.FTZ R12, R2.reuse, R120 ;  /* 0x00000078020c7220 */ /* 0x040fe20000410000 */
[C---:B------:R-:W-:Y:S01]  /*11710*/  HMMA.16816.F32.BF16 R8, R128.reuse, R14, R8 ;  /* 0x0000000e8008723c */ /* 0x040fe20000041808 */
[----:B------:R-:W-:Y:S03]  /*11720*/  MUFU.EX2 R176, R176 ;  /* 0x000000b000b07308 */ /* 0x000fe60000000800 */
[C---:B------:R-:W-:Y:S02]  /*11730*/  FMUL.FTZ R13, R2.reuse, R121 ;  /* 0x00000079020d7220 */ /* 0x040fe40000410000 */
[----:B------:R-:W-:Y:S02]  /*11740*/  FMUL.FTZ R64, R2, R64 ;  /* 0x0000004002407220 */ /* 0x000fe40000410000 */
[C---:B------:R-:W-:Y:S04]  /*11750*/  FMUL.FTZ R14, R0.reuse, R122 ;  /* 0x0000007a000e7220 */ /* 0x040fe80000410000 */
[----:B------:R-:W-:Y:S02]  /*11760*/  FMUL.FTZ R15, R0, R123 ;  /* 0x0000007b000f7220 */ /* 0x000fe40000410000 */
[----:B------:R-:W3:Y:S01]  /*11770*/  LDSM.16.MT88.4 R120, [R160+0x100] ;  /* 0x00010000a078783b */ /* 0x000ee20000004200 */
[----:B------:R-:W-:Y:S02]  /*11780*/  FMUL.FTZ R65, R2, R65 ;  /* 0x0000004102417220 */ /* 0x000fe40000410000 */
[C---:B------:R-:W-:Y:S02]  /*11790*/  FMUL.FTZ R66, R0.reuse, R66 ;  /* 0x0000004200427220 */ /* 0x040fe40000410000 */
[C---:B--2---:R-:W-:Y:S03]  /*117a0*/  HMMA.16816.F32.BF16 R12, R128.reuse, R20, R12 ;  /* 0x00000014800c723c */ /* 0x044fe6000004180c */
        /* <DEDUP_REMOVED lines=8> */
[----:B------:R-:W2:Y:S01]  /*11830*/  LDSM.16.MT88.4 R112, [R185+UR4+0x2100] ;  /* 0x00210004b970783b */ /* 0x000ea20008004200 */
[C---:B------:R-:W-:Y:S02]  /*11840*/  FMUL.FTZ R70, R0.reuse, R70 ;  /* 0x0000004600467220 */ /* 0x040fe40000410000 */
[----:B------:R-:W-:Y:S02]  /*11850*/  FMUL.FTZ R71, R0, R71 ;  /* 0x0000004700477220 */ /* 0x000fe40000410000 */
[C---:B------:R-:W-:Y:S03]  /*11860*/  HMMA.16816.F32.BF16 R20, R128.reuse, R28, R20 ;  /* 0x0000001c8014723c */ /* 0x040fe60000041814 */
[C---:B------:R-:W-:Y:S02]  /*11870*/  FMUL.FTZ R72, R2.reuse, R72 ;  /* 0x0000004802487220 */ /* 0x040fe40000410000 */
[C---:B------:R-:W-:Y:S02]  /*11880*/  FMUL.FTZ R73, R2.reuse, R73 ;  /* 0x0000004902497220 */ /* 0x040fe40000410000 */
[C---:B------:R-:W-:Y:S01]  /*11890*/  FMUL.FTZ R28, R2.reuse, R104 ;  /* 0x00000068021c7220 */ /* 0x040fe20000410000 */
[C---:B------:R-:W-:Y:S04]  /*118a0*/  HMMA.16816.F32.BF16 R24, R128.reuse, R30, R24 ;  /* 0x0000001e8018723c */ /* 0x040fe80000041818 */
[----:B------:R-:W-:Y:S02]  /*118b0*/  FMUL.FTZ R29, R2, R105 ;  /* 0x00000069021d7220 */ /* 0x000fe40000410000 */
[C---:B------:R-:W-:Y:S02]  /*118c0*/  FMUL.FTZ R74, R0.reuse, R74 ;  /* 0x0000004a004a7220 */ /* 0x040fe40000410000 */
[C---:B------:R-:W-:Y:S04]  /*118d0*/  FMUL.FTZ R30, R0.reuse, R106 ;  /* 0x0000006a001e7220 */ /* 0x040fe80000410000 */
[C---:B------:R-:W-:Y:S02]  /*118e0*/  FMUL.FTZ R31, R0.reuse, R107 ;  /* 0x0000006b001f7220 */ /* 0x040fe40000410000 */
[----:B------:R-:W4:Y:S01]  /*118f0*/  LDSM.16.MT88.4 R104, [R133+0x2100] ;  /* 0x002100008568783b */ /* 0x000f220000004200 */
[----:B------:R-:W-:Y:S02]  /*11900*/  FMUL.FTZ R75, R0, R75 ;  /* 0x0000004b004b7220 */ /* 0x000fe40000410000 */
[C---:B------:R-:W-:Y:S02]  /*11910*/  FMUL.FTZ R84, R2.reuse, R84 ;  /* 0x0000005402547220 */ /* 0x040fe40000410000 */
[C---:B---3--:R-:W-:Y:S03]  /*11920*/  HMMA.16816.F32.BF16 R28, R128.reuse, R120, R28 ;  /* 0x00000078801c723c */ /* 0x048fe6000004181c */
[----:B------:R-:W-:Y:S02]  /*11930*/  FMUL.FTZ R85, R2, R85 ;  /* 0x0000005502557220 */ /* 0x000fe40000410000 */
[C---:B------:R-:W-:Y:S02]  /*11940*/  FMUL.FTZ R86, R0.reuse, R86 ;  /* 0x0000005600567220 */ /* 0x040fe40000410000 */
[----:B------:R-:W-:Y:S01]  /*11950*/  FMUL.FTZ R87, R0, R87 ;  /* 0x0000005700577220 */ /* 0x000fe20000410000 */
[C---:B------:R-:W-:Y:S01]  /*11960*/  HMMA.16816.F32.BF16 R32, R128.reuse, R122, R32 ;  /* 0x0000007a8020723c */ /* 0x040fe20000041820 */
[----:B------:R-:W-:Y:S03]  /*11970*/  LDSM.16.MT88.4 R120, [R160+0x900] ;  /* 0x00090000a078783b */ /* 0x000fe60000004200 */
[--C-:B------:R-:W-:Y:S02]  /*11980*/  FFMA.FTZ R179, R232, c[0x0][0x2d0], -R157.reuse ;  /* 0x0000b400e8b37a23 */ /* 0x100fe4000001089d */
[--C-:B------:R-:W-:Y:S02]  /*11990*/  FFMA.FTZ R180, R180, c[0x0][0x2d0], -R157.reuse ;  /* 0x0000b400b4b47a23 */ /* 0x100fe4000001089d */
[C---:B--2---:R-:W-:Y:S02]  /*119a0*/  HMMA.16816.F32.BF16 R36, R128.reuse, R112, R36 ;  /* 0x000000708024723c */ /* 0x044fe40000041824 */
[----:B------:R-:W-:Y:S02]  /*119b0*/  MUFU.EX2 R179, R179 ;  /* 0x000000b300b37308 */ /* 0x000fe40000000800 */
[--C-:B------:R-:W-:Y:S02]  /*119c0*/  FFMA.FTZ R181, R230, c[0x0][0x2d0], -R157.reuse ;  /* 0x0000b400e6b57a23 */ /* 0x100fe4000001089d */
[--C-:B------:R-:W-:Y:S02]  /*119d0*/  FFMA.FTZ R182, R182, c[0x0][0x2d0], -R157.reuse ;  /* 0x0000b400b6b67a23 */ /* 0x100fe4000001089d */
[C---:B------:R-:W-:Y:S01]  /*119e0*/  HMMA.16816.F32.BF16 R40, R128.reuse, R114, R40 ;  /* 0x000000728028723c */ /* 0x040fe20000041828 */
[----:B------:R-:W-:Y:S03]  /*119f0*/  LDSM.16.MT88.4 R112, [R185+UR4+0x900] ;  /* 0x00090004b970783b */ /* 0x000fe60008004200 */
[C---:B------:R-:W-:Y:S01]  /*11a00*/  FMUL.FTZ R88, R2.reuse, R88 ;  /* 0x0000005802587220 */ /* 0x040fe20000410000 */
[----:B------:R-:W2:Y:S01]  /*11a10*/  MUFU.EX2 R180, R180 ;  /* 0x000000b400b47308 */ /* 0x000ea20000000800 */
[----:B------:R-:W-:Y:S02]  /*11a20*/  FMUL.FTZ R89, R2, R89 ;  /* 0x0000005902597220 */ /* 0x000fe40000410000 */
[C---:B------:R-:W-:Y:S01]  /*11a30*/  FMUL.FTZ R90, R0.reuse, R90 ;  /* 0x0000005a005a7220 */ /* 0x040fe20000410000 */
[C---:B----4-:R-:W-:Y:S03]  /*11a40*/  HMMA.16816.F32.BF16 R44, R128.reuse, R104, R44 ;  /* 0x00000068802c723c */ /* 0x050fe6000004182c */
[----:B------:R-:W-:Y:S03]  /*11a50*/  FMUL.FTZ R91, R0, R91 ;  /* 0x0000005b005b7220 */ /* 0x000fe60000410000 */
[----:B------:R-:W-:Y:S01]  /*11a60*/  MUFU.EX2 R181, R181 ;  /* 0x000000b500b57308 */ /* 0x000fe20000000800 */
[C---:B------:R-:W-:Y:S02]  /*11a70*/  FMUL.FTZ R92, R2.reuse, R92 ;  /* 0x0000005c025c7220 */ /* 0x040fe40000410000 */
[----:B------:R-:W-:Y:S01]  /*11a80*/  FMUL.FTZ R93, R2, R93 ;  /* 0x0000005d025d7220 */ /* 0x000fe20000410000 */
[C---:B------:R-:W-:Y:S01]  /*11a90*/  HMMA.16816.F32.BF16 R48, R128.reuse, R106, R48 ;  /* 0x0000006a8030723c */ /* 0x040fe20000041830 */
[----:B------:R-:W3:Y:S02]  /*11aa0*/  LDSM.16.MT88.4 R104, [R185+UR4+0x4100] ;  /* 0x00410004b968783b */ /* 0x000ee40008004200 */
[C---:B------:R-:W-:Y:S02]  /*11ab0*/  FMUL.FTZ R94, R0.reuse, R94 ;  /* 0x0000005e005e7220 */ /* 0x040fe40000410000 */
[----:B------:R-:W-:Y:S01]  /*11ac0*/  FMUL.FTZ R95, R0, R95 ;  /* 0x0000005f005f7220 */ /* 0x000fe20000410000 */
[----:B------:R-:W4:Y:S02]  /*11ad0*/  MUFU.EX2 R182, R182 ;  /* 0x000000b600b67308 */ /* 0x000f240000000800 */
[C---:B------:R-:W-:Y:S04]  /*11ae0*/  HMMA.16816.F32.BF16 R52, R128.reuse, R100, R52 ;  /* 0x000000648034723c */ /* 0x040fe80000041834 */
[C---:B------:R-:W-:Y:S02]  /*11af0*/  FMUL.FTZ R96, R2.reuse, R96 ;  /* 0x0000006002607220 */ /* 0x040fe40000410000 */
[----:B------:R-:W-:Y:S02]  /*11b00*/  FMUL.FTZ R97, R2, R97 ;  /* 0x0000006102617220 */ /* 0x000fe40000410000 */
[C---:B------:R-:W-:Y:S01]  /*11b10*/  HMMA.16816.F32.BF16 R56, R128.reuse, R102, R56 ;  /* 0x000000668038723c */ /* 0x040fe20000041838 */
[----:B------:R-:W5:Y:S03]  /*11b20*/  LDSM.16.MT88.4 R100, [R133+0x4100] ;  /* 0x004100008564783b */ /* 0x000f660000004200 */
[C---:B------:R-:W-:Y:S02]  /*11b30*/  FMUL.FTZ R98, R0.reuse, R98 ;  /* 0x0000006200627220 */ /* 0x040fe40000410000 */
[----:B------:R-:W-:Y:S02]  /*11b40*/  FMUL.FTZ R99, R0, R99 ;  /* 0x0000006300637220 */ /* 0x000fe40000410000 */
[C---:B------:R-:W-:Y:S04]  /*11b50*/  HMMA.16816.F32.BF16 R60, R128.reuse, R108, R60 ;  /* 0x0000006c803c723c */ /* 0x040fe8000004183c */
[--C-:B------:R-:W-:Y:S02]  /*11b60*/  FFMA.FTZ R227, R227, c[0x0][0x2d0], -R178.reuse ;  /* 0x0000b400e3e37a23 */ /* 0x100fe400000108b2 */
[--C-:B------:R-:W-:Y:S02]  /*11b70*/  FFMA.FTZ R230, R183, c[0x0][0x2d0], -R178.reuse ;  /* 0x0000b400b7e67a23 */ /* 0x100fe400000108b2 */
[C---:B------:R-:W-:Y:S01]  /*11b80*/  HMMA.16816.F32.BF16 R64, R128.reuse, R110, R64 ;  /* 0x0000006e8040723c */ /* 0x040fe20000041840 */
[----:B------:R-:W1:Y:S01]  /*11b90*/  LDSM.16.MT88.4 R108, [R184+UR4+0x4100] ;  /* 0x00410004b86c783b */ /* 0x000e620008004200 */
[----:B------:R-:W-:Y:S02]  /*11ba0*/  MUFU.EX2 R227, R227 ;  /* 0x000000e300e37308 */ /* 0x000fe40000000800 */
[--C-:B------:R-:W-:Y:S02]  /*11bb0*/  FFMA.FTZ R183, R225, c[0x0][0x2d0], -R178.reuse ;  /* 0x0000b400e1b77a23 */ /* 0x100fe400000108b2 */
[--C-:B------:R-:W-:Y:S02]  /*11bc0*/  FFMA.FTZ R232, R193, c[0x0][0x2d0], -R178.reuse ;  /* 0x0000b400c1e87a23 */ /* 0x100fe400000108b2 */
[--C-:B------:R-:W-:Y:S01]  /*11bd0*/  FFMA.FTZ R193, R226, c[0x0][0x2d0], -R157.reuse ;  /* 0x0000b400e2c17a23 */ /* 0x100fe2000001089d */
[C---:B---3--:R-:W-:Y:S03]  /*11be0*/  HMMA.16816.F32.BF16 R68, R128.reuse, R104, R68 ;  /* 0x000000688044723c */ /* 0x048fe60000041844 */
[--C-:B------:R-:W-:Y:S01]  /*11bf0*/  FFMA.FTZ R224, R224, c[0x0][0x2d0], -R157.reuse ;  /* 0x0000b400e0e07a23 */ /* 0x100fe2000001089d */
[----:B------:R-:W-:Y:S01]  /*11c00*/  MUFU.EX2 R230, R230 ;  /* 0x000000e600e67308 */ /* 0x000fe20000000800 */
[--C-:B------:R-:W-:Y:S02]  /*11c10*/  FFMA.FTZ R225, R228, c[0x0][0x2d0], -R157.reuse ;  /* 0x0000b400e4e17a23 */ /* 0x100fe4000001089d */
[--C-:B------:R-:W-:Y:S01]  /*11c20*/  FFMA.FTZ R222, R222, c[0x0][0x2d0], -R157.reuse ;  /* 0x0000b400dede7a23 */ /* 0x100fe2000001089d */
[C---:B------:R-:W-:Y:S01]  /*11c30*/  HMMA.16816.F32.BF16 R72, R128.reuse, R106, R72 ;  /* 0x0000006a8048723c */ /* 0x040fe20000041848 */
[----:B------:R-:W3:Y:S03]  /*11c40*/  LDSM.16.MT88.4 R104, [R160+0x4100] ;  /* 0x00410000a068783b */ /* 0x000ee60000004200 */
[C---:B------:R-:W-:Y:S02]  /*11c50*/  FMUL.FTZ R76, R2.reuse, R76 ;  /* 0x0000004c024c7220 */ /* 0x040fe40000410000 */
[----:B------:R-:W-:Y:S01]  /*11c60*/  FMUL.FTZ R77, R2, R77 ;  /* 0x0000004d024d7220 */ /* 0x000fe20000410000 */
[----:B------:R-:W-:Y:S01]  /*11c70*/  MUFU.EX2 R183, R183 ;  /* 0x000000b700b77308 */ /* 0x000fe20000000800 */
[C---:B------:R-:W-:Y:S04]  /*11c80*/  FMUL.FTZ R78, R0.reuse, R78 ;  /* 0x0000004e004e7220 */ /* 0x040fe80000410000 */
[----:B------:R-:W-:Y:S02]  /*11c90*/  FMUL.FTZ R79, R0, R79 ;  /* 0x0000004f004f7220 */ /* 0x000fe40000410000 */
[--C-:B------:R-:W-:Y:S02]  /*11ca0*/  FFMA.FTZ R177, R177, c[0x0][0x2d0], -R178.reuse ;  /* 0x0000b400b1b17a23 */ /* 0x100fe400000108b2 */
[--C-:B------:R-:W-:Y:S01]  /*11cb0*/  FFMA.FTZ R226, R175, c[0x0][0x2d0], -R178.reuse ;  /* 0x0000b400afe27a23 */ /* 0x100fe200000108b2 */
[----:B------:R-:W-:Y:S01]  /*11cc0*/  MUFU.EX2 R232, R232 ;  /* 0x000000e800e87308 */ /* 0x000fe20000000800 */
[--C-:B------:R-:W-:Y:S01]  /*11cd0*/  FFMA.FTZ R173, R173, c[0x0][0x2d0], -R178.reuse ;  /* 0x0000b400adad7a23 */ /* 0x100fe200000108b2 */
[C---:B-----5:R-:W-:Y:S03]  /*11ce0*/  HMMA.16816.F32.BF16 R76, R128.reuse, R100, R76 ;  /* 0x00000064804c723c */ /* 0x060fe6000004184c */
[C---:B------:R-:W-:Y:S02]  /*11cf0*/  FMUL.FTZ R80, R2.reuse, R80 ;  /* 0x0000005002507220 */ /* 0x040fe40000410000 */
[----:B------:R-:W-:Y:S02]  /*11d00*/  FMUL.FTZ R81, R2, R81 ;  /* 0x0000005102517220 */ /* 0x000fe40000410000 */
[----:B------:R-:W-:Y:S01]  /*11d10*/  FMUL.FTZ R82, R0, R82 ;  /* 0x0000005200527220 */ /* 0x000fe20000410000 */
[----:B-1----:R-:W-:Y:S01]  /*11d20*/  F2FP.BF16.PACK_AB R100, R174, R169 ;  /* 0x000000a9ae64723e */ /* 0x002fe200000010ff */
[----:B------:R-:W-:Y:S01]  /*11d30*/  FMUL.FTZ R83, R0, R83 ;  /* 0x0000005300537220 */ /* 0x000fe20000410000 */
[----:B------:R-:W-:Y:S02]  /*11d40*/  MUFU.EX2 R193, R193 ;  /* 0x000000c100c17308 */ /* 0x000fe40000000800 */
[----:B------:R-:W-:Y:S01]  /*11d50*/  FFMA.FTZ R178, R159, c[0x0][0x2d0], -R178 ;  /* 0x0000b4009fb27a23 */ /* 0x000fe200000108b2 */
[----:B--2---:R-:W-:Y:S01]  /*11d60*/  F2FP.BF16.PACK_AB R101, R180, R179 ;  /* 0x000000b3b465723e */ /* 0x004fe200000010ff */
[--C-:B------:R-:W-:Y:S02]  /*11d70*/  FFMA.FTZ R172, R172, c[0x0][0x2d0], -R157.reuse ;  /* 0x0000b400acac7a23 */ /* 0x100fe4000001089d */
[C---:B------:R-:W-:Y:S03]  /*11d80*/  HMMA.16816.F32.BF16 R80, R128.reuse, R102, R80 ;  /* 0x000000668050723c */ /* 0x040fe60000041850 */
[--C-:B------:R-:W-:Y:S01]  /*11d90*/  FFMA.FTZ R175, R170, c[0x0][0x2d0], -R157.reuse ;  /* 0x0000b400aaaf7a23 */ /* 0x100fe2000001089d */
[----:B------:R-:W-:Y:S01]  /*11da0*/  MUFU.EX2 R224, R224 ;  /* 0x000000e000e07308 */ /* 0x000fe20000000800 */
[--C-:B------:R-:W-:Y:S02]  /*11db0*/  FFMA.FTZ R170, R158, c[0x0][0x2d0], -R157.reuse ;  /* 0x0000b4009eaa7a23 */ /* 0x100fe4000001089d */
[----:B------:R-:W-:Y:S01]  /*11dc0*/  FFMA.FTZ R157, R156, c[0x0][0x2d0], -R157 ;  /* 0x0000b4009c9d7a23 */ /* 0x000fe2000001089d */
[C---:B------:R-:W-:Y:S04]  /*11dd0*/  HMMA.16816.F32.BF16 R84, R128.reuse, R108, R84 ;  /* 0x0000006c8054723c */ /* 0x040fe80000041854 */
[----:B------:R-:W-:Y:S01]  /*11de0*/  F2FP.BF16.PACK_AB R102, R176, R171 ;  /* 0x000000abb066723e */ /* 0x000fe200000010ff */
[----:B------:R-:W-:Y:S01]  /*11df0*/  FFMA.FTZ R168, R2, R223, R168 ;  /* 0x000000df02a87223 */ /* 0x000fe200000100a8 */
[----:B------:R1:W-:Y:S01]  /*11e00*/  MUFU.EX2 R229, R157 ;  /* 0x0000009d00e57308 */ /* 0x0003e20000000800 */
[----:B----4-:R-:W-:Y:S01]  /*11e10*/  F2FP.BF16.PACK_AB R103, R182, R181 ;  /* 0x000000b5b667723e */ /* 0x010fe200000010ff */
[C---:B------:R-:W-:Y:S01]  /*11e20*/  HMMA.16816.F32.BF16 R88, R128.reuse, R110, R88 ;  /* 0x0000006e8058723c */ /* 0x040fe20000041858 */
[----:B------:R-:W2:Y:S03]  /*11e30*/  LDSM.16.MT88.4 R108, [R184+UR4+0x900] ;  /* 0x00090004b86c783b */ /* 0x000ea60008004200 */
[----:B------:R-:W-:Y:S02]  /*11e40*/  FFMA.FTZ R165, R0, R221, R165 ;  /* 0x000000dd00a57223 */ /* 0x000fe400000100a5 */
[----:B------:R-:W-:Y:S02]  /*11e50*/  FADD.FTZ R167, R167, R168 ;  /* 0x000000a8a7a77221 */ /* 0x000fe40000010000 */
[C---:B---3--:R-:W-:Y:S01]  /*11e60*/  HMMA.16816.F32.BF16 R92, R128.reuse, R104, R92 ;  /* 0x00000068805c723c */ /* 0x048fe2000004185c */
[----:B------:R-:W-:Y:S03]  /*11e70*/  MUFU.EX2 R225, R225 ;  /* 0x000000e100e17308 */ /* 0x000fe60000000800 */
[----:B------:R-:W-:Y:S02]  /*11e80*/  FADD.FTZ R165, R164, R165 ;  /* 0x000000a5a4a57221 */ /* 0x000fe40000010000 */
[----:B------:R-:W-:Y:S02]  /*11e90*/  FADD.FTZ R166, R166, R167 ;  /* 0x000000a7a6a67221 */ /* 0x000fe40000010000 */
[----:B------:R-:W-:Y:S01]  /*11ea0*/  HMMA.16816.F32.BF16 R96, R128, R106, R96 ;  /* 0x0000006a8060723c */ /* 0x000fe20000041860 */
[----:B------:R-:W3:Y:S02]  /*11eb0*/  LDSM.16.MT88.4 R104, [R160+0x2900] ;  /* 0x00290000a068783b */ /* 0x000ee40000004200 */
[----:B------:R-:W-:Y:S01]  /*11ec0*/  MUFU.EX2 R222, R222 ;  /* 0x000000de00de7308 */ /* 0x000fe20000000800 */
[----:B------:R-:W-:Y:S04]  /*11ed0*/  FADD.FTZ R166, R163, R166 ;  /* 0x000000a6a3a67221 */ /* 0x000fe80000010000 */
[C---:B------:R-:W-:Y:S01]  /*11ee0*/  HMMA.16816.F32.BF16 R4, R100.reuse, R112, R4 ;  /* 0x000000706404723c */ /* 0x040fe20000041804 */
[----:B-1----:R-:W-:Y:S04]  /*11ef0*/  LDSM.16.MT88.4 R156, [R184+UR4+0x3900] ;  /* 0x00390004b89c783b */ /* 0x002fe80008004200 */
[----:B------:R-:W-:Y:S01]  /*11f00*/  MUFU.EX2 R177, R177 ;  /* 0x000000b100b17308 */ /* 0x000fe20000000800 */
[----:B------:R-:W-:Y:S02]  /*11f10*/  FADD.FTZ R169, R169, R166 ;  /* 0x000000a6a9a97221 */ /* 0x000fe40000010000 */
[C---:B------:R-:W-:Y:S01]  /*11f20*/  HMMA.16816.F32.BF16 R8, R100.reuse, R114, R8 ;  /* 0x000000726408723c */ /* 0x040fe20000041808 */
[----:B------:R-:W-:Y:S03]  /*11f30*/  LDSM.16.MT88.4 R112, [R133+0x4900] ;  /* 0x004900008570783b */ /* 0x000fe60000004200 */
[----:B------:R-:W-:Y:S03]  /*11f40*/  FADD.FTZ R174, R174, R169 ;  /* 0x000000a9aeae7221 */ /* 0x000fe60000010000 */
[----:B------:R-:W1:Y:S01]  /*11f50*/  MUFU.EX2 R226, R226 ;  /* 0x000000e200e27308 */ /* 0x000e620000000800 */
[C---:B------:R-:W-:Y:S04]  /*11f60*/  HMMA.16816.F32.BF16 R12, R100.reuse, R116, R12 ;  /* 0x00000074640c723c */ /* 0x040fe8000004180c */
[----:B------:R-:W-:Y:S04]  /*11f70*/  FADD.FTZ R171, R171, R174 ;  /* 0x000000aeabab7221 */ /* 0x000fe80000010000 */
[C---:B------:R-:W-:Y:S01]  /*11f80*/  HMMA.16816.F32.BF16 R16, R100.reuse, R118, R16 ;  /* 0x000000766410723c */ /* 0x040fe20000041810 */
[----:B------:R-:W-:Y:S01]  /*11f90*/  LDSM.16.MT88.4 R116, [R184+UR4+0x4900] ;  /* 0x00490004b874783b */ /* 0x000fe20008004200 */
[----:B------:R-:W-:Y:S02]  /*11fa0*/  MUFU.EX2 R173, R173 ;  /* 0x000000ad00ad7308 */ /* 0x000fe40000000800 */
[----:B------:R-:W-:Y:S04]  /*11fb0*/  FADD.FTZ R176, R176, R171 ;  /* 0x000000abb0b07221 */ /* 0x000fe80000010000 */
[C---:B--2---:R-:W-:Y:S04]  /*11fc0*/  HMMA.16816.F32.BF16 R20, R100.reuse, R108, R20 ;  /* 0x0000006c6414723c */ /* 0x044fe80000041814 */
[----:B------:R-:W-:Y:S04]  /*11fd0*/  MUFU.EX2 R178, R178 ;  /* 0x000000b200b27308 */ /* 0x000fe80000000800 */
[C---:B------:R-:W-:Y:S01]  /*11fe0*/  HMMA.16816.F32.BF16 R24, R100.reuse, R110, R24 ;  /* 0x0000006e6418723c */ /* 0x040fe20000041818 */
[----:B------:R-:W2:Y:S05]  /*11ff0*/  LDSM.16.MT88.4 R108, [R185+UR4+0x4900] ;  /* 0x00490004b96c783b */ /* 0x000eaa0008004200 */
[----:B------:R-:W-:Y:S02]  /*12000*/  MUFU.EX2 R172, R172 ;  /* 0x000000ac00ac7308 */ /* 0x000fe40000000800 */
[C---:B------:R-:W-:Y:S08]  /*12010*/  HMMA.16816.F32.BF16 R28, R100.reuse, R120, R28 ;  /* 0x00000078641c723c */ /* 0x040ff0000004181c */
[C---:B------:R-:W-:Y:S01]  /*12020*/  HMMA.16816.F32.BF16 R32, R100.reuse, R122, R32 ;  /* 0x0000007a6420723c */ /* 0x040fe20000041820 */
[----:B------:R-:W-:Y:S01]  /*12030*/  LDSM.16.MT88.4 R120, [R160+0x1100] ;  /* 0x00110000a078783b */ /* 0x000fe20000004200 */
[----:B------:R-:W4:Y:S06]  /*12040*/  MUFU.EX2 R175, R175 ;  /* 0x000000af00af7308 */ /* 0x000f2c0000000800 */
[C---:B------:R-:W-:Y:S04]  /*12050*/  HMMA.16816.F32.BF16 R36, R100.reuse, R124, R36 ;  /* 0x0000007c6424723c */ /* 0x040fe80000041824 */
[----:B------:R-:W5:Y:S04]  /*12060*/  MUFU.EX2 R170, R170 ;  /* 0x000000aa00aa7308 */ /* 0x000f680000000800 */
[C---:B------:R-:W-:Y:S01]  /*12070*/  HMMA.16816.F32.BF16 R40, R100.reuse, R126, R40 ;  /* 0x0000007e6428723c */ /* 0x040fe20000041828 */
[----:B------:R-:W-:Y:S07]  /*12080*/  LDSM.16.MT88.4 R124, [R185+UR4+0x3100] ;  /* 0x00310004b97c783b */ /* 0x000fee0008004200 */
[C---:B------:R-:W-:Y:S07]  /*12090*/  HMMA.16816.F32.BF16 R44, R100.reuse, R136, R44 ;  /* 0x00000088642c723c */ /* 0x040fee000004182c */
[----:B-1----:R-:W-:Y:S01]  /*120a0*/  F2FP.BF16.PACK_AB R136, R226, R177 ;  /* 0x000000b1e288723e */ /* 0x002fe200000010ff */
[C---:B------:R-:W-:Y:S04]  /*120b0*/  HMMA.16816.F32.BF16 R48, R100.reuse, R138, R48 ;  /* 0x0000008a6430723c */ /* 0x040fe80000041830 */
[----:B----4-:R-:W-:Y:S03]  /*120c0*/  F2FP.BF16.PACK_AB R137, R175, R172 ;  /* 0x000000acaf89723e */ /* 0x010fe600000010ff */
[----:B------:R-:W-:Y:S01]  /*120d0*/  F2FP.BF16.PACK_AB R138, R178, R173 ;  /* 0x000000adb28a723e */ /* 0x000fe200000010ff */
[C---:B------:R-:W-:Y:S04]  /*120e0*/  HMMA.16816.F32.BF16 R52, R100.reuse, R140, R52 ;  /* 0x0000008c6434723c */ /* 0x040fe80000041834 */
[----:B-----5:R-:W-:Y:S04]  /*120f0*/  F2FP.BF16.PACK_AB R139, R229, R170 ;  /* 0x000000aae58b723e */ /* 0x020fe800000010ff */
[C---:B------:R-:W-:Y:S01]  /*12100*/  HMMA.16816.F32.BF16 R56, R100.reuse, R142, R56 ;  /* 0x0000008e6438723c */ /* 0x040fe20000041838 */
[----:B------:R-:W-:Y:S07]  /*12110*/  LDSM.16.MT88.4 R140, [R184+UR4+0x1900] ;  /* 0x00190004b88c783b */ /* 0x000fee0008004200 */
[C---:B---3--:R-:W-:Y:S08]  /*12120*/  HMMA.16816.F32.BF16 R60, R100.reuse, R104, R60 ;  /* 0x00000068643c723c */ /* 0x048ff0000004183c */
[C---:B------:R-:W-:Y:S01]  /*12130*/  HMMA.16816.F32.BF16 R64, R100.reuse, R106, R64 ;  /* 0x0000006a6440723c */ /* 0x040fe20000041840 */
[----:B------:R-:W1:Y:S07]  /*12140*/  LDSM.16.MT88.4 R104, [R160+0x4900] ;  /* 0x00490000a068783b */ /* 0x000e6e0000004200 */
[C---:B--2---:R-:W-:Y:S08]  /*12150*/  HMMA.16816.F32.BF16 R68, R100.reuse, R108, R68 ;  /* 0x0000006c6444723c */ /* 0x044ff00000041844 */
[C---:B------:R-:W-:Y:S01]  /*12160*/  HMMA.16816.F32.BF16 R72, R100.reuse, R110, R72 ;  /* 0x0000006e6448723c */ /* 0x040fe20000041848 */
[----:B------:R-:W2:Y:S07]  /*12170*/  LDSM.16.MT88.4 R108, [R185+UR4+0x1100] ;  /* 0x00110004b96c783b */ /* 0x000eae0008004200 */
[C---:B------:R-:W-:Y:S08]  /*12180*/  HMMA.16816.F32.BF16 R76, R100.reuse, R112, R76 ;  /* 0x00000070644c723c */ /* 0x040ff0000004184c */
[C---:B------:R-:W-:Y:S01]  /*12190*/  HMMA.16816.F32.BF16 R80, R100.reuse, R114, R80 ;  /* 0x000000726450723c */ /* 0x040fe20000041850 */
[----:B------:R-:W3:Y:S07]  /*121a0*/  LDSM.16.MT88.4 R112, [R133+0x1100] ;  /* 0x001100008570783b */ /* 0x000eee0000004200 */
[C---:B------:R-:W-:Y:S08]  /*121b0*/  HMMA.16816.F32.BF16 R84, R100.reuse, R116, R84 ;  /* 0x000000746454723c */ /* 0x040ff00000041854 */
[C---:B------:R-:W-:Y:S01]  /*121c0*/  HMMA.16816.F32.BF16 R88, R100.reuse, R118, R88 ;  /* 0x000000766458723c */ /* 0x040fe20000041858 */
[----:B------:R-:W4:Y:S07]  /*121d0*/  LDSM.16.MT88.4 R116, [R184+UR4+0x1100] ;  /* 0x00110004b874783b */ /* 0x000f2e0008004200 */
[C---:B-1----:R-:W-:Y:S08]  /*121e0*/  HMMA.16816.F32.BF16 R92, R100.reuse, R104, R92 ;  /* 0x00000068645c723c */ /* 0x042ff0000004185c */
[----:B------:R-:W-:Y:S01]  /*121f0*/  HMMA.16816.F32.BF16 R96, R100, R106, R96 ;  /* 0x0000006a6460723c */ /* 0x000fe20000041860 */
[----:B------:R-:W1:Y:S06]  /*12200*/  LDSM.16.MT88.4 R104, [R133+0x3100] ;  /* 0x003100008568783b */ /* 0x000e6c0000004200 */
        /* <DEDUP_REMOVED lines=11> */
[----:B------:R-:W2:Y:S03]  /*122c0*/  LDSM.16.MT88.4 R108, [R184+UR4+0x3100] ;  /* 0x00310004b86c783b */ /* 0x000ea60008004200 */
[----:B------:R-:W-:Y:S04]  /*122d0*/  FADD.FTZ R226, R226, R177 ;  /* 0x000000b1e2e27221 */ /* 0x000fe80000010000 */
[C---:B---3--:R-:W-:Y:S04]  /*122e0*/  HMMA.16816.F32.BF16 R12, R100.reuse, R112, R12 ;  /* 0x00000070640c723c */ /* 0x048fe8000004180c */
[----:B------:R-:W-:Y:S04]  /*122f0*/  FADD.FTZ R173, R173, R226 ;  /* 0x000000e2adad7221 */ /* 0x000fe80000010000 */
[C---:B------:R-:W-:Y:S01]  /*12300*/  HMMA.16816.F32.BF16 R16, R100.reuse, R114, R16 ;  /* 0x000000726410723c */ /* 0x040fe20000041810 */
[----:B------:R-:W3:Y:S03]  /*12310*/  LDSM.16.MT88.4 R112, [R160+0x3100] ;  /* 0x00310000a070783b */ /* 0x000ee60000004200 */
[----:B------:R-:W-:Y:S04]  /*12320*/  FADD.FTZ R223, R178, R173 ;  /* 0x000000adb2df7221 */ /* 0x000fe80000010000 */
[C---:B----4-:R-:W-:Y:S08]  /*12330*/  HMMA.16816.F32.BF16 R20, R100.reuse, R116, R20 ;  /* 0x000000746414723c */ /* 0x050ff00000041814 */
[C---:B------:R-:W-:Y:S01]  /*12340*/  HMMA.16816.F32.BF16 R24, R100.reuse, R118, R24 ;  /* 0x000000766418723c */ /* 0x040fe20000041818 */
[----:B------:R-:W4:Y:S07]  /*12350*/  LDSM.16.MT88.4 R116, [R185+UR4+0x5100] ;  /* 0x00510004b974783b */ /* 0x000f2e0008004200 */
[C---:B------:R-:W-:Y:S08]  /*12360*/  HMMA.16816.F32.BF16 R28, R100.reuse, R120, R28 ;  /* 0x00000078641c723c */ /* 0x040ff0000004181c */
[C---:B------:R-:W-:Y:S01]  /*12370*/  HMMA.16816.F32.BF16 R32, R100.reuse, R122, R32 ;  /* 0x0000007a6420723c */ /* 0x040fe20000041820 */
[----:B------:R-:W-:Y:S07]  /*12380*/  LDSM.16.MT88.4 R120, [R160+0x5100] ;  /* 0x00510000a078783b */ /* 0x000fee0000004200 */
[C---:B------:R-:W-:Y:S08]  /*12390*/  HMMA.16816.F32.BF16 R36, R100.reuse, R124, R36 ;  /* 0x0000007c6424723c */ /* 0x040ff00000041824 */
[C---:B------:R-:W-:Y:S01]  /*123a0*/  HMMA.16816.F32.BF16 R40, R100.reuse, R126, R40 ;  /* 0x0000007e6428723c */ /* 0x040fe20000041828 */
[----:B------:R-:W-:Y:S07]  /*123b0*/  LDSM.16.MT88.4 R124, [R185+UR4+0x1900] ;  /* 0x00190004b97c783b */ /* 0x000fee0008004200 */
[C---:B-1----:R-:W-:Y:S08]  /*123c0*/  HMMA.16816.F32.BF16 R44, R100.reuse, R104, R44 ;  /* 0x00000068642c723c */ /* 0x042ff0000004182c */
[C---:B------:R-:W-:Y:S01]  /*123d0*/  HMMA.16816.F32.BF16 R48, R100.reuse, R106, R48 ;  /* 0x0000006a6430723c */ /* 0x040fe20000041830 */
[----:B------:R-:W1:Y:S07]  /*123e0*/  LDSM.16.MT88.4 R104, [R133+0x5100] ;  /* 0x005100008568783b */ /* 0x000e6e0000004200 */
[C---:B--2---:R-:W-:Y:S08]  /*123f0*/  HMMA.16816.F32.BF16 R52, R100.reuse, R108, R52 ;  /* 0x0000006c6434723c */ /* 0x044ff00000041834 */
[C---:B------:R-:W-:Y:S01]  /*12400*/  HMMA.16816.F32.BF16 R56, R100.reuse, R110, R56 ;  /* 0x0000006e6438723c */ /* 0x040fe20000041838 */
[----:B------:R-:W2:Y:S07]  /*12410*/  LDSM.16.MT88.4 R108, [R184+UR4+0x5100] ;  /* 0x00510004b86c783b */ /* 0x000eae0008004200 */
[C---:B---3--:R-:W-:Y:S08]  /*12420*/  HMMA.16816.F32.BF16 R60, R100.reuse, R112, R60 ;  /* 0x00000070643c723c */ /* 0x048ff0000004183c */
[C---:B------:R-:W-:Y:S08]  /*12430*/  HMMA.16816.F32.BF16 R64, R100.reuse, R114, R64 ;  /* 0x000000726440723c */ /* 0x040ff00000041840 */
[C---:B----4-:R-:W-:Y:S08]  /*12440*/  HMMA.16816.F32.BF16 R68, R100.reuse, R116, R68 ;  /* 0x000000746444723c */ /* 0x050ff00000041844 */
[C---:B------:R-:W-:Y:S01]  /*12450*/  HMMA.16816.F32.BF16 R72, R100.reuse, R118, R72 ;  /* 0x000000766448723c */ /* 0x040fe20000041848 */
[----:B------:R-:W3:Y:S07]  /*12460*/  LDSM.16.MT88.4 R116, [R133+0x1900] ;  /* 0x001900008574783b */ /* 0x000eee0000004200 */
[C---:B-1----:R-:W-:Y:S08]  /*12470*/  HMMA.16816.F32.BF16 R76, R100.reuse, R104, R76 ;  /* 0x00000068644c723c */ /* 0x042ff0000004184c */
[C---:B------:R-:W-:Y:S08]  /*12480*/  HMMA.16816.F32.BF16 R80, R100.reuse, R106, R80 ;  /* 0x0000006a6450723c */ /* 0x040ff00000041850 */
[C---:B--2---:R-:W-:Y:S08]  /*12490*/  HMMA.16816.F32.BF16 R84, R100.reuse, R108, R84 ;  /* 0x0000006c6454723c */ /* 0x044ff00000041854 */
[C---:B------:R-:W-:Y:S08]  /*124a0*/  HMMA.16816.F32.BF16 R88, R100.reuse, R110, R88 ;  /* 0x0000006e6458723c */ /* 0x040ff00000041858 */
[C---:B------:R-:W-:Y:S08]  /*124b0*/  HMMA.16816.F32.BF16 R92, R100.reuse, R120, R92 ;  /* 0x00000078645c723c */ /* 0x040ff0000004185c */
[----:B------:R-:W-:Y:S08]  /*124c0*/  HMMA.16816.F32.BF16 R96, R100, R122, R96 ;  /* 0x0000007a6460723c */ /* 0x000ff00000041860 */
[C---:B------:R-:W-:Y:S08]  /*124d0*/  HMMA.16816.F32.BF16 R128, R136.reuse, R124, R4 ;  /* 0x0000007c8880723c */ /* 0x040ff00000041804 */
[C---:B------:R-:W-:Y:S01]  /*124e0*/  HMMA.16816.F32.BF16 R124, R136.reuse, R126, R8 ;  /* 0x0000007e887c723c */ /* 0x040fe20000041808 */
[----:B------:R-:W1:Y:S07]  /*124f0*/  LDSM.16.MT88.4 R8, [R160+0x3900] ;  /* 0x00390000a008783b */ /* 0x000e6e0000004200 */
[C---:B---3--:R-:W-:Y:S01]  /*12500*/  HMMA.16816.F32.BF16 R120, R136.reuse, R116, R12 ;  /* 0x000000748878723c */ /* 0x048fe2000004180c */
[----:B------:R-:W2:Y:S07]  /*12510*/  LDSM.16.MT88.4 R12, [R185+UR4+0x5900] ;  /* 0x00590004b90c783b */ /* 0x000eae0008004200 */
[C---:B------:R-:W-:Y:S01]  /*12520*/  HMMA.16816.F32.BF16 R116, R136.reuse, R118, R16 ;  /* 0x000000768874723c */ /* 0x040fe20000041810 */
[----:B------:R3:W4:Y:S07]  /*12530*/  LDSM.16.MT88.4 R16, [R133+0x5900] ;  /* 0x005900008510783b */ /* 0x00072e0000004200 */
[C---:B------:R-:W-:Y:S07]  /*12540*/  HMMA.16816.F32.BF16 R112, R136.reuse, R140, R20 ;  /* 0x0000008c8870723c */ /* 0x040fee0000041814 */
[----:B------:R-:W-:Y:S01]  /*12550*/  @P0 IADD3 R20, R219, -0x2, RZ ;  /* 0xfffffffedb140810 */ /* 0x000fe20007ffe0ff */
[C---:B------:R-:W-:Y:S04]  /*12560*/  HMMA.16816.F32.BF16 R108, R136.reuse, R142, R24 ;  /* 0x0000008e886c723c */ /* 0x040fe80000041818 */
[----:B------:R-:W-:Y:S01]  /*12570*/  @P0 SHF.R.S32.HI R21, RZ, 0x1f, R20 ;  /* 0x0000001fff150819 */ /* 0x000fe20000011414 */
[----:B------:R-:W-:Y:S03]  /*12580*/  @P0 IMAD.WIDE.U32 R22, R20, c[0x0][0x1e0], RZ ;  /* 0x0000780014160a25 */ /* 0x000fe600078e00ff */
[C---:B------:R-:W-:Y:S04]  /*12590*/  HMMA.16816.F32.BF16 R104, R136.reuse, R144, R28 ;  /* 0x000000908868723c */ /* 0x040fe8000004181c */
[----:B------:R-:W-:Y:S01]  /*125a0*/  @P0 SHF.L.U32 R26, R22, 0x6, RZ ;  /* 0x00000006161a0819 */ /* 0x000fe200000006ff */
[----:B------:R-:W-:Y:S01]  /*125b0*/  @P0 IMAD R21, R21, c[0x0][0x1e0], RZ ;  /* 0x0000780015150a24 */ /* 0x000fe200078e02ff */
[----:B---3--:R-:W-:Y:S02]  /*125c0*/  MOV R133, R132 ;  /* 0x0000008400857202 */ /* 0x008fe40000000f00 */
[C---:B------:R-:W-:Y:S04]  /*125d0*/  HMMA.16816.F32.BF16 R100, R136.reuse, R146, R32 ;  /* 0x000000928864723c */ /* 0x040fe80000041820 */
[----:B------:R-:W-:Y:S04]  /*125e0*/  @P0 IMAD R21, R20, c[0x0][0x1e4], R21 ;  /* 0x0000790014150a24 */ /* 0x000fe800078e0215 */
[C---:B------:R-:W-:Y:S04]  /*125f0*/  HMMA.16816.F32.BF16 R36, R136.reuse, R148, R36 ;  /* 0x000000948824723c */ /* 0x040fe80000041824 */
[----:B------:R-:W-:Y:S04]  /*12600*/  @P0 IADD3 R21, R23, R21, RZ ;  /* 0x0000001517150210 */ /* 0x000fe80007ffe0ff */
[C---:B------:R-:W-:Y:S04]  /*12610*/  HMMA.16816.F32.BF16 R40, R136.reuse, R150, R40 ;  /* 0x000000968828723c */ /* 0x040fe80000041828 */
[----:B------:R-:W-:Y:S04]  /*12620*/  @P0 SHF.L.U64.HI R25, R22, 0x6, R21 ;  /* 0x0000000616190819 */ /* 0x000fe80000010215 */
[C---:B------:R-:W-:Y:S08]  /*12630*/  HMMA.16816.F32.BF16 R44, R136.reuse, R152, R44 ;  /* 0x00000098882c723c */ /* 0x040ff0000004182c */
[C---:B------:R-:W-:Y:S08]  /*12640*/  HMMA.16816.F32.BF16 R48, R136.reuse, R154, R48 ;  /* 0x0000009a8830723c */ /* 0x040ff00000041830 */
[C---:B------:R-:W-:Y:S08]  /*12650*/  HMMA.16816.F32.BF16 R52, R136.reuse, R156, R52 ;  /* 0x0000009c8834723c */ /* 0x040ff00000041834 */
[C---:B------:R-:W-:Y:S08]  /*12660*/  HMMA.16816.F32.BF16 R56, R136.reuse, R158, R56 ;  /* 0x0000009e8838723c */ /* 0x040ff00000041838 */
[C---:B-1----:R-:W-:Y:S07]  /*12670*/  HMMA.16816.F32.BF16 R60, R136.reuse, R8, R60 ;  /* 0x00000008883c723c */ /* 0x042fee000004183c */
[----:B------:R-:W-:Y:S01]  /*12680*/  @P0 IADD3 R8, P1, R26, R204, RZ ;  /* 0x000000cc1a080210 */ /* 0x000fe20007f3e0ff */
[C---:B------:R-:W-:Y:S04]  /*12690*/  HMMA.16816.F32.BF16 R64, R136.reuse, R10, R64 ;  /* 0x0000000a8840723c */ /* 0x040fe80000041840 */
[----:B------:R-:W-:Y:S02]  /*126a0*/  @P0 IADD3.X R9, R25, R209, RZ, P1, !PT ;  /* 0x000000d119090210 */ /* 0x000fe40000ffe4ff */
[----:B------:R-:W-:Y:S02]  /*126b0*/  @P0 LEA R22, P3, R8, c[0x0][0x1c8], 0x1 ;  /* 0x0000720008160a11 */ /* 0x000fe400078608ff */
[----:B------:R-:W-:Y:S01]  /*126c0*/  @P0 IADD3 R11, P2, R26, R213, RZ ;  /* 0x000000d51a0b0210 */ /* 0x000fe20007f5e0ff */
[C---:B--2---:R-:W-:Y:S03]  /*126d0*/  HMMA.16816.F32.BF16 R68, R136.reuse, R12, R68 ;  /* 0x0000000c8844723c */ /* 0x044fe60000041844 */
[----:B------:R-:W-:Y:S02]  /*126e0*/  @P0 LEA R20, P1, R11, c[0x0][0x1c8], 0x1 ;  /* 0x000072000b140a11 */ /* 0x000fe400078208ff */
[----:B------:R-:W-:Y:S02]  /*126f0*/  @P0 IADD3.X R10, R25, R212, RZ, P2, !PT ;  /* 0x000000d4190a0210 */ /* 0x000fe400017fe4ff */
[----:B------:R-:W-:Y:S01]  /*12700*/  @P0 LEA.HI.X R23, R8, c[0x0][0x1cc], R9, 0x1, P3 ;  /* 0x0000730008170a11 */ /* 0x000fe200018f0c09 */
[C---:B------:R-:W-:Y:S04]  /*12710*/  HMMA.16816.F32.BF16 R72, R136.reuse, R14, R72 ;  /* 0x0000000e8848723c */ /* 0x040fe80000041848 */
[----:B------:R-:W-:Y:S02]  /*12720*/  @P0 LEA.HI.X R21, R11, c[0x0][0x1cc], R10, 0x1, P1 ;  /* 0x000073000b150a11 */ /* 0x000fe400008f0c0a */
[----:B------:R-:W1:Y:S01]  /*12730*/  LDSM.16.MT88.4 R8, [R184+UR4+0x5900] ;  /* 0x00590004b808783b */ /* 0x000e620008004200 */
[----:B------:R-:W-:Y:S01]  /*12740*/  @P0 IADD3 R24, P1, R197, R26, RZ ;  /* 0x0000001ac5180210 */ /* 0x000fe20007f3e0ff */
[C---:B----4-:R-:W-:Y:S04]  /*12750*/  HMMA.16816.F32.BF16 R76, R136.reuse, R16, R76 ;  /* 0x00000010884c723c */ /* 0x050fe8000004184c */
[----:B------:R-:W-:Y:S02]  /*12760*/  @P0 IADD3 R12, P4, R24, R204, RZ ;  /* 0x000000cc180c0210 */ /* 0x000fe40007f9e0ff */
[----:B------:R-:W-:Y:S02]  /*12770*/  @P0 IADD3.X R29, R196, R25, RZ, P1, !PT ;  /* 0x00000019c41d0210 */ /* 0x000fe40000ffe4ff */
[----:B------:R-:W-:Y:S01]  /*12780*/  @P0 LEA R30, P1, R12, c[0x0][0x1c8], 0x1 ;  /* 0x000072000c1e0a11 */ /* 0x000fe200078208ff */
[C---:B------:R-:W-:Y:S03]  /*12790*/  HMMA.16816.F32.BF16 R80, R136.reuse, R18, R80 ;  /* 0x000000128850723c */ /* 0x040fe60000041850 */
[----:B------:R-:W-:Y:S02]  /*127a0*/  @P0 IADD3.X R13, R29, R209, RZ, P4, !PT ;  /* 0x000000d11d0d0210 */ /* 0x000fe400027fe4ff */
[----:B------:R-:W-:Y:S02]  /*127b0*/  @P0 IADD3 R2, P3, R26, R211, RZ ;  /* 0x000000d31a020210 */ /* 0x000fe40007f7e0ff */
[----:B------:R-:W-:Y:S02]  /*127c0*/  @P0 LEA.HI.X R31, R12, c[0x0][0x1cc], R13, 0x1, P1 ;  /* 0x000073000c1f0a11 */ /* 0x000fe400008f0c0d */
[----:B------:R-:W2:Y:S01]  /*127d0*/  LDSM.16.MT88.4 R12, [R160+0x5900] ;  /* 0x00590000a00c783b */ /* 0x000ea20000004200 */
[C---:B------:R-:W-:Y:S02]  /*127e0*/  ISETP.GE.AND P1, PT, R218.reuse, 0x1, PT ;  /* 0x00000001da00780c */ /* 0x040fe40003f26270 */
[----:B------:R-:W-:Y:S02]  /*127f0*/  IADD3 R218, R218, 0x1, RZ ;  /* 0x00000001dada7810 */ /* 0x000fe40007ffe0ff */
[----:B------:R-:W-:Y:S02]  /*12800*/  @P0 LEA R26, P2, R2, c[0x0][0x1c8], 0x1 ;  /* 0x00007200021a0a11 */ /* 0x000fe400078408ff */
[----:B------:R-:W-:Y:S02]  /*12810*/  SEL R218, R218, RZ, !P1 ;  /* 0x000000ffdada7207 */ /* 0x000fe40004800000 */
[----:B------:R-:W-:Y:S02]  /*12820*/  @P0 IADD3.X R25, R25, R210, RZ, P3, !PT ;  /* 0x000000d219190210 */ /* 0x000fe40001ffe4ff */
[----:B------:R-:W-:Y:S01]  /*12830*/  @P0 IADD3 R0, P4, R24, R213, RZ ;  /* 0x000000d518000210 */ /* 0x000fe20007f9e0ff */
[----:B------:R-:W-:Y:S01]  /*12840*/  @P0 IMAD R28, R218, 0x3000, R201 ;  /* 0x00003000da1c0824 */ /* 0x000fe200078e02c9 */
[----:B------:R-:W-:Y:S01]  /*12850*/  @P0 LEA.HI.X R27, R2, c[0x0][0x1cc], R25, 0x1, P2 ;  /* 0x00007300021b0a11 */ /* 0x000fe200010f0c19 */
[----:B------:R-:W-:Y:S01]  /*12860*/  FADD.FTZ R2, R162, R165 ;  /* 0x000000a5a2027221 */ /* 0x000fe20000010000 */
[----:B------:R-:W-:Y:S02]  /*12870*/  @P0 IADD3 R16, P2, R24, R211, RZ ;  /* 0x000000d318100210 */ /* 0x000fe40007f5e0ff */
[C---:B------:R-:W-:Y:S01]  /*12880*/  @P0 LEA R24, P3, R0.reuse, c[0x0][0x1c8], 0x1 ;  /* 0x0000720000180a11 */ /* 0x040fe200078608ff */
[----:B------:R-:W-:Y:S01]  /*12890*/  FADD.FTZ R2, R161, R2 ;  /* 0x00000002a1027221 */ /* 0x000fe20000010000 */
[----:B------:R-:W-:Y:S01]  /*128a0*/  @P0 IADD3.X R17, R29, R212, RZ, P4, !PT ;  /* 0x000000d41d110210 */ /* 0x000fe200027fe4ff */
[C---:B-1----:R-:W-:Y:S03]  /*128b0*/  HMMA.16816.F32.BF16 R84, R136.reuse, R8, R84 ;  /* 0x000000088854723c */ /* 0x042fe60000041854 */
[----:B------:R-:W-:Y:S01]  /*128c0*/  @P0 LEA.HI.X R25, R0, c[0x0][0x1cc], R17, 0x1, P3 ;  /* 0x0000730000190a11 */ /* 0x000fe200018f0c11 */
[----:B------:R-:W-:Y:S01]  /*128d0*/  FADD.FTZ R179, R179, R2 ;  /* 0x00000002b3b37221 */ /* 0x000fe20000010000 */
[----:B------:R-:W-:Y:S02]  /*128e0*/  @P0 SHF.L.U32 R17, R28, 0x1, RZ ;  /* 0x000000011c110819 */ /* 0x000fe400000006ff */
[----:B------:R-:W-:Y:S01]  /*128f0*/  LOP3.LUT P4, RZ, R194, 0x1, RZ, 0xc0, !PT ;  /* 0x00000001c2ff7812 */ /* 0x000fe2000788c0ff */
[----:B------:R-:W-:Y:S01]  /*12900*/  FADD.FTZ R180, R180, R179 ;  /* 0x000000b3b4b47221 */ /* 0x000fe20000010000 */
[C---:B------:R-:W-:Y:S01]  /*12910*/  @P0 LEA R18, P1, R16.reuse, c[0x0][0x1c8], 0x1 ;  /* 0x0000720010120a11 */ /* 0x040fe200078208ff */
[----:B------:R-:W-:Y:S01]  /*12920*/  @!PT LDS RZ, [RZ] ;  /* 0x00000000fffff984 */ /* 0x000fe20000000800 */
[----:B------:R-:W-:Y:S01]  /*12930*/  @!PT LDS RZ, [RZ] ;  /* 0x00000000fffff984 */ /* 0x000fe20000000800 */
[----:B------:R-:W-:Y:S01]  /*12940*/  @!PT LDS RZ, [RZ] ;  /* 0x00000000fffff984 */ /* 0x000fe20000000800 */
[----:B------:R1:W-:Y:S01]  /*12950*/  @P0 LDGSTS.E.BYPASS.LTC128B.128 [R17+0xc100], [R22.64], !P6 ;  /* 0x0c10000016110fae */ /* 0x0003e2000f101d46 */
[C---:B------:R-:W-:Y:S03]  /*12960*/  HMMA.16816.F32.BF16 R88, R136.reuse, R10, R88 ;  /* 0x0000000a8858723c */ /* 0x040fe60000041858 */
[----:B------:R-:W-:Y:S01]  /*12970*/  @P0 IADD3.X R29, R29, R210, RZ, P2, !PT ;  /* 0x000000d21d1d0210 */ /* 0x000fe200017fe4ff */
[----:B------:R-:W-:Y:S01]  /*12980*/  FADD.FTZ R181, R181, R180 ;  /* 0x000000b4b5b57221 */ /* 0x000fe20000010000 */
[----:B------:R-:W-:Y:S02]  /*12990*/  MOV R0, R3 ;  /* 0x0000000300007202 */ /* 0x000fe40000000f00 */
[----:B------:R1:W-:Y:S01]  /*129a0*/  @P0 LDGSTS.E.BYPASS.LTC128B.128 [R17+0xe100], [R20.64], !P5 ;  /* 0x0e10000014110fae */ /* 0x0003e2000e901d46 */
[----:B------:R-:W-:Y:S01]  /*129b0*/  @P0 LEA.HI.X R19, R16, c[0x0][0x1cc], R29, 0x1, P1 ;  /* 0x0000730010130a11 */ /* 0x000fe200008f0c1d */
[----:B------:R-:W-:Y:S01]  /*129c0*/  FADD.FTZ R182, R182, R181 ;  /* 0x000000b5b6b67221 */ /* 0x000fe20000010000 */
[C---:B--2---:R-:W-:Y:S03]  /*129d0*/  HMMA.16816.F32.BF16 R92, R136.reuse, R12, R92 ;  /* 0x0000000c885c723c */ /* 0x044fe6000004185c */
[----:B------:R-:W-:Y:S02]  /*129e0*/  FADD.FTZ R193, R193, R182 ;  /* 0x000000b6c1c17221 */ /* 0x000fe40000010000 */
[----:B------:R1:W-:Y:S02]  /*129f0*/  @P0 LDGSTS.E.BYPASS.LTC128B.128 [R17+0x10100], [R26.64], !P4 ;  /* 0x101000001a110fae */ /* 0x0003e4000e101d46 */
[----:B------:R-:W-:Y:S01]  /*12a00*/  FADD.FTZ R224, R224, R193 ;  /* 0x000000c1e0e07221 */ /* 0x000fe20000010000 */
[----:B------:R-:W-:Y:S04]  /*12a10*/  HMMA.16816.F32.BF16 R96, R136, R14, R96 ;  /* 0x0000000e8860723c */ /* 0x000fe80000041860 */
[----:B------:R-:W-:Y:S01]  /*12a20*/  FADD.FTZ R225, R225, R224 ;  /* 0x000000e0e1e17221 */ /* 0x000fe20000010000 */
[----:B------:R1:W-:Y:S03]  /*12a30*/  @P0 LDGSTS.E.BYPASS.LTC128B.128 [R17+0xd100], [R30.64], !P6 ;  /* 0x0d1000001e110fae */ /* 0x0003e6000f101d46 */
[----:B------:R-:W-:Y:S04]  /*12a40*/  FADD.FTZ R225, R222, R225 ;  /* 0x000000e1dee17221 */ /* 0x000fe80000010000 */
[----:B------:R-:W-:Y:S01]  /*12a50*/  FADD.FTZ R172, R172, R225 ;  /* 0x000000e1acac7221 */ /* 0x000fe20000010000 */
[----:B------:R1:W-:Y:S03]  /*12a60*/  @P0 LDGSTS.E.BYPASS.LTC128B.128 [R17+0xf100], [R24.64], !P5 ;  /* 0x0f10000018110fae */ /* 0x0003e6000e901d46 */
[----:B------:R-:W-:Y:S04]  /*12a70*/  FADD.FTZ R175, R175, R172 ;  /* 0x000000acafaf7221 */ /* 0x000fe80000010000 */
[----:B------:R-:W-:Y:S01]  /*12a80*/  FADD.FTZ R170, R170, R175 ;  /* 0x000000afaaaa7221 */ /* 0x000fe20000010000 */
[----:B------:R1:W-:Y:S01]  /*12a90*/  @P0 LDGSTS.E.BYPASS.LTC128B.128 [R17+0x11100], [R18.64], !P4 ;  /* 0x1110000012110fae */ /* 0x0003e2000e101d46 */
[----:B------:R-:W-:Y:S02]  /*12aa0*/  ISETP.GT.AND P0, PT, R219, RZ, PT ;  /* 0x000000ffdb00720c */ /* 0x000fe40003f04270 */
[----:B------:R-:W-:Y:S01]  /*12ab0*/  FADD.FTZ R221, R229, R170 ;  /* 0x000000aae5dd7221 */ /* 0x000fe20000010000 */
[----:B------:R-:W-:Y:S04]  /*12ac0*/  MOV R219, R220 ;  /* 0x000000dc00db7202 */ /* 0x000fe80000000f00 */
[----:B------:R-:W0:Y:S06]  /*12ad0*/  LDGDEPBAR ;  /* 0x00000000000079af */ /* 0x000e2c0000000000 */
[----:B------:R-:W-:-:S05]  /*12ae0*/  @P0 BRA `(.L_x_768) ;  /* 0xffffd1c000000947 */ /* 0x000fca000383ffff */
.L_x_767:
[----:B-1----:R-:W1:Y:S01]  /*12af0*/  SHFL.BFLY PT, R6, R223, 0x2, 0x1f ;  /* 0x0c401f00df067f89 */ /* 0x002e6200000e0000 */
[----:B------:R-:W-:-:S02]  /*12b00*/  MOV R4, RZ ;  /* 0x000000ff00047202 */ /* 0x000fc40000000f00 */
[----:B------:R-:W-:Y:S01]  /*12b10*/  MOV R2, RZ ;  /* 0x000000ff00027202 */ /* 0x000fe20000000f00 */
[----:B------:R-:W2:Y:S01]  /*12b20*/  SHFL.BFLY PT, R0, R221, 0x2, 0x1f ;  /* 0x0c401f00dd007f89 */ /* 0x000ea200000e0000 */
        /* <DEDUP_REMOVED lines=14> */
[----:B------:R-:W2:Y:S08]  /*12c10*/  @P0 MUFU.LG2 R12, R0 ;  /* 0x00000000000c0308 */ /* 0x000eb00000000c00 */
[----:B------:R-:W3:Y:S01]  /*12c20*/  @P1 MUFU.LG2 R5, R5 ;  /* 0x0000000500051308 */ /* 0x000ee20000000c00 */
[----:B-1----:R-:W-:-:S02]  /*12c30*/  FMUL.FTZ R128, R4, R128 ;  /* 0x0000008004807220 */ /* 0x002fc40000410000 */
[C---:B------:R-:W-:Y:S02]  /*12c40*/  FMUL.FTZ R129, R4.reuse, R129 ;  /* 0x0000008104817220 */ /* 0x040fe40000410000 */
[C---:B------:R-:W-:Y:S02]  /*12c50*/  FMUL.FTZ R124, R4.reuse, R124 ;  /* 0x0000007c047c7220 */ /* 0x040fe40000410000 */
[----:B------:R-:W-:Y:S01]  /*12c60*/  FMUL.FTZ R125, R4, R125 ;  /* 0x0000007d047d7220 */ /* 0x000fe20000410000 */
[----:B------:R1:W4:Y:S01]  /*12c70*/  @P0 MUFU.RCP R2, R0 ;  /* 0x0000000000020308 */ /* 0x0003220000001000 */
[----:B--2---:R-:W-:Y:S02]  /*12c80*/  @P0 FMUL.FTZ R15, R12, 0.69314718246459960938 ;  /* 0x3f3172180c0f0820 */ /* 0x004fe40000410000 */
[----:B------:R-:W-:Y:S02]  /*12c90*/  @P0 FMUL.FTZ R12, R16, c[0x0][0x2d0] ;  /* 0x0000b400100c0a20 */ /* 0x000fe40000410000 */
[----:B------:R-:W-:-:S02]  /*12ca0*/  FMUL.FTZ R120, R4, R120 ;  /* 0x0000007804787220 */ /* 0x000fc40000410000 */
[C---:B------:R-:W-:Y:S02]  /*12cb0*/  FMUL.FTZ R121, R4.reuse, R121 ;  /* 0x0000007904797220 */ /* 0x040fe40000410000 */
[----:B---3--:R-:W-:Y:S02]  /*12cc0*/  @P1 FMUL.FTZ R5, R5, 0.69314718246459960938 ;  /* 0x3f31721805051820 */ /* 0x008fe40000410000 */
[C---:B------:R-:W-:Y:S02]  /*12cd0*/  FMUL.FTZ R116, R4.reuse, R116 ;  /* 0x0000007404747220 */ /* 0x040fe40000410000 */
[C---:B------:R-:W-:Y:S02]  /*12ce0*/  FMUL.FTZ R117, R4.reuse, R117 ;  /* 0x0000007504757220 */ /* 0x040fe40000410000 */
[C---:B------:R-:W-:Y:S01]  /*12cf0*/  FMUL.FTZ R112, R4.reuse, R112 ;  /* 0x0000007004707220 */ /* 0x040fe20000410000 */
[----:B-1----:R-:W-:Y:S01]  /*12d00*/  MOV R0, 0xff800000 ;  /* 0xff80000000007802 */ /* 0x002fe20000000f00 */
        /* <DEDUP_REMOVED lines=39> */
[C---:B----4-:R-:W-:Y:S02]  /*12f80*/  FMUL.FTZ R130, R2.reuse, R130 ;  /* 0x0000008202827220 */ /* 0x050fe40000410000 */
        /* <DEDUP_REMOVED lines=49> */
.L_x_720:
[----:B------:R-:W-:Y:S01]  /*132a0*/  SHF.R.S32.HI R2, RZ, 0x1f, R195 ;  /* 0x0000001fff027819 */ /* 0x000fe200000114c3 */
[----:B------:R-:W-:Y:S05]  /*132b0*/  @P2 BRA `(.L_x_769) ;  /* 0x0000168000002947 */ /* 0x000fea0003800000 */
[----:B------:R-:W1:Y:S01]  /*132c0*/  S2R R3, SR_TID.X ;  /* 0x0000000000037919 */ /* 0x000e620000002100 */
[----:B------:R-:W-:Y:S02]  /*132d0*/  F2FP.BF16.PACK_AB R96, R11, R96 ;  /* 0x000000600b60723e */ /* 0x000fe400000010ff */
[----:B------:R-:W-:Y:S01]  /*132e0*/  F2FP.BF16.PACK_AB R4, R13, R4 ;  /* 0x000000040d04723e */ /* 0x000fe200000010ff */
[----:B------:R-:W-:Y:S01]  /*132f0*/  BAR.SYNC.DEFER_BLOCKING 0x1, 0x100 ;  /* 0x0044000000007b1d */ /* 0x000fe20000010000 */
[----:B------:R-:W-:Y:S01]  /*13300*/  F2FP.BF16.PACK_AB R6, R9, R6 ;  /* 0x000000060906723e */ /* 0x000fe200000010ff */
[----:B------:R-:W-:Y:S01]  /*13310*/  IMAD.MOV.U32 R13, RZ, RZ, 0x20 ;  /* 0x00000020ff0d7424 */ /* 0x000fe200078e00ff */
        /* <DEDUP_REMOVED lines=9> */
[----:B-1----:R-:W-:Y:S02]  /*133b0*/  SHF.R.S32.HI R12, RZ, 0x1f, R3 ;  /* 0x0000001fff0c7819 */ /* 0x002fe40000011403 */
[----:B------:R-:W-:Y:S02]  /*133c0*/  F2FP.BF16.PACK_AB R114, R115, R114 ;  /* 0x000000727372723e */ /* 0x000fe400000010ff */
[----:B------:R-:W-:Y:S02]  /*133d0*/  LEA.HI R5, R12, R3, RZ, 0x2 ;  /* 0x000000030c057211 */ /* 0x000fe400078f10ff */
[----:B------:R-:W-:-:S02]  /*133e0*/  F2FP.BF16.PACK_AB R108, R109, R108 ;  /* 0x0000006c6d6c723e */ /* 0x000fc400000010ff */
        /* <DEDUP_REMOVED lines=19> */
[----:B------:R-:W-:Y:S02]  /*13520*/  R2P PR, R15, 0x6 ;  /* 0x000000060f007804 */ /* 0x000fe40000000000 */
[----:B------:R-:W-:Y:S01]  /*13530*/  F2FP.BF16.PACK_AB R102, R103, R102 ;  /* 0x000000666766723e */ /* 0x000fe200000010ff */
[----:B------:R-:W-:Y:S01]  /*13540*/  IMAD.U32 R17, R18, 0x2, R17 ;  /* 0x0000000212117824 */ /* 0x000fe200078e0011 */
[----:B------:R-:W-:-:S02]  /*13550*/  F2FP.BF16.PACK_AB R36, R37, R36 ;  /* 0x000000242524723e */ /* 0x000fc400000010ff */
[----:B------:R-:W-:Y:S01]  /*13560*/  SEL R18, R13, 0xffffffe0, !P1 ;  /* 0xffffffe00d127807 */ /* 0x000fe20004800000 */
[----:B------:R-:W-:Y:S01]  /*13570*/  IMAD.SHL.U32 R17, R17, 0x2, RZ ;  /* 0x0000000211117824 */ /* 0x000fe200078e00ff */
[----:B------:R-:W-:Y:S02]  /*13580*/  F2FP.BF16.PACK_AB R38, R39, R38 ;  /* 0x000000262726723e */ /* 0x000fe400000010ff */
[----:B------:R-:W-:Y:S01]  /*13590*/  F2FP.BF16.PACK_AB R40, R41, R40 ;  /* 0x000000282928723e */ /* 0x000fe200000010ff */
[C---:B------:R-:W-:Y:S01]  /*135a0*/  IMAD.IADD R13, R17.reuse, 0x1, R18 ;  /* 0x00000001110d7824 */ /* 0x040fe200078e0212 */
[C---:B------:R-:W-:Y:S01]  /*135b0*/  IADD3 R11, R17.reuse, 0x80, RZ ;  /* 0x00000080110b7810 */ /* 0x040fe20007ffe0ff */
[----:B------:R-:W-:Y:S01]  /*135c0*/  STS [R17+0x80], R128 ;  /* 0x0000808011007388 */ /* 0x000fe20000000800 */
[----:B------:R-:W-:Y:S02]  /*135d0*/  IADD3 R9, R17, 0x70, RZ ;  /* 0x0000007011097810 */ /* 0x000fe40007ffe0ff */
[----:B------:R-:W-:Y:S01]  /*135e0*/  @P0 IADD3 R9, R11, 0x10, RZ ;  /* 0x000000100b090810 */ /* 0x000fe20007ffe0ff */
[----:B------:R-:W-:Y:S01]  /*135f0*/  IMAD.MOV.U32 R11, RZ, RZ, 0x40 ;  /* 0x00000040ff0b7424 */ /* 0x000fe200078e00ff */
[----:B------:R-:W-:Y:S01]  /*13600*/  STS [R17+0x480], R130 ;  /* 0x0004808211007388 */ /* 0x000fe20000000800 */
[----:B------:R-:W-:-:S02]  /*13610*/  F2FP.BF16.PACK_AB R42, R43, R42 ;  /* 0x0000002a2b2a723e */ /* 0x000fc400000010ff */
        /* <DEDUP_REMOVED lines=73> */
[----:B-1----:R-:W-:-:S03]  /*13ab0*/  IMAD.MOV.U32 R17, RZ, RZ, 0x4 ;  /* 0x00000004ff117424 */ /* 0x002fc600078e00ff */
[----:B------:R1:W-:Y:S01]  /*13ac0*/  STS [R15+0x8080], R84 ;  /* 0x008080540f007388 */ /* 0x0003e20000000800 */
[----:B------:R-:W-:-:S03]  /*13ad0*/  IMAD.WIDE R26, R192, R17, c[0x0][0x500] ;  /* 0x00014000c01a7625 */ /* 0x000fc600078e0211 */
        /* <DEDUP_REMOVED lines=8> */
[----:B--2---:R-:W-:-:S02]  /*13b60*/  IMAD.MOV.U32 R11, RZ, RZ, c[0x0][0x388] ;  /* 0x0000e200ff0b7624 */ /* 0x004fc400078e00ff */
[----:B------:R-:W-:-:S03]  /*13b70*/  @P1 IMAD.WIDE R28, R192, R17, c[0x0][0x508] ;  /* 0x00014200c01c1625 */ /* 0x000fc600078e0211 */
        /* <DEDUP_REMOVED lines=10> */
.L_x_770:
[----:B-1----:R-:W-:Y:S01]  /*13c20*/  LOP3.LUT R6, R14, 0xffffffe0, RZ, 0xc0, !PT ;  /* 0xffffffe00e067812 */ /* 0x002fe200078ec0ff */
[----:B------:R-:W1:Y:S01]  /*13c30*/  S2R R54, SR_CTAID.X ;  /* 0x0000000000367919 */ /* 0x000e620000002500 */
[----:B------:R-:W-:Y:S01]  /*13c40*/  SHF.R.S32.HI R14, RZ, 0x1f, R5 ;  /* 0x0000001fff0e7819 */ /* 0x000fe20000011405 */
[----:B------:R-:W-:Y:S01]  /*13c50*/  IMAD R13, R25, c[0x0][0x3a0], RZ ;  /* 0x0000e800190d7a24 */ /* 0x000fe200078e02ff */
[----:B------:R-:W-:Y:S01]  /*13c60*/  LEA.HI R8, R16, R16, RZ, 0x1 ;  /* 0x0000001010087211 */ /* 0x000fe200078f08ff */
[----:B------:R-:W-:Y:S01]  /*13c70*/  IMAD.IADD R6, R3, 0x1, -R6 ;  /* 0x0000000103067824 */ /* 0x000fe200078e0a06 */
[----:B------:R-:W-:Y:S01]  /*13c80*/  LEA.HI R14, R14, R5, RZ, 0x3 ;  /* 0x000000050e0e7211 */ /* 0x000fe200078f18ff */
[----:B------:R-:W-:Y:S01]  /*13c90*/  IMAD.MOV.U32 R19, RZ, RZ, R25 ;  /* 0x000000ffff137224 */ /* 0x000fe200078e0019 */
[----:B------:R-:W-:Y:S01]  /*13ca0*/  LOP3.LUT R9, R8, 0x1ffffffe, RZ, 0xc0, !PT ;  /* 0x1ffffffe08097812 */ /* 0x000fe200078ec0ff */
[----:B------:R-:W-:Y:S01]  /*13cb0*/  IMAD R13, R24, c[0x0][0x3a4], R13 ;  /* 0x0000e900180d7a24 */ /* 0x000fe200078e020d */
[----:B------:R-:W-:Y:S01]  /*13cc0*/  SHF.R.S32.HI R7, RZ, 0x1f, R6 ;  /* 0x0000001fff077819 */ /* 0x000fe20000011406 */
[----:B------:R-:W-:Y:S01]  /*13cd0*/  BSSY B0, `(.L_x_771) ;  /* 0x000007e000007945 */ /* 0x000fe20003800000 */
[----:B------:R-:W-:Y:S01]  /*13ce0*/  LOP3.LUT R14, R14, 0xffffff8, RZ, 0xc0, !PT ;  /* 0x0ffffff80e0e7812 */ /* 0x000fe200078ec0ff */
[----:B------:R-:W-:Y:S01]  /*13cf0*/  IMAD.IADD R16, R16, 0x1, -R9 ;  /* 0x0000000110107824 */ /* 0x000fe200078e0a09 */
[----:B------:R-:W-:Y:S01]  /*13d00*/  LEA.HI R4, R7, R6, RZ, 0x2 ;  /* 0x0000000607047211 */ /* 0x000fe200078f10ff */
[----:B------:R-:W-:Y:S01]  /*13d10*/  IMAD.MOV.U32 R7, RZ, RZ, c[0x0][0x4e8] ;  /* 0x00013a00ff077624 */ /* 0x000fe200078e00ff */
[----:B------:R-:W-:Y:S01]  /*13d20*/  IADD3 R5, R5, -R14, RZ ;  /* 0x8000000e05057210 */ /* 0x000fe20007ffe0ff */
[----:B------:R-:W-:Y:S01]  /*13d30*/  IMAD.WIDE.U32 R14, R24, c[0x0][0x3a0], RZ ;  /* 0x0000e800180e7a25 */ /* 0x000fe200078e00ff */
[----:B------:R-:W-:-:S02]  /*13d40*/  SHF.R.S32.HI R4, RZ, 0x2, R4 ;  /* 0x00000002ff047819 */ /* 0x000fc40000011404 */
[----:B------:R-:W-:Y:S02]  /*13d50*/  ISETP.NE.AND P1, PT, R7, 0x1, PT ;  /* 0x000000010700780c */ /* 0x000fe40003f25270 */
[-C--:B------:R-:W-:Y:S01]  /*13d60*/  LEA.HI R9, R12, R3.reuse, RZ, 0x3 ;  /* 0x000000030c097211 */ /* 0x080fe200078f18ff */
[----:B------:R-:W-:Y:S01]  /*13d70*/  IMAD R5, R5, 0x10, R4 ;  /* 0x0000001005057824 */ /* 0x000fe200078e0204 */
[----:B------:R-:W-:Y:S01]  /*13d80*/  MOV R18, R24 ;  /* 0x0000001800127202 */ /* 0x000fe20000000f00 */
[----:B------:R-:W-:Y:S01]  /*13d90*/  IMAD R4, R2, c[0x0][0x490], RZ ;  /* 0x0001240002047a24 */ /* 0x000fe200078e02ff */
[----:B------:R-:W-:Y:S01]  /*13da0*/  LOP3.LUT P2, RZ, R6, 0x3, RZ, 0xc0, !PT ;  /* 0x0000000306ff7812 */ /* 0x000fe2000784c0ff */
[----:B------:R-:W-:Y:S01]  /*13db0*/  IMAD R7, R16, 0x8, R5 ;  /* 0x0000000810077824 */ /* 0x000fe200078e0205 */
[----:B------:R-:W-:Y:S01]  /*13dc0*/  LEA.HI R12, R12, R3, RZ, 0x6 ;  /* 0x000000030c0c7211 */ /* 0x000fe200078f30ff */
[----:B------:R-:W-:Y:S01]  /*13dd0*/  IMAD R17, R195, c[0x0][0x494], R4 ;  /* 0x00012500c3117a24 */ /* 0x000fe200078e0204 */
[----:B------:R-:W-:Y:S01]  /*13de0*/  LOP3.LUT R4, R9, 0xfffffff8, RZ, 0xc0, !PT ;  /* 0xfffffff809047812 */ /* 0x000fe200078ec0ff */
[----:B------:R-:W-:Y:S01]  /*13df0*/  IMAD.WIDE.U32 R18, R195, c[0x0][0x490], R18 ;  /* 0x00012400c3127a25 */ /* 0x000fe200078e0012 */
[----:B-1----:R-:W-:-:S02]  /*13e00*/  LEA R7, R54, R7, 0x7 ;  /* 0x0000000736077211 */ /* 0x002fc400078e38ff */
[----:B------:R-:W-:Y:S01]  /*13e10*/  SHF.R.S32.HI R9, RZ, 0x3, R9 ;  /* 0x00000003ff097819 */ /* 0x000fe20000011409 */
[----:B------:R-:W-:Y:S01]  /*13e20*/  IMAD.IADD R4, R3, 0x1, -R4 ;  /* 0x0000000103047824 */ /* 0x000fe200078e0a04 */
[----:B------:R-:W-:Y:S01]  /*13e30*/  SHF.R.S32.HI R3, RZ, 0x1f, R192 ;  /* 0x0000001fff037819 */ /* 0x000fe200000114c0 */
[----:B------:R-:W-:Y:S01]  /*13e40*/  @P1 IMAD.HI.U32 R8, R7, c[0x0][0x4ec], RZ ;  /* 0x00013b0007081a27 */ /* 0x000fe200078e00ff */
[----:B------:R-:W-:Y:S02]  /*13e50*/  IADD3 R15, R15, R13, RZ ;  /* 0x0000000d0f0f7210 */ /* 0x000fe40007ffe0ff */
[----:B------:R-:W-:Y:S01]  /*13e60*/  SEL R192, R192, RZ, !P0 ;  /* 0x000000ffc0c07207 */ /* 0x000fe20004000000 */
[----:B------:R-:W-:Y:S01]  /*13e70*/  IMAD.MOV.U32 R6, RZ, RZ, R7 ;  /* 0x000000ffff067224 */ /* 0x000fe200078e0007 */
[----:B------:R-:W-:Y:S01]  /*13e80*/  @P1 SHF.R.U32.HI R6, RZ, c[0x0][0x4f0], R8 ;  /* 0x00013c00ff061a19 */ /* 0x000fe20000011608 */
[----:B------:R-:W-:Y:S01]  /*13e90*/  IMAD R2, R2, c[0x0][0x3e8], RZ ;  /* 0x0000fa0002027a24 */ /* 0x000fe200078e02ff */
[----:B------:R-:W-:Y:S01]  /*13ea0*/  SEL R3, R3, RZ, !P0 ;  /* 0x000000ff03037207 */ /* 0x000fe20004000000 */
[----:B------:R-:W-:Y:S01]  /*13eb0*/  IMAD.IADD R19, R19, 0x1, R17 ;  /* 0x0000000113137824 */ /* 0x000fe200078e0211 */
[----:B------:R-:W-:Y:S01]  /*13ec0*/  LEA R21, R4, R9, 0x5 ;  /* 0x0000000904157211 */ /* 0x000fe200078e28ff */
[--C-:B------:R-:W-:Y:S01]  /*13ed0*/  IMAD.MOV R8, RZ, RZ, -R6.reuse ;  /* 0x000000ffff087224 */ /* 0x100fe200078e0a06 */
[----:B------:R-:W-:Y:S01]  /*13ee0*/  SHF.R.S32.HI R16, RZ, 0x1f, R6 ;  /* 0x0000001fff107819 */ /* 0x000fe20000011406 */
[----:B------:R-:W-:-:S02]  /*13ef0*/  IMAD R17, R195, c[0x0][0x3ec], R2 ;  /* 0x0000fb00c3117a24 */ /* 0x000fc400078e0202 */
[----:B------:R-:W-:-:S04]  /*13f00*/  IMAD.WIDE.U32 R14, R195, c[0x0][0x3e8], R14 ;  /* 0x0000fa00c30e7a25 */ /* 0x000fc800078e000e */
[----:B------:R-:W-:Y:S01]  /*13f10*/  IMAD R8, R8, c[0x0][0x4e8], R7 ;  /* 0x00013a0008087a24 */ /* 0x000fe200078e0207 */
[----:B------:R-:W-:Y:S01]  /*13f20*/  IADD3 R15, R15, R17, RZ ;  /* 0x000000110f0f7210 */ /* 0x000fe20007ffe0ff */
[----:B------:R-:W-:-:S04]  /*13f30*/  IMAD.WIDE.U32 R18, R192, c[0x0][0x498], R18 ;  /* 0x00012600c0127a25 */ /* 0x000fc800078e0012 */
[----:B------:R-:W-:Y:S01]  /*13f40*/  IMAD R13, R3, c[0x0][0x498], RZ ;  /* 0x00012600030d7a24 */ /* 0x000fe200078e02ff */
[----:B------:R-:W-:Y:S01]  /*13f50*/  IADD3 R20, P0, R6, R18, RZ ;  /* 0x0000001206147210 */ /* 0x000fe20007f1e0ff */
[----:B------:R-:W-:Y:S01]  /*13f60*/  IMAD R7, R54, 0x80, R21 ;  /* 0x0000008036077824 */ /* 0x000fe200078e0215 */
[----:B------:R-:W-:Y:S01]  /*13f70*/  SHF.R.S32.HI R18, RZ, 0x1f, R8 ;  /* 0x0000001fff127819 */ /* 0x000fe20000011408 */
[----:B------:R-:W-:Y:S02]  /*13f80*/  IMAD R13, R192, c[0x0][0x49c], R13 ;  /* 0x00012700c00d7a24 */ /* 0x000fe400078e020d */
[----:B------:R-:W-:-:S03]  /*13f90*/  @P1 IMAD.HI.U32 R17, R7, c[0x0][0x4ec], RZ ;  /* 0x00013b0007111a27 */ /* 0x000fc600078e00ff */
[----:B------:R-:W-:Y:S01]  /*13fa0*/  IADD3.X R21, R16, R19, R13, P0, !PT ;  /* 0x0000001310157210 */ /* 0x000fe200007fe40d */
[----:B------:R-:W-:Y:S01]  /*13fb0*/  IMAD.MOV.U32 R6, RZ, RZ, R7 ;  /* 0x000000ffff067224 */ /* 0x000fe200078e0007 */
[----:B------:R-:W-:Y:S01]  /*13fc0*/  @P1 SHF.R.U32.HI R6, RZ, c[0x0][0x4f0], R17 ;  /* 0x00013c00ff061a19 */ /* 0x000fe20000011611 */
[----:B------:R-:W-:Y:S02]  /*13fd0*/  IMAD R17, R18, c[0x0][0x488], RZ ;  /* 0x0001220012117a24 */ /* 0x000fe400078e02ff */
[----:B------:R-:W-:Y:S02]  /*13fe0*/  IMAD.SHL.U32 R2, R9, 0x40, RZ ;  /* 0x0000004009027824 */ /* 0x000fe400078e00ff */
[----:B------:R-:W-:-:S03]  /*13ff0*/  IMAD.WIDE.U32 R20, R8, c[0x0][0x488], R20 ;  /* 0x0001220008147a25 */ /* 0x000fc600078e0014 */
[----:B------:R-:W-:Y:S01]  /*14000*/  LOP3.LUT R13, R2, 0x1c0, RZ, 0xc0, !PT ;  /* 0x000001c0020d7812 */ /* 0x000fe200078ec0ff */
[----:B------:R-:W-:Y:S01]  /*14010*/  IMAD R17, R8, c[0x0][0x48c], R17 ;  /* 0x0001230008117a24 */ /* 0x000fe200078e0211 */
[----:B------:R-:W-:Y:S01]  /*14020*/  LEA R8, P0, R20, c[0x0][0x450], 0x2 ;  /* 0x0001140014087a11 */ /* 0x000fe200078010ff */
[----:B------:R-:W-:Y:S02]  /*14030*/  IMAD.SHL.U32 R2, R4, 0x8, RZ ;  /* 0x0000000804027824 */ /* 0x000fe400078e00ff */
[----:B------:R-:W-:Y:S01]  /*14040*/  IMAD R19, R3, c[0x0][0x3f0], RZ ;  /* 0x0000fc0003137a24 */ /* 0x000fe200078e02ff */
[----:B------:R-:W-:Y:S01]  /*14050*/  IADD3 R17, R21, R17, RZ ;  /* 0x0000001115117210 */ /* 0x000fe20007ffe0ff */
[----:B------:R-:W-:Y:S01]  /*14060*/  SHFL.IDX PT, R32, R8, RZ, 0x1c1f ;  /* 0x001c1fff08207589 */ /* 0x000fe200000e0000 */
[----:B------:R-:W-:Y:S01]  /*14070*/  SHF.R.U32.HI R3, RZ, 0x3, R13 ;  /* 0x00000003ff037819 */ /* 0x000fe2000001160d */
[----:B------:R-:W-:Y:S01]  /*14080*/  IMAD R18, R54, 0x80, R5 ;  /* 0x0000008036127824 */ /* 0x000fe200078e0205 */
[----:B------:R-:W-:Y:S01]  /*14090*/  LOP3.LUT R4, R13, 0x38, R2, 0xf8, !PT ;  /* 0x000000380d047812 */ /* 0x000fe200078ef802 */
[----:B------:R-:W-:Y:S01]  /*140a0*/  SHFL.IDX PT, R34, R8, 0x1, 0x1c1f ;  /* 0x003c1f0008227f89 */ /* 0x000fe200000e0000 */
[----:B------:R-:W-:Y:S01]  /*140b0*/  LEA.HI.X R17, R20, c[0x0][0x454], R17, 0x2, P0 ;  /* 0x0001150014117a11 */ /* 0x000fe200000f1411 */
[----:B------:R-:W-:Y:S01]  /*140c0*/  IMAD R19, R192, c[0x0][0x3f4], R19 ;  /* 0x0000fd00c0137a24 */ /* 0x000fe200078e0213 */
[----:B------:R-:W-:Y:S01]  /*140d0*/  LOP3.LUT R4, R4, R3, RZ, 0x3c, !PT ;  /* 0x0000000304047212 */ /* 0x000fe200078e3cff */
[----:B------:R-:W-:Y:S01]  /*140e0*/  IMAD.WIDE.U32 R14, R192, c[0x0][0x3f0], R14 ;  /* 0x0000fc00c00e7a25 */ /* 0x000fe200078e000e */
[--C-:B------:R-:W-:Y:S01]  /*140f0*/  SHF.R.S32.HI R3, RZ, 0x1f, R6.reuse ;  /* 0x0000001fff037819 */ /* 0x100fe20000011406 */
[----:B------:R-:W1:Y:S01]  /*14100*/  SHFL.IDX PT, R33, R17, RZ, 0x1c1f ;  /* 0x001c1fff11217589 */ /* 0x000e6200000e0000 */
[----:B------:R-:W-:Y:S01]  /*14110*/  IADD3 R20, R18, 0x8, RZ ;  /* 0x0000000812147810 */ /* 0x000fe20007ffe0ff */
[----:B------:R-:W-:Y:S01]  /*14120*/  IMAD.MOV R16, RZ, RZ, -R6 ;  /* 0x000000ffff107224 */ /* 0x000fe200078e0a06 */
[----:B------:R-:W-:Y:S01]  /*14130*/  IADD3 R15, R15, R19, RZ ;  /* 0x000000130f0f7210 */ /* 0x000fe20007ffe0ff */
[----:B------:R-:W2:Y:S01]  /*14140*/  SHFL.IDX PT, R35, R17, 0x1, 0x1c1f ;  /* 0x003c1f0011237f89 */ /* 0x000ea200000e0000 */
[----:B------:R-:W-:Y:S01]  /*14150*/  IMAD R5, R3, c[0x0][0x3e0], RZ ;  /* 0x0000f80003057a24 */ /* 0x000fe200078e02ff */
[----:B------:R-:W-:Y:S01]  /*14160*/  LEA R54, R54, R9, 0x7 ;  /* 0x0000000936367211 */ /* 0x000fe200078e38ff */
[----:B-----5:R-:W-:-:S02]  /*14170*/  IMAD R3, R11, c[0x0][0x4e8], RZ ;  /* 0x00013a000b037a24 */ /* 0x020fc400078e02ff */
[----:B------:R-:W-:Y:S01]  /*14180*/  IMAD R16, R16, c[0x0][0x4e8], R7 ;  /* 0x00013a0010107a24 */ /* 0x000fe200078e0207 */
[----:B------:R-:W-:Y:S01]  /*14190*/  SHF.L.U32 R7, R12, 0x3, RZ ;  /* 0x000000030c077819 */ /* 0x000fe200000006ff */
[----:B------:R-:W-:Y:S01]  /*141a0*/  IMAD R5, R6, c[0x0][0x3e4], R5 ;  /* 0x0000f90006057a24 */ /* 0x000fe200078e0205 */
[-C--:B------:R-:W-:Y:S01]  /*141b0*/  ISETP.GE.OR P1, PT, R18, R3.reuse, P2 ;  /* 0x000000031200720c */ /* 0x080fe20001726670 */
[----:B------:R-:W-:Y:S01]  /*141c0*/  IMAD.WIDE.U32 R14, R6, c[0x0][0x3e0], R14 ;  /* 0x0000f800060e7a25 */ /* 0x000fe200078e000e */
[----:B------:R-:W-:Y:S02]  /*141d0*/  ISETP.GE.OR P0, PT, R20, R3, P2 ;  /* 0x000000031400720c */ /* 0x000fe40001706670 */
[----:B------:R-:W-:Y:S01]  /*141e0*/  SHF.R.S32.HI R6, RZ, 0x1f, R16 ;  /* 0x0000001fff067819 */ /* 0x000fe20000011410 */
[----:B------:R-:W-:Y:S01]  /*141f0*/  IMAD.IADD R15, R15, 0x1, R5 ;  /* 0x000000010f0f7824 */ /* 0x000fe200078e0205 */
[----:B------:R-:W-:-:S03]  /*14200*/  LOP3.LUT R4, R4, 0x7ffffe00, R7, 0xf8, !PT ;  /* 0x7ffffe0004047812 */ /* 0x000fc600078ef807 */
[----:B------:R-:W-:Y:S01]  /*14210*/  IMAD R5, R6, c[0x0][0x3d8], RZ ;  /* 0x0000f60006057a24 */ /* 0x000fe200078e02ff */
[----:B------:R-:W-:Y:S01]  /*14220*/  SHF.L.U32 R58, R4, 0x1, RZ ;  /* 0x00000001043a7819 */ /* 0x000fe200000006ff */
[C---:B------:R-:W-:Y:S02]  /*14230*/  IMAD.WIDE.U32 R56, R16.reuse, c[0x0][0x3d8], R14 ;  /* 0x0000f60010387a25 */ /* 0x040fe400078e000e */
[----:B-1----:R1:W-:Y:S02]  /*14240*/  @!P1 ST.E [R32.64], R0 ;  /* 0x0000000020009985 */ /* 0x0023e4000c101906 */
[----:B------:R-:W-:Y:S02]  /*14250*/  IMAD R8, R16, c[0x0][0x3dc], R5 ;  /* 0x0000f70010087a24 */ /* 0x000fe400078e0205 */
[----:B--2---:R1:W-:Y:S02]  /*14260*/  @!P0 ST.E [R34.64], R10 ;  /* 0x0000000a22008985 */ /* 0x0043e4000c101906 */
        /* <DEDUP_REMOVED lines=16> */
[----:B--2---:R-:W2:Y:S01]  /*14370*/  LDS.128 R48, [R58+0x80] ;  /* 0x000080003a307984 */ /* 0x004ea20000000c00 */
[----:B------:R-:W-:-:S02]  /*14380*/  IADD3 R55, R2, 0x40, RZ ;  /* 0x0000004002377810 */ /* 0x000fc40007ffe0ff */
[C---:B------:R-:W-:Y:S01]  /*14390*/  IADD3 R53, R2.reuse, 0x80, RZ ;  /* 0x0000008002357810 */ /* 0x040fe20007ffe0ff */
[----:B-1----:R-:W1:Y:S01]  /*143a0*/  LDS.128 R32, [R58+0x4080] ;  /* 0x004080003a207984 */ /* 0x002e620000000c00 */
        /* <DEDUP_REMOVED lines=13> */
[----:B--2---:R2:W-:Y:S04]  /*14480*/  @!P2 ST.E.128 [R58.64], R48 ;  /* 0x000000303a00a985 */ /* 0x0045e8000c101d06 */
[----:B-1----:R2:W-:Y:S04]  /*14490*/  @!P1 ST.E.128 [R52.64], R32 ;  /* 0x0000002034009985 */ /* 0x0025e8000c101d06 */
[----:B----4-:R2:W-:Y:S02]  /*144a0*/  @!P0 ST.E.128 [R60.64], R8 ;  /* 0x000000083c008985 */ /* 0x0105e4000c101d06 */
.L_x_772:
[----:B--2---:R-:W-:Y:S05]  /*144b0*/  BSYNC B0 ;  /* 0x0000000000007941 */ /* 0x004fea0003800000 */
.L_x_771:
[----:B-1----:R-:W-:Y:S01]  /*144c0*/  IADD3 R0, R54, 0x20, RZ ;  /* 0x0000002036007810 */ /* 0x002fe20007ffe0ff */
[----:B------:R1:W2:Y:S01]  /*144d0*/  SHFL.IDX PT, R33, R56, 0x1, 0x181f ;  /* 0x00381f0038217f89 */ /* 0x0002a200000e0000 */
[----:B------:R-:W-:Y:S02]  /*144e0*/  BSSY B0, `(.L_x_773) ;  /* 0x0000015000007945 */ /* 0x000fe40003800000 */
[----:B------:R-:W-:Y:S01]  /*144f0*/  ISETP.GE.AND P0, PT, R0, R3, PT ;  /* 0x000000030000720c */ /* 0x000fe20003f06270 */
[----:B------:R1:W4:-:S12]  /*14500*/  SHFL.IDX PT, R32, R57, 0x1, 0x181f ;  /* 0x00381f0039207f89 */ /* 0x00031800000e0000 */
        /* <DEDUP_REMOVED lines=18> */
.L_x_774:
[----:B------:R-:W-:Y:S05]  /*14630*/  BSYNC B0 ;  /* 0x0000000000007941 */ /* 0x000fea0003800000 */
.L_x_773:
[----:B------:R-:W-:Y:S01]  /*14640*/  IADD3 R0, R54, 0x40, RZ ;  /* 0x0000004036007810 */ /* 0x000fe20007ffe0ff */
[----:B--2---:R2:W1:Y:S01]  /*14650*/  SHFL.IDX PT, R17, R56, 0x2, 0x181f ;  /* 0x00581f0038117f89 */ /* 0x00446200000e0000 */
        /* <DEDUP_REMOVED lines=21> */
.L_x_776:
[----:B------:R-:W-:Y:S05]  /*147b0*/  BSYNC B0 ;  /* 0x0000000000007941 */ /* 0x000fea0003800000 */
.L_x_775:
[----:B------:R-:W-:Y:S01]  /*147c0*/  IADD3 R54, R54, 0x60, RZ ;  /* 0x0000006036367810 */ /* 0x000fe20007ffe0ff */
[----:B-1----:R1:W2:Y:S03]  /*147d0*/  SHFL.IDX PT, R9, R56, 0x3, 0x181f ;  /* 0x00781f0038097f89 */ /* 0x0022a600000e0000 */
[----:B------:R-:W-:Y:S01]  /*147e0*/  ISETP.GE.AND P0, PT, R54, R3, PT ;  /* 0x000000033600720c */ /* 0x000fe20003f06270 */
[----:B------:R1:W4:-:S12]  /*147f0*/  SHFL.IDX PT, R8, R57, 0x3, 0x181f ;  /* 0x00781f0039087f89 */ /* 0x00031800000e0000 */
[----:B------:R-:W-:Y:S05]  /*14800*/  @P0 EXIT ;  /* 0x000000000000094d */ /* 0x000fea0003800000 */
[C---:B------:R-:W-:Y:S02]  /*14810*/  IADD3 R3, R2.reuse, 0x40, RZ ;  /* 0x0000004002037810 */ /* 0x040fe40007ffe0ff */
[----:B------:R-:W-:Y:S02]  /*14820*/  ISETP.GE.AND P1, PT, R2, c[0x0][0x3c8], PT ;  /* 0x0000f20002007a0c */ /* 0x000fe40003f26270 */
[----:B------:R-:W-:-:S11]  /*14830*/  ISETP.GE.AND P0, PT, R3, c[0x0][0x3c8], PT ;  /* 0x0000f20003007a0c */ /* 0x000fd60003f06270 */
[----:B--2-4-:R-:W-:Y:S02]  /*14840*/  @!P1 IMAD.WIDE R10, R2, 0x2, R8 ;  /* 0x00000002020a9825 */ /* 0x014fe400078e0208 */
[----:B------:R-:W-:-:S03]  /*14850*/  @!P0 SHF.R.S32.HI R0, RZ, 0x1f, R3 ;  /* 0x0000001fff008819 */ /* 0x000fc60000011403 */
[----:B------:R2:W-:Y:S01]  /*14860*/  @!P1 ST.E.128 [R10.64], R36 ;  /* 0x000000240a009985 */ /* 0x0005e2000c101d06 */
[----:B------:R-:W-:Y:S02]  /*14870*/  @!P0 LEA.HI R0, R0, R3, RZ, 0x3 ;  /* 0x0000000300008211 */ /* 0x000fe400078f18ff */
[----:B------:R-:W-:Y:S02]  /*14880*/  IADD3 R3, R2, 0x80, RZ ;  /* 0x0000008002037810 */ /* 0x000fe40007ffe0ff */
[----:B------:R-:W-:-:S05]  /*14890*/  @!P0 LOP3.LUT R0, R0, 0xfffffff8, RZ, 0xc0, !PT ;  /* 0xfffffff800008812 */ /* 0x000fca00078ec0ff */
[----:B------:R-:W-:-:S05]  /*148a0*/  @!P0 IMAD.WIDE R12, R0, 0x2, R8 ;  /* 0x00000002000c8825 */ /* 0x000fca00078e0208 */
        /* <DEDUP_REMOVED lines=9> */
.L_x_769:
        /* <DEDUP_REMOVED lines=18> */
.L_x_777:
        /* <DEDUP_REMOVED lines=41> */
.L_x_779:
[----:B------:R-:W-:Y:S05]  /*14cf0*/  BSYNC B0 ;  /* 0x0000000000007941 */ /* 0x000fea0003800000 */
.L_x_778:
        /* <DEDUP_REMOVED lines=64> */
.L_x_781:
[----:B------:R-:W-:Y:S05]  /*15100*/  BSYNC B0 ;  /* 0x0000000000007941 */ /* 0x000fea0003800000 */
.L_x_780:
        /* <DEDUP_REMOVED lines=21> */
.L_x_783:
[----:B------:R-:W-:Y:S05]  /*15260*/  BSYNC B0 ;  /* 0x0000000000007941 */ /* 0x000fea0003800000 */
.L_x_782:
        /* <DEDUP_REMOVED lines=21> */
.L_x_785:
[----:B------:R-:W-:Y:S05]  /*153c0*/  BSYNC B0 ;  /* 0x0000000000007941 */ /* 0x000fea0003800000 */
.L_x_784:
        /* <DEDUP_REMOVED lines=22> */
.L_x_786:
        /* <DEDUP_REMOVED lines=13> */
.L_x_1344:


//--------------------- .text._ZN7cutlass13device_kernelIN5flash19enable_sm80_to_sm89INS1_16FlashAttnFwdSm80INS1_25CollectiveMainloopFwdSm80ILi8ELi2ELb0EN4cute5tupleIJNS5_1CILi128EEENS7_ILi64EEENS7_ILi192EEEEEELi192ENS_10bfloat16_tEfNS_4arch4Sm80ELb0ELb1ELb1ELb0ELb0ELb0ELb1ELb0EEENS1_21CollectiveEpilogueFwdINS6_IJS8_SA_S9_EEENS6_IJNS7_ILi1EEESI_SI_EEESC_SE_Li256ELb0ELb1ELb0ELb0EEENS1_19SingleTileSchedulerILb0ELb0ELb1ELi128EEEEEEEEEvNT_6ParamsE --------------------------
	.section	.text._ZN7cutlass13device_kernelIN5flash19enable_sm80_to_sm89INS1_16FlashAttnFwdSm80INS1_25CollectiveMainloopFwdSm80ILi8ELi2ELb0EN4cute5tupleIJNS5_1CILi128EEENS7_ILi64EEENS7_ILi192EEEEEELi192ENS_10bfloat16_tEfNS_4arch4Sm80ELb0ELb1ELb1ELb0ELb0ELb0ELb1ELb0EEENS1_21CollectiveEpilogueFwdINS6_IJS8_SA_S9_EEENS6_IJNS7_ILi1EEESI_SI_EEESC_SE_Li256ELb0ELb1ELb0ELb0EEENS1_19SingleTileSchedulerILb0ELb0ELb1ELi128EEEEEEEEEvNT_6ParamsE,"ax",@progbits
	.sectioninfo	@"SHI_REGISTERS=236"
	.align	128
.text._ZN7cutlass13device_kernelIN5flash19enable_sm80_to_sm89INS1_16FlashAttnFwdSm80INS1_25CollectiveMainloopFwdSm80ILi8ELi2ELb0EN4cute5tupleIJNS5_1CILi128EEENS7_ILi64EEENS7_ILi192EEEEEELi192ENS_10bfloat16_tEfNS_4arch4Sm80ELb0ELb1ELb1ELb0ELb0ELb0ELb1ELb0EEENS1_21CollectiveEpilogueFwdINS6_IJS8_SA_S9_EEENS6_IJNS7_ILi1EEESI_SI_EEESC_SE_Li256ELb0ELb1ELb0ELb0EEENS1_19SingleTileSchedulerILb0ELb0ELb1ELi128EEEEEEEEEvNT_6ParamsE:
        .type           _ZN7cutlass13device_kernelIN5flash19enable_sm80_to_sm89INS1_16FlashAttnFwdSm80INS1_25CollectiveMainloopFwdSm80ILi8ELi2ELb0EN4cute5tupleIJNS5_1CILi128EEENS7_ILi64EEENS7_ILi192EEEEEELi192ENS_10bfloat16_tEfNS_4arch4Sm80ELb0ELb1ELb1ELb0ELb0ELb0ELb1ELb0EEENS1_21CollectiveEpilogueFwdINS6_IJS8_SA_S9_EEENS6_IJNS7_ILi1EEESI_SI_EEESC_SE_Li256ELb0ELb1ELb0ELb0EEENS1_19SingleTileSchedulerILb0ELb0ELb1ELi128EEEEEEEEEvNT_6ParamsE,@function
        .size           _ZN7cutlass13device_kernelIN5flash19enable_sm80_to_sm89INS1_16FlashAttnFwdSm80INS1_25CollectiveMainloopFwdSm80ILi8ELi2ELb0EN4cute5tupleIJNS5_1CILi128EEENS7_ILi64EEENS7_ILi192EEEEEELi192ENS_10bfloat16_tEfNS_4arch4Sm80ELb0ELb1ELb1ELb0ELb0ELb0ELb1ELb0EEENS1_21CollectiveEpilogueFwdINS6_IJS8_SA_S9_EEENS6_IJNS7_ILi1EEESI_SI_EEESC_SE_Li256ELb0ELb1ELb0ELb0EEENS1_19SingleTileSchedulerILb0ELb0ELb1ELi128EEEEEEEEEvNT_6ParamsE,(.L_x_1345 - _ZN7cutlass13device_kernelIN5flash19enable_sm80_to_sm89INS1_16FlashAttnFwdSm80INS1_25CollectiveMainloopFwdSm80ILi8ELi2ELb0EN4cute5tupleIJNS5_1CILi128EEENS7_ILi64EEENS7_ILi192EEEEEELi192ENS_10bfloat16_tEfNS_4arch4Sm80ELb0ELb1ELb1ELb0ELb0ELb0ELb1ELb0EEENS1_21CollectiveEpilogueFwdINS6_IJS8_SA_S9_EEENS6_IJNS7_ILi1EEESI_SI_EEESC_SE_Li256ELb0ELb1ELb0ELb0EEENS1_19SingleTileSchedulerILb0ELb0ELb1ELi128EEEEEEEEEvNT_6ParamsE)
        .other          _ZN7cutlass13device_kernelIN5flash19enable_sm80_to_sm89INS1_16FlashAttnFwdSm80INS1_25CollectiveMainloopFwdSm80ILi8ELi2ELb0EN4cute5tupleIJNS5_1CILi128EEENS7_ILi64EEENS7_ILi192EEEEEELi192ENS_10bfloat16_tEfNS_4arch4Sm80ELb0ELb1ELb1ELb0ELb0ELb0ELb1ELb0EEENS1_21CollectiveEpilogueFwdINS6_IJS8_SA_S9_EEENS6_IJNS7_ILi1EEESI_SI_EEESC_SE_Li256ELb0ELb1ELb0ELb0EEENS1_19SingleTileSchedulerILb0ELb0ELb1ELi128EEEEEEEEEvNT_6ParamsE,@"STO_CUDA_ENTRY STV_DEFAULT"
_ZN7cutlass13device_kernelIN5flash19enable_sm80_to_sm89INS1_16FlashAttnFwdSm80INS1_25CollectiveMainloopFwdSm80ILi8ELi2ELb0EN4cute5tupleIJNS5_1CILi128EEENS7_ILi64EEENS7_ILi192EEEEEELi192ENS_10bfloat16_tEfNS_4arch4Sm80ELb0ELb1ELb1ELb0ELb0ELb0ELb1ELb0EEENS1_21CollectiveEpilogueFwdINS6_IJS8_SA_S9_EEENS6_IJNS7_ILi1EEESI_SI_EEESC_SE_Li256ELb0ELb1ELb0ELb0EEENS1_19SingleTileSchedulerILb0ELb0ELb1ELi128EEEEEEEEEvNT_6ParamsE:
        /* <DEDUP_REMOVED lines=10> */
[----:B-1----:R-:W-:-:S05]  /*00a0*/  USHF.L.U32 UR8, UR20, 0x7, URZ ;  /* 0x0000000714087899 */ /* 0x002fca000800063f */
[----:B------:R-:W-:Y:S02]  /*00b0*/  @UP3 UIADD3 UR10, UR8, 0x7f, URZ ;  /* 0x0000007f080a3890 */ /* 0x000fe4000fffe03f */
[----:B------:R-:W-:Y:S02]  /*00c0*/  UIADD3 UR7, UR8, 0x7f, URZ ;  /* 0x0000007f08077890 */ /* 0x000fe4000fffe03f */
[----:B------:R-:W-:-:S04]  /*00d0*/  UIMAD.WIDE.U32 UR10, UR10, UR4, URZ ;  /* 0x000000040a0a72a5 */ /* 0x000fc8000f8e003f */
[----:B------:R-:W-:-:S03]  /*00e0*/  @UP3 USHF.R.U32.HI UR7, URZ, UR5, UR11 ;  /* 0x000000053f073299 */ /* 0x000fc6000801160b */
[----:B------:R-:W-:Y:S02]  /*00f0*/  ULDC.64 UR4, c[0x0][0x328] ;  /* 0x0000ca0000047ab9 */ /* 0x000fe40000000a00 */
[----:B------:R-:W-:Y:S02]  /*0100*/  UISETP.LE.AND UP2, UPT, UR6, UR5, UPT ;  /* 0x000000050600728c */ /* 0x000fe4000bf43270 */
[----:B------:R-:W-:Y:S02]  /*0110*/  ULDC UR10, c[0x0][0x168] ;  /* 0x00005a00000a7ab9 */ /* 0x000fe40000000800 */
[----:B------:R-:W-:Y:S02]  /*0120*/  UIADD3 UR10, UR6, -UR10, URZ ;  /* 0x8000000a060a7290 */ /* 0x000fe4000fffe03f */
[----:B------:R-:W-:Y:S01]  /*0130*/  PLOP3.LUT P0, PT, PT, PT, UP2, 0x40, 0x0 ;  /* 0x000000000000781c */ /* 0x000fe20003f0e828 */
[----:B------:R-:W-:Y:S02]  /*0140*/  ULDC UR5, c[0x0][0x1d0] ;  /* 0x0000740000057ab9 */ /* 0x000fe40000000800 */
[----:B------:R-:W-:-:S04]  /*0150*/  UIADD3 UR5, UR7, UR5, UR10 ;  /* 0x0000000507057290 */ /* 0x000fc8000fffe00a */
[----:B------:R-:W-:-:S06]  /*0160*/  UIADD3 UR7, UR5, UR4, URZ ;  /* 0x0000000405077290 */ /* 0x000fcc000fffe03f */
        /* <DEDUP_REMOVED lines=12> */
.L_x_788:
[----:B------:R-:W-:Y:S02]  /*0230*/  ULDC UR4, c[0x0][0x32c] ;  /* 0x0000cb0000047ab9 */ /* 0x000fe40000000800 */
[----:B------:R-:W-:-:S03]  /*0240*/  UISETP.NE.AND UP0, UPT, UR6, UR4, UPT ;  /* 0x000000040600728c */ /* 0x000fc6000bf05270 */
[----:B------:R-:W-:Y:S02]  /*0250*/  ULDC.64 UR4, c[0x0][0x330] ;  /* 0x0000cc0000047ab9 */ /* 0x000fe40000000a00 */
[----:B------:R-:W-:-:S06]  /*0260*/  UIMAD.WIDE.U32 UR12, UR10, UR4, URZ ;  /* 0x000000040a0c72a5 */ /* 0x000fcc000f8e003f */
[----:B------:R-:W-:Y:S02]  /*0270*/  @UP0 USHF.R.U32.HI UR10, URZ, UR5, UR13 ;  /* 0x000000053f0a0299 */ /* 0x000fe4000801160d */
.L_x_789:
[----:B------:R-:W-:Y:S02]  /*0280*/  ULDC UR4, c[0x0][0x32c] ;  /* 0x0000cb0000047ab9 */ /* 0x000fe40000000800 */
[----:B------:R-:W-:-:S04]  /*0290*/  UIMAD UR4, UR10, UR4, UR4 ;  /* 0x000000040a0472a4 */ /* 0x000fc8000f8e0204 */
[----:B------:R-:W-:-:S04]  /*02a0*/  UISETP.LT.AND UP0, UPT, UR7, UR4, UPT ;  /* 0x000000040700728c */ /* 0x000fc8000bf01270 */
[----:B------:R-:W-:-:S03]  /*02b0*/  USEL UR7, UR7, UR4, UP0 ;  /* 0x0000000407077287 */ /* 0x000fc60008000000 */
.L_x_787:
        /* <DEDUP_REMOVED lines=35> */
.L_x_791:
[----:B------:R-:W-:Y:S02]  /*04f0*/  ULDC UR4, c[0x0][0x32c] ;  /* 0x0000cb0000047ab9 */ /* 0x000fe40000000800 */
[----:B------:R-:W-:-:S03]  /*0500*/  UISETP.NE.AND UP0, UPT, UR4, 0x1, UPT ;  /* 0x000000010400788c */ /* 0x000fc6000bf05270 */
[----:B------:R-:W-:Y:S02]  /*0510*/  ULDC.64 UR4, c[0x0][0x330] ;  /* 0x0000cc0000047ab9 */ /* 0x000fe40000000a00 */
[----:B------:R-:W-:-:S06]  /*0520*/  UIMAD.WIDE.U32 UR12, UR11, UR4, URZ ;  /* 0x000000040b0c72a5 */ /* 0x000fcc000f8e003f */
[----:B------:R-:W-:Y:S02]  /*0530*/  @UP0 USHF.R.U32.HI UR11, URZ, UR5, UR13 ;  /* 0x000000053f0b0299 */ /* 0x000fe4000801160d */
.L_x_792:
[----:B------:R-:W-:Y:S02]  /*0540*/  ULDC UR4, c[0x0][0x32c] ;  /* 0x0000cb0000047ab9 */ /* 0x000fe40000000800 */
[----:B------:R-:W-:-:S04]  /*0550*/  UIMAD UR4, UR11, UR4, URZ ;  /* 0x000000040b0472a4 */ /* 0x000fc8000f8e023f */
[----:B------:R-:W-:-:S04]  /*0560*/  UISETP.LT.AND UP0, UPT, UR10, UR4, UPT ;  /* 0x000000040a00728c */ /* 0x000fc8000bf01270 */
[----:B------:R-:W-:-:S04]  /*0570*/  USEL UR10, UR10, UR4, !UP0 ;  /* 0x000000040a0a7287 */ /* 0x000fc8000c000000 */
.L_x_790:
[----:B------:R-:W-:Y:S01]  /*0580*/  USHF.R.S32.HI UR4, URZ, 0x1f, UR10 ;  /* 0x0000001f3f047899 */ /* 0x000fe2000801140a */
[----:B------:R-:W-:Y:S01]  /*0590*/  PLOP3.LUT P2, PT, PT, PT, PT, 0x80, 0x0 ;  /* 0x000000000000781c */ /* 0x000fe20003f4f070 */
[----:B------:R-:W-:Y:S01]  /*05a0*/  ULDC.64 UR18, c[0x0][0x118] ;  /* 0x0000460000127ab9 */ /* 0x000fe20000000a00 */
[----:B------:R-:W-:Y:S01]  /*05b0*/  CS2R R98, SRZ ;  /* 0x0000000000627805 */ /* 0x000fe2000001ff00 */
[----:B------:R-:W-:Y:S01]  /*05c0*/  ULEA.HI UR10, UR4, UR10, URZ, 0x6 ;  /* 0x0000000a040a7291 */ /* 0x000fe2000f8f303f */
[----:B------:R-:W-:Y:S01]  /*05d0*/  CS2R R96, SRZ ;  /* 0x0000000000607805 */ /* 0x000fe2000001ff00 */
        /* <DEDUP_REMOVED lines=56> */
[----:B------:R-:W-:Y:S02]  /*0960*/  PLOP3.LUT P1, PT, PT, PT, UP3, 0x80, 0x0 ;  /* 0x000000000000781c */ /* 0x000fe40003f2f038 */
[----:B------:R-:W-:Y:S01]  /*0970*/  PLOP3.LUT P0, PT, PT, PT, UP3, 0x80, 0x0 ;  /* 0x000000000000781c */ /* 0x000fe20003f0f038 */
[----:B------:R-:W-:Y:S01]  /*0980*/  ULDC UR4, c[0x0][0x168] ;  /* 0x00005a0000047ab9 */ /* 0x000fe20000000800 */
[----:B------:R-:W-:Y:S01]  /*0990*/  ISETP.NE.AND.EX P6, PT, RZ, c[0x0][0x344], PT, P6 ;  /* 0x0000d100ff007a0c */ /* 0x000fe20003fc5360 */
[----:B------:R-:W-:Y:S02]  /*09a0*/  UIADD3 UR22, UR17, -0x1, URZ ;  /* 0xffffffff11167890 */ /* 0x000fe4000fffe03f */
[----:B------:R-:W-:-:S10]  /*09b0*/  ULDC.64 UR12, c[0x0][0x1e0] ;  /* 0x00007800000c7ab9 */ /* 0x000fd40000000a00 */
[----:B------:R-:W-:-:S04]  /*09c0*/  @P6 IMAD.MOV.U32 R3, RZ, RZ, 0x4 ;  /* 0x00000004ff036424 */ /* 0x000fc800078e00ff */
[----:B------:R-:W-:-:S06]  /*09d0*/  @P6 IMAD.WIDE R18, R0, R3, c[0x0][0x340] ;  /* 0x0000d00000126625 */ /* 0x000fcc00078e0203 */
[----:B------:R2:W3:Y:S01]  /*09e0*/  @P6 LDG.E R18, [R18.64] ;  /* 0x0000001212126981 */ /* 0x0004e2000c1e1900 */
[-C--:B------:R-:W-:Y:S01]  /*09f0*/  LEA.HI R2, R86, R5.reuse, RZ, 0x3 ;  /* 0x0000000556027211 */ /* 0x080fe200078f18ff */
[----:B-1----:R-:W-:Y:S01]  /*0a00*/  IMAD.WIDE.U32 R14, R12, c[0x0][0x1b8], RZ ;  /* 0x00006e000c0e7a25 */ /* 0x002fe200078e00ff */
[----:B------:R-:W-:Y:S01]  /*0a10*/  SHF.R.S32.HI R7, RZ, 0x1f, R12 ;  /* 0x0000001fff077819 */ /* 0x000fe2000001140c */
[----:B------:R-:W-:Y:S01]  /*0a20*/  UIMAD UR4, UR9, UR4, URZ ;  /* 0x00000004090472a4 */ /* 0x000fe2000f8e023f */
[----:B------:R-:W-:Y:S01]  /*0a30*/  LOP3.LUT R4, R2, 0xfffffff8, RZ, 0xc0, !PT ;  /* 0xfffffff802047812 */ /* 0x000fe200078ec0ff */
[----:B------:R-:W-:Y:S01]  /*0a40*/  UISETP.GT.AND UP0, UPT, UR22, UR10, UPT ;  /* 0x0000000a1600728c */ /* 0x000fe2000bf04270 */
[----:B------:R-:W-:Y:S01]  /*0a50*/  SHF.R.S32.HI R8, RZ, 0x3, R2 ;  /* 0x00000003ff087819 */ /* 0x000fe20000011402 */
[----:B------:R-:W-:Y:S01]  /*0a60*/  IMAD R9, R7, c[0x0][0x1b8], RZ ;  /* 0x00006e0007097a24 */ /* 0x000fe200078e02ff */
[----:B------:R-:W-:Y:S01]  /*0a70*/  USHF.L.U32 UR16, UR22, 0x6, URZ ;  /* 0x0000000616107899 */ /* 0x000fe2000800063f */
[----:B------:R-:W-:Y:S01]  /*0a80*/  IMAD.IADD R207, R5, 0x1, -R4 ;  /* 0x0000000105cf7824 */ /* 0x000fe200078e0a04 */
[----:B------:R-:W-:Y:S01]  /*0a90*/  USHF.L.U32 UR15, UR12, 0x6, URZ ;  /* 0x000000060c0f7899 */ /* 0x000fe2000800063f */
[----:B------:R-:W-:Y:S01]  /*0aa0*/  IMAD R9, R12, c[0x0][0x1bc], R9 ;  /* 0x00006f000c097a24 */ /* 0x000fe200078e0209 */
[----:B------:R-:W-:Y:S01]  /*0ab0*/  UMOV UR23, 0x6 ;  /* 0x0000000600177882 */ /* 0x000fe20000000000 */
[----:B------:R-:W-:Y:S01]  /*0ac0*/  IMAD R3, R207, 0x20, R8 ;  /* 0x00000020cf037824 */ /* 0x000fe200078e0208 */
[----:B------:R-:W-:Y:S01]  /*0ad0*/  USHF.L.U64.HI UR9, UR12, UR23, UR13 ;  /* 0x000000170c097299 */ /* 0x000fe2000801020d */
[----:B------:R-:W-:Y:S01]  /*0ae0*/  IMAD.IADD R15, R15, 0x1, R9 ;  /* 0x000000010f0f7824 */ /* 0x000fe200078e0209 */
[----:B------:R-:W-:Y:S01]  /*0af0*/  USHF.L.U32 UR14, UR12, 0x5, URZ ;  /* 0x000000050c0e7899 */ /* 0x000fe2000800063f */
[----:B------:R-:W-:Y:S01]  /*0b00*/  IMAD.SHL.U32 R193, R8, 0x40, RZ ;  /* 0x0000004008c17824 */ /* 0x000fe200078e00ff */
[----:B------:R-:W-:Y:S01]  /*0b10*/  IADD3 R3, R3, UR8, RZ ;  /* 0x0000000803037c10 */ /* 0x000fe2000fffe0ff */
[----:B------:R-:W-:Y:S01]  /*0b20*/  IMAD.WIDE.U32 R14, R0, c[0x0][0x1c0], R14 ;  /* 0x00007000000e7a25 */ /* 0x000fe200078e000e */
[----:B------:R-:W-:Y:S01]  /*0b30*/  USHF.R.S32.HI UR21, URZ, 0x1f, UR22 ;  /* 0x0000001f3f157899 */ /* 0x000fe20008011416 */
[CC--:B------:R-:W-:Y:S01]  /*0b40*/  LEA.HI R188, R86.reuse, R5.reuse, RZ, 0x4 ;  /* 0x0000000556bc7211 */ /* 0x0c0fe200078f20ff */
[----:B------:R-:W-:Y:S01]  /*0b50*/  UIMAD UR24, UR9, UR22, URZ ;  /* 0x00000016091872a4 */ /* 0x000fe2000f8e023f */
[----:B------:R-:W-:Y:S01]  /*0b60*/  @P1 IMAD.HI.U32 R4, R3, c[0x0][0x2c8], RZ ;  /* 0x0000b20003041a27 */ /* 0x000fe200078e00ff */
[----:B--2---:R-:W-:Y:S01]  /*0b70*/  SHF.R.S32.HI R19, RZ, 0x1f, R0 ;  /* 0x0000001fff137819 */ /* 0x004fe20000011400 */
[----:B------:R-:W-:Y:S01]  /*0b80*/  UMOV UR11, 0x5 ;  /* 0x00000005000b7882 */ /* 0x000fe20000000000 */
[----:B------:R-:W-:Y:S01]  /*0b90*/  LOP3.LUT R193, R193, 0x1c0, RZ, 0xc0, !PT ;  /* 0x000001c0c1c17812 */ /* 0x000fe200078ec0ff */
[----:B------:R-:W-:Y:S01]  /*0ba0*/  IMAD.MOV.U32 R10, RZ, RZ, R3 ;  /* 0x000000ffff0a7224 */ /* 0x000fe200078e0003 */
[----:B------:R-:W-:Y:S01]  /*0bb0*/  @P0 SHF.R.U32.HI R10, RZ, c[0x0][0x2cc], R4 ;  /* 0x0000b300ff0a0a19 */ /* 0x000fe20000011604 */
[----:B------:R-:W-:Y:S01]  /*0bc0*/  IMAD R9, R19, c[0x0][0x1c0], RZ ;  /* 0x0000700013097a24 */ /* 0x000fe200078e02ff */
[----:B------:R-:W-:Y:S01]  /*0bd0*/  UIMAD UR24, UR21, UR15, UR24 ;  /* 0x0000000f151872a4 */ /* 0x000fe2000f8e0218 */
[----:B------:R-:W-:Y:S01]  /*0be0*/  LEA.HI R84, R86, R5, RZ, 0x5 ;  /* 0x0000000556547211 */ /* 0x000fe200078f28ff */
[----:B------:R-:W-:Y:S01]  /*0bf0*/  USHF.L.U64.HI UR13, UR12, UR11, UR13 ;  /* 0x0000000b0c0d7299 */ /* 0x000fe2000801020d */
[----:B------:R-:W-:Y:S01]  /*0c00*/  IMAD R6, R0, c[0x0][0x1c4], R9 ;  /* 0x0000710000067a24 */ /* 0x000fe200078e0209 */
[--C-:B------:R-:W-:Y:S01]  /*0c10*/  SHF.R.S32.HI R9, RZ, 0x1f, R10.reuse ;  /* 0x0000001fff097819 */ /* 0x100fe2000001140a */
[----:B------:R-:W-:-:S02]  /*0c20*/  IMAD.MOV R4, RZ, RZ, -R10 ;  /* 0x000000ffff047224 */ /* 0x000fc400078e0a0a */
[----:B------:R-:W-:Y:S01]  /*0c30*/  IMAD.IADD R15, R15, 0x1, R6 ;  /* 0x000000010f0f7824 */ /* 0x000fe200078e0206 */
[----:B------:R-:W-:Y:S01]  /*0c40*/  IADD3 R6, R8, UR8, RZ ;  /* 0x0000000808067c10 */ /* 0x000fe2000fffe0ff */
[----:B------:R-:W-:Y:S02]  /*0c50*/  IMAD R4, R4, c[0x0][0x2c4], R3 ;  /* 0x0000b10004047a24 */ /* 0x000fe400078e0203 */
[----:B------:R-:W-:Y:S01]  /*0c60*/  IMAD R9, R9, c[0x0][0x1b0], RZ ;  /* 0x00006c0009097a24 */ /* 0x000fe200078e02ff */
[----:B------:R-:W-:Y:S01]  /*0c70*/  ISETP.GE.AND P1, PT, R6, UR4, PT ;  /* 0x0000000406007c0c */ /* 0x000fe2000bf26270 */
[----:B------:R-:W-:Y:S01]  /*0c80*/  IMAD.WIDE.U32 R14, R10, c[0x0][0x1b0], R14 ;  /* 0x00006c000a0e7a25 */ /* 0x000fe200078e000e */
[----:B------:R-:W-:-:S03]  /*0c90*/  SHF.R.S32.HI R3, RZ, 0x1f, R4 ;  /* 0x0000001fff037819 */ /* 0x000fc60000011404 */
[----:B------:R-:W-:Y:S02]  /*0ca0*/  IMAD R9, R10, c[0x0][0x1b4], R9 ;  /* 0x00006d000a097a24 */ /* 0x000fe400078e0209 */
[----:B------:R-:W-:Y:S02]  /*0cb0*/  IMAD R3, R3, c[0x0][0x1a8], RZ ;  /* 0x00006a0003037a24 */ /* 0x000fe400078e02ff */
[----:B------:R-:W-:Y:S01]  /*0cc0*/  IMAD.IADD R15, R15, 0x1, R9 ;  /* 0x000000010f0f7824 */ /* 0x000fe200078e0209 */
[----:B------:R-:W-:Y:S01]  /*0cd0*/  SHF.R.S32.HI R9, RZ, 0x1f, R8 ;  /* 0x0000001fff097819 */ /* 0x000fe20000011408 */
[C---:B------:R-:W-:Y:S02]  /*0ce0*/  IMAD R3, R4.reuse, c[0x0][0x1ac], R3 ;  /* 0x00006b0004037a24 */ /* 0x040fe400078e0203 */
[----:B------:R-:W-:-:S04]  /*0cf0*/  IMAD.WIDE.U32 R14, R4, c[0x0][0x1a8], R14 ;  /* 0x00006a00040e7a25 */ /* 0x000fc800078e000e */
[----:B------:R-:W-:Y:S01]  /*0d00*/  IMAD.SHL.U32 R10, R207, 0x8, RZ ;  /* 0x00000008cf0a7824 */ /* 0x000fe200078e00ff */
[----:B------:R-:W-:Y:S01]  /*0d10*/  LEA R17, P0, R14, c[0x0][0x160], 0x1 ;  /* 0x000058000e117a11 */ /* 0x000fe200078008ff */
[----:B------:R-:W-:Y:S01]  /*0d20*/  IMAD.IADD R16, R15, 0x1, R3 ;  /* 0x000000010f107824 */ /* 0x000fe200078e0203 */
[----:B------:R-:W-:Y:S01]  /*0d30*/  IADD3 R3, R6, 0x40, RZ ;  /* 0x0000004006037810 */ /* 0x000fe20007ffe0ff */
[----:B------:R-:W-:Y:S01]  /*0d40*/  IMAD R13, R9, c[0x0][0x1e0], RZ ;  /* 0x00007800090d7a24 */ /* 0x000fe200078e02ff */
[----:B------:R-:W-:Y:S01]  /*0d50*/  LOP3.LUT R4, R193, 0x38, R10, 0xf8, !PT ;  /* 0x00000038c1047812 */ /* 0x000fe200078ef80a */
[----:B------:R-:W1:Y:S01]  /*0d60*/  SHFL.IDX PT, R24, R17, RZ, 0x181f ;  /* 0x00181fff11187589 */ /* 0x000e6200000e0000 */
[----:B------:R-:W-:Y:S01]  /*0d70*/  LEA.HI.X R16, R14, c[0x0][0x164], R16, 0x1, P0 ;  /* 0x000059000e107a11 */ /* 0x000fe200000f0c10 */
[----:B------:R-:W-:Y:S01]  /*0d80*/  IMAD R9, R9, c[0x0][0x208], RZ ;  /* 0x0000820009097a24 */ /* 0x000fe200078e02ff */
[----:B------:R-:W-:Y:S02]  /*0d90*/  SHF.R.U32.HI R193, RZ, 0x3, R193 ;  /* 0x00000003ffc17819 */ /* 0x000fe400000116c1 */
[----:B------:R-:W-:Y:S01]  /*0da0*/  LEA.HI R14, R86, R5, RZ, 0x6 ;  /* 0x00000005560e7211 */ /* 0x000fe200078f30ff */
[----:B------:R-:W2:Y:S01]  /*0db0*/  SHFL.IDX PT, R25, R16, RZ, 0x181f ;  /* 0x00181fff10197589 */ /* 0x000ea200000e0000 */
[----:B------:R-:W-:Y:S01]  /*0dc0*/  LOP3.LUT R193, R4, R193, RZ, 0x3c, !PT ;  /* 0x000000c104c17212 */ /* 0x000fe200078e3cff */
[----:B------:R-:W-:Y:S01]  /*0dd0*/  IMAD R9, R8, c[0x0][0x20c], R9 ;  /* 0x0000830008097a24 */ /* 0x000fe200078e0209 */
[----:B------:R-:W-:Y:S01]  /*0de0*/  IADD3 R4, R6, 0x20, RZ ;  /* 0x0000002006047810 */ /* 0x000fe20007ffe0ff */
[----:B------:R-:W-:Y:S01]  /*0df0*/  IMAD.SHL.U32 R14, R14, 0x8, RZ ;  /* 0x000000080e0e7824 */ /* 0x000fe200078e00ff */
[----:B------:R-:W-:Y:S01]  /*0e00*/  ISETP.GE.AND P2, PT, R3, UR4, PT ;  /* 0x0000000403007c0c */ /* 0x000fe2000bf46270 */
[----:B------:R-:W-:Y:S01]  /*0e10*/  SHFL.IDX PT, R23, R16, 0x1, 0x181f ;  /* 0x00381f0010177f89 */ /* 0x000fe200000e0000 */
[----:B------:R-:W-:-:S02]  /*0e20*/  ISETP.GE.AND P0, PT, R4, UR4, PT ;  /* 0x0000000404007c0c */ /* 0x000fc4000bf06270 */
[C---:B------:R-:W-:Y:S02]  /*0e30*/  IADD3 R4, R10.reuse, 0x40, RZ ;  /* 0x000000400a047810 */ /* 0x040fe40007ffe0ff */
[----:B------:R-:W-:Y:S02]  /*0e40*/  IADD3 R3, R10, 0x80, RZ ;  /* 0x000000800a037810 */ /* 0x000fe40007ffe0ff */
[----:B------:R-:W-:Y:S01]  /*0e50*/  LOP3.LUT R193, R193, 0xfffffe00, R14, 0xf8, !PT ;  /* 0xfffffe00c1c17812 */ /* 0x000fe200078ef80e */
[----:B------:R-:W-:Y:S01]  /*0e60*/  IMAD R14, R8, c[0x0][0x1e4], R13 ;  /* 0x00007900080e7a24 */ /* 0x000fe200078e020d */
[----:B------:R-:W-:Y:S02]  /*0e70*/  @!P1 SHF.R.S32.HI R13, RZ, 0x1f, R4 ;  /* 0x0000001fff0d9819 */ /* 0x000fe40000011404 */
[----:B------:R-:W-:Y:S01]  /*0e80*/  @!P1 SHF.R.S32.HI R22, RZ, 0x1f, R3 ;  /* 0x0000001fff169819 */ /* 0x000fe20000011403 */
[----:B------:R-:W-:Y:S01]  /*0e90*/  IMAD.SHL.U32 R132, R193, 0x2, RZ ;  /* 0x00000002c1847824 */ /* 0x000fe200078e00ff */
[----:B------:R-:W-:-:S02]  /*0ea0*/  @!P1 LEA.HI R20, R13, R4, RZ, 0x3 ;  /* 0x000000040d149211 */ /* 0x000fc400078f18ff */
[----:B------:R-:W-:Y:S02]  /*0eb0*/  @!P1 LEA.HI R13, R22, R3, RZ, 0x3 ;  /* 0x00000003160d9211 */ /* 0x000fe400078f18ff */
[----:B------:R-:W4:Y:S01]  /*0ec0*/  SHFL.IDX PT, R22, R17, 0x1, 0x181f ;  /* 0x00381f0011167f89 */ /* 0x000f2200000e0000 */
[----:B------:R-:W-:Y:S02]  /*0ed0*/  ISETP.GE.AND P3, PT, R10, c[0x0][0x198], PT ;  /* 0x000066000a007a0c */ /* 0x000fe40003f66270 */
[--C-:B------:R-:W-:Y:S02]  /*0ee0*/  SHF.R.S32.HI R11, RZ, 0x1f, R10.reuse ;  /* 0x0000001fff0b7819 */ /* 0x100fe4000001140a */
[----:B------:R-:W-:Y:S02]  /*0ef0*/  ISETP.GE.AND P4, PT, R4, c[0x0][0x198], PT ;  /* 0x0000660004007a0c */ /* 0x000fe40003f86270 */
[----:B-1----:R-:W-:Y:S01]  /*0f00*/  @!P1 LEA R28, P5, R10, R24, 0x1 ;  /* 0x000000180a1c9211 */ /* 0x002fe200078a08ff */
[----:B------:R-:W-:Y:S01]  /*0f10*/  IMAD.WIDE.U32 R26, R8, c[0x0][0x1e0], R10 ;  /* 0x00007800081a7a25 */ /* 0x000fe200078e000a */
[----:B------:R-:W-:-:S02]  /*0f20*/  @!P1 LOP3.LUT R20, R20, 0xfffffff8, RZ, 0xc0, !PT ;  /* 0xfffffff814149812 */ /* 0x000fc400078ec0ff */
[----:B--2---:R-:W-:Y:S01]  /*0f30*/  @!P1 LEA.HI.X R29, R10, R25, R11, 0x1, P5 ;  /* 0x000000190a1d9211 */ /* 0x004fe200028f0c0b */
[----:B------:R-:W-:Y:S01]  /*0f40*/  IMAD.IADD R15, R27, 0x1, R14 ;  /* 0x000000011b0f7824 */ /* 0x000fe200078e020e */
[----:B------:R-:W-:Y:S01]  /*0f50*/  @!P1 LOP3.LUT R13, R13, 0xfffffff8, RZ, 0xc0, !PT ;  /* 0xfffffff80d0d9812 */ /* 0x000fe200078ec0ff */
[--C-:B------:R-:W-:Y:S01]  /*0f60*/  @!P1 IMAD.WIDE R20, R20, 0x2, R24.reuse ;  /* 0x0000000214149825 */ /* 0x100fe200078e0218 */
[----:B------:R-:W-:Y:S01]  /*0f70*/  ISETP.GE.AND P5, PT, R3, c[0x0][0x198], PT ;  /* 0x0000660003007a0c */ /* 0x000fe20003fa6270 */
[----:B------:R1:W-:Y:S01]  /*0f80*/  @!P1 LDGSTS.E.BYPASS.LTC128B.128 [R132+0x18100], [R28.64], !P3 ;  /* 0x181000001c849fae */ /* 0x0003e2000d901d52 */
[----:B------:R-:W-:Y:S01]  /*0f90*/  IADD3 R6, R6, 0x60, RZ ;  /* 0x0000006006067810 */ /* 0x000fe20007ffe0ff */
[----:B------:R-:W-:Y:S01]  /*0fa0*/  @!P1 IMAD.WIDE R30, R13, 0x2, R24 ;  /* 0x000000020d1e9825 */ /* 0x000fe200078e0218 */
[----:B------:R-:W-:Y:S01]  /*0fb0*/  IADD3 R204, R132, 0x100, RZ ;  /* 0x0000010084cc7810 */ /* 0x000fe20007ffe0ff */
[----:B------:R2:W-:Y:S02]  /*0fc0*/  @!P1 LDGSTS.E.BYPASS.LTC128B.128 [R132+0x1c100], [R20.64], !P4 ;  /* 0x1c10000014849fae */ /* 0x0005e4000e101d52 */
[----:B------:R-:W-:-:S02]  /*0fd0*/  IMAD.MOV.U32 R14, RZ, RZ, R26 ;  /* 0x000000ffff0e7224 */ /* 0x000fc400078e001a */
[----:B------:R-:W-:Y:S02]  /*0fe0*/  IMAD R13, R7, c[0x0][0x1e8], RZ ;  /* 0x00007a00070d7a24 */ /* 0x000fe400078e02ff */
[----:B------:R-:W-:Y:S02]  /*0ff0*/  IMAD.WIDE.U32 R14, R12, c[0x0][0x1e8], R14 ;  /* 0x00007a000c0e7a25 */ /* 0x000fe400078e000e */
[----:B------:R5:W-:Y:S01]  /*1000*/  @!P1 LDGSTS.E.BYPASS.LTC128B.128 [R132+0x20100], [R30.64], !P5 ;  /* 0x201000001e849fae */ /* 0x000be2000e901d52 */
[----:B----4-:R-:W-:Y:S01]  /*1010*/  @!P0 LEA R24, P1, R10, R22, 0x1 ;  /* 0x000000160a188211 */ /* 0x010fe200078208ff */
[----:B------:R-:W-:Y:S02]  /*1020*/  IMAD R196, R12, c[0x0][0x1ec], R13 ;  /* 0x00007b000cc47a24 */ /* 0x000fe400078e020d */
[----:B------:R-:W-:Y:S01]  /*1030*/  IMAD.WIDE.U32 R26, R8, c[0x0][0x208], R10 ;  /* 0x00008200081a7a25 */ /* 0x000fe200078e000a */
[----:B------:R-:W-:Y:S02]  /*1040*/  @!P0 LEA.HI.X R25, R10, R23, R11, 0x1, P1 ;  /* 0x000000170a198211 */ /* 0x000fe400008f0c0b */
[----:B------:R-:W-:Y:S01]  /*1050*/  ISETP.GE.AND P1, PT, R6, UR4, PT ;  /* 0x0000000406007c0c */ /* 0x000fe2000bf26270 */
[----:B------:R-:W-:Y:S01]  /*1060*/  IMAD.IADD R197, R15, 0x1, R196 ;  /* 0x000000010fc57824 */ /* 0x000fe200078e02c4 */
[----:B------:R-:W-:Y:S01]  /*1070*/  @!P0 SHF.R.S32.HI R15, RZ, 0x1f, R4 ;  /* 0x0000001fff0f8819 */ /* 0x000fe20000011404 */
[----:B------:R-:W-:Y:S01]  /*1080*/  IMAD.MOV.U32 R196, RZ, RZ, R14 ;  /* 0x000000ffffc47224 */ /* 0x000fe200078e000e */
[----:B------:R-:W-:Y:S01]  /*1090*/  @!P0 SHF.R.S32.HI R14, RZ, 0x1f, R3 ;  /* 0x0000001fff0e8819 */ /* 0x000fe20000011403 */
[----:B------:R-:W-:Y:S01]  /*10a0*/  IMAD R7, R7, c[0x0][0x210], RZ ;  /* 0x0000840007077a24 */ /* 0x000fe200078e02ff */
[-C--:B------:R-:W-:Y:S01]  /*10b0*/  @!P0 LEA.HI R15, R15, R4.reuse, RZ, 0x3 ;  /* 0x000000040f0f8211 */ /* 0x080fe200078f18ff */
[----:B------:R-:W-:Y:S01]  /*10c0*/  IMAD.IADD R27, R27, 0x1, R9 ;  /* 0x000000011b1b7824 */ /* 0x000fe200078e0209 */
[-C--:B------:R-:W-:Y:S01]  /*10d0*/  @!P0 LEA.HI R14, R14, R3.reuse, RZ, 0x3 ;  /* 0x000000030e0e8211 */ /* 0x080fe200078f18ff */
[C---:B------:R-:W-:Y:S01]  /*10e0*/  IMAD R7, R12.reuse, c[0x0][0x214], R7 ;  /* 0x000085000c077a24 */ /* 0x040fe200078e0207 */
[----:B------:R-:W-:Y:S01]  /*10f0*/  @!P2 SHF.R.S32.HI R9, RZ, 0x1f, R4 ;  /* 0x0000001fff09a819 */ /* 0x000fe20000011404 */
[----:B------:R-:W-:Y:S01]  /*1100*/  IMAD.WIDE.U32 R12, R12, c[0x0][0x210], R26 ;  /* 0x000084000c0c7a25 */ /* 0x000fe200078e001a */
[----:B--2---:R-:W-:Y:S01]  /*1110*/  SHFL.IDX PT, R20, R17, 0x2, 0x181f ;  /* 0x00581f0011147f89 */ /* 0x004fe200000e0000 */
[----:B------:R-:W-:Y:S01]  /*1120*/  @!P2 SHF.R.S32.HI R6, RZ, 0x1f, R3 ;  /* 0x0000001fff06a819 */ /* 0x000fe20000011403 */
[----:B------:R-:W-:Y:S01]  /*1130*/  @UP0 UIADD3 UR4, UR17, -0x2, URZ ;  /* 0xfffffffe11040890 */ /* 0x000fe2000fffe03f */
[----:B------:R-:W-:Y:S01]  /*1140*/  @!P0 LOP3.LUT R15, R15, 0xfffffff8, RZ, 0xc0, !PT ;  /* 0xfffffff80f0f8812 */ /* 0x000fe200078ec0ff */
[----:B------:R-:W2:Y:S01]  /*1150*/  SHFL.IDX PT, R21, R16, 0x2, 0x181f ;  /* 0x00581f0010157f89 */ /* 0x000ea200000e0000 */
[----:B------:R-:W-:Y:S01]  /*1160*/  @!P0 LOP3.LUT R27, R14, 0xfffffff8, RZ, 0xc0, !PT ;  /* 0xfffffff80e1b8812 */ /* 0x000fe200078ec0ff */
[----:B------:R-:W-:Y:S01]  /*1170*/  @UP0 USHF.R.S32.HI UR5, URZ, 0x1f, UR4 ;  /* 0x0000001f3f050899 */ /* 0x000fe20008011404 */
[----:B------:R-:W-:Y:S01]  /*1180*/  @!P2 LEA.HI R9, R9, R4, RZ, 0x3 ;  /* 0x000000040909a211 */ /* 0x000fe200078f18ff */
[----:B-----5:R4:W5:Y:S01]  /*1190*/  SHFL.IDX PT, R30, R17, 0x3, 0x181f ;  /* 0x00781f00111e7f89 */ /* 0x02096200000e0000 */
[-C--:B------:R-:W-:Y:S01]  /*11a0*/  @!P2 LEA.HI R6, R6, R3.reuse, RZ, 0x3 ;  /* 0x000000030606a211 */ /* 0x080fe200078f18ff */
[--C-:B------:R-:W-:Y:S01]  /*11b0*/  @!P0 IMAD.WIDE R32, R15, 0x2, R22.reuse ;  /* 0x000000020f208825 */ /* 0x100fe200078e0216 */
[----:B------:R-:W-:Y:S01]  /*11c0*/  @!P2 LOP3.LUT R9, R9, 0xfffffff8, RZ, 0xc0, !PT ;  /* 0xfffffff80909a812 */ /* 0x000fe200078ec0ff */
[----:B------:R-:W5:Y:S01]  /*11d0*/  SHFL.IDX PT, R31, R16, 0x3, 0x181f ;  /* 0x00781f00101f7f89 */ /* 0x000f6200000e0000 */
[----:B-1----:R-:W-:Y:S01]  /*11e0*/  @!P2 LOP3.LUT R29, R6, 0xfffffff8, RZ, 0xc0, !PT ;  /* 0xfffffff8061da812 */ /* 0x002fe200078ec0ff */
[----:B------:R-:W-:Y:S01]  /*11f0*/  @!P0 IMAD.WIDE R34, R27, 0x2, R22 ;  /* 0x000000021b228825 */ /* 0x000fe200078e0216 */
[----:B------:R-:W-:Y:S01]  /*1200*/  @!P1 SHF.R.S32.HI R6, RZ, 0x1f, R3 ;  /* 0x0000001fff069819 */ /* 0x000fe20000011403 */
[----:B------:R1:W-:Y:S03]  /*1210*/  @!P0 LDGSTS.E.BYPASS.LTC128B.128 [R132+0x19100], [R24.64], !P3 ;  /* 0x1910000018848fae */ /* 0x0003e6000d901d52 */
[----:B------:R-:W-:Y:S01]  /*1220*/  @!P1 LEA.HI R6, R6, R3, RZ, 0x3 ;  /* 0x0000000306069211 */ /* 0x000fe200078f18ff */
[----:B------:R3:W-:Y:S04]  /*1230*/  @!P0 LDGSTS.E.BYPASS.LTC128B.128 [R132+0x1d100], [R32.64], !P4 ;  /* 0x1d10000020848fae */ /* 0x0007e8000e101d52 */
[----:B------:R3:W-:Y:S01]  /*1240*/  @!P0 LDGSTS.E.BYPASS.LTC128B.128 [R132+0x21100], [R34.64], !P5 ;  /* 0x2110000022848fae */ /* 0x0007e2000e901d52 */
[----:B--2---:R-:W-:Y:S01]  /*1250*/  @!P2 IMAD.WIDE R14, R9, 0x2, R20 ;  /* 0x00000002090ea825 */ /* 0x004fe200078e0214 */
[----:B------:R-:W-:-:S02]  /*1260*/  @!P1 SHF.R.S32.HI R9, RZ, 0x1f, R4 ;  /* 0x0000001fff099819 */ /* 0x000fc40000011404 */
[----:B----4-:R-:W-:Y:S01]  /*1270*/  @!P1 LOP3.LUT R17, R6, 0xfffffff8, RZ, 0xc0, !PT ;  /* 0xfffffff806119812 */ /* 0x010fe200078ec0ff */
[----:B------:R-:W-:Y:S01]  /*1280*/  @!P2 IMAD.WIDE R22, R29, 0x2, R20 ;  /* 0x000000021d16a825 */ /* 0x000fe200078e0214 */
[C---:B------:R-:W-:Y:S02]  /*1290*/  @!P2 LEA R20, P0, R10.reuse, R20, 0x1 ;  /* 0x000000140a14a211 */ /* 0x040fe400078008ff */
[----:B------:R-:W-:Y:S01]  /*12a0*/  @!P1 LEA.HI R9, R9, R4, RZ, 0x3 ;  /* 0x0000000409099211 */ /* 0x000fe200078f18ff */
[----:B------:R-:W-:Y:S01]  /*12b0*/  IMAD.U32 R6, RZ, RZ, UR16 ;  /* 0x00000010ff067e24 */ /* 0x000fe2000f8e00ff */
[C-C-:B------:R-:W-:Y:S02]  /*12c0*/  @!P2 LEA.HI.X R21, R10.reuse, R21, R11.reuse, 0x1, P0 ;  /* 0x000000150a15a211 */ /* 0x140fe400000f0c0b */
[C---:B-----5:R-:W-:Y:S02]  /*12d0*/  @!P1 LEA R26, P0, R10.reuse, R30, 0x1 ;  /* 0x0000001e0a1a9211 */ /* 0x060fe400078008ff */
[----:B------:R-:W-:Y:S01]  /*12e0*/  @!P1 LOP3.LUT R9, R9, 0xfffffff8, RZ, 0xc0, !PT ;  /* 0xfffffff809099812 */ /* 0x000fe200078ec0ff */
[----:B------:R2:W-:Y:S01]  /*12f0*/  @!P2 LDGSTS.E.BYPASS.LTC128B.128 [R132+0x1a100], [R20.64], !P3 ;  /* 0x1a1000001484afae */ /* 0x0005e2000d901d52 */
[----:B------:R-:W-:Y:S01]  /*1300*/  @!P1 LEA.HI.X R27, R10, R31, R11, 0x1, P0 ;  /* 0x0000001f0a1b9211 */ /* 0x000fe200000f0c0b */
[----:B------:R-:W-:Y:S01]  /*1310*/  IMAD.U32 R11, RZ, RZ, UR14 ;  /* 0x0000000eff0b7e24 */ /* 0x000fe2000f8e00ff */
[----:B------:R-:W-:Y:S01]  /*1320*/  PLOP3.LUT P0, PT, PT, PT, UP0, 0x80, 0x0 ;  /* 0x000000000000781c */ /* 0x000fe20003f0f008 */
[----:B-1----:R-:W-:Y:S01]  /*1330*/  @!P1 IMAD.WIDE R24, R9, 0x2, R30 ;  /* 0x0000000209189825 */ /* 0x002fe200078e021e */
[----:B------:R1:W-:Y:S01]  /*1340*/  @!P2 LDGSTS.E.BYPASS.LTC128B.128 [R132+0x1e100], [R14.64], !P4 ;  /* 0x1e1000000e84afae */ /* 0x0003e2000e101d52 */
[----:B------:R-:W-:-:S02]  /*1350*/  IADD3 R8, -R6, c[0x0][0x1d0], -R8 ;  /* 0x0000740006087a10 */ /* 0x000fc40007ffe908 */
[----:B------:R-:W-:Y:S01]  /*1360*/  @!P1 IMAD.WIDE R30, R17, 0x2, R30 ;  /* 0x00000002111e9825 */ /* 0x000fe200078e021e */
[----:B------:R4:W-:Y:S01]  /*1370*/  @!P2 LDGSTS.E.BYPASS.LTC128B.128 [R132+0x22100], [R22.64], !P5 ;  /* 0x221000001684afae */ /* 0x0009e2000e901d52 */
[----:B------:R-:W-:Y:S02]  /*1380*/  PLOP3.LUT P2, PT, PT, PT, UP0, 0x80, 0x0 ;  /* 0x000000000000781c */ /* 0x000fe40003f4f008 */
[----:B------:R-:W-:Y:S01]  /*1390*/  IMAD.U32 R17, RZ, RZ, UR4 ;  /* 0x00000004ff117e24 */ /* 0x000fe2000f8e00ff */
[----:B------:R5:W-:Y:S01]  /*13a0*/  @!P1 LDGSTS.E.BYPASS.LTC128B.128 [R132+0x1b100], [R26.64], !P3 ;  /* 0x1b1000001a849fae */ /* 0x000be2000d901d52 */
[----:B------:R-:W-:Y:S01]  /*13b0*/  @UP0 UIMAD UR4, UR9, UR4, URZ ;  /* 0x00000004090402a4 */ /* 0x000fe2000f8e023f */
[----:B------:R-:W-:Y:S01]  /*13c0*/  PLOP3.LUT P3, PT, PT, PT, UP0, 0x80, 0x0 ;  /* 0x000000000000781c */ /* 0x000fe20003f6f008 */
[----:B------:R-:W-:Y:S01]  /*13d0*/  IMAD.U32 R9, RZ, RZ, UR22 ;  /* 0x00000016ff097e24 */ /* 0x000fe2000f8e00ff */
[----:B------:R5:W-:Y:S01]  /*13e0*/  @!P1 LDGSTS.E.BYPASS.LTC128B.128 [R132+0x1f100], [R24.64], !P4 ;  /* 0x1f10000018849fae */ /* 0x000be2000e101d52 */
[----:B------:R-:W-:Y:S01]  /*13f0*/  ISETP.GE.AND P4, PT, R8, 0x1, PT ;  /* 0x000000010800780c */ /* 0x000fe20003f86270 */
[----:B------:R-:W-:-:S02]  /*1400*/  @UP0 UIMAD UR4, UR5, UR15, UR4 ;  /* 0x0000000f050402a4 */ /* 0x000fc4000f8e0204 */
[----:B------:R3:W-:Y:S01]  /*1410*/  @!P1 LDGSTS.E.BYPASS.LTC128B.128 [R132+0x23100], [R30.64], !P5 ;  /* 0x231000001e849fae */ /* 0x0007e2000e901d52 */
[----:B------:R-:W-:Y:S02]  /*1420*/  PLOP3.LUT P5, PT, PT, PT, UP0, 0x80, 0x0 ;  /* 0x000000000000781c */ /* 0x000fe40003faf008 */
[----:B------:R-:W-:Y:S01]  /*1430*/  PLOP3.LUT P1, PT, PT, PT, UP0, 0x80, 0x0 ;  /* 0x000000000000781c */ /* 0x000fe20003f2f008 */
[----:B------:R-:W0:Y:S01]  /*1440*/  LDGDEPBAR ;  /* 0x00000000000079af */ /* 0x000e220000000000 */
[----:B--2---:R-:W-:Y:S02]  /*1450*/  IMAD.IADD R21, R13, 0x1, R7 ;  /* 0x000000010d157824 */ /* 0x004fe400078e0207 */
[----:B------:R-:W-:Y:S02]  /*1460*/  IMAD.MOV.U32 R20, RZ, RZ, R12 ;  /* 0x000000ffff147224 */ /* 0x000fe400078e000c */
[----:B-1----:R-:W-:Y:S01]  /*1470*/  IMAD.U32 R15, RZ, RZ, UR14 ;  /* 0x0000000eff0f7e24 */ /* 0x002fe2000f8e00ff */
[----:B---3--:R-:W-:Y:S01]  /*1480*/  @P6 SHF.R.S32.HI R195, RZ, 0x1f, R18 ;  /* 0x0000001fffc36819 */ /* 0x008fe20000011412 */
[----:B------:R-:W-:-:S02]  /*1490*/  @!P6 IMAD.MOV.U32 R195, RZ, RZ, R19 ;  /* 0x000000ffffc3e224 */ /* 0x000fc400078e0013 */
[----:B------:R-:W-:Y:S02]  /*14a0*/  @P6 IMAD.MOV.U32 R194, RZ, RZ, R18 ;  /* 0x000000ffffc26224 */ /* 0x000fe400078e0012 */
[----:B------:R-:W-:Y:S01]  /*14b0*/  @!P6 IMAD.MOV.U32 R194, RZ, RZ, R0 ;  /* 0x000000ffffc2e224 */ /* 0x000fe200078e0000 */
[----:B------:R-:W-:Y:S01]  /*14c0*/  BAR.SYNC.DEFER_BLOCKING 0x0 ;  /* 0x0000000000007b1d */ /* 0x000fe20000010000 */
[----:B------:R-:W-:Y:S01]  /*14d0*/  IMAD R203, R195, c[0x0][0x1f0], RZ ;  /* 0x00007c00c3cb7a24 */ /* 0x000fe200078e02ff */
[----:B------:R-:W-:Y:S01]  /*14e0*/  PLOP3.LUT P6, PT, PT, PT, UP0, 0x80, 0x0 ;  /* 0x000000000000781c */ /* 0x000fe20003fcf008 */
[----:B------:R-:W-:-:S04]  /*14f0*/  IMAD.WIDE.U32 R196, R194, c[0x0][0x1f0], R196 ;  /* 0x00007c00c2c47a25 */ /* 0x000fc800078e00c4 */
[----:B------:R-:W-:Y:S02]  /*1500*/  IMAD R203, R194, c[0x0][0x1f4], R203 ;  /* 0x00007d00c2cb7a24 */ /* 0x000fe400078e02cb */
[----:B------:R-:W-:Y:S02]  /*1510*/  IMAD.MOV.U32 R202, RZ, RZ, R196 ;  /* 0x000000ffffca7224 */ /* 0x000fe400078e00c4 */
[----:B------:R-:W-:Y:S02]  /*1520*/  IMAD.IADD R203, R197, 0x1, R203 ;  /* 0x00000001c5cb7824 */ /* 0x000fe400078e02cb */
[----:B------:R-:W-:Y:S02]  /*1530*/  IMAD.U32 R18, RZ, RZ, UR13 ;  /* 0x0000000dff127e24 */ /* 0x000fe4000f8e00ff */
[----:B------:R-:W-:Y:S01]  /*1540*/  @P0 IMAD.WIDE.U32 R16, R17, UR15, R202 ;  /* 0x0000000f11100c25 */ /* 0x000fe2000f8e00ca */
[----:B------:R-:W-:-:S03]  /*1550*/  ISETP.GT.AND P0, PT, R8, 0x20, PT ;  /* 0x000000200800780c */ /* 0x000fc60003f04270 */
[----:B----4-:R-:W-:Y:S01]  /*1560*/  IMAD.WIDE.U32 R22, R9, UR15, R202 ;  /* 0x0000000f09167c25 */ /* 0x010fe2000f8e00ca */
[----:B------:R-:W-:Y:S02]  /*1570*/  @P6 LEA R0, P6, R16, c[0x0][0x1c8], 0x1 ;  /* 0x0000720010006a11 */ /* 0x000fe400078c08ff */
[----:B------:R-:W-:Y:S01]  /*1580*/  @P5 IADD3 R7, R17, UR4, RZ ;  /* 0x0000000411075c10 */ /* 0x000fe2000fffe0ff */
[----:B------:R-:W-:Y:S01]  /*1590*/  IMAD R199, R195, c[0x0][0x218], RZ ;  /* 0x00008600c3c77a24 */ /* 0x000fe200078e02ff */
[----:B------:R-:W-:Y:S01]  /*15a0*/  @P2 LEA R14, P2, R11, R0, 0x1 ;  /* 0x000000000b0e2211 */ /* 0x000fe200078408ff */
[----:B------:R-:W-:Y:S01]  /*15b0*/  ULDC.64 UR4, c[0x0][0x208] ;  /* 0x0000820000047ab9 */ /* 0x000fe20000000a00 */
[----:B------:R-:W-:Y:S01]  /*15c0*/  IADD3 R9, R23, UR24, RZ ;  /* 0x0000001817097c10 */ /* 0x000fe2000fffe0ff */
[----:B------:R-:W-:Y:S01]  /*15d0*/  USHF.L.U32 UR24, UR4, 0x6, URZ ;  /* 0x0000000604187899 */ /* 0x000fe2000800063f */
[----:B------:R-:W-:Y:S01]  /*15e0*/  IMAD R199, R194, c[0x0][0x21c], R199 ;  /* 0x00008700c2c77a24 */ /* 0x000fe200078e02c7 */
[----:B------:R-:W-:Y:S01]  /*15f0*/  @P0 IADD3 R12, P5, R22, UR14, RZ ;  /* 0x0000000e160c0c10 */ /* 0x000fe2000ffbe0ff */
[----:B------:R-:W-:Y:S01]  /*1600*/  USHF.L.U64.HI UR23, UR4, UR23, UR5 ;  /* 0x0000001704177299 */ /* 0x000fe20008010205 */
[----:B------:R-:W-:Y:S01]  /*1610*/  IMAD.WIDE.U32 R194, R194, c[0x0][0x218], R20 ;  /* 0x00008600c2c27a25 */ /* 0x000fe200078e0014 */
[----:B------:R-:W-:Y:S01]  /*1620*/  USHF.L.U64.HI UR11, UR4, UR11, UR5 ;  /* 0x0000000b040b7299 */ /* 0x000fe20008010205 */
[----:B------:R-:W-:Y:S01]  /*1630*/  @P3 LEA.HI.X R7, R16, c[0x0][0x1cc], R7, 0x1, P6 ;  /* 0x0000730010073a11 */ /* 0x000fe200030f0c07 */
[----:B------:R-:W-:Y:S01]  /*1640*/  UIMAD UR12, UR23, UR22, URZ ;  /* 0x00000016170c72a4 */ /* 0x000fe2000f8e023f */
[C---:B------:R-:W-:Y:S01]  /*1650*/  @P4 LEA R16, P3, R22.reuse, c[0x0][0x1c8], 0x1 ;  /* 0x0000720016104a11 */ /* 0x040fe200078608ff */
[----:B------:R-:W-:Y:S01]  /*1660*/  IMAD.IADD R199, R195, 0x1, R199 ;  /* 0x00000001c3c77824 */ /* 0x000fe200078e02c7 */
[----:B------:R-:W-:Y:S01]  /*1670*/  @P1 LEA.HI.X R15, R15, R7, R18, 0x1, P2 ;  /* 0x000000070f0f1211 */ /* 0x000fe200010f0c12 */
[----:B------:R-:W-:Y:S01]  /*1680*/  IMAD.MOV.U32 R198, RZ, RZ, R194 ;  /* 0x000000ffffc67224 */ /* 0x000fe200078e00c2 */
[----:B------:R-:W-:Y:S01]  /*1690*/  @P4 LEA.HI.X R17, R22, c[0x0][0x1cc], R9, 0x1, P3 ;  /* 0x0000730016114a11 */ /* 0x000fe200018f0c09 */
[----:B------:R-:W-:Y:S01]  /*16a0*/  UIMAD UR12, UR21, UR24, UR12 ;  /* 0x00000018150c72a4 */ /* 0x000fe2000f8e020c */
[----:B------:R-:W-:Y:S01]  /*16b0*/  ISETP.GE.AND P3, PT, R10, c[0x0][0x1d4], PT ;  /* 0x000075000a007a0c */ /* 0x000fe20003f66270 */
[----:B------:R-:W-:Y:S01]  /*16c0*/  @UP0 UIADD3 UR5, UR17, -0x2, URZ ;  /* 0xfffffffe11050890 */ /* 0x000fe2000fffe03f */
[----:B------:R-:W-:-:S02]  /*16d0*/  ISETP.GE.AND P2, PT, R4, c[0x0][0x1d4], PT ;  /* 0x0000750004007a0c */ /* 0x000fc40003f46270 */
[----:B------:R-:W-:Y:S01]  /*16e0*/  ISETP.GE.AND P1, PT, R3, c[0x0][0x1d4], PT ;  /* 0x0000750003007a0c */ /* 0x000fe20003f26270 */
[----:B------:R-:W-:Y:S01]  /*16f0*/  @UP0 UIMAD UR23, UR23, UR5, URZ ;  /* 0x00000005171702a4 */ /* 0x000fe2000f8e023f */
[----:B------:R-:W-:Y:S02]  /*1700*/  @P0 IADD3.X R9, R9, UR13, RZ, P5, !PT ;  /* 0x0000000d09090c10 */ /* 0x000fe4000affe4ff */
[----:B------:R-:W-:Y:S02]  /*1710*/  @P0 LEA R18, P6, R12, c[0x0][0x1c8], 0x1 ;  /* 0x000072000c120a11 */ /* 0x000fe400078c08ff */
[----:B------:R-:W-:Y:S02]  /*1720*/  ISETP.GE.AND P5, PT, R10, c[0x0][0x1d4], PT ;  /* 0x000075000a007a0c */ /* 0x000fe40003fa6270 */
[----:B------:R-:W-:Y:S01]  /*1730*/  @P0 LEA.HI.X R19, R12, c[0x0][0x1cc], R9, 0x1, P6 ;  /* 0x000073000c130a11 */ /* 0x000fe200030f0c09 */
[----:B------:R-:W-:Y:S01]  /*1740*/  IMAD.U32 R9, RZ, RZ, UR24 ;  /* 0x00000018ff097e24 */ /* 0x000fe2000f8e00ff */
[----:B------:R-:W-:Y:S01]  /*1750*/  @!PT LDS RZ, [RZ] ;  /* 0x00000000fffff984 */ /* 0x000fe20000000800 */
[----:B------:R-:W-:Y:S01]  /*1760*/  @!PT LDS RZ, [RZ] ;  /* 0x00000000fffff984 */ /* 0x000fe20000000800 */
[----:B------:R-:W-:Y:S01]  /*1770*/  @!PT LDS RZ, [RZ] ;  /* 0x00000000fffff984 */ /* 0x000fe20000000800 */
[----:B------:R1:W-:Y:S01]  /*1780*/  @P4 LDGSTS.E.BYPASS.LTC128B.128 [R132+0xc100], [R16.64], !P3 ;  /* 0x0c10000010844fae */ /* 0x0003e2000d901d52 */
[----:B------:R-:W-:-:S02]  /*1790*/  ISETP.LT.OR P6, PT, R8, 0x1, P5 ;  /* 0x000000010800780c */ /* 0x000fc40002fc1670 */
[----:B------:R-:W-:Y:S01]  /*17a0*/  IMAD.WIDE.U32 R10, R9, UR22, R198 ;  /* 0x00000016090a7c25 */ /* 0x000fe2000f8e00c6 */
[----:B------:R1:W-:Y:S01]  /*17b0*/  @P4 LDGSTS.E.BYPASS.LTC128B.128 [R132+0xe100], [R16.64+0x80], !P2 ;  /* 0x0e10008010844fae */ /* 0x0003e2000d101d52 */
[----:B------:R-:W-:-:S03]  /*17c0*/  ISETP.LT.OR P5, PT, R8, 0x21, P5 ;  /* 0x000000210800780c */ /* 0x000fc60002fa1670 */
[----:B------:R1:W-:Y:S01]  /*17d0*/  @P4 LDGSTS.E.BYPASS.LTC128B.128 [R132+0x10100], [R16.64+0x100], !P1 ;  /* 0x1010010010844fae */ /* 0x0003e2000c901d52 */
[----:B------:R-:W-:Y:S02]  /*17e0*/  ISETP.GE.AND P4, PT, R4, c[0x0][0x1d4], PT ;  /* 0x0000750004007a0c */ /* 0x000fe40003f86270 */
[----:B------:R-:W-:Y:S01]  /*17f0*/  IADD3 R4, R11, UR12, RZ ;  /* 0x0000000c0b047c10 */ /* 0x000fe2000fffe0ff */
[----:B------:R2:W-:Y:S01]  /*1800*/  @P0 LDGSTS.E.BYPASS.LTC128B.128 [R132+0xd100], [R18.64], !P3 ;  /* 0x0d10000012840fae */ /* 0x0005e2000d901d52 */
[----:B------:R-:W-:Y:S02]  /*1810*/  USHF.L.U32 UR12, UR4, 0x5, URZ ;  /* 0x00000005040c7899 */ /* 0x000fe4000800063f */
[----:B------:R-:W-:Y:S01]  /*1820*/  @UP0 USHF.R.S32.HI UR4, URZ, 0x1f, UR5 ;  /* 0x0000001f3f040899 */ /* 0x000fe20008011405 */
[----:B------:R2:W-:Y:S01]  /*1830*/  @P0 LDGSTS.E.BYPASS.LTC128B.128 [R132+0xf100], [R18.64+0x80], !P2 ;  /* 0x0f10008012840fae */ /* 0x0005e2000d101d52 */
[----:B------:R-:W-:Y:S02]  /*1840*/  USHF.L.U32 UR22, UR12, 0x1, URZ ;  /* 0x000000010c167899 */ /* 0x000fe4000800063f */
[----:B------:R-:W-:Y:S01]  /*1850*/  USHF.L.U64.HI UR21, UR12, 0x1, UR11 ;  /* 0x000000010c157899 */ /* 0x000fe2000801020b */
[----:B------:R2:W-:Y:S01]  /*1860*/  @P0 LDGSTS.E.BYPASS.LTC128B.128 [R132+0x11100], [R18.64+0x100], !P1 ;  /* 0x1110010012840fae */ /* 0x0005e2000c901d52 */
[----:B------:R-:W-:Y:S01]  /*1870*/  LEA R12, P0, R10, c[0x0][0x1f8], 0x1 ;  /* 0x00007e000a0c7a11 */ /* 0x000fe200078008ff */
[----:B------:R-:W-:-:S02]  /*1880*/  @UP0 UIMAD UR4, UR4, UR24, UR23 ;  /* 0x00000018040402a4 */ /* 0x000fc4000f8e0217 */
[----:B------:R-:W0:Y:S01]  /*1890*/  LDGDEPBAR ;  /* 0x00000000000079af */ /* 0x000e220000000000 */
[----:B------:R-:W-:Y:S02]  /*18a0*/  LEA.HI.X R13, R10, c[0x0][0x1fc], R4, 0x1, P0 ;  /* 0x00007f000a0d7a11 */ /* 0x000fe400000f0c04 */
[C---:B------:R-:W-:Y:S02]  /*18b0*/  ISETP.LT.OR P0, PT, R8.reuse, 0x1, P4 ;  /* 0x000000010800780c */ /* 0x040fe40002701670 */
[----:B------:R-:W-:Y:S01]  /*18c0*/  ISETP.LT.OR P4, PT, R8, 0x21, P4 ;  /* 0x000000210800780c */ /* 0x000fe20002781670 */
[----:B------:R3:W-:Y:S01]  /*18d0*/  LDGSTS.E.BYPASS.LTC128B.128 [R132+0x100], [R12.64], !P6 ;  /* 0x001000000c847fae */ /* 0x0007e2000f101d52 */
[----:B------:R-:W-:Y:S02]  /*18e0*/  ISETP.GE.AND P6, PT, R3, c[0x0][0x1d4], PT ;  /* 0x0000750003007a0c */ /* 0x000fe40003fc6270 */
[----:B------:R-:W-:-:S05]  /*18f0*/  LOP3.LUT R4, R188, 0xfffffff0, RZ, 0xc0, !PT ;  /* 0xfffffff0bc047812 */ /* 0x000fca00078ec0ff */
[----:B------:R-:W-:Y:S02]  /*1900*/  IMAD.IADD R11, R5, 0x1, -R4 ;  /* 0x00000001050b7824 */ /* 0x000fe400078e0a04 */
[----:B------:R3:W-:Y:S01]  /*1910*/  LDGSTS.E.BYPASS.LTC128B.128 [R132+0x2100], [R12.64+0x80], !P0 ;  /* 0x021000800c847fae */ /* 0x0007e2000c101d52 */
[C---:B------:R-:W-:Y:S02]  /*1920*/  ISETP.LT.OR P0, PT, R8.reuse, 0x1, P6 ;  /* 0x000000010800780c */ /* 0x040fe40003701670 */
[----:B------:R-:W-:Y:S02]  /*1930*/  ISETP.LT.OR P6, PT, R8, 0x21, P6 ;  /* 0x000000210800780c */ /* 0x000fe400037c1670 */
[----:B------:R-:W-:-:S04]  /*1940*/  SHF.R.S32.HI R4, RZ, 0x1f, R11 ;  /* 0x0000001fff047819 */ /* 0x000fc8000001140b */
[----:B------:R-:W-:-:S04]  /*1950*/  LEA.HI R3, R4, R11, RZ, 0x3 ;  /* 0x0000000b04037211 */ /* 0x000fc800078f18ff */
[----:B------:R-:W-:Y:S01]  /*1960*/  LOP3.LUT R20, R3, 0xfffffff8, RZ, 0xc0, !PT ;  /* 0xfffffff803147812 */ /* 0x000fe200078ec0ff */
[----:B------:R3:W-:Y:S01]  /*1970*/  LDGSTS.E.BYPASS.LTC128B.128 [R132+0x4100], [R12.64+0x100], !P0 ;  /* 0x041001000c847fae */ /* 0x0007e2000c101d52 */
[----:B-1----:R-:W-:-:S03]  /*1980*/  IADD3 R16, P0, R12, UR22, RZ ;  /* 0x000000160c107c10 */ /* 0x002fc6000ff1e0ff */
[----:B------:R-:W-:Y:S01]  /*1990*/  IMAD.IADD R20, R11, 0x1, -R20 ;  /* 0x000000010b147824 */ /* 0x000fe200078e0a14 */
[----:B------:R-:W-:Y:S02]  /*19a0*/  IADD3.X R17, R13, UR21, RZ, P0, !PT ;  /* 0x000000150d117c10 */ /* 0x000fe400087fe4ff */
[----:B------:R-:W-:Y:S01]  /*19b0*/  PLOP3.LUT P0, PT, PT, PT, UP0, 0x80, 0x0 ;  /* 0x000000000000781c */ /* 0x000fe20003f0f008 */
[----:B------:R-:W-:Y:S02]  /*19c0*/  IMAD.SHL.U32 R11, R20, 0x40, RZ ;  /* 0x00000040140b7824 */ /* 0x000fe400078e00ff */
[----:B------:R2:W-:Y:S01]  /*19d0*/  LDGSTS.E.BYPASS.LTC128B.128 [R132+0x1100], [R16.64], !P5 ;  /* 0x0110000010847fae */ /* 0x0005e2000e901d52 */
[----:B------:R-:W-:Y:S02]  /*19e0*/  PLOP3.LUT P5, PT, PT, PT, UP0, 0x80, 0x0 ;  /* 0x000000000000781c */ /* 0x000fe40003faf008 */
[----:B------:R-:W-:Y:S01]  /*19f0*/  LOP3.LUT R11, R11, 0x1c0, RZ, 0xc0, !PT ;  /* 0x000001c00b0b7812 */ /* 0x000fe200078ec0ff */
[----:B------:R2:W-:Y:S01]  /*1a00*/  LDGSTS.E.BYPASS.LTC128B.128 [R132+0x3100], [R16.64+0x80], !P4 ;  /* 0x0310008010847fae */ /* 0x0005e2000e101d52 */
[----:B------:R-:W-:-:S03]  /*1a10*/  PLOP3.LUT P4, PT, PT, PT, UP0, 0x80, 0x0 ;  /* 0x000000000000781c */ /* 0x000fc60003f8f008 */
[----:B------:R2:W-:Y:S01]  /*1a20*/  LDGSTS.E.BYPASS.LTC128B.128 [R132+0x5100], [R16.64+0x100], !P6 ;  /* 0x0510010010847fae */ /* 0x0005e2000f101d52 */
[----:B------:R-:W-:-:S03]  /*1a30*/  PLOP3.LUT P6, PT, PT, PT, UP0, 0x80, 0x0 ;  /* 0x000000000000781c */ /* 0x000fc60003fcf008 */
[----:B------:R-:W0:Y:S01]  /*1a40*/  LDGDEPBAR ;  /* 0x00000000000079af */ /* 0x000e220000000000 */
[----:B---3--:R-:W-:-:S04]  /*1a50*/  SHF.R.S32.HI R13, RZ, 0x4, R188 ;  /* 0x00000004ff0d7819 */ /* 0x008fc800000114bc */
[----:B------:R-:W-:-:S05]  /*1a60*/  LEA.HI R188, R188, R13, RZ, 0x1 ;  /* 0x0000000dbcbc7211 */ /* 0x000fca00078f08ff */
[----:B------:R-:W-:Y:S01]  /*1a70*/  @P6 IMAD.MOV.U32 R12, RZ, RZ, R0 ;  /* 0x000000ffff0c6224 */ /* 0x000fe200078e0000 */
[----:B------:R-:W-:-:S05]  /*1a80*/  LOP3.LUT R188, R188, 0xfffffffe, RZ, 0xc0, !PT ;  /* 0xfffffffebcbc7812 */ /* 0x000fca00078ec0ff */
[----:B------:R-:W-:Y:S02]  /*1a90*/  IMAD.IADD R188, R13, 0x1, -R188 ;  /* 0x000000010dbc7824 */ /* 0x000fe400078e0abc */
[----:B------:R-:W-:Y:S01]  /*1aa0*/  @P6 IMAD.MOV.U32 R13, RZ, RZ, R7 ;  /* 0x000000ffff0d6224 */ /* 0x000fe200078e0007 */
[----:B------:R-:W-:Y:S01]  /*1ab0*/  PLOP3.LUT P6, PT, PT, PT, UP0, 0x80, 0x0 ;  /* 0x000000000000781c */ /* 0x000fe20003fcf008 */
[----:B------:R-:W-:Y:S01]  /*1ac0*/  IMAD.SHL.U32 R0, R188, 0x8, RZ ;  /* 0x00000008bc007824 */ /* 0x000fe200078e00ff */
[----:B------:R-:W-:Y:S01]  /*1ad0*/  PLOP3.LUT P6, PT, PT, PT, UP0, 0x80, 0x0 ;  /* 0x000000000000781c */ /* 0x000fe20003fcf008 */
[----:B------:R-:W-:Y:S01]  /*1ae0*/  IMAD.SHL.U32 R7, R207, 0x40, RZ ;  /* 0x00000040cf077824 */ /* 0x000fe200078e00ff */
[----:B------:R1:W-:Y:S01]  /*1af0*/  @P5 LDGSTS.E.BYPASS.LTC128B.128 [R132+0x12100], [R12.64], !P3 ;  /* 0x121000000c845fae */ /* 0x0003e2000d901d52 */
[----:B------:R-:W-:Y:S02]  /*1b00*/  PLOP3.LUT P5, PT, PT, PT, UP0, 0x80, 0x0 ;  /* 0x000000000000781c */ /* 0x000fe40003faf008 */
[----:B------:R-:W-:Y:S01]  /*1b10*/  LOP3.LUT R0, R11, 0x8, R0, 0xf8, !PT ;  /* 0x000000080b007812 */ /* 0x000fe200078ef800 */
[----:B------:R1:W-:Y:S01]  /*1b20*/  @P4 LDGSTS.E.BYPASS.LTC128B.128 [R132+0x14100], [R12.64+0x80], !P2 ;  /* 0x141000800c844fae */ /* 0x0003e2000d101d52 */
[----:B------:R-:W-:-:S02]  /*1b30*/  PLOP3.LUT P4, PT, PT, PT, UP0, 0x80, 0x0 ;  /* 0x000000000000781c */ /* 0x000fc40003f8f008 */
[----:B------:R-:W-:Y:S01]  /*1b40*/  LOP3.LUT R7, R7, 0x1c0, RZ, 0xc0, !PT ;  /* 0x000001c007077812 */ /* 0x000fe200078ec0ff */
[----:B------:R1:W-:Y:S01]  /*1b50*/  @P0 LDGSTS.E.BYPASS.LTC128B.128 [R132+0x16100], [R12.64+0x100], !P1 ;  /* 0x161001000c840fae */ /* 0x0003e2000c901d52 */
[----:B------:R-:W-:Y:S02]  /*1b60*/  PLOP3.LUT P0, PT, PT, PT, UP0, 0x80, 0x0 ;  /* 0x000000000000781c */ /* 0x000fe40003f0f008 */
[----:B------:R-:W-:Y:S02]  /*1b70*/  SHF.R.U32.HI R11, RZ, 0x3, R11 ;  /* 0x00000003ff0b7819 */ /* 0x000fe4000001160b */
[----:B------:R-:W-:Y:S01]  /*1b80*/  LOP3.LUT R2, R7, 0x8, R2, 0xf8, !PT ;  /* 0x0000000807027812 */ /* 0x000fe200078ef802 */
[----:B------:R1:W-:Y:S01]  /*1b90*/  @P5 LDGSTS.E.BYPASS.LTC128B.128 [R132+0x13100], [R14.64], !P3 ;  /* 0x131000000e845fae */ /* 0x0003e2000d901d52 */
[----:B------:R-:W-:Y:S01]  /*1ba0*/  LOP3.LUT R0, R0, R11, RZ, 0x3c, !PT ;  /* 0x0000000b00007212 */ /* 0x000fe200078e3cff */
[----:B------:R-:W-:Y:S01]  /*1bb0*/  IMAD.SHL.U32 R11, R3, 0x40, RZ ;  /* 0x00000040030b7824 */ /* 0x000fe200078e00ff */
[----:B------:R-:W-:Y:S01]  /*1bc0*/  SHF.R.U32.HI R7, RZ, 0x3, R7 ;  /* 0x00000003ff077819 */ /* 0x000fe20000011607 */
[----:B------:R1:W-:Y:S01]  /*1bd0*/  @P4 LDGSTS.E.BYPASS.LTC128B.128 [R132+0x15100], [R14.64+0x80], !P2 ;  /* 0x151000800e844fae */ /* 0x0003e2000d101d52 */
[----:B------:R-:W-:-:S02]  /*1be0*/  PLOP3.LUT P5, PT, PT, PT, UP0, 0x80, 0x0 ;  /* 0x000000000000781c */ /* 0x000fc40003faf008 */
[----:B------:R-:W-:Y:S01]  /*1bf0*/  LOP3.LUT R3, R2, R7, RZ, 0x3c, !PT ;  /* 0x0000000702037212 */ /* 0x000fe200078e3cff */
[----:B------:R1:W-:Y:S01]  /*1c00*/  @P0 LDGSTS.E.BYPASS.LTC128B.128 [R132+0x17100], [R14.64+0x100], !P1 ;  /* 0x171001000e840fae */ /* 0x0003e2000c901d52 */
[----:B------:R-:W-:Y:S01]  /*1c10*/  LOP3.LUT R4, R0, 0xfffffe00, R11, 0xf8, !PT ;  /* 0xfffffe0000047812 */ /* 0x000fe200078ef80b */
[----:B------:R-:W-:Y:S01]  /*1c20*/  IMAD.MOV.U32 R2, RZ, RZ, 0x10 ;  /* 0x00000010ff027424 */ /* 0x000fe200078e00ff */
[----:B------:R-:W-:Y:S01]  /*1c30*/  SHF.R.S32.HI R7, RZ, 0x5, R84 ;  /* 0x00000005ff077819 */ /* 0x000fe20000011454 */
[----:B------:R-:W0:Y:S01]  /*1c40*/  LDGDEPBAR ;  /* 0x00000000000079af */ /* 0x000e220000000000 */
[----:B------:R-:W-:Y:S01]  /*1c50*/  IMAD R188, R188, 0x200, R3 ;  /* 0x00000200bcbc7824 */ /* 0x000fe200078e0203 */
[----:B------:R-:W-:Y:S01]  /*1c60*/  PLOP3.LUT P0, PT, PT, PT, UP0, 0x80, 0x0 ;  /* 0x000000000000781c */ /* 0x000fe20003f0f008 */
[----:B------:R-:W-:Y:S01]  /*1c70*/  IMAD.MOV.U32 R3, RZ, RZ, 0x20 ;  /* 0x00000020ff037424 */ /* 0x000fe200078e00ff */
[----:B------:R-:W-:Y:S01]  /*1c80*/  LOP3.LUT P4, RZ, R20, 0x2, RZ, 0xc0, !PT ;  /* 0x0000000214ff7812 */ /* 0x000fe2000788c0ff */
[----:B------:R-:W-:-:S02]  /*1c90*/  IMAD R0, R7, 0x400, R4 ;  /* 0x0000040007007824 */ /* 0x000fc400078e0204 */
[----:B------:R-:W-:Y:S01]  /*1ca0*/  IMAD.SHL.U32 R188, R188, 0x2, RZ ;  /* 0x00000002bcbc7824 */ /* 0x000fe200078e00ff */
[----:B------:R-:W-:Y:S01]  /*1cb0*/  SEL R2, R2, 0xfffffff0, !P4 ;  /* 0xfffffff002027807 */ /* 0x000fe20006000000 */
[C---:B------:R-:W-:Y:S01]  /*1cc0*/  IMAD.SHL.U32 R72, R0.reuse, 0x2, RZ ;  /* 0x0000000200487824 */ /* 0x040fe200078e00ff */
[----:B------:R-:W-:Y:S01]  /*1cd0*/  LEA R190, R0, 0x18100, 0x1 ;  /* 0x0001810000be7811 */ /* 0x000fe200078e08ff */
[----:B------:R-:W-:Y:S01]  /*1ce0*/  @P5 IMAD.WIDE.U32 R8, R9, UR5, R198 ;  /* 0x0000000509085c25 */ /* 0x000fe2000f8e00c6 */
[----:B------:R-:W-:Y:S02]  /*1cf0*/  LOP3.LUT P4, RZ, R207, 0x2, RZ, 0xc0, !PT ;  /* 0x00000002cfff7812 */ /* 0x000fe4000788c0ff */
[----:B------:R-:W-:Y:S01]  /*1d00*/  PLOP3.LUT P5, PT, PT, PT, UP0, 0x80, 0x0 ;  /* 0x000000000000781c */ /* 0x000fe20003faf008 */
[----:B------:R-:W-:Y:S01]  /*1d10*/  IMAD.SHL.U32 R187, R2, 0x2, RZ ;  /* 0x0000000202bb7824 */ /* 0x000fe200078e00ff */
[----:B------:R-:W-:Y:S02]  /*1d20*/  @P6 LEA R0, P6, R8, c[0x0][0x1f8], 0x1 ;  /* 0x00007e0008006a11 */ /* 0x000fe400078c08ff */
[----:B------:R-:W-:Y:S01]  /*1d30*/  @P0 IADD3 R23, R9, UR4, RZ ;  /* 0x0000000409170c10 */ /* 0x000fe2000fffe0ff */
[----:B------:R-:W-:Y:S01]  /*1d40*/  IMAD.IADD R186, R190, 0x1, R187 ;  /* 0x00000001beba7824 */ /* 0x000fe200078e02bb */
[----:B------:R-:W-:Y:S01]  /*1d50*/  PLOP3.LUT P0, PT, PT, PT, UP0, 0x80, 0x0 ;  /* 0x000000000000781c */ /* 0x000fe20003f0f008 */
[----:B------:R-:W-:Y:S01]  /*1d60*/  ULDC UR4, c[0x0][0x1d0] ;  /* 0x0000740000047ab9 */ /* 0x000fe20000000800 */
[----:B------:R-:W-:Y:S01]  /*1d70*/  SEL R189, R3, 0xffffffe0, !P4 ;  /* 0xffffffe003bd7807 */ /* 0x000fe20006000000 */
[----:B------:R-:W-:Y:S01]  /*1d80*/  UIADD3 UR4, -UR16, UR4, UR6 ;  /* 0x0000000410047290 */ /* 0x000fe2000fffe106 */
[----:B------:R-:W-:-:S04]  /*1d90*/  DEPBAR.LE SB0, 0x3 ;  /* 0x000080c00000791a */ /* 0x000fc80000000000 */
[----:B------:R-:W-:-:S04]  /*1da0*/  DEPBAR.LE SB0, 0x2 ;  /* 0x000080800000791a */ /* 0x000fc80000000000 */
[----:B------:R-:W-:Y:S01]  /*1db0*/  BAR.SYNC.DEFER_BLOCKING 0x0 ;  /* 0x0000000000007b1d */ /* 0x000fe20000010000 */
[----:B------:R-:W-:Y:S01]  /*1dc0*/  IMAD.IADD R85, R188, 0x1, R189 ;  /* 0x00000001bc557824 */ /* 0x000fe200078e02bd */
[----:B------:R-:W-:Y:S02]  /*1dd0*/  @P5 LEA.HI.X R23, R8, c[0x0][0x1fc], R23, 0x1, P6 ;  /* 0x00007f0008175a11 */ /* 0x000fe400030f0c17 */
[----:B------:R-:W-:Y:S02]  /*1de0*/  PLOP3.LUT P5, PT, PT, PT, UP0, 0x80, 0x0 ;  /* 0x000000000000781c */ /* 0x000fe40003faf008 */
[----:B------:R-:W-:Y:S01]  /*1df0*/  @P0 IADD3 R2, P6, R0, UR22, RZ ;  /* 0x0000001600020c10 */ /* 0x000fe2000ffde0ff */
[----:B------:R-:W-:Y:S01]  /*1e00*/  ULDC UR16, c[0x0][0x324] ;  /* 0x0000c90000107ab9 */ /* 0x000fe20000000800 */
[----:B------:R-:W-:Y:S01]  /*1e10*/  PLOP3.LUT P0, PT, PT, PT, UP0, 0x80, 0x0 ;  /* 0x000000000000781c */ /* 0x000fe20003f0f008 */
[----:B------:R-:W-:-:S10]  /*1e20*/  ULOP3.LUT UR16, URZ, UR16, URZ, 0x33, !UPT ;  /* 0x000000103f107292 */ /* 0x000fd4000f8e333f */
[----:B------:R-:W-:Y:S02]  /*1e30*/  @P5 IADD3.X R21, R23, UR21, RZ, P6, !PT ;  /* 0x0000001517155c10 */ /* 0x000fe4000b7fe4ff */
[----:B------:R-:W-:Y:S01]  /*1e40*/  PLOP3.LUT P5, PT, PT, PT, UP0, 0x80, 0x0 ;  /* 0x000000000000781c */ /* 0x000fe20003faf008 */
[----:B------:R-:W-:Y:S01]  /*1e50*/  @P0 IMAD.MOV.U32 R22, RZ, RZ, R0 ;  /* 0x000000ffff160224 */ /* 0x000fe200078e0000 */
[----:B------:R-:W-:Y:S01]  /*1e60*/  PLOP3.LUT P6, PT, PT, PT, UP0, 0x80, 0x0 ;  /* 0x000000000000781c */ /* 0x000fe20003fcf008 */
[----:B------:R-:W-:Y:S01]  /*1e70*/  LDSM.16.M88.4 R72, [R72+0x18100] ;  /* 0x018100004848783b */ /* 0x000fe20000000200 */
[----:B------:R-:W-:Y:S01]  /*1e80*/  PLOP3.LUT P0, PT, PT, PT, UP0, 0x80, 0x0 ;  /* 0x000000000000781c */ /* 0x000fe20003f0f008 */
[----:B------:R-:W-:Y:S02]  /*1e90*/  IMAD.MOV.U32 R0, RZ, RZ, 0x40 ;  /* 0x00000040ff007424 */ /* 0x000fe400078e00ff */
[----:B------:R-:W3:Y:S04]  /*1ea0*/  LDSM.16.M88.4 R44, [R188+0xc100] ;  /* 0x00c10000bc2c783b */ /* 0x000ee80000000200 */
[----:B------:R-:W4:Y:S04]  /*1eb0*/  LDSM.16.M88.4 R36, [R188+0xc900] ;  /* 0x00c90000bc24783b */ /* 0x000f280000000200 */
[----:B------:R-:W4:Y:S04]  /*1ec0*/  LDSM.16.M88.4 R28, [R188+0xd100] ;  /* 0x00d10000bc1c783b */ /* 0x000f280000000200 */
[----:B-1----:R-:W5:Y:S04]  /*1ed0*/  LDSM.16.M88.4 R12, [R188+0xd900] ;  /* 0x00d90000bc0c783b */ /* 0x002f680000000200 */
[----:B------:R-:W-:Y:S04]  /*1ee0*/  LDSM.16.M88.4 R64, [R186] ;  /* 0x00000000ba40783b */ /* 0x000fe80000000200 */
[----:B--2---:R-:W1:Y:S04]  /*1ef0*/  LDSM.16.M88.4 R16, [R85+0xc100] ;  /* 0x00c100005510783b */ /* 0x004e680000000200 */
[----:B------:R-:W2:Y:S04]  /*1f00*/  LDSM.16.M88.4 R8, [R85+0xc900] ;  /* 0x00c900005508783b */ /* 0x000ea80000000200 */
[----:B------:R-:W-:Y:S01]  /*1f10*/  LDSM.16.M88.4 R68, [R85+0xd900] ;  /* 0x00d900005544783b */ /* 0x000fe20000000200 */
[C---:B---3--:R-:W-:Y:S08]  /*1f20*/  HMMA.16816.F32.BF16 R48, R72.reuse, R44, RZ ;  /* 0x0000002c4830723c */ /* 0x048ff000000418ff */
[C---:B----4-:R-:W-:Y:S08]  /*1f30*/  HMMA.16816.F32.BF16 R40, R72.reuse, R36, RZ ;  /* 0x000000244828723c */ /* 0x050ff000000418ff */
[C---:B------:R-:W-:Y:S08]  /*1f40*/  HMMA.16816.F32.BF16 R32, R72.reuse, R28, RZ ;  /* 0x0000001c4820723c */ /* 0x040ff000000418ff */
[C---:B------:R-:W-:Y:S08]  /*1f50*/  HMMA.16816.F32.BF16 R44, R72.reuse, R46, RZ ;  /* 0x0000002e482c723c */ /* 0x040ff000000418ff */
[C---:B------:R-:W-:Y:S08]  /*1f60*/  HMMA.16816.F32.BF16 R36, R72.reuse, R38, RZ ;  /* 0x000000264824723c */ /* 0x040ff000000418ff */
[C---:B------:R-:W-:Y:S08]  /*1f70*/  HMMA.16816.F32.BF16 R28, R72.reuse, R30, RZ ;  /* 0x0000001e481c723c */ /* 0x040ff000000418ff */
[C---:B-----5:R-:W-:Y:S08]  /*1f80*/  HMMA.16816.F32.BF16 R24, R72.reuse, R12, RZ ;  /* 0x0000000c4818723c */ /* 0x060ff000000418ff */
[----:B------:R-:W-:Y:S01]  /*1f90*/  HMMA.16816.F32.BF16 R72, R72, R14, RZ ;  /* 0x0000000e4848723c */ /* 0x000fe200000418ff */
[----:B------:R-:W3:Y:S04]  /*1fa0*/  LDSM.16.M88.4 R12, [R85+0xd100] ;  /* 0x00d10000550c783b */ /* 0x000ee80000000200 */
[----:B------:R-:W-:Y:S01]  /*1fb0*/  @!PT LDS RZ, [RZ] ;  /* 0x00000000fffff984 */ /* 0x000fe20000000800 */
[----:B------:R-:W-:Y:S01]  /*1fc0*/  @!PT LDS RZ, [RZ] ;  /* 0x00000000fffff984 */ /* 0x000fe20000000800 */
[----:B------:R-:W-:Y:S01]  /*1fd0*/  @!PT LDS RZ, [RZ] ;  /* 0x00000000fffff984 */ /* 0x000fe20000000800 */
[----:B------:R4:W-:Y:S01]  /*1fe0*/  @P5 LDGSTS.E.BYPASS.LTC128B.128 [R132+0x6100], [R22.64], !P3 ;  /* 0x0610000016845fae */ /* 0x0009e2000d901d52 */
[----:B------:R-:W-:-:S02]  /*1ff0*/  PLOP3.LUT P5, PT, PT, PT, UP0, 0x80, 0x0 ;  /* 0x000000000000781c */ /* 0x000fc40003faf008 */
[----:B-1----:R-:W-:Y:S01]  /*2000*/  HMMA.16816.F32.BF16 R48, R64, R16, R48 ;  /* 0x000000104030723c */ /* 0x002fe20000041830 */
[----:B------:R4:W-:Y:S01]  /*2010*/  @P6 LDGSTS.E.BYPASS.LTC128B.128 [R132+0x8100], [R22.64+0x80], !P2 ;  /* 0x0810008016846fae */ /* 0x0009e2000d101d52 */
[----:B------:R-:W-:-:S03]  /*2020*/  LOP3.LUT P6, RZ, R20, 0x4, RZ, 0xc0, !PT ;  /* 0x0000000414ff7812 */ /* 0x000fc600078cc0ff */
[----:B------:R4:W-:Y:S01]  /*2030*/  @P0 LDGSTS.E.BYPASS.LTC128B.128 [R132+0xa100], [R22.64+0x100], !P1 ;  /* 0x0a10010016840fae */ /* 0x0009e2000c901d52 */
[----:B------:R-:W-:Y:S02]  /*2040*/  LOP3.LUT P0, RZ, R207, 0x4, RZ, 0xc0, !PT ;  /* 0x00000004cfff7812 */ /* 0x000fe4000780c0ff */
[----:B------:R-:W-:Y:S01]  /*2050*/  SEL R3, R3, 0xffffffe0, !P6 ;  /* 0xffffffe003037807 */ /* 0x000fe20007000000 */
[C---:B--2---:R-:W-:Y:S01]  /*2060*/  HMMA.16816.F32.BF16 R40, R64.reuse, R8, R40 ;  /* 0x000000084028723c */ /* 0x044fe20000041828 */
[----:B------:R-:W-:Y:S01]  /*2070*/  PLOP3.LUT P6, PT, PT, PT, UP0, 0x80, 0x0 ;  /* 0x000000000000781c */ /* 0x000fe20003fcf008 */
[----:B------:R-:W-:Y:S01]  /*2080*/  @P5 IMAD.MOV.U32 R16, RZ, RZ, R2 ;  /* 0x000000ffff105224 */ /* 0x000fe200078e0002 */
[----:B------:R-:W-:Y:S01]  /*2090*/  SEL R192, R0, 0xffffffc0, !P0 ;  /* 0xffffffc000c07807 */ /* 0x000fe20004000000 */
[----:B------:R-:W-:Y:S01]  /*20a0*/  @P5 IMAD.MOV.U32 R17, RZ, RZ, R21 ;  /* 0x000000ffff115224 */ /* 0x000fe200078e0015 */
[----:B------:R-:W-:Y:S01]  /*20b0*/  PLOP3.LUT P5, PT, PT, PT, UP0, 0x80, 0x0 ;  /* 0x000000000000781c */ /* 0x000fe20003faf008 */
[C---:B------:R-:W-:Y:S01]  /*20c0*/  IMAD R185, R3.reuse, 0x2, R190 ;  /* 0x0000000203b97824 */ /* 0x040fe200078e02be */
[----:B------:R-:W-:Y:S01]  /*20d0*/  PLOP3.LUT P0, PT, PT, PT, UP0, 0x80, 0x0 ;  /* 0x000000000000781c */ /* 0x000fe20003f0f008 */
[----:B------:R-:W-:Y:S01]  /*20e0*/  IMAD.IADD R2, R188, 0x1, R192 ;  /* 0x00000001bc027824 */ /* 0x000fe200078e02c0 */
[----:B------:R-:W-:Y:S01]  /*20f0*/  HMMA.16816.F32.BF16 R36, R64, R10, R36 ;  /* 0x0000000a4024723c */ /* 0x000fe20000041824 */
[----:B------:R-:W-:-:S02]  /*2100*/  IMAD R184, R3, 0x2, R186 ;  /* 0x0000000203b87824 */ /* 0x000fc400078e02ba */
[----:B------:R-:W-:Y:S02]  /*2110*/  IMAD.IADD R0, R192, 0x1, R85 ;  /* 0x00000001c0007824 */ /* 0x000fe400078e0255 */
[----:B------:R1:W-:Y:S03]  /*2120*/  @P6 LDGSTS.E.BYPASS.LTC128B.128 [R132+0x7100], [R16.64], !P3 ;  /* 0x0710000010846fae */ /* 0x0003e6000d901d52 */
[----:B------:R-:W-:Y:S01]  /*2130*/  HMMA.16816.F32.BF16 R44, R64, R18, R44 ;  /* 0x00000012402c723c */ /* 0x000fe2000004182c */
[----:B------:R1:W-:Y:S01]  /*2140*/  @P5 LDGSTS.E.BYPASS.LTC128B.128 [R132+0x9100], [R16.64+0x80], !P2 ;  /* 0x0910008010845fae */ /* 0x0003e2000d101d52 */
[----:B------:R-:W-:-:S03]  /*2150*/  PLOP3.LUT P5, PT, PT, PT, UP3, 0x80, 0x0 ;  /* 0x000000000000781c */ /* 0x000fc60003faf038 */
[----:B------:R1:W-:Y:S01]  /*2160*/  @P0 LDGSTS.E.BYPASS.LTC128B.128 [R132+0xb100], [R16.64+0x100], !P1 ;  /* 0x0b10010010840fae */ /* 0x0003e2000c901d52 */
[----:B------:R-:W-:Y:S02]  /*2170*/  PLOP3.LUT P0, PT, PT, PT, UP3, 0x80, 0x0 ;  /* 0x000000000000781c */ /* 0x000fe40003f0f038 */
[C---:B---3--:R-:W-:Y:S01]  /*2180*/  HMMA.16816.F32.BF16 R32, R64.reuse, R12, R32 ;  /* 0x0000000c4020723c */ /* 0x048fe20000041820 */
[----:B----4-:R-:W-:Y:S04]  /*2190*/  LDSM.16.M88.4 R20, [R185] ;  /* 0x00000000b914783b */ /* 0x010fe80000000200 */
[----:B------:R-:W2:Y:S03]  /*21a0*/  LDSM.16.M88.4 R8, [R2+0xd100] ;  /* 0x00d100000208783b */ /* 0x000ea60000000200 */
[C---:B------:R-:W-:Y:S01]  /*21b0*/  HMMA.16816.F32.BF16 R28, R64.reuse, R14, R28 ;  /* 0x0000000e401c723c */ /* 0x040fe2000004181c */
[----:B------:R-:W3:Y:S04]  /*21c0*/  LDSM.16.M88.4 R56, [R2+0xc900] ;  /* 0x00c900000238783b */ /* 0x000ee80000000200 */
[----:B------:R-:W4:Y:S03]  /*21d0*/  LDSM.16.M88.4 R60, [R2+0xc100] ;  /* 0x00c10000023c783b */ /* 0x000f260000000200 */
[C---:B------:R-:W-:Y:S01]  /*21e0*/  HMMA.16816.F32.BF16 R24, R64.reuse, R68, R24 ;  /* 0x000000444018723c */ /* 0x040fe20000041818 */
[----:B------:R-:W5:Y:S04]  /*21f0*/  LDSM.16.M88.4 R52, [R2+0xd900] ;  /* 0x00d900000234783b */ /* 0x000f680000000200 */
[----:B------:R-:W-:Y:S03]  /*2200*/  LDSM.16.M88.4 R76, [R184] ;  /* 0x00000000b84c783b */ /* 0x000fe60000000200 */
[----:B------:R-:W-:Y:S01]  /*2210*/  HMMA.16816.F32.BF16 R72, R64, R70, R72 ;  /* 0x000000464048723c */ /* 0x000fe20000041848 */
[----:B------:R-:W4:Y:S04]  /*2220*/  LDSM.16.M88.4 R12, [R0+0xc900] ;  /* 0x00c90000000c783b */ /* 0x000f280000000200 */
[----:B-1----:R-:W1:Y:S04]  /*2230*/  LDSM.16.M88.4 R16, [R0+0xc100] ;  /* 0x00c100000010783b */ /* 0x002e680000000200 */
[----:B------:R-:W-:Y:S04]  /*2240*/  LDSM.16.M88.4 R80, [R0+0xd900] ;  /* 0x00d900000050783b */ /* 0x000fe80000000200 */
[----:B------:R-:W-:Y:S04]  /*2250*/  LDSM.16.M88.4 R68, [R190+0x4000] ;  /* 0x00400000be44783b */ /* 0x000fe80000000200 */
[----:B------:R-:W-:Y:S01]  /*2260*/  LDSM.16.M88.4 R64, [R188+0xe100] ;  /* 0x00e10000bc40783b */ /* 0x000fe20000000200 */
[C---:B--2---:R-:W-:Y:S03]  /*2270*/  HMMA.16816.F32.BF16 R32, R20.reuse, R8, R32 ;  /* 0x000000081420723c */ /* 0x044fe60000041820 */
[----:B------:R-:W0:Y:S05]  /*2280*/  LDGDEPBAR ;  /* 0x00000000000079af */ /* 0x000e2a0000000000 */
[C---:B------:R-:W-:Y:S01]  /*2290*/  HMMA.16816.F32.BF16 R28, R20.reuse, R10, R28 ;  /* 0x0000000a141c723c */ /* 0x040fe2000004181c */
[----:B------:R-:W2:Y:S07]  /*22a0*/  LDSM.16.M88.4 R8, [R0+0xd100] ;  /* 0x00d100000008783b */ /* 0x000eae0000000200 */
[C---:B---3--:R-:W-:Y:S08]  /*22b0*/  HMMA.16816.F32.BF16 R40, R20.reuse, R56, R40 ;  /* 0x000000381428723c */ /* 0x048ff00000041828 */
[C---:B------:R-:W-:Y:S01]  /*22c0*/  HMMA.16816.F32.BF16 R36, R20.reuse, R58, R36 ;  /* 0x0000003a1424723c */ /* 0x040fe20000041824 */
[----:B------:R-:W-:Y:S07]  /*22d0*/  LDSM.16.M88.4 R56, [R188+0xf100] ;  /* 0x00f10000bc38783b */ /* 0x000fee0000000200 */
[C---:B----4-:R-:W-:Y:S08]  /*22e0*/  HMMA.16816.F32.BF16 R48, R20.reuse, R60, R48 ;  /* 0x0000003c1430723c */ /* 0x050ff00000041830 */
[C---:B------:R-:W-:Y:S01]  /*22f0*/  HMMA.16816.F32.BF16 R44, R20.reuse, R62, R44 ;  /* 0x0000003e142c723c */ /* 0x040fe2000004182c */
[----:B------:R-:W3:Y:S07]  /*2300*/  LDSM.16.M88.4 R60, [R188+0xe900] ;  /* 0x00e90000bc3c783b */ /* 0x000eee0000000200 */
[C---:B-----5:R-:W-:Y:S08]  /*2310*/  HMMA.16816.F32.BF16 R24, R20.reuse, R52, R24 ;  /* 0x000000341418723c */ /* 0x060ff00000041818 */
[----:B------:R-:W-:Y:S01]  /*2320*/  HMMA.16816.F32.BF16 R72, R20, R54, R72 ;  /* 0x000000361448723c */ /* 0x000fe20000041848 */
[----:B------:R-:W4:Y:S04]  /*2330*/  LDSM.16.M88.4 R52, [R188+0xf900] ;  /* 0x00f90000bc34783b */ /* 0x000f280000000200 */
[----:B------:R-:W-:Y:S03]  /*2340*/  LDSM.16.M88.4 R20, [R186+0x4000] ;  /* 0x00400000ba14783b */ /* 0x000fe60000000200 */
[C---:B------:R-:W-:Y:S08]  /*2350*/  HMMA.16816.F32.BF16 R40, R76.reuse, R12, R40 ;  /* 0x0000000c4c28723c */ /* 0x040ff00000041828 */
[C---:B------:R-:W-:Y:S01]  /*2360*/  HMMA.16816.F32.BF16 R36, R76.reuse, R14, R36 ;  /* 0x0000000e4c24723c */ /* 0x040fe20000041824 */
[----:B------:R-:W5:Y:S07]  /*2370*/  LDSM.16.M88.4 R12, [R85+0xe900] ;  /* 0x00e90000550c783b */ /* 0x000f6e0000000200 */
[C---:B-1----:R-:W-:Y:S08]  /*2380*/  HMMA.16816.F32.BF16 R48, R76.reuse, R16, R48 ;  /* 0x000000104c30723c */ /* 0x042ff00000041830 */
[C---:B------:R-:W-:Y:S01]  /*2390*/  HMMA.16816.F32.BF16 R44, R76.reuse, R18, R44 ;  /* 0x000000124c2c723c */ /* 0x040fe2000004182c */
[----:B------:R-:W1:Y:S07]  /*23a0*/  LDSM.16.M88.4 R16, [R85+0xe100] ;  /* 0x00e100005510783b */ /* 0x000e6e0000000200 */
[C---:B--2---:R-:W-:Y:S08]  /*23b0*/  HMMA.16816.F32.BF16 R32, R76.reuse, R8, R32 ;  /* 0x000000084c20723c */ /* 0x044ff00000041820 */
[C---:B------:R-:W-:Y:S01]  /*23c0*/  HMMA.16816.F32.BF16 R28, R76.reuse, R10, R28 ;  /* 0x0000000a4c1c723c */ /* 0x040fe2000004181c */
[----:B------:R-:W2:Y:S07]  /*23d0*/  LDSM.16.M88.4 R8, [R85+0xf100] ;  /* 0x00f100005508783b */ /* 0x000eae0000000200 */
[----:B------:R-:W-:Y:S08]  /*23e0*/  HMMA.16816.F32.BF16 R24, R76, R80, R24 ;  /* 0x000000504c18723c */ /* 0x000ff00000041818 */
[C---:B---3--:R-:W-:Y:S08]  /*23f0*/  HMMA.16816.F32.BF16 R40, R68.reuse, R60, R40 ;  /* 0x0000003c4428723c */ /* 0x048ff00000041828 */
        /* <DEDUP_REMOVED lines=8> */
[----:B------:R-:W3:Y:S07]  /*2480*/  LDSM.16.M88.4 R56, [R85+0xf900] ;  /* 0x00f900005538783b */ /* 0x000eee0000000200 */
[----:B----4-:R-:W-:Y:S01]  /*2490*/  HMMA.16816.F32.BF16 R64, R68, R52, R24 ;  /* 0x000000344440723c */ /* 0x010fe20000041818 */
[----:B------:R-:W4:Y:S07]  /*24a0*/  LDSM.16.M88.4 R24, [R2+0xe100] ;  /* 0x00e100000218783b */ /* 0x000f2e0000000200 */
[C---:B-----5:R-:W-:Y:S08]  /*24b0*/  HMMA.16816.F32.BF16 R40, R20.reuse, R12, R40 ;  /* 0x0000000c1428723c */ /* 0x060ff00000041828 */
[----:B------:R-:W-:Y:S01]  /*24c0*/  HMMA.16816.F32.BF16 R36, R20, R14, R36 ;  /* 0x0000000e1424723c */ /* 0x000fe20000041824 */
[----:B------:R-:W5:Y:S07]  /*24d0*/  LDSM.16.M88.4 R12, [R2+0xe900] ;  /* 0x00e90000020c783b */ /* 0x000f6e0000000200 */
[----:B------:R-:W-:Y:S01]  /*24e0*/  HMMA.16816.F32.BF16 R72, R68, R54, R72 ;  /* 0x000000364448723c */ /* 0x000fe20000041848 */
[----:B------:R-:W4:Y:S07]  /*24f0*/  LDSM.16.M88.4 R52, [R2+0xf100] ;  /* 0x00f100000234783b */ /* 0x000f2e0000000200 */
[C---:B-1----:R-:W-:Y:S08]  /*2500*/  HMMA.16816.F32.BF16 R48, R20.reuse, R16, R48 ;  /* 0x000000101430723c */ /* 0x042ff00000041830 */
[C---:B------:R-:W-:Y:S01]  /*2510*/  HMMA.16816.F32.BF16 R44, R20.reuse, R18, R44 ;  /* 0x00000012142c723c */ /* 0x040fe2000004182c */
[----:B------:R-:W1:Y:S07]  /*2520*/  LDSM.16.M88.4 R16, [R2+0xf900] ;  /* 0x00f900000210783b */ /* 0x000e6e0000000200 */
[C---:B--2---:R-:W-:Y:S08]  /*2530*/  HMMA.16816.F32.BF16 R32, R20.reuse, R8, R32 ;  /* 0x000000081420723c */ /* 0x044ff00000041820 */
[C---:B------:R-:W-:Y:S01]  /*2540*/  HMMA.16816.F32.BF16 R68, R20.reuse, R10, R28 ;  /* 0x0000000a1444723c */ /* 0x040fe2000004181c */
[----:B------:R-:W-:Y:S04]  /*2550*/  LDSM.16.M88.4 R28, [R184+0x4000] ;  /* 0x00400000b81c783b */ /* 0x000fe80000000200 */
[----:B------:R-:W2:Y:S03]  /*2560*/  LDSM.16.M88.4 R8, [R0+0xe100] ;  /* 0x00e100000008783b */ /* 0x000ea60000000200 */
[C---:B---3--:R-:W-:Y:S08]  /*2570*/  HMMA.16816.F32.BF16 R64, R20.reuse, R56, R64 ;  /* 0x000000381440723c */ /* 0x048ff00000041840 */
[----:B------:R-:W-:Y:S01]  /*2580*/  HMMA.16816.F32.BF16 R72, R20, R58, R72 ;  /* 0x0000003a1448723c */ /* 0x000fe20000041848 */
[----:B------:R-:W3:Y:S04]  /*2590*/  LDSM.16.M88.4 R56, [R0+0xe900] ;  /* 0x00e900000038783b */ /* 0x000ee80000000200 */
[----:B------:R-:W1:Y:S03]  /*25a0*/  LDSM.16.M88.4 R20, [R0+0xf100] ;  /* 0x00f100000014783b */ /* 0x000e660000000200 */
[C---:B----4-:R-:W-:Y:S08]  /*25b0*/  HMMA.16816.F32.BF16 R48, R60.reuse, R24, R48 ;  /* 0x000000183c30723c */ /* 0x050ff00000041830 */
[C---:B------:R-:W-:Y:S01]  /*25c0*/  HMMA.16816.F32.BF16 R44, R60.reuse, R26, R44 ;  /* 0x0000001a3c2c723c */ /* 0x040fe2000004182c */
[----:B------:R-:W-:Y:S07]  /*25d0*/  LDSM.16.M88.4 R24, [R190+0x8000] ;  /* 0x00800000be18783b */ /* 0x000fee0000000200 */
[C---:B-----5:R-:W-:Y:S08]  /*25e0*/  HMMA.16816.F32.BF16 R40, R60.reuse, R12, R40 ;  /* 0x0000000c3c28723c */ /* 0x060ff00000041828 */
[C---:B------:R-:W-:Y:S01]  /*25f0*/  HMMA.16816.F32.BF16 R36, R60.reuse, R14, R36 ;  /* 0x0000000e3c24723c */ /* 0x040fe20000041824 */
[----:B------:R-:W4:Y:S07]  /*2600*/  LDSM.16.M88.4 R12, [R0+0xf900] ;  /* 0x00f90000000c783b */ /* 0x000f2e0000000200 */
[C---:B------:R-:W-:Y:S08]  /*2610*/  HMMA.16816.F32.BF16 R32, R60.reuse, R52, R32 ;  /* 0x000000343c20723c */ /* 0x040ff00000041820 */
[C---:B------:R-:W-:Y:S01]  /*2620*/  HMMA.16816.F32.BF16 R68, R60.reuse, R54, R68 ;  /* 0x000000363c44723c */ /* 0x040fe20000041844 */
[----:B------:R-:W-:Y:S07]  /*2630*/  LDSM.16.M88.4 R52, [R188+0x11100] ;  /* 0x01110000bc34783b */ /* 0x000fee0000000200 */
[C---:B-1----:R-:W-:Y:S08]  /*2640*/  HMMA.16816.F32.BF16 R64, R60.reuse, R16, R64 ;  /* 0x000000103c40723c */ /* 0x042ff00000041840 */
[----:B------:R-:W-:Y:S01]  /*2650*/  HMMA.16816.F32.BF16 R72, R60, R18, R72 ;  /* 0x000000123c48723c */ /* 0x000fe20000041848 */
[----:B------:R-:W1:Y:S04]  /*2660*/  LDSM.16.M88.4 R16, [R188+0x10100] ;  /* 0x01010000bc10783b */ /* 0x000e680000000200 */
[----:B------:R-:W-:Y:S03]  /*2670*/  LDSM.16.M88.4 R60, [R85+0x10900] ;  /* 0x01090000553c783b */ /* 0x000fe60000000200 */
[C---:B--2---:R-:W-:Y:S08]  /*2680*/  HMMA.16816.F32.BF16 R48, R28.reuse, R8, R48 ;  /* 0x000000081c30723c */ /* 0x044ff00000041830 */
[C---:B------:R-:W-:Y:S01]  /*2690*/  HMMA.16816.F32.BF16 R44, R28.reuse, R10, R44 ;  /* 0x0000000a1c2c723c */ /* 0x040fe2000004182c */
[----:B------:R-:W2:Y:S07]  /*26a0*/  LDSM.16.M88.4 R8, [R188+0x10900] ;  /* 0x01090000bc08783b */ /* 0x000eae0000000200 */
[C---:B---3--:R-:W-:Y:S08]  /*26b0*/  HMMA.16816.F32.BF16 R40, R28.reuse, R56, R40 ;  /* 0x000000381c28723c */ /* 0x048ff00000041828 */
[C---:B------:R-:W-:Y:S01]  /*26c0*/  HMMA.16816.F32.BF16 R36, R28.reuse, R58, R36 ;  /* 0x0000003a1c24723c */ /* 0x040fe20000041824 */
[----:B------:R-:W-:Y:S07]  /*26d0*/  LDSM.16.M88.4 R56, [R186+0x8000] ;  /* 0x00800000ba38783b */ /* 0x000fee0000000200 */
[C---:B------:R-:W-:Y:S08]  /*26e0*/  HMMA.16816.F32.BF16 R32, R28.reuse, R20, R32 ;  /* 0x000000141c20723c */ /* 0x040ff00000041820 */
[C---:B------:R-:W-:Y:S01]  /*26f0*/  HMMA.16816.F32.BF16 R68, R28.reuse, R22, R68 ;  /* 0x000000161c44723c */ /* 0x040fe20000041844 */
[----:B------:R-:W3:Y:S07]  /*2700*/  LDSM.16.M88.4 R20, [R85+0x10100] ;  /* 0x010100005514783b */ /* 0x000eee0000000200 */
[C---:B----4-:R-:W-:Y:S08]  /*2710*/  HMMA.16816.F32.BF16 R64, R28.reuse, R12, R64 ;  /* 0x0000000c1c40723c */ /* 0x050ff00000041840 */
[----:B------:R-:W-:Y:S01]  /*2720*/  HMMA.16816.F32.BF16 R72, R28, R14, R72 ;  /* 0x0000000e1c48723c */ /* 0x000fe20000041848 */
[----:B------:R-:W4:Y:S04]  /*2730*/  LDSM.16.M88.4 R12, [R188+0x11900] ;  /* 0x01190000bc0c783b */ /* 0x000f280000000200 */
[----:B------:R-:W-:Y:S03]  /*2740*/  LDSM.16.M88.4 R28, [R85+0x11100] ;  /* 0x01110000551c783b */ /* 0x000fe60000000200 */
[C---:B-1----:R-:W-:Y:S08]  /*2750*/  HMMA.16816.F32.BF16 R48, R24.reuse, R16, R48 ;  /* 0x000000101830723c */ /* 0x042ff00000041830 */
[C---:B------:R-:W-:Y:S01]  /*2760*/  HMMA.16816.F32.BF16 R44, R24.reuse, R18, R44 ;  /* 0x00000012182c723c */ /* 0x040fe2000004182c */
[----:B------:R-:W-:Y:S07]  /*2770*/  LDSM.16.M88.4 R16, [R185+0x8000] ;  /* 0x00800000b910783b */ /* 0x000fee0000000200 */
[C---:B--2---:R-:W-:Y:S08]  /*2780*/  HMMA.16816.F32.BF16 R40, R24.reuse, R8, R40 ;  /* 0x000000081828723c */ /* 0x044ff00000041828 */
[----:B------:R-:W-:Y:S01]  /*2790*/  HMMA.16816.F32.BF16 R36, R24, R10, R36 ;  /* 0x0000000a1824723c */ /* 0x000fe20000041824 */
[----:B------:R-:W1:Y:S07]  /*27a0*/  LDSM.16.M88.4 R8, [R2+0x10100] ;  /* 0x010100000208783b */ /* 0x000e6e0000000200 */
[C---:B---3--:R-:W-:Y:S08]  /*27b0*/  HMMA.16816.F32.BF16 R48, R56.reuse, R20, R48 ;  /* 0x000000143830723c */ /* 0x048ff00000041830 */
[----:B------:R-:W-:Y:S01]  /*27c0*/  HMMA.16816.F32.BF16 R44, R56, R22, R44 ;  /* 0x00000016382c723c */ /* 0x000fe2000004182c */
[----:B------:R-:W-:Y:S07]  /*27d0*/  LDSM.16.M88.4 R20, [R2+0x10900] ;  /* 0x010900000214783b */ /* 0x000fee0000000200 */
[C---:B------:R-:W-:Y:S08]  /*27e0*/  HMMA.16816.F32.BF16 R32, R24.reuse, R52, R32 ;  /* 0x000000341820723c */ /* 0x040ff00000041820 */
[C---:B------:R-:W-:Y:S01]  /*27f0*/  HMMA.16816.F32.BF16 R68, R24.reuse, R54, R68 ;  /* 0x000000361844723c */ /* 0x040fe20000041844 */
[----:B------:R-:W-:Y:S07]  /*2800*/  LDSM.16.M88.4 R52, [R2+0x11100] ;  /* 0x011100000234783b */ /* 0x000fee0000000200 */
[C---:B----4-:R-:W-:Y:S08]  /*2810*/  HMMA.16816.F32.BF16 R64, R24.reuse, R12, R64 ;  /* 0x0000000c1840723c */ /* 0x050ff00000041840 */
[----:B------:R-:W-:Y:S01]  /*2820*/  HMMA.16816.F32.BF16 R72, R24, R14, R72 ;  /* 0x0000000e1848723c */ /* 0x000fe20000041848 */
[----:B------:R-:W-:Y:S04]  /*2830*/  LDSM.16.M88.4 R24, [R184+0x8000] ;  /* 0x00800000b818783b */ /* 0x000fe80000000200 */
[----:B------:R-:W2:Y:S03]  /*2840*/  LDSM.16.M88.4 R12, [R0+0x10100] ;  /* 0x01010000000c783b */ /* 0x000ea60000000200 */
[C---:B-1----:R-:W-:Y:S08]  /*2850*/  HMMA.16816.F32.BF16 R48, R16.reuse, R8, R48 ;  /* 0x000000081030723c */ /* 0x042ff00000041830 */
[----:B------:R-:W-:Y:S01]  /*2860*/  HMMA.16816.F32.BF16 R44, R16, R10, R44 ;  /* 0x0000000a102c723c */ /* 0x000fe2000004182c */
[----:B------:R-:W-:Y:S07]  /*2870*/  LDSM.16.M88.4 R8, [R0+0x11100] ;  /* 0x011100000008783b */ /* 0x000fee0000000200 */
[C---:B------:R-:W-:Y:S08]  /*2880*/  HMMA.16816.F32.BF16 R68, R56.reuse, R30, R68 ;  /* 0x0000001e3844723c */ /* 0x040ff00000041844 */
[C---:B------:R-:W-:Y:S08]  /*2890*/  HMMA.16816.F32.BF16 R40, R56.reuse, R60, R40 ;  /* 0x0000003c3828723c */ /* 0x040ff00000041828 */
[----:B------:R-:W-:Y:S08]  /*28a0*/  HMMA.16816.F32.BF16 R36, R56, R62, R36 ;  /* 0x0000003e3824723c */ /* 0x000ff00000041824 */
[C---:B--2---:R-:W-:Y:S08]  /*28b0*/  HMMA.16816.F32.BF16 R48, R24.reuse, R12, R48 ;  /* 0x0000000c1830723c */ /* 0x044ff00000041830 */
[----:B------:R-:W-:Y:S01]  /*28c0*/  HMMA.16816.F32.BF16 R44, R24, R14, R44 ;  /* 0x0000000e182c723c */ /* 0x000fe2000004182c */
[----:B------:R1:W2:Y:S07]  /*28d0*/  LDSM.16.M88.4 R12, [R2+0x11900] ;  /* 0x01190000020c783b */ /* 0x0002ae0000000200 */
[----:B------:R-:W-:Y:S08]  /*28e0*/  HMMA.16816.F32.BF16 R64, R56, R76, R64 ;  /* 0x0000004c3840723c */ /* 0x000ff00000041840 */
[----:B------:R-:W-:Y:S01]  /*28f0*/  HMMA.16816.F32.BF16 R68, R16, R54, R68 ;  /* 0x000000361044723c */ /* 0x000fe20000041844 */
[----:B------:R-:W-:-:S06]  /*2900*/  FMUL.FTZ R48, R48, c[0x0][0x320] ;  /* 0x0000c80030307a20 */ /* 0x000fcc0000410000 */
[----:B------:R-:W3:Y:S01]  /*2910*/  MUFU.TANH R48, R48 ;  /* 0x0000003000307308 */ /* 0x000ee20000002400 */
[----:B------:R-:W-:Y:S01]  /*2920*/  HMMA.16816.F32.BF16 R72, R56, R78, R72 ;  /* 0x0000004e3848723c */ /* 0x000fe20000041848 */
[----:B------:R-:W-:-:S06]  /*2930*/  FMUL.FTZ R44, R44, c[0x0][0x320] ;  /* 0x0000c8002c2c7a20 */ /* 0x000fcc0000410000 */
[----:B-1----:R1:W4:Y:S01]  /*2940*/  MUFU.TANH R2, R44 ;  /* 0x0000002c00027308 */ /* 0x0023220000002400 */
[----:B------:R-:W-:Y:S01]  /*2950*/  HMMA.16816.F32.BF16 R32, R56, R28, R32 ;  /* 0x0000001c3820723c */ /* 0x000fe20000041820 */
[----:B------:R-:W5:Y:S07]  /*2960*/  LDSM.16.M88.4 R28, [R0+0x10900] ;  /* 0x01090000001c783b */ /* 0x000f6e0000000200 */
[C---:B------:R-:W-:Y:S08]  /*2970*/  HMMA.16816.F32.BF16 R40, R16.reuse, R20, R40 ;  /* 0x000000141028723c */ /* 0x040ff00000041828 */
[C---:B------:R-:W-:Y:S01]  /*2980*/  HMMA.16816.F32.BF16 R36, R16.reuse, R22, R36 ;  /* 0x000000161024723c */ /* 0x040fe20000041824 */
[----:B------:R-:W1:Y:S07]  /*2990*/  LDSM.16.M88.4 R20, [R0+0x11900] ;  /* 0x011900000014783b */ /* 0x000e6e0000000200 */
[----:B--2---:R-:W-:Y:S07]  /*29a0*/  HMMA.16816.F32.BF16 R64, R16, R12, R64 ;  /* 0x0000000c1040723c */ /* 0x004fee0000041840 */
[----:B------:R-:W-:Y:S01]  /*29b0*/  LEA.HI R12, R86, R5, RZ, 0x2 ;  /* 0x00000005560c7211 */ /* 0x000fe200078f10ff */
[----:B------:R-:W-:Y:S03]  /*29c0*/  HMMA.16816.F32.BF16 R68, R24, R10, R68 ;  /* 0x0000000a1844723c */ /* 0x000fe60000041844 */
[----:B------:R-:W-:-:S04]  /*29d0*/  LOP3.LUT R12, R12, 0xfffffffc, RZ, 0xc0, !PT ;  /* 0xfffffffc0c0c7812 */ /* 0x000fc800078ec0ff */
[----:B------:R-:W-:Y:S01]  /*29e0*/  LOP3.LUT R10, R84, 0xffffffe0, RZ, 0xc0, !PT ;  /* 0xffffffe0540a7812 */ /* 0x000fe200078ec0ff */
[----:B------:R-:W-:Y:S01]  /*29f0*/  HMMA.16816.F32.BF16 R72, R16, R14, R72 ;  /* 0x0000000e1048723c */ /* 0x000fe20000041848 */
[----:B------:R-:W-:-:S03]  /*2a00*/  IMAD.IADD R12, R5, 0x1, -R12 ;  /* 0x00000001050c7824 */ /* 0x000fc600078e0a0c */
[----:B------:R-:W-:-:S03]  /*2a10*/  IMAD.IADD R10, R5, 0x1, -R10 ;  /* 0x00000001050a7824 */ /* 0x000fc600078e0a0a */
[----:B------:R-:W-:Y:S01]  /*2a20*/  SHF.R.S32.HI R14, RZ, 0x1f, R7 ;  /* 0x0000001fff0e7819 */ /* 0x000fe20000011407 */
[----:B------:R-:W-:Y:S01]  /*2a30*/  HMMA.16816.F32.BF16 R32, R16, R52, R32 ;  /* 0x000000341020723c */ /* 0x000fe20000041820 */
[----:B------:R-:W-:Y:S02]  /*2a40*/  SHF.R.S32.HI R5, RZ, 0x1f, R10 ;  /* 0x0000001fff057819 */ /* 0x000fe4000001140a */
[----:B------:R-:W-:Y:S02]  /*2a50*/  LEA.HI R14, R14, R7, RZ, 0x3 ;  /* 0x000000070e0e7211 */ /* 0x000fe400078f18ff */
[----:B------:R-:W-:Y:S02]  /*2a60*/  LEA.HI R5, R5, R10, RZ, 0x2 ;  /* 0x0000000a05057211 */ /* 0x000fe400078f10ff */
[----:B------:R-:W-:Y:S01]  /*2a70*/  LOP3.LUT R14, R14, 0xffffff8, RZ, 0xc0, !PT ;  /* 0x0ffffff80e0e7812 */ /* 0x000fe200078ec0ff */
[C---:B-----5:R-:W-:Y:S01]  /*2a80*/  HMMA.16816.F32.BF16 R40, R24.reuse, R28, R40 ;  /* 0x0000001c1828723c */ /* 0x060fe20000041828 */
[C---:B------:R-:W-:Y:S01]  /*2a90*/  LEA.HI.SX32 R200, R5.reuse, UR8, 0x1e ;  /* 0x0000000805c87c11 */ /* 0x040fe2000f8ff2ff */
[----:B------:R-:W-:Y:S01]  /*2aa0*/  FMUL.FTZ R68, R68, c[0x0][0x320] ;  /* 0x0000c80044447a20 */ /* 0x000fe20000410000 */
[----:B------:R-:W-:Y:S01]  /*2ab0*/  LOP3.LUT R201, R5, 0x7ffffffc, RZ, 0xc0, !PT ;  /* 0x7ffffffc05c97812 */ /* 0x000fe200078ec0ff */
[----:B------:R-:W-:Y:S01]  /*2ac0*/  IMAD.IADD R13, R7, 0x1, -R14 ;  /* 0x00000001070d7824 */ /* 0x000fe200078e0a0e */
[----:B------:R-:W-:Y:S01]  /*2ad0*/  LEA.HI R7, R12, R12, RZ, 0x1 ;  /* 0x0000000c0c077211 */ /* 0x000fe200078f08ff */
[----:B------:R-:W-:Y:S01]  /*2ae0*/  IMAD.U32 R14, RZ, RZ, UR4 ;  /* 0x00000004ff0e7e24 */ /* 0x000fe2000f8e00ff */
[----:B------:R2:W1:Y:S01]  /*2af0*/  MUFU.TANH R163, R68 ;  /* 0x0000004400a37308 */ /* 0x0004620000002400 */
[----:B------:R-:W-:Y:S01]  /*2b00*/  IMAD R200, R13, 0x10, R200 ;  /* 0x000000100dc87824 */ /* 0x000fe200078e02c8 */
[----:B------:R-:W-:Y:S01]  /*2b10*/  LOP3.LUT R7, R7, 0x1ffffffe, RZ, 0xc0, !PT ;  /* 0x1ffffffe07077812 */ /* 0x000fe200078ec0ff */
[----:B------:R-:W-:Y:S01]  /*2b20*/  HMMA.16816.F32.BF16 R36, R24, R30, R36 ;  /* 0x0000001e1824723c */ /* 0x000fe20000041824 */
[----:B------:R-:W-:-:S02]  /*2b30*/  IMAD.IADD R201, R10, 0x1, -R201 ;  /* 0x000000010ac97824 */ /* 0x000fc400078e0ac9 */
[----:B------:R-:W-:Y:S02]  /*2b40*/  FMUL.FTZ R29, R49, c[0x0][0x320] ;  /* 0x0000c800311d7a20 */ /* 0x000fe40000410000 */
[----:B------:R-:W-:Y:S02]  /*2b50*/  IMAD.IADD R7, R12, 0x1, -R7 ;  /* 0x000000010c077824 */ /* 0x000fe400078e0a07 */
[----:B------:R-:W-:Y:S01]  /*2b60*/  IMAD.SHL.U32 R201, R201, 0x2, RZ ;  /* 0x00000002c9c97824 */ /* 0x000fe200078e00ff */
[----:B------:R-:W-:Y:S01]  /*2b70*/  HMMA.16816.F32.BF16 R32, R24, R8, R32 ;  /* 0x000000081820723c */ /* 0x000fe20000041820 */
[----:B------:R-:W-:Y:S01]  /*2b80*/  IMAD R200, R7, 0x8, R200 ;  /* 0x0000000807c87824 */ /* 0x000fe200078e02c8 */
[----:B------:R-:W2:Y:S01]  /*2b90*/  MUFU.TANH R29, R29 ;  /* 0x0000001d001d7308 */ /* 0x000ea20000002400 */
[----:B------:R-:W-:Y:S01]  /*2ba0*/  FMUL.FTZ R28, R50, c[0x0][0x320] ;  /* 0x0000c800321c7a20 */ /* 0x000fe20000410000 */
[----:B------:R-:W-:Y:S01]  /*2bb0*/  IADD3 R14, R14, -c[0x0][0x168], -R201 ;  /* 0x80005a000e0e7a10 */ /* 0x000fe20007ffe8c9 */
[----:B------:R-:W-:Y:S01]  /*2bc0*/  @P5 IMAD.HI.U32 R7, R200, c[0x0][0x2c8], RZ ;  /* 0x0000b200c8075a27 */ /* 0x000fe200078e00ff */
[----:B------:R-:W-:-:S02]  /*2bd0*/  IADD3 R12, -R201, c[0x0][0x1d0], -R6 ;  /* 0x00007400c90c7a10 */ /* 0x000fc40007ffe906 */
[C---:B-1----:R-:W-:Y:S01]  /*2be0*/  HMMA.16816.F32.BF16 R64, R24.reuse, R20, R64 ;  /* 0x000000141840723c */ /* 0x042fe20000041840 */
[----:B------:R-:W-:Y:S01]  /*2bf0*/  FMUL.FTZ R30, R45, c[0x0][0x320] ;  /* 0x0000c8002d1e7a20 */ /* 0x000fe20000410000 */
[----:B------:R-:W1:Y:S01]  /*2c00*/  MUFU.TANH R28, R28 ;  /* 0x0000001c001c7308 */ /* 0x000e620000002400 */
[----:B------:R-:W-:Y:S01]  /*2c10*/  FMUL.FTZ R8, R40, c[0x0][0x320] ;  /* 0x0000c80028087a20 */ /* 0x000fe20000410000 */
[C---:B------:R-:W-:Y:S01]  /*2c20*/  IADD3 R16, R14.reuse, c[0x0][0x328], RZ ;  /* 0x0000ca000e107a10 */ /* 0x040fe20007ffe0ff */
[----:B------:R-:W-:Y:S01]  /*2c30*/  FMUL.FTZ R9, R41, c[0x0][0x320] ;  /* 0x0000c80029097a20 */ /* 0x000fe20000410000 */
[----:B------:R-:W-:Y:S01]  /*2c40*/  IADD3 R14, R14, UR16, RZ ;  /* 0x000000100e0e7c10 */ /* 0x000fe2000fffe0ff */
[----:B------:R-:W-:Y:S01]  /*2c50*/  IMAD.MOV.U32 R20, RZ, RZ, R200 ;  /* 0x000000ffff147224 */ /* 0x000fe200078e00c8 */
[----:B------:R-:W-:Y:S01]  /*2c60*/  HMMA.16816.F32.BF16 R72, R24, R22, R72 ;  /* 0x000000161848723c */ /* 0x000fe20000041848 */
[----:B------:R-:W-:Y:S01]  /*2c70*/  @P0 SHF.R.U32.HI R20, RZ, c[0x0][0x2cc], R7 ;  /* 0x0000b300ff140a19 */ /* 0x000fe20000011607 */
[----:B------:R-:W-:Y:S01]  /*2c80*/  FMUL.FTZ R11, R36, c[0x0][0x320] ;  /* 0x0000c800240b7a20 */ /* 0x000fe20000410000 */
[----:B------:R-:W-:Y:S01]  /*2c90*/  PLOP3.LUT P0, PT, PT, PT, UP2, 0x40, 0x0 ;  /* 0x000000000000781c */ /* 0x000fe20003f0e828 */
[----:B------:R-:W-:Y:S01]  /*2ca0*/  FMUL.FTZ R0, R37, c[0x0][0x320] ;  /* 0x0000c80025007a20 */ /* 0x000fe20000410000 */
[----:B------:R-:W1:Y:S01]  /*2cb0*/  MUFU.TANH R30, R30 ;  /* 0x0000001e001e7308 */ /* 0x000e620000002400 */
[----:B------:R-:W5:Y:S01]  /*2cc0*/  SHFL.IDX PT, R7, R20, RZ, 0x1c1f ;  /* 0x001c1fff14077589 */ /* 0x000f6200000e0000 */
[----:B------:R-:W-:-:S02]  /*2cd0*/  FMUL.FTZ R69, R69, c[0x0][0x320] ;  /* 0x0000c80045457a20 */ /* 0x000fc40000410000 */
[----:B------:R-:W-:Y:S02]  /*2ce0*/  FMUL.FTZ R32, R32, c[0x0][0x320] ;  /* 0x0000c80020207a20 */ /* 0x000fe40000410000 */
[----:B------:R-:W-:Y:S02]  /*2cf0*/  FMUL.FTZ R33, R33, c[0x0][0x320] ;  /* 0x0000c80021217a20 */ /* 0x000fe40000410000 */
[----:B------:R-:W1:Y:S03]  /*2d00*/  MUFU.TANH R8, R8 ;  /* 0x0000000800087308 */ /* 0x000e660000002400 */
[----:B------:R-:W-:Y:S02]  /*2d10*/  FMUL.FTZ R64, R64, c[0x0][0x320] ;  /* 0x0000c80040407a20 */ /* 0x000fe40000410000 */
[----:B------:R-:W-:-:S03]  /*2d20*/  FMUL.FTZ R65, R65, c[0x0][0x320] ;  /* 0x0000c80041417a20 */ /* 0x000fc60000410000 */
[----:B------:R-:W1:Y:S03]  /*2d30*/  MUFU.TANH R9, R9 ;  /* 0x0000000900097308 */ /* 0x000e660000002400 */
[----:B------:R-:W-:Y:S02]  /*2d40*/  FMUL.FTZ R72, R72, c[0x0][0x320] ;  /* 0x0000c80048487a20 */ /* 0x000fe40000410000 */
[----:B------:R-:W-:-:S03]  /*2d50*/  FMUL.FTZ R73, R73, c[0x0][0x320] ;  /* 0x0000c80049497a20 */ /* 0x000fc60000410000 */
[----:B------:R-:W1:Y:S01]  /*2d60*/  MUFU.TANH R11, R11 ;  /* 0x0000000b000b7308 */ /* 0x000e620000002400 */
[--C-:B-----5:R-:W-:Y:S02]  /*2d70*/  IMAD.IADD R19, R16, 0x1, R7.reuse ;  /* 0x0000000110137824 */ /* 0x120fe400078e0207 */
[----:B------:R-:W-:-:S03]  /*2d80*/  IMAD.IADD R18, R14, 0x1, R7 ;  /* 0x000000010e127824 */ /* 0x000fc600078e0207 */
[----:B------:R-:W-:Y:S02]  /*2d90*/  IMNMX R19, R19, R12, PT ;  /* 0x0000000c13137217 */ /* 0x000fe40003800200 */
[----:B------:R-:W1:Y:S08]  /*2da0*/  MUFU.TANH R0, R0 ;  /* 0x0000000000007308 */ /* 0x000e700000002400 */
[----:B------:R1:W1:Y:S08]  /*2db0*/  MUFU.TANH R175, R32 ;  /* 0x0000002000af7308 */ /* 0x0002700000002400 */
[----:B------:R1:W1:Y:S08]  /*2dc0*/  MUFU.TANH R173, R33 ;  /* 0x0000002100ad7308 */ /* 0x0002700000002400 */
[----:B------:R1:W1:Y:S08]  /*2dd0*/  MUFU.TANH R159, R69 ;  /* 0x00000045009f7308 */ /* 0x0002700000002400 */
[----:B------:R1:W1:Y:S08]  /*2de0*/  MUFU.TANH R171, R64 ;  /* 0x0000004000ab7308 */ /* 0x0002700000002400 */
[----:B------:R1:W1:Y:S08]  /*2df0*/  MUFU.TANH R169, R65 ;  /* 0x0000004100a97308 */ /* 0x0002700000002400 */
        /* <DEDUP_REMOVED lines=16> */
.L_x_796:
[----:B------:R-:W-:Y:S02]  /*2f00*/  ULDC UR4, c[0x0][0x32c] ;  /* 0x0000cb0000047ab9 */ /* 0x000fe40000000800 */
[----:B------:R-:W-:-:S06]  /*2f10*/  UISETP.NE.AND UP0, UPT, UR6, UR4, UPT ;  /* 0x000000040600728c */ /* 0x000fcc000bf05270 */
[----:B------:R-:W-:-:S13]  /*2f20*/  PLOP3.LUT P0, PT, PT, PT, UP0, 0x80, 0x0 ;  /* 0x000000000000781c */ /* 0x000fda0003f0f008 */
[----:B------:R-:W-:-:S05]  /*2f30*/  @P0 IMAD.HI.U32 R5, R7, c[0x0][0x330], RZ ;  /* 0x0000cc0007050a27 */ /* 0x000fca00078e00ff */
[----:B------:R-:W-:Y:S02]  /*2f40*/  @P0 SHF.R.U32.HI R7, RZ, c[0x0][0x334], R5 ;  /* 0x0000cd00ff070a19 */ /* 0x000fe40000011605 */
.L_x_797:
[----:B------:R-:W-:Y:S05]  /*2f50*/  BSYNC B0 ;  /* 0x0000000000007941 */ /* 0x000fea0003800000 */
.L_x_795:
[----:B------:R-:W-:-:S04]  /*2f60*/  IMAD R10, R7, c[0x0][0x32c], -R6 ;  /* 0x0000cb00070a7a24 */ /* 0x000fc800078e0a06 */
[----:B------:R-:W-:-:S05]  /*2f70*/  IMAD.IADD R5, R10, 0x1, -R201 ;  /* 0x000000010a057824 */ /* 0x000fca00078e0ac9 */
[----:B------:R-:W-:Y:S02]  /*2f80*/  IADD3 R10, R5, c[0x0][0x32c], RZ ;  /* 0x0000cb00050a7a10 */ /* 0x000fe40007ffe0ff */
[----:B------:R-:W-:Y:S02]  /*2f90*/  IMNMX R18, R18, R5, !PT ;  /* 0x0000000512127217 */ /* 0x000fe40007800200 */
[----:B------:R-:W-:Y:S02]  /*2fa0*/  IMNMX R19, R19, R10, PT ;  /* 0x0000000a13137217 */ /* 0x000fe40003800200 */
.L_x_794:
[----:B--234-:R-:W-:Y:S01]  /*2fb0*/  ISETP.LT.AND P6, PT, RZ, UR17, PT ;  /* 0x00000011ff007c0c */ /* 0x01cfe2000bfc1270 */
[----:B------:R-:W2:Y:S01]  /*2fc0*/  SHFL.IDX PT, R25, R20, 0x1, 0x1c1f ;  /* 0x003c1f0014197f89 */ /* 0x000ea200000e0000 */
[----:B------:R-:W-:Y:S02]  /*2fd0*/  FMUL.FTZ R10, R38, c[0x0][0x320] ;  /* 0x0000c800260a7a20 */ /* 0x000fe40000410000 */
[C---:B------:R-:W-:Y:S01]  /*2fe0*/  ISETP.GT.AND P0, PT, R18.reuse, RZ, P6 ;  /* 0x000000ff1200720c */ /* 0x040fe20003704270 */
[----:B------:R-:W-:Y:S01]  /*2ff0*/  FMUL.FTZ R17, R39, c[0x0][0x320] ;  /* 0x0000c80027117a20 */ /* 0x000fe20000410000 */
        /* <DEDUP_REMOVED lines=22> */
[----:B------:R-:W-:Y:S01]  /*3160*/  ISETP.LT.OR P0, PT, R19, 0x11, P0 ;  /* 0x000000111300780c */ /* 0x000fe20000701670 */
[----:B------:R-:W-:Y:S01]  /*3170*/  FMUL.FTZ R71, R71, c[0x0][0x320] ;  /* 0x0000c80047477a20 */ /* 0x000fe20000410000 */
[----:B-1----:R-:W-:Y:S01]  /*3180*/  FSEL R13, R30, -INF , !P5 ;  /* 0xff8000001e0d7808 */ /* 0x002fe20006800000 */
[----:B------:R-:W1:Y:S01]  /*3190*/  MUFU.TANH R10, R10 ;  /* 0x0000000a000a7308 */ /* 0x000e620000002400 */
[----:B------:R-:W-:-:S02]  /*31a0*/  FSEL R7, R8, -INF , !P0 ;  /* 0xff80000008077808 */ /* 0x000fc40004000000 */
[C---:B------:R-:W-:Y:S02]  /*31b0*/  ISETP.GT.AND P0, PT, R18.reuse, 0x18, P6 ;  /* 0x000000181200780c */ /* 0x040fe40003704270 */
[C---:B------:R-:W-:Y:S02]  /*31c0*/  ISETP.GT.AND P5, PT, R18.reuse, 0x11, P6 ;  /* 0x000000111200780c */ /* 0x040fe400037a4270 */
[C---:B------:R-:W-:Y:S01]  /*31d0*/  ISETP.LT.OR P0, PT, R19.reuse, 0x19, P0 ;  /* 0x000000191300780c */ /* 0x040fe20000701670 */
[----:B------:R-:W3:Y:S01]  /*31e0*/  MUFU.TANH R17, R17 ;  /* 0x0000001100117308 */ /* 0x000ee20000002400 */
[----:B------:R-:W-:Y:S02]  /*31f0*/  ISETP.LT.OR P5, PT, R19, 0x12, P5 ;  /* 0x000000121300780c */ /* 0x000fe40002fa1670 */
[----:B------:R-:W-:Y:S02]  /*3200*/  FSEL R11, R11, -INF , !P0 ;  /* 0xff8000000b0b7808 */ /* 0x000fe40004000000 */
[----:B------:R-:W-:-:S02]  /*3210*/  ISETP.GT.AND P0, PT, R18, 0x20, P6 ;  /* 0x000000201200780c */ /* 0x000fc40003704270 */
[----:B------:R-:W-:Y:S01]  /*3220*/  FSEL R5, R9, -INF , !P5 ;  /* 0xff80000009057808 */ /* 0x000fe20006800000 */
[----:B------:R-:W4:Y:S01]  /*3230*/  MUFU.TANH R21, R21 ;  /* 0x0000001500157308 */ /* 0x000f220000002400 */
[C---:B------:R-:W-:Y:S02]  /*3240*/  ISETP.GT.AND P5, PT, R18.reuse, 0x19, P6 ;  /* 0x000000191200780c */ /* 0x040fe400037a4270 */
[C---:B------:R-:W-:Y:S02]  /*3250*/  ISETP.LT.OR P0, PT, R19.reuse, 0x21, P0 ;  /* 0x000000211300780c */ /* 0x040fe40000701670 */
[----:B------:R-:W-:Y:S02]  /*3260*/  ISETP.LT.OR P5, PT, R19, 0x1a, P5 ;  /* 0x0000001a1300780c */ /* 0x000fe40002fa1670 */
[----:B------:R-:W-:Y:S01]  /*3270*/  FSEL R175, R175, -INF , !P0 ;  /* 0xff800000afaf7808 */ /* 0x000fe20004000000 */
[----:B------:R1:W1:Y:S01]  /*3280*/  MUFU.TANH R178, R34 ;  /* 0x0000002200b27308 */ /* 0x0002620000002400 */
[----:B------:R-:W-:-:S02]  /*3290*/  ISETP.GT.AND P0, PT, R18, 0x28, P6 ;  /* 0x000000281200780c */ /* 0x000fc40003704270 */
[----:B------:R-:W-:Y:S01]  /*32a0*/  FSEL R9, R0, -INF , !P5 ;  /* 0xff80000000097808 */ /* 0x000fe20006800000 */
[----:B------:R-:W-:Y:S01]  /*32b0*/  FMUL.FTZ R0, R43, c[0x0][0x320] ;  /* 0x0000c8002b007a20 */ /* 0x000fe20000410000 */
[C---:B------:R-:W-:Y:S02]  /*32c0*/  ISETP.GT.AND P5, PT, R18.reuse, 0x21, P6 ;  /* 0x000000211200780c */ /* 0x040fe400037a4270 */
[C---:B------:R-:W-:Y:S01]  /*32d0*/  ISETP.LT.OR P0, PT, R19.reuse, 0x29, P0 ;  /* 0x000000291300780c */ /* 0x040fe20000701670 */
[----:B------:R1:W1:Y:S01]  /*32e0*/  MUFU.TANH R162, R35 ;  /* 0x0000002300a27308 */ /* 0x0002620000002400 */
[----:B------:R-:W-:Y:S02]  /*32f0*/  ISETP.LT.OR P5, PT, R19, 0x22, P5 ;  /* 0x000000221300780c */ /* 0x000fe40002fa1670 */
[----:B------:R-:W-:Y:S02]  /*3300*/  FSEL R163, R163, -INF , !P0 ;  /* 0xff800000a3a37808 */ /* 0x000fe40004000000 */
[----:B------:R-:W-:-:S02]  /*3310*/  ISETP.GT.AND P0, PT, R18, 0x30, P6 ;  /* 0x000000301200780c */ /* 0x000fc40003704270 */
[----:B------:R-:W-:Y:S01]  /*3320*/  FSEL R173, R173, -INF , !P5 ;  /* 0xff800000adad7808 */ /* 0x000fe20006800000 */
[----:B------:R-:W1:Y:S01]  /*3330*/  MUFU.TANH R22, R22 ;  /* 0x0000001600167308 */ /* 0x000e620000002400 */
[C---:B------:R-:W-:Y:S02]  /*3340*/  ISETP.GT.AND P5, PT, R18.reuse, 0x29, P6 ;  /* 0x000000291200780c */ /* 0x040fe400037a4270 */
[C---:B------:R-:W-:Y:S02]  /*3350*/  ISETP.LT.OR P0, PT, R19.reuse, 0x31, P0 ;  /* 0x000000311300780c */ /* 0x040fe40000701670 */
[----:B------:R-:W-:Y:S02]  /*3360*/  ISETP.LT.OR P5, PT, R19, 0x2a, P5 ;  /* 0x0000002a1300780c */ /* 0x000fe40002fa1670 */
[----:B------:R-:W-:Y:S01]  /*3370*/  FSEL R171, R171, -INF , !P0 ;  /* 0xff800000abab7808 */ /* 0x000fe20004000000 */
[----:B------:R1:W1:Y:S01]  /*3380*/  MUFU.TANH R160, R70 ;  /* 0x0000004600a07308 */ /* 0x0002620000002400 */
[----:B------:R-:W-:-:S02]  /*3390*/  ISETP.GT.AND P0, PT, R18, 0x38, P6 ;  /* 0x000000381200780c */ /* 0x000fc40003704270 */
[----:B------:R-:W-:Y:S02]  /*33a0*/  FSEL R159, R159, -INF , !P5 ;  /* 0xff8000009f9f7808 */ /* 0x000fe40006800000 */
[----:B------:R-:W-:Y:S02]  /*33b0*/  ISETP.GT.AND P5, PT, R18, 0x31, P6 ;  /* 0x000000311200780c */ /* 0x000fe400037a4270 */
[C---:B------:R-:W-:Y:S01]  /*33c0*/  ISETP.LT.OR P0, PT, R19.reuse, 0x39, P0 ;  /* 0x000000391300780c */ /* 0x040fe20000701670 */
[----:B------:R-:W1:Y:S01]  /*33d0*/  MUFU.TANH R23, R23 ;  /* 0x0000001700177308 */ /* 0x000e620000002400 */
[----:B------:R-:W-:Y:S02]  /*33e0*/  ISETP.LT.OR P5, PT, R19, 0x32, P5 ;  /* 0x000000321300780c */ /* 0x000fe40002fa1670 */
[----:B------:R-:W-:Y:S02]  /*33f0*/  FSEL R167, R167, -INF , !P0 ;  /* 0xff800000a7a77808 */ /* 0x000fe40004000000 */
[----:B------:R-:W-:-:S02]  /*3400*/  PLOP3.LUT P0, PT, PT, PT, UP2, 0x40, 0x0 ;  /* 0x000000000000781c */ /* 0x000fc40003f0e828 */
[----:B------:R-:W-:Y:S01]  /*3410*/  FSEL R169, R169, -INF , !P5 ;  /* 0xff800000a9a97808 */ /* 0x000fe20006800000 */
[----:B------:R-:W1:Y:S01]  /*3420*/  MUFU.TANH R24, R24 ;  /* 0x0000001800187308 */ /* 0x000e620000002400 */
[----:B------:R-:W-:-:S04]  /*3430*/  ISETP.GT.AND P5, PT, R18, 0x39, P6 ;  /* 0x000000391200780c */ /* 0x000fc800037a4270 */
[----:B------:R-:W-:Y:S01]  /*3440*/  ISETP.LT.OR P5, PT, R19, 0x3a, P5 ;  /* 0x0000003a1300780c */ /* 0x000fe20002fa1670 */
[--C-:B--2---:R-:W-:Y:S02]  /*3450*/  IMAD.IADD R19, R16, 0x1, R25.reuse ;  /* 0x0000000110137824 */ /* 0x104fe400078e0219 */
[----:B------:R2:W1:Y:S01]  /*3460*/  MUFU.TANH R172, R66 ;  /* 0x0000004200ac7308 */ /* 0x0004620000002400 */
[----:B------:R-:W-:Y:S02]  /*3470*/  FSEL R165, R165, -INF , !P5 ;  /* 0xff800000a5a57808 */ /* 0x000fe40006800000 */
[----:B------:R-:W-:Y:S01]  /*3480*/  IMNMX R2, R19, R12, PT ;  /* 0x0000000c13027217 */ /* 0x000fe20003800200 */
[----:B------:R-:W-:-:S04]  /*3490*/  IMAD.IADD R19, R14, 0x1, R25 ;  /* 0x000000010e137824 */ /* 0x000fc800078e0219 */
[----:B------:R2:W1:Y:S08]  /*34a0*/  MUFU.TANH R170, R67 ;  /* 0x0000004300aa7308 */ /* 0x0004700000002400 */
[----:B------:R-:W1:Y:S08]  /*34b0*/  MUFU.TANH R0, R0 ;  /* 0x0000000000007308 */ /* 0x000e700000002400 */
[----:B------:R2:W1:Y:S08]  /*34c0*/  MUFU.TANH R168, R74 ;  /* 0x0000004a00a87308 */ /* 0x0004700000002400 */
[----:B------:R2:W1:Y:S08]  /*34d0*/  MUFU.TANH R164, R75 ;  /* 0x0000004b00a47308 */ /* 0x0004700000002400 */
[----:B------:R2:W1:Y:S01]  /*34e0*/  MUFU.TANH R176, R71 ;  /* 0x0000004700b07308 */ /* 0x0004620000002400 */
[----:B------:R-:W-:Y:S05]  /*34f0*/  @P0 BRA `(.L_x_798) ;  /* 0x000001a000000947 */ /* 0x000fea0003800000 */
[----:B---34-:R-:W-:Y:S01]  /*3500*/  IADD3 R25, R25, c[0x0][0x1d0], RZ ;  /* 0x0000740019197a10 */ /* 0x018fe20007ffe0ff */
[----:B------:R-:W-:Y:S03]  /*3510*/  BSSY B0, `(.L_x_799) ;  /* 0x0000013000007945 */ /* 0x000fe60003800000 */
[----:B------:R-:W-:-:S04]  /*3520*/  IADD3 R25, R25, -c[0x0][0x168], RZ ;  /* 0x80005a0019197a10 */ /* 0x000fc80007ffe0ff */
[----:B------:R-:W-:-:S13]  /*3530*/  ISETP.GT.AND P0, PT, R25, -0x1, PT ;  /* 0xffffffff1900780c */ /* 0x000fda0003f04270 */
[----:B------:R-:W-:Y:S05]  /*3540*/  @P0 BRA `(.L_x_800) ;  /* 0x0000009000000947 */ /* 0x000fea0003800000 */
[----:B------:R-:W-:Y:S01]  /*3550*/  ULDC UR4, c[0x0][0x32c] ;  /* 0x0000cb0000047ab9 */ /* 0x000fe20000000800 */
[----:B------:R-:W-:Y:S01]  /*3560*/  LOP3.LUT R12, RZ, R25, RZ, 0x33, !PT ;  /* 0x00000019ff0c7212 */ /* 0x000fe200078e33ff */
[----:B------:R-:W-:-:S06]  /*3570*/  UISETP.NE.AND UP0, UPT, UR6, UR4, UPT ;  /* 0x000000040600728c */ /* 0x000fcc000bf05270 */
[----:B------:R-:W-:Y:S02]  /*3580*/  PLOP3.LUT P5, PT, PT, PT, UP0, 0x80, 0x0 ;  /* 0x000000000000781c */ /* 0x000fe40003faf008 */
[----:B------:R-:W-:-:S11]  /*3590*/  PLOP3.LUT P0, PT, PT, PT, UP0, 0x80, 0x0 ;  /* 0x000000000000781c */ /* 0x000fd60003f0f008 */
[----:B------:R-:W-:-:S05]  /*35a0*/  @P5 IMAD.HI.U32 R8, R12, c[0x0][0x330], RZ ;  /* 0x0000cc000c085a27 */ /* 0x000fca00078e00ff */
[----:B------:R-:W-:-:S04]  /*35b0*/  @P0 SHF.R.U32.HI R12, RZ, c[0x0][0x334], R8 ;  /* 0x0000cd00ff0c0a19 */ /* 0x000fc80000011608 */
[----:B------:R-:W-:Y:S01]  /*35c0*/  LOP3.LUT R25, RZ, R12, RZ, 0x33, !PT ;  /* 0x0000000cff197212 */ /* 0x000fe200078e33ff */
[----:B------:R-:W-:Y:S05]  /*35d0*/  BRA `(.L_x_801) ;  /* 0x0000006000007947 */ /* 0x000fea0003800000 */
.L_x_800:
[----:B------:R-:W-:Y:S02]  /*35e0*/  ULDC UR4, c[0x0][0x32c] ;  /* 0x0000cb0000047ab9 */ /* 0x000fe40000000800 */
[----:B------:R-:W-:-:S06]  /*35f0*/  UISETP.NE.AND UP0, UPT, UR6, UR4, UPT ;  /* 0x000000040600728c */ /* 0x000fcc000bf05270 */
[----:B------:R-:W-:Y:S02]  /*3600*/  PLOP3.LUT P5, PT, PT, PT, UP0, 0x80, 0x0 ;  /* 0x000000000000781c */ /* 0x000fe40003faf008 */
[----:B------:R-:W-:-:S11]  /*3610*/  PLOP3.LUT P0, PT, PT, PT, UP0, 0x80, 0x0 ;  /* 0x000000000000781c */ /* 0x000fd60003f0f008 */
[----:B------:R-:W-:-:S05]  /*3620*/  @P5 IMAD.HI.U32 R8, R25, c[0x0][0x330], RZ ;  /* 0x0000cc0019085a27 */ /* 0x000fca00078e00ff */
[----:B------:R-:W-:Y:S02]  /*3630*/  @P0 SHF.R.U32.HI R25, RZ, c[0x0][0x334], R8 ;  /* 0x0000cd00ff190a19 */ /* 0x000fe40000011608 */
.L_x_801:
[----:B------:R-:W-:Y:S05]  /*3640*/  BSYNC B0 ;  /* 0x0000000000007941 */ /* 0x000fea0003800000 */
.L_x_799:
[----:B------:R-:W-:-:S04]  /*3650*/  IMAD R6, R25, c[0x0][0x32c], -R6 ;  /* 0x0000cb0019067a24 */ /* 0x000fc800078e0a06 */
[----:B------:R-:W-:-:S05]  /*3660*/  IMAD.IADD R6, R6, 0x1, -R201 ;  /* 0x0000000106067824 */ /* 0x000fca00078e0ac9 */
[----:B------:R-:W-:Y:S02]  /*3670*/  IADD3 R25, R6, c[0x0][0x32c], RZ ;  /* 0x0000cb0006197a10 */ /* 0x000fe40007ffe0ff */
[----:B------:R-:W-:Y:S02]  /*3680*/  IMNMX R19, R19, R6, !PT ;  /* 0x0000000613137217 */ /* 0x000fe40007800200 */
[----:B------:R-:W-:Y:S02]  /*3690*/  IMNMX R2, R2, R25, PT ;  /* 0x0000001902027217 */ /* 0x000fe40003800200 */
.L_x_798:
[----:B---34-:R-:W-:Y:S01]  /*36a0*/  ISETP.GT.AND P0, PT, R19, 0x1, P6 ;  /* 0x000000011300780c */ /* 0x018fe20003704270 */
[----:B------:R-:W-:-:S04]  /*36b0*/  DEPBAR.LE SB0, 0x2 ;  /* 0x000080800000791a */ /* 0x000fc80000000000 */
[----:B------:R-:W-:Y:S01]  /*36c0*/  BAR.SYNC.DEFER_BLOCKING 0x0 ;  /* 0x0000000000007b1d */ /* 0x000fe20000010000 */
[----:B------:R-:W-:Y:S01]  /*36d0*/  ISETP.GT.AND P5, PT, R19, 0x8, P6 ;  /* 0x000000081300780c */ /* 0x000fe200037a4270 */
[----:B------:R-:W-:Y:S01]  /*36e0*/  IMAD.SHL.U32 R135, R4, 0x2, RZ ;  /* 0x0000000204877824 */ /* 0x000fe200078e00ff */
[C---:B------:R-:W-:Y:S01]  /*36f0*/  ISETP.LT.OR P0, PT, R2.reuse, 0x2, P0 ;  /* 0x000000020200780c */ /* 0x040fe20000701670 */
[----:B------:R-:W-:Y:S01]  /*3700*/  UIADD3 UR4, UR17, -0x3, URZ ;  /* 0xfffffffd11047890 */ /* 0x000fe2000fffe03f */
[----:B------:R-:W-:Y:S01]  /*3710*/  ISETP.LT.OR P5, PT, R2, 0x9, P5 ;  /* 0x000000090200780c */ /* 0x000fe20002fa1670 */
[--C-:B------:R-:W-:Y:S01]  /*3720*/  IMAD R134, R3, 0x2, R135.reuse ;  /* 0x0000000203867824 */ /* 0x100fe200078e0287 */
[----:B------:R-:W-:Y:S01]  /*3730*/  FMNMX.FTZ R6, R48, R29, !PT ;  /* 0x0000001d30067209 */ /* 0x000fe20007810000 */
[----:B------:R-:W-:Y:S01]  /*3740*/  IMAD.IADD R166, R187, 0x1, R135 ;  /* 0x00000001bba67824 */ /* 0x000fe200078e0287 */
[----:B-1----:R-:W-:Y:S01]  /*3750*/  FSEL R18, R23, -INF , !P0 ;  /* 0xff80000017127808 */ /* 0x002fe20004000000 */
[----:B------:R-:W-:Y:S01]  /*3760*/  IMAD.IADD R155, R187, 0x1, R134 ;  /* 0x00000001bb9b7824 */ /* 0x000fe200078e0286 */
[----:B------:R-:W-:Y:S01]  /*3770*/  ISETP.GT.AND P0, PT, R19, 0x9, P6 ;  /* 0x000000091300780c */ /* 0x000fe20003704270 */
[----:B------:R-:W-:Y:S01]  /*3780*/  IMAD R3, R3, 0x2, R166 ;  /* 0x0000000203037824 */ /* 0x000fe200078e02a6 */
[----:B------:R-:W-:Y:S01]  /*3790*/  FSEL R16, R21, -INF , !P5 ;  /* 0xff80000015107808 */ /* 0x000fe20006800000 */
[----:B------:R-:W-:Y:S01]  /*37a0*/  UISETP.GE.AND UP0, UPT, UR4, UR10, UPT ;  /* 0x0000000a0400728c */ /* 0x000fe2000bf06270 */
[----:B------:R-:W-:Y:S01]  /*37b0*/  ISETP.GT.AND P5, PT, R19, 0x10, P6 ;  /* 0x000000101300780c */ /* 0x000fe200037a4270 */
[----:B------:R-:W-:Y:S01]  /*37c0*/  UIADD3 UR17, UR17, -0x2, URZ ;  /* 0xfffffffe11117890 */ /* 0x000fe2000fffe03f */
[----:B------:R-:W-:-:S02]  /*37d0*/  FMNMX.FTZ R6, R15, R6, !PT ;  /* 0x000000060f067209 */ /* 0x000fc40007810000 */
[C---:B------:R-:W-:Y:S02]  /*37e0*/  ISETP.LT.OR P0, PT, R2.reuse, 0xa, P0 ;  /* 0x0000000a0200780c */ /* 0x040fe40000701670 */
[----:B------:R-:W-:Y:S02]  /*37f0*/  ISETP.LT.OR P5, PT, R2, 0x11, P5 ;  /* 0x000000110200780c */ /* 0x000fe40002fa1670 */
[----:B------:R-:W-:Y:S01]  /*3800*/  FMNMX.FTZ R8, R13, R6, !PT ;  /* 0x000000060d087209 */ /* 0x000fe20007810000 */
[----:B------:R-:W-:Y:S01]  /*3810*/  LDSM.16.MT88.4 R40, [R135+0x2100] ;  /* 0x002100008728783b */ /* 0x000fe20000004200 */
[----:B------:R-:W-:Y:S01]  /*3820*/  FSEL R6, R22, -INF , !P0 ;  /* 0xff80000016067808 */ /* 0x000fe20004000000 */
[----:B------:R-:W-:Y:S01]  /*3830*/  @UP0 USHF.R.S32.HI UR5, URZ, 0x1f, UR4 ;  /* 0x0000001f3f050899 */ /* 0x000fe20008011404 */
[----:B------:R-:W-:Y:S01]  /*3840*/  ISETP.GT.AND P0, PT, R19, 0x11, P6 ;  /* 0x000000111300780c */ /* 0x000fe20003704270 */
[----:B--2---:R-:W-:Y:S01]  /*3850*/  LDSM.16.MT88.4 R64, [R155+0x2100] ;  /* 0x002100009b40783b */ /* 0x004fe20000004200 */
[----:B------:R-:W-:-:S02]  /*3860*/  FSEL R14, R24, -INF , !P5 ;  /* 0xff800000180e7808 */ /* 0x000fc40006800000 */
[----:B------:R-:W-:Y:S01]  /*3870*/  FMNMX.FTZ R8, R7, R8, !PT ;  /* 0x0000000807087209 */ /* 0x000fe20007810000 */
[----:B------:R-:W-:Y:S01]  /*3880*/  LDSM.16.MT88.4 R72, [R135+0x4100] ;  /* 0x004100008748783b */ /* 0x000fe20000004200 */
[----:B------:R-:W-:Y:S02]  /*3890*/  ISETP.GT.AND P5, PT, R19, RZ, P6 ;  /* 0x000000ff1300720c */ /* 0x000fe400037a4270 */
[C---:B------:R-:W-:Y:S01]  /*38a0*/  ISETP.LT.OR P0, PT, R2.reuse, 0x12, P0 ;  /* 0x000000120200780c */ /* 0x040fe20000701670 */
[----:B------:R-:W-:Y:S01]  /*38b0*/  LDSM.16.MT88.4 R124, [R135+0x100] ;  /* 0x00010000877c783b */ /* 0x000fe20000004200 */
[----:B------:R-:W-:Y:S02]  /*38c0*/  FMNMX.FTZ R8, R5, R8, !PT ;  /* 0x0000000805087209 */ /* 0x000fe40007810000 */
[----:B------:R-:W-:Y:S01]  /*38d0*/  ISETP.LT.OR P5, PT, R2, 0x1, P5 ;  /* 0x000000010200780c */ /* 0x000fe20002fa1670 */
[----:B------:R-:W-:Y:S01]  /*38e0*/  LDSM.16.MT88.4 R116, [R166+0x100] ;  /* 0x00010000a674783b */ /* 0x000fe20000004200 */
[----:B------:R-:W-:-:S02]  /*38f0*/  FSEL R12, R0, -INF , !P0 ;  /* 0xff800000000c7808 */ /* 0x000fc40004000000 */
[----:B------:R-:W-:Y:S01]  /*3900*/  FMNMX.FTZ R0, R11, R8, !PT ;  /* 0x000000080b007209 */ /* 0x000fe20007810000 */
[----:B------:R-:W-:Y:S01]  /*3910*/  LDSM.16.MT88.4 R108, [R134+0x100] ;  /* 0x00010000866c783b */ /* 0x000fe20000004200 */
[----:B------:R-:W-:Y:S02]  /*3920*/  FSEL R28, R28, -INF , !P5 ;  /* 0xff8000001c1c7808 */ /* 0x000fe40006800000 */
[----:B------:R-:W-:Y:S01]  /*3930*/  FMNMX.FTZ R0, R9, R0, !PT ;  /* 0x0000000009007209 */ /* 0x000fe20007810000 */
[----:B------:R-:W-:Y:S01]  /*3940*/  LDSM.16.MT88.4 R100, [R3+0x100] ;  /* 0x000100000364783b */ /* 0x000fe20000004200 */
[----:B------:R-:W-:Y:S02]  /*3950*/  FMNMX.FTZ R21, R28, R18, !PT ;  /* 0x000000121c157209 */ /* 0x000fe40007810000 */
[----:B------:R-:W-:Y:S01]  /*3960*/  ISETP.GT.AND P5, PT, R19, 0x19, P6 ;  /* 0x000000191300780c */ /* 0x000fe200037a4270 */
[----:B------:R-:W-:Y:S01]  /*3970*/  LDSM.16.MT88.4 R56, [R134+0x2100] ;  /* 0x002100008638783b */ /* 0x000fe20000004200 */
[----:B------:R-:W-:-:S02]  /*3980*/  FMNMX.FTZ R0, R175, R0, !PT ;  /* 0x00000000af007209 */ /* 0x000fc40007810000 */
[----:B------:R-:W-:Y:S01]  /*3990*/  ISETP.GT.AND P0, PT, R19, 0x18, P6 ;  /* 0x000000181300780c */ /* 0x000fe20003704270 */
[----:B------:R-:W-:Y:S01]  /*39a0*/  LDSM.16.MT88.4 R80, [R166+0x4100] ;  /* 0x00410000a650783b */ /* 0x000fe20000004200 */
[----:B------:R-:W-:Y:S02]  /*39b0*/  FMNMX.FTZ R21, R16, R21, !PT ;  /* 0x0000001510157209 */ /* 0x000fe40007810000 */
[C---:B------:R-:W-:Y:S01]  /*39c0*/  ISETP.LT.OR P5, PT, R2.reuse, 0x1a, P5 ;  /* 0x0000001a0200780c */ /* 0x040fe20002fa1670 */
[----:B------:R-:W-:Y:S01]  /*39d0*/  LDSM.16.MT88.4 R88, [R134+0x4100] ;  /* 0x004100008658783b */ /* 0x000fe20000004200 */
[----:B------:R-:W-:Y:S02]  /*39e0*/  FMNMX.FTZ R0, R173, R0, !PT ;  /* 0x00000000ad007209 */ /* 0x000fe40007810000 */
[----:B------:R-:W-:Y:S01]  /*39f0*/  ISETP.LT.OR P0, PT, R2, 0x19, P0 ;  /* 0x000000190200780c */ /* 0x000fe20000701670 */
[----:B------:R-:W-:Y:S01]  /*3a00*/  LDSM.16.MT88.4 R140, [R135+0x900] ;  /* 0x00090000878c783b */ /* 0x000fe20000004200 */
[----:B------:R-:W-:-:S02]  /*3a10*/  FMNMX.FTZ R21, R6, R21, !PT ;  /* 0x0000001506157209 */ /* 0x000fc40007810000 */
[----:B------:R-:W-:Y:S01]  /*3a20*/  FSEL R8, R17, -INF , !P5 ;  /* 0xff80000011087808 */ /* 0x000fe20006800000 */
[----:B------:R-:W-:Y:S01]  /*3a30*/  LDSM.16.MT88.4 R32, [R134+0x900] ;  /* 0x000900008620783b */ /* 0x000fe20000004200 */
[----:B------:R-:W-:Y:S02]  /*3a40*/  FMNMX.FTZ R0, R163, R0, !PT ;  /* 0x00000000a3007209 */ /* 0x000fe40007810000 */
[----:B------:R-:W-:Y:S01]  /*3a50*/  FSEL R10, R10, -INF , !P0 ;  /* 0xff8000000a0a7808 */ /* 0x000fe20004000000 */
[----:B------:R-:W-:Y:S01]  /*3a60*/  LDSM.16.MT88.4 R136, [R166+0x900] ;  /* 0x00090000a688783b */ /* 0x000fe20000004200 */
[----:B------:R-:W-:Y:S02]  /*3a70*/  FMNMX.FTZ R17, R14, R21, !PT ;  /* 0x000000150e117209 */ /* 0x000fe40007810000 */
[----:B------:R-:W-:Y:S01]  /*3a80*/  ISETP.GT.AND P0, PT, R19, 0x20, P6 ;  /* 0x000000201300780c */ /* 0x000fe20003704270 */
[----:B------:R-:W-:Y:S01]  /*3a90*/  LDSM.16.MT88.4 R24, [R166+0x2900] ;  /* 0x00290000a618783b */ /* 0x000fe20000004200 */
[----:B------:R-:W-:-:S02]  /*3aa0*/  FMNMX.FTZ R0, R159, R0, !PT ;  /* 0x000000009f007209 */ /* 0x000fc40007810000 */
[----:B------:R-:W-:Y:S02]  /*3ab0*/  FMNMX.FTZ R17, R12, R17, !PT ;  /* 0x000000110c117209 */ /* 0x000fe40007810000 */
[----:B------:R-:W-:Y:S02]  /*3ac0*/  ISETP.LT.OR P0, PT, R2, 0x21, P0 ;  /* 0x000000210200780c */ /* 0x000fe40000701670 */
[----:B------:R-:W-:Y:S02]  /*3ad0*/  ISETP.GT.AND P5, PT, R19, 0x21, P6 ;  /* 0x000000211300780c */ /* 0x000fe400037a4270 */
[----:B------:R-:W-:Y:S02]  /*3ae0*/  FMNMX.FTZ R0, R171, R0, !PT ;  /* 0x00000000ab007209 */ /* 0x000fe40007810000 */
[----:B------:R-:W-:Y:S02]  /*3af0*/  FMNMX.FTZ R17, R10, R17, !PT ;  /* 0x000000110a117209 */ /* 0x000fe40007810000 */
[----:B------:R-:W-:-:S02]  /*3b00*/  FSEL R178, R178, -INF , !P0 ;  /* 0xff800000b2b27808 */ /* 0x000fc40004000000 */
[----:B------:R-:W-:Y:S02]  /*3b10*/  ISETP.GT.AND P0, PT, R19, 0x28, P6 ;  /* 0x000000281300780c */ /* 0x000fe40003704270 */
[----:B------:R-:W-:Y:S02]  /*3b20*/  ISETP.LT.OR P5, PT, R2, 0x22, P5 ;  /* 0x000000220200780c */ /* 0x000fe40002fa1670 */
[----:B------:R-:W-:Y:S02]  /*3b30*/  FMNMX.FTZ R0, R169, R0, !PT ;  /* 0x00000000a9007209 */ /* 0x000fe40007810000 */
[----:B------:R-:W-:Y:S02]  /*3b40*/  FMNMX.FTZ R17, R8, R17, !PT ;  /* 0x0000001108117209 */ /* 0x000fe40007810000 */
[----:B------:R-:W-:Y:S02]  /*3b50*/  ISETP.LT.OR P0, PT, R2, 0x29, P0 ;  /* 0x000000290200780c */ /* 0x000fe40000701670 */
[----:B------:R-:W-:-:S02]  /*3b60*/  FSEL R162, R162, -INF , !P5 ;  /* 0xff800000a2a27808 */ /* 0x000fc40006800000 */
[----:B------:R-:W-:Y:S02]  /*3b70*/  ISETP.GT.AND P5, PT, R19, 0x29, P6 ;  /* 0x000000291300780c */ /* 0x000fe400037a4270 */
[----:B------:R-:W-:Y:S02]  /*3b80*/  FMNMX.FTZ R0, R167, R0, !PT ;  /* 0x00000000a7007209 */ /* 0x000fe40007810000 */
[----:B------:R-:W-:Y:S02]  /*3b90*/  FMNMX.FTZ R17, R178, R17, !PT ;  /* 0x00000011b2117209 */ /* 0x000fe40007810000 */
[----:B------:R-:W-:Y:S02]  /*3ba0*/  FSEL R160, R160, -INF , !P0 ;  /* 0xff800000a0a07808 */ /* 0x000fe40004000000 */
[----:B------:R-:W-:Y:S02]  /*3bb0*/  ISETP.GT.AND P0, PT, R19, 0x30, P6 ;  /* 0x000000301300780c */ /* 0x000fe40003704270 */
[----:B------:R-:W-:-:S02]  /*3bc0*/  ISETP.LT.OR P5, PT, R2, 0x2a, P5 ;  /* 0x0000002a0200780c */ /* 0x000fc40002fa1670 */
[----:B------:R-:W-:Y:S02]  /*3bd0*/  FMNMX.FTZ R0, R165, R0, !PT ;  /* 0x00000000a5007209 */ /* 0x000fe40007810000 */
[----:B------:R-:W-:Y:S02]  /*3be0*/  FMNMX.FTZ R21, R162, R17, !PT ;  /* 0x00000011a2157209 */ /* 0x000fe40007810000 */
[----:B------:R-:W-:Y:S01]  /*3bf0*/  ISETP.LT.OR P0, PT, R2, 0x31, P0 ;  /* 0x000000310200780c */ /* 0x000fe20000701670 */
[----:B------:R-:W1:Y:S01]  /*3c00*/  SHFL.BFLY PT, R17, R0, 0x2, 0x1f ;  /* 0x0c401f0000117f89 */ /* 0x000e6200000e0000 */
[----:B------:R-:W-:Y:S02]  /*3c10*/  FSEL R176, R176, -INF , !P5 ;  /* 0xff800000b0b07808 */ /* 0x000fe40006800000 */
[----:B------:R-:W-:Y:S02]  /*3c20*/  ISETP.GT.AND P5, PT, R19, 0x31, P6 ;  /* 0x000000311300780c */ /* 0x000fe400037a4270 */
[----:B------:R-:W-:-:S02]  /*3c30*/  FMNMX.FTZ R21, R160, R21, !PT ;  /* 0x00000015a0157209 */ /* 0x000fc40007810000 */
[----:B------:R-:W-:Y:S02]  /*3c40*/  FSEL R172, R172, -INF , !P0 ;  /* 0xff800000acac7808 */ /* 0x000fe40004000000 */
[C---:B------:R-:W-:Y:S02]  /*3c50*/  ISETP.GT.AND P0, PT, R19.reuse, 0x38, P6 ;  /* 0x000000381300780c */ /* 0x040fe40003704270 */
[----:B------:R-:W-:Y:S02]  /*3c60*/  ISETP.LT.OR P5, PT, R2, 0x32, P5 ;  /* 0x000000320200780c */ /* 0x000fe40002fa1670 */
[----:B------:R-:W-:Y:S02]  /*3c70*/  FMNMX.FTZ R21, R176, R21, !PT ;  /* 0x00000015b0157209 */ /* 0x000fe40007810000 */
[----:B------:R-:W-:Y:S02]  /*3c80*/  ISETP.GT.AND P6, PT, R19, 0x39, P6 ;  /* 0x000000391300780c */ /* 0x000fe400037c4270 */
[----:B------:R-:W-:-:S02]  /*3c90*/  ISETP.LT.OR P0, PT, R2, 0x39, P0 ;  /* 0x000000390200780c */ /* 0x000fc40000701670 */
[----:B------:R-:W-:Y:S02]  /*3ca0*/  FSEL R170, R170, -INF , !P5 ;  /* 0xff800000aaaa7808 */ /* 0x000fe40006800000 */
[----:B------:R-:W-:Y:S02]  /*3cb0*/  FMNMX.FTZ R21, R172, R21, !PT ;  /* 0x00000015ac157209 */ /* 0x000fe40007810000 */
[----:B------:R-:W-:Y:S02]  /*3cc0*/  ISETP.LT.OR P6, PT, R2, 0x3a, P6 ;  /* 0x0000003a0200780c */ /* 0x000fe400037c1670 */
[----:B------:R-:W-:Y:S02]  /*3cd0*/  FSEL R168, R168, -INF , !P0 ;  /* 0xff800000a8a87808 */ /* 0x000fe40004000000 */
[----:B------:R-:W-:Y:S02]  /*3ce0*/  FMNMX.FTZ R21, R170, R21, !PT ;  /* 0x00000015aa157209 */ /* 0x000fe40007810000 */
[----:B------:R-:W-:-:S02]  /*3cf0*/  FSEL R164, R164, -INF , !P6 ;  /* 0xff800000a4a47808 */ /* 0x000fc40007000000 */
[----:B------:R-:W-:Y:S02]  /*3d00*/  FMNMX.FTZ R19, R168, R21, !PT ;  /* 0x00000015a8137209 */ /* 0x000fe40007810000 */
[----:B-1----:R-:W-:Y:S02]  /*3d10*/  FMNMX.FTZ R21, R0, R17, !PT ;  /* 0x0000001100157209 */ /* 0x002fe40007810000 */
[----:B------:R-:W-:Y:S02]  /*3d20*/  FMNMX.FTZ R19, R164, R19, !PT ;  /* 0x00000013a4137209 */ /* 0x000fe40007810000 */
[----:B------:R-:W-:Y:S01]  /*3d30*/  PLOP3.LUT P6, PT, PT, PT, UP0, 0x80, 0x0 ;  /* 0x000000000000781c */ /* 0x000fe20003fcf008 */
[----:B------:R-:W1:Y:S01]  /*3d40*/  SHFL.BFLY PT, R2, R21, 0x1, 0x1f ;  /* 0x0c201f0015027f89 */ /* 0x000e6200000e0000 */
[----:B------:R-:W-:-:S03]  /*3d50*/  PLOP3.LUT P5, PT, PT, PT, UP0, 0x80, 0x0 ;  /* 0x000000000000781c */ /* 0x000fc60003faf008 */
[----:B------:R-:W2:Y:S01]  /*3d60*/  SHFL.BFLY PT, R0, R19, 0x2, 0x1f ;  /* 0x0c401f0013007f89 */ /* 0x000ea200000e0000 */
[----:B-1----:R-:W-:-:S03]  /*3d70*/  FMNMX.FTZ R2, R21, R2, !PT ;  /* 0x0000000215027209 */ /* 0x002fc60007810000 */
[----:B------:R-:W-:Y:S01]  /*3d80*/  LDSM.16.MT88.4 R20, [R134+0x2900] ;  /* 0x002900008614783b */ /* 0x000fe20000004200 */
[----:B--2---:R-:W-:Y:S01]  /*3d90*/  FMNMX.FTZ R17, R19, R0, !PT ;  /* 0x0000000013117209 */ /* 0x004fe20007810000 */
[C---:B------:R-:W-:Y:S01]  /*3da0*/  FMUL.FTZ R174, R2.reuse, c[0x0][0x2d0] ;  /* 0x0000b40002ae7a20 */ /* 0x040fe20000410000 */
[----:B------:R-:W-:-:S03]  /*3db0*/  FSETP.NEU.FTZ.AND P0, PT, R2, -INF , PT ;  /* 0xff8000000200780b */ /* 0x000fc60003f1d000 */
[----:B------:R-:W1:Y:S01]  /*3dc0*/  SHFL.BFLY PT, R0, R17, 0x1, 0x1f ;  /* 0x0c201f0011007f89 */ /* 0x000e6200000e0000 */
[----:B------:R-:W-:-:S05]  /*3dd0*/  FSEL R174, R174, RZ, P0 ;  /* 0x000000ffaeae7208 */ /* 0x000fca0000000000 */
[--C-:B------:R-:W-:Y:S02]  /*3de0*/  FFMA.FTZ R158, R48, c[0x0][0x2d0], -R174.reuse ;  /* 0x0000b400309e7a23 */ /* 0x100fe400000108ae */
[--C-:B------:R-:W-:Y:S01]  /*3df0*/  FFMA.FTZ R157, R29, c[0x0][0x2d0], -R174.reuse ;  /* 0x0000b4001d9d7a23 */ /* 0x100fe200000108ae */
[----:B------:R-:W2:Y:S01]  /*3e00*/  LDSM.16.MT88.4 R48, [R166+0x2100] ;  /* 0x00210000a630783b */ /* 0x000ea20000004200 */
[--C-:B------:R-:W-:Y:S02]  /*3e10*/  FFMA.FTZ R156, R15, c[0x0][0x2d0], -R174.reuse ;  /* 0x0000b4000f9c7a23 */ /* 0x100fe400000108ae */
[--C-:B------:R-:W-:Y:S01]  /*3e20*/  FFMA.FTZ R151, R13, c[0x0][0x2d0], -R174.reuse ;  /* 0x0000b4000d977a23 */ /* 0x100fe200000108ae */
[----:B------:R-:W-:Y:S01]  /*3e30*/  MUFU.EX2 R158, R158 ;  /* 0x0000009e009e7308 */ /* 0x000fe20000000800 */
[--C-:B------:R-:W-:Y:S02]  /*3e40*/  FFMA.FTZ R152, R7, c[0x0][0x2d0], -R174.reuse ;  /* 0x0000b40007987a23 */ /* 0x100fe400000108ae */
[----:B------:R-:W-:-:S02]  /*3e50*/  FFMA.FTZ R149, R5, c[0x0][0x2d0], -R174 ;  /* 0x0000b40005957a23 */ /* 0x000fc400000108ae */
[--C-:B------:R-:W-:Y:S02]  /*3e60*/  FFMA.FTZ R146, R11, c[0x0][0x2d0], -R174.reuse ;  /* 0x0000b4000b927a23 */ /* 0x100fe400000108ae */
[--C-:B------:R-:W-:Y:S01]  /*3e70*/  FFMA.FTZ R145, R9, c[0x0][0x2d0], -R174.reuse ;  /* 0x0000b40009917a23 */ /* 0x100fe200000108ae */
[----:B------:R-:W3:Y:S01]  /*3e80*/  MUFU.EX2 R157, R157 ;  /* 0x0000009d009d7308 */ /* 0x000ee20000000800 */
[----:B------:R-:W-:Y:S01]  /*3e90*/  FFMA.FTZ R205, R165, c[0x0][0x2d0], -R174 ;  /* 0x0000b400a5cd7a23 */ /* 0x000fe200000108ae */
[----:B-1----:R-:W-:-:S04]  /*3ea0*/  FMNMX.FTZ R0, R17, R0, !PT ;  /* 0x0000000011007209 */ /* 0x002fc80007810000 */
[C---:B------:R-:W-:Y:S01]  /*3eb0*/  FSETP.NEU.FTZ.AND P0, PT, R0.reuse, -INF , PT ;  /* 0xff8000000000780b */ /* 0x040fe20003f1d000 */
[----:B------:R-:W-:Y:S01]  /*3ec0*/  FMUL.FTZ R161, R0, c[0x0][0x2d0] ;  /* 0x0000b40000a17a20 */ /* 0x000fe20000410000 */
[----:B------:R-:W-:Y:S04]  /*3ed0*/  MUFU.EX2 R156, R156 ;  /* 0x0000009c009c7308 */ /* 0x000fe80000000800 */
[----:B------:R-:W-:Y:S02]  /*3ee0*/  FSEL R161, R161, RZ, P0 ;  /* 0x000000ffa1a17208 */ /* 0x000fe40000000000 */
[----:B------:R-:W-:Y:S02]  /*3ef0*/  PLOP3.LUT P0, PT, PT, PT, UP0, 0x80, 0x0 ;  /* 0x000000000000781c */ /* 0x000fe40003f0f008 */
[----:B------:R-:W1:Y:S01]  /*3f00*/  MUFU.EX2 R151, R151 ;  /* 0x0000009700977308 */ /* 0x000e620000000800 */
[--C-:B------:R-:W-:Y:S01]  /*3f10*/  FFMA.FTZ R154, R28, c[0x0][0x2d0], -R161.reuse ;  /* 0x0000b4001c9a7a23 */ /* 0x100fe200000108a1 */
[----:B---3--:R-:W-:Y:S01]  /*3f20*/  F2FP.BF16.PACK_AB R96, R157, R158 ;  /* 0x0000009e9d60723e */ /* 0x008fe200000010ff */
[--C-:B------:R-:W-:Y:S01]  /*3f30*/  FFMA.FTZ R153, R18, c[0x0][0x2d0], -R161.reuse ;  /* 0x0000b40012997a23 */ /* 0x100fe200000108a1 */
[----:B------:R-:W-:Y:S01]  /*3f40*/  LDSM.16.MT88.4 R28, [R155+0x900] ;  /* 0x000900009b1c783b */ /* 0x000fe20000004200 */
[----:B------:R-:W-:-:S02]  /*3f50*/  FFMA.FTZ R150, R16, c[0x0][0x2d0], -R161 ;  /* 0x0000b40010967a23 */ /* 0x000fc400000108a1 */
[--C-:B------:R-:W-:Y:S01]  /*3f60*/  FFMA.FTZ R147, R6, c[0x0][0x2d0], -R161.reuse ;  /* 0x0000b40006937a23 */ /* 0x100fe200000108a1 */
[----:B------:R-:W-:Y:S01]  /*3f70*/  MUFU.EX2 R154, R154 ;  /* 0x0000009a009a7308 */ /* 0x000fe20000000800 */
[----:B------:R3:W4:Y:S01]  /*3f80*/  LDSM.16.MT88.4 R4, [R3+0x4100] ;  /* 0x004100000304783b */ /* 0x0007220000004200 */
[--C-:B------:R-:W-:Y:S02]  /*3f90*/  FFMA.FTZ R148, R14, c[0x0][0x2d0], -R161.reuse ;  /* 0x0000b4000e947a23 */ /* 0x100fe400000108a1 */
[--C-:B------:R-:W-:Y:S01]  /*3fa0*/  FFMA.FTZ R133, R12, c[0x0][0x2d0], -R161.reuse ;  /* 0x0000b4000c857a23 */ /* 0x100fe200000108a1 */
[----:B------:R-:W5:Y:S01]  /*3fb0*/  LDSM.16.MT88.4 R16, [R135+0x2900] ;  /* 0x002900008710783b */ /* 0x000f620000004200 */
[--C-:B------:R-:W-:Y:S02]  /*3fc0*/  FFMA.FTZ R144, R10, c[0x0][0x2d0], -R161.reuse ;  /* 0x0000b4000a907a23 */ /* 0x100fe400000108a1 */
[----:B------:R-:W2:Y:S01]  /*3fd0*/  MUFU.EX2 R153, R153 ;  /* 0x0000009900997308 */ /* 0x000ea20000000800 */
[----:B-1----:R-:W-:Y:S01]  /*3fe0*/  F2FP.BF16.PACK_AB R98, R151, R156 ;  /* 0x0000009c9762723e */ /* 0x002fe200000010ff */
[----:B------:R-:W1:Y:S01]  /*3ff0*/  LDSM.16.MT88.4 R12, [R155+0x2900] ;  /* 0x002900009b0c783b */ /* 0x000e620000004200 */
[----:B------:R-:W-:-:S02]  /*4000*/  FFMA.FTZ R162, R162, c[0x0][0x2d0], -R161 ;  /* 0x0000b400a2a27a23 */ /* 0x000fc400000108a1 */
[--C-:B------:R-:W-:Y:S02]  /*4010*/  FFMA.FTZ R160, R160, c[0x0][0x2d0], -R161.reuse ;  /* 0x0000b400a0a07a23 */ /* 0x100fe400000108a1 */
[--C-:B------:R-:W-:Y:S01]  /*4020*/  FFMA.FTZ R170, R170, c[0x0][0x2d0], -R161.reuse ;  /* 0x0000b400aaaa7a23 */ /* 0x100fe200000108a1 */
[----:B------:R-:W-:Y:S01]  /*4030*/  MUFU.EX2 R150, R150 ;  /* 0x0000009600967308 */ /* 0x000fe20000000800 */
[--C-:B------:R-:W-:Y:S02]  /*4040*/  FFMA.FTZ R165, R168, c[0x0][0x2d0], -R161.reuse ;  /* 0x0000b400a8a57a23 */ /* 0x100fe400000108a1 */
[----:B------:R-:W-:Y:S02]  /*4050*/  FFMA.FTZ R206, R164, c[0x0][0x2d0], -R161 ;  /* 0x0000b400a4ce7a23 */ /* 0x000fe400000108a1 */
[----:B------:R-:W-:-:S03]  /*4060*/  FADD.FTZ R157, R158, R157 ;  /* 0x0000009d9e9d7221 */ /* 0x000fc60000010000 */
[----:B------:R-:W4:Y:S01]  /*4070*/  MUFU.EX2 R147, R147 ;  /* 0x0000009300937308 */ /* 0x000f220000000800 */
[----:B--2---:R-:W-:Y:S01]  /*4080*/  F2FP.BF16.PACK_AB R97, R153, R154 ;  /* 0x0000009a9961723e */ /* 0x004fe200000010ff */
[----:B---3--:R-:W-:Y:S02]  /*4090*/  FFMA.FTZ R3, R8, c[0x0][0x2d0], -R161 ;  /* 0x0000b40008037a23 */ /* 0x008fe400000108a1 */
[----:B------:R-:W2:Y:S01]  /*40a0*/  LDSM.16.MT88.4 R8, [R135+0x4900] ;  /* 0x004900008708783b */ /* 0x000ea20000004200 */
[----:B------:R-:W-:Y:S02]  /*40b0*/  FADD.FTZ R153, R154, R153 ;  /* 0x000000999a997221 */ /* 0x000fe40000010000 */
[----:B------:R-:W-:Y:S01]  /*40c0*/  FADD.FTZ R156, R156, R157 ;  /* 0x0000009d9c9c7221 */ /* 0x000fe20000010000 */
[----:B------:R-:W-:Y:S03]  /*40d0*/  MUFU.EX2 R152, R152 ;  /* 0x0000009800987308 */ /* 0x000fe60000000800 */
[----:B------:R-:W-:Y:S01]  /*40e0*/  FADD.FTZ R151, R151, R156 ;  /* 0x0000009c97977221 */ /* 0x000fe20000010000 */
[----:B----4-:R-:W-:-:S04]  /*40f0*/  F2FP.BF16.PACK_AB R99, R147, R150 ;  /* 0x000000969363723e */ /* 0x010fc800000010ff */
[----:B------:R-:W3:Y:S01]  /*4100*/  MUFU.EX2 R149, R149 ;  /* 0x0000009500957308 */ /* 0x000ee20000000800 */
        /* <DEDUP_REMOVED lines=26> */
[C---:B------:R-:W-:Y:S08]  /*42b0*/  HMMA.16816.F32.BF16 R76, R96.reuse, R80, RZ ;  /* 0x00000050604c723c */ /* 0x040ff000000418ff */
        /* <DEDUP_REMOVED lines=9> */
[C---:B------:R-:W-:Y:S07]  /*4350*/  HMMA.16816.F32.BF16 R92, R96.reuse, R4, RZ ;  /* 0x00000004605c723c */ /* 0x040fee00000418ff */
[----:B---3--:R-:W-:Y:S01]  /*4360*/  F2FP.BF16.PACK_AB R4, R149, R152 ;  /* 0x000000989504723e */ /* 0x008fe200000010ff */
[----:B------:R-:W-:Y:S01]  /*4370*/  HMMA.16816.F32.BF16 R96, R96, R6, RZ ;  /* 0x000000066060723c */ /* 0x000fe200000418ff */
[----:B----4-:R-:W-:Y:S01]  /*4380*/  F2FP.BF16.PACK_AB R5, R133, R148 ;  /* 0x000000948505723e */ /* 0x010fe200000010ff */
        /* <DEDUP_REMOVED lines=9> */
[----:B-----5:R-:W-:Y:S01]  /*4420*/  HMMA.16816.F32.BF16 R36, R4, R16, R36 ;  /* 0x000000100424723c */ /* 0x020fe20000041824 */
[----:B------:R-:W-:-:S07]  /*4430*/  FADD.FTZ R144, R3, R144 ;  /* 0x0000009003907221 */ /* 0x000fce0000010000 */
[C---:B------:R-:W-:Y:S01]  /*4440*/  HMMA.16816.F32.BF16 R40, R4.reuse, R18, R40 ;  /* 0x000000120428723c */ /* 0x040fe20000041828 */
[----:B------:R-:W1:Y:S07]  /*4450*/  LDSM.16.MT88.4 R16, [R166+0x4900] ;  /* 0x00490000a610783b */ /* 0x000e6e0000004200 */
[C---:B------:R-:W-:Y:S08]  /*4460*/  HMMA.16816.F32.BF16 R60, R4.reuse, R12, R60 ;  /* 0x0000000c043c723c */ /* 0x040ff0000004183c */
[C---:B------:R-:W-:Y:S01]  /*4470*/  HMMA.16816.F32.BF16 R64, R4.reuse, R14, R64 ;  /* 0x0000000e0440723c */ /* 0x040fe20000041840 */
[----:B------:R-:W3:Y:S07]  /*4480*/  LDSM.16.MT88.4 R12, [R134+0x4900] ;  /* 0x00490000860c783b */ /* 0x000eee0000004200 */
[C---:B--2---:R-:W-:Y:S08]  /*4490*/  HMMA.16816.F32.BF16 R68, R4.reuse, R8, R68 ;  /* 0x000000080444723c */ /* 0x044ff00000041844 */
[C---:B------:R-:W-:Y:S01]  /*44a0*/  HMMA.16816.F32.BF16 R72, R4.reuse, R10, R72 ;  /* 0x0000000a0448723c */ /* 0x040fe20000041848 */
[----:B------:R-:W2:Y:S07]  /*44b0*/  LDSM.16.MT88.4 R8, [R155+0x4900] ;  /* 0x004900009b08783b */ /* 0x000eae0000004200 */
[C---:B------:R-:W-:Y:S08]  /*44c0*/  HMMA.16816.F32.BF16 R52, R4.reuse, R20, R52 ;  /* 0x000000140434723c */ /* 0x040ff00000041834 */
[C---:B------:R-:W-:Y:S01]  /*44d0*/  HMMA.16816.F32.BF16 R56, R4.reuse, R22, R56 ;  /* 0x000000160438723c */ /* 0x040fe20000041838 */
[----:B------:R-:W4:Y:S07]  /*44e0*/  LDSM.16.MT88.4 R20, [R134+0x1100] ;  /* 0x001100008614783b */ /* 0x000f2e0000004200 */
[C---:B------:R-:W-:Y:S07]  /*44f0*/  HMMA.16816.F32.BF16 R128, R4.reuse, R140, R128 ;  /* 0x0000008c0480723c */ /* 0x040fee0000041880 */
[--C-:B------:R-:W-:Y:S01]  /*4500*/  FFMA.FTZ R141, R163, c[0x0][0x2d0], -R174.reuse ;  /* 0x0000b400a38d7a23 */ /* 0x100fe200000108ae */
[----:B------:R-:W-:Y:S01]  /*4510*/  HMMA.16816.F32.BF16 R124, R4, R142, R124 ;  /* 0x0000008e047c723c */ /* 0x000fe2000004187c */
[----:B------:R-:W-:-:S02]  /*4520*/  FFMA.FTZ R140, R175, c[0x0][0x2d0], -R174 ;  /* 0x0000b400af8c7a23 */ /* 0x000fc400000108ae */
[--C-:B------:R-:W-:Y:S02]  /*4530*/  FFMA.FTZ R163, R176, c[0x0][0x2d0], -R161.reuse ;  /* 0x0000b400b0a37a23 */ /* 0x100fe400000108a1 */
[----:B------:R-:W-:Y:S02]  /*4540*/  MUFU.EX2 R141, R141 ;  /* 0x0000008d008d7308 */ /* 0x000fe40000000800 */
[--C-:B------:R-:W-:Y:S01]  /*4550*/  FFMA.FTZ R142, R159, c[0x0][0x2d0], -R174.reuse ;  /* 0x0000b4009f8e7a23 */ /* 0x100fe200000108ae */
[C---:B------:R-:W-:Y:S01]  /*4560*/  HMMA.16816.F32.BF16 R112, R4.reuse, R32, R112 ;  /* 0x000000200470723c */ /* 0x040fe20000041870 */
[----:B------:R-:W-:Y:S02]  /*4570*/  FFMA.FTZ R143, R173, c[0x0][0x2d0], -R174 ;  /* 0x0000b400ad8f7a23 */ /* 0x000fe400000108ae */
[----:B------:R-:W-:Y:S02]  /*4580*/  FFMA.FTZ R159, R178, c[0x0][0x2d0], -R161 ;  /* 0x0000b400b29f7a23 */ /* 0x000fe400000108a1 */
[----:B------:R-:W-:Y:S03]  /*4590*/  MUFU.EX2 R140, R140 ;  /* 0x0000008c008c7308 */ /* 0x000fe60000000800 */
[C---:B------:R-:W-:Y:S01]  /*45a0*/  HMMA.16816.F32.BF16 R108, R4.reuse, R34, R108 ;  /* 0x00000022046c723c */ /* 0x040fe2000004186c */
[----:B------:R-:W-:Y:S04]  /*45b0*/  LDSM.16.MT88.4 R32, [R166+0x1100] ;  /* 0x00110000a620783b */ /* 0x000fe80000004200 */
[----:B------:R-:W5:Y:S03]  /*45c0*/  MUFU.EX2 R143, R143 ;  /* 0x0000008f008f7308 */ /* 0x000f660000000800 */
[C---:B-1----:R-:W-:Y:S05]  /*45d0*/  HMMA.16816.F32.BF16 R76, R4.reuse, R16, R76 ;  /* 0x00000010044c723c */ /* 0x042fea000004184c */
[----:B------:R-:W1:Y:S03]  /*45e0*/  MUFU.EX2 R142, R142 ;  /* 0x0000008e008e7308 */ /* 0x000e660000000800 */
[C---:B------:R-:W-:Y:S01]  /*45f0*/  HMMA.16816.F32.BF16 R80, R4.reuse, R18, R80 ;  /* 0x000000120450723c */ /* 0x040fe20000041850 */
[----:B------:R-:W1:Y:S04]  /*4600*/  LDSM.16.MT88.4 R16, [R166+0x3100] ;  /* 0x00310000a610783b */ /* 0x000e680000004200 */
[----:B------:R-:W1:Y:S03]  /*4610*/  MUFU.EX2 R159, R159 ;  /* 0x0000009f009f7308 */ /* 0x000e660000000800 */
[C---:B------:R-:W-:Y:S05]  /*4620*/  HMMA.16816.F32.BF16 R120, R4.reuse, R136, R120 ;  /* 0x000000880478723c */ /* 0x040fea0000041878 */
[----:B------:R-:W1:Y:S03]  /*4630*/  MUFU.EX2 R163, R163 ;  /* 0x000000a300a37308 */ /* 0x000e660000000800 */
        /* <DEDUP_REMOVED lines=12> */
[----:B------:R-:W-:Y:S01]  /*4700*/  HMMA.16816.F32.BF16 R96, R4, R10, R96 ;  /* 0x0000000a0460723c */ /* 0x000fe20000041860 */
[----:B------:R-:W2:Y:S06]  /*4710*/  LDSM.16.MT88.4 R8, [R155+0x3100] ;  /* 0x003100009b08783b */ /* 0x000eac0000004200 */
[----:B-----5:R-:W-:-:S02]  /*4720*/  F2FP.BF16.PACK_AB R4, R143, R140 ;  /* 0x0000008c8f04723e */ /* 0x020fc400000010ff */
[----:B-1----:R-:W-:Y:S02]  /*4730*/  F2FP.BF16.PACK_AB R6, R142, R141 ;  /* 0x0000008d8e06723e */ /* 0x002fe400000010ff */
[----:B------:R-:W-:Y:S01]  /*4740*/  F2FP.BF16.PACK_AB R5, R162, R159 ;  /* 0x0000009fa205723e */ /* 0x000fe200000010ff */
[----:B------:R-:W-:Y:S01]  /*4750*/  FADD.FTZ R159, R159, R144 ;  /* 0x000000909f9f7221 */ /* 0x000fe20000010000 */
[----:B------:R-:W-:-:S03]  /*4760*/  F2FP.BF16.PACK_AB R7, R163, R160 ;  /* 0x000000a0a307723e */ /* 0x000fc600000010ff */
[----:B------:R-:W-:-:S04]  /*4770*/  FADD.FTZ R159, R162, R159 ;  /* 0x0000009fa29f7221 */ /* 0x000fc80000010000 */
[----:B----4-:R-:W-:Y:S01]  /*4780*/  HMMA.16816.F32.BF16 R112, R4, R20, R112 ;  /* 0x000000140470723c */ /* 0x010fe20000041870 */
[----:B------:R-:W-:-:S04]  /*4790*/  FADD.FTZ R160, R160, R159 ;  /* 0x0000009fa0a07221 */ /* 0x000fc80000010000 */
[----:B------:R-:W-:-:S03]  /*47a0*/  FADD.FTZ R160, R163, R160 ;  /* 0x000000a0a3a07221 */ /* 0x000fc60000010000 */
[C---:B------:R-:W-:Y:S01]  /*47b0*/  HMMA.16816.F32.BF16 R108, R4.reuse, R22, R108 ;  /* 0x00000016046c723c */ /* 0x040fe2000004186c */
[----:B------:R-:W1:Y:S07]  /*47c0*/  LDSM.16.MT88.4 R20, [R135+0x5100] ;  /* 0x005100008714783b */ /* 0x000e6e0000004200 */
[C---:B------:R-:W-:Y:S08]  /*47d0*/  HMMA.16816.F32.BF16 R44, R4.reuse, R16, R44 ;  /* 0x00000010042c723c */ /* 0x040ff0000004182c */
[C---:B------:R-:W-:Y:S01]  /*47e0*/  HMMA.16816.F32.BF16 R48, R4.reuse, R18, R48 ;  /* 0x000000120430723c */ /* 0x040fe20000041830 */
[----:B------:R-:W4:Y:S07]  /*47f0*/  LDSM.16.MT88.4 R16, [R166+0x5100] ;  /* 0x00510000a610783b */ /* 0x000f2e0000004200 */
[C---:B---3--:R-:W-:Y:S08]  /*4800*/  HMMA.16816.F32.BF16 R52, R4.reuse, R12, R52 ;  /* 0x0000000c0434723c */ /* 0x048ff00000041834 */
[C---:B------:R-:W-:Y:S01]  /*4810*/  HMMA.16816.F32.BF16 R56, R4.reuse, R14, R56 ;  /* 0x0000000e0438723c */ /* 0x040fe20000041838 */
[----:B------:R-:W3:Y:S07]  /*4820*/  LDSM.16.MT88.4 R12, [R134+0x5100] ;  /* 0x00510000860c783b */ /* 0x000eee0000004200 */
[C---:B--2---:R-:W-:Y:S08]  /*4830*/  HMMA.16816.F32.BF16 R60, R4.reuse, R8, R60 ;  /* 0x00000008043c723c */ /* 0x044ff0000004183c */
[C---:B------:R-:W-:Y:S01]  /*4840*/  HMMA.16816.F32.BF16 R64, R4.reuse, R10, R64 ;  /* 0x0000000a0440723c */ /* 0x040fe20000041840 */
[----:B------:R-:W2:Y:S07]  /*4850*/  LDSM.16.MT88.4 R8, [R155+0x5100] ;  /* 0x005100009b08783b */ /* 0x000eae0000004200 */
[C---:B-1----:R-:W-:Y:S08]  /*4860*/  HMMA.16816.F32.BF16 R68, R4.reuse, R20, R68 ;  /* 0x000000140444723c */ /* 0x042ff00000041844 */
[C---:B------:R-:W-:Y:S01]  /*4870*/  HMMA.16816.F32.BF16 R72, R4.reuse, R22, R72 ;  /* 0x000000160448723c */ /* 0x040fe20000041848 */
[----:B------:R-:W1:Y:S07]  /*4880*/  LDSM.16.MT88.4 R20, [R135+0x1900] ;  /* 0x001900008714783b */ /* 0x000e6e0000004200 */
[C---:B------:R-:W-:Y:S07]  /*4890*/  HMMA.16816.F32.BF16 R128, R4.reuse, R136, R128 ;  /* 0x000000880480723c */ /* 0x040fee0000041880 */
[--C-:B------:R-:W-:Y:S01]  /*48a0*/  FFMA.FTZ R136, R171, c[0x0][0x2d0], -R174.reuse ;  /* 0x0000b400ab887a23 */ /* 0x100fe200000108ae */
[----:B------:R-:W-:Y:S01]  /*48b0*/  HMMA.16816.F32.BF16 R124, R4, R138, R124 ;  /* 0x0000008a047c723c */ /* 0x000fe2000004187c */
[----:B------:R-:W-:-:S04]  /*48c0*/  FFMA.FTZ R137, R169, c[0x0][0x2d0], -R174 ;  /* 0x0000b400a9897a23 */ /* 0x000fc800000108ae */
[----:B------:R-:W-:Y:S02]  /*48d0*/  MUFU.EX2 R136, R136 ;  /* 0x0000008800887308 */ /* 0x000fe40000000800 */
[----:B------:R-:W-:Y:S01]  /*48e0*/  FFMA.FTZ R138, R167, c[0x0][0x2d0], -R174 ;  /* 0x0000b400a78a7a23 */ /* 0x000fe200000108ae */
[----:B------:R-:W-:Y:S01]  /*48f0*/  HMMA.16816.F32.BF16 R36, R4, R24, R36 ;  /* 0x000000180424723c */ /* 0x000fe20000041824 */
[----:B------:R-:W-:-:S04]  /*4900*/  FFMA.FTZ R139, R172, c[0x0][0x2d0], -R161 ;  /* 0x0000b400ac8b7a23 */ /* 0x000fc800000108a1 */
[----:B------:R-:W5:Y:S03]  /*4910*/  MUFU.EX2 R137, R137 ;  /* 0x0000008900897308 */ /* 0x000f660000000800 */
[C---:B------:R-:W-:Y:S01]  /*4920*/  HMMA.16816.F32.BF16 R40, R4.reuse, R26, R40 ;  /* 0x0000001a0428723c */ /* 0x040fe20000041828 */
[----:B------:R-:W1:Y:S04]  /*4930*/  LDSM.16.MT88.4 R24, [R166+0x5900] ;  /* 0x00590000a618783b */ /* 0x000e680000004200 */
[----:B------:R-:W1:Y:S03]  /*4940*/  MUFU.EX2 R138, R138 ;  /* 0x0000008a008a7308 */ /* 0x000e660000000800 */
[C---:B----4-:R-:W-:Y:S05]  /*4950*/  HMMA.16816.F32.BF16 R76, R4.reuse, R16, R76 ;  /* 0x00000010044c723c */ /* 0x050fea000004184c */
[----:B------:R-:W4:Y:S03]  /*4960*/  MUFU.EX2 R139, R139 ;  /* 0x0000008b008b7308 */ /* 0x000f260000000800 */
        /* <DEDUP_REMOVED lines=11> */
[C---:B--2---:R-:W-:Y:S08]  /*4a20*/  HMMA.16816.F32.BF16 R92, R4.reuse, R8, R92 ;  /* 0x00000008045c723c */ /* 0x044ff0000004185c */
[----:B------:R-:W-:Y:S01]  /*4a30*/  HMMA.16816.F32.BF16 R96, R4, R10, R96 ;  /* 0x0000000a0460723c */ /* 0x000fe20000041860 */
[----:B------:R-:W2:Y:S06]  /*4a40*/  LDSM.16.MT88.4 R8, [R135+0x3900] ;  /* 0x003900008708783b */ /* 0x000eac0000004200 */
[----:B-----5:R-:W-:-:S02]  /*4a50*/  F2FP.BF16.PACK_AB R4, R137, R136 ;  /* 0x000000888904723e */ /* 0x020fc400000010ff */
[----:B-1----:R-:W-:Y:S02]  /*4a60*/  F2FP.BF16.PACK_AB R6, R205, R138 ;  /* 0x0000008acd06723e */ /* 0x002fe400000010ff */
[----:B----4-:R-:W-:Y:S01]  /*4a70*/  F2FP.BF16.PACK_AB R5, R170, R139 ;  /* 0x0000008baa05723e */ /* 0x010fe200000010ff */
[----:B------:R-:W-:Y:S01]  /*4a80*/  FADD.FTZ R139, R139, R160 ;  /* 0x000000a08b8b7221 */ /* 0x000fe20000010000 */
[----:B------:R-:W-:-:S03]  /*4a90*/  F2FP.BF16.PACK_AB R7, R206, R165 ;  /* 0x000000a5ce07723e */ /* 0x000fc600000010ff */
[----:B------:R-:W-:-:S04]  /*4aa0*/  FADD.FTZ R170, R170, R139 ;  /* 0x0000008baaaa7221 */ /* 0x000fc80000010000 */
[----:B------:R-:W-:Y:S01]  /*4ab0*/  HMMA.16816.F32.BF16 R128, R4, R20, R128 ;  /* 0x000000140480723c */ /* 0x000fe20000041880 */
[----:B------:R-:W-:-:S04]  /*4ac0*/  FADD.FTZ R165, R165, R170 ;  /* 0x000000aaa5a57221 */ /* 0x000fc80000010000 */
[----:B------:R-:W-:-:S03]  /*4ad0*/  FADD.FTZ R206, R206, R165 ;  /* 0x000000a5cece7221 */ /* 0x000fc60000010000 */
[C---:B------:R-:W-:Y:S01]  /*4ae0*/  HMMA.16816.F32.BF16 R124, R4.reuse, R22, R124 ;  /* 0x00000016047c723c */ /* 0x040fe2000004187c */
[----:B------:R-:W1:Y:S07]  /*4af0*/  LDSM.16.MT88.4 R20, [R134+0x3900] ;  /* 0x003900008614783b */ /* 0x000e6e0000004200 */
[C---:B------:R-:W-:Y:S07]  /*4b00*/  HMMA.16816.F32.BF16 R80, R4.reuse, R26, R80 ;  /* 0x0000001a0450723c */ /* 0x040fee0000041850 */
[----:B------:R-:W-:Y:S01]  /*4b10*/  IMAD.U32 R27, RZ, RZ, UR4 ;  /* 0x00000004ff1b7e24 */ /* 0x000fe2000f8e00ff */
[----:B------:R-:W-:Y:S01]  /*4b20*/  HMMA.16816.F32.BF16 R112, R4, R16, R112 ;  /* 0x000000100470723c */ /* 0x000fe20000041870 */
[----:B------:R-:W-:-:S02]  /*4b30*/  @UP0 UIMAD UR4, UR9, UR4, URZ ;  /* 0x00000004090402a4 */ /* 0x000fc4000f8e023f */
[----:B------:R-:W-:Y:S01]  /*4b40*/  @P0 IMAD.WIDE.U32 R26, R27, UR15, R202 ;  /* 0x0000000f1b1a0c25 */ /* 0x000fe2000f8e00ca */
[----:B------:R-:W-:Y:S01]  /*4b50*/  PLOP3.LUT P0, PT, PT, PT, UP0, 0x80, 0x0 ;  /* 0x000000000000781c */ /* 0x000fe20003f0f008 */
[----:B------:R-:W-:-:S03]  /*4b60*/  @UP0 UIMAD UR4, UR5, UR15, UR4 ;  /* 0x0000000f050402a4 */ /* 0x000fc6000f8e0204 */
[C---:B------:R-:W-:Y:S01]  /*4b70*/  HMMA.16816.F32.BF16 R108, R4.reuse, R18, R108 ;  /* 0x00000012046c723c */ /* 0x040fe2000004186c */
[----:B------:R-:W3:Y:S07]  /*4b80*/  LDSM.16.MT88.4 R16, [R155+0x3900] ;  /* 0x003900009b10783b */ /* 0x000eee0000004200 */
[C---:B------:R-:W-:Y:S07]  /*4b90*/  HMMA.16816.F32.BF16 R76, R4.reuse, R24, R76 ;  /* 0x00000018044c723c */ /* 0x040fee000004184c */
[----:B------:R-:W-:Y:S01]  /*4ba0*/  @P6 LEA R24, P6, R26, c[0x0][0x1c8], 0x1 ;  /* 0x000072001a186a11 */ /* 0x000fe200078c08ff */
[----:B--2---:R-:W-:Y:S01]  /*4bb0*/  HMMA.16816.F32.BF16 R36, R4, R8, R36 ;  /* 0x000000080424723c */ /* 0x004fe20000041824 */
[----:B------:R-:W-:Y:S01]  /*4bc0*/  @P5 IADD3 R25, R27, UR4, RZ ;  /* 0x000000041b195c10 */ /* 0x000fe2000fffe0ff */
[----:B------:R-:W-:Y:S01]  /*4bd0*/  ULDC.64 UR4, c[0x0][0x2c8] ;  /* 0x0000b20000047ab9 */ /* 0x000fe20000000a00 */
[----:B------:R-:W-:Y:S01]  /*4be0*/  PLOP3.LUT P5, PT, PT, PT, UP0, 0x80, 0x0 ;  /* 0x000000000000781c */ /* 0x000fe20003faf008 */
[----:B------:R-:W-:-:S04]  /*4bf0*/  UIMAD.WIDE.U32 UR22, UR8, UR4, URZ ;  /* 0x00000004081672a5 */ /* 0x000fc8000f8e003f */
[C---:B------:R-:W-:Y:S01]  /*4c00*/  HMMA.16816.F32.BF16 R40, R4.reuse, R10, R40 ;  /* 0x0000000a0428723c */ /* 0x040fe20000041828 */
[----:B------:R-:W2:Y:S02]  /*4c10*/  LDSM.16.MT88.4 R8, [R134+0x5900] ;  /* 0x005900008608783b */ /* 0x000ea40000004200 */
[----:B------:R-:W-:Y:S01]  /*4c20*/  @UP3 UMOV UR9, UR23 ;  /* 0x0000001700093c82 */ /* 0x000fe20008000000 */
[----:B------:R-:W-:Y:S01]  /*4c30*/  @P0 LEA.HI.X R25, R26, c[0x0][0x1cc], R25, 0x1, P6 ;  /* 0x000073001a190a11 */ /* 0x000fe200030f0c19 */
[----:B------:R-:W-:Y:S01]  /*4c40*/  @UP3 USHF.R.U32.HI UR8, URZ, UR5, UR9 ;  /* 0x000000053f083299 */ /* 0x000fe20008011609 */
[----:B------:R-:W-:Y:S02]  /*4c50*/  PLOP3.LUT P0, PT, PT, PT, UP0, 0x80, 0x0 ;  /* 0x000000000000781c */ /* 0x000fe40003f0f008 */
[----:B-1----:R-:W-:Y:S01]  /*4c60*/  HMMA.16816.F32.BF16 R52, R4, R20, R52 ;  /* 0x000000140434723c */ /* 0x002fe20000041834 */
[----:B------:R-:W-:-:S03]  /*4c70*/  UIADD3 UR4, UR7, UR8, URZ ;  /* 0x0000000807047290 */ /* 0x000fc6000fffe03f */
[----:B------:R-:W-:Y:S02]  /*4c80*/  ULDC UR7, c[0x0][0x328] ;  /* 0x0000ca0000077ab9 */ /* 0x000fe40000000800 */
[----:B------:R-:W-:Y:S01]  /*4c90*/  UIADD3 UR7, UR4, UR7, URZ ;  /* 0x0000000704077290 */ /* 0x000fe2000fffe03f */
[----:B------:R-:W-:Y:S01]  /*4ca0*/  IMAD.U32 R21, RZ, RZ, UR14 ;  /* 0x0000000eff157e24 */ /* 0x000fe2000f8e00ff */
[C---:B------:R-:W-:Y:S04]  /*4cb0*/  HMMA.16816.F32.BF16 R56, R4.reuse, R22, R56 ;  /* 0x000000160438723c */ /* 0x040fe80000041838 */
[----:B------:R-:W-:Y:S02]  /*4cc0*/  @P5 LEA R20, P6, R21, R24, 0x1 ;  /* 0x0000001815145211 */ /* 0x000fe400078c08ff */
[----:B------:R-:W-:Y:S01]  /*4cd0*/  PLOP3.LUT P5, PT, PT, PT, UP0, 0x80, 0x0 ;  /* 0x000000000000781c */ /* 0x000fe20003faf008 */
[----:B------:R-:W-:Y:S01]  /*4ce0*/  IMAD.U32 R22, RZ, RZ, UR13 ;  /* 0x0000000dff167e24 */ /* 0x000fe2000f8e00ff */
[----:B------:R-:W-:Y:S01]  /*4cf0*/  HMMA.16816.F32.BF16 R104, R4, R12, R104 ;  /* 0x0000000c0468723c */ /* 0x000fe20000041868 */
[----:B------:R-:W-:-:S07]  /*4d00*/  PLOP3.LUT P5, PT, PT, PT, UP0, 0x80, 0x0 ;  /* 0x000000000000781c */ /* 0x000fce0003faf008 */
[----:B------:R-:W-:Y:S01]  /*4d10*/  HMMA.16816.F32.BF16 R100, R4, R14, R100 ;  /* 0x0000000e0464723c */ /* 0x000fe20000041864 */
[----:B------:R-:W-:Y:S01]  /*4d20*/  @P0 LEA.HI.X R21, R21, R25, R22, 0x1, P6 ;  /* 0x0000001915150211 */ /* 0x000fe200030f0c16 */
[----:B------:R-:W1:Y:S01]  /*4d30*/  LDSM.16.MT88.4 R12, [R135+0x5900] ;  /* 0x00590000870c783b */ /* 0x000e620000004200 */
[----:B------:R-:W-:Y:S02]  /*4d40*/  PLOP3.LUT P0, PT, PT, PT, UP0, 0x80, 0x0 ;  /* 0x000000000000781c */ /* 0x000fe40003f0f008 */
[----:B------:R-:W-:-:S03]  /*4d50*/  PLOP3.LUT P6, PT, PT, PT, UP0, 0x80, 0x0 ;  /* 0x000000000000781c */ /* 0x000fc60003fcf008 */
[C---:B---3--:R-:W-:Y:S08]  /*4d60*/  HMMA.16816.F32.BF16 R60, R4.reuse, R16, R60 ;  /* 0x00000010043c723c */ /* 0x048ff0000004183c */
[----:B------:R-:W-:Y:S01]  /*4d70*/  HMMA.16816.F32.BF16 R64, R4, R18, R64 ;  /* 0x000000120440723c */ /* 0x000fe20000041840 */
[----:B------:R-:W3:Y:S04]  /*4d80*/  LDSM.16.MT88.4 R16, [R155+0x5900] ;  /* 0x005900009b10783b */ /* 0x000ee80000004200 */
[----:B------:R-:W-:Y:S01]  /*4d90*/  @!PT LDS RZ, [RZ] ;  /* 0x00000000fffff984 */ /* 0x000fe20000000800 */
[----:B------:R-:W-:Y:S01]  /*4da0*/  @!PT LDS RZ, [RZ] ;  /* 0x00000000fffff984 */ /* 0x000fe20000000800 */
[----:B------:R-:W-:Y:S01]  /*4db0*/  @!PT LDS RZ, [RZ] ;  /* 0x00000000fffff984 */ /* 0x000fe20000000800 */
[----:B------:R4:W-:Y:S01]  /*4dc0*/  @P0 LDGSTS.E.BYPASS.LTC128B.128 [R132+0xc100], [R24.64], !P3 ;  /* 0x0c10000018840fae */ /* 0x0009e2000d901d52 */
[----:B------:R-:W-:-:S02]  /*4dd0*/  PLOP3.LUT P0, PT, PT, PT, UP0, 0x80, 0x0 ;  /* 0x000000000000781c */ /* 0x000fc40003f0f008 */
[C---:B--2---:R-:W-:Y:S01]  /*4de0*/  HMMA.16816.F32.BF16 R84, R4.reuse, R8, R84 ;  /* 0x000000080454723c */ /* 0x044fe20000041854 */
[----:B------:R4:W-:Y:S01]  /*4df0*/  @P6 LDGSTS.E.BYPASS.LTC128B.128 [R132+0xe100], [R24.64+0x80], !P2 ;  /* 0x0e10008018846fae */ /* 0x0009e2000d101d52 */
[----:B------:R-:W-:Y:S02]  /*4e00*/  PLOP3.LUT P6, PT, PT, PT, UP0, 0x80, 0x0 ;  /* 0x000000000000781c */ /* 0x000fe40003fcf008 */
[----:B------:R-:W-:Y:S01]  /*4e10*/  PLOP3.LUT P0, PT, PT, PT, UP0, 0x80, 0x0 ;  /* 0x000000000000781c */ /* 0x000fe20003f0f008 */
[----:B------:R4:W-:Y:S01]  /*4e20*/  @P5 LDGSTS.E.BYPASS.LTC128B.128 [R132+0x10100], [R24.64+0x100], !P1 ;  /* 0x1010010018845fae */ /* 0x0009e2000c901d52 */
[----:B------:R-:W-:Y:S01]  /*4e30*/  PLOP3.LUT P5, PT, PT, PT, UP0, 0x80, 0x0 ;  /* 0x000000000000781c */ /* 0x000fe20003faf008 */
[----:B------:R-:W-:Y:S01]  /*4e40*/  FADD.FTZ R8, R140, R145 ;  /* 0x000000918c087221 */ /* 0x000fe20000010000 */
[----:B------:R-:W-:Y:S03]  /*4e50*/  HMMA.16816.F32.BF16 R120, R4, R32, R120 ;  /* 0x000000200478723c */ /* 0x000fe60000041878 */
[----:B------:R-:W-:-:S04]  /*4e60*/  FADD.FTZ R8, R143, R8 ;  /* 0x000000088f087221 */ /* 0x000fc80000010000 */
[----:B------:R-:W-:Y:S01]  /*4e70*/  FADD.FTZ R141, R141, R8 ;  /* 0x000000088d8d7221 */ /* 0x000fe20000010000 */
[----:B------:R4:W-:Y:S01]  /*4e80*/  @P6 LDGSTS.E.BYPASS.LTC128B.128 [R132+0xd100], [R20.64], !P3 ;  /* 0x0d10000014846fae */ /* 0x0009e2000d901d52 */
[C---:B------:R-:W-:Y:S02]  /*4e90*/  HMMA.16816.F32.BF16 R116, R4.reuse, R34, R116 ;  /* 0x000000220474723c */ /* 0x040fe40000041874 */
[----:B------:R-:W-:Y:S01]  /*4ea0*/  FADD.FTZ R141, R142, R141 ;  /* 0x0000008d8e8d7221 */ /* 0x000fe20000010000 */
[----:B------:R4:W-:Y:S03]  /*4eb0*/  @P5 LDGSTS.E.BYPASS.LTC128B.128 [R132+0xf100], [R20.64+0x80], !P2 ;  /* 0x0f10008014845fae */ /* 0x0009e6000d101d52 */
[----:B------:R-:W-:Y:S01]  /*4ec0*/  FADD.FTZ R136, R136, R141 ;  /* 0x0000008d88887221 */ /* 0x000fe20000010000 */
[----:B------:R4:W-:Y:S01]  /*4ed0*/  @P0 LDGSTS.E.BYPASS.LTC128B.128 [R132+0x11100], [R20.64+0x100], !P1 ;  /* 0x1110010014840fae */ /* 0x0009e2000c901d52 */
[----:B------:R-:W-:Y:S01]  /*4ee0*/  PLOP3.LUT P0, PT, PT, PT, UP2, 0x40, 0x0 ;  /* 0x000000000000781c */ /* 0x000fe20003f0e828 */
[----:B------:R-:W-:Y:S01]  /*4ef0*/  HMMA.16816.F32.BF16 R44, R4, R28, R44 ;  /* 0x0000001c042c723c */ /* 0x000fe2000004182c */
[----:B------:R-:W-:Y:S01]  /*4f00*/  FADD.FTZ R137, R137, R136 ;  /* 0x0000008889897221 */ /* 0x000fe20000010000 */
[----:B------:R-:W0:Y:S03]  /*4f10*/  LDGDEPBAR ;  /* 0x00000000000079af */ /* 0x000e260000000000 */
[----:B------:R-:W-:-:S03]  /*4f20*/  FADD.FTZ R138, R138, R137 ;  /* 0x000000898a8a7221 */ /* 0x000fc60000010000 */
[----:B------:R-:W-:Y:S01]  /*4f30*/  HMMA.16816.F32.BF16 R48, R4, R30, R48 ;  /* 0x0000001e0430723c */ /* 0x000fe20000041830 */
[----:B------:R-:W-:-:S07]  /*4f40*/  FADD.FTZ R205, R205, R138 ;  /* 0x0000008acdcd7221 */ /* 0x000fce0000010000 */
[C---:B-1----:R-:W-:Y:S08]  /*4f50*/  HMMA.16816.F32.BF16 R68, R4.reuse, R12, R68 ;  /* 0x0000000c0444723c */ /* 0x042ff00000041844 */
[C---:B------:R-:W-:Y:S08]  /*4f60*/  HMMA.16816.F32.BF16 R72, R4.reuse, R14, R72 ;  /* 0x0000000e0448723c */ /* 0x040ff00000041848 */
[C---:B------:R-:W-:Y:S08]  /*4f70*/  HMMA.16816.F32.BF16 R88, R4.reuse, R10, R88 ;  /* 0x0000000a0458723c */ /* 0x040ff00000041858 */
[C---:B---3--:R-:W-:Y:S08]  /*4f80*/  HMMA.16816.F32.BF16 R92, R4.reuse, R16, R92 ;  /* 0x00000010045c723c */ /* 0x048ff0000004185c */
[----:B------:R-:W-:Y:S01]  /*4f90*/  HMMA.16816.F32.BF16 R96, R4, R18, R96 ;  /* 0x000000120460723c */ /* 0x000fe20000041860 */
[----:B------:R-:W-:Y:S07]  /*4fa0*/  @P0 BRA `(.L_x_802) ;  /* 0x0000016000000947 */ /* 0x000fee0003800000 */
[----:B----4-:R-:W-:Y:S01]  /*4fb0*/  ISETP.LT.AND P0, PT, RZ, UR4, PT ;  /* 0x00000004ff007c0c */ /* 0x010fe2000bf01270 */
[----:B------:R-:W-:-:S12]  /*4fc0*/  UIADD3 UR8, UR4, -0x1, URZ ;  /* 0xffffffff04087890 */ /* 0x000fd8000fffe03f */
[----:B------:R-:W-:Y:S05]  /*4fd0*/  @P0 BRA `(.L_x_803) ;  /* 0x0000009000000947 */ /* 0x000fea0003800000 */
[----:B------:R-:W-:Y:S02]  /*4fe0*/  ULDC UR5, c[0x0][0x32c] ;  /* 0x0000cb0000057ab9 */ /* 0x000fe40000000800 */
[----:B------:R-:W-:Y:S02]  /*4ff0*/  UISETP.NE.AND UP0, UPT, UR6, UR5, UPT ;  /* 0x000000050600728c */ /* 0x000fe4000bf05270 */
[----:B------:R-:W-:-:S03]  /*5000*/  UIADD3 UR8, -UR4, URZ, URZ ;  /* 0x0000003f04087290 */ /* 0x000fc6000fffe13f */
[----:B------:R-:W-:Y:S02]  /*5010*/  ULDC.64 UR4, c[0x0][0x330] ;  /* 0x0000cc0000047ab9 */ /* 0x000fe40000000a00 */
[----:B------:R-:W-:-:S07]  /*5020*/  UIMAD.WIDE.U32 UR22, UR8, UR4, URZ ;  /* 0x00000004081672a5 */ /* 0x000fce000f8e003f */
[----:B------:R-:W-:Y:S02]  /*5030*/  @UP0 UMOV UR9, UR23 ;  /* 0x0000001700090c82 */ /* 0x000fe40008000000 */
[----:B------:R-:W-:-:S04]  /*5040*/  @UP0 USHF.R.U32.HI UR8, URZ, UR5, UR9 ;  /* 0x000000053f080299 */ /* 0x000fc80008011609 */
[----:B------:R-:W-:Y:S01]  /*5050*/  ULOP3.LUT UR8, URZ, UR8, URZ, 0x33, !UPT ;  /* 0x000000083f087292 */ /* 0x000fe2000f8e333f */
[----:B------:R-:W-:Y:S05]  /*5060*/  BRA `(.L_x_804) ;  /* 0x0000006000007947 */ /* 0x000fea0003800000 */
.L_x_803:
[----:B------:R-:W-:Y:S02]  /*5070*/  ULDC UR4, c[0x0][0x32c] ;  /* 0x0000cb0000047ab9 */ /* 0x000fe40000000800 */
[----:B------:R-:W-:-:S03]  /*5080*/  UISETP.NE.AND UP0, UPT, UR6, UR4, UPT ;  /* 0x000000040600728c */ /* 0x000fc6000bf05270 */
[----:B------:R-:W-:Y:S02]  /*5090*/  ULDC.64 UR4, c[0x0][0x330] ;  /* 0x0000cc0000047ab9 */ /* 0x000fe40000000a00 */
[----:B------:R-:W-:-:S07]  /*50a0*/  UIMAD.WIDE.U32 UR22, UR8, UR4, URZ ;  /* 0x00000004081672a5 */ /* 0x000fce000f8e003f */
[----:B------:R-:W-:Y:S02]  /*50b0*/  @UP0 UMOV UR9, UR23 ;  /* 0x0000001700090c82 */ /* 0x000fe40008000000 */
[----:B------:R-:W-:Y:S02]  /*50c0*/  @UP0 USHF.R.U32.HI UR8, URZ, UR5, UR9 ;  /* 0x000000053f080299 */ /* 0x000fe40008011609 */
.L_x_804:
[----:B------:R-:W-:Y:S02]  /*50d0*/  ULDC UR4, c[0x0][0x32c] ;  /* 0x0000cb0000047ab9 */ /* 0x000fe40000000800 */
[----:B------:R-:W-:-:S04]  /*50e0*/  UIMAD UR4, UR8, UR4, UR4 ;  /* 0x00000004080472a4 */ /* 0x000fc8000f8e0204 */
[----:B------:R-:W-:-:S04]  /*50f0*/  UISETP.LT.AND UP0, UPT, UR7, UR4, UPT ;  /* 0x000000040700728c */ /* 0x000fc8000bf01270 */
[----:B------:R-:W-:-:S04]  /*5100*/  USEL UR7, UR7, UR4, UP0 ;  /* 0x0000000407077287 */ /* 0x000fc80008000000 */
.L_x_802:
[----:B----4-:R-:W-:Y:S02]  /*5110*/  USHF.R.S32.HI UR4, URZ, 0x1f, UR7 ;  /* 0x0000001f3f047899 */ /* 0x010fe40008011407 */
[----:B------:R-:W-:Y:S02]  /*5120*/  UMOV UR5, 0x1 ;  /* 0x0000000100057882 */ /* 0x000fe40000000000 */
[----:B------:R-:W-:Y:S02]  /*5130*/  ULEA.HI UR4, UR4, UR7, URZ, 0x6 ;  /* 0x0000000704047291 */ /* 0x000fe4000f8f303f */
[----:B------:R-:W-:Y:S02]  /*5140*/  UMOV UR15, URZ ;  /* 0x0000003f000f7c82 */ /* 0x000fe40008000000 */
[----:B------:R-:W-:-:S04]  /*5150*/  USHF.R.S32.HI UR21, URZ, 0x6, UR4 ;  /* 0x000000063f157899 */ /* 0x000fc80008011404 */
[----:B------:R-:W-:-:S04]  /*5160*/  UISETP.LT.AND UP0, UPT, UR10, UR21, UPT ;  /* 0x000000150a00728c */ /* 0x000fc8000bf01270 */
[----:B------:R-:W-:-:S04]  /*5170*/  USEL UR21, UR10, UR21, !UP0 ;  /* 0x000000150a157287 */ /* 0x000fc8000c000000 */
[----:B------:R-:W-:-:S06]  /*5180*/  UISETP.GE.AND UP0, UPT, UR17, UR21, UPT ;  /* 0x000000151100728c */ /* 0x000fcc000bf06270 */
[----:B------:R-:W-:-:S13]  /*5190*/  PLOP3.LUT P0, PT, PT, PT, UP0, 0x80, 0x0 ;  /* 0x000000000000781c */ /* 0x000fda0003f0f008 */
[----:B------:R-:W-:Y:S05]  /*51a0*/  @!P0 BRA `(.L_x_805) ;  /* 0x00003ab000008947 */ /* 0x000fea0003800000 */
[----:B------:R-:W-:Y:S01]  /*51b0*/  PLOP3.LUT P5, PT, PT, PT, UP3, 0x80, 0x0 ;  /* 0x000000000000781c */ /* 0x000fe20003faf038 */
[----:B------:R-:W-:Y:S01]  /*51c0*/  IMAD.MOV.U32 R189, RZ, RZ, 0x20 ;  /* 0x00000020ffbd7424 */ /* 0x000fe200078e00ff */
[----:B------:R-:W-:Y:S01]  /*51d0*/  PLOP3.LUT P0, PT, PT, PT, UP3, 0x80, 0x0 ;  /* 0x000000000000781c */ /* 0x000fe20003f0f038 */
[----:B------:R-:W-:Y:S01]  /*51e0*/  IMAD.MOV.U32 R3, RZ, RZ, R0 ;  /* 0x000000ffff037224 */ /* 0x000fe200078e0000 */
[C---:B------:R-:W-:Y:S01]  /*51f0*/  IADD3 R216, P6, R194.reuse, 0x40, RZ ;  /* 0x00000040c2d87810 */ /* 0x040fe20007fde0ff */
[----:B------:R-:W-:Y:S01]  /*5200*/  IMAD.MOV.U32 R132, RZ, RZ, R2 ;  /* 0x000000ffff847224 */ /* 0x000fe200078e0002 */
[----:B------:R-:W-:Y:S01]  /*5210*/  SEL R189, R189, 0xffffffe0, !P4 ;  /* 0xffffffe0bdbd7807 */ /* 0x000fe20006000000 */
[----:B------:R-:W-:Y:S01]  /*5220*/  UMOV UR15, URZ ;  /* 0x0000003f000f7c82 */ /* 0x000fe20008000000 */
[----:B------:R-:W-:Y:S01]  /*5230*/  IADD3 R214, P4, R194, 0x80, RZ ;  /* 0x00000080c2d67810 */ /* 0x000fe20007f9e0ff */
[----:B------:R-:W-:Y:S01]  /*5240*/  IMAD.X R215, RZ, RZ, R199, P6 ;  /* 0x000000ffffd77224 */ /* 0x000fe200030e06c7 */
[----:B------:R-:W-:Y:S01]  /*5250*/  IADD3 R210, P6, R196, 0x80, RZ ;  /* 0x00000080c4d27810 */ /* 0x000fe20007fde0ff */
[----:B------:R-:W-:-:S02]  /*5260*/  UMOV UR5, 0x1 ;  /* 0x0000000100057882 */ /* 0x000fc40000000000 */
[----:B------:R-:W-:Y:S01]  /*5270*/  @P5 IMAD.HI.U32 R208, R200, c[0x0][0x2c8], RZ ;  /* 0x0000b200c8d05a27 */ /* 0x000fe200078e00ff */
[----:B------:R-:W-:Y:S01]  /*5280*/  IADD3 R212, P5, R196, 0x40, RZ ;  /* 0x00000040c4d47810 */ /* 0x000fe20007fbe0ff */
[----:B------:R-:W-:Y:S02]  /*5290*/  ULDC.64 UR8, c[0x0][0x208] ;  /* 0x0000820000087ab9 */ /* 0x000fe40000000a00 */
[----:B------:R-:W-:Y:S01]  /*52a0*/  IMAD.X R213, RZ, RZ, R199, P4 ;  /* 0x000000ffffd57224 */ /* 0x000fe200020e06c7 */
[----:B------:R-:W-:Y:S01]  /*52b0*/  @P0 SHF.R.U32.HI R208, RZ, c[0x0][0x2cc], R208 ;  /* 0x0000b300ffd00a19 */ /* 0x000fe200000116d0 */
[--C-:B------:R-:W-:Y:S02]  /*52c0*/  IMAD.X R211, RZ, RZ, R203.reuse, P5 ;  /* 0x000000ffffd37224 */ /* 0x100fe400028e06cb */
[----:B------:R-:W-:Y:S02]  /*52d0*/  IMAD.X R209, RZ, RZ, R203, P6 ;  /* 0x000000ffffd17224 */ /* 0x000fe400030e06cb */
.L_x_814:
[----:B------:R-:W-:Y:S04]  /*52e0*/  DEPBAR.LE SB0, 0x2 ;  /* 0x000080800000791a */ /* 0x000fe80000000000 */
[----:B------:R-:W-:Y:S01]  /*52f0*/  BAR.SYNC.DEFER_BLOCKING 0x0 ;  /* 0x0000000000007b1d */ /* 0x000fe20000010000 */
[----:B------:R-:W-:Y:S01]  /*5300*/  UIMAD UR4, UR5, 0x6000, URZ ;  /* 0x00006000050478a4 */ /* 0x000fe2000f8e023f */
[----:B------:R-:W-:Y:S01]  /*5310*/  MOV R179, UR15 ;  /* 0x0000000f00b37c02 */ /* 0x000fe20008000f00 */
[----:B------:R-:W-:Y:S01]  /*5320*/  UISETP.GE.AND UP1, UPT, UR10, UR17, UPT ;  /* 0x000000110a00728c */ /* 0x000fe2000bf26270 */
[----:B------:R-:W-:Y:S03]  /*5330*/  IMAD.MOV.U32 R232, RZ, RZ, R200 ;  /* 0x000000ffffe87224 */ /* 0x000fe600078e00c8 */
[----:B------:R-:W-:Y:S02]  /*5340*/  IADD3 R180, R188, UR4, RZ ;  /* 0x00000004bcb47c10 */ /* 0x000fe4000fffe0ff */
[----:B------:R-:W-:Y:S02]  /*5350*/  PLOP3.LUT P0, PT, PT, PT, UP1, 0x80, 0x0 ;  /* 0x000000000000781c */ /* 0x000fe40003f0f018 */
[C---:B------:R-:W-:Y:S01]  /*5360*/  IADD3 R191, R189.reuse, R180, R192 ;  /* 0x000000b4bdbf7210 */ /* 0x040fe20007ffe0c0 */
[--C-:B------:R-:W-:Y:S02]  /*5370*/  IMAD.IADD R133, R189, 0x1, R180.reuse ;  /* 0x00000001bd857824 */ /* 0x100fe400078e02b4 */
[----:B------:R-:W-:Y:S01]  /*5380*/  @!UP1 UIADD3 UR7, UR17, -0x1, URZ ;  /* 0xffffffff11079890 */ /* 0x000fe2000fffe03f */
[----:B------:R-:W-:Y:S03]  /*5390*/  IMAD.IADD R0, R192, 0x1, R180 ;  /* 0x00000001c0007824 */ /* 0x000fe600078e02b4 */
[----:B------:R-:W-:Y:S02]  /*53a0*/  @!UP1 USHF.R.S32.HI UR6, URZ, 0x1f, UR7 ;  /* 0x0000001f3f069899 */ /* 0x000fe40008011407 */
[----:B------:R-:W-:Y:S02]  /*53b0*/  @!UP1 UIMAD.WIDE.U32 UR22, UR7, UR8, URZ ;  /* 0x00000008071692a5 */ /* 0x000fe4000f8e003f */
[----:B------:R-:W-:Y:S01]  /*53c0*/  @!UP1 UIMAD UR6, UR6, UR8, URZ ;  /* 0x00000008060692a4 */ /* 0x000fe2000f8e023f */
[----:B------:R-:W-:Y:S03]  /*53d0*/  LDSM.16.M88.4 R136, [R190] ;  /* 0x00000000be88783b */ /* 0x000fe60000000200 */
[----:B------:R-:W-:Y:S02]  /*53e0*/  @!UP1 UIMAD UR6, UR7, UR9, UR6 ;  /* 0x00000009070692a4 */ /* 0x000fe4000f8e0206 */
[----:B------:R-:W-:Y:S02]  /*53f0*/  @!UP1 USHF.L.U32 UR7, UR22, 0x6, URZ ;  /* 0x0000000616079899 */ /* 0x000fe4000800063f */
[----:B------:R-:W-:Y:S01]  /*5400*/  @!UP1 UIADD3 UR6, UR23, UR6, URZ ;  /* 0x0000000617069290 */ /* 0x000fe2000fffe03f */
[----:B------:R-:W1:Y:S03]  /*5410*/  LDSM.16.M88.4 R140, [R188+UR4+0xc100] ;  /* 0x00c10004bc8c783b */ /* 0x000e660008000200 */
[----:B------:R-:W-:Y:S01]  /*5420*/  @!P0 IADD3 R2, P4, R194, UR7, RZ ;  /* 0x00000007c2028c10 */ /* 0x000fe2000ff9e0ff */
[----:B------:R-:W-:Y:S01]  /*5430*/  @!UP1 USHF.L.U64.HI UR6, UR22, 0x6, UR6 ;  /* 0x0000000616069899 */ /* 0x000fe20008010206 */
[----:B------:R-:W-:Y:S01]  /*5440*/  @!P0 IADD3 R169, P5, R216, UR7, RZ ;  /* 0x00000007d8a98c10 */ /* 0x000fe2000ffbe0ff */
[----:B------:R-:W-:Y:S01]  /*5450*/  @!UP1 UIADD3 UR22, UP0, UR12, UR7, URZ ;  /* 0x000000070c169290 */ /* 0x000fe2000ff1e03f */
[----:B------:R-:W2:Y:S01]  /*5460*/  LDSM.16.M88.4 R144, [R188+UR4+0xc900] ;  /* 0x00c90004bc90783b */ /* 0x000ea20008000200 */
[C---:B------:R-:W-:Y:S02]  /*5470*/  @!P0 LEA R166, P6, R2.reuse, c[0x0][0x1f8], 0x1 ;  /* 0x00007e0002a68a11 */ /* 0x040fe400078c08ff */
[----:B------:R-:W-:Y:S02]  /*5480*/  @!P0 IADD3.X R165, R199, UR6, RZ, P4, !PT ;  /* 0x00000006c7a58c10 */ /* 0x000fe4000a7fe4ff */
[----:B------:R-:W-:Y:S02]  /*5490*/  @!P0 LEA R164, P4, R169, c[0x0][0x1f8], 0x1 ;  /* 0x00007e00a9a48a11 */ /* 0x000fe400078808ff */
[----:B------:R-:W3:Y:S01]  /*54a0*/  LDSM.16.M88.4 R148, [R188+UR4+0xd100] ;  /* 0x00d10004bc94783b */ /* 0x000ee20008000200 */
[----:B------:R-:W-:Y:S02]  /*54b0*/  @!P0 LEA.HI.X R167, R2, c[0x0][0x1fc], R165, 0x1, P6 ;  /* 0x00007f0002a78a11 */ /* 0x000fe400030f0ca5 */
[----:B------:R-:W-:Y:S02]  /*54c0*/  @!P0 IADD3.X R168, R215, UR6, RZ, P5, !PT ;  /* 0x00000006d7a88c10 */ /* 0x000fe4000affe4ff */
[----:B------:R-:W-:Y:S01]  /*54d0*/  @!P0 IADD3 R2, P5, R214, UR7, RZ ;  /* 0x00000007d6028c10 */ /* 0x000fe2000ffbe0ff */
[----:B------:R-:W-:Y:S01]  /*54e0*/  @!UP1 UIADD3.X UR7, UR11, UR6, URZ, UP0, !UPT ;  /* 0x000000060b079290 */ /* 0x000fe200087fe43f */
[----:B------:R-:W4:Y:S01]  /*54f0*/  LDSM.16.M88.4 R152, [R188+UR4+0xd900] ;  /* 0x00d90004bc98783b */ /* 0x000f220008000200 */
[----:B------:R-:W-:Y:S01]  /*5500*/  @!P0 LEA.HI.X R165, R169, c[0x0][0x1fc], R168, 0x1, P4 ;  /* 0x00007f00a9a58a11 */ /* 0x000fe200020f0ca8 */
[----:B------:R-:W-:Y:S01]  /*5510*/  UISETP.GE.AND UP0, UPT, UR15, 0x1, UPT ;  /* 0x000000010f00788c */ /* 0x000fe2000bf06270 */
[----:B------:R-:W-:Y:S02]  /*5520*/  @!P0 LEA R172, P6, R2, c[0x0][0x1f8], 0x1 ;  /* 0x00007e0002ac8a11 */ /* 0x000fe400078c08ff */
[----:B------:R-:W-:Y:S02]  /*5530*/  @!P0 IADD3 R175, P4, R194, UR22, RZ ;  /* 0x00000016c2af8c10 */ /* 0x000fe4000ff9e0ff */
[----:B------:R-:W-:Y:S01]  /*5540*/  LDSM.16.M88.4 R156, [R133+0xd100] ;  /* 0x00d10000859c783b */ /* 0x000fe20000000200 */
[----:B------:R-:W-:Y:S01]  /*5550*/  @!P0 IADD3.X R171, R213, UR6, RZ, P5, !PT ;  /* 0x00000006d5ab8c10 */ /* 0x000fe2000affe4ff */
[----:B------:R-:W-:Y:S01]  /*5560*/  USHF.L.U32 UR6, UR17, 0x6, URZ ;  /* 0x0000000611067899 */ /* 0x000fe2000800063f */
[----:B------:R-:W-:Y:S02]  /*5570*/  @!P0 LEA R170, P5, R175, c[0x0][0x1f8], 0x1 ;  /* 0x00007e00afaa8a11 */ /* 0x000fe400078a08ff */
[----:B------:R-:W-:Y:S02]  /*5580*/  @!P0 LEA.HI.X R173, R2, c[0x0][0x1fc], R171, 0x1, P6 ;  /* 0x00007f0002ad8a11 */ /* 0x000fe400030f0cab */
[----:B------:R-:W-:Y:S01]  /*5590*/  @!P0 IADD3.X R168, R199, UR7, RZ, P4, !PT ;  /* 0x00000007c7a88c10 */ /* 0x000fe2000a7fe4ff */
[----:B------:R-:W-:Y:S01]  /*55a0*/  IMAD.U32 R228, RZ, RZ, UR6 ;  /* 0x00000006ffe47e24 */ /* 0x000fe2000f8e00ff */
[----:B------:R-:W-:Y:S02]  /*55b0*/  @!P0 IADD3 R169, P4, R216, UR22, RZ ;  /* 0x00000016d8a98c10 */ /* 0x000fe4000ff9e0ff */
[----:B------:R-:W-:Y:S01]  /*55c0*/  @!P0 LEA.HI.X R171, R175, c[0x0][0x1fc], R168, 0x1, P5 ;  /* 0x00007f00afab8a11 */ /* 0x000fe200028f0ca8 */
[C---:B-1----:R-:W-:Y:S03]  /*55d0*/  HMMA.16816.F32.BF16 R4, R136.reuse, R140, RZ ;  /* 0x0000008c8804723c */ /* 0x042fe600000418ff */
[----:B------:R-:W-:Y:S02]  /*55e0*/  @!P0 IADD3.X R168, R215, UR7, RZ, P4, !PT ;  /* 0x00000007d7a88c10 */ /* 0x000fe4000a7fe4ff */
[C---:B------:R-:W-:Y:S02]  /*55f0*/  @!P0 LEA R174, P6, R169.reuse, c[0x0][0x1f8], 0x1 ;  /* 0x00007e00a9ae8a11 */ /* 0x040fe400078c08ff */
[----:B------:R-:W-:Y:S01]  /*5600*/  @!P0 IADD3 R2, P5, R214, UR22, RZ ;  /* 0x00000016d6028c10 */ /* 0x000fe2000ffbe0ff */
[C---:B------:R-:W-:Y:S01]  /*5610*/  HMMA.16816.F32.BF16 R8, R136.reuse, R142, RZ ;  /* 0x0000008e8808723c */ /* 0x040fe200000418ff */
[----:B------:R-:W-:Y:S03]  /*5620*/  LDSM.16.M88.4 R140, [R186] ;  /* 0x00000000ba8c783b */ /* 0x000fe60000000200 */
[----:B------:R-:W-:Y:S01]  /*5630*/  @!P0 LEA.HI.X R175, R169, c[0x0][0x1fc], R168, 0x1, P6 ;  /* 0x00007f00a9af8a11 */ /* 0x000fe200030f0ca8 */
[----:B------:R-:W-:Y:S01]  /*5640*/  @!P0 IMAD R169, R179, 0x6000, R204 ;  /* 0x00006000b3a98824 */ /* 0x000fe200078e02cc */
[C---:B------:R-:W-:Y:S02]  /*5650*/  @!P0 LEA R176, P4, R2.reuse, c[0x0][0x1f8], 0x1 ;  /* 0x00007e0002b08a11 */ /* 0x040fe400078808ff */
[C---:B--2---:R-:W-:Y:S01]  /*5660*/  HMMA.16816.F32.BF16 R12, R136.reuse, R144, RZ ;  /* 0x00000090880c723c */ /* 0x044fe200000418ff */
[----:B------:R-:W-:Y:S01]  /*5670*/  @!P0 IADD3.X R177, R213, UR7, RZ, P5, !PT ;  /* 0x00000007d5b18c10 */ /* 0x000fe2000affe4ff */
[----:B------:R-:W-:Y:S02]  /*5680*/  UIADD3 UR7, UR15, 0x1, URZ ;  /* 0x000000010f077890 */ /* 0x000fe4000fffe03f */
[----:B------:R-:W-:Y:S02]  /*5690*/  IADD3 R228, -R201, 0x1, -R228 ;  /* 0x00000001c9e47810 */ /* 0x000fe40007ffe9e4 */
[----:B------:R-:W-:Y:S01]  /*56a0*/  @!P0 LEA.HI.X R177, R2, c[0x0][0x1fc], R177, 0x1, P4 ;  /* 0x00007f0002b18a11 */ /* 0x000fe200020f0cb1 */
[----:B------:R-:W-:Y:S01]  /*56b0*/  USEL UR15, UR7, URZ, !UP0 ;  /* 0x0000003f070f7287 */ /* 0x000fe2000c000000 */
[C---:B------:R-:W-:Y:S01]  /*56c0*/  HMMA.16816.F32.BF16 R16, R136.reuse, R146, RZ ;  /* 0x000000928810723c */ /* 0x040fe200000418ff */
[----:B------:R-:W1:Y:S03]  /*56d0*/  LDSM.16.M88.4 R144, [R133+0xc100] ;  /* 0x00c100008590783b */ /* 0x000e660000000200 */
[----:B------:R-:W-:Y:S02]  /*56e0*/  IADD3 R2, R192, R133, RZ ;  /* 0x00000085c0027210 */ /* 0x000fe40007ffe0ff */
[----:B------:R-:W-:Y:S02]  /*56f0*/  IADD3 R228, R228, c[0x0][0x1d0], RZ ;  /* 0x00007400e4e47a10 */ /* 0x000fe40007ffe0ff */
[C---:B---3--:R-:W-:Y:S04]  /*5700*/  HMMA.16816.F32.BF16 R20, R136.reuse, R148, RZ ;  /* 0x000000948814723c */ /* 0x048fe800000418ff */
[----:B------:R-:W-:Y:S04]  /*5710*/  IADD3 R228, R228, -c[0x0][0x168], RZ ;  /* 0x80005a00e4e47a10 */ /* 0x000fe80007ffe0ff */
[C---:B------:R-:W-:Y:S01]  /*5720*/  HMMA.16816.F32.BF16 R24, R136.reuse, R150, RZ ;  /* 0x000000968818723c */ /* 0x040fe200000418ff */
[----:B------:R-:W2:Y:S03]  /*5730*/  LDSM.16.M88.4 R148, [R133+0xc900] ;  /* 0x00c900008594783b */ /* 0x000ea60000000200 */
[C---:B------:R-:W-:Y:S02]  /*5740*/  IADD3 R229, R228.reuse, c[0x0][0x328], RZ ;  /* 0x0000ca00e4e57a10 */ /* 0x040fe40007ffe0ff */
[----:B------:R-:W-:Y:S02]  /*5750*/  IADD3 R228, R228, UR16, RZ ;  /* 0x00000010e4e47c10 */ /* 0x000fe4000fffe0ff */
[C---:B----4-:R-:W-:Y:S08]  /*5760*/  HMMA.16816.F32.BF16 R28, R136.reuse, R152, RZ ;  /* 0x00000098881c723c */ /* 0x050ff000000418ff */
[----:B------:R-:W-:Y:S01]  /*5770*/  HMMA.16816.F32.BF16 R32, R136, R154, RZ ;  /* 0x0000009a8820723c */ /* 0x000fe200000418ff */
[----:B------:R-:W3:Y:S07]  /*5780*/  LDSM.16.M88.4 R136, [R133+0xd900] ;  /* 0x00d900008588783b */ /* 0x000eee0000000200 */
[----:B------:R-:W-:Y:S01]  /*5790*/  @!PT LDS RZ, [RZ] ;  /* 0x00000000fffff984 */ /* 0x000fe20000000800 */
[----:B------:R-:W-:Y:S01]  /*57a0*/  @!PT LDS RZ, [RZ] ;  /* 0x00000000fffff984 */ /* 0x000fe20000000800 */
[----:B------:R-:W-:Y:S01]  /*57b0*/  @!PT LDS RZ, [RZ] ;  /* 0x00000000fffff984 */ /* 0x000fe20000000800 */
[----:B------:R4:W-:Y:S01]  /*57c0*/  @!P0 LDGSTS.E.BYPASS.LTC128B.128 [R169], [R166.64], !P3 ;  /* 0x00000000a6a98fae */ /* 0x0009e2000d901d52 */
[C---:B-1----:R-:W-:Y:S06]  /*57d0*/  HMMA.16816.F32.BF16 R4, R140.reuse, R144, R4 ;  /* 0x000000908c04723c */ /* 0x042fec0000041804 */
[----:B------:R4:W-:Y:S02]  /*57e0*/  @!P0 LDGSTS.E.BYPASS.LTC128B.128 [R169+0x2000], [R164.64], !P2 ;  /* 0x02000000a4a98fae */ /* 0x0009e4000d101d52 */
[C---:B------:R-:W-:Y:S05]  /*57f0*/  HMMA.16816.F32.BF16 R8, R140.reuse, R146, R8 ;  /* 0x000000928c08723c */ /* 0x040fea0000041808 */
[----:B------:R1:W-:Y:S03]  /*5800*/  @!P0 LDGSTS.E.BYPASS.LTC128B.128 [R169+0x4000], [R172.64], !P1 ;  /* 0x04000000aca98fae */ /* 0x0003e6000c901d52 */
[C---:B--2---:R-:W-:Y:S04]  /*5810*/  HMMA.16816.F32.BF16 R12, R140.reuse, R148, R12 ;  /* 0x000000948c0c723c */ /* 0x044fe8000004180c */
[----:B------:R1:W-:Y:S04]  /*5820*/  @!P0 LDGSTS.E.BYPASS.LTC128B.128 [R169+0x1000], [R170.64], !P3 ;  /* 0x01000000aaa98fae */ /* 0x0003e8000d901d52 */
[C---:B------:R-:W-:Y:S03]  /*5830*/  HMMA.16816.F32.BF16 R16, R140.reuse, R150, R16 ;  /* 0x000000968c10723c */ /* 0x040fe60000041810 */
[----:B------:R1:W-:Y:S05]  /*5840*/  @!P0 LDGSTS.E.BYPASS.LTC128B.128 [R169+0x3000], [R174.64], !P2 ;  /* 0x03000000aea98fae */ /* 0x0003ea000d101d52 */
[C---:B------:R-:W-:Y:S02]  /*5850*/  HMMA.16816.F32.BF16 R20, R140.reuse, R156, R20 ;  /* 0x0000009c8c14723c */ /* 0x040fe40000041814 */
[----:B------:R1:W-:Y:S01]  /*5860*/  @!P0 LDGSTS.E.BYPASS.LTC128B.128 [R169+0x5000], [R176.64], !P1 ;  /* 0x05000000b0a98fae */ /* 0x0003e2000c901d52 */
[----:B------:R-:W-:Y:S05]  /*5870*/  PLOP3.LUT P0, PT, PT, PT, UP3, 0x80, 0x0 ;  /* 0x000000000000781c */ /* 0x000fea0003f0f038 */
[C---:B------:R-:W-:Y:S01]  /*5880*/  HMMA.16816.F32.BF16 R24, R140.reuse, R158, R24 ;  /* 0x0000009e8c18723c */ /* 0x040fe20000041818 */
[----:B------:R-:W-:Y:S07]  /*5890*/  LDSM.16.M88.4 R152, [R185] ;  /* 0x00000000b998783b */ /* 0x000fee0000000200 */
[C---:B---3--:R-:W-:Y:S01]  /*58a0*/  HMMA.16816.F32.BF16 R28, R140.reuse, R136, R28 ;  /* 0x000000888c1c723c */ /* 0x048fe2000004181c */
[----:B------:R-:W2:Y:S03]  /*58b0*/  LDSM.16.M88.4 R160, [R0+0xc100] ;  /* 0x00c1000000a0783b */ /* 0x000ea60000000200 */
[----:B------:R-:W-:Y:S02]  /*58c0*/  @P0 MOV R232, R208 ;  /* 0x000000d000e80202 */ /* 0x000fe40000000f00 */
[----:B------:R-:W-:Y:S02]  /*58d0*/  PLOP3.LUT P0, PT, PT, PT, UP2, 0x40, 0x0 ;  /* 0x000000000000781c */ /* 0x000fe40003f0e828 */
[----:B------:R-:W-:Y:S01]  /*58e0*/  HMMA.16816.F32.BF16 R32, R140, R138, R32 ;  /* 0x0000008a8c20723c */ /* 0x000fe20000041820 */
[----:B------:R-:W3:Y:S07]  /*58f0*/  LDSM.16.M88.4 R144, [R0+0xc900] ;  /* 0x00c900000090783b */ /* 0x000eee0000000200 */
[----:B------:R-:W5:Y:S07]  /*5900*/  LDSM.16.M88.4 R148, [R0+0xd100] ;  /* 0x00d100000094783b */ /* 0x000f6e0000000200 */
[----:B------:R-:W5:Y:S07]  /*5910*/  LDSM.16.M88.4 R156, [R0+0xd900] ;  /* 0x00d90000009c783b */ /* 0x000f6e0000000200 */
[----:B----4-:R-:W-:Y:S07]  /*5920*/  LDSM.16.M88.4 R164, [R184] ;  /* 0x00000000b8a4783b */ /* 0x010fee0000000200 */
[----:B-1----:R-:W1:Y:S01]  /*5930*/  LDSM.16.M88.4 R168, [R2+0xc100] ;  /* 0x00c1000002a8783b */ /* 0x002e620000000200 */
[C---:B--2---:R-:W-:Y:S06]  /*5940*/  HMMA.16816.F32.BF16 R4, R152.reuse, R160, R4 ;  /* 0x000000a09804723c */ /* 0x044fec0000041804 */
[----:B------:R-:W2:Y:S02]  /*5950*/  LDSM.16.M88.4 R136, [R2+0xc900] ;  /* 0x00c900000288783b */ /* 0x000ea40000000200 */
[C---:B------:R-:W-:Y:S05]  /*5960*/  HMMA.16816.F32.BF16 R8, R152.reuse, R162, R8 ;  /* 0x000000a29808723c */ /* 0x040fea0000041808 */
[----:B------:R-:W4:Y:S03]  /*5970*/  LDSM.16.M88.4 R140, [R2+0xd100] ;  /* 0x00d10000028c783b */ /* 0x000f260000000200 */
[C---:B---3--:R-:W-:Y:S04]  /*5980*/  HMMA.16816.F32.BF16 R12, R152.reuse, R144, R12 ;  /* 0x00000090980c723c */ /* 0x048fe8000004180c */
[----:B------:R-:W-:Y:S04]  /*5990*/  LDSM.16.M88.4 R160, [R188+UR4+0xf900] ;  /* 0x00f90004bca0783b */ /* 0x000fe80008000200 */
[C---:B------:R-:W-:Y:S03]  /*59a0*/  HMMA.16816.F32.BF16 R16, R152.reuse, R146, R16 ;  /* 0x000000929810723c */ /* 0x040fe60000041810 */
[----:B------:R-:W3:Y:S05]  /*59b0*/  LDSM.16.M88.4 R144, [R2+0xd900] ;  /* 0x00d900000290783b */ /* 0x000eea0000000200 */
[C---:B-----5:R-:W-:Y:S02]  /*59c0*/  HMMA.16816.F32.BF16 R20, R152.reuse, R148, R20 ;  /* 0x000000949814723c */ /* 0x060fe40000041814 */
[----:B------:R-:W-:Y:S06]  /*59d0*/  LDSM.16.M88.4 R172, [R133+0xe900] ;  /* 0x00e9000085ac783b */ /* 0x000fec0000000200 */
[C---:B------:R-:W-:Y:S01]  /*59e0*/  HMMA.16816.F32.BF16 R24, R152.reuse, R150, R24 ;  /* 0x000000969818723c */ /* 0x040fe20000041818 */
[----:B------:R-:W-:Y:S07]  /*59f0*/  LDSM.16.M88.4 R148, [R190+0x4000] ;  /* 0x00400000be94783b */ /* 0x000fee0000000200 */
[C---:B------:R-:W-:Y:S01]  /*5a00*/  HMMA.16816.F32.BF16 R28, R152.reuse, R156, R28 ;  /* 0x0000009c981c723c */ /* 0x040fe2000004181c */
[----:B------:R-:W-:Y:S07]  /*5a10*/  LDSM.16.M88.4 R176, [R0+0xe100] ;  /* 0x00e1000000b0783b */ /* 0x000fee0000000200 */
[----:B------:R-:W-:Y:S01]  /*5a20*/  HMMA.16816.F32.BF16 R32, R152, R158, R32 ;  /* 0x0000009e9820723c */ /* 0x000fe20000041820 */
[----:B------:R-:W5:Y:S07]  /*5a30*/  LDSM.16.M88.4 R152, [R188+UR4+0xe100] ;  /* 0x00e10004bc98783b */ /* 0x000f6e0008000200 */
[C---:B-1----:R-:W-:Y:S01]  /*5a40*/  HMMA.16816.F32.BF16 R4, R164.reuse, R168, R4 ;  /* 0x000000a8a404723c */ /* 0x042fe20000041804 */
[----:B------:R-:W-:Y:S07]  /*5a50*/  LDSM.16.M88.4 R156, [R188+UR4+0xe900] ;  /* 0x00e90004bc9c783b */ /* 0x000fee0008000200 */
[C---:B------:R-:W-:Y:S01]  /*5a60*/  HMMA.16816.F32.BF16 R8, R164.reuse, R170, R8 ;  /* 0x000000aaa408723c */ /* 0x040fe20000041808 */
[----:B------:R-:W-:Y:S07]  /*5a70*/  LDSM.16.M88.4 R168, [R133+0xe100] ;  /* 0x00e1000085a8783b */ /* 0x000fee0000000200 */
[C---:B--2---:R-:W-:Y:S01]  /*5a80*/  HMMA.16816.F32.BF16 R12, R164.reuse, R136, R12 ;  /* 0x00000088a40c723c */ /* 0x044fe2000004180c */
[----:B------:R-:W-:Y:S07]  /*5a90*/  LDSM.16.M88.4 R180, [R188+UR4+0x10100] ;  /* 0x01010004bcb4783b */ /* 0x000fee0008000200 */
[C---:B------:R-:W-:Y:S01]  /*5aa0*/  HMMA.16816.F32.BF16 R16, R164.reuse, R138, R16 ;  /* 0x0000008aa410723c */ /* 0x040fe20000041810 */
[----:B------:R-:W-:Y:S07]  /*5ab0*/  LDSM.16.M88.4 R136, [R188+UR4+0xf100] ;  /* 0x00f10004bc88783b */ /* 0x000fee0008000200 */
[C---:B----4-:R-:W-:Y:S01]  /*5ac0*/  HMMA.16816.F32.BF16 R20, R164.reuse, R140, R20 ;  /* 0x0000008ca414723c */ /* 0x050fe20000041814 */
[----:B------:R-:W0:Y:S07]  /*5ad0*/  LDGDEPBAR ;  /* 0x00000000000079af */ /* 0x000e2e0000000000 */
[C---:B------:R-:W-:Y:S01]  /*5ae0*/  HMMA.16816.F32.BF16 R24, R164.reuse, R142, R24 ;  /* 0x0000008ea418723c */ /* 0x040fe20000041818 */
[----:B------:R-:W-:Y:S07]  /*5af0*/  LDSM.16.M88.4 R140, [R186+0x4000] ;  /* 0x00400000ba8c783b */ /* 0x000fee0000000200 */
[C---:B---3--:R-:W-:Y:S01]  /*5b00*/  HMMA.16816.F32.BF16 R28, R164.reuse, R144, R28 ;  /* 0x00000090a41c723c */ /* 0x048fe2000004181c */
[----:B------:R-:W1:Y:S07]  /*5b10*/  SHFL.IDX PT, R233, R232, RZ, 0x1c1f ;  /* 0x001c1fffe8e97589 */ /* 0x000e6e00000e0000 */
[----:B------:R-:W-:Y:S01]  /*5b20*/  HMMA.16816.F32.BF16 R32, R164, R146, R32 ;  /* 0x00000092a420723c */ /* 0x000fe20000041820 */
[----:B------:R-:W2:Y:S07]  /*5b30*/  LDSM.16.M88.4 R144, [R133+0xf100] ;  /* 0x00f100008590783b */ /* 0x000eae0000000200 */
[C---:B-----5:R-:W-:Y:S01]  /*5b40*/  HMMA.16816.F32.BF16 R4, R148.reuse, R152, R4 ;  /* 0x000000989404723c */ /* 0x060fe20000041804 */
[----:B------:R-:W-:Y:S07]  /*5b50*/  LDSM.16.M88.4 R164, [R185+0x4000] ;  /* 0x00400000b9a4783b */ /* 0x000fee0000000200 */
[C---:B------:R-:W-:Y:S01]  /*5b60*/  HMMA.16816.F32.BF16 R8, R148.reuse, R154, R8 ;  /* 0x0000009a9408723c */ /* 0x040fe20000041808 */
[----:B------:R-:W3:Y:S03]  /*5b70*/  LDSM.16.M88.4 R152, [R133+0xf900] ;  /* 0x00f900008598783b */ /* 0x000ee60000000200 */
[----:B-1----:R-:W-:Y:S01]  /*5b80*/  IADD3 R231, R229, R233, RZ ;  /* 0x000000e9e5e77210 */ /* 0x002fe20007ffe0ff */
[----:B------:R-:W-:Y:S03]  /*5b90*/  IMAD.IADD R230, R228, 0x1, R233 ;  /* 0x00000001e4e67824 */ /* 0x000fe600078e02e9 */
[C---:B------:R-:W-:Y:S08]  /*5ba0*/  HMMA.16816.F32.BF16 R12, R148.reuse, R156, R12 ;  /* 0x0000009c940c723c */ /* 0x040ff0000004180c */
[C---:B------:R-:W-:Y:S01]  /*5bb0*/  HMMA.16816.F32.BF16 R16, R148.reuse, R158, R16 ;  /* 0x0000009e9410723c */ /* 0x040fe20000041810 */
[----:B------:R-:W-:Y:S07]  /*5bc0*/  LDSM.16.M88.4 R156, [R0+0xf900] ;  /* 0x00f90000009c783b */ /* 0x000fee0000000200 */
[C---:B------:R-:W-:Y:S08]  /*5bd0*/  HMMA.16816.F32.BF16 R20, R148.reuse, R136, R20 ;  /* 0x000000889414723c */ /* 0x040ff00000041814 */
[C---:B------:R-:W-:Y:S01]  /*5be0*/  HMMA.16816.F32.BF16 R24, R148.reuse, R138, R24 ;  /* 0x0000008a9418723c */ /* 0x040fe20000041818 */
[----:B------:R-:W1:Y:S07]  /*5bf0*/  LDSM.16.M88.4 R136, [R0+0xe900] ;  /* 0x00e900000088783b */ /* 0x000e6e0000000200 */
[C---:B------:R-:W-:Y:S08]  /*5c00*/  HMMA.16816.F32.BF16 R28, R148.reuse, R160, R28 ;  /* 0x000000a0941c723c */ /* 0x040ff0000004181c */
[----:B------:R-:W-:Y:S01]  /*5c10*/  HMMA.16816.F32.BF16 R32, R148, R162, R32 ;  /* 0x000000a29420723c */ /* 0x000fe20000041820 */
[----:B------:R-:W4:Y:S07]  /*5c20*/  LDSM.16.M88.4 R148, [R0+0xf100] ;  /* 0x00f100000094783b */ /* 0x000f2e0000000200 */
[C---:B------:R-:W-:Y:S01]  /*5c30*/  HMMA.16816.F32.BF16 R4, R140.reuse, R168, R4 ;  /* 0x000000a88c04723c */ /* 0x040fe20000041804 */
[----:B------:R-:W-:Y:S07]  /*5c40*/  LDSM.16.M88.4 R160, [R184+0x4000] ;  /* 0x00400000b8a0783b */ /* 0x000fee0000000200 */
[C---:B------:R-:W-:Y:S01]  /*5c50*/  HMMA.16816.F32.BF16 R8, R140.reuse, R170, R8 ;  /* 0x000000aa8c08723c */ /* 0x040fe20000041808 */
[----:B------:R-:W5:Y:S07]  /*5c60*/  LDSM.16.M88.4 R168, [R2+0xe100] ;  /* 0x00e1000002a8783b */ /* 0x000f6e0000000200 */
[C---:B------:R-:W-:Y:S08]  /*5c70*/  HMMA.16816.F32.BF16 R12, R140.reuse, R172, R12 ;  /* 0x000000ac8c0c723c */ /* 0x040ff0000004180c */
[C---:B------:R-:W-:Y:S01]  /*5c80*/  HMMA.16816.F32.BF16 R16, R140.reuse, R174, R16 ;  /* 0x000000ae8c10723c */ /* 0x040fe20000041810 */
[----:B------:R-:W-:Y:S07]  /*5c90*/  LDSM.16.M88.4 R172, [R190+0x8000] ;  /* 0x00800000beac783b */ /* 0x000fee0000000200 */
[C---:B--2---:R-:W-:Y:S08]  /*5ca0*/  HMMA.16816.F32.BF16 R20, R140.reuse, R144, R20 ;  /* 0x000000908c14723c */ /* 0x044ff00000041814 */
[C---:B------:R-:W-:Y:S01]  /*5cb0*/  HMMA.16816.F32.BF16 R24, R140.reuse, R146, R24 ;  /* 0x000000928c18723c */ /* 0x040fe20000041818 */
[----:B------:R-:W-:Y:S07]  /*5cc0*/  LDSM.16.M88.4 R144, [R191+0xf100] ;  /* 0x00f10000bf90783b */ /* 0x000fee0000000200 */
[C---:B---3--:R-:W-:Y:S08]  /*5cd0*/  HMMA.16816.F32.BF16 R28, R140.reuse, R152, R28 ;  /* 0x000000988c1c723c */ /* 0x048ff0000004181c */
[----:B------:R-:W-:Y:S01]  /*5ce0*/  HMMA.16816.F32.BF16 R32, R140, R154, R32 ;  /* 0x0000009a8c20723c */ /* 0x000fe20000041820 */
[----:B------:R-:W2:Y:S07]  /*5cf0*/  LDSM.16.M88.4 R140, [R191+0xe900] ;  /* 0x00e90000bf8c783b */ /* 0x000eae0000000200 */
[C---:B------:R-:W-:Y:S01]  /*5d00*/  HMMA.16816.F32.BF16 R4, R164.reuse, R176, R4 ;  /* 0x000000b0a404723c */ /* 0x040fe20000041804 */
[----:B------:R-:W3:Y:S07]  /*5d10*/  LDSM.16.M88.4 R152, [R191+0xf900] ;  /* 0x00f90000bf98783b */ /* 0x000eee0000000200 */
[C---:B------:R-:W-:Y:S01]  /*5d20*/  HMMA.16816.F32.BF16 R8, R164.reuse, R178, R8 ;  /* 0x000000b2a408723c */ /* 0x040fe20000041808 */
[----:B------:R-:W-:Y:S07]  /*5d30*/  LDSM.16.M88.4 R176, [R133+0x10100] ;  /* 0x0101000085b0783b */ /* 0x000fee0000000200 */
        /* <DEDUP_REMOVED lines=8> */
[----:B------:R-:W1:Y:S07]  /*5dc0*/  LDSM.16.M88.4 R156, [R188+UR4+0x11900] ;  /* 0x01190004bc9c783b */ /* 0x000e6e0008000200 */
        /* <DEDUP_REMOVED lines=10> */
[C---:B---3--:R-:W-:Y:S08]  /*5e70*/  HMMA.16816.F32.BF16 R28, R160.reuse, R152, R28 ;  /* 0x00000098a01c723c */ /* 0x048ff0000004181c */
[----:B------:R-:W-:Y:S01]  /*5e80*/  HMMA.16816.F32.BF16 R32, R160, R154, R32 ;  /* 0x0000009aa020723c */ /* 0x000fe20000041820 */
[----:B------:R-:W3:Y:S07]  /*5e90*/  LDSM.16.M88.4 R152, [R133+0x11900] ;  /* 0x011900008598783b */ /* 0x000eee0000000200 */
[----:B------:R-:W2:Y:S01]  /*5ea0*/  LDSM.16.M88.4 R160, [R185+0x8000] ;  /* 0x00800000b9a0783b */ /* 0x000ea20000000200 */
[C---:B------:R-:W-:Y:S08]  /*5eb0*/  HMMA.16816.F32.BF16 R4, R172.reuse, R180, R4 ;  /* 0x000000b4ac04723c */ /* 0x040ff00000041804 */
[C---:B------:R-:W-:Y:S01]  /*5ec0*/  HMMA.16816.F32.BF16 R8, R172.reuse, R182, R8 ;  /* 0x000000b6ac08723c */ /* 0x040fe20000041808 */
[----:B------:R-:W-:Y:S07]  /*5ed0*/  LDSM.16.M88.4 R180, [R2+0x10100] ;  /* 0x0101000002b4783b */ /* 0x000fee0000000200 */
[C---:B-1----:R-:W-:Y:S08]  /*5ee0*/  HMMA.16816.F32.BF16 R12, R172.reuse, R136, R12 ;  /* 0x00000088ac0c723c */ /* 0x042ff0000004180c */
[C---:B------:R-:W-:Y:S01]  /*5ef0*/  HMMA.16816.F32.BF16 R16, R172.reuse, R138, R16 ;  /* 0x0000008aac10723c */ /* 0x040fe20000041810 */
[----:B------:R-:W1:Y:S07]  /*5f00*/  LDSM.16.M88.4 R136, [R0+0x10900] ;  /* 0x010900000088783b */ /* 0x000e6e0000000200 */
[C---:B----4-:R-:W-:Y:S08]  /*5f10*/  HMMA.16816.F32.BF16 R20, R172.reuse, R148, R20 ;  /* 0x00000094ac14723c */ /* 0x050ff00000041814 */
[C---:B------:R-:W-:Y:S01]  /*5f20*/  HMMA.16816.F32.BF16 R24, R172.reuse, R150, R24 ;  /* 0x00000096ac18723c */ /* 0x040fe20000041818 */
[----:B------:R-:W4:Y:S07]  /*5f30*/  LDSM.16.M88.4 R148, [R0+0x11100] ;  /* 0x011100000094783b */ /* 0x000f2e0000000200 */
[C---:B------:R-:W-:Y:S08]  /*5f40*/  HMMA.16816.F32.BF16 R28, R172.reuse, R156, R28 ;  /* 0x0000009cac1c723c */ /* 0x040ff0000004181c */
[----:B------:R-:W-:Y:S01]  /*5f50*/  HMMA.16816.F32.BF16 R32, R172, R158, R32 ;  /* 0x0000009eac20723c */ /* 0x000fe20000041820 */
[----:B------:R-:W1:Y:S07]  /*5f60*/  LDSM.16.M88.4 R156, [R0+0x11900] ;  /* 0x01190000009c783b */ /* 0x000e6e0000000200 */
[----:B------:R-:W1:Y:S01]  /*5f70*/  LDSM.16.M88.4 R172, [R184+0x8000] ;  /* 0x00800000b8ac783b */ /* 0x000e620000000200 */
[C---:B-----5:R-:W-:Y:S08]  /*5f80*/  HMMA.16816.F32.BF16 R4, R164.reuse, R176, R4 ;  /* 0x000000b0a404723c */ /* 0x060ff00000041804 */
[C---:B------:R-:W-:Y:S08]  /*5f90*/  HMMA.16816.F32.BF16 R8, R164.reuse, R178, R8 ;  /* 0x000000b2a408723c */ /* 0x040ff00000041808 */
[C---:B--2---:R-:W-:Y:S08]  /*5fa0*/  HMMA.16816.F32.BF16 R12, R164.reuse, R140, R12 ;  /* 0x0000008ca40c723c */ /* 0x044ff0000004180c */
[C---:B------:R-:W-:Y:S01]  /*5fb0*/  HMMA.16816.F32.BF16 R16, R164.reuse, R142, R16 ;  /* 0x0000008ea410723c */ /* 0x040fe20000041810 */
[----:B------:R-:W-:Y:S07]  /*5fc0*/  LDSM.16.M88.4 R140, [R191+0x11100] ;  /* 0x01110000bf8c783b */ /* 0x000fee0000000200 */
[C---:B------:R-:W-:Y:S08]  /*5fd0*/  HMMA.16816.F32.BF16 R20, R164.reuse, R144, R20 ;  /* 0x00000090a414723c */ /* 0x040ff00000041814 */
[C---:B------:R-:W-:Y:S08]  /*5fe0*/  HMMA.16816.F32.BF16 R24, R164.reuse, R146, R24 ;  /* 0x00000092a418723c */ /* 0x040ff00000041818 */
[C---:B---3--:R-:W-:Y:S08]  /*5ff0*/  HMMA.16816.F32.BF16 R28, R164.reuse, R152, R28 ;  /* 0x00000098a41c723c */ /* 0x048ff0000004181c */
[----:B------:R-:W-:Y:S08]  /*6000*/  HMMA.16816.F32.BF16 R32, R164, R154, R32 ;  /* 0x0000009aa420723c */ /* 0x000ff00000041820 */
[C---:B------:R-:W-:Y:S08]  /*6010*/  HMMA.16816.F32.BF16 R4, R160.reuse, R168, R4 ;  /* 0x000000a8a004723c */ /* 0x040ff00000041804 */
[C---:B------:R-:W-:Y:S08]  /*6020*/  HMMA.16816.F32.BF16 R8, R160.reuse, R170, R8 ;  /* 0x000000aaa008723c */ /* 0x040ff00000041808 */
[C---:B-1----:R-:W-:Y:S08]  /*6030*/  HMMA.16816.F32.BF16 R12, R160.reuse, R136, R12 ;  /* 0x00000088a00c723c */ /* 0x042ff0000004180c */
[C---:B------:R-:W-:Y:S01]  /*6040*/  HMMA.16816.F32.BF16 R16, R160.reuse, R138, R16 ;  /* 0x0000008aa010723c */ /* 0x040fe20000041810 */
[----:B------:R-:W1:Y:S07]  /*6050*/  LDSM.16.M88.4 R136, [R191+0x10900] ;  /* 0x01090000bf88783b */ /* 0x000e6e0000000200 */
[C---:B----4-:R-:W-:Y:S08]  /*6060*/  HMMA.16816.F32.BF16 R20, R160.reuse, R148, R20 ;  /* 0x00000094a014723c */ /* 0x050ff00000041814 */
[C---:B------:R-:W-:Y:S08]  /*6070*/  HMMA.16816.F32.BF16 R24, R160.reuse, R150, R24 ;  /* 0x00000096a018723c */ /* 0x040ff00000041818 */
[C---:B------:R-:W-:Y:S08]  /*6080*/  HMMA.16816.F32.BF16 R28, R160.reuse, R156, R28 ;  /* 0x0000009ca01c723c */ /* 0x040ff0000004181c */
[----:B------:R-:W-:Y:S08]  /*6090*/  HMMA.16816.F32.BF16 R32, R160, R158, R32 ;  /* 0x0000009ea020723c */ /* 0x000ff00000041820 */
[C---:B------:R-:W-:Y:S08]  /*60a0*/  HMMA.16816.F32.BF16 R4, R172.reuse, R180, R4 ;  /* 0x000000b4ac04723c */ /* 0x040ff00000041804 */
[C---:B------:R-:W-:Y:S08]  /*60b0*/  HMMA.16816.F32.BF16 R8, R172.reuse, R182, R8 ;  /* 0x000000b6ac08723c */ /* 0x040ff00000041808 */
[C---:B-1----:R-:W-:Y:S08]  /*60c0*/  HMMA.16816.F32.BF16 R12, R172.reuse, R136, R12 ;  /* 0x00000088ac0c723c */ /* 0x042ff0000004180c */
[C---:B------:R-:W-:Y:S01]  /*60d0*/  HMMA.16816.F32.BF16 R16, R172.reuse, R138, R16 ;  /* 0x0000008aac10723c */ /* 0x040fe20000041810 */
[----:B------:R1:W2:Y:S03]  /*60e0*/  LDSM.16.M88.4 R136, [R191+0x11900] ;  /* 0x01190000bf88783b */ /* 0x0002a60000000200 */
[----:B------:R-:W-:Y:S02]  /*60f0*/  FMUL.FTZ R166, R4, c[0x0][0x320] ;  /* 0x0000c80004a67a20 */ /* 0x000fe40000410000 */
[----:B------:R-:W-:Y:S02]  /*6100*/  FMUL.FTZ R168, R5, c[0x0][0x320] ;  /* 0x0000c80005a87a20 */ /* 0x000fe40000410000 */
[C---:B------:R-:W-:Y:S02]  /*6110*/  HMMA.16816.F32.BF16 R20, R172.reuse, R140, R20 ;  /* 0x0000008cac14723c */ /* 0x040fe40000041814 */
[----:B------:R-:W3:Y:S02]  /*6120*/  MUFU.TANH R166, R166 ;  /* 0x000000a600a67308 */ /* 0x000ee40000002400 */
[----:B------:R-:W-:Y:S02]  /*6130*/  FMUL.FTZ R2, R6, c[0x0][0x320] ;  /* 0x0000c80006027a20 */ /* 0x000fe40000410000 */
[----:B------:R-:W-:Y:S02]  /*6140*/  FMUL.FTZ R164, R7, c[0x0][0x320] ;  /* 0x0000c80007a47a20 */ /* 0x000fe40000410000 */
[C---:B------:R-:W-:Y:S04]  /*6150*/  HMMA.16816.F32.BF16 R24, R172.reuse, R142, R24 ;  /* 0x0000008eac18723c */ /* 0x040fe80000041818 */
[----:B------:R-:W4:Y:S01]  /*6160*/  MUFU.TANH R168, R168 ;  /* 0x000000a800a87308 */ /* 0x000f220000002400 */
[----:B------:R-:W-:Y:S02]  /*6170*/  FMUL.FTZ R169, R8, c[0x0][0x320] ;  /* 0x0000c80008a97a20 */ /* 0x000fe40000410000 */
[----:B------:R-:W-:Y:S02]  /*6180*/  FMUL.FTZ R171, R9, c[0x0][0x320] ;  /* 0x0000c80009ab7a20 */ /* 0x000fe40000410000 */
[----:B------:R-:W-:Y:S03]  /*6190*/  FMUL.FTZ R165, R10, c[0x0][0x320] ;  /* 0x0000c8000aa57a20 */ /* 0x000fe60000410000 */
[----:B------:R-:W-:Y:S02]  /*61a0*/  FMUL.FTZ R167, R11, c[0x0][0x320] ;  /* 0x0000c8000ba77a20 */ /* 0x000fe40000410000 */
[----:B------:R-:W3:Y:S01]  /*61b0*/  MUFU.TANH R2, R2 ;  /* 0x0000000200027308 */ /* 0x000ee20000002400 */
[----:B------:R-:W-:Y:S02]  /*61c0*/  FMUL.FTZ R181, R12, c[0x0][0x320] ;  /* 0x0000c8000cb57a20 */ /* 0x000fe40000410000 */
[----:B------:R-:W-:Y:S02]  /*61d0*/  FMUL.FTZ R218, R22, c[0x0][0x320] ;  /* 0x0000c80016da7a20 */ /* 0x000fe40000410000 */
[----:B------:R-:W-:Y:S02]  /*61e0*/  FMUL.FTZ R177, R13, c[0x0][0x320] ;  /* 0x0000c8000db17a20 */ /* 0x000fe40000410000 */
[----:B------:R-:W-:Y:S02]  /*61f0*/  FMUL.FTZ R176, R14, c[0x0][0x320] ;  /* 0x0000c8000eb07a20 */ /* 0x000fe40000410000 */
[----:B------:R-:W-:Y:S01]  /*6200*/  FMUL.FTZ R170, R15, c[0x0][0x320] ;  /* 0x0000c8000faa7a20 */ /* 0x000fe20000410000 */
[----:B-1----:R-:W1:Y:S01]  /*6210*/  MUFU.TANH R191, R218 ;  /* 0x000000da00bf7308 */ /* 0x002e620000002400 */
[C---:B--2---:R-:W-:Y:S03]  /*6220*/  HMMA.16816.F32.BF16 R28, R172.reuse, R136, R28 ;  /* 0x00000088ac1c723c */ /* 0x044fe6000004181c */
[----:B------:R-:W-:Y:S02]  /*6230*/  FMUL.FTZ R224, R27, c[0x0][0x320] ;  /* 0x0000c8001be07a20 */ /* 0x000fe40000410000 */
[----:B------:R-:W-:Y:S02]  /*6240*/  FMUL.FTZ R182, R16, c[0x0][0x320] ;  /* 0x0000c80010b67a20 */ /* 0x000fe40000410000 */
[----:B------:R-:W-:Y:S01]  /*6250*/  FMUL.FTZ R217, R17, c[0x0][0x320] ;  /* 0x0000c80011d97a20 */ /* 0x000fe20000410000 */
[----:B------:R-:W-:Y:S01]  /*6260*/  HMMA.16816.F32.BF16 R32, R172, R138, R32 ;  /* 0x0000008aac20723c */ /* 0x000fe20000041820 */
[----:B------:R2:W1:Y:S03]  /*6270*/  MUFU.TANH R218, R224 ;  /* 0x000000e000da7308 */ /* 0x0004660000002400 */
[----:B------:R-:W-:Y:S02]  /*6280*/  FMUL.FTZ R179, R18, c[0x0][0x320] ;  /* 0x0000c80012b37a20 */ /* 0x000fe40000410000 */
[----:B------:R-:W-:Y:S02]  /*6290*/  FMUL.FTZ R178, R19, c[0x0][0x320] ;  /* 0x0000c80013b27a20 */ /* 0x000fe40000410000 */
[----:B------:R-:W-:Y:S03]  /*62a0*/  FMUL.FTZ R221, R20, c[0x0][0x320] ;  /* 0x0000c80014dd7a20 */ /* 0x000fe60000410000 */
[----:B------:R-:W1:Y:S01]  /*62b0*/  MUFU.TANH R164, R164 ;  /* 0x000000a400a47308 */ /* 0x000e620000002400 */
[----:B------:R-:W-:Y:S02]  /*62c0*/  FMUL.FTZ R220, R21, c[0x0][0x320] ;  /* 0x0000c80015dc7a20 */ /* 0x000fe40000410000 */
        /* <DEDUP_REMOVED lines=12> */
[----:B--2---:R-:W-:Y:S02]  /*6390*/  FMUL.FTZ R224, R34, c[0x0][0x320] ;  /* 0x0000c80022e07a20 */ /* 0x004fe40000410000 */
[----:B------:R-:W-:Y:S05]  /*63a0*/  FMUL.FTZ R175, R35, c[0x0][0x320] ;  /* 0x0000c80023af7a20 */ /* 0x000fea0000410000 */
[----:B------:R-:W2:Y:S10]  /*63b0*/  MUFU.TANH R165, R165 ;  /* 0x000000a500a57308 */ /* 0x000eb40000002400 */
        /* <DEDUP_REMOVED lines=38> */
.L_x_808:
[----:B------:R-:W-:Y:S04]  /*6620*/  MOV R0, c[0x0][0x32c] ;  /* 0x0000cb0000007a02 */ /* 0x000fe80000000f00 */
[----:B------:R-:W-:Y:S11]  /*6630*/  ISETP.NE.AND P0, PT, R0, 0x1, PT ;  /* 0x000000010000780c */ /* 0x000ff60003f05270 */
[----:B------:R-:W-:Y:S02]  /*6640*/  @!UPT UIADD3 URZ, URZ, URZ, URZ ;  /* 0x0000003f3f3ff290 */ /* 0x000fe4000fffe03f */
[----:B------:R-:W-:Y:S05]  /*6650*/  @P0 IMAD.HI.U32 R0, R5, c[0x0][0x330], RZ ;  /* 0x0000cc0005000a27 */ /* 0x000fea00078e00ff */
[----:B------:R-:W-:Y:S02]  /*6660*/  @P0 SHF.R.U32.HI R5, RZ, c[0x0][0x334], R0 ;  /* 0x0000cd00ff050a19 */ /* 0x000fe40000011600 */
.L_x_809:
[----:B------:R-:W-:Y:S05]  /*6670*/  BSYNC B0 ;  /* 0x0000000000007941 */ /* 0x000fea0003800000 */
.L_x_807:
[----:B------:R-:W-:Y:S04]  /*6680*/  IMAD.MOV.U32 R0, RZ, RZ, c[0x0][0x32c] ;  /* 0x0000cb00ff007624 */ /* 0x000fe800078e00ff */
[----:B------:R-:W-:Y:S04]  /*6690*/  IMAD R0, R5, R0, -UR6 ;  /* 0x8000000605007e24 */ /* 0x000fe8000f8e0200 */
[----:B------:R-:W-:Y:S05]  /*66a0*/  IMAD.IADD R5, R0, 0x1, -R201 ;  /* 0x0000000100057824 */ /* 0x000fea00078e0ac9 */
[----:B------:R-:W-:Y:S02]  /*66b0*/  IADD3 R0, R5, c[0x0][0x32c], RZ ;  /* 0x0000cb0005007a10 */ /* 0x000fe40007ffe0ff */
[----:B------:R-:W-:Y:S02]  /*66c0*/  IMNMX R230, R230, R5, !PT ;  /* 0x00000005e6e67217 */ /* 0x000fe40007800200 */
[----:B------:R-:W-:Y:S02]  /*66d0*/  IMNMX R231, R231, R0, PT ;  /* 0x00000000e7e77217 */ /* 0x000fe40003800200 */
.L_x_806:
[----:B--234-:R-:W-:Y:S01]  /*66e0*/  UISETP.GT.AND UP0, UPT, UR17, -0x1, UPT ;  /* 0xffffffff1100788c */ /* 0x01cfe2000bf04270 */
[----:B------:R-:W2:Y:S05]  /*66f0*/  SHFL.IDX PT, R6, R232, 0x1, 0x1c1f ;  /* 0x003c1f00e8067f89 */ /* 0x000eaa00000e0000 */
[----:B------:R-:W-:Y:S04]  /*6700*/  PLOP3.LUT P0, PT, PT, PT, UP0, 0x80, 0x0 ;  /* 0x000000000000781c */ /* 0x000fe80003f0f008 */
[C---:B------:R-:W-:Y:S02]  /*6710*/  ISETP.GT.AND P4, PT, R230.reuse, 0x1, P0 ;  /* 0x00000001e600780c */ /* 0x040fe40000784270 */
[C---:B------:R-:W-:Y:S02]  /*6720*/  ISETP.GT.AND P5, PT, R230.reuse, RZ, P0 ;  /* 0x000000ffe600720c */ /* 0x040fe400007a4270 */
[C---:B------:R-:W-:Y:S02]  /*6730*/  ISETP.LT.OR P4, PT, R231.reuse, 0x2, P4 ;  /* 0x00000002e700780c */ /* 0x040fe40002781670 */
[----:B------:R-:W-:Y:S02]  /*6740*/  ISETP.GT.AND P6, PT, R230, 0x8, P0 ;  /* 0x00000008e600780c */ /* 0x000fe400007c4270 */
[----:B------:R-:W-:Y:S02]  /*6750*/  FSEL R9, R168, -INF , !P4 ;  /* 0xff800000a8097808 */ /* 0x000fe40006000000 */
[----:B------:R-:W-:Y:S02]  /*6760*/  ISETP.GT.AND P4, PT, R230, 0x10, P0 ;  /* 0x00000010e600780c */ /* 0x000fe40000784270 */
[C---:B------:R-:W-:Y:S02]  /*6770*/  ISETP.LT.OR P5, PT, R231.reuse, 0x1, P5 ;  /* 0x00000001e700780c */ /* 0x040fe40002fa1670 */
[----:B------:R-:W-:Y:S01]  /*6780*/  ISETP.LT.OR P6, PT, R231, 0x9, P6 ;  /* 0x00000009e700780c */ /* 0x000fe200037c1670 */
[--C-:B--2---:R-:W-:Y:S01]  /*6790*/  IMAD.IADD R0, R229, 0x1, R6.reuse ;  /* 0x00000001e5007824 */ /* 0x104fe200078e0206 */
[----:B------:R-:W-:Y:S01]  /*67a0*/  ISETP.LT.OR P4, PT, R231, 0x11, P4 ;  /* 0x00000011e700780c */ /* 0x000fe20002781670 */
[----:B------:R-:W-:Y:S01]  /*67b0*/  IMAD.IADD R4, R228, 0x1, R6 ;  /* 0x00000001e4047824 */ /* 0x000fe200078e0206 */
[----:B------:R-:W-:Y:S02]  /*67c0*/  FSEL R11, R166, -INF , !P5 ;  /* 0xff800000a60b7808 */ /* 0x000fe40006800000 */
[C---:B------:R-:W-:Y:S02]  /*67d0*/  ISETP.GT.AND P5, PT, R230.reuse, 0x9, P0 ;  /* 0x00000009e600780c */ /* 0x040fe400007a4270 */
[----:B-1----:R-:W-:Y:S02]  /*67e0*/  FSEL R5, R169, -INF , !P6 ;  /* 0xff800000a9057808 */ /* 0x002fe40007000000 */
[----:B------:R-:W-:Y:S02]  /*67f0*/  FSEL R169, R181, -INF , !P4 ;  /* 0xff800000b5a97808 */ /* 0x000fe40006000000 */
[C---:B------:R-:W-:Y:S02]  /*6800*/  ISETP.GT.AND P4, PT, R230.reuse, 0x19, P0 ;  /* 0x00000019e600780c */ /* 0x040fe40000784270 */
[C---:B------:R-:W-:Y:S02]  /*6810*/  ISETP.LT.OR P5, PT, R231.reuse, 0xa, P5 ;  /* 0x0000000ae700780c */ /* 0x040fe40002fa1670 */
[----:B------:R-:W-:Y:S02]  /*6820*/  ISETP.LT.OR P4, PT, R231, 0x1a, P4 ;  /* 0x0000001ae700780c */ /* 0x000fe40002781670 */
        /* <DEDUP_REMOVED lines=48> */
.L_x_812:
[----:B------:R-:W-:Y:S04]  /*6b30*/  MOV R6, c[0x0][0x32c] ;  /* 0x0000cb0000067a02 */ /* 0x000fe80000000f00 */
[----:B------:R-:W-:Y:S11]  /*6b40*/  ISETP.NE.AND P4, PT, R6, 0x1, PT ;  /* 0x000000010600780c */ /* 0x000ff60003f85270 */
[----:B------:R-:W-:Y:S02]  /*6b50*/  @!UPT UIADD3 URZ, URZ, URZ, URZ ;  /* 0x0000003f3f3ff290 */ /* 0x000fe4000fffe03f */
[----:B------:R-:W-:Y:S05]  /*6b60*/  @P4 IMAD.HI.U32 R6, R13, c[0x0][0x330], RZ ;  /* 0x0000cc000d064a27 */ /* 0x000fea00078e00ff */
[----:B------:R-:W-:Y:S02]  /*6b70*/  @P4 SHF.R.U32.HI R13, RZ, c[0x0][0x334], R6 ;  /* 0x0000cd00ff0d4a19 */ /* 0x000fe40000011606 */
.L_x_813:
[----:B------:R-:W-:Y:S05]  /*6b80*/  BSYNC B0 ;  /* 0x0000000000007941 */ /* 0x000fea0003800000 */
.L_x_811:
[----:B------:R-:W-:Y:S04]  /*6b90*/  IMAD.MOV.U32 R6, RZ, RZ, c[0x0][0x32c] ;  /* 0x0000cb00ff067624 */ /* 0x000fe800078e00ff */
[----:B------:R-:W-:Y:S04]  /*6ba0*/  IMAD R6, R13, R6, -UR6 ;  /* 0x800000060d067e24 */ /* 0x000fe8000f8e0206 */
[----:B------:R-:W-:Y:S05]  /*6bb0*/  IMAD.IADD R15, R6, 0x1, -R201 ;  /* 0x00000001060f7824 */ /* 0x000fea00078e0ac9 */
[----:B------:R-:W-:Y:S02]  /*6bc0*/  IADD3 R13, R15, c[0x0][0x32c], RZ ;  /* 0x0000cb000f0d7a10 */ /* 0x000fe40007ffe0ff */
[----:B------:R-:W-:Y:S02]  /*6bd0*/  IMNMX R4, R4, R15, !PT ;  /* 0x0000000f04047217 */ /* 0x000fe40007800200 */
[----:B------:R-:W-:Y:S02]  /*6be0*/  IMNMX R0, R0, R13, PT ;  /* 0x0000000d00007217 */ /* 0x000fe40003800200 */
.L_x_810:
[----:B------:R-:W-:Y:S01]  /*6bf0*/  FMNMX.FTZ R6, R11, R132, !PT ;  /* 0x000000840b067209 */ /* 0x000fe20007810000 */
[----:B------:R-:W-:Y:S04]  /*6c00*/  DEPBAR.LE SB0, 0x2 ;  /* 0x000080800000791a */ /* 0x000fe80000000000 */
[----:B------:R-:W-:Y:S01]  /*6c10*/  FMNMX.FTZ R6, R9, R6, !PT ;  /* 0x0000000609067209 */ /* 0x000fe20007810000 */
[----:B------:R-:W-:Y:S01]  /*6c20*/  BAR.SYNC.DEFER_BLOCKING 0x0 ;  /* 0x0000000000007b1d */ /* 0x000fe20000010000 */
[C---:B------:R-:W-:Y:S01]  /*6c30*/  ISETP.GT.AND P6, PT, R4.reuse, RZ, P0 ;  /* 0x000000ff0400720c */ /* 0x040fe200007c4270 */
[----:B------:R-:W-:Y:S01]  /*6c40*/  UIADD3 UR22, UR17, -0x2, URZ ;  /* 0xfffffffe11167890 */ /* 0x000fe2000fffe03f */
[----:B------:R-:W-:Y:S02]  /*6c50*/  FMNMX.FTZ R6, R5, R6, !PT ;  /* 0x0000000605067209 */ /* 0x000fe40007810000 */
[----:B------:R-:W-:Y:S01]  /*6c60*/  ISETP.GT.AND P5, PT, R4, 0x1, P0 ;  /* 0x000000010400780c */ /* 0x000fe200007a4270 */
[----:B------:R-:W-:Y:S01]  /*6c70*/  UISETP.GE.AND UP1, UPT, UR22, UR10, UPT ;  /* 0x0000000a1600728c */ /* 0x000fe2000bf26270 */
[----:B------:R-:W-:Y:S02]  /*6c80*/  FMNMX.FTZ R6, R7, R6, !PT ;  /* 0x0000000607067209 */ /* 0x000fe40007810000 */
[----:B------:R-:W-:Y:S02]  /*6c90*/  ISETP.LT.OR P6, PT, R0, 0x1, P6 ;  /* 0x000000010000780c */ /* 0x000fe400037c1670 */
[----:B------:R-:W-:Y:S02]  /*6ca0*/  FMNMX.FTZ R6, R169, R6, !PT ;  /* 0x00000006a9067209 */ /* 0x000fe40007810000 */
[----:B------:R-:W-:Y:S02]  /*6cb0*/  FSEL R10, R2, -INF , !P6 ;  /* 0xff800000020a7808 */ /* 0x000fe40007000000 */
[----:B------:R-:W-:Y:S02]  /*6cc0*/  ISETP.GT.AND P4, PT, R4, 0x8, P0 ;  /* 0x000000080400780c */ /* 0x000fe40000784270 */
[----:B------:R-:W-:Y:S01]  /*6cd0*/  ISETP.LT.OR P5, PT, R0, 0x2, P5 ;  /* 0x000000020000780c */ /* 0x000fe20002fa1670 */
[----:B------:R-:W-:Y:S01]  /*6ce0*/  @UP1 USHF.R.S32.HI UR23, URZ, 0x1f, UR22 ;  /* 0x0000001f3f171899 */ /* 0x000fe20008011416 */
[----:B------:R-:W-:Y:S02]  /*6cf0*/  FMNMX.FTZ R6, R171, R6, !PT ;  /* 0x00000006ab067209 */ /* 0x000fe40007810000 */
[----:B------:R-:W-:Y:S02]  /*6d00*/  FMNMX.FTZ R13, R10, R3, !PT ;  /* 0x000000030a0d7209 */ /* 0x000fe40007810000 */
[----:B------:R-:W-:Y:S01]  /*6d10*/  ISETP.GT.AND P6, PT, R4, 0x9, P0 ;  /* 0x000000090400780c */ /* 0x000fe200007c4270 */
[----:B------:R-:W-:Y:S01]  /*6d20*/  LDSM.16.MT88.4 R28, [R134+UR4+0x100] ;  /* 0x00010004861c783b */ /* 0x000fe20008004200 */
[----:B------:R-:W-:Y:S01]  /*6d30*/  ISETP.LT.OR P4, PT, R0, 0x9, P4 ;  /* 0x000000090000780c */ /* 0x000fe20002781670 */
[----:B------:R-:W-:Y:S01]  /*6d40*/  ULDC.64 UR6, c[0x0][0x1e0] ;  /* 0x0000780000067ab9 */ /* 0x000fe20000000a00 */
[----:B------:R-:W-:Y:S02]  /*6d50*/  FSEL R164, R164, -INF , !P5 ;  /* 0xff800000a4a47808 */ /* 0x000fe40006800000 */
[----:B------:R-:W-:Y:S02]  /*6d60*/  FMNMX.FTZ R6, R143, R6, !PT ;  /* 0x000000068f067209 */ /* 0x000fe40007810000 */
[----:B------:R-:W-:Y:S01]  /*6d70*/  FSEL R8, R165, -INF , !P4 ;  /* 0xff800000a5087808 */ /* 0x000fe20006000000 */
[----:B------:R-:W-:Y:S01]  /*6d80*/  @UP1 UIMAD UR23, UR23, UR6, URZ ;  /* 0x00000006171712a4 */ /* 0x000fe2000f8e023f */
[----:B------:R-:W-:Y:S01]  /*6d90*/  ISETP.GT.AND P5, PT, R4, 0x10, P0 ;  /* 0x000000100400780c */ /* 0x000fe200007a4270 */
[----:B------:R-:W-:Y:S01]  /*6da0*/  @UP1 UIMAD.WIDE.U32 UR24, UR22, UR6, URZ ;  /* 0x00000006161812a5 */ /* 0x000fe2000f8e003f */
[----:B------:R-:W-:Y:S01]  /*6db0*/  ISETP.LT.OR P6, PT, R0, 0xa, P6 ;  /* 0x0000000a0000780c */ /* 0x000fe200037c1670 */
[----:B------:R-:W-:Y:S01]  /*6dc0*/  @UP1 UIMAD UR23, UR22, UR7, UR23 ;  /* 0x00000007161712a4 */ /* 0x000fe2000f8e0217 */
[----:B------:R-:W-:Y:S01]  /*6dd0*/  FMNMX.FTZ R13, R164, R13, !PT ;  /* 0x0000000da40d7209 */ /* 0x000fe20007810000 */
[----:B------:R-:W-:Y:S01]  /*6de0*/  @UP1 USHF.L.U32 UR6, UR24, 0x6, URZ ;  /* 0x0000000618061899 */ /* 0x000fe2000800063f */
[----:B------:R-:W-:Y:S01]  /*6df0*/  FMNMX.FTZ R2, R141, R6, !PT ;  /* 0x000000068d027209 */ /* 0x000fe20007810000 */
[----:B------:R-:W-:Y:S01]  /*6e00*/  @UP1 UIADD3 UR23, UR25, UR23, URZ ;  /* 0x0000001719171290 */ /* 0x000fe2000fffe03f */
[----:B------:R-:W-:Y:S01]  /*6e10*/  FSEL R6, R167, -INF , !P6 ;  /* 0xff800000a7067808 */ /* 0x000fe20007000000 */
[----:B------:R-:W-:Y:S01]  /*6e20*/  @UP1 UIADD3 UR7, UP0, UR14, UR6, URZ ;  /* 0x000000060e071290 */ /* 0x000fe2000ff1e03f */
[----:B------:R-:W-:Y:S01]  /*6e30*/  FMNMX.FTZ R13, R8, R13, !PT ;  /* 0x0000000d080d7209 */ /* 0x000fe20007810000 */
[----:B------:R-:W-:Y:S01]  /*6e40*/  @UP1 USHF.L.U64.HI UR23, UR24, 0x6, UR23 ;  /* 0x0000000618171899 */ /* 0x000fe20008010217 */
[----:B------:R-:W-:Y:S02]  /*6e50*/  ISETP.GT.AND P4, PT, R4, 0x11, P0 ;  /* 0x000000110400780c */ /* 0x000fe40000784270 */
[----:B------:R-:W-:Y:S02]  /*6e60*/  ISETP.LT.OR P5, PT, R0, 0x11, P5 ;  /* 0x000000110000780c */ /* 0x000fe40002fa1670 */
[----:B------:R-:W-:Y:S02]  /*6e70*/  FMNMX.FTZ R15, R6, R13, !PT ;  /* 0x0000000d060f7209 */ /* 0x000fe40007810000 */
[----:B------:R-:W-:Y:S02]  /*6e80*/  FSEL R176, R176, -INF , !P5 ;  /* 0xff800000b0b07808 */ /* 0x000fe40006800000 */
[----:B------:R-:W-:Y:S02]  /*6e90*/  ISETP.GT.AND P6, PT, R4, 0x18, P0 ;  /* 0x000000180400780c */ /* 0x000fe400007c4270 */
[C---:B------:R-:W-:Y:S02]  /*6ea0*/  ISETP.LT.OR P4, PT, R0.reuse, 0x12, P4 ;  /* 0x000000120000780c */ /* 0x040fe40002781670 */
[----:B------:R-:W-:Y:S02]  /*6eb0*/  FMNMX.FTZ R2, R177, R2, !PT ;  /* 0x00000002b1027209 */ /* 0x000fe40007810000 */
[----:B------:R-:W-:Y:S02]  /*6ec0*/  ISETP.LT.OR P6, PT, R0, 0x19, P6 ;  /* 0x000000190000780c */ /* 0x000fe400037c1670 */
[----:B------:R-:W-:Y:S02]  /*6ed0*/  FMNMX.FTZ R15, R176, R15, !PT ;  /* 0x0000000fb00f7209 */ /* 0x000fe40007810000 */
[----:B------:R-:W-:Y:S02]  /*6ee0*/  ISETP.GT.AND P5, PT, R4, 0x19, P0 ;  /* 0x000000190400780c */ /* 0x000fe400007a4270 */
[----:B------:R-:W-:Y:S02]  /*6ef0*/  FSEL R174, R170, -INF , !P4 ;  /* 0xff800000aaae7808 */ /* 0x000fe40006000000 */
        /* <DEDUP_REMOVED lines=8> */
[----:B------:R-:W-:Y:S02]  /*6f80*/  ISETP.GT.AND P6, PT, R4, 0x21, P0 ;  /* 0x000000210400780c */ /* 0x000fe400007c4270 */
[----:B------:R-:W-:Y:S02]  /*6f90*/  ISETP.LT.OR P4, PT, R0, 0x21, P4 ;  /* 0x000000210000780c */ /* 0x000fe40002781670 */
[----:B------:R-:W-:Y:S02]  /*6fa0*/  FMNMX.FTZ R2, R155, R2, !PT ;  /* 0x000000029b027209 */ /* 0x000fe40007810000 */
[----:B------:R-:W-:Y:S02]  /*6fb0*/  FMNMX.FTZ R15, R140, R15, !PT ;  /* 0x0000000f8c0f7209 */ /* 0x000fe40007810000 */
[----:B------:R-:W-:Y:S02]  /*6fc0*/  ISETP.LT.OR P6, PT, R0, 0x22, P6 ;  /* 0x000000220000780c */ /* 0x000fe400037c1670 */
[----:B------:R-:W-:Y:S02]  /*6fd0*/  FSEL R178, R191, -INF , !P4 ;  /* 0xff800000bfb27808 */ /* 0x000fe40006000000 */
        /* <DEDUP_REMOVED lines=18> */
[----:B------:R-:W-:Y:S01]  /*7100*/  FMNMX.FTZ R15, R154, R15, !PT ;  /* 0x0000000f9a0f7209 */ /* 0x000fe20007810000 */
[----:B------:R-:W1:Y:S01]  /*7110*/  SHFL.BFLY PT, R2, R13, 0x2, 0x1f ;  /* 0x0c401f000d027f89 */ /* 0x000e6200000e0000 */
        /* <DEDUP_REMOVED lines=9> */
[----:B------:R-:W-:Y:S02]  /*71b0*/  FMNMX.FTZ R19, R146, R15, !PT ;  /* 0x0000000f92137209 */ /* 0x000fe40007810000 */
[----:B------:R-:W-:Y:S02]  /*71c0*/  FSEL R144, R175, -INF , !P0 ;  /* 0xff800000af907808 */ /* 0x000fe40004000000 */
[----:B------:R-:W-:Y:S02]  /*71d0*/  IADD3 R16, R134, UR4, RZ ;  /* 0x0000000486107c10 */ /* 0x000fe4000fffe0ff */
[----:B------:R-:W-:Y:S02]  /*71e0*/  FMNMX.FTZ R17, R144, R19, !PT ;  /* 0x0000001390117209 */ /* 0x000fe40007810000 */
[----:B-1----:R-:W-:Y:S02]  /*71f0*/  FMNMX.FTZ R4, R13, R2, !PT ;  /* 0x000000020d047209 */ /* 0x002fe40007810000 */
[----:B------:R-:W-:Y:S01]  /*7200*/  IADD3 R160, R187, R16, RZ ;  /* 0x00000010bba07210 */ /* 0x000fe20007ffe0ff */
[----:B------:R-:W1:Y:S08]  /*7210*/  SHFL.BFLY PT, R0, R17, 0x2, 0x1f ;  /* 0x0c401f0011007f89 */ /* 0x000e7000000e0000 */
[----:B------:R-:W2:Y:S01]  /*7220*/  SHFL.BFLY PT, R15, R4, 0x1, 0x1f ;  /* 0x0c201f00040f7f89 */ /* 0x000ea200000e0000 */
[----:B-1----:R-:W-:Y:S07]  /*7230*/  FMNMX.FTZ R13, R17, R0, !PT ;  /* 0x00000000110d7209 */ /* 0x002fee0007810000 */
[----:B------:R-:W1:Y:S01]  /*7240*/  SHFL.BFLY PT, R0, R13, 0x1, 0x1f ;  /* 0x0c201f000d007f89 */ /* 0x000e6200000e0000 */
[----:B--2---:R-:W-:Y:S04]  /*7250*/  FMNMX.FTZ R2, R4, R15, !PT ;  /* 0x0000000f04027209 */ /* 0x004fe80007810000 */
[C---:B------:R-:W-:Y:S01]  /*7260*/  FSETP.NEU.FTZ.AND P0, PT, R2.reuse, -INF , PT ;  /* 0xff8000000200780b */ /* 0x040fe20003f1d000 */
[----:B------:R-:W-:Y:S05]  /*7270*/  FMUL.FTZ R152, R2, c[0x0][0x2d0] ;  /* 0x0000b40002987a20 */ /* 0x000fea0000410000 */
[----:B------:R-:W-:Y:S05]  /*7280*/  FSEL R152, R152, RZ, P0 ;  /* 0x000000ff98987208 */ /* 0x000fea0000000000 */
[--C-:B------:R-:W-:Y:S01]  /*7290*/  FFMA.FTZ R162, R5, c[0x0][0x2d0], -R152.reuse ;  /* 0x0000b40005a27a23 */ /* 0x100fe20000010898 */
[----:B------:R-:W-:Y:S01]  /*72a0*/  FSEL R5, R2, RZ, P0 ;  /* 0x000000ff02057208 */ /* 0x000fe20000000000 */
[--C-:B------:R-:W-:Y:S02]  /*72b0*/  FFMA.FTZ R168, R11, c[0x0][0x2d0], -R152.reuse ;  /* 0x0000b4000ba87a23 */ /* 0x100fe40000010898 */
[----:B------:R-:W-:Y:S01]  /*72c0*/  FFMA.FTZ R167, R9, c[0x0][0x2d0], -R152 ;  /* 0x0000b40009a77a23 */ /* 0x000fe20000010898 */
[----:B-1----:R-:W-:Y:S01]  /*72d0*/  FMNMX.FTZ R0, R13, R0, !PT ;  /* 0x000000000d007209 */ /* 0x002fe20007810000 */
[----:B------:R-:W-:Y:S01]  /*72e0*/  FADD.FTZ R4, -R5, R132 ;  /* 0x0000008405047221 */ /* 0x000fe20000010100 */
[----:B------:R-:W1:Y:S01]  /*72f0*/  LDSM.16.MT88.4 R12, [R135+UR4+0x100] ;  /* 0x00010004870c783b */ /* 0x000e620008004200 */
[--C-:B------:R-:W-:Y:S01]  /*7300*/  FFMA.FTZ R163, R7, c[0x0][0x2d0], -R152.reuse ;  /* 0x0000b40007a37a23 */ /* 0x100fe20000010898 */
[C---:B------:R-:W-:Y:S01]  /*7310*/  FSETP.NEU.FTZ.AND P0, PT, R0.reuse, -INF , PT ;  /* 0xff8000000000780b */ /* 0x040fe20003f1d000 */
[----:B------:R-:W-:Y:S01]  /*7320*/  FMUL.FTZ R145, R0, c[0x0][0x2d0] ;  /* 0x0000b40000917a20 */ /* 0x000fe20000410000 */
[----:B------:R-:W-:Y:S01]  /*7330*/  MUFU.EX2 R168, R168 ;  /* 0x000000a800a87308 */ /* 0x000fe20000000800 */
[----:B------:R-:W-:Y:S01]  /*7340*/  FMUL.FTZ R132, R4, c[0x0][0x2d0] ;  /* 0x0000b40004847a20 */ /* 0x000fe20000410000 */
[----:B------:R-:W-:Y:S01]  /*7350*/  FSEL R4, R0, RZ, P0 ;  /* 0x000000ff00047208 */ /* 0x000fe20000000000 */
[--C-:B------:R-:W-:Y:S01]  /*7360*/  FFMA.FTZ R172, R141, c[0x0][0x2d0], -R152.reuse ;  /* 0x0000b4008dac7a23 */ /* 0x100fe20000010898 */
[----:B------:R-:W-:Y:S01]  /*7370*/  FSEL R145, R145, RZ, P0 ;  /* 0x000000ff91917208 */ /* 0x000fe20000000000 */
[--C-:B------:R-:W-:Y:S01]  /*7380*/  FFMA.FTZ R180, R159, c[0x0][0x2d0], -R152.reuse ;  /* 0x0000b4009fb47a23 */ /* 0x100fe20000010898 */
[----:B------:R-:W-:Y:S01]  /*7390*/  PLOP3.LUT P0, PT, PT, PT, UP1, 0x80, 0x0 ;  /* 0x000000000000781c */ /* 0x000fe20003f0f018 */
[----:B------:R-:W-:Y:S02]  /*73a0*/  FADD.FTZ R4, -R4, R3 ;  /* 0x0000000304047221 */ /* 0x000fe40000010100 */
[--C-:B------:R-:W-:Y:S01]  /*73b0*/  FFMA.FTZ R166, R10, c[0x0][0x2d0], -R145.reuse ;  /* 0x0000b4000aa67a23 */ /* 0x100fe20000010891 */
[----:B------:R-:W2:Y:S01]  /*73c0*/  MUFU.EX2 R132, R132 ;  /* 0x0000008400847308 */ /* 0x000ea20000000800 */
[--C-:B------:R-:W-:Y:S02]  /*73d0*/  FFMA.FTZ R165, R164, c[0x0][0x2d0], -R145.reuse ;  /* 0x0000b400a4a57a23 */ /* 0x100fe40000010891 */
[--C-:B------:R-:W-:Y:S02]  /*73e0*/  FFMA.FTZ R161, R8, c[0x0][0x2d0], -R145.reuse ;  /* 0x0000b40008a17a23 */ /* 0x100fe40000010891 */
[--C-:B------:R-:W-:Y:S02]  /*73f0*/  FFMA.FTZ R164, R6, c[0x0][0x2d0], -R145.reuse ;  /* 0x0000b40006a47a23 */ /* 0x100fe40000010891 */
[----:B------:R-:W-:Y:S01]  /*7400*/  FMUL.FTZ R3, R4, c[0x0][0x2d0] ;  /* 0x0000b40004037a20 */ /* 0x000fe20000410000 */
[----:B------:R-:W-:Y:S01]  /*7410*/  IADD3 R4, R135, UR4, RZ ;  /* 0x0000000487047c10 */ /* 0x000fe2000fffe0ff */
[--C-:B------:R-:W-:Y:S01]  /*7420*/  FFMA.FTZ R175, R142, c[0x0][0x2d0], -R145.reuse ;  /* 0x0000b4008eaf7a23 */ /* 0x100fe20000010891 */
[----:B------:R-:W3:Y:S01]  /*7430*/  MUFU.EX2 R167, R167 ;  /* 0x000000a700a77308 */ /* 0x000ee20000000800 */
[--C-:B------:R-:W-:Y:S01]  /*7440*/  FFMA.FTZ R179, R157, c[0x0][0x2d0], -R152.reuse ;  /* 0x0000b4009db37a23 */ /* 0x100fe20000010898 */
[----:B------:R-:W-:Y:S01]  /*7450*/  IADD3 R133, R187, R4, RZ ;  /* 0x00000004bb857210 */ /* 0x000fe20007ffe0ff */
[--C-:B------:R-:W-:Y:S02]  /*7460*/  FFMA.FTZ R182, R155, c[0x0][0x2d0], -R152.reuse ;  /* 0x0000b4009bb67a23 */ /* 0x100fe40000010898 */
[--C-:B------:R-:W-:Y:S02]  /*7470*/  FFMA.FTZ R181, R158, c[0x0][0x2d0], -R145.reuse ;  /* 0x0000b4009eb57a23 */ /* 0x100fe40000010891 */
[----:B------:R-:W4:Y:S01]  /*7480*/  LDSM.16.MT88.4 R20, [R133+0x100] ;  /* 0x000100008514783b */ /* 0x000f220000004200 */
[--C-:B------:R-:W-:Y:S02]  /*7490*/  FFMA.FTZ R183, R156, c[0x0][0x2d0], -R145.reuse ;  /* 0x0000b4009cb77a23 */ /* 0x100fe40000010891 */
[----:B------:R-:W5:Y:S01]  /*74a0*/  MUFU.EX2 R3, R3 ;  /* 0x0000000300037308 */ /* 0x000f620000000800 */
[--C-:B------:R-:W-:Y:S02]  /*74b0*/  FFMA.FTZ R218, R154, c[0x0][0x2d0], -R145.reuse ;  /* 0x0000b4009ada7a23 */ /* 0x100fe40000010891 */
[--C-:B------:R-:W-:Y:S02]  /*74c0*/  FFMA.FTZ R191, R153, c[0x0][0x2d0], -R152.reuse ;  /* 0x0000b40099bf7a23 */ /* 0x100fe40000010898 */
[C---:B--2---:R-:W-:Y:S01]  /*74d0*/  FMUL.FTZ R4, R132.reuse, R128 ;  /* 0x0000008084047220 */ /* 0x044fe20000410000 */
[----:B------:R-:W-:Y:S01]  /*74e0*/  LDSM.16.MT88.4 R156, [R134+UR4+0x3900] ;  /* 0x00390004869c783b */ /* 0x000fe20008004200 */
        /* <DEDUP_REMOVED lines=9> */
[----:B------:R-:W2:Y:S01]  /*7580*/  MUFU.EX2 R163, R163 ;  /* 0x000000a300a37308 */ /* 0x000ea20000000800 */
[C---:B------:R-:W-:Y:S02]  /*7590*/  FMUL.FTZ R32, R132.reuse, R100 ;  /* 0x0000006484207220 */ /* 0x040fe40000410000 */
[----:B------:R-:W-:Y:S02]  /*75a0*/  FMUL.FTZ R33, R132, R101 ;  /* 0x0000006584217220 */ /* 0x000fe40000410000 */
[C---:B-----5:R-:W-:Y:S02]  /*75b0*/  FMUL.FTZ R6, R3.reuse, R130 ;  /* 0x0000008203067220 */ /* 0x060fe40000410000 */
[C---:B------:R-:W-:Y:S02]  /*75c0*/  FMUL.FTZ R7, R3.reuse, R131 ;  /* 0x0000008303077220 */ /* 0x040fe40000410000 */
[C---:B------:R-:W-:Y:S01]  /*75d0*/  FMUL.FTZ R10, R3.reuse, R126 ;  /* 0x0000007e030a7220 */ /* 0x040fe20000410000 */
[----:B------:R-:W-:Y:S01]  /*75e0*/  MUFU.EX2 R166, R166 ;  /* 0x000000a600a67308 */ /* 0x000fe20000000800 */
[C---:B------:R-:W-:Y:S01]  /*75f0*/  FMUL.FTZ R11, R3.reuse, R127 ;  /* 0x0000007f030b7220 */ /* 0x040fe20000410000 */
[----:B------:R-:W-:Y:S01]  /*7600*/  LDSM.16.MT88.4 R128, [R133+0x2900] ;  /* 0x002900008580783b */ /* 0x000fe20000004200 */
[C---:B------:R-:W-:Y:S02]  /*7610*/  FMUL.FTZ R18, R3.reuse, R118 ;  /* 0x0000007603127220 */ /* 0x040fe40000410000 */
[C---:B------:R-:W-:Y:S02]  /*7620*/  FMUL.FTZ R19, R3.reuse, R119 ;  /* 0x0000007703137220 */ /* 0x040fe40000410000 */
[C---:B------:R-:W-:Y:S02]  /*7630*/  FMUL.FTZ R26, R3.reuse, R110 ;  /* 0x0000006e031a7220 */ /* 0x040fe40000410000 */
[C---:B------:R-:W-:Y:S01]  /*7640*/  FMUL.FTZ R27, R3.reuse, R111 ;  /* 0x0000006f031b7220 */ /* 0x040fe20000410000 */
[----:B------:R-:W3:Y:S01]  /*7650*/  MUFU.EX2 R165, R165 ;  /* 0x000000a500a57308 */ /* 0x000ee20000000800 */
[C---:B------:R-:W-:Y:S01]  /*7660*/  FMUL.FTZ R34, R3.reuse, R102 ;  /* 0x0000006603227220 */ /* 0x040fe20000410000 */
[----:B------:R-:W-:Y:S01]  /*7670*/  LDSM.16.MT88.4 R108, [R160+0x2100] ;  /* 0x00210000a06c783b */ /* 0x000fe20000004200 */
[----:B------:R-:W-:Y:S01]  /*7680*/  FMUL.FTZ R35, R3, R103 ;  /* 0x0000006703237220 */ /* 0x000fe20000410000 */
[----:B--2---:R-:W-:Y:S01]  /*7690*/  F2FP.BF16.PACK_AB R138, R163, R162 ;  /* 0x000000a2a38a723e */ /* 0x004fe200000010ff */
[--C-:B------:R-:W-:Y:S02]  /*76a0*/  FFMA.FTZ R220, R151, c[0x0][0x2d0], -R152.reuse ;  /* 0x0000b40097dc7a23 */ /* 0x100fe40000010898 */
[--C-:B------:R-:W-:Y:S02]  /*76b0*/  FFMA.FTZ R217, R149, c[0x0][0x2d0], -R152.reuse ;  /* 0x0000b40095d97a23 */ /* 0x100fe40000010898 */
[--C-:B------:R-:W-:Y:S01]  /*76c0*/  FFMA.FTZ R219, R150, c[0x0][0x2d0], -R145.reuse ;  /* 0x0000b40096db7a23 */ /* 0x100fe20000010891 */
[----:B------:R-:W-:Y:S01]  /*76d0*/  MUFU.EX2 R161, R161 ;  /* 0x000000a100a17308 */ /* 0x000fe20000000800 */
[----:B------:R-:W-:Y:S01]  /*76e0*/  LDSM.16.MT88.4 R100, [R134+UR4+0x2100] ;  /* 0x002100048664783b */ /* 0x000fe20008004200 */
[--C-:B------:R-:W-:Y:S02]  /*76f0*/  FFMA.FTZ R224, R148, c[0x0][0x2d0], -R145.reuse ;  /* 0x0000b40094e07a23 */ /* 0x100fe40000010891 */
[--C-:B------:R-:W-:Y:S02]  /*7700*/  FFMA.FTZ R221, R146, c[0x0][0x2d0], -R145.reuse ;  /* 0x0000b40092dd7a23 */ /* 0x100fe40000010891 */
[C---:B------:R-:W-:Y:S02]  /*7710*/  FMUL.FTZ R36, R132.reuse, R36 ;  /* 0x0000002484247220 */ /* 0x040fe40000410000 */
[C---:B------:R-:W-:Y:S01]  /*7720*/  FMUL.FTZ R37, R132.reuse, R37 ;  /* 0x0000002584257220 */ /* 0x040fe20000410000 */
[----:B------:R-:W-:Y:S01]  /*7730*/  LDSM.16.MT88.4 R116, [R133+0x900] ;  /* 0x000900008574783b */ /* 0x000fe20000004200 */
[----:B------:R-:W2:Y:S01]  /*7740*/  MUFU.EX2 R164, R164 ;  /* 0x000000a400a47308 */ /* 0x000ea20000000800 */
[C---:B------:R-:W-:Y:S02]  /*7750*/  FMUL.FTZ R38, R3.reuse, R38 ;  /* 0x0000002603267220 */ /* 0x040fe40000410000 */
[----:B------:R-:W-:Y:S01]  /*7760*/  FMUL.FTZ R39, R3, R39 ;  /* 0x0000002703277220 */ /* 0x000fe20000410000 */
[----:B---3--:R-:W-:Y:S01]  /*7770*/  F2FP.BF16.PACK_AB R137, R165, R166 ;  /* 0x000000a6a589723e */ /* 0x008fe200000010ff */
[C---:B------:R-:W-:Y:S02]  /*7780*/  FMUL.FTZ R40, R132.reuse, R40 ;  /* 0x0000002884287220 */ /* 0x040fe40000410000 */
[----:B------:R-:W-:Y:S01]  /*7790*/  LDSM.16.MT88.4 R124, [R135+UR4+0x2900] ;  /* 0x00290004877c783b */ /* 0x000fe20008004200 */
        /* <DEDUP_REMOVED lines=9> */
[----:B------:R-:W-:Y:S01]  /*7830*/  MUFU.EX2 R175, R175 ;  /* 0x000000af00af7308 */ /* 0x000fe20000000800 */
[----:B------:R-:W-:Y:S01]  /*7840*/  FMUL.FTZ R48, R132, R48 ;  /* 0x0000003084307220 */ /* 0x000fe20000410000 */
[----:B--2---:R-:W-:Y:S01]  /*7850*/  F2FP.BF16.PACK_AB R139, R164, R161 ;  /* 0x000000a1a48b723e */ /* 0x004fe200000010ff */
[C---:B------:R-:W-:Y:S02]  /*7860*/  FMUL.FTZ R49, R132.reuse, R49 ;  /* 0x0000003184317220 */ /* 0x040fe40000410000 */
[C---:B------:R-:W-:Y:S02]  /*7870*/  FMUL.FTZ R50, R3.reuse, R50 ;  /* 0x0000003203327220 */ /* 0x040fe40000410000 */
[C---:B------:R-:W-:Y:S02]  /*7880*/  FMUL.FTZ R51, R3.reuse, R51 ;  /* 0x0000003303337220 */ /* 0x040fe40000410000 */
[C---:B-1----:R-:W-:Y:S01]  /*7890*/  HMMA.16816.F32.BF16 R4, R136.reuse, R12, R4 ;  /* 0x0000000c8804723c */ /* 0x042fe20000041804 */
[----:B------:R-:W-:Y:S04]  /*78a0*/  MUFU.EX2 R180, R180 ;  /* 0x000000b400b47308 */ /* 0x000fe80000000800 */
[C---:B------:R-:W-:Y:S02]  /*78b0*/  FMUL.FTZ R52, R132.reuse, R52 ;  /* 0x0000003484347220 */ /* 0x040fe40000410000 */
[C---:B------:R-:W-:Y:S01]  /*78c0*/  FMUL.FTZ R12, R132.reuse, R120 ;  /* 0x00000078840c7220 */ /* 0x040fe20000410000 */
[C---:B------:R-:W-:Y:S03]  /*78d0*/  HMMA.16816.F32.BF16 R8, R136.reuse, R14, R8 ;  /* 0x0000000e8808723c */ /* 0x040fe60000041808 */
[----:B------:R-:W-:Y:S01]  /*78e0*/  MUFU.EX2 R179, R179 ;  /* 0x000000b300b37308 */ /* 0x000fe20000000800 */
[C---:B------:R-:W-:Y:S02]  /*78f0*/  FMUL.FTZ R13, R132.reuse, R121 ;  /* 0x00000079840d7220 */ /* 0x040fe40000410000 */
[C---:B------:R-:W-:Y:S02]  /*7900*/  FMUL.FTZ R53, R132.reuse, R53 ;  /* 0x0000003584357220 */ /* 0x040fe40000410000 */
[C---:B------:R-:W-:Y:S04]  /*7910*/  FMUL.FTZ R14, R3.reuse, R122 ;  /* 0x0000007a030e7220 */ /* 0x040fe80000410000 */
[C---:B------:R-:W-:Y:S01]  /*7920*/  FMUL.FTZ R15, R3.reuse, R123 ;  /* 0x0000007b030f7220 */ /* 0x040fe20000410000 */
[----:B------:R-:W-:Y:S01]  /*7930*/  MUFU.EX2 R182, R182 ;  /* 0x000000b600b67308 */ /* 0x000fe20000000800 */
[----:B------:R-:W1:Y:S01]  /*7940*/  LDSM.16.MT88.4 R120, [R160+0x100] ;  /* 0x00010000a078783b */ /* 0x000e620000004200 */
[C---:B------:R-:W-:Y:S02]  /*7950*/  FMUL.FTZ R54, R3.reuse, R54 ;  /* 0x0000003603367220 */ /* 0x040fe40000410000 */
[C---:B------:R-:W-:Y:S02]  /*7960*/  FMUL.FTZ R55, R3.reuse, R55 ;  /* 0x0000003703377220 */ /* 0x040fe40000410000 */
[C---:B----4-:R-:W-:Y:S03]  /*7970*/  HMMA.16816.F32.BF16 R12, R136.reuse, R20, R12 ;  /* 0x00000014880c723c */ /* 0x050fe6000004180c */
[C---:B------:R-:W-:Y:S01]  /*7980*/  FMUL.FTZ R56, R132.reuse, R56 ;  /* 0x0000003884387220 */ /* 0x040fe20000410000 */
[----:B------:R-:W-:Y:S01]  /*7990*/  MUFU.EX2 R181, R181 ;  /* 0x000000b500b57308 */ /* 0x000fe20000000800 */
[C---:B------:R-:W-:Y:S02]  /*79a0*/  FMUL.FTZ R57, R132.reuse, R57 ;  /* 0x0000003984397220 */ /* 0x040fe40000410000 */
[C---:B------:R-:W-:Y:S01]  /*79b0*/  FMUL.FTZ R20, R132.reuse, R112 ;  /* 0x0000007084147220 */ /* 0x040fe20000410000 */
[C---:B------:R-:W-:Y:S04]  /*79c0*/  HMMA.16816.F32.BF16 R16, R136.reuse, R22, R16 ;  /* 0x000000168810723c */ /* 0x040fe80000041810 */
[C---:B------:R-:W-:Y:S02]  /*79d0*/  FMUL.FTZ R21, R132.reuse, R113 ;  /* 0x0000007184157220 */ /* 0x040fe40000410000 */
[C---:B------:R-:W-:Y:S01]  /*79e0*/  FMUL.FTZ R58, R3.reuse, R58 ;  /* 0x0000003a033a7220 */ /* 0x040fe20000410000 */
[----:B------:R-:W-:Y:S01]  /*79f0*/  MUFU.EX2 R183, R183 ;  /* 0x000000b700b77308 */ /* 0x000fe20000000800 */
[C---:B------:R-:W-:Y:S04]  /*7a00*/  FMUL.FTZ R22, R3.reuse, R114 ;  /* 0x0000007203167220 */ /* 0x040fe80000410000 */
[C---:B------:R-:W-:Y:S02]  /*7a10*/  FMUL.FTZ R23, R3.reuse, R115 ;  /* 0x0000007303177220 */ /* 0x040fe40000410000 */
[----:B------:R-:W2:Y:S01]  /*7a20*/  LDSM.16.MT88.4 R112, [R135+UR4+0x2100] ;  /* 0x002100048770783b */ /* 0x000ea20008004200 */
[C---:B------:R-:W-:Y:S02]  /*7a30*/  FMUL.FTZ R59, R3.reuse, R59 ;  /* 0x0000003b033b7220 */ /* 0x040fe40000410000 */
[C---:B------:R-:W-:Y:S01]  /*7a40*/  FMUL.FTZ R60, R132.reuse, R60 ;  /* 0x0000003c843c7220 */ /* 0x040fe20000410000 */
[----:B------:R-:W-:Y:S01]  /*7a50*/  MUFU.EX2 R218, R218 ;  /* 0x000000da00da7308 */ /* 0x000fe20000000800 */
[C---:B------:R-:W-:Y:S03]  /*7a60*/  HMMA.16816.F32.BF16 R20, R136.reuse, R28, R20 ;  /* 0x0000001c8814723c */ /* 0x040fe60000041814 */
        /* <DEDUP_REMOVED lines=10> */
[----:B------:R-:W3:Y:S01]  /*7b10*/  LDSM.16.MT88.4 R104, [R133+0x2100] ;  /* 0x002100008568783b */ /* 0x000ee20000004200 */
        /* <DEDUP_REMOVED lines=12> */
[C---:B--2---:R-:W-:Y:S04]  /*7be0*/  HMMA.16816.F32.BF16 R36, R136.reuse, R112, R36 ;  /* 0x000000708824723c */ /* 0x044fe80000041824 */
[C---:B------:R-:W-:Y:S02]  /*7bf0*/  FMUL.FTZ R71, R3.reuse, R71 ;  /* 0x0000004703477220 */ /* 0x040fe40000410000 */
[C---:B------:R-:W-:Y:S01]  /*7c00*/  FMUL.FTZ R72, R132.reuse, R72 ;  /* 0x0000004884487220 */ /* 0x040fe20000410000 */
[----:B------:R-:W-:Y:S01]  /*7c10*/  MUFU.EX2 R224, R224 ;  /* 0x000000e000e07308 */ /* 0x000fe20000000800 */
[C---:B------:R-:W-:Y:S01]  /*7c20*/  HMMA.16816.F32.BF16 R40, R136.reuse, R114, R40 ;  /* 0x000000728828723c */ /* 0x040fe20000041828 */
[----:B------:R-:W-:Y:S03]  /*7c30*/  LDSM.16.MT88.4 R112, [R135+UR4+0x900] ;  /* 0x000900048770783b */ /* 0x000fe60008004200 */
[C---:B------:R-:W-:Y:S02]  /*7c40*/  FMUL.FTZ R73, R132.reuse, R73 ;  /* 0x0000004984497220 */ /* 0x040fe40000410000 */
[C---:B------:R-:W-:Y:S02]  /*7c50*/  FMUL.FTZ R74, R3.reuse, R74 ;  /* 0x0000004a034a7220 */ /* 0x040fe40000410000 */
[C---:B------:R-:W-:Y:S01]  /*7c60*/  FMUL.FTZ R75, R3.reuse, R75 ;  /* 0x0000004b034b7220 */ /* 0x040fe20000410000 */
[----:B------:R-:W-:Y:S01]  /*7c70*/  MUFU.EX2 R221, R221 ;  /* 0x000000dd00dd7308 */ /* 0x000fe20000000800 */
[C---:B---3--:R-:W-:Y:S03]  /*7c80*/  HMMA.16816.F32.BF16 R44, R136.reuse, R104, R44 ;  /* 0x00000068882c723c */ /* 0x048fe6000004182c */
[C---:B------:R-:W-:Y:S02]  /*7c90*/  FMUL.FTZ R84, R132.reuse, R84 ;  /* 0x0000005484547220 */ /* 0x040fe40000410000 */
[----:B------:R-:W-:Y:S02]  /*7ca0*/  FMUL.FTZ R85, R132, R85 ;  /* 0x0000005584557220 */ /* 0x000fe40000410000 */
[C---:B------:R-:W-:Y:S01]  /*7cb0*/  FMUL.FTZ R86, R3.reuse, R86 ;  /* 0x0000005603567220 */ /* 0x040fe20000410000 */
[C---:B------:R-:W-:Y:S01]  /*7cc0*/  HMMA.16816.F32.BF16 R48, R136.reuse, R106, R48 ;  /* 0x0000006a8830723c */ /* 0x040fe20000041830 */
[----:B------:R-:W1:Y:S03]  /*7cd0*/  LDSM.16.MT88.4 R104, [R135+UR4+0x4100] ;  /* 0x004100048768783b */ /* 0x000e660008004200 */
[----:B------:R-:W-:Y:S02]  /*7ce0*/  FMUL.FTZ R87, R3, R87 ;  /* 0x0000005703577220 */ /* 0x000fe40000410000 */
[--C-:B------:R-:W-:Y:S02]  /*7cf0*/  FFMA.FTZ R169, R169, c[0x0][0x2d0], -R152.reuse ;  /* 0x0000b400a9a97a23 */ /* 0x100fe40000010898 */
[C---:B------:R-:W-:Y:S04]  /*7d00*/  HMMA.16816.F32.BF16 R52, R136.reuse, R100, R52 ;  /* 0x000000648834723c */ /* 0x040fe80000041834 */
[--C-:B------:R-:W-:Y:S01]  /*7d10*/  FFMA.FTZ R170, R171, c[0x0][0x2d0], -R152.reuse ;  /* 0x0000b400abaa7a23 */ /* 0x100fe20000010898 */
[----:B------:R-:W-:Y:S01]  /*7d20*/  MUFU.EX2 R169, R169 ;  /* 0x000000a900a97308 */ /* 0x000fe20000000800 */
[--C-:B------:R-:W-:Y:S02]  /*7d30*/  FFMA.FTZ R171, R143, c[0x0][0x2d0], -R152.reuse ;  /* 0x0000b4008fab7a23 */ /* 0x100fe40000010898 */
[C---:B------:R-:W-:Y:S01]  /*7d40*/  HMMA.16816.F32.BF16 R56, R136.reuse, R102, R56 ;  /* 0x000000668838723c */ /* 0x040fe20000041838 */
[----:B------:R-:W2:Y:S03]  /*7d50*/  LDSM.16.MT88.4 R100, [R133+0x4100] ;  /* 0x004100008564783b */ /* 0x000ea60000004200 */
[--C-:B------:R-:W-:Y:S02]  /*7d60*/  FFMA.FTZ R173, R176, c[0x0][0x2d0], -R145.reuse ;  /* 0x0000b400b0ad7a23 */ /* 0x100fe40000010891 */
[--C-:B------:R-:W-:Y:S01]  /*7d70*/  FFMA.FTZ R176, R140, c[0x0][0x2d0], -R145.reuse ;  /* 0x0000b4008cb07a23 */ /* 0x100fe20000010891 */
[----:B------:R-:W3:Y:S01]  /*7d80*/  MUFU.EX2 R170, R170 ;  /* 0x000000aa00aa7308 */ /* 0x000ee20000000800 */
[C---:B------:R-:W-:Y:S01]  /*7d90*/  HMMA.16816.F32.BF16 R60, R136.reuse, R108, R60 ;  /* 0x0000006c883c723c */ /* 0x040fe2000004183c */
[----:B------:R-:W-:Y:S03]  /*7da0*/  LDSM.16.MT88.4 R140, [R134+UR4+0x2900] ;  /* 0x00290004868c783b */ /* 0x000fe60008004200 */
[--C-:B------:R-:W-:Y:S02]  /*7db0*/  FFMA.FTZ R174, R174, c[0x0][0x2d0], -R145.reuse ;  /* 0x0000b400aeae7a23 */ /* 0x100fe40000010891 */
[C---:B------:R-:W-:Y:S02]  /*7dc0*/  FMUL.FTZ R88, R132.reuse, R88 ;  /* 0x0000005884587220 */ /* 0x040fe40000410000 */
[C---:B------:R-:W-:Y:S01]  /*7dd0*/  HMMA.16816.F32.BF16 R64, R136.reuse, R110, R64 ;  /* 0x0000006e8840723c */ /* 0x040fe20000041840 */
[----:B------:R-:W4:Y:S01]  /*7de0*/  LDSM.16.MT88.4 R108, [R134+UR4+0x4100] ;  /* 0x00410004866c783b */ /* 0x000f220008004200 */
[----:B------:R-:W-:Y:S02]  /*7df0*/  MUFU.EX2 R171, R171 ;  /* 0x000000ab00ab7308 */ /* 0x000fe40000000800 */
[C---:B------:R-:W-:Y:S02]  /*7e00*/  FMUL.FTZ R89, R132.reuse, R89 ;  /* 0x0000005984597220 */ /* 0x040fe40000410000 */
[C---:B------:R-:W-:Y:S02]  /*7e10*/  FMUL.FTZ R90, R3.reuse, R90 ;  /* 0x0000005a035a7220 */ /* 0x040fe40000410000 */
        /* <DEDUP_REMOVED lines=10> */
[----:B------:R-:W5:Y:S01]  /*7ec0*/  MUFU.EX2 R174, R174 ;  /* 0x000000ae00ae7308 */ /* 0x000f620000000800 */
[C---:B------:R-:W-:Y:S04]  /*7ed0*/  FMUL.FTZ R79, R3.reuse, R79 ;  /* 0x0000004f034f7220 */ /* 0x040fe80000410000 */
[C---:B------:R-:W-:Y:S02]  /*7ee0*/  FMUL.FTZ R77, R132.reuse, R77 ;  /* 0x0000004d844d7220 */ /* 0x040fe40000410000 */
[C---:B------:R-:W-:Y:S02]  /*7ef0*/  FMUL.FTZ R95, R3.reuse, R95 ;  /* 0x0000005f035f7220 */ /* 0x040fe40000410000 */
[C---:B------:R-:W-:Y:S01]  /*7f00*/  FMUL.FTZ R96, R132.reuse, R96 ;  /* 0x0000006084607220 */ /* 0x040fe20000410000 */
[----:B------:R-:W1:Y:S01]  /*7f10*/  MUFU.EX2 R176, R176 ;  /* 0x000000b000b07308 */ /* 0x000e620000000800 */
[C---:B------:R-:W-:Y:S01]  /*7f20*/  FMUL.FTZ R97, R132.reuse, R97 ;  /* 0x0000006184617220 */ /* 0x040fe20000410000 */
[C---:B--2---:R-:W-:Y:S03]  /*7f30*/  HMMA.16816.F32.BF16 R76, R136.reuse, R100, R76 ;  /* 0x00000064884c723c */ /* 0x044fe6000004184c */
[C---:B------:R-:W-:Y:S02]  /*7f40*/  FMUL.FTZ R82, R3.reuse, R82 ;  /* 0x0000005203527220 */ /* 0x040fe40000410000 */
[----:B------:R-:W-:Y:S02]  /*7f50*/  FMUL.FTZ R80, R132, R80 ;  /* 0x0000005084507220 */ /* 0x000fe40000410000 */
[C---:B------:R-:W-:Y:S01]  /*7f60*/  FMUL.FTZ R83, R3.reuse, R83 ;  /* 0x0000005303537220 */ /* 0x040fe20000410000 */
[----:B---3--:R-:W-:Y:S01]  /*7f70*/  F2FP.BF16.PACK_AB R100, R170, R169 ;  /* 0x000000a9aa64723e */ /* 0x008fe200000010ff */
[----:B------:R-:W-:Y:S03]  /*7f80*/  FMUL.FTZ R81, R132, R81 ;  /* 0x0000005184517220 */ /* 0x000fe60000410000 */
[C---:B------:R-:W-:Y:S01]  /*7f90*/  FMUL.FTZ R98, R3.reuse, R98 ;  /* 0x0000006203627220 */ /* 0x040fe20000410000 */
[----:B-----5:R-:W-:Y:S01]  /*7fa0*/  F2FP.BF16.PACK_AB R101, R174, R173 ;  /* 0x000000adae65723e */ /* 0x020fe200000010ff */
[----:B------:R-:W-:Y:S02]  /*7fb0*/  FMUL.FTZ R99, R3, R99 ;  /* 0x0000006303637220 */ /* 0x000fe40000410000 */
[C---:B------:R-:W-:Y:S03]  /*7fc0*/  HMMA.16816.F32.BF16 R80, R136.reuse, R102, R80 ;  /* 0x000000668850723c */ /* 0x040fe60000041850 */
[--C-:B------:R-:W-:Y:S02]  /*7fd0*/  FFMA.FTZ R177, R177, c[0x0][0x2d0], -R152.reuse ;  /* 0x0000b400b1b17a23 */ /* 0x100fe40000010898 */
[----:B------:R-:W-:Y:S02]  /*7fe0*/  FFMA.FTZ R152, R147, c[0x0][0x2d0], -R152 ;  /* 0x0000b40093987a23 */ /* 0x000fe40000010898 */
[----:B------:R-:W-:Y:S01]  /*7ff0*/  F2FP.BF16.PACK_AB R102, R172, R171 ;  /* 0x000000abac66723e */ /* 0x000fe200000010ff */
[C---:B----4-:R-:W-:Y:S01]  /*8000*/  HMMA.16816.F32.BF16 R84, R136.reuse, R108, R84 ;  /* 0x0000006c8854723c */ /* 0x050fe20000041854 */
[----:B------:R2:W3:Y:S03]  /*8010*/  MUFU.EX2 R222, R152 ;  /* 0x0000009800de7308 */ /* 0x0004e60000000800 */
[----:B-1----:R-:W-:Y:S01]  /*8020*/  F2FP.BF16.PACK_AB R103, R176, R175 ;  /* 0x000000afb067723e */ /* 0x002fe200000010ff */
[--C-:B------:R-:W-:Y:S02]  /*8030*/  FFMA.FTZ R178, R178, c[0x0][0x2d0], -R145.reuse ;  /* 0x0000b400b2b27a23 */ /* 0x100fe40000010891 */
[----:B------:R-:W-:Y:S01]  /*8040*/  FFMA.FTZ R145, R144, c[0x0][0x2d0], -R145 ;  /* 0x0000b40090917a23 */ /* 0x000fe20000010891 */
[C---:B------:R-:W-:Y:S01]  /*8050*/  HMMA.16816.F32.BF16 R88, R136.reuse, R110, R88 ;  /* 0x0000006e8858723c */ /* 0x040fe20000041858 */
[----:B------:R-:W1:Y:S02]  /*8060*/  LDSM.16.MT88.4 R108, [R134+UR4+0x900] ;  /* 0x00090004866c783b */ /* 0x000e640008004200 */
[----:B------:R-:W4:Y:S01]  /*8070*/  MUFU.EX2 R226, R145 ;  /* 0x0000009100e27308 */ /* 0x000f220000000800 */
[----:B------:R-:W-:Y:S02]  /*8080*/  FFMA.FTZ R166, R3, R206, R166 ;  /* 0x000000ce03a67223 */ /* 0x000fe400000100a6 */
[----:B------:R-:W-:Y:S01]  /*8090*/  FFMA.FTZ R168, R132, R205, R168 ;  /* 0x000000cd84a87223 */ /* 0x000fe200000100a8 */
[----:B------:R-:W-:Y:S01]  /*80a0*/  MOV R132, R2 ;  /* 0x0000000200847202 */ /* 0x000fe20000000f00 */
[C---:B------:R-:W-:Y:S04]  /*80b0*/  HMMA.16816.F32.BF16 R92, R136.reuse, R104, R92 ;  /* 0x00000068885c723c */ /* 0x040fe8000004185c */
[----:B------:R-:W-:Y:S01]  /*80c0*/  FADD.FTZ R167, R167, R168 ;  /* 0x000000a8a7a77221 */ /* 0x000fe20000010000 */
[----:B------:R-:W5:Y:S01]  /*80d0*/  MUFU.EX2 R177, R177 ;  /* 0x000000b100b17308 */ /* 0x000f620000000800 */
[----:B------:R-:W-:Y:S02]  /*80e0*/  FADD.FTZ R166, R165, R166 ;  /* 0x000000a6a5a67221 */ /* 0x000fe40000010000 */
[----:B------:R-:W-:Y:S01]  /*80f0*/  HMMA.16816.F32.BF16 R96, R136, R106, R96 ;  /* 0x0000006a8860723c */ /* 0x000fe20000041860 */
[----:B------:R-:W5:Y:S03]  /*8100*/  LDSM.16.MT88.4 R104, [R160+0x2900] ;  /* 0x00290000a068783b */ /* 0x000f660000004200 */
[----:B------:R-:W-:Y:S03]  /*8110*/  FADD.FTZ R161, R161, R166 ;  /* 0x000000a6a1a17221 */ /* 0x000fe60000010000 */
[----:B------:R-:W-:Y:S01]  /*8120*/  F2FP.BF16.PACK_AB R136, R220, R191 ;  /* 0x000000bfdc88723e */ /* 0x000fe200000010ff */
[C---:B------:R-:W-:Y:S01]  /*8130*/  HMMA.16816.F32.BF16 R4, R100.reuse, R112, R4 ;  /* 0x000000706404723c */ /* 0x040fe20000041804 */
[----:B--2---:R-:W-:Y:S01]  /*8140*/  LDSM.16.MT88.4 R152, [R133+0x3900] ;  /* 0x003900008598783b */ /* 0x004fe20000004200 */
[----:B------:R-:W2:Y:S03]  /*8150*/  MUFU.EX2 R178, R178 ;  /* 0x000000b200b27308 */ /* 0x000ea60000000800 */
[----:B---3--:R-:W-:Y:S01]  /*8160*/  F2FP.BF16.PACK_AB R138, R222, R217 ;  /* 0x000000d9de8a723e */ /* 0x008fe200000010ff */
[----:B------:R-:W-:Y:S01]  /*8170*/  FADD.FTZ R164, R164, R161 ;  /* 0x000000a1a4a47221 */ /* 0x000fe20000010000 */
[----:B------:R-:W-:Y:S01]  /*8180*/  F2FP.BF16.PACK_AB R137, R224, R219 ;  /* 0x000000dbe089723e */ /* 0x000fe200000010ff */
[C---:B------:R-:W-:Y:S01]  /*8190*/  HMMA.16816.F32.BF16 R8, R100.reuse, R114, R8 ;  /* 0x000000726408723c */ /* 0x040fe20000041808 */
[----:B------:R-:W-:Y:S03]  /*81a0*/  LDSM.16.MT88.4 R112, [R133+0x4900] ;  /* 0x004900008570783b */ /* 0x000fe60000004200 */
[----:B----4-:R-:W-:Y:S01]  /*81b0*/  F2FP.BF16.PACK_AB R139, R226, R221 ;  /* 0x000000dde28b723e */ /* 0x010fe200000010ff */
[----:B------:R-:W-:Y:S03]  /*81c0*/  FADD.FTZ R173, R173, R164 ;  /* 0x000000a4adad7221 */ /* 0x000fe60000010000 */
[C---:B------:R-:W-:Y:S01]  /*81d0*/  HMMA.16816.F32.BF16 R12, R100.reuse, R116, R12 ;  /* 0x00000074640c723c */ /* 0x040fe2000004180c */
[----:B------:R-:W-:Y:S03]  /*81e0*/  LDSM.16.MT88.4 R144, [R160+0x1900] ;  /* 0x00190000a090783b */ /* 0x000fe60000004200 */
[----:B------:R-:W-:Y:S04]  /*81f0*/  FADD.FTZ R174, R174, R173 ;  /* 0x000000adaeae7221 */ /* 0x000fe80000010000 */
[C---:B------:R-:W-:Y:S01]  /*8200*/  HMMA.16816.F32.BF16 R16, R100.reuse, R118, R16 ;  /* 0x000000766410723c */ /* 0x040fe20000041810 */
[----:B------:R-:W-:Y:S03]  /*8210*/  LDSM.16.MT88.4 R116, [R134+UR4+0x4900] ;  /* 0x004900048674783b */ /* 0x000fe60008004200 */
[----:B------:R-:W-:Y:S04]  /*8220*/  FADD.FTZ R175, R175, R174 ;  /* 0x000000aeafaf7221 */ /* 0x000fe80000010000 */
[C---:B-1----:R-:W-:Y:S04]  /*8230*/  HMMA.16816.F32.BF16 R20, R100.reuse, R108, R20 ;  /* 0x0000006c6414723c */ /* 0x042fe80000041814 */
[----:B------:R-:W-:Y:S04]  /*8240*/  FADD.FTZ R175, R176, R175 ;  /* 0x000000afb0af7221 */ /* 0x000fe80000010000 */
[C---:B------:R-:W-:Y:S01]  /*8250*/  HMMA.16816.F32.BF16 R24, R100.reuse, R110, R24 ;  /* 0x0000006e6418723c */ /* 0x040fe20000041818 */
[----:B------:R-:W1:Y:S07]  /*8260*/  LDSM.16.MT88.4 R108, [R135+UR4+0x4900] ;  /* 0x00490004876c783b */ /* 0x000e6e0008004200 */
[C---:B------:R-:W-:Y:S08]  /*8270*/  HMMA.16816.F32.BF16 R28, R100.reuse, R120, R28 ;  /* 0x00000078641c723c */ /* 0x040ff0000004181c */
[C---:B------:R-:W-:Y:S01]  /*8280*/  HMMA.16816.F32.BF16 R32, R100.reuse, R122, R32 ;  /* 0x0000007a6420723c */ /* 0x040fe20000041820 */
[----:B------:R-:W-:Y:S07]  /*8290*/  LDSM.16.MT88.4 R120, [R133+0x1100] ;  /* 0x001100008578783b */ /* 0x000fee0000004200 */
[C---:B------:R-:W-:Y:S08]  /*82a0*/  HMMA.16816.F32.BF16 R36, R100.reuse, R124, R36 ;  /* 0x0000007c6424723c */ /* 0x040ff00000041824 */
[C---:B------:R-:W-:Y:S01]  /*82b0*/  HMMA.16816.F32.BF16 R40, R100.reuse, R126, R40 ;  /* 0x0000007e6428723c */ /* 0x040fe20000041828 */
[----:B------:R-:W-:Y:S07]  /*82c0*/  LDSM.16.MT88.4 R124, [R160+0x1100] ;  /* 0x00110000a07c783b */ /* 0x000fee0000004200 */
[C---:B------:R-:W-:Y:S08]  /*82d0*/  HMMA.16816.F32.BF16 R44, R100.reuse, R128, R44 ;  /* 0x00000080642c723c */ /* 0x040ff0000004182c */
[C---:B------:R-:W-:Y:S08]  /*82e0*/  HMMA.16816.F32.BF16 R48, R100.reuse, R130, R48 ;  /* 0x000000826430723c */ /* 0x040ff00000041830 */
[C---:B------:R-:W-:Y:S08]  /*82f0*/  HMMA.16816.F32.BF16 R52, R100.reuse, R140, R52 ;  /* 0x0000008c6434723c */ /* 0x040ff00000041834 */
[C---:B------:R-:W-:Y:S01]  /*8300*/  HMMA.16816.F32.BF16 R56, R100.reuse, R142, R56 ;  /* 0x0000008e6438723c */ /* 0x040fe20000041838 */
[----:B------:R-:W-:Y:S07]  /*8310*/  LDSM.16.MT88.4 R140, [R134+UR4+0x1900] ;  /* 0x00190004868c783b */ /* 0x000fee0008004200 */
[C---:B-----5:R-:W-:Y:S08]  /*8320*/  HMMA.16816.F32.BF16 R60, R100.reuse, R104, R60 ;  /* 0x00000068643c723c */ /* 0x060ff0000004183c */
[C---:B------:R-:W-:Y:S01]  /*8330*/  HMMA.16816.F32.BF16 R64, R100.reuse, R106, R64 ;  /* 0x0000006a6440723c */ /* 0x040fe20000041840 */
[----:B------:R-:W3:Y:S07]  /*8340*/  LDSM.16.MT88.4 R104, [R160+0x4900] ;  /* 0x00490000a068783b */ /* 0x000eee0000004200 */
[C---:B-1----:R-:W-:Y:S08]  /*8350*/  HMMA.16816.F32.BF16 R68, R100.reuse, R108, R68 ;  /* 0x0000006c6444723c */ /* 0x042ff00000041844 */
[C---:B------:R-:W-:Y:S01]  /*8360*/  HMMA.16816.F32.BF16 R72, R100.reuse, R110, R72 ;  /* 0x0000006e6448723c */ /* 0x040fe20000041848 */
[----:B------:R-:W1:Y:S07]  /*8370*/  LDSM.16.MT88.4 R108, [R135+UR4+0x1100] ;  /* 0x00110004876c783b */ /* 0x000e6e0008004200 */
[C---:B------:R-:W-:Y:S08]  /*8380*/  HMMA.16816.F32.BF16 R76, R100.reuse, R112, R76 ;  /* 0x00000070644c723c */ /* 0x040ff0000004184c */
[C---:B------:R-:W-:Y:S01]  /*8390*/  HMMA.16816.F32.BF16 R80, R100.reuse, R114, R80 ;  /* 0x000000726450723c */ /* 0x040fe20000041850 */
[----:B------:R-:W4:Y:S07]  /*83a0*/  LDSM.16.MT88.4 R112, [R134+UR4+0x1100] ;  /* 0x001100048670783b */ /* 0x000f2e0008004200 */
[C---:B------:R-:W-:Y:S08]  /*83b0*/  HMMA.16816.F32.BF16 R84, R100.reuse, R116, R84 ;  /* 0x000000746454723c */ /* 0x040ff00000041854 */
[C---:B------:R-:W-:Y:S01]  /*83c0*/  HMMA.16816.F32.BF16 R88, R100.reuse, R118, R88 ;  /* 0x000000766458723c */ /* 0x040fe20000041858 */
[----:B------:R-:W5:Y:S07]  /*83d0*/  LDSM.16.MT88.4 R116, [R135+UR4+0x3100] ;  /* 0x003100048774783b */ /* 0x000f6e0008004200 */
[C---:B---3--:R-:W-:Y:S08]  /*83e0*/  HMMA.16816.F32.BF16 R92, R100.reuse, R104, R92 ;  /* 0x00000068645c723c */ /* 0x048ff0000004185c */
[----:B------:R-:W-:Y:S01]  /*83f0*/  HMMA.16816.F32.BF16 R96, R100, R106, R96 ;  /* 0x0000006a6460723c */ /* 0x000fe20000041860 */
[----:B------:R-:W3:Y:S06]  /*8400*/  LDSM.16.MT88.4 R104, [R133+0x3100] ;  /* 0x003100008568783b */ /* 0x000eec0000004200 */
[----:B------:R-:W-:Y:S02]  /*8410*/  F2FP.BF16.PACK_AB R100, R180, R177 ;  /* 0x000000b1b464723e */ /* 0x000fe400000010ff */
[----:B------:R-:W-:Y:S03]  /*8420*/  F2FP.BF16.PACK_AB R102, R182, R179 ;  /* 0x000000b3b666723e */ /* 0x000fe600000010ff */
[C---:B--2---:R-:W-:Y:S01]  /*8430*/  F2FP.BF16.PACK_AB R101, R181.reuse, R178 ;  /* 0x000000b2b565723e */ /* 0x044fe200000010ff */
[----:B------:R-:W-:Y:S01]  /*8440*/  FADD.FTZ R178, R178, R175 ;  /* 0x000000afb2b27221 */ /* 0x000fe20000010000 */
[C---:B------:R-:W-:Y:S03]  /*8450*/  F2FP.BF16.PACK_AB R103, R218.reuse, R183 ;  /* 0x000000b7da67723e */ /* 0x040fe600000010ff */
[----:B------:R-:W-:Y:S04]  /*8460*/  FADD.FTZ R178, R181, R178 ;  /* 0x000000b2b5b27221 */ /* 0x000fe80000010000 */
[C---:B-1----:R-:W-:Y:S03]  /*8470*/  HMMA.16816.F32.BF16 R4, R100.reuse, R108, R4 ;  /* 0x0000006c6404723c */ /* 0x042fe60000041804 */
[----:B------:R-:W-:Y:S04]  /*8480*/  FADD.FTZ R183, R183, R178 ;  /* 0x000000b2b7b77221 */ /* 0x000fe80000010000 */
[----:B------:R-:W-:Y:S01]  /*8490*/  FADD.FTZ R218, R218, R183 ;  /* 0x000000b7dada7221 */ /* 0x000fe20000010000 */
[C---:B------:R-:W-:Y:S01]  /*84a0*/  HMMA.16816.F32.BF16 R8, R100.reuse, R110, R8 ;  /* 0x0000006e6408723c */ /* 0x040fe20000041808 */
[----:B------:R-:W1:Y:S03]  /*84b0*/  LDSM.16.MT88.4 R108, [R134+UR4+0x3100] ;  /* 0x00310004866c783b */ /* 0x000e660008004200 */
[----:B------:R-:W-:Y:S04]  /*84c0*/  FADD.FTZ R219, R219, R218 ;  /* 0x000000dadbdb7221 */ /* 0x000fe80000010000 */
[C---:B------:R-:W-:Y:S04]  /*84d0*/  HMMA.16816.F32.BF16 R12, R100.reuse, R120, R12 ;  /* 0x00000078640c723c */ /* 0x040fe8000004180c */
[----:B------:R-:W-:Y:S04]  /*84e0*/  FADD.FTZ R224, R224, R219 ;  /* 0x000000dbe0e07221 */ /* 0x000fe80000010000 */
[C---:B------:R-:W-:Y:S04]  /*84f0*/  HMMA.16816.F32.BF16 R16, R100.reuse, R122, R16 ;  /* 0x0000007a6410723c */ /* 0x040fe80000041810 */
[----:B------:R-:W-:Y:S04]  /*8500*/  FADD.FTZ R221, R221, R224 ;  /* 0x000000e0dddd7221 */ /* 0x000fe80000010000 */
[C---:B----4-:R-:W-:Y:S04]  /*8510*/  HMMA.16816.F32.BF16 R20, R100.reuse, R112, R20 ;  /* 0x000000706414723c */ /* 0x050fe80000041814 */
[----:B------:R-:W-:Y:S04]  /*8520*/  FADD.FTZ R206, R226, R221 ;  /* 0x000000dde2ce7221 */ /* 0x000fe80000010000 */
[C---:B------:R-:W-:Y:S01]  /*8530*/  HMMA.16816.F32.BF16 R24, R100.reuse, R114, R24 ;  /* 0x000000726418723c */ /* 0x040fe20000041818 */
[----:B------:R-:W2:Y:S07]  /*8540*/  LDSM.16.MT88.4 R112, [R160+0x3100] ;  /* 0x00310000a070783b */ /* 0x000eae0000004200 */
[C---:B------:R-:W-:Y:S08]  /*8550*/  HMMA.16816.F32.BF16 R28, R100.reuse, R124, R28 ;  /* 0x0000007c641c723c */ /* 0x040ff0000004181c */
[C---:B------:R-:W-:Y:S01]  /*8560*/  HMMA.16816.F32.BF16 R32, R100.reuse, R126, R32 ;  /* 0x0000007e6420723c */ /* 0x040fe20000041820 */
[----:B------:R-:W-:Y:S07]  /*8570*/  LDSM.16.MT88.4 R124, [R135+UR4+0x1900] ;  /* 0x00190004877c783b */ /* 0x000fee0008004200 */
[C---:B-----5:R-:W-:Y:S08]  /*8580*/  HMMA.16816.F32.BF16 R36, R100.reuse, R116, R36 ;  /* 0x000000746424723c */ /* 0x060ff00000041824 */
[C---:B------:R-:W-:Y:S01]  /*8590*/  HMMA.16816.F32.BF16 R40, R100.reuse, R118, R40 ;  /* 0x000000766428723c */ /* 0x040fe20000041828 */
[----:B------:R-:W4:Y:S07]  /*85a0*/  LDSM.16.MT88.4 R116, [R135+UR4+0x5100] ;  /* 0x005100048774783b */ /* 0x000f2e0008004200 */
[C---:B---3--:R-:W-:Y:S08]  /*85b0*/  HMMA.16816.F32.BF16 R44, R100.reuse, R104, R44 ;  /* 0x00000068642c723c */ /* 0x048ff0000004182c */
[C---:B------:R-:W-:Y:S01]  /*85c0*/  HMMA.16816.F32.BF16 R48, R100.reuse, R106, R48 ;  /* 0x0000006a6430723c */ /* 0x040fe20000041830 */
[----:B------:R-:W3:Y:S07]  /*85d0*/  LDSM.16.MT88.4 R104, [R133+0x5100] ;  /* 0x005100008568783b */ /* 0x000eee0000004200 */
[C---:B-1----:R-:W-:Y:S08]  /*85e0*/  HMMA.16816.F32.BF16 R52, R100.reuse, R108, R52 ;  /* 0x0000006c6434723c */ /* 0x042ff00000041834 */
[C---:B------:R-:W-:Y:S01]  /*85f0*/  HMMA.16816.F32.BF16 R56, R100.reuse, R110, R56 ;  /* 0x0000006e6438723c */ /* 0x040fe20000041838 */
[----:B------:R-:W1:Y:S07]  /*8600*/  LDSM.16.MT88.4 R108, [R134+UR4+0x5100] ;  /* 0x00510004866c783b */ /* 0x000e6e0008004200 */
[C---:B--2---:R-:W-:Y:S08]  /*8610*/  HMMA.16816.F32.BF16 R60, R100.reuse, R112, R60 ;  /* 0x00000070643c723c */ /* 0x044ff0000004183c */
[C---:B------:R-:W-:Y:S01]  /*8620*/  HMMA.16816.F32.BF16 R64, R100.reuse, R114, R64 ;  /* 0x000000726440723c */ /* 0x040fe20000041840 */
[----:B------:R-:W2:Y:S07]  /*8630*/  LDSM.16.MT88.4 R112, [R160+0x5100] ;  /* 0x00510000a070783b */ /* 0x000eae0000004200 */
[C---:B----4-:R-:W-:Y:S08]  /*8640*/  HMMA.16816.F32.BF16 R68, R100.reuse, R116, R68 ;  /* 0x000000746444723c */ /* 0x050ff00000041844 */
[C---:B------:R-:W-:Y:S01]  /*8650*/  HMMA.16816.F32.BF16 R72, R100.reuse, R118, R72 ;  /* 0x000000766448723c */ /* 0x040fe20000041848 */
[----:B------:R-:W4:Y:S07]  /*8660*/  LDSM.16.MT88.4 R116, [R133+0x1900] ;  /* 0x001900008574783b */ /* 0x000f2e0000004200 */
[C---:B---3--:R-:W-:Y:S08]  /*8670*/  HMMA.16816.F32.BF16 R76, R100.reuse, R104, R76 ;  /* 0x00000068644c723c */ /* 0x048ff0000004184c */
[C---:B------:R-:W-:Y:S08]  /*8680*/  HMMA.16816.F32.BF16 R80, R100.reuse, R106, R80 ;  /* 0x0000006a6450723c */ /* 0x040ff00000041850 */
[C---:B-1----:R-:W-:Y:S08]  /*8690*/  HMMA.16816.F32.BF16 R84, R100.reuse, R108, R84 ;  /* 0x0000006c6454723c */ /* 0x042ff00000041854 */
[C---:B------:R-:W-:Y:S08]  /*86a0*/  HMMA.16816.F32.BF16 R88, R100.reuse, R110, R88 ;  /* 0x0000006e6458723c */ /* 0x040ff00000041858 */
[C---:B--2---:R-:W-:Y:S08]  /*86b0*/  HMMA.16816.F32.BF16 R92, R100.reuse, R112, R92 ;  /* 0x00000070645c723c */ /* 0x044ff0000004185c */
[----:B------:R-:W-:Y:S08]  /*86c0*/  HMMA.16816.F32.BF16 R96, R100, R114, R96 ;  /* 0x000000726460723c */ /* 0x000ff00000041860 */
[C---:B------:R-:W-:Y:S01]  /*86d0*/  HMMA.16816.F32.BF16 R128, R136.reuse, R124, R4 ;  /* 0x0000007c8880723c */ /* 0x040fe20000041804 */
[----:B------:R-:W1:Y:S07]  /*86e0*/  LDSM.16.MT88.4 R4, [R160+0x3900] ;  /* 0x00390000a004783b */ /* 0x000e6e0000004200 */
[C---:B------:R-:W-:Y:S01]  /*86f0*/  HMMA.16816.F32.BF16 R124, R136.reuse, R126, R8 ;  /* 0x0000007e887c723c */ /* 0x040fe20000041808 */
[----:B------:R-:W2:Y:S07]  /*8700*/  LDSM.16.MT88.4 R8, [R135+UR4+0x5900] ;  /* 0x005900048708783b */ /* 0x000eae0008004200 */
[C---:B----4-:R-:W-:Y:S01]  /*8710*/  HMMA.16816.F32.BF16 R120, R136.reuse, R116, R12 ;  /* 0x000000748878723c */ /* 0x050fe2000004180c */
[----:B------:R-:W3:Y:S07]  /*8720*/  LDSM.16.MT88.4 R12, [R133+0x5900] ;  /* 0x00590000850c783b */ /* 0x000eee0000004200 */
[C---:B------:R-:W-:Y:S08]  /*8730*/  HMMA.16816.F32.BF16 R116, R136.reuse, R118, R16 ;  /* 0x000000768874723c */ /* 0x040ff00000041810 */
[C---:B------:R-:W-:Y:S07]  /*8740*/  HMMA.16816.F32.BF16 R112, R136.reuse, R140, R20 ;  /* 0x0000008c8870723c */ /* 0x040fee0000041814 */
[----:B------:R-:W-:Y:S01]  /*8750*/  FADD.FTZ R20, R162, R167 ;  /* 0x000000a7a2147221 */ /* 0x000fe20000010000 */
[C---:B------:R-:W-:Y:S04]  /*8760*/  HMMA.16816.F32.BF16 R108, R136.reuse, R142, R24 ;  /* 0x0000008e886c723c */ /* 0x040fe80000041818 */
[----:B------:R-:W-:Y:S04]  /*8770*/  FADD.FTZ R20, R163, R20 ;  /* 0x00000014a3147221 */ /* 0x000fe80000010000 */
[C---:B------:R-:W-:Y:S04]  /*8780*/  HMMA.16816.F32.BF16 R104, R136.reuse, R144, R28 ;  /* 0x000000908868723c */ /* 0x040fe8000004181c */
[----:B------:R-:W-:Y:S01]  /*8790*/  FADD.FTZ R169, R169, R20 ;  /* 0x00000014a9a97221 */ /* 0x000fe20000010000 */
[----:B------:R-:W-:Y:S03]  /*87a0*/  MOV R20, UR15 ;  /* 0x0000000f00147c02 */ /* 0x000fe60008000f00 */
[C---:B------:R-:W-:Y:S04]  /*87b0*/  HMMA.16816.F32.BF16 R100, R136.reuse, R146, R32 ;  /* 0x000000928864723c */ /* 0x040fe80000041820 */
[----:B------:R-:W-:Y:S02]  /*87c0*/  @P0 IMAD R25, R20, 0x3000, R193 ;  /* 0x0000300014190824 */ /* 0x000fe400078e02c1 */
[----:B------:R-:W-:Y:S02]  /*87d0*/  FADD.FTZ R170, R170, R169 ;  /* 0x000000a9aaaa7221 */ /* 0x000fe40000010000 */
        /* <DEDUP_REMOVED lines=12> */
[C---:B-1----:R-:W-:Y:S04]  /*88a0*/  HMMA.16816.F32.BF16 R60, R136.reuse, R4, R60 ;  /* 0x00000004883c723c */ /* 0x042fe8000004183c */
[----:B------:R-:W-:Y:S03]  /*88b0*/  FADD.FTZ R191, R191, R182 ;  /* 0x000000b6bfbf7221 */ /* 0x000fe60000010000 */
[----:B------:R-:W-:Y:S01]  /*88c0*/  @P0 IADD3 R4, P5, R196, UR6, RZ ;  /* 0x00000006c4040c10 */ /* 0x000fe2000ffbe0ff */
[C---:B------:R-:W-:Y:S04]  /*88d0*/  HMMA.16816.F32.BF16 R64, R136.reuse, R6, R64 ;  /* 0x000000068840723c */ /* 0x040fe80000041840 */
[----:B------:R-:W-:Y:S01]  /*88e0*/  @P0 LEA R16, P4, R4, c[0x0][0x1c8], 0x1 ;  /* 0x0000720004100a11 */ /* 0x000fe200078808ff */
[----:B------:R-:W-:Y:S01]  /*88f0*/  FADD.FTZ R220, R220, R191 ;  /* 0x000000bfdcdc7221 */ /* 0x000fe20000010000 */
[----:B------:R-:W-:Y:S02]  /*8900*/  @P0 IADD3.X R5, R203, UR23, RZ, P5, !PT ;  /* 0x00000017cb050c10 */ /* 0x000fe4000affe4ff */
[C---:B--2---:R-:W-:Y:S04]  /*8910*/  HMMA.16816.F32.BF16 R68, R136.reuse, R8, R68 ;  /* 0x000000088844723c */ /* 0x044fe80000041844 */
[----:B------:R-:W-:Y:S01]  /*8920*/  @P0 LEA.HI.X R17, R4, c[0x0][0x1cc], R5, 0x1, P4 ;  /* 0x0000730004110a11 */ /* 0x000fe200020f0c05 */
[----:B------:R-:W-:Y:S01]  /*8930*/  FADD.FTZ R205, R217, R220 ;  /* 0x000000dcd9cd7221 */ /* 0x000fe20000010000 */
[----:B------:R-:W1:Y:S01]  /*8940*/  LDSM.16.MT88.4 R4, [R134+UR4+0x5900] ;  /* 0x005900048604783b */ /* 0x000e620008004200 */
[----:B------:R-:W-:Y:S01]  /*8950*/  @P0 IADD3 R8, P5, R212, UR6, RZ ;  /* 0x00000006d4080c10 */ /* 0x000fe2000ffbe0ff */
[C---:B------:R-:W-:Y:S04]  /*8960*/  HMMA.16816.F32.BF16 R72, R136.reuse, R10, R72 ;  /* 0x0000000a8848723c */ /* 0x040fe80000041848 */
[----:B------:R-:W-:Y:S01]  /*8970*/  @P0 LEA R18, P4, R8, c[0x0][0x1c8], 0x1 ;  /* 0x0000720008120a11 */ /* 0x000fe200078808ff */
[----:B------:R-:W-:Y:S01]  /*8980*/  FADD.FTZ R205, R222, R205 ;  /* 0x000000cddecd7221 */ /* 0x000fe20000010000 */
[----:B------:R-:W-:Y:S02]  /*8990*/  @P0 IADD3.X R9, R211, UR23, RZ, P5, !PT ;  /* 0x00000017d3090c10 */ /* 0x000fe4000affe4ff */
[C---:B---3--:R-:W-:Y:S04]  /*89a0*/  HMMA.16816.F32.BF16 R76, R136.reuse, R12, R76 ;  /* 0x0000000c884c723c */ /* 0x048fe8000004184c */
[----:B------:R-:W-:Y:S02]  /*89b0*/  @P0 LEA.HI.X R19, R8, c[0x0][0x1cc], R9, 0x1, P4 ;  /* 0x0000730008130a11 */ /* 0x000fe400020f0c09 */
[----:B------:R-:W2:Y:S01]  /*89c0*/  LDSM.16.MT88.4 R8, [R160+0x5900] ;  /* 0x00590000a008783b */ /* 0x000ea20000004200 */
[----:B------:R-:W-:Y:S01]  /*89d0*/  @P0 IADD3 R3, P4, R210, UR6, RZ ;  /* 0x00000006d2030c10 */ /* 0x000fe2000ff9e0ff */
[----:B------:R-:W-:Y:S01]  /*89e0*/  @UP1 UIADD3.X UR6, UR13, UR23, URZ, UP0, !UPT ;  /* 0x000000170d061290 */ /* 0x000fe200087fe43f */
[----:B------:R-:W-:Y:S01]  /*89f0*/  @P0 IADD3 R21, P5, R196, UR7, RZ ;  /* 0x00000007c4150c10 */ /* 0x000fe2000ffbe0ff */
[C---:B------:R-:W-:Y:S01]  /*8a00*/  HMMA.16816.F32.BF16 R80, R136.reuse, R14, R80 ;  /* 0x0000000e8850723c */ /* 0x040fe20000041850 */
[----:B------:R-:W-:Y:S02]  /*8a10*/  UISETP.GT.AND UP0, UPT, UR17, UR21, UPT ;  /* 0x000000151100728c */ /* 0x000fe4000bf04270 */
[----:B------:R-:W-:Y:S01]  /*8a20*/  @P0 LEA R22, P6, R3, c[0x0][0x1c8], 0x1 ;  /* 0x0000720003160a11 */ /* 0x000fe200078c08ff */
[----:B------:R-:W-:Y:S01]  /*8a30*/  UISETP.GE.AND UP1, UPT, UR5, 0x1, UPT ;  /* 0x000000010500788c */ /* 0x000fe2000bf26270 */
[----:B------:R-:W-:Y:S01]  /*8a40*/  @P0 IADD3.X R24, R209, UR23, RZ, P4, !PT ;  /* 0x00000017d1180c10 */ /* 0x000fe2000a7fe4ff */
[----:B------:R-:W-:Y:S01]  /*8a50*/  UIADD3 UR17, UR17, -0x1, URZ ;  /* 0xffffffff11117890 */ /* 0x000fe2000fffe03f */
[----:B------:R-:W-:Y:S02]  /*8a60*/  @P0 LEA R12, P4, R21, c[0x0][0x1c8], 0x1 ;  /* 0x00007200150c0a11 */ /* 0x000fe400078808ff */
[----:B------:R-:W-:Y:S03]  /*8a70*/  @P0 IADD3.X R26, R203, UR6, RZ, P5, !PT ;  /* 0x00000006cb1a0c10 */ /* 0x000fe6000affe4ff */
[----:B------:R-:W-:Y:S02]  /*8a80*/  @P0 LEA.HI.X R23, R3, c[0x0][0x1cc], R24, 0x1, P6 ;  /* 0x0000730003170a11 */ /* 0x000fe400030f0c18 */
[----:B------:R-:W-:Y:S02]  /*8a90*/  @P0 LEA.HI.X R13, R21, c[0x0][0x1cc], R26, 0x1, P4 ;  /* 0x00007300150d0a11 */ /* 0x000fe400020f0c1a */
[----:B------:R-:W-:Y:S02]  /*8aa0*/  @P0 IADD3 R3, P4, R212, UR7, RZ ;  /* 0x00000007d4030c10 */ /* 0x000fe4000ff9e0ff */
[----:B------:R-:W-:Y:S02]  /*8ab0*/  @P0 IADD3 R21, P5, R210, UR7, RZ ;  /* 0x00000007d2150c10 */ /* 0x000fe4000ffbe0ff */
[----:B------:R-:W-:Y:S01]  /*8ac0*/  @P0 LEA R14, P6, R3, c[0x0][0x1c8], 0x1 ;  /* 0x00007200030e0a11 */ /* 0x000fe200078c08ff */
[C---:B-1----:R-:W-:Y:S03]  /*8ad0*/  HMMA.16816.F32.BF16 R84, R136.reuse, R4, R84 ;  /* 0x000000048854723c */ /* 0x042fe60000041854 */
[----:B------:R-:W-:Y:S02]  /*8ae0*/  @P0 IADD3.X R24, R211, UR6, RZ, P4, !PT ;  /* 0x00000006d3180c10 */ /* 0x000fe4000a7fe4ff */
[----:B------:R-:W-:Y:S02]  /*8af0*/  @P0 LEA R20, P4, R21, c[0x0][0x1c8], 0x1 ;  /* 0x0000720015140a11 */ /* 0x000fe400078808ff */
[----:B------:R-:W-:Y:S01]  /*8b00*/  @P0 LEA.HI.X R15, R3, c[0x0][0x1cc], R24, 0x1, P6 ;  /* 0x00007300030f0a11 */ /* 0x000fe200030f0c18 */
[C---:B------:R-:W-:Y:S04]  /*8b10*/  HMMA.16816.F32.BF16 R88, R136.reuse, R6, R88 ;  /* 0x000000068858723c */ /* 0x040fe80000041858 */
[----:B------:R-:W-:Y:S02]  /*8b20*/  @P0 SHF.L.U32 R3, R25, 0x1, RZ ;  /* 0x0000000119030819 */ /* 0x000fe400000006ff */
[----:B------:R-:W-:Y:S01]  /*8b30*/  @P0 IADD3.X R26, R209, UR6, RZ, P5, !PT ;  /* 0x00000006d11a0c10 */ /* 0x000fe2000affe4ff */
[----:B------:R-:W-:Y:S01]  /*8b40*/  UIADD3 UR6, UR5, 0x1, URZ ;  /* 0x0000000105067890 */ /* 0x000fe2000fffe03f */
[C---:B--2---:R-:W-:Y:S01]  /*8b50*/  HMMA.16816.F32.BF16 R92, R136.reuse, R8, R92 ;  /* 0x00000008885c723c */ /* 0x044fe2000004185c */
[----:B------:R-:W-:Y:S01]  /*8b60*/  @!PT LDS RZ, [RZ] ;  /* 0x00000000fffff984 */ /* 0x000fe20000000800 */
[----:B------:R-:W-:Y:S01]  /*8b70*/  @!PT LDS RZ, [RZ] ;  /* 0x00000000fffff984 */ /* 0x000fe20000000800 */
[----:B------:R-:W-:Y:S01]  /*8b80*/  @!PT LDS RZ, [RZ] ;  /* 0x00000000fffff984 */ /* 0x000fe20000000800 */
[----:B------:R1:W-:Y:S02]  /*8b90*/  @P0 LDGSTS.E.BYPASS.LTC128B.128 [R3+0xc100], [R16.64], !P3 ;  /* 0x0c10000010030fae */ /* 0x0003e4000d901d52 */
[----:B------:R-:W-:Y:S01]  /*8ba0*/  USEL UR5, UR6, URZ, !UP1 ;  /* 0x0000003f06057287 */ /* 0x000fe2000c800000 */
[----:B------:R-:W-:Y:S04]  /*8bb0*/  @P0 LEA.HI.X R21, R21, c[0x0][0x1cc], R26, 0x1, P4 ;  /* 0x0000730015150a11 */ /* 0x000fe800020f0c1a */
[----:B------:R-:W-:Y:S01]  /*8bc0*/  HMMA.16816.F32.BF16 R96, R136, R10, R96 ;  /* 0x0000000a8860723c */ /* 0x000fe20000041860 */
[----:B------:R1:W-:Y:S08]  /*8bd0*/  @P0 LDGSTS.E.BYPASS.LTC128B.128 [R3+0xe100], [R18.64], !P2 ;  /* 0x0e10000012030fae */ /* 0x0003f0000d101d52 */
[----:B------:R1:W-:Y:S08]  /*8be0*/  @P0 LDGSTS.E.BYPASS.LTC128B.128 [R3+0x10100], [R22.64], !P1 ;  /* 0x1010000016030fae */ /* 0x0003f0000c901d52 */
[----:B------:R1:W-:Y:S08]  /*8bf0*/  @P0 LDGSTS.E.BYPASS.LTC128B.128 [R3+0xd100], [R12.64], !P3 ;  /* 0x0d1000000c030fae */ /* 0x0003f0000d901d52 */
[----:B------:R1:W-:Y:S08]  /*8c00*/  @P0 LDGSTS.E.BYPASS.LTC128B.128 [R3+0xf100], [R14.64], !P2 ;  /* 0x0f1000000e030fae */ /* 0x0003f0000d101d52 */
[----:B------:R1:W-:Y:S01]  /*8c10*/  @P0 LDGSTS.E.BYPASS.LTC128B.128 [R3+0x11100], [R20.64], !P1 ;  /* 0x1110000014030fae */ /* 0x0003e2000c901d52 */
[----:B------:R-:W-:Y:S07]  /*8c20*/  PLOP3.LUT P0, PT, PT, PT, UP0, 0x80, 0x0 ;  /* 0x000000000000781c */ /* 0x000fee0003f0f008 */
[----:B------:R-:W0:Y:S01]  /*8c30*/  LDGDEPBAR ;  /* 0x00000000000079af */ /* 0x000e220000000000 */
[----:B-1----:R-:W-:Y:S05]  /*8c40*/  MOV R3, R0 ;  /* 0x0000000000037202 */ /* 0x002fea0000000f00 */
[----:B------:R-:W-:-:S05]  /*8c50*/  @P0 BRA `(.L_x_814) ;  /* 0xffffc68000000947 */ /* 0x000fca000383ffff */
.L_x_805:
[----:B------:R-:W-:Y:S01]  /*8c60*/  ULEA UR20, UR20, 0x7f, 0x7 ;  /* 0x0000007f14147891 */ /* 0x000fe2000f8e383f */
[----:B------:R-:W-:Y:S01]  /*8c70*/  PLOP3.LUT P0, PT, PT, PT, UP2, 0x40, 0x0 ;  /* 0x000000000000781c */ /* 0x000fe20003f0e828 */
[----:B------:R-:W-:-:S02]  /*8c80*/  ULDC.64 UR6, c[0x0][0x2c8] ;  /* 0x0000b20000067ab9 */ /* 0x000fc40000000a00 */
[----:B------:R-:W-:Y:S02]  /*8c90*/  UIMAD.WIDE.U32 UR8, UR20, UR6, URZ ;  /* 0x00000006140872a5 */ /* 0x000fe4000f8e003f */
[----:B------:R-:W-:Y:S02]  /*8ca0*/  ULDC UR4, c[0x0][0x168] ;  /* 0x00005a0000047ab9 */ /* 0x000fe40000000800 */
[----:B------:R-:W-:Y:S02]  /*8cb0*/  UMOV UR6, 0x1 ;  /* 0x0000000100067882 */ /* 0x000fe40000000000 */
[----:B------:R-:W-:Y:S02]  /*8cc0*/  UIADD3 UR4, UR6, -UR4, URZ ;  /* 0x8000000406047290 */ /* 0x000fe4000fffe03f */
[----:B------:R-:W-:Y:S02]  /*8cd0*/  @UP3 USHF.R.U32.HI UR20, URZ, UR7, UR9 ;  /* 0x000000073f143299 */ /* 0x000fe40008011609 */
[----:B------:R-:W-:-:S02]  /*8ce0*/  ULDC UR6, c[0x0][0x1d0] ;  /* 0x0000740000067ab9 */ /* 0x000fc40000000800 */
[----:B------:R-:W-:-:S03]  /*8cf0*/  UIADD3 UR8, UR20, UR6, UR4 ;  /* 0x0000000614087290 */ /* 0x000fc6000fffe004 */
        /* <DEDUP_REMOVED lines=15> */
.L_x_816:
[----:B------:R-:W-:Y:S02]  /*8df0*/  ULDC UR6, c[0x0][0x32c] ;  /* 0x0000cb0000067ab9 */ /* 0x000fe40000000800 */
[----:B------:R-:W-:-:S03]  /*8e00*/  UISETP.NE.AND UP0, UPT, UR6, 0x1, UPT ;  /* 0x000000010600788c */ /* 0x000fc6000bf05270 */
[----:B------:R-:W-:Y:S02]  /*8e10*/  ULDC.64 UR6, c[0x0][0x330] ;  /* 0x0000cc0000067ab9 */ /* 0x000fe40000000a00 */
[----:B------:R-:W-:-:S07]  /*8e20*/  UIMAD.WIDE.U32 UR20, UR8, UR6, URZ ;  /* 0x00000006081472a5 */ /* 0x000fce000f8e003f */
[----:B------:R-:W-:Y:S02]  /*8e30*/  @UP0 UMOV UR9, UR21 ;  /* 0x0000001500090c82 */ /* 0x000fe40008000000 */
[----:B------:R-:W-:Y:S02]  /*8e40*/  @UP0 USHF.R.U32.HI UR8, URZ, UR7, UR9 ;  /* 0x000000073f080299 */ /* 0x000fe40008011609 */
.L_x_817:
[----:B------:R-:W-:Y:S02]  /*8e50*/  ULDC UR6, c[0x0][0x32c] ;  /* 0x0000cb0000067ab9 */ /* 0x000fe40000000800 */
[----:B------:R-:W-:-:S04]  /*8e60*/  UIMAD UR6, UR8, UR6, URZ ;  /* 0x00000006080672a4 */ /* 0x000fc8000f8e023f */
[----:B------:R-:W-:-:S04]  /*8e70*/  UISETP.LT.AND UP0, UPT, UR4, UR6, UPT ;  /* 0x000000060400728c */ /* 0x000fc8000bf01270 */
[----:B------:R-:W-:-:S04]  /*8e80*/  USEL UR4, UR4, UR6, !UP0 ;  /* 0x0000000604047287 */ /* 0x000fc8000c000000 */
.L_x_815:
        /* <DEDUP_REMOVED lines=9> */
[----:B------:R-:W-:Y:S01]  /*8f20*/  IMAD.MOV.U32 R189, RZ, RZ, 0x20 ;  /* 0x00000020ffbd7424 */ /* 0x000fe200078e00ff */
[----:B------:R-:W-:Y:S01]  /*8f30*/  LOP3.LUT P0, RZ, R207, 0x2, RZ, 0xc0, !PT ;  /* 0x00000002cfff7812 */ /* 0x000fe2000780c0ff */
[----:B------:R-:W-:Y:S01]  /*8f40*/  IMAD.MOV.U32 R3, RZ, RZ, R0 ;  /* 0x000000ffff037224 */ /* 0x000fe200078e0000 */
[----:B------:R-:W-:Y:S01]  /*8f50*/  IADD3 R213, P5, R194, 0x80, RZ ;  /* 0x00000080c2d57810 */ /* 0x000fe20007fbe0ff */
[----:B------:R-:W-:Y:S01]  /*8f60*/  IMAD.MOV.U32 R133, RZ, RZ, R2 ;  /* 0x000000ffff857224 */ /* 0x000fe200078e0002 */
[----:B------:R-:W-:Y:S01]  /*8f70*/  IADD3 R211, P4, R196, 0x40, RZ ;  /* 0x00000040c4d37810 */ /* 0x000fe20007f9e0ff */
[----:B------:R-:W-:Y:S01]  /*8f80*/  UMOV UR21, UR17 ;  /* 0x0000001100157c82 */ /* 0x000fe20008000000 */
[----:B------:R-:W-:Y:S01]  /*8f90*/  SEL R189, R189, 0xffffffe0, !P0 ;  /* 0xffffffe0bdbd7807 */ /* 0x000fe20004000000 */
[----:B------:R-:W-:Y:S01]  /*8fa0*/  IMAD.X R212, RZ, RZ, R199, P5 ;  /* 0x000000ffffd47224 */ /* 0x000fe200028e06c7 */
[----:B------:R-:W-:Y:S01]  /*8fb0*/  IADD3 R215, P6, R194, 0x40, RZ ;  /* 0x00000040c2d77810 */ /* 0x000fe20007fde0ff */
[----:B------:R-:W-:Y:S01]  /*8fc0*/  IMAD.X R210, RZ, RZ, R203, P4 ;  /* 0x000000ffffd27224 */ /* 0x000fe200020e06cb */
[----:B------:R-:W-:Y:S01]  /*8fd0*/  IADD3 R209, P0, R196, 0x80, RZ ;  /* 0x00000080c4d17810 */ /* 0x000fe20007f1e0ff */
[----:B------:R-:W-:Y:S01]  /*8fe0*/  ULDC.64 UR8, c[0x0][0x208] ;  /* 0x0000820000087ab9 */ /* 0x000fe20000000a00 */
[----:B------:R-:W-:Y:S01]  /*8ff0*/  IADD3.X R214, RZ, R199, RZ, P6, !PT ;  /* 0x000000c7ffd67210 */ /* 0x000fe200037fe4ff */
[----:B------:R-:W-:Y:S01]  /*9000*/  ULDC.64 UR6, c[0x0][0x1e0] ;  /* 0x0000780000067ab9 */ /* 0x000fe20000000a00 */
[----:B------:R-:W-:-:S02]  /*9010*/  IADD3.X R208, RZ, R203, RZ, P0, !PT ;  /* 0x000000cbffd07210 */ /* 0x000fc400007fe4ff */
.L_x_819:
[----:B------:R-:W-:Y:S04]  /*9020*/  DEPBAR.LE SB0, 0x2 ;  /* 0x000080800000791a */ /* 0x000fe80000000000 */
[----:B------:R-:W-:Y:S01]  /*9030*/  BAR.SYNC.DEFER_BLOCKING 0x0 ;  /* 0x0000000000007b1d */ /* 0x000fe20000010000 */
[----:B------:R-:W-:Y:S01]  /*9040*/  UIMAD UR4, UR5, 0x6000, URZ ;  /* 0x00006000050478a4 */ /* 0x000fe2000f8e023f */
[----:B------:R-:W-:Y:S01]  /*9050*/  MOV R167, UR15 ;  /* 0x0000000f00a77c02 */ /* 0x000fe20008000f00 */
[----:B------:R-:W-:Y:S02]  /*9060*/  UISETP.GE.AND UP1, UPT, UR10, UR21, UPT ;  /* 0x000000150a00728c */ /* 0x000fe4000bf26270 */
[----:B------:R-:W-:Y:S02]  /*9070*/  UIADD3 UR17, UR21, -0x1, URZ ;  /* 0xffffffff15117890 */ /* 0x000fe4000fffe03f */
[----:B------:R-:W-:Y:S02]  /*9080*/  IADD3 R132, R188, UR4, RZ ;  /* 0x00000004bc847c10 */ /* 0x000fe4000fffe0ff */
[----:B------:R-:W-:Y:S02]  /*9090*/  PLOP3.LUT P0, PT, PT, PT, UP1, 0x80, 0x0 ;  /* 0x000000000000781c */ /* 0x000fe40003f0f018 */
[-C--:B------:R-:W-:Y:S03]  /*90a0*/  IADD3 R191, R189, R132.reuse, RZ ;  /* 0x00000084bdbf7210 */ /* 0x080fe60007ffe0ff */
[----:B------:R-:W-:Y:S02]  /*90b0*/  @!UP1 USHF.R.S32.HI UR22, URZ, 0x1f, UR17 ;  /* 0x0000001f3f169899 */ /* 0x000fe40008011411 */
[----:B------:R-:W-:Y:S02]  /*90c0*/  @!UP1 UIMAD.WIDE.U32 UR24, UR17, UR8, URZ ;  /* 0x00000008111892a5 */ /* 0x000fe4000f8e003f */
[----:B------:R-:W-:Y:S02]  /*90d0*/  @!UP1 UIMAD UR22, UR22, UR8, URZ ;  /* 0x00000008161692a4 */ /* 0x000fe4000f8e023f */
[----:B------:R-:W-:Y:S02]  /*90e0*/  @!UP1 USHF.L.U32 UR23, UR24, 0x6, URZ ;  /* 0x0000000618179899 */ /* 0x000fe4000800063f */
[----:B------:R-:W-:Y:S01]  /*90f0*/  @!UP1 UIMAD UR22, UR17, UR9, UR22 ;  /* 0x00000009111692a4 */ /* 0x000fe2000f8e0216 */
[----:B------:R-:W-:Y:S01]  /*9100*/  @!P0 IMAD R167, R167, 0x6000, R204 ;  /* 0x00006000a7a78824 */ /* 0x000fe200078e02cc */
[----:B------:R-:W-:Y:S02]  /*9110*/  LDSM.16.M88.4 R32, [R190] ;  /* 0x00000000be20783b */ /* 0x000fe40000000200 */
[----:B------:R-:W-:Y:S01]  /*9120*/  @!UP1 UIADD3 UR22, UR25, UR22, URZ ;  /* 0x0000001619169290 */ /* 0x000fe2000fffe03f */
[----:B------:R-:W-:Y:S02]  /*9130*/  @!P0 IADD3 R23, P4, R215, UR23, RZ ;  /* 0x00000017d7178c10 */ /* 0x000fe4000ff9e0ff */
[----:B------:R-:W-:Y:S01]  /*9140*/  @!P0 IADD3 R2, P5, R194, UR23, RZ ;  /* 0x00000017c2028c10 */ /* 0x000fe2000ffbe0ff */
[----:B------:R-:W-:Y:S02]  /*9150*/  @!UP1 USHF.L.U64.HI UR22, UR24, 0x6, UR22 ;  /* 0x0000000618169899 */ /* 0x000fe40008010216 */
[----:B------:R-:W1:Y:S01]  /*9160*/  LDSM.16.M88.4 R8, [R188+UR4+0xc100] ;  /* 0x00c10004bc08783b */ /* 0x000e620008000200 */
[----:B------:R-:W-:Y:S01]  /*9170*/  @!P0 LEA R172, P6, R2, c[0x0][0x1f8], 0x1 ;  /* 0x00007e0002ac8a11 */ /* 0x000fe200078c08ff */
[----:B------:R-:W-:Y:S02]  /*9180*/  @!UP1 UIADD3 UR24, UP0, UR12, UR23, URZ ;  /* 0x000000170c189290 */ /* 0x000fe4000ff1e03f */
[----:B------:R-:W-:Y:S02]  /*9190*/  @!P0 IADD3.X R20, R214, UR22, RZ, P4, !PT ;  /* 0x00000016d6148c10 */ /* 0x000fe4000a7fe4ff */
[----:B------:R-:W-:Y:S02]  /*91a0*/  @!P0 IADD3 R0, P4, R213, UR23, RZ ;  /* 0x00000017d5008c10 */ /* 0x000fe4000ff9e0ff */
[----:B------:R-:W2:Y:S01]  /*91b0*/  LDSM.16.M88.4 R16, [R188+UR4+0xc900] ;  /* 0x00c90004bc10783b */ /* 0x000ea20008000200 */
[----:B------:R-:W-:Y:S02]  /*91c0*/  @!P0 IADD3.X R21, R199, UR22, RZ, P5, !PT ;  /* 0x00000016c7158c10 */ /* 0x000fe4000affe4ff */
[C---:B------:R-:W-:Y:S02]  /*91d0*/  @!P0 LEA R164, P5, R23.reuse, c[0x0][0x1f8], 0x1 ;  /* 0x00007e0017a48a11 */ /* 0x040fe400078a08ff */
[----:B------:R-:W-:Y:S02]  /*91e0*/  @!P0 LEA.HI.X R173, R2, c[0x0][0x1fc], R21, 0x1, P6 ;  /* 0x00007f0002ad8a11 */ /* 0x000fe400030f0c15 */
[----:B------:R-:W-:Y:S01]  /*91f0*/  @!P0 LEA.HI.X R165, R23, c[0x0][0x1fc], R20, 0x1, P5 ;  /* 0x00007f0017a58a11 */ /* 0x000fe200028f0c14 */
[----:B------:R-:W3:Y:S01]  /*9200*/  LDSM.16.M88.4 R24, [R188+UR4+0xd100] ;  /* 0x00d10004bc18783b */ /* 0x000ee20008000200 */
[----:B------:R-:W-:Y:S02]  /*9210*/  @!P0 LEA R168, P5, R0, c[0x0][0x1f8], 0x1 ;  /* 0x00007e0000a88a11 */ /* 0x000fe400078a08ff */
[----:B------:R-:W-:Y:S01]  /*9220*/  @!P0 IADD3.X R29, R212, UR22, RZ, P4, !PT ;  /* 0x00000016d41d8c10 */ /* 0x000fe2000a7fe4ff */
[----:B------:R-:W-:Y:S01]  /*9230*/  @!UP1 UIADD3.X UR22, UR11, UR22, URZ, UP0, !UPT ;  /* 0x000000160b169290 */ /* 0x000fe200087fe43f */
[----:B------:R-:W-:Y:S02]  /*9240*/  @!P0 IADD3 R2, P4, R194, UR24, RZ ;  /* 0x00000018c2028c10 */ /* 0x000fe4000ff9e0ff */
[----:B------:R-:W-:Y:S01]  /*9250*/  @!P0 LEA.HI.X R169, R0, c[0x0][0x1fc], R29, 0x1, P5 ;  /* 0x00007f0000a98a11 */ /* 0x000fe200028f0c1d */
[----:B------:R-:W4:Y:S01]  /*9260*/  LDSM.16.M88.4 R136, [R188+UR4+0xd900] ;  /* 0x00d90004bc88783b */ /* 0x000f220008000200 */
[C---:B------:R-:W-:Y:S02]  /*9270*/  @!P0 LEA R170, P5, R2.reuse, c[0x0][0x1f8], 0x1 ;  /* 0x00007e0002aa8a11 */ /* 0x040fe400078a08ff */
[----:B------:R-:W-:Y:S02]  /*9280*/  @!P0 IADD3.X R29, R199, UR22, RZ, P4, !PT ;  /* 0x00000016c71d8c10 */ /* 0x000fe4000a7fe4ff */
[----:B------:R-:W-:Y:S02]  /*9290*/  @!P0 IADD3 R0, P4, R215, UR24, RZ ;  /* 0x00000018d7008c10 */ /* 0x000fe4000ff9e0ff */
[----:B------:R-:W-:Y:S01]  /*92a0*/  @!P0 LEA.HI.X R171, R2, c[0x0][0x1fc], R29, 0x1, P5 ;  /* 0x00007f0002ab8a11 */ /* 0x000fe200028f0c1d */
[----:B------:R-:W-:Y:S01]  /*92b0*/  LDSM.16.M88.4 R140, [R186] ;  /* 0x00000000ba8c783b */ /* 0x000fe20000000200 */
[----:B------:R-:W-:Y:S02]  /*92c0*/  @!P0 IADD3 R159, P5, R213, UR24, RZ ;  /* 0x00000018d59f8c10 */ /* 0x000fe4000ffbe0ff */
[----:B------:R-:W-:Y:S02]  /*92d0*/  @!P0 LEA R176, P6, R0, c[0x0][0x1f8], 0x1 ;  /* 0x00007e0000b08a11 */ /* 0x000fe400078c08ff */
[----:B------:R-:W-:Y:S02]  /*92e0*/  @!P0 IADD3.X R157, R214, UR22, RZ, P4, !PT ;  /* 0x00000016d69d8c10 */ /* 0x000fe4000a7fe4ff */
[----:B------:R-:W-:Y:S01]  /*92f0*/  @!P0 LEA R174, P4, R159, c[0x0][0x1f8], 0x1 ;  /* 0x00007e009fae8a11 */ /* 0x000fe200078808ff */
[C---:B-1----:R-:W-:Y:S01]  /*9300*/  HMMA.16816.F32.BF16 R4, R32.reuse, R8, RZ ;  /* 0x000000082004723c */ /* 0x042fe200000418ff */
[----:B------:R-:W1:Y:S02]  /*9310*/  LDSM.16.M88.4 R144, [R191+0xc100] ;  /* 0x00c10000bf90783b */ /* 0x000e640000000200 */
[----:B------:R-:W-:Y:S02]  /*9320*/  @!P0 LEA.HI.X R177, R0, c[0x0][0x1fc], R157, 0x1, P6 ;  /* 0x00007f0000b18a11 */ /* 0x000fe400030f0c9d */
[-C--:B------:R-:W-:Y:S02]  /*9330*/  IADD3 R0, R192, R132.reuse, RZ ;  /* 0x00000084c0007210 */ /* 0x080fe40007ffe0ff */
[----:B------:R-:W-:Y:S01]  /*9340*/  IADD3 R132, R189, R132, R192 ;  /* 0x00000084bd847210 */ /* 0x000fe20007ffe0c0 */
[C---:B------:R-:W-:Y:S01]  /*9350*/  HMMA.16816.F32.BF16 R8, R32.reuse, R10, RZ ;  /* 0x0000000a2008723c */ /* 0x040fe200000418ff */
[----:B------:R-:W5:Y:S03]  /*9360*/  LDSM.16.M88.4 R148, [R191+0xc900] ;  /* 0x00c90000bf94783b */ /* 0x000f660000000200 */
[----:B------:R-:W-:Y:S01]  /*9370*/  @!P0 IADD3.X R2, R212, UR22, RZ, P5, !PT ;  /* 0x00000016d4028c10 */ /* 0x000fe2000affe4ff */
[----:B------:R-:W-:Y:S03]  /*9380*/  UIADD3 UR22, UR21, -0x2, URZ ;  /* 0xfffffffe15167890 */ /* 0x000fe6000fffe03f */
[C---:B--2---:R-:W-:Y:S01]  /*9390*/  HMMA.16816.F32.BF16 R12, R32.reuse, R16, RZ ;  /* 0x00000010200c723c */ /* 0x044fe200000418ff */
[----:B------:R-:W2:Y:S01]  /*93a0*/  LDSM.16.M88.4 R152, [R191+0xd100] ;  /* 0x00d10000bf98783b */ /* 0x000ea20000000200 */
[----:B------:R-:W-:Y:S02]  /*93b0*/  UISETP.GE.AND UP1, UPT, UR22, UR10, UPT ;  /* 0x0000000a1600728c */ /* 0x000fe4000bf26270 */
[----:B------:R-:W-:Y:S02]  /*93c0*/  @!P0 LEA.HI.X R175, R159, c[0x0][0x1fc], R2, 0x1, P4 ;  /* 0x00007f009faf8a11 */ /* 0x000fe400020f0c02 */
[----:B------:R-:W-:Y:S02]  /*93d0*/  IADD3 R2, R192, R191, RZ ;  /* 0x000000bfc0027210 */ /* 0x000fe40007ffe0ff */
[C---:B------:R-:W-:Y:S01]  /*93e0*/  HMMA.16816.F32.BF16 R16, R32.reuse, R18, RZ ;  /* 0x000000122010723c */ /* 0x040fe200000418ff */
[----:B------:R-:W2:Y:S04]  /*93f0*/  LDSM.16.M88.4 R156, [R191+0xd900] ;  /* 0x00d90000bf9c783b */ /* 0x000ea80000000200 */
[----:B------:R-:W-:Y:S02]  /*9400*/  @UP1 USHF.R.S32.HI UR23, URZ, 0x1f, UR22 ;  /* 0x0000001f3f171899 */ /* 0x000fe40008011416 */
[----:B------:R-:W-:Y:S01]  /*9410*/  @UP1 UIMAD.WIDE.U32 UR24, UR22, UR6, URZ ;  /* 0x00000006161812a5 */ /* 0x000fe2000f8e003f */
[C---:B---3--:R-:W-:Y:S01]  /*9420*/  HMMA.16816.F32.BF16 R20, R32.reuse, R24, RZ ;  /* 0x000000182014723c */ /* 0x048fe200000418ff */
[----:B------:R-:W-:Y:S01]  /*9430*/  @!PT LDS RZ, [RZ] ;  /* 0x00000000fffff984 */ /* 0x000fe20000000800 */
[----:B------:R-:W-:Y:S01]  /*9440*/  @!PT LDS RZ, [RZ] ;  /* 0x00000000fffff984 */ /* 0x000fe20000000800 */
[----:B------:R-:W-:Y:S01]  /*9450*/  @!PT LDS RZ, [RZ] ;  /* 0x00000000fffff984 */ /* 0x000fe20000000800 */
[----:B------:R3:W-:Y:S01]  /*9460*/  @!P0 LDGSTS.E.BYPASS.LTC128B.128 [R167], [R172.64], !P3 ;  /* 0x00000000aca78fae */ /* 0x0007e2000d901d52 */
[----:B------:R-:W-:Y:S04]  /*9470*/  @UP1 UIMAD UR23, UR23, UR6, URZ ;  /* 0x00000006171712a4 */ /* 0x000fe8000f8e023f */
[----:B------:R-:W-:Y:S02]  /*9480*/  @UP1 UIMAD UR23, UR22, UR7, UR23 ;  /* 0x00000007161712a4 */ /* 0x000fe4000f8e0217 */
[C---:B------:R-:W-:Y:S01]  /*9490*/  HMMA.16816.F32.BF16 R24, R32.reuse, R26, RZ ;  /* 0x0000001a2018723c */ /* 0x040fe200000418ff */
[----:B------:R3:W-:Y:S01]  /*94a0*/  @!P0 LDGSTS.E.BYPASS.LTC128B.128 [R167+0x2000], [R164.64], !P2 ;  /* 0x02000000a4a78fae */ /* 0x0007e2000d101d52 */
[----:B------:R-:W-:Y:S02]  /*94b0*/  @UP1 USHF.L.U32 UR22, UR24, 0x6, URZ ;  /* 0x0000000618161899 */ /* 0x000fe4000800063f */
[----:B------:R-:W-:Y:S02]  /*94c0*/  @UP1 UIADD3 UR23, UR25, UR23, URZ ;  /* 0x0000001719171290 */ /* 0x000fe4000fffe03f */
[----:B------:R-:W-:Y:S02]  /*94d0*/  UIADD3 UR25, UR15, 0x1, URZ ;  /* 0x000000010f197890 */ /* 0x000fe4000fffe03f */
[C---:B----4-:R-:W-:Y:S01]  /*94e0*/  HMMA.16816.F32.BF16 R28, R32.reuse, R136, RZ ;  /* 0x00000088201c723c */ /* 0x050fe200000418ff */
[----:B------:R3:W-:Y:S01]  /*94f0*/  @!P0 LDGSTS.E.BYPASS.LTC128B.128 [R167+0x4000], [R168.64], !P1 ;  /* 0x04000000a8a78fae */ /* 0x0007e2000c901d52 */
[----:B------:R-:W-:Y:S02]  /*9500*/  @UP1 USHF.L.U64.HI UR23, UR24, 0x6, UR23 ;  /* 0x0000000618171899 */ /* 0x000fe40008010217 */
[----:B------:R-:W-:Y:S04]  /*9510*/  @UP1 UIADD3 UR24, UP0, UR14, UR22, URZ ;  /* 0x000000160e181290 */ /* 0x000fe8000ff1e03f */
[----:B------:R-:W-:Y:S01]  /*9520*/  HMMA.16816.F32.BF16 R32, R32, R138, RZ ;  /* 0x0000008a2020723c */ /* 0x000fe200000418ff */
[----:B------:R3:W-:Y:S07]  /*9530*/  @!P0 LDGSTS.E.BYPASS.LTC128B.128 [R167+0x1000], [R170.64], !P3 ;  /* 0x01000000aaa78fae */ /* 0x0007ee000d901d52 */
[C---:B-1----:R-:W-:Y:S01]  /*9540*/  HMMA.16816.F32.BF16 R4, R140.reuse, R144, R4 ;  /* 0x000000908c04723c */ /* 0x042fe20000041804 */
[----:B------:R3:W-:Y:S07]  /*9550*/  @!P0 LDGSTS.E.BYPASS.LTC128B.128 [R167+0x3000], [R176.64], !P2 ;  /* 0x03000000b0a78fae */ /* 0x0007ee000d101d52 */
[C---:B------:R-:W-:Y:S01]  /*9560*/  HMMA.16816.F32.BF16 R8, R140.reuse, R146, R8 ;  /* 0x000000928c08723c */ /* 0x040fe20000041808 */
[----:B------:R3:W-:Y:S01]  /*9570*/  @!P0 LDGSTS.E.BYPASS.LTC128B.128 [R167+0x5000], [R174.64], !P1 ;  /* 0x05000000aea78fae */ /* 0x0007e2000c901d52 */
[----:B------:R-:W-:Y:S06]  /*9580*/  PLOP3.LUT P0, PT, PT, PT, UP1, 0x80, 0x0 ;  /* 0x000000000000781c */ /* 0x000fec0003f0f018 */
[C---:B-----5:R-:W-:Y:S01]  /*9590*/  HMMA.16816.F32.BF16 R12, R140.reuse, R148, R12 ;  /* 0x000000948c0c723c */ /* 0x060fe2000004180c */
[----:B------:R-:W-:Y:S07]  /*95a0*/  LDSM.16.M88.4 R136, [R185] ;  /* 0x00000000b988783b */ /* 0x000fee0000000200 */
[C---:B------:R-:W-:Y:S01]  /*95b0*/  HMMA.16816.F32.BF16 R16, R140.reuse, R150, R16 ;  /* 0x000000968c10723c */ /* 0x040fe20000041810 */
[----:B------:R-:W1:Y:S07]  /*95c0*/  LDSM.16.M88.4 R160, [R0+0xc100] ;  /* 0x00c1000000a0783b */ /* 0x000e6e0000000200 */
[C---:B--2---:R-:W-:Y:S01]  /*95d0*/  HMMA.16816.F32.BF16 R20, R140.reuse, R152, R20 ;  /* 0x000000988c14723c */ /* 0x044fe20000041814 */
[----:B------:R-:W0:Y:S07]  /*95e0*/  LDGDEPBAR ;  /* 0x00000000000079af */ /* 0x000e2e0000000000 */
[C---:B------:R-:W-:Y:S01]  /*95f0*/  HMMA.16816.F32.BF16 R24, R140.reuse, R154, R24 ;  /* 0x0000009a8c18723c */ /* 0x040fe20000041818 */
[----:B------:R-:W2:Y:S07]  /*9600*/  LDSM.16.M88.4 R144, [R0+0xc900] ;  /* 0x00c900000090783b */ /* 0x000eae0000000200 */
[C---:B------:R-:W-:Y:S01]  /*9610*/  HMMA.16816.F32.BF16 R28, R140.reuse, R156, R28 ;  /* 0x0000009c8c1c723c */ /* 0x040fe2000004181c */
[----:B------:R-:W4:Y:S07]  /*9620*/  LDSM.16.M88.4 R148, [R0+0xd100] ;  /* 0x00d100000094783b */ /* 0x000f2e0000000200 */
[----:B------:R-:W-:Y:S01]  /*9630*/  HMMA.16816.F32.BF16 R32, R140, R158, R32 ;  /* 0x0000009e8c20723c */ /* 0x000fe20000041820 */
[----:B------:R-:W5:Y:S07]  /*9640*/  LDSM.16.M88.4 R152, [R0+0xd900] ;  /* 0x00d900000098783b */ /* 0x000f6e0000000200 */
[C---:B-1----:R-:W-:Y:S01]  /*9650*/  HMMA.16816.F32.BF16 R4, R136.reuse, R160, R4 ;  /* 0x000000a08804723c */ /* 0x042fe20000041804 */
[----:B---3--:R-:W-:Y:S07]  /*9660*/  LDSM.16.M88.4 R164, [R184] ;  /* 0x00000000b8a4783b */ /* 0x008fee0000000200 */
[C---:B------:R-:W-:Y:S01]  /*9670*/  HMMA.16816.F32.BF16 R8, R136.reuse, R162, R8 ;  /* 0x000000a28808723c */ /* 0x040fe20000041808 */
[----:B------:R-:W1:Y:S07]  /*9680*/  LDSM.16.M88.4 R168, [R2+0xc100] ;  /* 0x00c1000002a8783b */ /* 0x000e6e0000000200 */
[C---:B--2---:R-:W-:Y:S01]  /*9690*/  HMMA.16816.F32.BF16 R12, R136.reuse, R144, R12 ;  /* 0x00000090880c723c */ /* 0x044fe2000004180c */
[----:B------:R-:W2:Y:S07]  /*96a0*/  LDSM.16.M88.4 R140, [R2+0xc900] ;  /* 0x00c90000028c783b */ /* 0x000eae0000000200 */
[C---:B------:R-:W-:Y:S01]  /*96b0*/  HMMA.16816.F32.BF16 R16, R136.reuse, R146, R16 ;  /* 0x000000928810723c */ /* 0x040fe20000041810 */
[----:B------:R-:W3:Y:S07]  /*96c0*/  LDSM.16.M88.4 R156, [R2+0xd100] ;  /* 0x00d10000029c783b */ /* 0x000eee0000000200 */
[C---:B----4-:R-:W-:Y:S01]  /*96d0*/  HMMA.16816.F32.BF16 R20, R136.reuse, R148, R20 ;  /* 0x000000948814723c */ /* 0x050fe20000041814 */
[----:B------:R-:W4:Y:S07]  /*96e0*/  LDSM.16.M88.4 R144, [R2+0xd900] ;  /* 0x00d900000290783b */ /* 0x000f2e0000000200 */
[C---:B------:R-:W-:Y:S01]  /*96f0*/  HMMA.16816.F32.BF16 R24, R136.reuse, R150, R24 ;  /* 0x000000968818723c */ /* 0x040fe20000041818 */
[----:B------:R-:W-:Y:S07]  /*9700*/  LDSM.16.M88.4 R148, [R188+UR4+0xe100] ;  /* 0x00e10004bc94783b */ /* 0x000fee0008000200 */
[C---:B-----5:R-:W-:Y:S01]  /*9710*/  HMMA.16816.F32.BF16 R28, R136.reuse, R152, R28 ;  /* 0x00000098881c723c */ /* 0x060fe2000004181c */
[----:B------:R-:W-:Y:S07]  /*9720*/  LDSM.16.M88.4 R160, [R188+UR4+0xf900] ;  /* 0x00f90004bca0783b */ /* 0x000fee0008000200 */
[----:B------:R-:W-:Y:S01]  /*9730*/  HMMA.16816.F32.BF16 R32, R136, R154, R32 ;  /* 0x0000009a8820723c */ /* 0x000fe20000041820 */
[----:B------:R-:W5:Y:S07]  /*9740*/  LDSM.16.M88.4 R136, [R190+0x4000] ;  /* 0x00400000be88783b */ /* 0x000f6e0000000200 */
[C---:B-1----:R-:W-:Y:S01]  /*9750*/  HMMA.16816.F32.BF16 R4, R164.reuse, R168, R4 ;  /* 0x000000a8a404723c */ /* 0x042fe20000041804 */
[----:B------:R-:W1:Y:S07]  /*9760*/  LDSM.16.M88.4 R152, [R188+UR4+0xe900] ;  /* 0x00e90004bc98783b */ /* 0x000e6e0008000200 */
[C---:B------:R-:W-:Y:S01]  /*9770*/  HMMA.16816.F32.BF16 R8, R164.reuse, R170, R8 ;  /* 0x000000aaa408723c */ /* 0x040fe20000041808 */
[----:B------:R-:W-:Y:S07]  /*9780*/  LDSM.16.M88.4 R168, [R191+0xe100] ;  /* 0x00e10000bfa8783b */ /* 0x000fee0000000200 */
[C---:B--2---:R-:W-:Y:S01]  /*9790*/  HMMA.16816.F32.BF16 R12, R164.reuse, R140, R12 ;  /* 0x0000008ca40c723c */ /* 0x044fe2000004180c */
[----:B------:R-:W-:Y:S07]  /*97a0*/  LDSM.16.M88.4 R172, [R191+0xe900] ;  /* 0x00e90000bfac783b */ /* 0x000fee0000000200 */
[C---:B------:R-:W-:Y:S01]  /*97b0*/  HMMA.16816.F32.BF16 R16, R164.reuse, R142, R16 ;  /* 0x0000008ea410723c */ /* 0x040fe20000041810 */
[----:B------:R-:W2:Y:S07]  /*97c0*/  LDSM.16.M88.4 R140, [R188+UR4+0xf100] ;  /* 0x00f10004bc8c783b */ /* 0x000eae0008000200 */
[C---:B---3--:R-:W-:Y:S01]  /*97d0*/  HMMA.16816.F32.BF16 R20, R164.reuse, R156, R20 ;  /* 0x0000009ca414723c */ /* 0x048fe20000041814 */
[----:B------:R-:W-:Y:S07]  /*97e0*/  LDSM.16.M88.4 R176, [R0+0xe100] ;  /* 0x00e1000000b0783b */ /* 0x000fee0000000200 */
[C---:B------:R-:W-:Y:S01]  /*97f0*/  HMMA.16816.F32.BF16 R24, R164.reuse, R158, R24 ;  /* 0x0000009ea418723c */ /* 0x040fe20000041818 */
[----:B------:R-:W3:Y:S07]  /*9800*/  LDSM.16.M88.4 R156, [R186+0x4000] ;  /* 0x00400000ba9c783b */ /* 0x000eee0000000200 */
[C---:B----4-:R-:W-:Y:S01]  /*9810*/  HMMA.16816.F32.BF16 R28, R164.reuse, R144, R28 ;  /* 0x00000090a41c723c */ /* 0x050fe2000004181c */
[----:B------:R-:W-:Y:S07]  /*9820*/  LDSM.16.M88.4 R180, [R188+UR4+0x10100] ;  /* 0x01010004bcb4783b */ /* 0x000fee0008000200 */
[----:B------:R-:W-:Y:S01]  /*9830*/  HMMA.16816.F32.BF16 R32, R164, R146, R32 ;  /* 0x00000092a420723c */ /* 0x000fe20000041820 */
[----:B------:R-:W4:Y:S07]  /*9840*/  LDSM.16.M88.4 R144, [R191+0xf100] ;  /* 0x00f10000bf90783b */ /* 0x000f2e0000000200 */
[C---:B-----5:R-:W-:Y:S01]  /*9850*/  HMMA.16816.F32.BF16 R4, R136.reuse, R148, R4 ;  /* 0x000000948804723c */ /* 0x060fe20000041804 */
[----:B------:R-:W-:Y:S07]  /*9860*/  LDSM.16.M88.4 R164, [R185+0x4000] ;  /* 0x00400000b9a4783b */ /* 0x000fee0000000200 */
[C---:B------:R-:W-:Y:S01]  /*9870*/  HMMA.16816.F32.BF16 R8, R136.reuse, R150, R8 ;  /* 0x000000968808723c */ /* 0x040fe20000041808 */
[----:B------:R-:W5:Y:S07]  /*9880*/  LDSM.16.M88.4 R148, [R191+0xf900] ;  /* 0x00f90000bf94783b */ /* 0x000f6e0000000200 */
[C---:B-1----:R-:W-:Y:S08]  /*9890*/  HMMA.16816.F32.BF16 R12, R136.reuse, R152, R12 ;  /* 0x00000098880c723c */ /* 0x042ff0000004180c */
[C---:B------:R-:W-:Y:S01]  /*98a0*/  HMMA.16816.F32.BF16 R16, R136.reuse, R154, R16 ;  /* 0x0000009a8810723c */ /* 0x040fe20000041810 */
[----:B------:R-:W-:Y:S07]  /*98b0*/  LDSM.16.M88.4 R152, [R0+0xf900] ;  /* 0x00f900000098783b */ /* 0x000fee0000000200 */
[C---:B--2---:R-:W-:Y:S08]  /*98c0*/  HMMA.16816.F32.BF16 R20, R136.reuse, R140, R20 ;  /* 0x0000008c8814723c */ /* 0x044ff00000041814 */
[C---:B------:R-:W-:Y:S01]  /*98d0*/  HMMA.16816.F32.BF16 R24, R136.reuse, R142, R24 ;  /* 0x0000008e8818723c */ /* 0x040fe20000041818 */
[----:B------:R-:W-:Y:S07]  /*98e0*/  LDSM.16.M88.4 R140, [R0+0xf100] ;  /* 0x00f10000008c783b */ /* 0x000fee0000000200 */
[C---:B------:R-:W-:Y:S08]  /*98f0*/  HMMA.16816.F32.BF16 R28, R136.reuse, R160, R28 ;  /* 0x000000a0881c723c */ /* 0x040ff0000004181c */
[----:B------:R-:W-:Y:S01]  /*9900*/  HMMA.16816.F32.BF16 R32, R136, R162, R32 ;  /* 0x000000a28820723c */ /* 0x000fe20000041820 */
[----:B------:R-:W1:Y:S07]  /*9910*/  LDSM.16.M88.4 R136, [R0+0xe900] ;  /* 0x00e900000088783b */ /* 0x000e6e0000000200 */
[C---:B---3--:R-:W-:Y:S01]  /*9920*/  HMMA.16816.F32.BF16 R4, R156.reuse, R168, R4 ;  /* 0x000000a89c04723c */ /* 0x048fe20000041804 */
[----:B------:R-:W-:Y:S07]  /*9930*/  LDSM.16.M88.4 R160, [R184+0x4000] ;  /* 0x00400000b8a0783b */ /* 0x000fee0000000200 */
[C---:B------:R-:W-:Y:S01]  /*9940*/  HMMA.16816.F32.BF16 R8, R156.reuse, R170, R8 ;  /* 0x000000aa9c08723c */ /* 0x040fe20000041808 */
[----:B------:R-:W2:Y:S07]  /*9950*/  LDSM.16.M88.4 R168, [R2+0xe100] ;  /* 0x00e1000002a8783b */ /* 0x000eae0000000200 */
[C---:B------:R-:W-:Y:S08]  /*9960*/  HMMA.16816.F32.BF16 R12, R156.reuse, R172, R12 ;  /* 0x000000ac9c0c723c */ /* 0x040ff0000004180c */
[C---:B------:R-:W-:Y:S01]  /*9970*/  HMMA.16816.F32.BF16 R16, R156.reuse, R174, R16 ;  /* 0x000000ae9c10723c */ /* 0x040fe20000041810 */
[----:B------:R-:W-:Y:S07]  /*9980*/  LDSM.16.M88.4 R172, [R190+0x8000] ;  /* 0x00800000beac783b */ /* 0x000fee0000000200 */
[C---:B----4-:R-:W-:Y:S08]  /*9990*/  HMMA.16816.F32.BF16 R20, R156.reuse, R144, R20 ;  /* 0x000000909c14723c */ /* 0x050ff00000041814 */
[C---:B------:R-:W-:Y:S01]  /*99a0*/  HMMA.16816.F32.BF16 R24, R156.reuse, R146, R24 ;  /* 0x000000929c18723c */ /* 0x040fe20000041818 */
[----:B------:R-:W3:Y:S07]  /*99b0*/  LDSM.16.M88.4 R144, [R132+0xe900] ;  /* 0x00e900008490783b */ /* 0x000eee0000000200 */
[C---:B-----5:R-:W-:Y:S08]  /*99c0*/  HMMA.16816.F32.BF16 R28, R156.reuse, R148, R28 ;  /* 0x000000949c1c723c */ /* 0x060ff0000004181c */
[----:B------:R-:W-:Y:S01]  /*99d0*/  HMMA.16816.F32.BF16 R32, R156, R150, R32 ;  /* 0x000000969c20723c */ /* 0x000fe20000041820 */
[----:B------:R-:W4:Y:S07]  /*99e0*/  LDSM.16.M88.4 R148, [R132+0xf100] ;  /* 0x00f100008494783b */ /* 0x000f2e0000000200 */
[C---:B------:R-:W-:Y:S01]  /*99f0*/  HMMA.16816.F32.BF16 R4, R164.reuse, R176, R4 ;  /* 0x000000b0a404723c */ /* 0x040fe20000041804 */
[----:B------:R-:W5:Y:S07]  /*9a00*/  LDSM.16.M88.4 R156, [R132+0xf900] ;  /* 0x00f90000849c783b */ /* 0x000f6e0000000200 */
[C---:B------:R-:W-:Y:S01]  /*9a10*/  HMMA.16816.F32.BF16 R8, R164.reuse, R178, R8 ;  /* 0x000000b2a408723c */ /* 0x040fe20000041808 */
[----:B------:R-:W-:Y:S07]  /*9a20*/  LDSM.16.M88.4 R176, [R191+0x10100] ;  /* 0x01010000bfb0783b */ /* 0x000fee0000000200 */
[C---:B-1----:R-:W-:Y:S08]  /*9a30*/  HMMA.16816.F32.BF16 R12, R164.reuse, R136, R12 ;  /* 0x00000088a40c723c */ /* 0x042ff0000004180c */
[C---:B------:R-:W-:Y:S01]  /*9a40*/  HMMA.16816.F32.BF16 R16, R164.reuse, R138, R16 ;  /* 0x0000008aa410723c */ /* 0x040fe20000041810 */
[----:B------:R-:W1:Y:S07]  /*9a50*/  LDSM.16.M88.4 R136, [R188+UR4+0x10900] ;  /* 0x01090004bc88783b */ /* 0x000e6e0008000200 */
[C---:B------:R-:W-:Y:S08]  /*9a60*/  HMMA.16816.F32.BF16 R20, R164.reuse, R140, R20 ;  /* 0x0000008ca414723c */ /* 0x040ff00000041814 */
[C---:B------:R-:W-:Y:S01]  /*9a70*/  HMMA.16816.F32.BF16 R24, R164.reuse, R142, R24 ;  /* 0x0000008ea418723c */ /* 0x040fe20000041818 */
[----:B------:R-:W1:Y:S07]  /*9a80*/  LDSM.16.M88.4 R140, [R188+UR4+0x11100] ;  /* 0x01110004bc8c783b */ /* 0x000e6e0008000200 */
[C---:B------:R-:W-:Y:S08]  /*9a90*/  HMMA.16816.F32.BF16 R28, R164.reuse, R152, R28 ;  /* 0x00000098a41c723c */ /* 0x040ff0000004181c */
[----:B------:R-:W-:Y:S01]  /*9aa0*/  HMMA.16816.F32.BF16 R32, R164, R154, R32 ;  /* 0x0000009aa420723c */ /* 0x000fe20000041820 */
[----:B------:R-:W1:Y:S07]  /*9ab0*/  LDSM.16.M88.4 R152, [R188+UR4+0x11900] ;  /* 0x01190004bc98783b */ /* 0x000e6e0008000200 */
        /* <DEDUP_REMOVED lines=10> */
[C---:B-----5:R-:W-:Y:S08]  /*9b60*/  HMMA.16816.F32.BF16 R28, R160.reuse, R156, R28 ;  /* 0x0000009ca01c723c */ /* 0x060ff0000004181c */
[----:B------:R-:W-:Y:S01]  /*9b70*/  HMMA.16816.F32.BF16 R32, R160, R158, R32 ;  /* 0x0000009ea020723c */ /* 0x000fe20000041820 */
[----:B------:R-:W5:Y:S07]  /*9b80*/  LDSM.16.M88.4 R156, [R191+0x11900] ;  /* 0x01190000bf9c783b */ /* 0x000f6e0000000200 */
        /* <DEDUP_REMOVED lines=15> */
[C---:B------:R-:W-:Y:S08]  /*9c80*/  HMMA.16816.F32.BF16 R8, R164.reuse, R178, R8 ;  /* 0x000000b2a408723c */ /* 0x040ff00000041808 */
[C---:B---3--:R-:W-:Y:S08]  /*9c90*/  HMMA.16816.F32.BF16 R12, R164.reuse, R144, R12 ;  /* 0x00000090a40c723c */ /* 0x048ff0000004180c */
[C---:B------:R-:W-:Y:S08]  /*9ca0*/  HMMA.16816.F32.BF16 R16, R164.reuse, R146, R16 ;  /* 0x00000092a410723c */ /* 0x040ff00000041810 */
[C---:B----4-:R-:W-:Y:S08]  /*9cb0*/  HMMA.16816.F32.BF16 R20, R164.reuse, R148, R20 ;  /* 0x00000094a414723c */ /* 0x050ff00000041814 */
[C---:B------:R-:W-:Y:S08]  /*9cc0*/  HMMA.16816.F32.BF16 R24, R164.reuse, R150, R24 ;  /* 0x00000096a418723c */ /* 0x040ff00000041818 */
[C---:B-----5:R-:W-:Y:S08]  /*9cd0*/  HMMA.16816.F32.BF16 R28, R164.reuse, R156, R28 ;  /* 0x0000009ca41c723c */ /* 0x060ff0000004181c */
[----:B------:R-:W-:Y:S08]  /*9ce0*/  HMMA.16816.F32.BF16 R32, R164, R158, R32 ;  /* 0x0000009ea420723c */ /* 0x000ff00000041820 */
[C---:B------:R-:W-:Y:S08]  /*9cf0*/  HMMA.16816.F32.BF16 R4, R160.reuse, R168, R4 ;  /* 0x000000a8a004723c */ /* 0x040ff00000041804 */
[C---:B------:R-:W-:Y:S08]  /*9d00*/  HMMA.16816.F32.BF16 R8, R160.reuse, R170, R8 ;  /* 0x000000aaa008723c */ /* 0x040ff00000041808 */
[C---:B-1----:R-:W-:Y:S08]  /*9d10*/  HMMA.16816.F32.BF16 R12, R160.reuse, R136, R12 ;  /* 0x00000088a00c723c */ /* 0x042ff0000004180c */
[C---:B------:R-:W-:Y:S01]  /*9d20*/  HMMA.16816.F32.BF16 R16, R160.reuse, R138, R16 ;  /* 0x0000008aa010723c */ /* 0x040fe20000041810 */
[----:B------:R-:W1:Y:S07]  /*9d30*/  LDSM.16.M88.4 R136, [R132+0x10900] ;  /* 0x010900008488783b */ /* 0x000e6e0000000200 */
[C---:B------:R-:W-:Y:S08]  /*9d40*/  HMMA.16816.F32.BF16 R20, R160.reuse, R140, R20 ;  /* 0x0000008ca014723c */ /* 0x040ff00000041814 */
[C---:B------:R-:W-:Y:S08]  /*9d50*/  HMMA.16816.F32.BF16 R24, R160.reuse, R142, R24 ;  /* 0x0000008ea018723c */ /* 0x040ff00000041818 */
[C---:B------:R-:W-:Y:S08]  /*9d60*/  HMMA.16816.F32.BF16 R28, R160.reuse, R152, R28 ;  /* 0x00000098a01c723c */ /* 0x040ff0000004181c */
        /* <DEDUP_REMOVED lines=21> */
[----:B------:R-:W-:Y:S01]  /*9ec0*/  FMUL.FTZ R16, R16, c[0x0][0x320] ;  /* 0x0000c80010107a20 */ /* 0x000fe20000410000 */
[----:B-1----:R-:W-:Y:S01]  /*9ed0*/  FMNMX.FTZ R0, R161, R133, !PT ;  /* 0x00000085a1007209 */ /* 0x002fe20007810000 */
[----:B------:R-:W-:Y:S02]  /*9ee0*/  FMUL.FTZ R17, R17, c[0x0][0x320] ;  /* 0x0000c80011117a20 */ /* 0x000fe40000410000 */
[----:B------:R-:W-:Y:S02]  /*9ef0*/  FMUL.FTZ R18, R18, c[0x0][0x320] ;  /* 0x0000c80012127a20 */ /* 0x000fe40000410000 */
[----:B------:R-:W-:Y:S01]  /*9f00*/  FMUL.FTZ R19, R19, c[0x0][0x320] ;  /* 0x0000c80013137a20 */ /* 0x000fe20000410000 */
[----:B------:R1:W-:Y:S10]  /*9f10*/  MUFU.TANH R170, R11 ;  /* 0x0000000b00aa7308 */ /* 0x0003f40000002400 */
[----:B------:R-:W-:Y:S10]  /*9f20*/  MUFU.TANH R159, R13 ;  /* 0x0000000d009f7308 */ /* 0x000ff40000002400 */
[----:B------:R-:W-:Y:S01]  /*9f30*/  MUFU.TANH R176, R14 ;  /* 0x0000000e00b07308 */ /* 0x000fe20000002400 */
[C---:B--2---:R-:W-:Y:S01]  /*9f40*/  HMMA.16816.F32.BF16 R20, R172.reuse, R4, R20 ;  /* 0x00000004ac14723c */ /* 0x044fe20000041814 */
[----:B-1----:R-:W1:Y:S01]  /*9f50*/  LDSM.16.M88.4 R8, [R132+0x11900] ;  /* 0x011900008408783b */ /* 0x002e620000000200 */
        /* <DEDUP_REMOVED lines=28> */
[----:B------:R-:W-:Y:S01]  /*a120*/  FMUL.FTZ R32, R32, c[0x0][0x320] ;  /* 0x0000c80020207a20 */ /* 0x000fe20000410000 */
[----:B------:R-:W-:Y:S01]  /*a130*/  FMNMX.FTZ R13, R170, R13, !PT ;  /* 0x0000000daa0d7209 */ /* 0x000fe20007810000 */
[----:B------:R-:W-:Y:S01]  /*a140*/  FMUL.FTZ R33, R33, c[0x0][0x320] ;  /* 0x0000c80021217a20 */ /* 0x000fe20000410000 */
[----:B---3--:R-:W-:Y:S01]  /*a150*/  FMNMX.FTZ R0, R163, R0, !PT ;  /* 0x00000000a3007209 */ /* 0x008fe20007810000 */
[----:B------:R-:W-:Y:S01]  /*a160*/  FMUL.FTZ R34, R34, c[0x0][0x320] ;  /* 0x0000c80022227a20 */ /* 0x000fe20000410000 */
[----:B------:R-:W-:Y:S01]  /*a170*/  FMNMX.FTZ R13, R176, R13, !PT ;  /* 0x0000000db00d7209 */ /* 0x000fe20007810000 */
[----:B------:R-:W-:Y:S01]  /*a180*/  FMUL.FTZ R35, R35, c[0x0][0x320] ;  /* 0x0000c80023237a20 */ /* 0x000fe20000410000 */
[----:B------:R-:W-:Y:S02]  /*a190*/  FMNMX.FTZ R0, R171, R0, !PT ;  /* 0x00000000ab007209 */ /* 0x000fe40007810000 */
[----:B------:R-:W3:Y:S02]  /*a1a0*/  MUFU.TANH R139, R16 ;  /* 0x00000010008b7308 */ /* 0x000ee40000002400 */
[----:B--2---:R-:W-:Y:S04]  /*a1b0*/  FMNMX.FTZ R0, R169, R0, !PT ;  /* 0x00000000a9007209 */ /* 0x004fe80007810000 */
[----:B------:R-:W-:Y:S04]  /*a1c0*/  FMNMX.FTZ R0, R159, R0, !PT ;  /* 0x000000009f007209 */ /* 0x000fe80007810000 */
[----:B------:R-:W2:Y:S01]  /*a1d0*/  MUFU.TANH R137, R17 ;  /* 0x0000001100897308 */ /* 0x000ea20000002400 */
[----:B-1----:R-:W-:Y:S09]  /*a1e0*/  FMNMX.FTZ R13, R138, R13, !PT ;  /* 0x0000000d8a0d7209 */ /* 0x002ff20007810000 */
        /* <DEDUP_REMOVED lines=40> */
[----:B--2---:R-:W-:Y:S03]  /*a470*/  FMNMX.FTZ R9, R140, R13, !PT ;  /* 0x0000000d8c097209 */ /* 0x004fe60007810000 */
[----:B------:R-:W-:Y:S01]  /*a480*/  LDSM.16.MT88.4 R12, [R135+UR4+0x100] ;  /* 0x00010004870c783b */ /* 0x000fe20008004200 */
[----:B-1----:R-:W-:Y:S07]  /*a490*/  FMNMX.FTZ R7, R11, R2, !PT ;  /* 0x000000020b077209 */ /* 0x002fee0007810000 */
[----:B------:R-:W1:Y:S08]  /*a4a0*/  SHFL.BFLY PT, R0, R9, 0x2, 0x1f ;  /* 0x0c401f0009007f89 */ /* 0x000e7000000e0000 */
[----:B------:R-:W2:Y:S01]  /*a4b0*/  SHFL.BFLY PT, R2, R7, 0x1, 0x1f ;  /* 0x0c201f0007027f89 */ /* 0x000ea200000e0000 */
[----:B-1----:R-:W-:Y:S07]  /*a4c0*/  FMNMX.FTZ R5, R9, R0, !PT ;  /* 0x0000000009057209 */ /* 0x002fee0007810000 */
[----:B------:R-:W1:Y:S01]  /*a4d0*/  SHFL.BFLY PT, R0, R5, 0x1, 0x1f ;  /* 0x0c201f0005007f89 */ /* 0x000e6200000e0000 */
[----:B--2---:R-:W-:Y:S05]  /*a4e0*/  FMNMX.FTZ R2, R7, R2, !PT ;  /* 0x0000000207027209 */ /* 0x004fea0007810000 */
[C---:B------:R-:W-:Y:S02]  /*a4f0*/  FADD.FTZ R4, -R2.reuse, R133 ;  /* 0x0000008502047221 */ /* 0x040fe40000010100 */
[----:B------:R-:W-:Y:S02]  /*a500*/  FMUL.FTZ R148, R2, c[0x0][0x2d0] ;  /* 0x0000b40002947a20 */ /* 0x000fe40000410000 */
[----:B------:R-:W-:Y:S02]  /*a510*/  FMUL.FTZ R132, R4, c[0x0][0x2d0] ;  /* 0x0000b40004847a20 */ /* 0x000fe40000410000 */
[--C-:B------:R-:W-:Y:S02]  /*a520*/  FFMA.FTZ R167, R141, c[0x0][0x2d0], -R148.reuse ;  /* 0x0000b4008da77a23 */ /* 0x100fe40000010894 */
[--C-:B------:R-:W-:Y:S02]  /*a530*/  FFMA.FTZ R168, R161, c[0x0][0x2d0], -R148.reuse ;  /* 0x0000b400a1a87a23 */ /* 0x100fe40000010894 */
[--C-:B------:R-:W-:Y:S01]  /*a540*/  FFMA.FTZ R165, R163, c[0x0][0x2d0], -R148.reuse ;  /* 0x0000b400a3a57a23 */ /* 0x100fe20000010894 */
[----:B------:R-:W2:Y:S01]  /*a550*/  MUFU.EX2 R132, R132 ;  /* 0x0000008400847308 */ /* 0x000ea20000000800 */
[--C-:B------:R-:W-:Y:S02]  /*a560*/  FFMA.FTZ R164, R171, c[0x0][0x2d0], -R148.reuse ;  /* 0x0000b400aba47a23 */ /* 0x100fe40000010894 */
[--C-:B------:R-:W-:Y:S01]  /*a570*/  FFMA.FTZ R171, R139, c[0x0][0x2d0], -R148.reuse ;  /* 0x0000b4008bab7a23 */ /* 0x100fe20000010894 */
[----:B-1----:R-:W-:Y:S01]  /*a580*/  FMNMX.FTZ R0, R5, R0, !PT ;  /* 0x0000000005007209 */ /* 0x002fe20007810000 */
[--C-:B------:R-:W-:Y:S02]  /*a590*/  FFMA.FTZ R172, R137, c[0x0][0x2d0], -R148.reuse ;  /* 0x0000b40089ac7a23 */ /* 0x100fe40000010894 */
[--C-:B------:R-:W-:Y:S02]  /*a5a0*/  FFMA.FTZ R177, R157, c[0x0][0x2d0], -R148.reuse ;  /* 0x0000b4009db17a23 */ /* 0x100fe40000010894 */
[C---:B------:R-:W-:Y:S01]  /*a5b0*/  FMUL.FTZ R141, R0.reuse, c[0x0][0x2d0] ;  /* 0x0000b400008d7a20 */ /* 0x040fe20000410000 */
[----:B------:R-:W-:Y:S01]  /*a5c0*/  MUFU.EX2 R168, R168 ;  /* 0x000000a800a87308 */ /* 0x000fe20000000800 */
[----:B------:R-:W-:Y:S02]  /*a5d0*/  FADD.FTZ R4, -R0, R3 ;  /* 0x0000000300047221 */ /* 0x000fe40000010100 */
[--C-:B------:R-:W-:Y:S02]  /*a5e0*/  FFMA.FTZ R166, R162, c[0x0][0x2d0], -R141.reuse ;  /* 0x0000b400a2a67a23 */ /* 0x100fe4000001088d */
[--C-:B------:R-:W-:Y:S01]  /*a5f0*/  FFMA.FTZ R163, R160, c[0x0][0x2d0], -R141.reuse ;  /* 0x0000b400a0a37a23 */ /* 0x100fe2000001088d */
[----:B------:R-:W-:Y:S01]  /*a600*/  IADD3 R160, R187, R16, RZ ;  /* 0x00000010bba07210 */ /* 0x000fe20007ffe0ff */
[--C-:B------:R-:W-:Y:S02]  /*a610*/  FFMA.FTZ R162, R178, c[0x0][0x2d0], -R141.reuse ;  /* 0x0000b400b2a27a23 */ /* 0x100fe4000001088d */
[--C-:B------:R-:W-:Y:S01]  /*a620*/  FFMA.FTZ R161, R170, c[0x0][0x2d0], -R141.reuse ;  /* 0x0000b400aaa17a23 */ /* 0x100fe2000001088d */
[----:B------:R-:W1:Y:S01]  /*a630*/  MUFU.EX2 R167, R167 ;  /* 0x000000a700a77308 */ /* 0x000e620000000800 */
[----:B------:R-:W-:Y:S01]  /*a640*/  FMUL.FTZ R3, R4, c[0x0][0x2d0] ;  /* 0x0000b40004037a20 */ /* 0x000fe20000410000 */
[----:B------:R-:W-:Y:S01]  /*a650*/  IADD3 R4, R135, UR4, RZ ;  /* 0x0000000487047c10 */ /* 0x000fe2000fffe0ff */
[C---:B--2---:R-:W-:Y:S02]  /*a660*/  FMUL.FTZ R5, R132.reuse, R129 ;  /* 0x0000008184057220 */ /* 0x044fe40000410000 */
[C---:B------:R-:W-:Y:S01]  /*a670*/  FMUL.FTZ R8, R132.reuse, R124 ;  /* 0x0000007c84087220 */ /* 0x040fe20000410000 */
[----:B------:R-:W-:Y:S01]  /*a680*/  IADD3 R133, R187, R4, RZ ;  /* 0x00000004bb857210 */ /* 0x000fe20007ffe0ff */
[C---:B------:R-:W-:Y:S02]  /*a690*/  FMUL.FTZ R4, R132.reuse, R128 ;  /* 0x0000008084047220 */ /* 0x040fe40000410000 */
[C---:B------:R-:W-:Y:S01]  /*a6a0*/  FMUL.FTZ R9, R132.reuse, R125 ;  /* 0x0000007d84097220 */ /* 0x040fe20000410000 */
[----:B------:R-:W2:Y:S01]  /*a6b0*/  MUFU.EX2 R3, R3 ;  /* 0x0000000300037308 */ /* 0x000ea20000000800 */
[----:B------:R-:W3:Y:S01]  /*a6c0*/  LDSM.16.MT88.4 R20, [R133+0x100] ;  /* 0x000100008514783b */ /* 0x000ee20000004200 */
[C---:B------:R-:W-:Y:S02]  /*a6d0*/  FMUL.FTZ R16, R132.reuse, R116 ;  /* 0x0000007484107220 */ /* 0x040fe40000410000 */
[C---:B------:R-:W-:Y:S02]  /*a6e0*/  FMUL.FTZ R17, R132.reuse, R117 ;  /* 0x0000007584117220 */ /* 0x040fe40000410000 */
[C---:B------:R-:W-:Y:S02]  /*a6f0*/  FMUL.FTZ R24, R132.reuse, R108 ;  /* 0x0000006c84187220 */ /* 0x040fe40000410000 */
[C---:B------:R-:W-:Y:S02]  /*a700*/  FMUL.FTZ R25, R132.reuse, R109 ;  /* 0x0000006d84197220 */ /* 0x040fe40000410000 */
[----:B------:R-:W-:Y:S01]  /*a710*/  MUFU.EX2 R165, R165 ;  /* 0x000000a500a57308 */ /* 0x000fe20000000800 */
[C---:B------:R-:W-:Y:S02]  /*a720*/  FMUL.FTZ R32, R132.reuse, R100 ;  /* 0x0000006484207220 */ /* 0x040fe40000410000 */
[C---:B------:R-:W-:Y:S01]  /*a730*/  FMUL.FTZ R33, R132.reuse, R101 ;  /* 0x0000006584217220 */ /* 0x040fe20000410000 */
[----:B-1----:R-:W-:Y:S01]  /*a740*/  F2FP.BF16.PACK_AB R128, R167, R168 ;  /* 0x000000a8a780723e */ /* 0x002fe200000010ff */
[C---:B------:R-:W-:Y:S02]  /*a750*/  FMUL.FTZ R36, R132.reuse, R36 ;  /* 0x0000002484247220 */ /* 0x040fe40000410000 */
[----:B------:R-:W-:Y:S02]  /*a760*/  FMUL.FTZ R37, R132, R37 ;  /* 0x0000002584257220 */ /* 0x000fe40000410000 */
[--C-:B------:R-:W-:Y:S01]  /*a770*/  FFMA.FTZ R170, R159, c[0x0][0x2d0], -R148.reuse ;  /* 0x0000b4009faa7a23 */ /* 0x100fe20000010894 */
[----:B------:R-:W1:Y:S01]  /*a780*/  MUFU.EX2 R164, R164 ;  /* 0x000000a400a47308 */ /* 0x000e620000000800 */
[--C-:B------:R-:W-:Y:S02]  /*a790*/  FFMA.FTZ R174, R138, c[0x0][0x2d0], -R141.reuse ;  /* 0x0000b4008aae7a23 */ /* 0x100fe4000001088d */
[--C-:B------:R-:W-:Y:S02]  /*a7a0*/  FFMA.FTZ R175, R158, c[0x0][0x2d0], -R141.reuse ;  /* 0x0000b4009eaf7a23 */ /* 0x100fe4000001088d */
[C---:B--2---:R-:W-:Y:S02]  /*a7b0*/  FMUL.FTZ R6, R3.reuse, R130 ;  /* 0x0000008203067220 */ /* 0x044fe40000410000 */
        /* <DEDUP_REMOVED lines=9> */
[----:B------:R-:W2:Y:S01]  /*a850*/  MUFU.EX2 R163, R163 ;  /* 0x000000a300a37308 */ /* 0x000ea20000000800 */
[C---:B------:R-:W-:Y:S01]  /*a860*/  FMUL.FTZ R34, R3.reuse, R102 ;  /* 0x0000006603227220 */ /* 0x040fe20000410000 */
[----:B------:R-:W-:Y:S01]  /*a870*/  LDSM.16.MT88.4 R108, [R160+0x2100] ;  /* 0x00210000a06c783b */ /* 0x000fe20000004200 */
[C---:B------:R-:W-:Y:S01]  /*a880*/  FMUL.FTZ R35, R3.reuse, R103 ;  /* 0x0000006703237220 */ /* 0x040fe20000410000 */
[----:B-1----:R-:W-:Y:S01]  /*a890*/  F2FP.BF16.PACK_AB R130, R164, R165 ;  /* 0x000000a5a482723e */ /* 0x002fe200000010ff */
[C---:B------:R-:W-:Y:S02]  /*a8a0*/  FMUL.FTZ R38, R3.reuse, R38 ;  /* 0x0000002603267220 */ /* 0x040fe40000410000 */
[----:B------:R-:W-:Y:S02]  /*a8b0*/  FMUL.FTZ R39, R3, R39 ;  /* 0x0000002703277220 */ /* 0x000fe40000410000 */
[--C-:B------:R-:W-:Y:S01]  /*a8c0*/  FFMA.FTZ R178, R151, c[0x0][0x2d0], -R148.reuse ;  /* 0x0000b40097b27a23 */ /* 0x100fe20000010894 */
[----:B------:R-:W-:Y:S01]  /*a8d0*/  MUFU.EX2 R162, R162 ;  /* 0x000000a200a27308 */ /* 0x000fe20000000800 */
[----:B------:R-:W-:Y:S01]  /*a8e0*/  LDSM.16.MT88.4 R100, [R134+UR4+0x2100] ;  /* 0x002100048664783b */ /* 0x000fe20008004200 */
[--C-:B------:R-:W-:Y:S02]  /*a8f0*/  FFMA.FTZ R179, R155, c[0x0][0x2d0], -R148.reuse ;  /* 0x0000b4009bb37a23 */ /* 0x100fe40000010894 */
[--C-:B------:R-:W-:Y:S02]  /*a900*/  FFMA.FTZ R180, R153, c[0x0][0x2d0], -R148.reuse ;  /* 0x0000b40099b47a23 */ /* 0x100fe40000010894 */
[--C-:B------:R-:W-:Y:S02]  /*a910*/  FFMA.FTZ R181, R156, c[0x0][0x2d0], -R141.reuse ;  /* 0x0000b4009cb57a23 */ /* 0x100fe4000001088d */
[--C-:B------:R-:W-:Y:S01]  /*a920*/  FFMA.FTZ R182, R152, c[0x0][0x2d0], -R141.reuse ;  /* 0x0000b40098b67a23 */ /* 0x100fe2000001088d */
[----:B------:R-:W-:Y:S01]  /*a930*/  LDSM.16.MT88.4 R116, [R133+0x900] ;  /* 0x000900008574783b */ /* 0x000fe20000004200 */
[----:B------:R-:W1:Y:S01]  /*a940*/  MUFU.EX2 R161, R161 ;  /* 0x000000a100a17308 */ /* 0x000e620000000800 */
[--C-:B------:R-:W-:Y:S02]  /*a950*/  FFMA.FTZ R183, R154, c[0x0][0x2d0], -R141.reuse ;  /* 0x0000b4009ab77a23 */ /* 0x100fe4000001088d */
[--C-:B------:R-:W-:Y:S01]  /*a960*/  FFMA.FTZ R216, R150, c[0x0][0x2d0], -R141.reuse ;  /* 0x0000b40096d87a23 */ /* 0x100fe2000001088d */
[----:B--2---:R-:W-:Y:S01]  /*a970*/  F2FP.BF16.PACK_AB R129, R163, R166 ;  /* 0x000000a6a381723e */ /* 0x004fe200000010ff */
[--C-:B------:R-:W-:Y:S02]  /*a980*/  FFMA.FTZ R191, R149, c[0x0][0x2d0], -R148.reuse ;  /* 0x0000b40095bf7a23 */ /* 0x100fe40000010894 */
[----:B------:R-:W-:Y:S01]  /*a990*/  LDSM.16.MT88.4 R152, [R133+0x3900] ;  /* 0x003900008598783b */ /* 0x000fe20000004200 */
[--C-:B------:R-:W-:Y:S02]  /*a9a0*/  FFMA.FTZ R218, R147, c[0x0][0x2d0], -R148.reuse ;  /* 0x0000b40093da7a23 */ /* 0x100fe40000010894 */
[--C-:B------:R-:W-:Y:S01]  /*a9b0*/  FFMA.FTZ R217, R145, c[0x0][0x2d0], -R148.reuse ;  /* 0x0000b40091d97a23 */ /* 0x100fe20000010894 */
[----:B------:R-:W-:Y:S01]  /*a9c0*/  MUFU.EX2 R170, R170 ;  /* 0x000000aa00aa7308 */ /* 0x000fe20000000800 */
[--C-:B------:R-:W-:Y:S02]  /*a9d0*/  FFMA.FTZ R219, R146, c[0x0][0x2d0], -R141.reuse ;  /* 0x0000b40092db7a23 */ /* 0x100fe4000001088d */
[--C-:B------:R-:W-:Y:S01]  /*a9e0*/  FFMA.FTZ R222, R144, c[0x0][0x2d0], -R141.reuse ;  /* 0x0000b40090de7a23 */ /* 0x100fe2000001088d */
[----:B------:R-:W-:Y:S01]  /*a9f0*/  LDSM.16.MT88.4 R156, [R134+UR4+0x3900] ;  /* 0x00390004869c783b */ /* 0x000fe20008004200 */
[--C-:B------:R-:W-:Y:S02]  /*aa00*/  FFMA.FTZ R221, R142, c[0x0][0x2d0], -R141.reuse ;  /* 0x0000b4008edd7a23 */ /* 0x100fe4000001088d */
[C---:B------:R-:W-:Y:S02]  /*aa10*/  FMUL.FTZ R40, R132.reuse, R40 ;  /* 0x0000002884287220 */ /* 0x040fe40000410000 */
[C---:B------:R-:W-:Y:S01]  /*aa20*/  FMUL.FTZ R41, R132.reuse, R41 ;  /* 0x0000002984297220 */ /* 0x040fe20000410000 */
[----:B------:R-:W-:Y:S01]  /*aa30*/  MUFU.EX2 R171, R171 ;  /* 0x000000ab00ab7308 */ /* 0x000fe20000000800 */
[----:B------:R-:W-:Y:S01]  /*aa40*/  FMUL.FTZ R42, R3, R42 ;  /* 0x0000002a032a7220 */ /* 0x000fe20000410000 */
[----:B------:R-:W-:Y:S01]  /*aa50*/  LDSM.16.MT88.4 R144, [R160+0x1900] ;  /* 0x00190000a090783b */ /* 0x000fe20000004200 */
[----:B-1----:R-:W-:Y:S01]  /*aa60*/  F2FP.BF16.PACK_AB R131, R161, R162 ;  /* 0x000000a2a183723e */ /* 0x002fe200000010ff */
[C---:B------:R-:W-:Y:S02]  /*aa70*/  FMUL.FTZ R43, R3.reuse, R43 ;  /* 0x0000002b032b7220 */ /* 0x040fe40000410000 */
[C---:B------:R-:W-:Y:S02]  /*aa80*/  FMUL.FTZ R44, R132.reuse, R44 ;  /* 0x0000002c842c7220 */ /* 0x040fe40000410000 */
[C---:B------:R-:W-:Y:S02]  /*aa90*/  FMUL.FTZ R45, R132.reuse, R45 ;  /* 0x0000002d842d7220 */ /* 0x040fe40000410000 */
[C---:B------:R-:W-:Y:S01]  /*aaa0*/  HMMA.16816.F32.BF16 R4, R128.reuse, R12, R4 ;  /* 0x0000000c8004723c */ /* 0x040fe20000041804 */
[----:B------:R-:W1:Y:S04]  /*aab0*/  MUFU.EX2 R172, R172 ;  /* 0x000000ac00ac7308 */ /* 0x000e680000000800 */
        /* <DEDUP_REMOVED lines=9> */
[----:B------:R-:W2:Y:S01]  /*ab50*/  LDSM.16.MT88.4 R120, [R160+0x100] ;  /* 0x00010000a078783b */ /* 0x000ea20000004200 */
[C---:B------:R-:W-:Y:S02]  /*ab60*/  FMUL.FTZ R48, R132.reuse, R48 ;  /* 0x0000003084307220 */ /* 0x040fe40000410000 */
[C---:B------:R-:W-:Y:S02]  /*ab70*/  FMUL.FTZ R49, R132.reuse, R49 ;  /* 0x0000003184317220 */ /* 0x040fe40000410000 */
[C---:B---3--:R-:W-:Y:S03]  /*ab80*/  HMMA.16816.F32.BF16 R12, R128.reuse, R20, R12 ;  /* 0x00000014800c723c */ /* 0x048fe6000004180c */
        /* <DEDUP_REMOVED lines=10> */
[----:B------:R-:W3:Y:S01]  /*ac30*/  LDSM.16.MT88.4 R112, [R135+UR4+0x2100] ;  /* 0x002100048770783b */ /* 0x000ee20008004200 */
        /* <DEDUP_REMOVED lines=14> */
[----:B------:R-:W4:Y:S01]  /*ad20*/  LDSM.16.MT88.4 R104, [R133+0x2100] ;  /* 0x002100008568783b */ /* 0x000f220000004200 */
[C---:B------:R-:W-:Y:S02]  /*ad30*/  FMUL.FTZ R58, R3.reuse, R58 ;  /* 0x0000003a033a7220 */ /* 0x040fe40000410000 */
[C---:B------:R-:W-:Y:S02]  /*ad40*/  FMUL.FTZ R59, R3.reuse, R59 ;  /* 0x0000003b033b7220 */ /* 0x040fe40000410000 */
[C---:B--2---:R-:W-:Y:S02]  /*ad50*/  HMMA.16816.F32.BF16 R28, R128.reuse, R120, R28 ;  /* 0x00000078801c723c */ /* 0x044fe4000004181c */
        /* <DEDUP_REMOVED lines=19> */
[C---:B----4-:R-:W-:Y:S03]  /*ae90*/  HMMA.16816.F32.BF16 R44, R128.reuse, R104, R44 ;  /* 0x00000068802c723c */ /* 0x050fe6000004182c */
[C---:B------:R-:W-:Y:S02]  /*aea0*/  FMUL.FTZ R70, R3.reuse, R70 ;  /* 0x0000004603467220 */ /* 0x040fe40000410000 */
[C---:B------:R-:W-:Y:S02]  /*aeb0*/  FMUL.FTZ R71, R3.reuse, R71 ;  /* 0x0000004703477220 */ /* 0x040fe40000410000 */
[C---:B------:R-:W-:Y:S01]  /*aec0*/  FMUL.FTZ R72, R132.reuse, R72 ;  /* 0x0000004884487220 */ /* 0x040fe20000410000 */
[C---:B------:R-:W-:Y:S01]  /*aed0*/  HMMA.16816.F32.BF16 R48, R128.reuse, R106, R48 ;  /* 0x0000006a8030723c */ /* 0x040fe20000041830 */
[----:B------:R-:W2:Y:S01]  /*aee0*/  LDSM.16.MT88.4 R104, [R135+UR4+0x4100] ;  /* 0x004100048768783b */ /* 0x000ea20008004200 */
        /* <DEDUP_REMOVED lines=8> */
[----:B------:R-:W3:Y:S03]  /*af70*/  LDSM.16.MT88.4 R100, [R133+0x4100] ;  /* 0x004100008564783b */ /* 0x000ee60000004200 */
[C---:B------:R-:W-:Y:S02]  /*af80*/  FMUL.FTZ R77, R132.reuse, R77 ;  /* 0x0000004d844d7220 */ /* 0x040fe40000410000 */
[C---:B------:R-:W-:Y:S01]  /*af90*/  FMUL.FTZ R78, R3.reuse, R78 ;  /* 0x0000004e034e7220 */ /* 0x040fe20000410000 */
[----:B------:R-:W-:Y:S01]  /*afa0*/  MUFU.EX2 R219, R219 ;  /* 0x000000db00db7308 */ /* 0x000fe20000000800 */
[C---:B------:R-:W-:Y:S04]  /*afb0*/  HMMA.16816.F32.BF16 R60, R128.reuse, R108, R60 ;  /* 0x0000006c803c723c */ /* 0x040fe8000004183c */
[C---:B------:R-:W-:Y:S02]  /*afc0*/  FMUL.FTZ R79, R3.reuse, R79 ;  /* 0x0000004f034f7220 */ /* 0x040fe40000410000 */
[C---:B------:R-:W-:Y:S02]  /*afd0*/  FMUL.FTZ R80, R132.reuse, R80 ;  /* 0x0000005084507220 */ /* 0x040fe40000410000 */
[C---:B------:R-:W-:Y:S01]  /*afe0*/  HMMA.16816.F32.BF16 R64, R128.reuse, R110, R64 ;  /* 0x0000006e8040723c */ /* 0x040fe20000041840 */
[----:B------:R-:W4:Y:S01]  /*aff0*/  LDSM.16.MT88.4 R108, [R134+UR4+0x4100] ;  /* 0x00410004866c783b */ /* 0x000f220008004200 */
[----:B------:R-:W-:Y:S02]  /*b000*/  MUFU.EX2 R222, R222 ;  /* 0x000000de00de7308 */ /* 0x000fe40000000800 */
[C---:B------:R-:W-:Y:S02]  /*b010*/  FMUL.FTZ R81, R132.reuse, R81 ;  /* 0x0000005184517220 */ /* 0x040fe40000410000 */
[C---:B------:R-:W-:Y:S02]  /*b020*/  FMUL.FTZ R82, R3.reuse, R82 ;  /* 0x0000005203527220 */ /* 0x040fe40000410000 */
[C---:B------:R-:W-:Y:S01]  /*b030*/  FMUL.FTZ R83, R3.reuse, R83 ;  /* 0x0000005303537220 */ /* 0x040fe20000410000 */
[C---:B--2---:R-:W-:Y:S03]  /*b040*/  HMMA.16816.F32.BF16 R68, R128.reuse, R104, R68 ;  /* 0x000000688044723c */ /* 0x044fe60000041844 */
[C---:B------:R-:W-:Y:S01]  /*b050*/  FMUL.FTZ R84, R132.reuse, R84 ;  /* 0x0000005484547220 */ /* 0x040fe20000410000 */
[----:B------:R-:W-:Y:S01]  /*b060*/  MUFU.EX2 R221, R221 ;  /* 0x000000dd00dd7308 */ /* 0x000fe20000000800 */
[----:B------:R-:W-:Y:S02]  /*b070*/  FMUL.FTZ R85, R132, R85 ;  /* 0x0000005584557220 */ /* 0x000fe40000410000 */
[C---:B------:R-:W-:Y:S01]  /*b080*/  FMUL.FTZ R86, R3.reuse, R86 ;  /* 0x0000005603567220 */ /* 0x040fe20000410000 */
[C---:B------:R-:W-:Y:S01]  /*b090*/  HMMA.16816.F32.BF16 R72, R128.reuse, R106, R72 ;  /* 0x0000006a8048723c */ /* 0x040fe20000041848 */
[----:B------:R-:W2:Y:S03]  /*b0a0*/  LDSM.16.MT88.4 R104, [R160+0x4100] ;  /* 0x00410000a068783b */ /* 0x000ea60000004200 */
[----:B------:R-:W-:Y:S02]  /*b0b0*/  FMUL.FTZ R87, R3, R87 ;  /* 0x0000005703577220 */ /* 0x000fe40000410000 */
[--C-:B------:R-:W-:Y:S02]  /*b0c0*/  FFMA.FTZ R169, R169, c[0x0][0x2d0], -R148.reuse ;  /* 0x0000b400a9a97a23 */ /* 0x100fe40000010894 */
[C---:B---3--:R-:W-:Y:S04]  /*b0d0*/  HMMA.16816.F32.BF16 R76, R128.reuse, R100, R76 ;  /* 0x00000064804c723c */ /* 0x048fe8000004184c */
[----:B------:R-:W-:Y:S01]  /*b0e0*/  FFMA.FTZ R148, R143, c[0x0][0x2d0], -R148 ;  /* 0x0000b4008f947a23 */ /* 0x000fe20000010894 */
[----:B------:R-:W3:Y:S01]  /*b0f0*/  MUFU.EX2 R169, R169 ;  /* 0x000000a900a97308 */ /* 0x000ee20000000800 */
[--C-:B------:R-:W-:Y:S02]  /*b100*/  FFMA.FTZ R173, R176, c[0x0][0x2d0], -R141.reuse ;  /* 0x0000b400b0ad7a23 */ /* 0x100fe4000001088d */
[C---:B------:R-:W-:Y:S04]  /*b110*/  HMMA.16816.F32.BF16 R80, R128.reuse, R102, R80 ;  /* 0x000000668050723c */ /* 0x040fe80000041850 */
[--C-:B------:R-:W-:Y:S02]  /*b120*/  FFMA.FTZ R176, R136, c[0x0][0x2d0], -R141.reuse ;  /* 0x0000b40088b07a23 */ /* 0x100fe4000001088d */
[----:B------:R-:W-:Y:S01]  /*b130*/  LDSM.16.MT88.4 R136, [R133+0x2900] ;  /* 0x002900008588783b */ /* 0x000fe20000004200 */
[----:B------:R-:W-:Y:S01]  /*b140*/  FFMA.FTZ R141, R140, c[0x0][0x2d0], -R141 ;  /* 0x0000b4008c8d7a23 */ /* 0x000fe2000001088d */
[C---:B----4-:R-:W-:Y:S01]  /*b150*/  HMMA.16816.F32.BF16 R84, R128.reuse, R108, R84 ;  /* 0x0000006c8054723c */ /* 0x050fe20000041854 */
[----:B------:R-:W4:Y:S03]  /*b160*/  MUFU.EX2 R173, R173 ;  /* 0x000000ad00ad7308 */ /* 0x000f260000000800 */
[----:B------:R-:W-:Y:S01]  /*b170*/  FMUL.FTZ R88, R132, R88 ;  /* 0x0000005884587220 */ /* 0x000fe20000410000 */
[----:B-1----:R-:W-:Y:S01]  /*b180*/  F2FP.BF16.PACK_AB R102, R172, R171 ;  /* 0x000000abac66723e */ /* 0x002fe200000010ff */
[----:B------:R-:W-:Y:S02]  /*b190*/  FMUL.FTZ R89, R132, R89 ;  /* 0x0000005984597220 */ /* 0x000fe40000410000 */
[C---:B------:R-:W-:Y:S03]  /*b1a0*/  FMUL.FTZ R90, R3.reuse, R90 ;  /* 0x0000005a035a7220 */ /* 0x040fe60000410000 */
[----:B------:R-:W1:Y:S01]  /*b1b0*/  MUFU.EX2 R176, R176 ;  /* 0x000000b000b07308 */ /* 0x000e620000000800 */
[C---:B------:R-:W-:Y:S01]  /*b1c0*/  FMUL.FTZ R91, R3.reuse, R91 ;  /* 0x0000005b035b7220 */ /* 0x040fe20000410000 */
[----:B---3--:R-:W-:Y:S01]  /*b1d0*/  F2FP.BF16.PACK_AB R100, R170, R169 ;  /* 0x000000a9aa64723e */ /* 0x008fe200000010ff */
[C---:B------:R-:W-:Y:S02]  /*b1e0*/  FMUL.FTZ R92, R132.reuse, R92 ;  /* 0x0000005c845c7220 */ /* 0x040fe40000410000 */
[C---:B------:R-:W-:Y:S02]  /*b1f0*/  FMUL.FTZ R93, R132.reuse, R93 ;  /* 0x0000005d845d7220 */ /* 0x040fe40000410000 */
[C---:B------:R-:W-:Y:S01]  /*b200*/  FMUL.FTZ R94, R3.reuse, R94 ;  /* 0x0000005e035e7220 */ /* 0x040fe20000410000 */
[C---:B------:R-:W-:Y:S01]  /*b210*/  HMMA.16816.F32.BF16 R88, R128.reuse, R110, R88 ;  /* 0x0000006e8058723c */ /* 0x040fe20000041858 */
[----:B------:R-:W3:Y:S01]  /*b220*/  LDSM.16.MT88.4 R108, [R134+UR4+0x900] ;  /* 0x00090004866c783b */ /* 0x000ee20008004200 */
[----:B------:R5:W-:Y:S01]  /*b230*/  MUFU.EX2 R224, R141 ;  /* 0x0000008d00e07308 */ /* 0x000be20000000800 */
[C---:B------:R-:W-:Y:S02]  /*b240*/  FMUL.FTZ R95, R3.reuse, R95 ;  /* 0x0000005f035f7220 */ /* 0x040fe40000410000 */
[----:B------:R-:W-:Y:S01]  /*b250*/  FMUL.FTZ R96, R132, R96 ;  /* 0x0000006084607220 */ /* 0x000fe20000410000 */
[----:B----4-:R-:W-:Y:S01]  /*b260*/  F2FP.BF16.PACK_AB R101, R174, R173 ;  /* 0x000000adae65723e */ /* 0x010fe200000010ff */
[----:B------:R-:W-:Y:S02]  /*b270*/  FMUL.FTZ R97, R132, R97 ;  /* 0x0000006184617220 */ /* 0x000fe40000410000 */
[C---:B------:R-:W-:Y:S01]  /*b280*/  FMUL.FTZ R98, R3.reuse, R98 ;  /* 0x0000006203627220 */ /* 0x040fe20000410000 */
[C---:B--2---:R-:W-:Y:S02]  /*b290*/  HMMA.16816.F32.BF16 R92, R128.reuse, R104, R92 ;  /* 0x00000068805c723c */ /* 0x044fe4000004185c */
[----:B------:R2:W4:Y:S01]  /*b2a0*/  MUFU.EX2 R220, R148 ;  /* 0x0000009400dc7308 */ /* 0x0005220000000800 */
[C---:B------:R-:W-:Y:S02]  /*b2b0*/  FMUL.FTZ R99, R3.reuse, R99 ;  /* 0x0000006303637220 */ /* 0x040fe40000410000 */
[----:B------:R-:W-:Y:S01]  /*b2c0*/  FFMA.FTZ R166, R3, R206, R166 ;  /* 0x000000ce03a67223 */ /* 0x000fe200000100a6 */
[----:B------:R-:W-:Y:S01]  /*b2d0*/  @P0 IADD3 R3, P4, R196, UR22, RZ ;  /* 0x00000016c4030c10 */ /* 0x000fe2000ff9e0ff */
[----:B------:R-:W-:Y:S01]  /*b2e0*/  FFMA.FTZ R168, R132, R205, R168 ;  /* 0x000000cd84a87223 */ /* 0x000fe200000100a8 */
[----:B-1----:R-:W-:Y:S01]  /*b2f0*/  F2FP.BF16.PACK_AB R103, R176, R175 ;  /* 0x000000afb067723e */ /* 0x002fe200000010ff */
[----:B------:R-:W-:Y:S01]  /*b300*/  FADD.FTZ R163, R163, R166 ;  /* 0x000000a6a3a37221 */ /* 0x000fe20000010000 */
[----:B------:R-:W-:Y:S01]  /*b310*/  HMMA.16816.F32.BF16 R96, R128, R106, R96 ;  /* 0x0000006a8060723c */ /* 0x000fe20000041860 */
[----:B------:R-:W1:Y:S02]  /*b320*/  LDSM.16.MT88.4 R104, [R134+UR4+0x2900] ;  /* 0x002900048668783b */ /* 0x000e640008004200 */
[----:B------:R-:W-:Y:S02]  /*b330*/  FADD.FTZ R168, R167, R168 ;  /* 0x000000a8a7a87221 */ /* 0x000fe40000010000 */
[----:B------:R-:W-:Y:S02]  /*b340*/  FADD.FTZ R162, R162, R163 ;  /* 0x000000a3a2a27221 */ /* 0x000fe40000010000 */
[----:B------:R-:W-:Y:S01]  /*b350*/  FADD.FTZ R165, R165, R168 ;  /* 0x000000a8a5a57221 */ /* 0x000fe20000010000 */
[C---:B------:R-:W-:Y:S01]  /*b360*/  HMMA.16816.F32.BF16 R4, R100.reuse, R112, R4 ;  /* 0x000000706404723c */ /* 0x040fe20000041804 */
[----:B------:R-:W-:Y:S04]  /*b370*/  LDSM.16.MT88.4 R128, [R135+UR4+0x3100] ;  /* 0x003100048780783b */ /* 0x000fe80008004200 */
[----:B------:R-:W-:Y:S02]  /*b380*/  FADD.FTZ R164, R164, R165 ;  /* 0x000000a5a4a47221 */ /* 0x000fe40000010000 */
[----:B------:R-:W-:Y:S01]  /*b390*/  FADD.FTZ R162, R161, R162 ;  /* 0x000000a2a1a27221 */ /* 0x000fe20000010000 */
[C---:B------:R-:W-:Y:S01]  /*b3a0*/  HMMA.16816.F32.BF16 R8, R100.reuse, R114, R8 ;  /* 0x000000726408723c */ /* 0x040fe20000041808 */
[----:B------:R-:W1:Y:S03]  /*b3b0*/  LDSM.16.MT88.4 R112, [R160+0x2900] ;  /* 0x00290000a070783b */ /* 0x000e660000004200 */
[----:B------:R-:W-:Y:S02]  /*b3c0*/  FADD.FTZ R169, R169, R164 ;  /* 0x000000a4a9a97221 */ /* 0x000fe40000010000 */
[----:B------:R-:W-:Y:S02]  /*b3d0*/  FADD.FTZ R173, R173, R162 ;  /* 0x000000a2adad7221 */ /* 0x000fe40000010000 */
[C---:B------:R-:W-:Y:S01]  /*b3e0*/  HMMA.16816.F32.BF16 R12, R100.reuse, R116, R12 ;  /* 0x00000074640c723c */ /* 0x040fe2000004180c */
[----:B-----5:R-:W-:Y:S03]  /*b3f0*/  LDSM.16.MT88.4 R140, [R134+UR4+0x1900] ;  /* 0x00190004868c783b */ /* 0x020fe60008004200 */
[----:B------:R-:W-:Y:S02]  /*b400*/  FADD.FTZ R170, R170, R169 ;  /* 0x000000a9aaaa7221 */ /* 0x000fe40000010000 */
[----:B------:R-:W-:Y:S02]  /*b410*/  FADD.FTZ R174, R174, R173 ;  /* 0x000000adaeae7221 */ /* 0x000fe40000010000 */
[C---:B------:R-:W-:Y:S01]  /*b420*/  HMMA.16816.F32.BF16 R16, R100.reuse, R118, R16 ;  /* 0x000000766410723c */ /* 0x040fe20000041810 */
[----:B------:R-:W-:Y:S03]  /*b430*/  LDSM.16.MT88.4 R116, [R133+0x4900] ;  /* 0x004900008574783b */ /* 0x000fe60000004200 */
[----:B------:R-:W-:Y:S02]  /*b440*/  FADD.FTZ R171, R171, R170 ;  /* 0x000000aaabab7221 */ /* 0x000fe40000010000 */
[----:B------:R-:W-:Y:S02]  /*b450*/  FADD.FTZ R175, R175, R174 ;  /* 0x000000aeafaf7221 */ /* 0x000fe40000010000 */
[C---:B---3--:R-:W-:Y:S01]  /*b460*/  HMMA.16816.F32.BF16 R20, R100.reuse, R108, R20 ;  /* 0x0000006c6414723c */ /* 0x048fe20000041814 */
[----:B--2---:R-:W-:Y:S03]  /*b470*/  LDSM.16.MT88.4 R148, [R135+UR4+0x3900] ;  /* 0x003900048794783b */ /* 0x004fe60008004200 */
[----:B------:R-:W-:Y:S02]  /*b480*/  FADD.FTZ R172, R172, R171 ;  /* 0x000000abacac7221 */ /* 0x000fe40000010000 */
[----:B------:R-:W-:Y:S02]  /*b490*/  FADD.FTZ R176, R176, R175 ;  /* 0x000000afb0b07221 */ /* 0x000fe40000010000 */
[C---:B------:R-:W-:Y:S01]  /*b4a0*/  HMMA.16816.F32.BF16 R24, R100.reuse, R110, R24 ;  /* 0x0000006e6418723c */ /* 0x040fe20000041818 */
[----:B------:R-:W2:Y:S07]  /*b4b0*/  LDSM.16.MT88.4 R108, [R135+UR4+0x4900] ;  /* 0x00490004876c783b */ /* 0x000eae0008004200 */
        /* <DEDUP_REMOVED lines=11> */
[----:B------:R-:W1:Y:S07]  /*b570*/  LDSM.16.MT88.4 R104, [R134+UR4+0x4900] ;  /* 0x004900048668783b */ /* 0x000e6e0008004200 */
[C---:B------:R-:W-:Y:S08]  /*b580*/  HMMA.16816.F32.BF16 R60, R100.reuse, R112, R60 ;  /* 0x00000070643c723c */ /* 0x040ff0000004183c */
[C---:B------:R-:W-:Y:S01]  /*b590*/  HMMA.16816.F32.BF16 R64, R100.reuse, R114, R64 ;  /* 0x000000726440723c */ /* 0x040fe20000041840 */
[----:B------:R-:W3:Y:S07]  /*b5a0*/  LDSM.16.MT88.4 R112, [R160+0x4900] ;  /* 0x00490000a070783b */ /* 0x000eee0000004200 */
[C---:B--2---:R-:W-:Y:S08]  /*b5b0*/  HMMA.16816.F32.BF16 R68, R100.reuse, R108, R68 ;  /* 0x0000006c6444723c */ /* 0x044ff00000041844 */
[C---:B------:R-:W-:Y:S01]  /*b5c0*/  HMMA.16816.F32.BF16 R72, R100.reuse, R110, R72 ;  /* 0x0000006e6448723c */ /* 0x040fe20000041848 */
[----:B------:R-:W2:Y:S07]  /*b5d0*/  LDSM.16.MT88.4 R108, [R135+UR4+0x1100] ;  /* 0x00110004876c783b */ /* 0x000eae0008004200 */
[C---:B------:R-:W-:Y:S08]  /*b5e0*/  HMMA.16816.F32.BF16 R76, R100.reuse, R116, R76 ;  /* 0x00000074644c723c */ /* 0x040ff0000004184c */
[C---:B------:R-:W-:Y:S01]  /*b5f0*/  HMMA.16816.F32.BF16 R80, R100.reuse, R118, R80 ;  /* 0x000000766450723c */ /* 0x040fe20000041850 */
[----:B------:R-:W5:Y:S07]  /*b600*/  LDSM.16.MT88.4 R116, [R134+UR4+0x1100] ;  /* 0x001100048674783b */ /* 0x000f6e0008004200 */
[C---:B-1----:R-:W-:Y:S08]  /*b610*/  HMMA.16816.F32.BF16 R84, R100.reuse, R104, R84 ;  /* 0x000000686454723c */ /* 0x042ff00000041854 */
[C---:B------:R-:W-:Y:S01]  /*b620*/  HMMA.16816.F32.BF16 R88, R100.reuse, R106, R88 ;  /* 0x0000006a6458723c */ /* 0x040fe20000041858 */
[----:B------:R-:W1:Y:S07]  /*b630*/  LDSM.16.MT88.4 R104, [R134+UR4+0x3100] ;  /* 0x003100048668783b */ /* 0x000e6e0008004200 */
[C---:B---3--:R-:W-:Y:S08]  /*b640*/  HMMA.16816.F32.BF16 R92, R100.reuse, R112, R92 ;  /* 0x00000070645c723c */ /* 0x048ff0000004185c */
[----:B------:R-:W-:Y:S01]  /*b650*/  HMMA.16816.F32.BF16 R96, R100, R114, R96 ;  /* 0x000000726460723c */ /* 0x000fe20000041860 */
[----:B------:R-:W-:Y:S06]  /*b660*/  LDSM.16.MT88.4 R112, [R135+UR4+0x5100] ;  /* 0x005100048770783b */ /* 0x000fec0008004200 */
        /* <DEDUP_REMOVED lines=9> */
[C---:B--2---:R-:W-:Y:S03]  /*b700*/  HMMA.16816.F32.BF16 R4, R100.reuse, R108, R4 ;  /* 0x0000006c6404723c */ /* 0x044fe60000041804 */
[----:B------:R-:W-:Y:S02]  /*b710*/  FADD.FTZ R183, R183, R182 ;  /* 0x000000b6b7b77221 */ /* 0x000fe40000010000 */
[----:B------:R-:W-:Y:S02]  /*b720*/  FADD.FTZ R180, R180, R179 ;  /* 0x000000b3b4b47221 */ /* 0x000fe40000010000 */
[----:B------:R-:W-:Y:S01]  /*b730*/  FADD.FTZ R216, R216, R183 ;  /* 0x000000b7d8d87221 */ /* 0x000fe20000010000 */
[C---:B------:R-:W-:Y:S01]  /*b740*/  HMMA.16816.F32.BF16 R8, R100.reuse, R110, R8 ;  /* 0x0000006e6408723c */ /* 0x040fe20000041808 */
[----:B------:R-:W2:Y:S07]  /*b750*/  LDSM.16.MT88.4 R108, [R160+0x3100] ;  /* 0x00310000a06c783b */ /* 0x000eae0000004200 */
[C---:B------:R-:W-:Y:S08]  /*b760*/  HMMA.16816.F32.BF16 R12, R100.reuse, R120, R12 ;  /* 0x00000078640c723c */ /* 0x040ff0000004180c */
[C---:B------:R-:W-:Y:S08]  /*b770*/  HMMA.16816.F32.BF16 R16, R100.reuse, R122, R16 ;  /* 0x0000007a6410723c */ /* 0x040ff00000041810 */
[C---:B-----5:R-:W-:Y:S08]  /*b780*/  HMMA.16816.F32.BF16 R20, R100.reuse, R116, R20 ;  /* 0x000000746414723c */ /* 0x060ff00000041814 */
[C---:B------:R-:W-:Y:S01]  /*b790*/  HMMA.16816.F32.BF16 R24, R100.reuse, R118, R24 ;  /* 0x000000766418723c */ /* 0x040fe20000041818 */
[----:B------:R-:W3:Y:S07]  /*b7a0*/  LDSM.16.MT88.4 R116, [R133+0x5100] ;  /* 0x005100008574783b */ /* 0x000eee0000004200 */
[C---:B------:R-:W-:Y:S08]  /*b7b0*/  HMMA.16816.F32.BF16 R28, R100.reuse, R124, R28 ;  /* 0x0000007c641c723c */ /* 0x040ff0000004181c */
[C---:B------:R-:W-:Y:S01]  /*b7c0*/  HMMA.16816.F32.BF16 R32, R100.reuse, R126, R32 ;  /* 0x0000007e6420723c */ /* 0x040fe20000041820 */
[----:B------:R-:W-:Y:S07]  /*b7d0*/  LDSM.16.MT88.4 R124, [R135+UR4+0x1900] ;  /* 0x00190004877c783b */ /* 0x000fee0008004200 */
[C---:B------:R-:W-:Y:S08]  /*b7e0*/  HMMA.16816.F32.BF16 R36, R100.reuse, R128, R36 ;  /* 0x000000806424723c */ /* 0x040ff00000041824 */
[C---:B------:R-:W-:Y:S08]  /*b7f0*/  HMMA.16816.F32.BF16 R40, R100.reuse, R130, R40 ;  /* 0x000000826428723c */ /* 0x040ff00000041828 */
[C---:B------:R-:W-:Y:S07]  /*b800*/  HMMA.16816.F32.BF16 R44, R100.reuse, R136, R44 ;  /* 0x00000088642c723c */ /* 0x040fee000004182c */
[----:B------:R-:W-:Y:S01]  /*b810*/  F2FP.BF16.PACK_AB R136, R218, R191 ;  /* 0x000000bfda88723e */ /* 0x000fe200000010ff */
[C---:B------:R-:W-:Y:S04]  /*b820*/  HMMA.16816.F32.BF16 R48, R100.reuse, R138, R48 ;  /* 0x0000008a6430723c */ /* 0x040fe80000041830 */
[----:B------:R-:W-:Y:S01]  /*b830*/  F2FP.BF16.PACK_AB R137, R222, R219 ;  /* 0x000000dbde89723e */ /* 0x000fe200000010ff */
[----:B------:R-:W-:Y:S02]  /*b840*/  FADD.FTZ R191, R191, R180 ;  /* 0x000000b4bfbf7221 */ /* 0x000fe40000010000 */
[----:B----4-:R-:W-:Y:S01]  /*b850*/  F2FP.BF16.PACK_AB R138, R220, R217 ;  /* 0x000000d9dc8a723e */ /* 0x010fe200000010ff */
[C---:B-1----:R-:W-:Y:S04]  /*b860*/  HMMA.16816.F32.BF16 R52, R100.reuse, R104, R52 ;  /* 0x000000686434723c */ /* 0x042fe80000041834 */
[----:B------:R-:W-:Y:S01]  /*b870*/  F2FP.BF16.PACK_AB R139, R224, R221 ;  /* 0x000000dde08b723e */ /* 0x000fe200000010ff */
[----:B------:R-:W-:Y:S02]  /*b880*/  FADD.FTZ R219, R219, R216 ;  /* 0x000000d8dbdb7221 */ /* 0x000fe40000010000 */
[----:B------:R-:W-:Y:S01]  /*b890*/  FADD.FTZ R218, R218, R191 ;  /* 0x000000bfdada7221 */ /* 0x000fe20000010000 */
[C---:B------:R-:W-:Y:S01]  /*b8a0*/  HMMA.16816.F32.BF16 R56, R100.reuse, R106, R56 ;  /* 0x0000006a6438723c */ /* 0x040fe20000041838 */
[----:B------:R-:W1:Y:S03]  /*b8b0*/  LDSM.16.MT88.4 R104, [R134+UR4+0x5100] ;  /* 0x005100048668783b */ /* 0x000e660008004200 */
[----:B------:R-:W-:Y:S02]  /*b8c0*/  FADD.FTZ R222, R222, R219 ;  /* 0x000000dbdede7221 */ /* 0x000fe40000010000 */
[----:B------:R-:W-:Y:S02]  /*b8d0*/  FADD.FTZ R205, R217, R218 ;  /* 0x000000dad9cd7221 */ /* 0x000fe40000010000 */
[C---:B--2---:R-:W-:Y:S04]  /*b8e0*/  HMMA.16816.F32.BF16 R60, R100.reuse, R108, R60 ;  /* 0x0000006c643c723c */ /* 0x044fe8000004183c */
[----:B------:R-:W-:Y:S02]  /*b8f0*/  FADD.FTZ R221, R221, R222 ;  /* 0x000000dedddd7221 */ /* 0x000fe40000010000 */
[----:B------:R-:W-:Y:S02]  /*b900*/  FADD.FTZ R205, R220, R205 ;  /* 0x000000cddccd7221 */ /* 0x000fe40000010000 */
[C---:B------:R-:W-:Y:S01]  /*b910*/  HMMA.16816.F32.BF16 R64, R100.reuse, R110, R64 ;  /* 0x0000006e6440723c */ /* 0x040fe20000041840 */
[----:B------:R-:W2:Y:S03]  /*b920*/  LDSM.16.MT88.4 R108, [R160+0x5100] ;  /* 0x00510000a06c783b */ /* 0x000ea60000004200 */
[----:B------:R-:W-:Y:S04]  /*b930*/  FADD.FTZ R206, R224, R221 ;  /* 0x000000dde0ce7221 */ /* 0x000fe80000010000 */
[C---:B------:R-:W-:Y:S08]  /*b940*/  HMMA.16816.F32.BF16 R68, R100.reuse, R112, R68 ;  /* 0x000000706444723c */ /* 0x040ff00000041844 */
        /* <DEDUP_REMOVED lines=13> */
[----:B------:R3:W4:Y:S07]  /*ba20*/  LDSM.16.MT88.4 R12, [R133+0x5900] ;  /* 0x00590000850c783b */ /* 0x00072e0000004200 */
[C---:B------:R-:W-:Y:S07]  /*ba30*/  HMMA.16816.F32.BF16 R116, R136.reuse, R114, R16 ;  /* 0x000000728874723c */ /* 0x040fee0000041810 */
[----:B------:R-:W-:Y:S01]  /*ba40*/  @P0 LEA R18, P6, R3, c[0x0][0x1c8], 0x1 ;  /* 0x0000720003120a11 */ /* 0x000fe200078c08ff */
[C---:B------:R-:W-:Y:S08]  /*ba50*/  HMMA.16816.F32.BF16 R112, R136.reuse, R140, R20 ;  /* 0x0000008c8870723c */ /* 0x040ff00000041814 */
[C---:B------:R-:W-:Y:S04]  /*ba60*/  HMMA.16816.F32.BF16 R108, R136.reuse, R142, R24 ;  /* 0x0000008e886c723c */ /* 0x040fe80000041818 */
[----:B---3--:R-:W-:Y:S04]  /*ba70*/  MOV R133, R2 ;  /* 0x0000000200857202 */ /* 0x008fe80000000f00 */
        /* <DEDUP_REMOVED lines=9> */
[C---:B------:R-:W-:Y:S01]  /*bb10*/  HMMA.16816.F32.BF16 R64, R136.reuse, R6, R64 ;  /* 0x000000068840723c */ /* 0x040fe20000041840 */
[----:B------:R-:W1:Y:S07]  /*bb20*/  LDSM.16.MT88.4 R4, [R134+UR4+0x5900] ;  /* 0x005900048604783b */ /* 0x000e6e0008004200 */
[C---:B--2---:R-:W-:Y:S07]  /*bb30*/  HMMA.16816.F32.BF16 R68, R136.reuse, R8, R68 ;  /* 0x000000088844723c */ /* 0x044fee0000041844 */
[----:B------:R-:W-:Y:S01]  /*bb40*/  @P0 IADD3 R8, P5, R211, UR22, RZ ;  /* 0x00000016d3080c10 */ /* 0x000fe2000ffbe0ff */
[C---:B------:R-:W-:Y:S04]  /*bb50*/  HMMA.16816.F32.BF16 R72, R136.reuse, R10, R72 ;  /* 0x0000000a8848723c */ /* 0x040fe80000041848 */
[----:B------:R-:W-:Y:S02]  /*bb60*/  @P0 IADD3.X R9, R210, UR23, RZ, P5, !PT ;  /* 0x00000017d2090c10 */ /* 0x000fe4000affe4ff */
[----:B------:R-:W-:Y:S02]  /*bb70*/  @P0 IADD3 R24, P5, R196, UR24, RZ ;  /* 0x00000018c4180c10 */ /* 0x000fe4000ffbe0ff */
[----:B------:R-:W-:Y:S01]  /*bb80*/  @P0 IADD3.X R10, R203, UR23, RZ, P4, !PT ;  /* 0x00000017cb0a0c10 */ /* 0x000fe2000a7fe4ff */
[C---:B----4-:R-:W-:Y:S03]  /*bb90*/  HMMA.16816.F32.BF16 R76, R136.reuse, R12, R76 ;  /* 0x0000000c884c723c */ /* 0x050fe6000004184c */
[C---:B------:R-:W-:Y:S02]  /*bba0*/  @P0 LEA R16, P4, R8.reuse, c[0x0][0x1c8], 0x1 ;  /* 0x0000720008100a11 */ /* 0x040fe400078808ff */
[----:B------:R-:W-:Y:S02]  /*bbb0*/  @P0 LEA.HI.X R19, R3, c[0x0][0x1cc], R10, 0x1, P6 ;  /* 0x0000730003130a11 */ /* 0x000fe400030f0c0a */
[----:B------:R-:W-:Y:S01]  /*bbc0*/  @P0 LEA.HI.X R17, R8, c[0x0][0x1cc], R9, 0x1, P4 ;  /* 0x0000730008110a11 */ /* 0x000fe200020f0c09 */
[C---:B------:R-:W-:Y:S01]  /*bbd0*/  HMMA.16816.F32.BF16 R80, R136.reuse, R14, R80 ;  /* 0x0000000e8850723c */ /* 0x040fe20000041850 */
[----:B------:R-:W2:Y:S03]  /*bbe0*/  LDSM.16.MT88.4 R8, [R160+0x5900] ;  /* 0x00590000a008783b */ /* 0x000ea60000004200 */
[----:B------:R-:W-:Y:S01]  /*bbf0*/  @P0 IADD3 R22, P4, R209, UR22, RZ ;  /* 0x00000016d1160c10 */ /* 0x000fe2000ff9e0ff */
[----:B------:R-:W-:Y:S02]  /*bc00*/  @UP1 UIADD3.X UR22, UR13, UR23, URZ, UP0, !UPT ;  /* 0x000000170d161290 */ /* 0x000fe400087fe43f */
[----:B------:R-:W-:Y:S01]  /*bc10*/  UISETP.GE.AND UP0, UPT, UR15, 0x1, UPT ;  /* 0x000000010f00788c */ /* 0x000fe2000bf06270 */
[----:B------:R-:W-:Y:S01]  /*bc20*/  @P0 LEA R20, P6, R22, c[0x0][0x1c8], 0x1 ;  /* 0x0000720016140a11 */ /* 0x000fe200078c08ff */
[C---:B-1----:R-:W-:Y:S01]  /*bc30*/  HMMA.16816.F32.BF16 R84, R136.reuse, R4, R84 ;  /* 0x000000048854723c */ /* 0x042fe20000041854 */
[----:B------:R-:W-:Y:S02]  /*bc40*/  UISETP.GE.AND UP1, UPT, UR5, 0x1, UPT ;  /* 0x000000010500788c */ /* 0x000fe4000bf26270 */
[----:B------:R-:W-:Y:S01]  /*bc50*/  USEL UR15, UR25, URZ, !UP0 ;  /* 0x0000003f190f7287 */ /* 0x000fe2000c000000 */
[----:B------:R-:W-:Y:S01]  /*bc60*/  @P0 IADD3.X R3, R208, UR23, RZ, P4, !PT ;  /* 0x00000017d0030c10 */ /* 0x000fe2000a7fe4ff */
[----:B------:R-:W-:Y:S01]  /*bc70*/  UISETP.GT.AND UP0, UPT, UR21, UR20, UPT ;  /* 0x000000141500728c */ /* 0x000fe2000bf04270 */
[----:B------:R-:W-:Y:S01]  /*bc80*/  @P0 LEA R12, P4, R24, c[0x0][0x1c8], 0x1 ;  /* 0x00007200180c0a11 */ /* 0x000fe200078808ff */
[----:B------:R-:W-:Y:S01]  /*bc90*/  UIADD3 UR21, UR5, 0x1, URZ ;  /* 0x0000000105157890 */ /* 0x000fe2000fffe03f */
[----:B------:R-:W-:Y:S01]  /*bca0*/  @P0 IADD3.X R13, R203, UR22, RZ, P5, !PT ;  /* 0x00000016cb0d0c10 */ /* 0x000fe2000affe4ff */
[C---:B------:R-:W-:Y:S02]  /*bcb0*/  HMMA.16816.F32.BF16 R88, R136.reuse, R6, R88 ;  /* 0x000000068858723c */ /* 0x040fe40000041858 */
[----:B------:R-:W-:Y:S01]  /*bcc0*/  USEL UR5, UR21, URZ, !UP1 ;  /* 0x0000003f15057287 */ /* 0x000fe2000c800000 */
[----:B------:R-:W-:Y:S02]  /*bcd0*/  @P0 LEA.HI.X R21, R22, c[0x0][0x1cc], R3, 0x1, P6 ;  /* 0x0000730016150a11 */ /* 0x000fe400030f0c03 */
[----:B------:R-:W-:Y:S01]  /*bce0*/  MOV R22, UR15 ;  /* 0x0000000f00167c02 */ /* 0x000fe20008000f00 */
[----:B------:R-:W-:Y:S01]  /*bcf0*/  UMOV UR21, UR17 ;  /* 0x0000001100157c82 */ /* 0x000fe20008000000 */
[----:B------:R-:W-:Y:S02]  /*bd00*/  @P0 LEA.HI.X R13, R24, c[0x0][0x1cc], R13, 0x1, P4 ;  /* 0x00007300180d0a11 */ /* 0x000fe400020f0c0d */
[----:B------:R-:W-:Y:S03]  /*bd10*/  @P0 IADD3 R3, P4, R211, UR24, RZ ;  /* 0x00000018d3030c10 */ /* 0x000fe6000ff9e0ff */
[----:B------:R-:W-:Y:S01]  /*bd20*/  @P0 IMAD R25, R22, 0x3000, R193 ;  /* 0x0000300016190824 */ /* 0x000fe200078e02c1 */
[----:B------:R-:W-:Y:S02]  /*bd30*/  @P0 LEA R14, P6, R3, c[0x0][0x1c8], 0x1 ;  /* 0x00007200030e0a11 */ /* 0x000fe400078c08ff */
[----:B------:R-:W-:Y:S02]  /*bd40*/  @P0 IADD3.X R24, R210, UR22, RZ, P4, !PT ;  /* 0x00000016d2180c10 */ /* 0x000fe4000a7fe4ff */
[----:B------:R-:W-:Y:S02]  /*bd50*/  @P0 IADD3 R23, P5, R209, UR24, RZ ;  /* 0x00000018d1170c10 */ /* 0x000fe4000ffbe0ff */
[----:B------:R-:W-:Y:S02]  /*bd60*/  @P0 LEA.HI.X R15, R3, c[0x0][0x1cc], R24, 0x1, P6 ;  /* 0x00007300030f0a11 */ /* 0x000fe400030f0c18 */
[----:B------:R-:W-:Y:S02]  /*bd70*/  @P0 SHF.L.U32 R3, R25, 0x1, RZ ;  /* 0x0000000119030819 */ /* 0x000fe400000006ff */
[C---:B------:R-:W-:Y:S01]  /*bd80*/  @P0 LEA R22, P4, R23.reuse, c[0x0][0x1c8], 0x1 ;  /* 0x0000720017160a11 */ /* 0x040fe200078808ff */
[C---:B--2---:R-:W-:Y:S02]  /*bd90*/  HMMA.16816.F32.BF16 R92, R136.reuse, R8, R92 ;  /* 0x00000008885c723c */ /* 0x044fe4000004185c */
[----:B------:R-:W-:Y:S01]  /*bda0*/  @!PT LDS RZ, [RZ] ;  /* 0x00000000fffff984 */ /* 0x000fe20000000800 */
[----:B------:R-:W-:Y:S01]  /*bdb0*/  @!PT LDS RZ, [RZ] ;  /* 0x00000000fffff984 */ /* 0x000fe20000000800 */
[----:B------:R-:W-:Y:S01]  /*bdc0*/  @!PT LDS RZ, [RZ] ;  /* 0x00000000fffff984 */ /* 0x000fe20000000800 */
[----:B------:R1:W-:Y:S01]  /*bdd0*/  @P0 LDGSTS.E.BYPASS.LTC128B.128 [R3+0xc100], [R18.64], !P3 ;  /* 0x0c10000012030fae */ /* 0x0003e2000d901d52 */
[----:B------:R-:W-:Y:S04]  /*bde0*/  @P0 IADD3.X R26, R208, UR22, RZ, P5, !PT ;  /* 0x00000016d01a0c10 */ /* 0x000fe8000affe4ff */
[----:B------:R-:W-:Y:S01]  /*bdf0*/  @P0 LEA.HI.X R23, R23, c[0x0][0x1cc], R26, 0x1, P4 ;  /* 0x0000730017170a11 */ /* 0x000fe200020f0c1a */
[----:B------:R-:W-:Y:S02]  /*be00*/  HMMA.16816.F32.BF16 R96, R136, R10, R96 ;  /* 0x0000000a8860723c */ /* 0x000fe40000041860 */
        /* <DEDUP_REMOVED lines=9> */
.L_x_818:
[----:B------:R-:W-:-:S06]  /*bea0*/  UISETP.GE.AND UP0, UPT, UR17, UR10, UPT ;  /* 0x0000000a1100728c */ /* 0x000fcc000bf06270 */
[----:B------:R-:W-:-:S13]  /*beb0*/  PLOP3.LUT P0, PT, PT, PT, UP0, 0x80, 0x0 ;  /* 0x000000000000781c */ /* 0x000fda0003f0f008 */
[----:B------:R-:W-:Y:S05]  /*bec0*/  @!P0 BRA `(.L_x_820) ;  /* 0x00003a9000008947 */ /* 0x000fea0003800000 */
[----:B------:R-:W-:Y:S01]  /*bed0*/  PLOP3.LUT P5, PT, PT, PT, UP3, 0x80, 0x0 ;  /* 0x000000000000781c */ /* 0x000fe20003faf038 */
[----:B------:R-:W-:Y:S01]  /*bee0*/  IMAD.MOV.U32 R133, RZ, RZ, 0x40 ;  /* 0x00000040ff857424 */ /* 0x000fe200078e00ff */
[----:B------:R-:W-:Y:S01]  /*bef0*/  PLOP3.LUT P4, PT, PT, PT, UP3, 0x80, 0x0 ;  /* 0x000000000000781c */ /* 0x000fe20003f8f038 */
[----:B------:R-:W-:Y:S01]  /*bf00*/  IMAD.MOV.U32 R3, RZ, RZ, R0 ;  /* 0x000000ffff037224 */ /* 0x000fe200078e0000 */
[----:B------:R-:W-:Y:S01]  /*bf10*/  LOP3.LUT P0, RZ, R207, 0x4, RZ, 0xc0, !PT ;  /* 0x00000004cfff7812 */ /* 0x000fe2000780c0ff */
[----:B------:R-:W-:Y:S01]  /*bf20*/  IMAD.MOV.U32 R132, RZ, RZ, R2 ;  /* 0x000000ffff847224 */ /* 0x000fe200078e0002 */
[C---:B------:R-:W-:Y:S01]  /*bf30*/  IADD3 R207, P6, R194.reuse, 0x40, RZ ;  /* 0x00000040c2cf7810 */ /* 0x040fe20007fde0ff */
[----:B------:R-:W-:Y:S01]  /*bf40*/  ULDC.64 UR8, c[0x0][0x208] ;  /* 0x0000820000087ab9 */ /* 0x000fe20000000a00 */
[----:B------:R-:W-:Y:S02]  /*bf50*/  SEL R133, R133, 0xffffffc0, !P0 ;  /* 0xffffffc085857807 */ /* 0x000fe40004000000 */
[----:B------:R-:W-:Y:S01]  /*bf60*/  IADD3 R214, P0, R194, 0x80, RZ ;  /* 0x00000080c2d67810 */ /* 0x000fe20007f1e0ff */
[----:B------:R-:W-:Y:S01]  /*bf70*/  IMAD.X R215, RZ, RZ, R199, P6 ;  /* 0x000000ffffd77224 */ /* 0x000fe200030e06c7 */
[----:B------:R-:W-:Y:S01]  /*bf80*/  IADD3 R210, P6, R196, 0x80, RZ ;  /* 0x00000080c4d27810 */ /* 0x000fe20007fde0ff */
[----:B------:R-:W-:Y:S01]  /*bf90*/  @P5 IMAD.HI.U32 R208, R200, c[0x0][0x2c8], RZ ;  /* 0x0000b200c8d05a27 */ /* 0x000fe200078e00ff */
[----:B------:R-:W-:-:S03]  /*bfa0*/  IADD3 R212, P5, R196, 0x40, RZ ;  /* 0x00000040c4d47810 */ /* 0x000fc60007fbe0ff */
[----:B------:R-:W-:Y:S01]  /*bfb0*/  IMAD.X R213, RZ, RZ, R199, P0 ;  /* 0x000000ffffd57224 */ /* 0x000fe200000e06c7 */
[----:B------:R-:W-:Y:S01]  /*bfc0*/  @P4 SHF.R.U32.HI R208, RZ, c[0x0][0x2cc], R208 ;  /* 0x0000b300ffd04a19 */ /* 0x000fe200000116d0 */
[--C-:B------:R-:W-:Y:S02]  /*bfd0*/  IMAD.X R211, RZ, RZ, R203.reuse, P5 ;  /* 0x000000ffffd37224 */ /* 0x100fe400028e06cb */
[----:B------:R-:W-:Y:S02]  /*bfe0*/  IMAD.X R209, RZ, RZ, R203, P6 ;  /* 0x000000ffffd17224 */ /* 0x000fe400030e06cb */
.L_x_829:
[----:B------:R-:W-:Y:S04]  /*bff0*/  DEPBAR.LE SB0, 0x2 ;  /* 0x000080800000791a */ /* 0x000fe80000000000 */
[----:B------:R-:W-:Y:S01]  /*c000*/  BAR.SYNC.DEFER_BLOCKING 0x0 ;  /* 0x0000000000007b1d */ /* 0x000fe20000010000 */
[----:B------:R-:W-:Y:S01]  /*c010*/  UIMAD UR4, UR5, 0x6000, URZ ;  /* 0x00006000050478a4 */ /* 0x000fe2000f8e023f */
[----:B------:R-:W-:Y:S01]  /*c020*/  IMAD.U32 R175, RZ, RZ, UR15 ;  /* 0x0000000fffaf7e24 */ /* 0x000fe2000f8e00ff */
[----:B------:R-:W-:Y:S04]  /*c030*/  UISETP.GE.AND UP1, UPT, UR10, UR17, UPT ;  /* 0x000000110a00728c */ /* 0x000fe8000bf26270 */
[----:B------:R-:W-:Y:S02]  /*c040*/  IADD3 R0, R188, UR4, RZ ;  /* 0x00000004bc007c10 */ /* 0x000fe4000fffe0ff */
[----:B------:R-:W-:Y:S03]  /*c050*/  PLOP3.LUT P0, PT, PT, PT, UP1, 0x80, 0x0 ;  /* 0x000000000000781c */ /* 0x000fe60003f0f018 */
[----:B------:R-:W-:Y:S01]  /*c060*/  IMAD.IADD R192, R189, 0x1, R0 ;  /* 0x00000001bdc07824 */ /* 0x000fe200078e0200 */
[----:B------:R-:W-:Y:S01]  /*c070*/  IADD3 R0, R133, R0, RZ ;  /* 0x0000000085007210 */ /* 0x000fe20007ffe0ff */
[----:B------:R-:W-:Y:S04]  /*c080*/  @!UP1 UIADD3 UR7, UR17, -0x1, URZ ;  /* 0xffffffff11079890 */ /* 0x000fe8000fffe03f */
[----:B------:R-:W-:Y:S02]  /*c090*/  @!UP1 USHF.R.S32.HI UR6, URZ, 0x1f, UR7 ;  /* 0x0000001f3f069899 */ /* 0x000fe40008011407 */
[----:B------:R-:W-:Y:S02]  /*c0a0*/  @!UP1 UIMAD.WIDE.U32 UR20, UR7, UR8, URZ ;  /* 0x00000008071492a5 */ /* 0x000fe4000f8e003f */
[----:B------:R-:W-:Y:S01]  /*c0b0*/  @!UP1 UIMAD UR6, UR6, UR8, URZ ;  /* 0x00000008060692a4 */ /* 0x000fe2000f8e023f */
[----:B------:R-:W-:Y:S01]  /*c0c0*/  @!P0 IMAD R175, R175, 0x6000, R204 ;  /* 0x00006000afaf8824 */ /* 0x000fe200078e02cc */
[----:B------:R-:W-:Y:S02]  /*c0d0*/  LDSM.16.M88.4 R32, [R190] ;  /* 0x00000000be20783b */ /* 0x000fe40000000200 */
[----:B------:R-:W-:Y:S02]  /*c0e0*/  @!UP1 UIMAD UR6, UR7, UR9, UR6 ;  /* 0x00000009070692a4 */ /* 0x000fe4000f8e0206 */
[----:B------:R-:W-:Y:S02]  /*c0f0*/  @!UP1 USHF.L.U32 UR7, UR20, 0x6, URZ ;  /* 0x0000000614079899 */ /* 0x000fe4000800063f */
[----:B------:R-:W-:Y:S01]  /*c100*/  @!UP1 UIADD3 UR6, UR21, UR6, URZ ;  /* 0x0000000615069290 */ /* 0x000fe2000fffe03f */
[----:B------:R-:W1:Y:S03]  /*c110*/  LDSM.16.M88.4 R8, [R188+UR4+0xc100] ;  /* 0x00c10004bc08783b */ /* 0x000e660008000200 */
[----:B------:R-:W-:Y:S01]  /*c120*/  @!P0 IADD3 R2, P5, R194, UR7, RZ ;  /* 0x00000007c2028c10 */ /* 0x000fe2000ffbe0ff */
[----:B------:R-:W-:Y:S02]  /*c130*/  @!UP1 USHF.L.U64.HI UR6, UR20, 0x6, UR6 ;  /* 0x0000000614069899 */ /* 0x000fe40008010206 */
[----:B------:R-:W-:Y:S01]  /*c140*/  @!UP1 UIADD3 UR20, UP0, UR12, UR7, URZ ;  /* 0x000000070c149290 */ /* 0x000fe2000ff1e03f */
[----:B------:R-:W2:Y:S01]  /*c150*/  LDSM.16.M88.4 R16, [R188+UR4+0xc900] ;  /* 0x00c90004bc10783b */ /* 0x000ea20008000200 */
[----:B------:R-:W-:Y:S02]  /*c160*/  @!P0 LEA R176, P4, R2, c[0x0][0x1f8], 0x1 ;  /* 0x00007e0002b08a11 */ /* 0x000fe400078808ff */
[----:B------:R-:W-:Y:S02]  /*c170*/  @!P0 IADD3.X R29, R199, UR6, RZ, P5, !PT ;  /* 0x00000006c71d8c10 */ /* 0x000fe4000affe4ff */
[----:B------:R-:W-:Y:S02]  /*c180*/  @!P0 IADD3 R30, P5, R214, UR7, RZ ;  /* 0x00000007d61e8c10 */ /* 0x000fe4000ffbe0ff */
[----:B------:R-:W3:Y:S01]  /*c190*/  LDSM.16.M88.4 R24, [R188+UR4+0xd100] ;  /* 0x00d10004bc18783b */ /* 0x000ee20008000200 */
[----:B------:R-:W-:Y:S02]  /*c1a0*/  @!P0 LEA.HI.X R177, R2, c[0x0][0x1fc], R29, 0x1, P4 ;  /* 0x00007f0002b18a11 */ /* 0x000fe400020f0c1d */
[----:B------:R-:W-:Y:S01]  /*c1b0*/  @!P0 IADD3 R29, P6, R207, UR7, RZ ;  /* 0x00000007cf1d8c10 */ /* 0x000fe2000ffde0ff */
[----:B------:R-:W-:Y:S01]  /*c1c0*/  @!UP1 UIADD3.X UR7, UR11, UR6, URZ, UP0, !UPT ;  /* 0x000000060b079290 */ /* 0x000fe200087fe43f */
[----:B------:R-:W-:Y:S01]  /*c1d0*/  @!P0 IADD3.X R31, R213, UR6, RZ, P5, !PT ;  /* 0x00000006d51f8c10 */ /* 0x000fe2000affe4ff */
[----:B------:R-:W-:Y:S01]  /*c1e0*/  UISETP.GE.AND UP0, UPT, UR15, 0x1, UPT ;  /* 0x000000010f00788c */ /* 0x000fe2000bf06270 */
[----:B------:R-:W4:Y:S01]  /*c1f0*/  LDSM.16.M88.4 R136, [R188+UR4+0xd900] ;  /* 0x00d90004bc88783b */ /* 0x000f220008000200 */
[C---:B------:R-:W-:Y:S02]  /*c200*/  @!P0 LEA R170, P5, R30.reuse, c[0x0][0x1f8], 0x1 ;  /* 0x00007e001eaa8a11 */ /* 0x040fe400078a08ff */
[----:B------:R-:W-:Y:S01]  /*c210*/  @!P0 IADD3.X R28, R215, UR6, RZ, P6, !PT ;  /* 0x00000006d71c8c10 */ /* 0x000fe2000b7fe4ff */
[----:B------:R-:W-:Y:S01]  /*c220*/  USHF.L.U32 UR6, UR17, 0x6, URZ ;  /* 0x0000000611067899 */ /* 0x000fe2000800063f */
[C---:B------:R-:W-:Y:S02]  /*c230*/  @!P0 LEA R172, P6, R29.reuse, c[0x0][0x1f8], 0x1 ;  /* 0x00007e001dac8a11 */ /* 0x040fe400078c08ff */
[----:B------:R-:W-:Y:S01]  /*c240*/  LDSM.16.M88.4 R140, [R186] ;  /* 0x00000000ba8c783b */ /* 0x000fe20000000200 */
[----:B------:R-:W-:Y:S02]  /*c250*/  @!P0 LEA.HI.X R171, R30, c[0x0][0x1fc], R31, 0x1, P5 ;  /* 0x00007f001eab8a11 */ /* 0x000fe400028f0c1f */
[----:B------:R-:W-:Y:S02]  /*c260*/  @!P0 LEA.HI.X R173, R29, c[0x0][0x1fc], R28, 0x1, P6 ;  /* 0x00007f001dad8a11 */ /* 0x000fe400030f0c1c */
[----:B------:R-:W-:Y:S02]  /*c270*/  @!P0 IADD3 R2, P4, R194, UR20, RZ ;  /* 0x00000014c2028c10 */ /* 0x000fe4000ff9e0ff */
[----:B------:R-:W5:Y:S02]  /*c280*/  LDSM.16.M88.4 R144, [R192+0xc100] ;  /* 0x00c10000c090783b */ /* 0x000f640000000200 */
[----:B------:R-:W-:Y:S02]  /*c290*/  @!P0 IADD3.X R149, R199, UR7, RZ, P4, !PT ;  /* 0x00000007c7958c10 */ /* 0x000fe4000a7fe4ff */
[C---:B------:R-:W-:Y:S01]  /*c2a0*/  @!P0 LEA R168, P4, R2.reuse, c[0x0][0x1f8], 0x1 ;  /* 0x00007e0002a88a11 */ /* 0x040fe200078808ff */
[C---:B-1----:R-:W-:Y:S03]  /*c2b0*/  HMMA.16816.F32.BF16 R4, R32.reuse, R8, RZ ;  /* 0x000000082004723c */ /* 0x042fe600000418ff */
[----:B------:R-:W-:Y:S02]  /*c2c0*/  @!P0 LEA.HI.X R169, R2, c[0x0][0x1fc], R149, 0x1, P4 ;  /* 0x00007f0002a98a11 */ /* 0x000fe400020f0c95 */
[----:B------:R-:W1:Y:S01]  /*c2d0*/  LDSM.16.M88.4 R148, [R192+0xc900] ;  /* 0x00c90000c094783b */ /* 0x000e620000000200 */
[----:B------:R-:W-:Y:S02]  /*c2e0*/  @!P0 IADD3 R2, P5, R214, UR20, RZ ;  /* 0x00000014d6028c10 */ /* 0x000fe4000ffbe0ff */
[C---:B------:R-:W-:Y:S04]  /*c2f0*/  HMMA.16816.F32.BF16 R8, R32.reuse, R10, RZ ;  /* 0x0000000a2008723c */ /* 0x040fe800000418ff */
[----:B------:R-:W-:Y:S04]  /*c300*/  @!P0 IADD3.X R153, R213, UR7, RZ, P5, !PT ;  /* 0x00000007d5998c10 */ /* 0x000fe8000affe4ff */
[C---:B--2---:R-:W-:Y:S08]  /*c310*/  HMMA.16816.F32.BF16 R12, R32.reuse, R16, RZ ;  /* 0x00000010200c723c */ /* 0x044ff000000418ff */
[C---:B------:R-:W-:Y:S08]  /*c320*/  HMMA.16816.F32.BF16 R16, R32.reuse, R18, RZ ;  /* 0x000000122010723c */ /* 0x040ff000000418ff */
[C---:B---3--:R-:W-:Y:S08]  /*c330*/  HMMA.16816.F32.BF16 R20, R32.reuse, R24, RZ ;  /* 0x000000182014723c */ /* 0x048ff000000418ff */
[C---:B------:R-:W-:Y:S08]  /*c340*/  HMMA.16816.F32.BF16 R24, R32.reuse, R26, RZ ;  /* 0x0000001a2018723c */ /* 0x040ff000000418ff */
[C---:B----4-:R-:W-:Y:S07]  /*c350*/  HMMA.16816.F32.BF16 R28, R32.reuse, R136, RZ ;  /* 0x00000088201c723c */ /* 0x050fee00000418ff */
[----:B------:R-:W-:Y:S01]  /*c360*/  @!P0 IADD3 R137, P4, R207, UR20, RZ ;  /* 0x00000014cf898c10 */ /* 0x000fe2000ff9e0ff */
[----:B------:R-:W-:Y:S04]  /*c370*/  HMMA.16816.F32.BF16 R32, R32, R138, RZ ;  /* 0x0000008a2020723c */ /* 0x000fe800000418ff */
[----:B------:R-:W-:Y:S02]  /*c380*/  @!P0 LEA R178, P6, R137, c[0x0][0x1f8], 0x1 ;  /* 0x00007e0089b28a11 */ /* 0x000fe400078c08ff */
[----:B------:R-:W-:Y:S02]  /*c390*/  @!P0 IADD3.X R136, R215, UR7, RZ, P4, !PT ;  /* 0x00000007d7888c10 */ /* 0x000fe4000a7fe4ff */
[C---:B-----5:R-:W-:Y:S05]  /*c3a0*/  HMMA.16816.F32.BF16 R4, R140.reuse, R144, R4 ;  /* 0x000000908c04723c */ /* 0x060fea0000041804 */
[C---:B------:R-:W-:Y:S02]  /*c3b0*/  @!P0 LEA R180, P4, R2.reuse, c[0x0][0x1f8], 0x1 ;  /* 0x00007e0002b48a11 */ /* 0x040fe400078808ff */
[----:B------:R-:W-:Y:S01]  /*c3c0*/  @!P0 LEA.HI.X R179, R137, c[0x0][0x1fc], R136, 0x1, P6 ;  /* 0x00007f0089b38a11 */ /* 0x000fe200030f0c88 */
[C---:B------:R-:W-:Y:S01]  /*c3d0*/  HMMA.16816.F32.BF16 R8, R140.reuse, R146, R8 ;  /* 0x000000928c08723c */ /* 0x040fe20000041808 */
[----:B------:R-:W2:Y:S03]  /*c3e0*/  LDSM.16.M88.4 R136, [R192+0xd100] ;  /* 0x00d10000c088783b */ /* 0x000ea60000000200 */
[----:B------:R-:W-:Y:S01]  /*c3f0*/  @!P0 LEA.HI.X R181, R2, c[0x0][0x1fc], R153, 0x1, P4 ;  /* 0x00007f0002b58a11 */ /* 0x000fe200020f0c99 */
[C---:B------:R-:W-:Y:S03]  /*c400*/  IMAD.IADD R2, R133.reuse, 0x1, R192 ;  /* 0x0000000185027824 */ /* 0x040fe600078e02c0 */
[C---:B-1----:R-:W-:Y:S01]  /*c410*/  HMMA.16816.F32.BF16 R12, R140.reuse, R148, R12 ;  /* 0x000000948c0c723c */ /* 0x042fe2000004180c */
[----:B------:R-:W1:Y:S07]  /*c420*/  LDSM.16.M88.4 R152, [R192+0xd900] ;  /* 0x00d90000c098783b */ /* 0x000e6e0000000200 */
[C---:B------:R-:W-:Y:S01]  /*c430*/  HMMA.16816.F32.BF16 R16, R140.reuse, R150, R16 ;  /* 0x000000968c10723c */ /* 0x040fe20000041810 */
[----:B------:R-:W-:Y:S01]  /*c440*/  @!PT LDS RZ, [RZ] ;  /* 0x00000000fffff984 */ /* 0x000fe20000000800 */
[----:B------:R-:W-:Y:S01]  /*c450*/  @!PT LDS RZ, [RZ] ;  /* 0x00000000fffff984 */ /* 0x000fe20000000800 */
[----:B------:R-:W-:Y:S01]  /*c460*/  @!PT LDS RZ, [RZ] ;  /* 0x00000000fffff984 */ /* 0x000fe20000000800 */
[----:B------:R3:W-:Y:S07]  /*c470*/  @!P0 LDGSTS.E.BYPASS.LTC128B.128 [R175], [R176.64], !P3 ;  /* 0x00000000b0af8fae */ /* 0x0007ee000d901d52 */
[----:B------:R3:W-:Y:S07]  /*c480*/  @!P0 LDGSTS.E.BYPASS.LTC128B.128 [R175+0x2000], [R172.64], !P2 ;  /* 0x02000000acaf8fae */ /* 0x0007ee000d101d52 */
[----:B------:R4:W-:Y:S07]  /*c490*/  @!P0 LDGSTS.E.BYPASS.LTC128B.128 [R175+0x4000], [R170.64], !P1 ;  /* 0x04000000aaaf8fae */ /* 0x0009ee000c901d52 */
[----:B------:R4:W-:Y:S01]  /*c4a0*/  @!P0 LDGSTS.E.BYPASS.LTC128B.128 [R175+0x1000], [R168.64], !P3 ;  /* 0x01000000a8af8fae */ /* 0x0009e2000d901d52 */
[C---:B--2---:R-:W-:Y:S06]  /*c4b0*/  HMMA.16816.F32.BF16 R20, R140.reuse, R136, R20 ;  /* 0x000000888c14723c */ /* 0x044fec0000041814 */
[----:B------:R3:W-:Y:S02]  /*c4c0*/  @!P0 LDGSTS.E.BYPASS.LTC128B.128 [R175+0x3000], [R178.64], !P2 ;  /* 0x03000000b2af8fae */ /* 0x0007e4000d101d52 */
[C---:B------:R-:W-:Y:S05]  /*c4d0*/  HMMA.16816.F32.BF16 R24, R140.reuse, R138, R24 ;  /* 0x0000008a8c18723c */ /* 0x040fea0000041818 */
[----:B------:R3:W-:Y:S01]  /*c4e0*/  @!P0 LDGSTS.E.BYPASS.LTC128B.128 [R175+0x5000], [R180.64], !P1 ;  /* 0x05000000b4af8fae */ /* 0x0007e2000c901d52 */
[----:B------:R-:W-:Y:S02]  /*c4f0*/  PLOP3.LUT P0, PT, PT, PT, UP3, 0x80, 0x0 ;  /* 0x000000000000781c */ /* 0x000fe40003f0f038 */
[C---:B-1----:R-:W-:Y:S04]  /*c500*/  HMMA.16816.F32.BF16 R28, R140.reuse, R152, R28 ;  /* 0x000000988c1c723c */ /* 0x042fe8000004181c */
[----:B------:R-:W-:Y:S04]  /*c510*/  LDSM.16.M88.4 R156, [R185] ;  /* 0x00000000b99c783b */ /* 0x000fe80000000200 */
[----:B------:R-:W-:Y:S03]  /*c520*/  HMMA.16816.F32.BF16 R32, R140, R154, R32 ;  /* 0x0000009a8c20723c */ /* 0x000fe60000041820 */
[----:B------:R-:W1:Y:S07]  /*c530*/  LDSM.16.M88.4 R160, [R0+0xc100] ;  /* 0x00c1000000a0783b */ /* 0x000e6e0000000200 */
[----:B------:R-:W2:Y:S07]  /*c540*/  LDSM.16.M88.4 R164, [R0+0xc900] ;  /* 0x00c9000000a4783b */ /* 0x000eae0000000200 */
[----:B------:R-:W5:Y:S07]  /*c550*/  LDSM.16.M88.4 R144, [R0+0xd100] ;  /* 0x00d100000090783b */ /* 0x000f6e0000000200 */
[----:B------:R-:W3:Y:S07]  /*c560*/  LDSM.16.M88.4 R148, [R0+0xd900] ;  /* 0x00d900000094783b */ /* 0x000eee0000000200 */
[----:B------:R-:W-:Y:S07]  /*c570*/  LDSM.16.M88.4 R136, [R184] ;  /* 0x00000000b888783b */ /* 0x000fee0000000200 */
[----:B----4-:R-:W4:Y:S01]  /*c580*/  LDSM.16.M88.4 R168, [R2+0xc100] ;  /* 0x00c1000002a8783b */ /* 0x010f220000000200 */
[C---:B-1----:R-:W-:Y:S06]  /*c590*/  HMMA.16816.F32.BF16 R4, R156.reuse, R160, R4 ;  /* 0x000000a09c04723c */ /* 0x042fec0000041804 */
[----:B------:R-:W1:Y:S02]  /*c5a0*/  LDSM.16.M88.4 R140, [R2+0xc900] ;  /* 0x00c90000028c783b */ /* 0x000e640000000200 */
[C---:B------:R-:W-:Y:S05]  /*c5b0*/  HMMA.16816.F32.BF16 R8, R156.reuse, R162, R8 ;  /* 0x000000a29c08723c */ /* 0x040fea0000041808 */
[----:B------:R-:W1:Y:S03]  /*c5c0*/  LDSM.16.M88.4 R152, [R2+0xd100] ;  /* 0x00d100000298783b */ /* 0x000e660000000200 */
[C---:B--2---:R-:W-:Y:S04]  /*c5d0*/  HMMA.16816.F32.BF16 R12, R156.reuse, R164, R12 ;  /* 0x000000a49c0c723c */ /* 0x044fe8000004180c */
[----:B------:R-:W2:Y:S04]  /*c5e0*/  LDSM.16.M88.4 R160, [R2+0xd900] ;  /* 0x00d9000002a0783b */ /* 0x000ea80000000200 */
[C---:B------:R-:W-:Y:S03]  /*c5f0*/  HMMA.16816.F32.BF16 R16, R156.reuse, R166, R16 ;  /* 0x000000a69c10723c */ /* 0x040fe60000041810 */
[----:B------:R-:W-:Y:S05]  /*c600*/  LDSM.16.M88.4 R164, [R188+UR4+0xe100] ;  /* 0x00e10004bca4783b */ /* 0x000fea0008000200 */
[C---:B-----5:R-:W-:Y:S02]  /*c610*/  HMMA.16816.F32.BF16 R20, R156.reuse, R144, R20 ;  /* 0x000000909c14723c */ /* 0x060fe40000041814 */
[----:B---3--:R-:W-:Y:S06]  /*c620*/  LDSM.16.M88.4 R172, [R192+0xf900] ;  /* 0x00f90000c0ac783b */ /* 0x008fec0000000200 */
[C---:B------:R-:W-:Y:S01]  /*c630*/  HMMA.16816.F32.BF16 R24, R156.reuse, R146, R24 ;  /* 0x000000929c18723c */ /* 0x040fe20000041818 */
[----:B------:R-:W3:Y:S07]  /*c640*/  LDSM.16.M88.4 R144, [R190+0x4000] ;  /* 0x00400000be90783b */ /* 0x000eee0000000200 */
[C---:B------:R-:W-:Y:S01]  /*c650*/  HMMA.16816.F32.BF16 R28, R156.reuse, R148, R28 ;  /* 0x000000949c1c723c */ /* 0x040fe2000004181c */
[----:B------:R-:W-:Y:S07]  /*c660*/  LDSM.16.M88.4 R176, [R190+0x8000] ;  /* 0x00800000beb0783b */ /* 0x000fee0000000200 */
[----:B------:R-:W-:Y:S01]  /*c670*/  HMMA.16816.F32.BF16 R32, R156, R150, R32 ;  /* 0x000000969c20723c */ /* 0x000fe20000041820 */
[----:B------:R-:W5:Y:S07]  /*c680*/  LDSM.16.M88.4 R148, [R188+UR4+0xe900] ;  /* 0x00e90004bc94783b */ /* 0x000f6e0008000200 */
[C---:B----4-:R-:W-:Y:S01]  /*c690*/  HMMA.16816.F32.BF16 R4, R136.reuse, R168, R4 ;  /* 0x000000a88804723c */ /* 0x050fe20000041804 */
[----:B------:R-:W4:Y:S07]  /*c6a0*/  LDSM.16.M88.4 R156, [R188+UR4+0xf100] ;  /* 0x00f10004bc9c783b */ /* 0x000f2e0008000200 */
[C---:B------:R-:W-:Y:S01]  /*c6b0*/  HMMA.16816.F32.BF16 R8, R136.reuse, R170, R8 ;  /* 0x000000aa8808723c */ /* 0x040fe20000041808 */
[----:B------:R-:W3:Y:S07]  /*c6c0*/  LDSM.16.M88.4 R168, [R188+UR4+0xf900] ;  /* 0x00f90004bca8783b */ /* 0x000eee0008000200 */
[C---:B-1----:R-:W-:Y:S01]  /*c6d0*/  HMMA.16816.F32.BF16 R12, R136.reuse, R140, R12 ;  /* 0x0000008c880c723c */ /* 0x042fe2000004180c */
[----:B------:R-:W-:Y:S07]  /*c6e0*/  LDSM.16.M88.4 R180, [R188+UR4+0x10100] ;  /* 0x01010004bcb4783b */ /* 0x000fee0008000200 */
[C---:B------:R-:W-:Y:S01]  /*c6f0*/  HMMA.16816.F32.BF16 R16, R136.reuse, R142, R16 ;  /* 0x0000008e8810723c */ /* 0x040fe20000041810 */
[----:B------:R-:W-:Y:S07]  /*c700*/  LDSM.16.M88.4 R140, [R192+0xe100] ;  /* 0x00e10000c08c783b */ /* 0x000fee0000000200 */
[C---:B------:R-:W-:Y:S01]  /*c710*/  HMMA.16816.F32.BF16 R20, R136.reuse, R152, R20 ;  /* 0x000000988814723c */ /* 0x040fe20000041814 */
[----:B------:R-:W0:Y:S07]  /*c720*/  LDGDEPBAR ;  /* 0x00000000000079af */ /* 0x000e2e0000000000 */
[C---:B------:R-:W-:Y:S01]  /*c730*/  HMMA.16816.F32.BF16 R24, R136.reuse, R154, R24 ;  /* 0x0000009a8818723c */ /* 0x040fe20000041818 */
[----:B------:R-:W-:Y:S07]  /*c740*/  LDSM.16.M88.4 R152, [R192+0xe900] ;  /* 0x00e90000c098783b */ /* 0x000fee0000000200 */
[C---:B--2---:R-:W-:Y:S08]  /*c750*/  HMMA.16816.F32.BF16 R28, R136.reuse, R160, R28 ;  /* 0x000000a0881c723c */ /* 0x044ff0000004181c */
[----:B------:R-:W-:Y:S01]  /*c760*/  HMMA.16816.F32.BF16 R32, R136, R162, R32 ;  /* 0x000000a28820723c */ /* 0x000fe20000041820 */
[----:B------:R-:W1:Y:S07]  /*c770*/  LDSM.16.M88.4 R136, [R186+0x4000] ;  /* 0x00400000ba88783b */ /* 0x000e6e0000000200 */
[C---:B---3--:R-:W-:Y:S01]  /*c780*/  HMMA.16816.F32.BF16 R4, R144.reuse, R164, R4 ;  /* 0x000000a49004723c */ /* 0x048fe20000041804 */
[----:B------:R-:W2:Y:S07]  /*c790*/  LDSM.16.M88.4 R160, [R192+0xf100] ;  /* 0x00f10000c0a0783b */ /* 0x000eae0000000200 */
[C---:B------:R-:W-:Y:S01]  /*c7a0*/  HMMA.16816.F32.BF16 R8, R144.reuse, R166, R8 ;  /* 0x000000a69008723c */ /* 0x040fe20000041808 */
[----:B------:R-:W-:Y:S07]  /*c7b0*/  LDSM.16.M88.4 R164, [R2+0xe100] ;  /* 0x00e1000002a4783b */ /* 0x000fee0000000200 */
[C---:B-----5:R-:W-:Y:S08]  /*c7c0*/  HMMA.16816.F32.BF16 R12, R144.reuse, R148, R12 ;  /* 0x00000094900c723c */ /* 0x060ff0000004180c */
[C---:B------:R-:W-:Y:S01]  /*c7d0*/  HMMA.16816.F32.BF16 R16, R144.reuse, R150, R16 ;  /* 0x000000969010723c */ /* 0x040fe20000041810 */
[----:B------:R-:W-:Y:S07]  /*c7e0*/  LDSM.16.M88.4 R148, [R185+0x4000] ;  /* 0x00400000b994783b */ /* 0x000fee0000000200 */
[C---:B----4-:R-:W-:Y:S08]  /*c7f0*/  HMMA.16816.F32.BF16 R20, R144.reuse, R156, R20 ;  /* 0x0000009c9014723c */ /* 0x050ff00000041814 */
[C---:B------:R-:W-:Y:S01]  /*c800*/  HMMA.16816.F32.BF16 R24, R144.reuse, R158, R24 ;  /* 0x0000009e9018723c */ /* 0x040fe20000041818 */
[----:B------:R-:W3:Y:S07]  /*c810*/  LDSM.16.M88.4 R156, [R0+0xe100] ;  /* 0x00e10000009c783b */ /* 0x000eee0000000200 */
        /* <DEDUP_REMOVED lines=9> */
[C---:B--2---:R-:W-:Y:S08]  /*c8b0*/  HMMA.16816.F32.BF16 R20, R136.reuse, R160, R20 ;  /* 0x000000a08814723c */ /* 0x044ff00000041814 */
[C---:B------:R-:W-:Y:S01]  /*c8c0*/  HMMA.16816.F32.BF16 R24, R136.reuse, R162, R24 ;  /* 0x000000a28818723c */ /* 0x040fe20000041818 */
[----:B------:R-:W2:Y:S07]  /*c8d0*/  LDSM.16.M88.4 R160, [R184+0x4000] ;  /* 0x00400000b8a0783b */ /* 0x000eae0000000200 */
[C---:B------:R-:W-:Y:S08]  /*c8e0*/  HMMA.16816.F32.BF16 R28, R136.reuse, R172, R28 ;  /* 0x000000ac881c723c */ /* 0x040ff0000004181c */
[----:B------:R-:W-:Y:S07]  /*c8f0*/  HMMA.16816.F32.BF16 R32, R136, R174, R32 ;  /* 0x000000ae8820723c */ /* 0x000fee0000041820 */
[----:B------:R-:W-:Y:S01]  /*c900*/  IADD3 R136, R133, UR4, R188 ;  /* 0x0000000485887c10 */ /* 0x000fe2000fffe0bc */
[C---:B---3--:R-:W-:Y:S05]  /*c910*/  HMMA.16816.F32.BF16 R4, R148.reuse, R156, R4 ;  /* 0x0000009c9404723c */ /* 0x048fea0000041804 */
[----:B------:R-:W-:Y:S03]  /*c920*/  IADD3 R191, R189, R136, RZ ;  /* 0x00000088bdbf7210 */ /* 0x000fe60007ffe0ff */
[C---:B------:R-:W-:Y:S01]  /*c930*/  HMMA.16816.F32.BF16 R8, R148.reuse, R158, R8 ;  /* 0x0000009e9408723c */ /* 0x040fe20000041808 */
[----:B------:R-:W-:Y:S07]  /*c940*/  LDSM.16.M88.4 R156, [R192+0x10100] ;  /* 0x01010000c09c783b */ /* 0x000fee0000000200 */
[C---:B-1----:R-:W-:Y:S01]  /*c950*/  HMMA.16816.F32.BF16 R12, R148.reuse, R140, R12 ;  /* 0x0000008c940c723c */ /* 0x042fe2000004180c */
[----:B------:R-:W1:Y:S07]  /*c960*/  LDSM.16.M88.4 R136, [R191+0xe900] ;  /* 0x00e90000bf88783b */ /* 0x000e6e0000000200 */
[C---:B------:R-:W-:Y:S01]  /*c970*/  HMMA.16816.F32.BF16 R16, R148.reuse, R142, R16 ;  /* 0x0000008e9410723c */ /* 0x040fe20000041810 */
[----:B------:R-:W3:Y:S07]  /*c980*/  LDSM.16.M88.4 R168, [R191+0xf100] ;  /* 0x00f10000bfa8783b */ /* 0x000eee0000000200 */
[C---:B------:R-:W-:Y:S01]  /*c990*/  HMMA.16816.F32.BF16 R20, R148.reuse, R144, R20 ;  /* 0x000000909414723c */ /* 0x040fe20000041814 */
[----:B------:R-:W5:Y:S07]  /*c9a0*/  LDSM.16.M88.4 R172, [R191+0xf900] ;  /* 0x00f90000bfac783b */ /* 0x000f6e0000000200 */
[C---:B------:R-:W-:Y:S01]  /*c9b0*/  HMMA.16816.F32.BF16 R24, R148.reuse, R146, R24 ;  /* 0x000000929418723c */ /* 0x040fe20000041818 */
[----:B------:R-:W3:Y:S07]  /*c9c0*/  LDSM.16.M88.4 R140, [R188+UR4+0x10900] ;  /* 0x01090004bc8c783b */ /* 0x000eee0008000200 */
[C---:B----4-:R-:W-:Y:S01]  /*c9d0*/  HMMA.16816.F32.BF16 R28, R148.reuse, R152, R28 ;  /* 0x00000098941c723c */ /* 0x050fe2000004181c */
[----:B------:R-:W4:Y:S07]  /*c9e0*/  LDSM.16.M88.4 R144, [R188+UR4+0x11100] ;  /* 0x01110004bc90783b */ /* 0x000f2e0008000200 */
[----:B------:R-:W-:Y:S01]  /*c9f0*/  HMMA.16816.F32.BF16 R32, R148, R154, R32 ;  /* 0x0000009a9420723c */ /* 0x000fe20000041820 */
[----:B------:R-:W4:Y:S07]  /*ca00*/  LDSM.16.M88.4 R148, [R188+UR4+0x11900] ;  /* 0x01190004bc94783b */ /* 0x000f2e0008000200 */
[C---:B--2---:R-:W-:Y:S01]  /*ca10*/  HMMA.16816.F32.BF16 R4, R160.reuse, R164, R4 ;  /* 0x000000a4a004723c */ /* 0x044fe20000041804 */
[----:B------:R-:W2:Y:S07]  /*ca20*/  LDSM.16.M88.4 R152, [R186+0x8000] ;  /* 0x00800000ba98783b */ /* 0x000eae0000000200 */
[C---:B------:R-:W-:Y:S01]  /*ca30*/  HMMA.16816.F32.BF16 R8, R160.reuse, R166, R8 ;  /* 0x000000a6a008723c */ /* 0x040fe20000041808 */
[----:B------:R-:W-:Y:S07]  /*ca40*/  LDSM.16.M88.4 R164, [R192+0x11900] ;  /* 0x01190000c0a4783b */ /* 0x000fee0000000200 */
[C---:B-1----:R-:W-:Y:S08]  /*ca50*/  HMMA.16816.F32.BF16 R12, R160.reuse, R136, R12 ;  /* 0x00000088a00c723c */ /* 0x042ff0000004180c */
[C---:B------:R-:W-:Y:S01]  /*ca60*/  HMMA.16816.F32.BF16 R16, R160.reuse, R138, R16 ;  /* 0x0000008aa010723c */ /* 0x040fe20000041810 */
[----:B------:R-:W1:Y:S07]  /*ca70*/  LDSM.16.M88.4 R136, [R192+0x10900] ;  /* 0x01090000c088783b */ /* 0x000e6e0000000200 */
[C---:B---3--:R-:W-:Y:S08]  /*ca80*/  HMMA.16816.F32.BF16 R20, R160.reuse, R168, R20 ;  /* 0x000000a8a014723c */ /* 0x048ff00000041814 */
[C---:B------:R-:W-:Y:S01]  /*ca90*/  HMMA.16816.F32.BF16 R24, R160.reuse, R170, R24 ;  /* 0x000000aaa018723c */ /* 0x040fe20000041818 */
[----:B------:R-:W-:Y:S07]  /*caa0*/  LDSM.16.M88.4 R168, [R185+0x8000] ;  /* 0x00800000b9a8783b */ /* 0x000fee0000000200 */
[C---:B-----5:R-:W-:Y:S08]  /*cab0*/  HMMA.16816.F32.BF16 R28, R160.reuse, R172, R28 ;  /* 0x000000aca01c723c */ /* 0x060ff0000004181c */
[----:B------:R-:W-:Y:S01]  /*cac0*/  HMMA.16816.F32.BF16 R32, R160, R174, R32 ;  /* 0x000000aea020723c */ /* 0x000fe20000041820 */
[----:B------:R-:W3:Y:S07]  /*cad0*/  LDSM.16.M88.4 R160, [R192+0x11100] ;  /* 0x01110000c0a0783b */ /* 0x000eee0000000200 */
[C---:B------:R-:W-:Y:S01]  /*cae0*/  HMMA.16816.F32.BF16 R4, R176.reuse, R180, R4 ;  /* 0x000000b4b004723c */ /* 0x040fe20000041804 */
[----:B------:R-:W5:Y:S07]  /*caf0*/  LDSM.16.M88.4 R172, [R0+0x10100] ;  /* 0x0101000000ac783b */ /* 0x000f6e0000000200 */
[C---:B------:R-:W-:Y:S01]  /*cb00*/  HMMA.16816.F32.BF16 R8, R176.reuse, R182, R8 ;  /* 0x000000b6b008723c */ /* 0x040fe20000041808 */
[----:B------:R-:W-:Y:S07]  /*cb10*/  LDSM.16.M88.4 R180, [R2+0x10100] ;  /* 0x0101000002b4783b */ /* 0x000fee0000000200 */
[C---:B------:R-:W-:Y:S08]  /*cb20*/  HMMA.16816.F32.BF16 R12, R176.reuse, R140, R12 ;  /* 0x0000008cb00c723c */ /* 0x040ff0000004180c */
[C---:B------:R-:W-:Y:S01]  /*cb30*/  HMMA.16816.F32.BF16 R16, R176.reuse, R142, R16 ;  /* 0x0000008eb010723c */ /* 0x040fe20000041810 */
[----:B------:R-:W1:Y:S07]  /*cb40*/  LDSM.16.M88.4 R140, [R0+0x10900] ;  /* 0x01090000008c783b */ /* 0x000e6e0000000200 */
[C---:B----4-:R-:W-:Y:S08]  /*cb50*/  HMMA.16816.F32.BF16 R20, R176.reuse, R144, R20 ;  /* 0x00000090b014723c */ /* 0x050ff00000041814 */
[C---:B------:R-:W-:Y:S01]  /*cb60*/  HMMA.16816.F32.BF16 R24, R176.reuse, R146, R24 ;  /* 0x00000092b018723c */ /* 0x040fe20000041818 */
[----:B------:R-:W4:Y:S07]  /*cb70*/  LDSM.16.M88.4 R144, [R0+0x11100] ;  /* 0x011100000090783b */ /* 0x000f2e0000000200 */
[C---:B------:R-:W-:Y:S08]  /*cb80*/  HMMA.16816.F32.BF16 R28, R176.reuse, R148, R28 ;  /* 0x00000094b01c723c */ /* 0x040ff0000004181c */
[----:B------:R-:W-:Y:S01]  /*cb90*/  HMMA.16816.F32.BF16 R32, R176, R150, R32 ;  /* 0x00000096b020723c */ /* 0x000fe20000041820 */
[----:B------:R-:W3:Y:S07]  /*cba0*/  LDSM.16.M88.4 R148, [R0+0x11900] ;  /* 0x011900000094783b */ /* 0x000eee0000000200 */
[----:B------:R-:W4:Y:S01]  /*cbb0*/  LDSM.16.M88.4 R176, [R184+0x8000] ;  /* 0x00800000b8b0783b */ /* 0x000f220000000200 */
[C---:B--2---:R-:W-:Y:S08]  /*cbc0*/  HMMA.16816.F32.BF16 R4, R152.reuse, R156, R4 ;  /* 0x0000009c9804723c */ /* 0x044ff00000041804 */
[C---:B------:R-:W-:Y:S08]  /*cbd0*/  HMMA.16816.F32.BF16 R8, R152.reuse, R158, R8 ;  /* 0x0000009e9808723c */ /* 0x040ff00000041808 */
[C---:B-1----:R-:W-:Y:S08]  /*cbe0*/  HMMA.16816.F32.BF16 R12, R152.reuse, R136, R12 ;  /* 0x00000088980c723c */ /* 0x042ff0000004180c */
[C---:B------:R-:W-:Y:S01]  /*cbf0*/  HMMA.16816.F32.BF16 R16, R152.reuse, R138, R16 ;  /* 0x0000008a9810723c */ /* 0x040fe20000041810 */
[----:B------:R-:W1:Y:S07]  /*cc00*/  LDSM.16.M88.4 R136, [R191+0x10900] ;  /* 0x01090000bf88783b */ /* 0x000e6e0000000200 */
[C---:B---3--:R-:W-:Y:S08]  /*cc10*/  HMMA.16816.F32.BF16 R20, R152.reuse, R160, R20 ;  /* 0x000000a09814723c */ /* 0x048ff00000041814 */
[C---:B------:R-:W-:Y:S08]  /*cc20*/  HMMA.16816.F32.BF16 R24, R152.reuse, R162, R24 ;  /* 0x000000a29818723c */ /* 0x040ff00000041818 */
[C---:B------:R-:W-:Y:S08]  /*cc30*/  HMMA.16816.F32.BF16 R28, R152.reuse, R164, R28 ;  /* 0x000000a4981c723c */ /* 0x040ff0000004181c */
[----:B------:R-:W-:Y:S08]  /*cc40*/  HMMA.16816.F32.BF16 R32, R152, R166, R32 ;  /* 0x000000a69820723c */ /* 0x000ff00000041820 */
[C---:B-----5:R-:W-:Y:S08]  /*cc50*/  HMMA.16816.F32.BF16 R4, R168.reuse, R172, R4 ;  /* 0x000000aca804723c */ /* 0x060ff00000041804 */
[C---:B------:R-:W-:Y:S08]  /*cc60*/  HMMA.16816.F32.BF16 R8, R168.reuse, R174, R8 ;  /* 0x000000aea808723c */ /* 0x040ff00000041808 */
[C---:B------:R-:W-:Y:S08]  /*cc70*/  HMMA.16816.F32.BF16 R12, R168.reuse, R140, R12 ;  /* 0x0000008ca80c723c */ /* 0x040ff0000004180c */
[C---:B------:R-:W-:Y:S08]  /*cc80*/  HMMA.16816.F32.BF16 R16, R168.reuse, R142, R16 ;  /* 0x0000008ea810723c */ /* 0x040ff00000041810 */
[C---:B----4-:R-:W-:Y:S08]  /*cc90*/  HMMA.16816.F32.BF16 R20, R168.reuse, R144, R20 ;  /* 0x00000090a814723c */ /* 0x050ff00000041814 */
[C---:B------:R-:W-:Y:S08]  /*cca0*/  HMMA.16816.F32.BF16 R24, R168.reuse, R146, R24 ;  /* 0x00000092a818723c */ /* 0x040ff00000041818 */
[C---:B------:R-:W-:Y:S08]  /*ccb0*/  HMMA.16816.F32.BF16 R28, R168.reuse, R148, R28 ;  /* 0x00000094a81c723c */ /* 0x040ff0000004181c */
[----:B------:R-:W-:Y:S08]  /*ccc0*/  HMMA.16816.F32.BF16 R32, R168, R150, R32 ;  /* 0x00000096a820723c */ /* 0x000ff00000041820 */
[C---:B------:R-:W-:Y:S08]  /*ccd0*/  HMMA.16816.F32.BF16 R4, R176.reuse, R180, R4 ;  /* 0x000000b4b004723c */ /* 0x040ff00000041804 */
[C---:B------:R-:W-:Y:S08]  /*cce0*/  HMMA.16816.F32.BF16 R8, R176.reuse, R182, R8 ;  /* 0x000000b6b008723c */ /* 0x040ff00000041808 */
[C---:B-1----:R-:W-:Y:S08]  /*ccf0*/  HMMA.16816.F32.BF16 R12, R176.reuse, R136, R12 ;  /* 0x00000088b00c723c */ /* 0x042ff0000004180c */
        /* <DEDUP_REMOVED lines=18> */
[----:B------:R-:W-:Y:S03]  /*ce20*/  FMUL.FTZ R14, R17, c[0x0][0x320] ;  /* 0x0000c800110e7a20 */ /* 0x000fe60000410000 */
[----:B------:R5:W1:Y:S10]  /*ce30*/  MUFU.TANH R137, R11 ;  /* 0x0000000b00897308 */ /* 0x000a740000002400 */
[----:B------:R-:W1:Y:S10]  /*ce40*/  MUFU.TANH R141, R141 ;  /* 0x0000008d008d7308 */ /* 0x000e740000002400 */
[----:B------:R-:W1:Y:S01]  /*ce50*/  MUFU.TANH R0, R0 ;  /* 0x0000000000007308 */ /* 0x000e620000002400 */
[C---:B---3--:R-:W-:Y:S01]  /*ce60*/  HMMA.16816.F32.BF16 R20, R176.reuse, R4, R20 ;  /* 0x00000004b014723c */ /* 0x048fe20000041814 */
[----:B-----5:R-:W3:Y:S08]  /*ce70*/  LDSM.16.M88.4 R8, [R191+0x11900] ;  /* 0x01190000bf08783b */ /* 0x020ef00000000200 */
[----:B------:R-:W1:Y:S01]  /*ce80*/  MUFU.TANH R2, R2 ;  /* 0x0000000200027308 */ /* 0x000e620000002400 */
[C---:B------:R-:W-:Y:S03]  /*ce90*/  HMMA.16816.F32.BF16 R24, R176.reuse, R6, R24 ;  /* 0x00000006b018723c */ /* 0x040fe60000041818 */
[----:B------:R-:W-:Y:S02]  /*cea0*/  FMUL.FTZ R5, R18, c[0x0][0x320] ;  /* 0x0000c80012057a20 */ /* 0x000fe40000410000 */
[----:B------:R-:W-:Y:S04]  /*ceb0*/  FMUL.FTZ R4, R19, c[0x0][0x320] ;  /* 0x0000c80013047a20 */ /* 0x000fe80000410000 */
[----:B------:R-:W1:Y:S05]  /*cec0*/  MUFU.TANH R142, R142 ;  /* 0x0000008e008e7308 */ /* 0x000e6a0000002400 */
[----:B------:R-:W-:Y:S02]  /*ced0*/  FMUL.FTZ R7, R20, c[0x0][0x320] ;  /* 0x0000c80014077a20 */ /* 0x000fe40000410000 */
[----:B------:R-:W-:Y:S03]  /*cee0*/  IMAD.MOV.U32 R20, RZ, RZ, R200 ;  /* 0x000000ffff147224 */ /* 0x000fe600078e00c8 */
[----:B------:R-:W1:Y:S01]  /*cef0*/  MUFU.TANH R173, R173 ;  /* 0x000000ad00ad7308 */ /* 0x000e620000002400 */
[----:B------:R-:W-:Y:S01]  /*cf00*/  @P0 MOV R20, R208 ;  /* 0x000000d000140202 */ /* 0x000fe20000000f00 */
[----:B------:R-:W-:Y:S01]  /*cf10*/  FMUL.FTZ R6, R22, c[0x0][0x320] ;  /* 0x0000c80016067a20 */ /* 0x000fe20000410000 */
[----:B------:R-:W-:Y:S01]  /*cf20*/  PLOP3.LUT P0, PT, PT, PT, UP2, 0x40, 0x0 ;  /* 0x000000000000781c */ /* 0x000fe20003f0e828 */
[----:B------:R-:W-:Y:S02]  /*cf30*/  FMUL.FTZ R21, R21, c[0x0][0x320] ;  /* 0x0000c80015157a20 */ /* 0x000fe40000410000 */
[----:B------:R-:W-:Y:S02]  /*cf40*/  FMUL.FTZ R157, R24, c[0x0][0x320] ;  /* 0x0000c800189d7a20 */ /* 0x000fe40000410000 */
[----:B------:R-:W-:Y:S02]  /*cf50*/  FMUL.FTZ R23, R23, c[0x0][0x320] ;  /* 0x0000c80017177a20 */ /* 0x000fe40000410000 */
[----:B------:R-:W1:Y:S01]  /*cf60*/  MUFU.TANH R171, R171 ;  /* 0x000000ab00ab7308 */ /* 0x000e620000002400 */
[----:B------:R-:W-:Y:S02]  /*cf70*/  FMUL.FTZ R25, R25, c[0x0][0x320] ;  /* 0x0000c80019197a20 */ /* 0x000fe40000410000 */
[----:B------:R-:W-:Y:S01]  /*cf80*/  FMUL.FTZ R26, R26, c[0x0][0x320] ;  /* 0x0000c8001a1a7a20 */ /* 0x000fe20000410000 */
[C---:B---3--:R-:W-:Y:S01]  /*cf90*/  HMMA.16816.F32.BF16 R28, R176.reuse, R8, R28 ;  /* 0x00000008b01c723c */ /* 0x048fe2000004181c */
[----:B------:R-:W3:Y:S02]  /*cfa0*/  SHFL.IDX PT, R9, R20, RZ, 0x1c1f ;  /* 0x001c1fff14097589 */ /* 0x000ee400000e0000 */
[----:B------:R-:W-:Y:S03]  /*cfb0*/  FMUL.FTZ R27, R27, c[0x0][0x320] ;  /* 0x0000c8001b1b7a20 */ /* 0x000fe60000410000 */
[----:B------:R-:W1:Y:S01]  /*cfc0*/  MUFU.TANH R174, R174 ;  /* 0x000000ae00ae7308 */ /* 0x000e620000002400 */
[----:B------:R-:W-:Y:S01]  /*cfd0*/  IMAD.U32 R8, RZ, RZ, UR6 ;  /* 0x00000006ff087e24 */ /* 0x000fe2000f8e00ff */
[----:B------:R-:W-:Y:S01]  /*cfe0*/  HMMA.16816.F32.BF16 R32, R176, R10, R32 ;  /* 0x0000000ab020723c */ /* 0x000fe20000041820 */
[----:B------:R-:W-:Y:S04]  /*cff0*/  UIADD3 UR6, UR15, 0x1, URZ ;  /* 0x000000010f067890 */ /* 0x000fe8000fffe03f */
[----:B------:R-:W-:Y:S02]  /*d000*/  USEL UR15, UR6, URZ, !UP0 ;  /* 0x0000003f060f7287 */ /* 0x000fe4000c000000 */
[----:B------:R-:W-:Y:S01]  /*d010*/  IADD3 R10, -R201, 0x1, -R8 ;  /* 0x00000001c90a7810 */ /* 0x000fe20007ffe908 */
[----:B------:R-:W1:Y:S04]  /*d020*/  MUFU.TANH R12, R12 ;  /* 0x0000000c000c7308 */ /* 0x000e680000002400 */
[----:B------:R-:W-:Y:S04]  /*d030*/  IADD3 R10, R10, c[0x0][0x1d0], RZ ;  /* 0x000074000a0a7a10 */ /* 0x000fe80007ffe0ff */
[----:B------:R-:W-:Y:S01]  /*d040*/  FMUL.FTZ R153, R28, c[0x0][0x320] ;  /* 0x0000c8001c997a20 */ /* 0x000fe20000410000 */
[----:B------:R-:W-:Y:S01]  /*d050*/  IADD3 R10, R10, -c[0x0][0x168], RZ ;  /* 0x80005a000a0a7a10 */ /* 0x000fe20007ffe0ff */
[----:B------:R-:W1:Y:S01]  /*d060*/  MUFU.TANH R13, R13 ;  /* 0x0000000d000d7308 */ /* 0x000e620000002400 */
[----:B------:R-:W-:Y:S02]  /*d070*/  FMUL.FTZ R29, R29, c[0x0][0x320] ;  /* 0x0000c8001d1d7a20 */ /* 0x000fe40000410000 */
[----:B------:R-:W-:Y:S01]  /*d080*/  FMUL.FTZ R30, R30, c[0x0][0x320] ;  /* 0x0000c8001e1e7a20 */ /* 0x000fe20000410000 */
[C---:B------:R-:W-:Y:S01]  /*d090*/  IADD3 R16, R10.reuse, c[0x0][0x328], RZ ;  /* 0x0000ca000a107a10 */ /* 0x040fe20007ffe0ff */
[----:B------:R-:W-:Y:S01]  /*d0a0*/  FMUL.FTZ R31, R31, c[0x0][0x320] ;  /* 0x0000c8001f1f7a20 */ /* 0x000fe20000410000 */
[----:B------:R-:W-:Y:S01]  /*d0b0*/  IADD3 R10, R10, UR16, RZ ;  /* 0x000000100a0a7c10 */ /* 0x000fe2000fffe0ff */
[----:B------:R-:W-:Y:S01]  /*d0c0*/  FMUL.FTZ R149, R32, c[0x0][0x320] ;  /* 0x0000c80020957a20 */ /* 0x000fe20000410000 */
[-C--:B---3--:R-:W-:Y:S01]  /*d0d0*/  IADD3 R19, R16, R9.reuse, RZ ;  /* 0x0000000910137210 */ /* 0x088fe20007ffe0ff */
[----:B------:R-:W-:Y:S01]  /*d0e0*/  FMUL.FTZ R33, R33, c[0x0][0x320] ;  /* 0x0000c80021217a20 */ /* 0x000fe20000410000 */
[----:B------:R-:W3:Y:S01]  /*d0f0*/  MUFU.TANH R14, R14 ;  /* 0x0000000e000e7308 */ /* 0x000ee20000002400 */
[----:B------:R-:W-:Y:S01]  /*d100*/  FMUL.FTZ R34, R34, c[0x0][0x320] ;  /* 0x0000c80022227a20 */ /* 0x000fe20000410000 */
[----:B------:R-:W-:Y:S01]  /*d110*/  IADD3 R18, R10, R9, RZ ;  /* 0x000000090a127210 */ /* 0x000fe20007ffe0ff */
[----:B------:R-:W-:Y:S07]  /*d120*/  FMUL.FTZ R35, R35, c[0x0][0x320] ;  /* 0x0000c80023237a20 */ /* 0x000fee0000410000 */
[----:B------:R-:W1:Y:S10]  /*d130*/  MUFU.TANH R5, R5 ;  /* 0x0000000500057308 */ /* 0x000e740000002400 */
[----:B------:R-:W1:Y:S10]  /*d140*/  MUFU.TANH R4, R4 ;  /* 0x0000000400047308 */ /* 0x000e740000002400 */
[----:B------:R-:W1:Y:S10]  /*d150*/  MUFU.TANH R7, R7 ;  /* 0x0000000700077308 */ /* 0x000e740000002400 */
[----:B------:R1:W1:Y:S10]  /*d160*/  MUFU.TANH R159, R21 ;  /* 0x00000015009f7308 */ /* 0x0002740000002400 */
[----:B------:R-:W1:Y:S10]  /*d170*/  MUFU.TANH R6, R6 ;  /* 0x0000000600067308 */ /* 0x000e740000002400 */
[----:B------:R1:W1:Y:S10]  /*d180*/  MUFU.TANH R158, R23 ;  /* 0x00000017009e7308 */ /* 0x0002740000002400 */
[----:B------:R-:W1:Y:S10]  /*d190*/  MUFU.TANH R157, R157 ;  /* 0x0000009d009d7308 */ /* 0x000e740000002400 */
[----:B------:R1:W1:Y:S10]  /*d1a0*/  MUFU.TANH R155, R25 ;  /* 0x00000019009b7308 */ /* 0x0002740000002400 */
[----:B------:R1:W1:Y:S10]  /*d1b0*/  MUFU.TANH R156, R26 ;  /* 0x0000001a009c7308 */ /* 0x0002740000002400 */
        /* <DEDUP_REMOVED lines=24> */
.L_x_823:
[----:B------:R-:W-:Y:S04]  /*d340*/  MOV R9, c[0x0][0x32c] ;  /* 0x0000cb0000097a02 */ /* 0x000fe80000000f00 */
[----:B------:R-:W-:Y:S11]  /*d350*/  ISETP.NE.AND P0, PT, R9, 0x1, PT ;  /* 0x000000010900780c */ /* 0x000ff60003f05270 */
[----:B------:R-:W-:Y:S02]  /*d360*/  @!UPT UIADD3 URZ, URZ, URZ, URZ ;  /* 0x0000003f3f3ff290 */ /* 0x000fe4000fffe03f */
[----:B------:R-:W-:Y:S05]  /*d370*/  @P0 IMAD.HI.U32 R9, R11, c[0x0][0x330], RZ ;  /* 0x0000cc000b090a27 */ /* 0x000fea00078e00ff */
[----:B------:R-:W-:Y:S02]  /*d380*/  @P0 SHF.R.U32.HI R11, RZ, c[0x0][0x334], R9 ;  /* 0x0000cd00ff0b0a19 */ /* 0x000fe40000011609 */
.L_x_824:
[----:B------:R-:W-:Y:S05]  /*d390*/  BSYNC B0 ;  /* 0x0000000000007941 */ /* 0x000fea0003800000 */
.L_x_822:
[----:B------:R-:W-:Y:S04]  /*d3a0*/  IMAD R22, R11, c[0x0][0x32c], -R8 ;  /* 0x0000cb000b167a24 */ /* 0x000fe800078e0a08 */
[----:B------:R-:W-:Y:S05]  /*d3b0*/  IMAD.IADD R9, R22, 0x1, -R201 ;  /* 0x0000000116097824 */ /* 0x000fea00078e0ac9 */
[----:B------:R-:W-:Y:S02]  /*d3c0*/  IADD3 R22, R9, c[0x0][0x32c], RZ ;  /* 0x0000cb0009167a10 */ /* 0x000fe40007ffe0ff */
[----:B------:R-:W-:Y:S02]  /*d3d0*/  IMNMX R18, R18, R9, !PT ;  /* 0x0000000912127217 */ /* 0x000fe40007800200 */
[----:B------:R-:W-:Y:S02]  /*d3e0*/  IMNMX R19, R19, R22, PT ;  /* 0x0000001613137217 */ /* 0x000fe40003800200 */
.L_x_821:
[----:B--234-:R-:W-:Y:S01]  /*d3f0*/  UISETP.GT.AND UP0, UPT, UR17, -0x1, UPT ;  /* 0xffffffff1100788c */ /* 0x01cfe2000bf04270 */
[----:B-1----:R-:W1:Y:S05]  /*d400*/  SHFL.IDX PT, R21, R20, 0x1, 0x1c1f ;  /* 0x003c1f0014157f89 */ /* 0x002e6a00000e0000 */
        /* <DEDUP_REMOVED lines=27> */
[----:B------:R-:W-:Y:S01]  /*d5c0*/  FSEL R143, R13, -INF , !P5 ;  /* 0xff8000000d8f7808 */ /* 0x000fe20006800000 */
[--C-:B-1----:R-:W-:Y:S01]  /*d5d0*/  IMAD.IADD R13, R10, 0x1, R21.reuse ;  /* 0x000000010a0d7824 */ /* 0x102fe200078e0215 */
[C---:B------:R-:W-:Y:S02]  /*d5e0*/  ISETP.GT.AND P5, PT, R18.reuse, 0x21, P0 ;  /* 0x000000211200780c */ /* 0x040fe400007a4270 */
[----:B------:R-:W-:Y:S02]  /*d5f0*/  FSEL R157, R157, -INF , !P4 ;  /* 0xff8000009d9d7808 */ /* 0x000fe40006000000 */
[----:B------:R-:W-:Y:S02]  /*d600*/  ISETP.GT.AND P4, PT, R18, 0x31, P0 ;  /* 0x000000311200780c */ /* 0x000fe40000784270 */
[C---:B------:R-:W-:Y:S02]  /*d610*/  ISETP.LT.OR P6, PT, R19.reuse, 0x21, P6 ;  /* 0x000000211300780c */ /* 0x040fe400037c1670 */
[C---:B------:R-:W-:Y:S02]  /*d620*/  ISETP.LT.OR P5, PT, R19.reuse, 0x22, P5 ;  /* 0x000000221300780c */ /* 0x040fe40002fa1670 */
[----:B------:R-:W-:Y:S02]  /*d630*/  ISETP.LT.OR P4, PT, R19, 0x32, P4 ;  /* 0x000000321300780c */ /* 0x000fe40002781670 */
[----:B------:R-:W-:Y:S01]  /*d640*/  FSEL R179, R7, -INF , !P6 ;  /* 0xff80000007b37808 */ /* 0x000fe20007000000 */
[----:B------:R-:W-:Y:S01]  /*d650*/  IMAD.IADD R7, R16, 0x1, R21 ;  /* 0x0000000110077824 */ /* 0x000fe200078e0215 */
        /* <DEDUP_REMOVED lines=30> */
.L_x_827:
[----:B------:R-:W-:Y:S04]  /*d840*/  MOV R10, c[0x0][0x32c] ;  /* 0x0000cb00000a7a02 */ /* 0x000fe80000000f00 */
[----:B------:R-:W-:Y:S11]  /*d850*/  ISETP.NE.AND P4, PT, R10, 0x1, PT ;  /* 0x000000010a00780c */ /* 0x000ff60003f85270 */
[----:B------:R-:W-:Y:S02]  /*d860*/  @!UPT UIADD3 URZ, URZ, URZ, URZ ;  /* 0x0000003f3f3ff290 */ /* 0x000fe4000fffe03f */
[----:B------:R-:W-:Y:S05]  /*d870*/  @P4 IMAD.HI.U32 R10, R19, c[0x0][0x330], RZ ;  /* 0x0000cc00130a4a27 */ /* 0x000fea00078e00ff */
[----:B------:R-:W-:Y:S02]  /*d880*/  @P4 SHF.R.U32.HI R19, RZ, c[0x0][0x334], R10 ;  /* 0x0000cd00ff134a19 */ /* 0x000fe4000001160a */
.L_x_828:
[----:B------:R-:W-:Y:S05]  /*d890*/  BSYNC B0 ;  /* 0x0000000000007941 */ /* 0x000fea0003800000 */
.L_x_826:
[----:B------:R-:W-:Y:S04]  /*d8a0*/  IMAD R8, R19, c[0x0][0x32c], -R8 ;  /* 0x0000cb0013087a24 */ /* 0x000fe800078e0a08 */
[----:B------:R-:W-:Y:S05]  /*d8b0*/  IMAD.IADD R10, R8, 0x1, -R201 ;  /* 0x00000001080a7824 */ /* 0x000fea00078e0ac9 */
[----:B------:R-:W-:Y:S02]  /*d8c0*/  IADD3 R8, R10, c[0x0][0x32c], RZ ;  /* 0x0000cb000a087a10 */ /* 0x000fe40007ffe0ff */
[----:B------:R-:W-:Y:S02]  /*d8d0*/  IMNMX R13, R13, R10, !PT ;  /* 0x0000000a0d0d7217 */ /* 0x000fe40007800200 */
[----:B------:R-:W-:Y:S02]  /*d8e0*/  IMNMX R7, R7, R8, PT ;  /* 0x0000000807077217 */ /* 0x000fe40003800200 */
.L_x_825:
[----:B------:R-:W-:Y:S01]  /*d8f0*/  FMNMX.FTZ R8, R17, R132, !PT ;  /* 0x0000008411087209 */ /* 0x000fe20007810000 */
[----:B------:R-:W-:Y:S04]  /*d900*/  DEPBAR.LE SB0, 0x2 ;  /* 0x000080800000791a */ /* 0x000fe80000000000 */
[----:B------:R-:W-:Y:S01]  /*d910*/  FMNMX.FTZ R8, R15, R8, !PT ;  /* 0x000000080f087209 */ /* 0x000fe20007810000 */
[----:B------:R-:W-:Y:S01]  /*d920*/  BAR.SYNC.DEFER_BLOCKING 0x0 ;  /* 0x0000000000007b1d */ /* 0x000fe20000010000 */
[----:B------:R-:W-:Y:S01]  /*d930*/  ISETP.GT.AND P6, PT, R13, RZ, P0 ;  /* 0x000000ff0d00720c */ /* 0x000fe200007c4270 */
        /* <DEDUP_REMOVED lines=8> */
[----:B------:R-:W-:Y:S02]  /*d9c0*/  FMNMX.FTZ R8, R171, R8, !PT ;  /* 0x00000008ab087209 */ /* 0x000fe40007810000 */
[----:B------:R-:W-:Y:S01]  /*d9d0*/  ISETP.GT.AND P4, PT, R13, 0x8, P0 ;  /* 0x000000080d00780c */ /* 0x000fe20000784270 */
[----:B------:R-:W-:Y:S01]  /*d9e0*/  @UP1 USHF.R.S32.HI UR21, URZ, 0x1f, UR20 ;  /* 0x0000001f3f151899 */ /* 0x000fe20008011414 */
[----:B------:R-:W-:Y:S02]  /*d9f0*/  ISETP.LT.OR P5, PT, R7, 0x2, P5 ;  /* 0x000000020700780c */ /* 0x000fe40002fa1670 */
[----:B------:R-:W-:Y:S02]  /*da00*/  FMNMX.FTZ R8, R143, R8, !PT ;  /* 0x000000088f087209 */ /* 0x000fe40007810000 */
[----:B------:R-:W-:Y:S01]  /*da10*/  FMNMX.FTZ R19, R14, R3, !PT ;  /* 0x000000030e137209 */ /* 0x000fe20007810000 */
[----:B------:R-:W-:Y:S01]  /*da20*/  LDSM.16.MT88.4 R28, [R134+UR4+0x100] ;  /* 0x00010004861c783b */ /* 0x000fe20008004200 */
[----:B------:R-:W-:Y:S01]  /*da30*/  ISETP.GT.AND P6, PT, R13, 0x9, P0 ;  /* 0x000000090d00780c */ /* 0x000fe200007c4270 */
[----:B------:R-:W-:Y:S01]  /*da40*/  ULDC.64 UR6, c[0x0][0x1e0] ;  /* 0x0000780000067ab9 */ /* 0x000fe20000000a00 */
[----:B------:R-:W-:Y:S02]  /*da50*/  ISETP.LT.OR P4, PT, R7, 0x9, P4 ;  /* 0x000000090700780c */ /* 0x000fe40002781670 */
[----:B------:R-:W-:Y:S02]  /*da60*/  FSEL R10, R2, -INF , !P5 ;  /* 0xff800000020a7808 */ /* 0x000fe40006800000 */
[----:B------:R-:W-:Y:S01]  /*da70*/  FMNMX.FTZ R0, R141, R8, !PT ;  /* 0x000000088d007209 */ /* 0x000fe20007810000 */
[----:B------:R-:W-:Y:S01]  /*da80*/  @UP1 UIMAD UR21, UR21, UR6, URZ ;  /* 0x00000006151512a4 */ /* 0x000fe2000f8e023f */
[----:B------:R-:W-:Y:S01]  /*da90*/  ISETP.GT.AND P5, PT, R13, 0x10, P0 ;  /* 0x000000100d00780c */ /* 0x000fe200007a4270 */
[----:B------:R-:W-:Y:S01]  /*daa0*/  @UP1 UIMAD.WIDE.U32 UR22, UR20, UR6, URZ ;  /* 0x00000006141612a5 */ /* 0x000fe2000f8e003f */
[----:B------:R-:W-:Y:S01]  /*dab0*/  ISETP.LT.OR P6, PT, R7, 0xa, P6 ;  /* 0x0000000a0700780c */ /* 0x000fe200037c1670 */
[----:B------:R-:W-:Y:S01]  /*dac0*/  @UP1 UIMAD UR21, UR20, UR7, UR21 ;  /* 0x00000007141512a4 */ /* 0x000fe2000f8e0215 */
[----:B------:R-:W-:Y:S01]  /*dad0*/  FMNMX.FTZ R19, R10, R19, !PT ;  /* 0x000000130a137209 */ /* 0x000fe20007810000 */
[----:B------:R-:W-:Y:S01]  /*dae0*/  @UP1 USHF.L.U32 UR6, UR22, 0x6, URZ ;  /* 0x0000000616061899 */ /* 0x000fe2000800063f */
[----:B------:R-:W-:Y:S01]  /*daf0*/  FSEL R136, R136, -INF , !P4 ;  /* 0xff80000088887808 */ /* 0x000fe20006000000 */
[----:B------:R-:W-:Y:S01]  /*db00*/  @UP1 UIADD3 UR21, UR23, UR21, URZ ;  /* 0x0000001517151290 */ /* 0x000fe2000fffe03f */
[----:B------:R-:W-:Y:S01]  /*db10*/  FMNMX.FTZ R0, R179, R0, !PT ;  /* 0x00000000b3007209 */ /* 0x000fe20007810000 */
[----:B------:R-:W-:Y:S01]  /*db20*/  @UP1 UIADD3 UR7, UP0, UR14, UR6, URZ ;  /* 0x000000060e071290 */ /* 0x000fe2000ff1e03f */
[----:B------:R-:W-:Y:S01]  /*db30*/  ISETP.GT.AND P4, PT, R13, 0x11, P0 ;  /* 0x000000110d00780c */ /* 0x000fe20000784270 */
[----:B------:R-:W-:Y:S01]  /*db40*/  @UP1 USHF.L.U64.HI UR21, UR22, 0x6, UR21 ;  /* 0x0000000616151899 */ /* 0x000fe20008010215 */
[----:B------:R-:W-:Y:S02]  /*db50*/  FSEL R8, R137, -INF , !P6 ;  /* 0xff80000089087808 */ /* 0x000fe40007000000 */
[----:B------:R-:W-:Y:S02]  /*db60*/  ISETP.LT.OR P5, PT, R7, 0x11, P5 ;  /* 0x000000110700780c */ /* 0x000fe40002fa1670 */
[----:B------:R-:W-:Y:S02]  /*db70*/  FMNMX.FTZ R19, R136, R19, !PT ;  /* 0x0000001388137209 */ /* 0x000fe40007810000 */
[----:B------:R-:W-:Y:S02]  /*db80*/  FMNMX.FTZ R0, R159, R0, !PT ;  /* 0x000000009f007209 */ /* 0x000fe40007810000 */
[----:B------:R-:W-:Y:S02]  /*db90*/  ISETP.GT.AND P6, PT, R13, 0x18, P0 ;  /* 0x000000180d00780c */ /* 0x000fe400007c4270 */
[----:B------:R-:W-:Y:S02]  /*dba0*/  ISETP.LT.OR P4, PT, R7, 0x12, P4 ;  /* 0x000000120700780c */ /* 0x000fe40002781670 */
[----:B------:R-:W-:Y:S02]  /*dbb0*/  FMNMX.FTZ R19, R8, R19, !PT ;  /* 0x0000001308137209 */ /* 0x000fe40007810000 */
[----:B------:R-:W-:Y:S02]  /*dbc0*/  FSEL R174, R174, -INF , !P5 ;  /* 0xff800000aeae7808 */ /* 0x000fe40006800000 */
[----:B------:R-:W-:Y:S02]  /*dbd0*/  FMNMX.FTZ R0, R157, R0, !PT ;  /* 0x000000009d007209 */ /* 0x000fe40007810000 */
[----:B------:R-:W-:Y:S02]  /*dbe0*/  FSEL R176, R12, -INF , !P4 ;  /* 0xff8000000cb07808 */ /* 0x000fe40006000000 */
[----:B------:R-:W-:Y:S02]  /*dbf0*/  ISETP.GT.AND P5, PT, R13, 0x19, P0 ;  /* 0x000000190d00780c */ /* 0x000fe400007a4270 */
[----:B------:R-:W-:Y:S02]  /*dc00*/  ISETP.LT.OR P6, PT, R7, 0x19, P6 ;  /* 0x000000190700780c */ /* 0x000fe400037c1670 */
[----:B------:R-:W-:Y:S02]  /*dc10*/  FMNMX.FTZ R19, R174, R19, !PT ;  /* 0x00000013ae137209 */ /* 0x000fe40007810000 */
[----:B------:R-:W-:Y:S02]  /*dc20*/  FMNMX.FTZ R0, R155, R0, !PT ;  /* 0x000000009b007209 */ /* 0x000fe40007810000 */
[----:B------:R-:W-:Y:S02]  /*dc30*/  FSEL R142, R5, -INF , !P6 ;  /* 0xff800000058e7808 */ /* 0x000fe40007000000 */
[----:B------:R-:W-:Y:S02]  /*dc40*/  ISETP.GT.AND P4, PT, R13, 0x20, P0 ;  /* 0x000000200d00780c */ /* 0x000fe40000784270 */
[----:B------:R-:W-:Y:S02]  /*dc50*/  ISETP.LT.OR P5, PT, R7, 0x1a, P5 ;  /* 0x0000001a0700780c */ /* 0x000fe40002fa1670 */
[----:B------:R-:W-:Y:S02]  /*dc60*/  FMNMX.FTZ R19, R176, R19, !PT ;  /* 0x00000013b0137209 */ /* 0x000fe40007810000 */
[----:B------:R-:W-:Y:S02]  /*dc70*/  FMNMX.FTZ R0, R153, R0, !PT ;  /* 0x0000000099007209 */ /* 0x000fe40007810000 */
[----:B------:R-:W-:Y:S02]  /*dc80*/  FSEL R140, R4, -INF , !P5 ;  /* 0xff800000048c7808 */ /* 0x000fe40006800000 */
[----:B------:R-:W-:Y:S02]  /*dc90*/  FMNMX.FTZ R19, R142, R19, !PT ;  /* 0x000000138e137209 */ /* 0x000fe40007810000 */
[----:B------:R-:W-:Y:S02]  /*dca0*/  ISETP.GT.AND P6, PT, R13, 0x21, P0 ;  /* 0x000000210d00780c */ /* 0x000fe400007c4270 */
[----:B------:R-:W-:Y:S02]  /*dcb0*/  ISETP.LT.OR P4, PT, R7, 0x21, P4 ;  /* 0x000000210700780c */ /* 0x000fe40002781670 */
[----:B------:R-:W-:Y:S02]  /*dcc0*/  FMNMX.FTZ R0, R151, R0, !PT ;  /* 0x0000000097007209 */ /* 0x000fe40007810000 */
[----:B------:R-:W-:Y:S02]  /*dcd0*/  FMNMX.FTZ R19, R140, R19, !PT ;  /* 0x000000138c137209 */ /* 0x000fe40007810000 */
[----:B------:R-:W-:Y:S02]  /*dce0*/  ISETP.GT.AND P5, PT, R13, 0x28, P0 ;  /* 0x000000280d00780c */ /* 0x000fe400007a4270 */
[----:B------:R-:W-:Y:S02]  /*dcf0*/  ISETP.LT.OR P6, PT, R7, 0x22, P6 ;  /* 0x000000220700780c */ /* 0x000fe400037c1670 */
        /* <DEDUP_REMOVED lines=8> */
[----:B------:R-:W-:Y:S01]  /*dd80*/  FMNMX.FTZ R19, R158, R19, !PT ;  /* 0x000000139e137209 */ /* 0x000fe20007810000 */
[----:B------:R-:W1:Y:S01]  /*dd90*/  SHFL.BFLY PT, R0, R5, 0x2, 0x1f ;  /* 0x0c401f0005007f89 */ /* 0x000e6200000e0000 */
[----:B------:R-:W-:Y:S02]  /*dda0*/  ISETP.GT.AND P6, PT, R13, 0x30, P0 ;  /* 0x000000300d00780c */ /* 0x000fe400007c4270 */
[C---:B------:R-:W-:Y:S02]  /*ddb0*/  ISETP.LT.OR P4, PT, R7.reuse, 0x2a, P4 ;  /* 0x0000002a0700780c */ /* 0x040fe40002781670 */
[----:B------:R-:W-:Y:S02]  /*ddc0*/  FMNMX.FTZ R19, R156, R19, !PT ;  /* 0x000000139c137209 */ /* 0x000fe40007810000 */
[----:B------:R-:W-:Y:S02]  /*ddd0*/  FSEL R154, R154, -INF , !P4 ;  /* 0xff8000009a9a7808 */ /* 0x000fe40006000000 */
[----:B------:R-:W-:Y:S02]  /*dde0*/  ISETP.LT.OR P6, PT, R7, 0x31, P6 ;  /* 0x000000310700780c */ /* 0x000fe400037c1670 */
[C---:B------:R-:W-:Y:S02]  /*ddf0*/  ISETP.GT.AND P5, PT, R13.reuse, 0x31, P0 ;  /* 0x000000310d00780c */ /* 0x040fe400007a4270 */
[----:B------:R-:W-:Y:S02]  /*de00*/  FSEL R150, R150, -INF , !P6 ;  /* 0xff80000096967808 */ /* 0x000fe40007000000 */
[----:B------:R-:W-:Y:S02]  /*de10*/  FMNMX.FTZ R19, R154, R19, !PT ;  /* 0x000000139a137209 */ /* 0x000fe40007810000 */
[----:B------:R-:W-:Y:S02]  /*de20*/  ISETP.GT.AND P4, PT, R13, 0x38, P0 ;  /* 0x000000380d00780c */ /* 0x000fe40000784270 */
[C---:B------:R-:W-:Y:S02]  /*de30*/  ISETP.LT.OR P5, PT, R7.reuse, 0x32, P5 ;  /* 0x000000320700780c */ /* 0x040fe40002fa1670 */
[----:B------:R-:W-:Y:S02]  /*de40*/  FMNMX.FTZ R19, R150, R19, !PT ;  /* 0x0000001396137209 */ /* 0x000fe40007810000 */
[----:B------:R-:W-:Y:S02]  /*de50*/  FSEL R148, R148, -INF , !P5 ;  /* 0xff80000094947808 */ /* 0x000fe40006800000 */
[----:B------:R-:W-:Y:S02]  /*de60*/  ISETP.LT.OR P4, PT, R7, 0x39, P4 ;  /* 0x000000390700780c */ /* 0x000fe40002781670 */
[----:B------:R-:W-:Y:S02]  /*de70*/  ISETP.GT.AND P0, PT, R13, 0x39, P0 ;  /* 0x000000390d00780c */ /* 0x000fe40000704270 */
[----:B------:R-:W-:Y:S02]  /*de80*/  FSEL R146, R146, -INF , !P4 ;  /* 0xff80000092927808 */ /* 0x000fe40006000000 */
[----:B------:R-:W-:Y:S02]  /*de90*/  FMNMX.FTZ R19, R148, R19, !PT ;  /* 0x0000001394137209 */ /* 0x000fe40007810000 */
[----:B------:R-:W-:Y:S02]  /*dea0*/  ISETP.LT.OR P0, PT, R7, 0x3a, P0 ;  /* 0x0000003a0700780c */ /* 0x000fe40000701670 */
[----:B------:R-:W-:Y:S02]  /*deb0*/  FMNMX.FTZ R19, R146, R19, !PT ;  /* 0x0000001392137209 */ /* 0x000fe40007810000 */
[----:B------:R-:W-:Y:S02]  /*dec0*/  FSEL R144, R144, -INF , !P0 ;  /* 0xff80000090907808 */ /* 0x000fe40004000000 */
[----:B-1----:R-:W-:Y:S02]  /*ded0*/  FMNMX.FTZ R5, R5, R0, !PT ;  /* 0x0000000005057209 */ /* 0x002fe40007810000 */
[----:B------:R-:W-:Y:S02]  /*dee0*/  FMNMX.FTZ R13, R144, R19, !PT ;  /* 0x00000013900d7209 */ /* 0x000fe40007810000 */
[----:B------:R-:W-:Y:S01]  /*def0*/  IADD3 R16, R134, UR4, RZ ;  /* 0x0000000486107c10 */ /* 0x000fe2000fffe0ff */
[----:B------:R-:W1:Y:S03]  /*df00*/  SHFL.BFLY PT, R2, R5, 0x1, 0x1f ;  /* 0x0c201f0005027f89 */ /* 0x000e6600000e0000 */
[----:B------:R-:W-:Y:S05]  /*df10*/  IADD3 R161, R187, R16, RZ ;  /* 0x00000010bba17210 */ /* 0x000fea0007ffe0ff */
[----:B------:R-:W2:Y:S01]  /*df20*/  SHFL.BFLY PT, R0, R13, 0x2, 0x1f ;  /* 0x0c401f000d007f89 */ /* 0x000ea200000e0000 */
[----:B-1----:R-:W-:Y:S04]  /*df30*/  FMNMX.FTZ R2, R5, R2, !PT ;  /* 0x0000000205027209 */ /* 0x002fe80007810000 */
[C---:B------:R-:W-:Y:S01]  /*df40*/  FSETP.NEU.FTZ.AND P0, PT, R2.reuse, -INF , PT ;  /* 0xff8000000200780b */ /* 0x040fe20003f1d000 */
[C---:B------:R-:W-:Y:S01]  /*df50*/  FMUL.FTZ R152, R2.reuse, c[0x0][0x2d0] ;  /* 0x0000b40002987a20 */ /* 0x040fe20000410000 */
[----:B--2---:R-:W-:Y:S02]  /*df60*/  FMNMX.FTZ R7, R13, R0, !PT ;  /* 0x000000000d077209 */ /* 0x004fe40007810000 */
[----:B------:R-:W-:Y:S02]  /*df70*/  FSEL R5, R2, RZ, P0 ;  /* 0x000000ff02057208 */ /* 0x000fe40000000000 */
[----:B------:R-:W-:Y:S01]  /*df80*/  FSEL R152, R152, RZ, P0 ;  /* 0x000000ff98987208 */ /* 0x000fe20000000000 */
[----:B------:R-:W1:Y:S02]  /*df90*/  SHFL.BFLY PT, R0, R7, 0x1, 0x1f ;  /* 0x0c201f0007007f89 */ /* 0x000e6400000e0000 */
[----:B------:R-:W-:Y:S02]  /*dfa0*/  FADD.FTZ R4, -R5, R132 ;  /* 0x0000008405047221 */ /* 0x000fe40000010100 */
[--C-:B------:R-:W-:Y:S02]  /*dfb0*/  FFMA.FTZ R168, R15, c[0x0][0x2d0], -R152.reuse ;  /* 0x0000b4000fa87a23 */ /* 0x100fe40000010898 */
[----:B------:R-:W-:Y:S02]  /*dfc0*/  FMUL.FTZ R132, R4, c[0x0][0x2d0] ;  /* 0x0000b40004847a20 */ /* 0x000fe40000410000 */
[--C-:B------:R-:W-:Y:S02]  /*dfd0*/  FFMA.FTZ R169, R17, c[0x0][0x2d0], -R152.reuse ;  /* 0x0000b40011a97a23 */ /* 0x100fe40000010898 */
[--C-:B------:R-:W-:Y:S01]  /*dfe0*/  FFMA.FTZ R163, R11, c[0x0][0x2d0], -R152.reuse ;  /* 0x0000b4000ba37a23 */ /* 0x100fe20000010898 */
[----:B------:R-:W-:Y:S01]  /*dff0*/  MUFU.EX2 R168, R168 ;  /* 0x000000a800a87308 */ /* 0x000fe20000000800 */
[--C-:B------:R-:W-:Y:S02]  /*e000*/  FFMA.FTZ R164, R9, c[0x0][0x2d0], -R152.reuse ;  /* 0x0000b40009a47a23 */ /* 0x100fe40000010898 */
[--C-:B------:R-:W-:Y:S02]  /*e010*/  FFMA.FTZ R172, R143, c[0x0][0x2d0], -R152.reuse ;  /* 0x0000b4008fac7a23 */ /* 0x100fe40000010898 */
[--C-:B------:R-:W-:Y:S02]  /*e020*/  FFMA.FTZ R180, R159, c[0x0][0x2d0], -R152.reuse ;  /* 0x0000b4009fb47a23 */ /* 0x100fe40000010898 */
        /* <DEDUP_REMOVED lines=8> */
[C---:B------:R-:W-:Y:S03]  /*e0b0*/  FMUL.FTZ R145, R0.reuse, c[0x0][0x2d0] ;  /* 0x0000b40000917a20 */ /* 0x040fe60000410000 */
[----:B------:R-:W1:Y:S01]  /*e0c0*/  MUFU.EX2 R169, R169 ;  /* 0x000000a900a97308 */ /* 0x000e620000000800 */
[----:B------:R-:W-:Y:S01]  /*e0d0*/  FSEL R4, R0, RZ, P0 ;  /* 0x000000ff00047208 */ /* 0x000fe20000000000 */
[--C-:B------:R-:W-:Y:S01]  /*e0e0*/  FFMA.FTZ R170, R173, c[0x0][0x2d0], -R152.reuse ;  /* 0x0000b400adaa7a23 */ /* 0x100fe20000010898 */
[----:B------:R-:W-:Y:S01]  /*e0f0*/  FSEL R145, R145, RZ, P0 ;  /* 0x000000ff91917208 */ /* 0x000fe20000000000 */
[--C-:B------:R-:W-:Y:S01]  /*e100*/  FFMA.FTZ R173, R141, c[0x0][0x2d0], -R152.reuse ;  /* 0x0000b4008dad7a23 */ /* 0x100fe20000010898 */
[----:B------:R-:W-:Y:S01]  /*e110*/  PLOP3.LUT P0, PT, PT, PT, UP1, 0x80, 0x0 ;  /* 0x000000000000781c */ /* 0x000fe20003f0f018 */
[----:B------:R-:W-:Y:S02]  /*e120*/  FADD.FTZ R4, -R4, R3 ;  /* 0x0000000304047221 */ /* 0x000fe40000010100 */
[--C-:B------:R-:W-:Y:S02]  /*e130*/  FFMA.FTZ R167, R14, c[0x0][0x2d0], -R145.reuse ;  /* 0x0000b4000ea77a23 */ /* 0x100fe40000010891 */
[----:B------:R-:W3:Y:S01]  /*e140*/  LDSM.16.MT88.4 R12, [R135+UR4+0x100] ;  /* 0x00010004870c783b */ /* 0x000ee20008004200 */
[--C-:B------:R-:W-:Y:S01]  /*e150*/  FFMA.FTZ R166, R10, c[0x0][0x2d0], -R145.reuse ;  /* 0x0000b4000aa67a23 */ /* 0x100fe20000010891 */
[----:B------:R-:W-:Y:S01]  /*e160*/  MUFU.EX2 R163, R163 ;  /* 0x000000a300a37308 */ /* 0x000fe20000000800 */
[--C-:B------:R-:W-:Y:S02]  /*e170*/  FFMA.FTZ R162, R136, c[0x0][0x2d0], -R145.reuse ;  /* 0x0000b40088a27a23 */ /* 0x100fe40000010891 */
[--C-:B------:R-:W-:Y:S02]  /*e180*/  FFMA.FTZ R165, R8, c[0x0][0x2d0], -R145.reuse ;  /* 0x0000b40008a57a23 */ /* 0x100fe40000010891 */
[----:B------:R-:W-:Y:S01]  /*e190*/  FMUL.FTZ R3, R4, c[0x0][0x2d0] ;  /* 0x0000b40004037a20 */ /* 0x000fe20000410000 */
[----:B------:R-:W-:Y:S01]  /*e1a0*/  IADD3 R4, R135, UR4, RZ ;  /* 0x0000000487047c10 */ /* 0x000fe2000fffe0ff */
[C---:B--2---:R-:W-:Y:S02]  /*e1b0*/  FMUL.FTZ R5, R132.reuse, R129 ;  /* 0x0000008184057220 */ /* 0x044fe40000410000 */
[C---:B------:R-:W-:Y:S01]  /*e1c0*/  FMUL.FTZ R8, R132.reuse, R124 ;  /* 0x0000007c84087220 */ /* 0x040fe20000410000 */
[----:B------:R-:W2:Y:S01]  /*e1d0*/  MUFU.EX2 R164, R164 ;  /* 0x000000a400a47308 */ /* 0x000ea20000000800 */
[----:B------:R-:W-:Y:S01]  /*e1e0*/  IADD3 R160, R187, R4, RZ ;  /* 0x00000004bba07210 */ /* 0x000fe20007ffe0ff */
[----:B------:R-:W-:Y:S01]  /*e1f0*/  FMUL.FTZ R4, R132, R128 ;  /* 0x0000008084047220 */ /* 0x000fe20000410000 */
[----:B-1----:R-:W-:Y:S01]  /*e200*/  F2FP.BF16.PACK_AB R136, R168, R169 ;  /* 0x000000a9a888723e */ /* 0x002fe200000010ff */
[C---:B------:R-:W-:Y:S02]  /*e210*/  FMUL.FTZ R9, R132.reuse, R125 ;  /* 0x0000007d84097220 */ /* 0x040fe40000410000 */
[----:B------:R-:W1:Y:S01]  /*e220*/  LDSM.16.MT88.4 R20, [R160+0x100] ;  /* 0x00010000a014783b */ /* 0x000e620000004200 */
[C---:B------:R-:W-:Y:S02]  /*e230*/  FMUL.FTZ R16, R132.reuse, R116 ;  /* 0x0000007484107220 */ /* 0x040fe40000410000 */
[C---:B------:R-:W-:Y:S01]  /*e240*/  FMUL.FTZ R17, R132.reuse, R117 ;  /* 0x0000007584117220 */ /* 0x040fe20000410000 */
[----:B------:R-:W4:Y:S01]  /*e250*/  MUFU.EX2 R3, R3 ;  /* 0x0000000300037308 */ /* 0x000f220000000800 */
[C---:B------:R-:W-:Y:S02]  /*e260*/  FMUL.FTZ R24, R132.reuse, R108 ;  /* 0x0000006c84187220 */ /* 0x040fe40000410000 */
[C---:B------:R-:W-:Y:S02]  /*e270*/  FMUL.FTZ R25, R132.reuse, R109 ;  /* 0x0000006d84197220 */ /* 0x040fe40000410000 */
[C---:B------:R-:W-:Y:S02]  /*e280*/  FMUL.FTZ R32, R132.reuse, R100 ;  /* 0x0000006484207220 */ /* 0x040fe40000410000 */
[----:B------:R-:W-:Y:S02]  /*e290*/  FMUL.FTZ R33, R132, R101 ;  /* 0x0000006584217220 */ /* 0x000fe40000410000 */
[--C-:B------:R-:W-:Y:S01]  /*e2a0*/  FFMA.FTZ R177, R140, c[0x0][0x2d0], -R145.reuse ;  /* 0x0000b4008cb17a23 */ /* 0x100fe20000010891 */
[----:B------:R-:W-:Y:S01]  /*e2b0*/  MUFU.EX2 R167, R167 ;  /* 0x000000a700a77308 */ /* 0x000fe20000000800 */
[--C-:B------:R-:W-:Y:S02]  /*e2c0*/  FFMA.FTZ R183, R158, c[0x0][0x2d0], -R145.reuse ;  /* 0x0000b4009eb77a23 */ /* 0x100fe40000010891 */
[--C-:B------:R-:W-:Y:S01]  /*e2d0*/  FFMA.FTZ R191, R156, c[0x0][0x2d0], -R145.reuse ;  /* 0x0000b4009cbf7a23 */ /* 0x100fe20000010891 */
[----:B--2---:R-:W-:Y:S01]  /*e2e0*/  F2FP.BF16.PACK_AB R138, R164, R163 ;  /* 0x000000a3a48a723e */ /* 0x004fe200000010ff */
[----:B------:R-:W-:Y:S01]  /*e2f0*/  LDSM.16.MT88.4 R156, [R134+UR4+0x3900] ;  /* 0x00390004869c783b */ /* 0x000fe20008004200 */
[--C-:B------:R-:W-:Y:S02]  /*e300*/  FFMA.FTZ R192, R154, c[0x0][0x2d0], -R145.reuse ;  /* 0x0000b4009ac07a23 */ /* 0x100fe40000010891 */
[--C-:B------:R-:W-:Y:S02]  /*e310*/  FFMA.FTZ R220, R150, c[0x0][0x2d0], -R145.reuse ;  /* 0x0000b40096dc7a23 */ /* 0x100fe40000010891 */
[----:B------:R-:W2:Y:S01]  /*e320*/  MUFU.EX2 R166, R166 ;  /* 0x000000a600a67308 */ /* 0x000ea20000000800 */
[--C-:B------:R-:W-:Y:S02]  /*e330*/  FFMA.FTZ R221, R148, c[0x0][0x2d0], -R145.reuse ;  /* 0x0000b40094dd7a23 */ /* 0x100fe40000010891 */
[----:B------:R-:W-:Y:S01]  /*e340*/  LDSM.16.MT88.4 R148, [R135+UR4+0x3900] ;  /* 0x003900048794783b */ /* 0x000fe20008004200 */
[C---:B----4-:R-:W-:Y:S02]  /*e350*/  FMUL.FTZ R6, R3.reuse, R130 ;  /* 0x0000008203067220 */ /* 0x050fe40000410000 */
[C---:B------:R-:W-:Y:S02]  /*e360*/  FMUL.FTZ R7, R3.reuse, R131 ;  /* 0x0000008303077220 */ /* 0x040fe40000410000 */
[C---:B------:R-:W-:Y:S02]  /*e370*/  FMUL.FTZ R10, R3.reuse, R126 ;  /* 0x0000007e030a7220 */ /* 0x040fe40000410000 */
[----:B------:R-:W-:Y:S01]  /*e380*/  MUFU.EX2 R162, R162 ;  /* 0x000000a200a27308 */ /* 0x000fe20000000800 */
[C---:B------:R-:W-:Y:S01]  /*e390*/  FMUL.FTZ R11, R3.reuse, R127 ;  /* 0x0000007f030b7220 */ /* 0x040fe20000410000 */
[----:B------:R-:W-:Y:S01]  /*e3a0*/  LDSM.16.MT88.4 R128, [R160+0x2900] ;  /* 0x00290000a080783b */ /* 0x000fe20000004200 */
[C---:B------:R-:W-:Y:S02]  /*e3b0*/  FMUL.FTZ R18, R3.reuse, R118 ;  /* 0x0000007603127220 */ /* 0x040fe40000410000 */
[C---:B------:R-:W-:Y:S02]  /*e3c0*/  FMUL.FTZ R19, R3.reuse, R119 ;  /* 0x0000007703137220 */ /* 0x040fe40000410000 */
[C---:B------:R-:W-:Y:S02]  /*e3d0*/  FMUL.FTZ R26, R3.reuse, R110 ;  /* 0x0000006e031a7220 */ /* 0x040fe40000410000 */
[C---:B------:R-:W-:Y:S01]  /*e3e0*/  FMUL.FTZ R27, R3.reuse, R111 ;  /* 0x0000006f031b7220 */ /* 0x040fe20000410000 */
[----:B------:R-:W4:Y:S01]  /*e3f0*/  MUFU.EX2 R165, R165 ;  /* 0x000000a500a57308 */ /* 0x000f220000000800 */
[C---:B------:R-:W-:Y:S01]  /*e400*/  FMUL.FTZ R34, R3.reuse, R102 ;  /* 0x0000006603227220 */ /* 0x040fe20000410000 */
[----:B------:R-:W-:Y:S01]  /*e410*/  LDSM.16.MT88.4 R108, [R161+0x2100] ;  /* 0x00210000a16c783b */ /* 0x000fe20000004200 */
[C---:B------:R-:W-:Y:S01]  /*e420*/  FMUL.FTZ R35, R3.reuse, R103 ;  /* 0x0000006703237220 */ /* 0x040fe20000410000 */
[----:B--2---:R-:W-:Y:S01]  /*e430*/  F2FP.BF16.PACK_AB R137, R166, R167 ;  /* 0x000000a7a689723e */ /* 0x004fe200000010ff */
[--C-:B------:R-:W-:Y:S02]  /*e440*/  FFMA.FTZ R222, R146, c[0x0][0x2d0], -R145.reuse ;  /* 0x0000b40092de7a23 */ /* 0x100fe40000010891 */
[C---:B------:R-:W-:Y:S02]  /*e450*/  FMUL.FTZ R36, R132.reuse, R36 ;  /* 0x0000002484247220 */ /* 0x040fe40000410000 */
[C---:B------:R-:W-:Y:S01]  /*e460*/  FMUL.FTZ R37, R132.reuse, R37 ;  /* 0x0000002584257220 */ /* 0x040fe20000410000 */
[----:B------:R-:W-:Y:S01]  /*e470*/  LDSM.16.MT88.4 R100, [R134+UR4+0x2100] ;  /* 0x002100048664783b */ /* 0x000fe20008004200 */
[C---:B------:R-:W-:Y:S01]  /*e480*/  FMUL.FTZ R38, R3.reuse, R38 ;  /* 0x0000002603267220 */ /* 0x040fe20000410000 */
[----:B------:R-:W-:Y:S01]  /*e490*/  MUFU.EX2 R170, R170 ;  /* 0x000000aa00aa7308 */ /* 0x000fe20000000800 */
[C---:B------:R-:W-:Y:S02]  /*e4a0*/  FMUL.FTZ R39, R3.reuse, R39 ;  /* 0x0000002703277220 */ /* 0x040fe40000410000 */
[C---:B------:R-:W-:Y:S02]  /*e4b0*/  FMUL.FTZ R40, R132.reuse, R40 ;  /* 0x0000002884287220 */ /* 0x040fe40000410000 */
[C---:B------:R-:W-:Y:S01]  /*e4c0*/  FMUL.FTZ R41, R132.reuse, R41 ;  /* 0x0000002984297220 */ /* 0x040fe20000410000 */
[----:B------:R-:W-:Y:S01]  /*e4d0*/  LDSM.16.MT88.4 R116, [R160+0x900] ;  /* 0x00090000a074783b */ /* 0x000fe20000004200 */
[C---:B------:R-:W-:Y:S02]  /*e4e0*/  FMUL.FTZ R42, R3.reuse, R42 ;  /* 0x0000002a032a7220 */ /* 0x040fe40000410000 */
[----:B------:R-:W-:Y:S01]  /*e4f0*/  FMUL.FTZ R43, R3, R43 ;  /* 0x0000002b032b7220 */ /* 0x000fe20000410000 */
[----:B------:R-:W-:Y:S01]  /*e500*/  MUFU.EX2 R172, R172 ;  /* 0x000000ac00ac7308 */ /* 0x000fe20000000800 */
[C---:B------:R-:W-:Y:S01]  /*e510*/  FMUL.FTZ R44, R132.reuse, R44 ;  /* 0x0000002c842c7220 */ /* 0x040fe20000410000 */
[----:B----4-:R-:W-:Y:S01]  /*e520*/  F2FP.BF16.PACK_AB R139, R165, R162 ;  /* 0x000000a2a58b723e */ /* 0x010fe200000010ff */
[C---:B------:R-:W-:Y:S01]  /*e530*/  FMUL.FTZ R45, R132.reuse, R45 ;  /* 0x0000002d842d7220 */ /* 0x040fe20000410000 */
[----:B------:R-:W-:Y:S01]  /*e540*/  LDSM.16.MT88.4 R124, [R135+UR4+0x2900] ;  /* 0x00290004877c783b */ /* 0x000fe20008004200 */
[C---:B------:R-:W-:Y:S02]  /*e550*/  FMUL.FTZ R46, R3.reuse, R46 ;  /* 0x0000002e032e7220 */ /* 0x040fe40000410000 */
[C---:B------:R-:W-:Y:S02]  /*e560*/  FMUL.FTZ R47, R3.reuse, R47 ;  /* 0x0000002f032f7220 */ /* 0x040fe40000410000 */
[C---:B---3--:R-:W-:Y:S01]  /*e570*/  HMMA.16816.F32.BF16 R4, R136.reuse, R12, R4 ;  /* 0x0000000c8804723c */ /* 0x048fe20000041804 */
        /* <DEDUP_REMOVED lines=13> */
[C---:B-1----:R-:W-:Y:S03]  /*e650*/  HMMA.16816.F32.BF16 R12, R136.reuse, R20, R12 ;  /* 0x00000014880c723c */ /* 0x042fe6000004180c */
        /* <DEDUP_REMOVED lines=10> */
[----:B------:R-:W1:Y:S01]  /*e700*/  LDSM.16.MT88.4 R112, [R135+UR4+0x2100] ;  /* 0x002100048770783b */ /* 0x000e620008004200 */
        /* <DEDUP_REMOVED lines=27> */
[C---:B-1----:R-:W-:Y:S04]  /*e8c0*/  HMMA.16816.F32.BF16 R36, R136.reuse, R112, R36 ;  /* 0x000000708824723c */ /* 0x042fe80000041824 */
        /* <DEDUP_REMOVED lines=11> */
[C---:B------:R-:W-:Y:S02]  /*e980*/  FMUL.FTZ R73, R132.reuse, R73 ;  /* 0x0000004984497220 */ /* 0x040fe40000410000 */
[C---:B------:R-:W-:Y:S01]  /*e990*/  FMUL.FTZ R74, R3.reuse, R74 ;  /* 0x0000004a034a7220 */ /* 0x040fe20000410000 */
[C---:B------:R-:W-:Y:S01]  /*e9a0*/  HMMA.16816.F32.BF16 R48, R136.reuse, R106, R48 ;  /* 0x0000006a8830723c */ /* 0x040fe20000041830 */
[----:B------:R-:W1:Y:S01]  /*e9b0*/  LDSM.16.MT88.4 R104, [R135+UR4+0x4100] ;  /* 0x004100048768783b */ /* 0x000e620008004200 */
[----:B------:R-:W-:Y:S02]  /*e9c0*/  MUFU.EX2 R221, R221 ;  /* 0x000000dd00dd7308 */ /* 0x000fe40000000800 */
[C---:B------:R-:W-:Y:S02]  /*e9d0*/  FMUL.FTZ R75, R3.reuse, R75 ;  /* 0x0000004b034b7220 */ /* 0x040fe40000410000 */
[C---:B------:R-:W-:Y:S02]  /*e9e0*/  FMUL.FTZ R84, R132.reuse, R84 ;  /* 0x0000005484547220 */ /* 0x040fe40000410000 */
[C---:B------:R-:W-:Y:S04]  /*e9f0*/  HMMA.16816.F32.BF16 R52, R136.reuse, R100, R52 ;  /* 0x000000648834723c */ /* 0x040fe80000041834 */
[----:B------:R-:W-:Y:S01]  /*ea00*/  FMUL.FTZ R85, R132, R85 ;  /* 0x0000005584557220 */ /* 0x000fe20000410000 */
[----:B------:R-:W-:Y:S01]  /*ea10*/  MUFU.EX2 R222, R222 ;  /* 0x000000de00de7308 */ /* 0x000fe20000000800 */
[C---:B------:R-:W-:Y:S02]  /*ea20*/  FMUL.FTZ R86, R3.reuse, R86 ;  /* 0x0000005603567220 */ /* 0x040fe40000410000 */
[C---:B------:R-:W-:Y:S01]  /*ea30*/  HMMA.16816.F32.BF16 R56, R136.reuse, R102, R56 ;  /* 0x000000668838723c */ /* 0x040fe20000041838 */
[----:B------:R-:W2:Y:S03]  /*ea40*/  LDSM.16.MT88.4 R100, [R160+0x4100] ;  /* 0x00410000a064783b */ /* 0x000ea60000004200 */
[----:B------:R-:W-:Y:S02]  /*ea50*/  FMUL.FTZ R87, R3, R87 ;  /* 0x0000005703577220 */ /* 0x000fe40000410000 */
[--C-:B------:R-:W-:Y:S02]  /*ea60*/  FFMA.FTZ R171, R171, c[0x0][0x2d0], -R152.reuse ;  /* 0x0000b400abab7a23 */ /* 0x100fe40000010898 */
[C---:B------:R-:W-:Y:S04]  /*ea70*/  HMMA.16816.F32.BF16 R60, R136.reuse, R108, R60 ;  /* 0x0000006c883c723c */ /* 0x040fe8000004183c */
[--C-:B------:R-:W-:Y:S01]  /*ea80*/  FFMA.FTZ R174, R174, c[0x0][0x2d0], -R145.reuse ;  /* 0x0000b400aeae7a23 */ /* 0x100fe20000010891 */
[----:B------:R-:W3:Y:S01]  /*ea90*/  MUFU.EX2 R171, R171 ;  /* 0x000000ab00ab7308 */ /* 0x000ee20000000800 */
[--C-:B------:R-:W-:Y:S02]  /*eaa0*/  FFMA.FTZ R175, R176, c[0x0][0x2d0], -R145.reuse ;  /* 0x0000b400b0af7a23 */ /* 0x100fe40000010891 */
[C---:B------:R-:W-:Y:S01]  /*eab0*/  HMMA.16816.F32.BF16 R64, R136.reuse, R110, R64 ;  /* 0x0000006e8840723c */ /* 0x040fe20000041840 */
[----:B------:R-:W4:Y:S03]  /*eac0*/  LDSM.16.MT88.4 R108, [R134+UR4+0x4100] ;  /* 0x00410004866c783b */ /* 0x000f260008004200 */
[--C-:B------:R-:W-:Y:S02]  /*ead0*/  FFMA.FTZ R176, R142, c[0x0][0x2d0], -R145.reuse ;  /* 0x0000b4008eb07a23 */ /* 0x100fe40000010891 */
[C---:B------:R-:W-:Y:S01]  /*eae0*/  FMUL.FTZ R88, R132.reuse, R88 ;  /* 0x0000005884587220 */ /* 0x040fe20000410000 */
[----:B------:R-:W-:Y:S01]  /*eaf0*/  MUFU.EX2 R174, R174 ;  /* 0x000000ae00ae7308 */ /* 0x000fe20000000800 */
[C---:B------:R-:W-:Y:S01]  /*eb00*/  FMUL.FTZ R89, R132.reuse, R89 ;  /* 0x0000005984597220 */ /* 0x040fe20000410000 */
[C---:B-1----:R-:W-:Y:S01]  /*eb10*/  HMMA.16816.F32.BF16 R68, R136.reuse, R104, R68 ;  /* 0x000000688844723c */ /* 0x042fe20000041844 */
[----:B------:R-:W-:Y:S02]  /*eb20*/  LDSM.16.MT88.4 R140, [R134+UR4+0x2900] ;  /* 0x00290004868c783b */ /* 0x000fe40008004200 */
[C---:B------:R-:W-:Y:S02]  /*eb30*/  FMUL.FTZ R90, R3.reuse, R90 ;  /* 0x0000005a035a7220 */ /* 0x040fe40000410000 */
[C---:B------:R-:W-:Y:S02]  /*eb40*/  FMUL.FTZ R91, R3.reuse, R91 ;  /* 0x0000005b035b7220 */ /* 0x040fe40000410000 */
[C---:B------:R-:W-:Y:S01]  /*eb50*/  FMUL.FTZ R92, R132.reuse, R92 ;  /* 0x0000005c845c7220 */ /* 0x040fe20000410000 */
[C---:B------:R-:W-:Y:S01]  /*eb60*/  HMMA.16816.F32.BF16 R72, R136.reuse, R106, R72 ;  /* 0x0000006a8848723c */ /* 0x040fe20000041848 */
[----:B------:R-:W1:Y:S01]  /*eb70*/  LDSM.16.MT88.4 R104, [R161+0x4100] ;  /* 0x00410000a168783b */ /* 0x000e620000004200 */
[----:B------:R-:W5:Y:S02]  /*eb80*/  MUFU.EX2 R175, R175 ;  /* 0x000000af00af7308 */ /* 0x000f640000000800 */
[C---:B------:R-:W-:Y:S02]  /*eb90*/  FMUL.FTZ R76, R132.reuse, R76 ;  /* 0x0000004c844c7220 */ /* 0x040fe40000410000 */
[C---:B------:R-:W-:Y:S02]  /*eba0*/  FMUL.FTZ R77, R132.reuse, R77 ;  /* 0x0000004d844d7220 */ /* 0x040fe40000410000 */
[C---:B------:R-:W-:Y:S04]  /*ebb0*/  FMUL.FTZ R78, R3.reuse, R78 ;  /* 0x0000004e034e7220 */ /* 0x040fe80000410000 */
[C---:B------:R-:W-:Y:S01]  /*ebc0*/  FMUL.FTZ R79, R3.reuse, R79 ;  /* 0x0000004f034f7220 */ /* 0x040fe20000410000 */
[----:B------:R-:W1:Y:S01]  /*ebd0*/  MUFU.EX2 R176, R176 ;  /* 0x000000b000b07308 */ /* 0x000e620000000800 */
[C---:B------:R-:W-:Y:S02]  /*ebe0*/  FMUL.FTZ R93, R132.reuse, R93 ;  /* 0x0000005d845d7220 */ /* 0x040fe40000410000 */
[C---:B------:R-:W-:Y:S02]  /*ebf0*/  FMUL.FTZ R94, R3.reuse, R94 ;  /* 0x0000005e035e7220 */ /* 0x040fe40000410000 */
[C---:B------:R-:W-:Y:S01]  /*ec00*/  FMUL.FTZ R95, R3.reuse, R95 ;  /* 0x0000005f035f7220 */ /* 0x040fe20000410000 */
[C---:B--2---:R-:W-:Y:S03]  /*ec10*/  HMMA.16816.F32.BF16 R76, R136.reuse, R100, R76 ;  /* 0x00000064884c723c */ /* 0x044fe6000004184c */
[C---:B------:R-:W-:Y:S02]  /*ec20*/  FMUL.FTZ R80, R132.reuse, R80 ;  /* 0x0000005084507220 */ /* 0x040fe40000410000 */
[C---:B------:R-:W-:Y:S02]  /*ec30*/  FMUL.FTZ R81, R132.reuse, R81 ;  /* 0x0000005184517220 */ /* 0x040fe40000410000 */
[----:B------:R-:W-:Y:S01]  /*ec40*/  FMUL.FTZ R82, R3, R82 ;  /* 0x0000005203527220 */ /* 0x000fe20000410000 */
[----:B---3--:R-:W-:Y:S01]  /*ec50*/  F2FP.BF16.PACK_AB R100, R171, R170 ;  /* 0x000000aaab64723e */ /* 0x008fe200000010ff */
[----:B------:R-:W-:Y:S03]  /*ec60*/  FMUL.FTZ R83, R3, R83 ;  /* 0x0000005303537220 */ /* 0x000fe60000410000 */
[C---:B------:R-:W-:Y:S01]  /*ec70*/  FMUL.FTZ R96, R132.reuse, R96 ;  /* 0x0000006084607220 */ /* 0x040fe20000410000 */
[----:B-----5:R-:W-:Y:S01]  /*ec80*/  F2FP.BF16.PACK_AB R101, R175, R174 ;  /* 0x000000aeaf65723e */ /* 0x020fe200000010ff */
[----:B------:R-:W-:Y:S02]  /*ec90*/  FMUL.FTZ R97, R132, R97 ;  /* 0x0000006184617220 */ /* 0x000fe40000410000 */
[C---:B------:R-:W-:Y:S03]  /*eca0*/  HMMA.16816.F32.BF16 R80, R136.reuse, R102, R80 ;  /* 0x000000668850723c */ /* 0x040fe60000041850 */
[C---:B------:R-:W-:Y:S02]  /*ecb0*/  FMUL.FTZ R98, R3.reuse, R98 ;  /* 0x0000006203627220 */ /* 0x040fe40000410000 */
[----:B------:R-:W-:Y:S02]  /*ecc0*/  FMUL.FTZ R99, R3, R99 ;  /* 0x0000006303637220 */ /* 0x000fe40000410000 */
[----:B------:R-:W-:Y:S01]  /*ecd0*/  F2FP.BF16.PACK_AB R102, R173, R172 ;  /* 0x000000acad66723e */ /* 0x000fe200000010ff */
[C---:B----4-:R-:W-:Y:S04]  /*ece0*/  HMMA.16816.F32.BF16 R84, R136.reuse, R108, R84 ;  /* 0x0000006c8854723c */ /* 0x050fe80000041854 */
[----:B-1----:R-:W-:Y:S01]  /*ecf0*/  F2FP.BF16.PACK_AB R103, R177, R176 ;  /* 0x000000b0b167723e */ /* 0x002fe200000010ff */
[--C-:B------:R-:W-:Y:S02]  /*ed00*/  FFMA.FTZ R179, R179, c[0x0][0x2d0], -R152.reuse ;  /* 0x0000b400b3b37a23 */ /* 0x100fe40000010898 */
[----:B------:R-:W-:Y:S01]  /*ed10*/  FFMA.FTZ R152, R147, c[0x0][0x2d0], -R152 ;  /* 0x0000b40093987a23 */ /* 0x000fe20000010898 */
[C---:B------:R-:W-:Y:S01]  /*ed20*/  HMMA.16816.F32.BF16 R88, R136.reuse, R110, R88 ;  /* 0x0000006e8858723c */ /* 0x040fe20000041858 */
[----:B------:R-:W1:Y:S02]  /*ed30*/  LDSM.16.MT88.4 R108, [R134+UR4+0x900] ;  /* 0x00090004866c783b */ /* 0x000e640008004200 */
[----:B------:R2:W3:Y:S01]  /*ed40*/  MUFU.EX2 R219, R152 ;  /* 0x0000009800db7308 */ /* 0x0004e20000000800 */
[--C-:B------:R-:W-:Y:S02]  /*ed50*/  FFMA.FTZ R178, R178, c[0x0][0x2d0], -R145.reuse ;  /* 0x0000b400b2b27a23 */ /* 0x100fe40000010891 */
[----:B------:R-:W-:Y:S02]  /*ed60*/  FFMA.FTZ R145, R144, c[0x0][0x2d0], -R145 ;  /* 0x0000b40090917a23 */ /* 0x000fe40000010891 */
[C---:B------:R-:W-:Y:S04]  /*ed70*/  HMMA.16816.F32.BF16 R92, R136.reuse, R104, R92 ;  /* 0x00000068885c723c */ /* 0x040fe8000004185c */
[----:B------:R-:W-:Y:S01]  /*ed80*/  FFMA.FTZ R167, R3, R206, R167 ;  /* 0x000000ce03a77223 */ /* 0x000fe200000100a7 */
[----:B------:R-:W4:Y:S01]  /*ed90*/  MUFU.EX2 R223, R145 ;  /* 0x0000009100df7308 */ /* 0x000f220000000800 */
[----:B------:R-:W-:Y:S01]  /*eda0*/  FFMA.FTZ R169, R132, R205, R169 ;  /* 0x000000cd84a97223 */ /* 0x000fe200000100a9 */
[----:B------:R-:W-:Y:S01]  /*edb0*/  MOV R132, R2 ;  /* 0x0000000200847202 */ /* 0x000fe20000000f00 */
[----:B------:R-:W-:Y:S01]  /*edc0*/  HMMA.16816.F32.BF16 R96, R136, R106, R96 ;  /* 0x0000006a8860723c */ /* 0x000fe20000041860 */
[----:B------:R-:W5:Y:S03]  /*edd0*/  LDSM.16.MT88.4 R104, [R161+0x2900] ;  /* 0x00290000a168783b */ /* 0x000f660000004200 */
[----:B------:R-:W-:Y:S02]  /*ede0*/  FADD.FTZ R168, R168, R169 ;  /* 0x000000a9a8a87221 */ /* 0x000fe40000010000 */
[----:B------:R-:W-:Y:S01]  /*edf0*/  FADD.FTZ R167, R166, R167 ;  /* 0x000000a7a6a77221 */ /* 0x000fe20000010000 */
[----:B------:R-:W-:Y:S01]  /*ee00*/  F2FP.BF16.PACK_AB R136, R217, R216 ;  /* 0x000000d8d988723e */ /* 0x000fe200000010ff */
[C---:B------:R-:W-:Y:S01]  /*ee10*/  HMMA.16816.F32.BF16 R4, R100.reuse, R112, R4 ;  /* 0x000000706404723c */ /* 0x040fe20000041804 */
[----:B------:R-:W1:Y:S01]  /*ee20*/  MUFU.EX2 R179, R179 ;  /* 0x000000b300b37308 */ /* 0x000e620000000800 */
[----:B--2---:R-:W-:Y:S03]  /*ee30*/  LDSM.16.MT88.4 R152, [R160+0x3900] ;  /* 0x00390000a098783b */ /* 0x004fe60000004200 */
[----:B---3--:R-:W-:Y:S01]  /*ee40*/  F2FP.BF16.PACK_AB R138, R219, R218 ;  /* 0x000000dadb8a723e */ /* 0x008fe200000010ff */
[----:B------:R-:W-:Y:S01]  /*ee50*/  FADD.FTZ R163, R163, R168 ;  /* 0x000000a8a3a37221 */ /* 0x000fe20000010000 */
[----:B------:R-:W-:Y:S01]  /*ee60*/  F2FP.BF16.PACK_AB R137, R221, R220 ;  /* 0x000000dcdd89723e */ /* 0x000fe200000010ff */
[C---:B------:R-:W-:Y:S02]  /*ee70*/  HMMA.16816.F32.BF16 R8, R100.reuse, R114, R8 ;  /* 0x000000726408723c */ /* 0x040fe40000041808 */
[----:B------:R-:W-:Y:S01]  /*ee80*/  LDSM.16.MT88.4 R112, [R160+0x4900] ;  /* 0x00490000a070783b */ /* 0x000fe20000004200 */
[----:B------:R-:W2:Y:S01]  /*ee90*/  MUFU.EX2 R178, R178 ;  /* 0x000000b200b27308 */ /* 0x000ea20000000800 */
[----:B----4-:R-:W-:Y:S01]  /*eea0*/  F2FP.BF16.PACK_AB R139, R223, R222 ;  /* 0x000000dedf8b723e */ /* 0x010fe200000010ff */
[----:B------:R-:W-:Y:S03]  /*eeb0*/  FADD.FTZ R3, R164, R163 ;  /* 0x000000a3a4037221 */ /* 0x000fe60000010000 */
[C---:B------:R-:W-:Y:S02]  /*eec0*/  HMMA.16816.F32.BF16 R12, R100.reuse, R116, R12 ;  /* 0x00000074640c723c */ /* 0x040fe4000004180c */
[----:B------:R-:W-:Y:S02]  /*eed0*/  LDSM.16.MT88.4 R144, [R161+0x1900] ;  /* 0x00190000a190783b */ /* 0x000fe40000004200 */
[----:B------:R-:W-:Y:S02]  /*eee0*/  FADD.FTZ R170, R170, R3 ;  /* 0x00000003aaaa7221 */ /* 0x000fe40000010000 */
[----:B------:R-:W-:Y:S02]  /*eef0*/  FADD.FTZ R162, R162, R167 ;  /* 0x000000a7a2a27221 */ /* 0x000fe40000010000 */
[C---:B------:R-:W-:Y:S02]  /*ef00*/  HMMA.16816.F32.BF16 R16, R100.reuse, R118, R16 ;  /* 0x000000766410723c */ /* 0x040fe40000041810 */
[----:B------:R-:W-:Y:S02]  /*ef10*/  LDSM.16.MT88.4 R116, [R134+UR4+0x4900] ;  /* 0x004900048674783b */ /* 0x000fe40008004200 */
[----:B------:R-:W-:Y:S02]  /*ef20*/  FADD.FTZ R165, R165, R162 ;  /* 0x000000a2a5a57221 */ /* 0x000fe40000010000 */
[----:B------:R-:W-:Y:S02]  /*ef30*/  FADD.FTZ R171, R171, R170 ;  /* 0x000000aaabab7221 */ /* 0x000fe40000010000 */
[C---:B-1----:R-:W-:Y:S04]  /*ef40*/  HMMA.16816.F32.BF16 R20, R100.reuse, R108, R20 ;  /* 0x0000006c6414723c */ /* 0x042fe80000041814 */
[----:B------:R-:W-:Y:S02]  /*ef50*/  FADD.FTZ R174, R174, R165 ;  /* 0x000000a5aeae7221 */ /* 0x000fe40000010000 */
[----:B------:R-:W-:Y:S02]  /*ef60*/  FADD.FTZ R172, R172, R171 ;  /* 0x000000abacac7221 */ /* 0x000fe40000010000 */
[C---:B------:R-:W-:Y:S01]  /*ef70*/  HMMA.16816.F32.BF16 R24, R100.reuse, R110, R24 ;  /* 0x0000006e6418723c */ /* 0x040fe20000041818 */
[----:B------:R-:W1:Y:S03]  /*ef80*/  LDSM.16.MT88.4 R108, [R135+UR4+0x4900] ;  /* 0x00490004876c783b */ /* 0x000e660008004200 */
[----:B------:R-:W-:Y:S02]  /*ef90*/  FADD.FTZ R175, R175, R174 ;  /* 0x000000aeafaf7221 */ /* 0x000fe40000010000 */
[----:B------:R-:W-:Y:S02]  /*efa0*/  FADD.FTZ R172, R173, R172 ;  /* 0x000000acadac7221 */ /* 0x000fe40000010000 */
[C---:B------:R-:W-:Y:S04]  /*efb0*/  HMMA.16816.F32.BF16 R28, R100.reuse, R120, R28 ;  /* 0x00000078641c723c */ /* 0x040fe8000004181c */
[----:B------:R-:W-:Y:S04]  /*efc0*/  FADD.FTZ R176, R176, R175 ;  /* 0x000000afb0b07221 */ /* 0x000fe80000010000 */
[C---:B------:R-:W-:Y:S01]  /*efd0*/  HMMA.16816.F32.BF16 R32, R100.reuse, R122, R32 ;  /* 0x0000007a6420723c */ /* 0x040fe20000041820 */
[----:B------:R-:W-:Y:S03]  /*efe0*/  LDSM.16.MT88.4 R120, [R160+0x1100] ;  /* 0x00110000a078783b */ /* 0x000fe60000004200 */
[----:B------:R-:W-:Y:S04]  /*eff0*/  FADD.FTZ R177, R177, R176 ;  /* 0x000000b0b1b17221 */ /* 0x000fe80000010000 */
        /* <DEDUP_REMOVED lines=23> */
[----:B------:R-:W-:Y:S01]  /*f170*/  F2FP.BF16.PACK_AB R100, R180, R179 ;  /* 0x000000b3b464723e */ /* 0x000fe200000010ff */
[----:B------:R-:W-:Y:S01]  /*f180*/  FADD.FTZ R179, R179, R172 ;  /* 0x000000acb3b37221 */ /* 0x000fe20000010000 */
[----:B------:R-:W-:Y:S03]  /*f190*/  F2FP.BF16.PACK_AB R102, R182, R181 ;  /* 0x000000b5b666723e */ /* 0x000fe600000010ff */
[C---:B--2---:R-:W-:Y:S01]  /*f1a0*/  F2FP.BF16.PACK_AB R101, R183.reuse, R178 ;  /* 0x000000b2b765723e */ /* 0x044fe200000010ff */
        /* <DEDUP_REMOVED lines=10> */
[----:B------:R-:W1:Y:S03]  /*f250*/  LDSM.16.MT88.4 R108, [R134+UR4+0x3100] ;  /* 0x00310004866c783b */ /* 0x000e660008004200 */
        /* <DEDUP_REMOVED lines=55> */
[----:B------:R-:W-:Y:S01]  /*f5d0*/  @P0 IADD3 R4, P5, R196, UR6, RZ ;  /* 0x00000006c4040c10 */ /* 0x000fe2000ffbe0ff */
[C---:B------:R-:W-:Y:S04]  /*f5e0*/  HMMA.16816.F32.BF16 R64, R136.reuse, R6, R64 ;  /* 0x000000068840723c */ /* 0x040fe80000041840 */
[C---:B------:R-:W-:Y:S02]  /*f5f0*/  @P0 LEA R16, P4, R4.reuse, c[0x0][0x1c8], 0x1 ;  /* 0x0000720004100a11 */ /* 0x040fe400078808ff */
[----:B------:R-:W-:Y:S02]  /*f600*/  @P0 IADD3.X R5, R203, UR21, RZ, P5, !PT ;  /* 0x00000015cb050c10 */ /* 0x000fe4000affe4ff */
[C---:B--2---:R-:W-:Y:S04]  /*f610*/  HMMA.16816.F32.BF16 R68, R136.reuse, R8, R68 ;  /* 0x000000088844723c */ /* 0x044fe80000041844 */
[----:B------:R-:W-:Y:S02]  /*f620*/  @P0 LEA.HI.X R17, R4, c[0x0][0x1cc], R5, 0x1, P4 ;  /* 0x0000730004110a11 */ /* 0x000fe400020f0c05 */
[----:B------:R-:W1:Y:S01]  /*f630*/  LDSM.16.MT88.4 R4, [R134+UR4+0x5900] ;  /* 0x005900048604783b */ /* 0x000e620008004200 */
[----:B------:R-:W-:Y:S01]  /*f640*/  @P0 IADD3 R8, P5, R212, UR6, RZ ;  /* 0x00000006d4080c10 */ /* 0x000fe2000ffbe0ff */
[C---:B------:R-:W-:Y:S04]  /*f650*/  HMMA.16816.F32.BF16 R72, R136.reuse, R10, R72 ;  /* 0x0000000a8848723c */ /* 0x040fe80000041848 */
[C---:B------:R-:W-:Y:S02]  /*f660*/  @P0 LEA R18, P4, R8.reuse, c[0x0][0x1c8], 0x1 ;  /* 0x0000720008120a11 */ /* 0x040fe400078808ff */
        /* <DEDUP_REMOVED lines=8> */
[----:B------:R-:W-:Y:S02]  /*f6f0*/  UISETP.GE.AND UP0, UPT, UR10, UR17, UPT ;  /* 0x000000110a00728c */ /* 0x000fe4000bf06270 */
[C---:B------:R-:W-:Y:S01]  /*f700*/  @P0 LEA R22, P6, R20.reuse, c[0x0][0x1c8], 0x1 ;  /* 0x0000720014160a11 */ /* 0x040fe200078c08ff */
[----:B------:R-:W-:Y:S01]  /*f710*/  UISETP.GE.AND UP1, UPT, UR5, 0x1, UPT ;  /* 0x000000010500788c */ /* 0x000fe2000bf26270 */
[----:B------:R-:W-:Y:S01]  /*f720*/  @P0 IADD3.X R13, R209, UR21, RZ, P4, !PT ;  /* 0x00000015d10d0c10 */ /* 0x000fe2000a7fe4ff */
[----:B------:R-:W-:Y:S01]  /*f730*/  UIADD3 UR17, UR17, -0x1, URZ ;  /* 0xffffffff11117890 */ /* 0x000fe2000fffe03f */
[----:B------:R-:W-:Y:S02]  /*f740*/  @P0 LEA R12, P4, R21, c[0x0][0x1c8], 0x1 ;  /* 0x00007200150c0a11 */ /* 0x000fe400078808ff */
[----:B------:R-:W-:Y:S03]  /*f750*/  @P0 IADD3.X R24, R203, UR6, RZ, P5, !PT ;  /* 0x00000006cb180c10 */ /* 0x000fe6000affe4ff */
[----:B------:R-:W-:Y:S02]  /*f760*/  @P0 LEA.HI.X R23, R20, c[0x0][0x1cc], R13, 0x1, P6 ;  /* 0x0000730014170a11 */ /* 0x000fe400030f0c0d */
[----:B------:R-:W-:Y:S02]  /*f770*/  MOV R20, UR15 ;  /* 0x0000000f00147c02 */ /* 0x000fe40008000f00 */
[----:B------:R-:W-:Y:S02]  /*f780*/  @P0 LEA.HI.X R13, R21, c[0x0][0x1cc], R24, 0x1, P4 ;  /* 0x00007300150d0a11 */ /* 0x000fe400020f0c18 */
[----:B------:R-:W-:Y:S01]  /*f790*/  @P0 IADD3 R3, P4, R212, UR7, RZ ;  /* 0x00000007d4030c10 */ /* 0x000fe2000ff9e0ff */
[----:B------:R-:W-:Y:S01]  /*f7a0*/  @P0 IMAD R25, R20, 0x3000, R193 ;  /* 0x0000300014190824 */ /* 0x000fe200078e02c1 */
[----:B------:R-:W-:Y:S01]  /*f7b0*/  @P0 IADD3 R21, P5, R210, UR7, RZ ;  /* 0x00000007d2150c10 */ /* 0x000fe2000ffbe0ff */
[C---:B-1----:R-:W-:Y:S03]  /*f7c0*/  HMMA.16816.F32.BF16 R84, R136.reuse, R4, R84 ;  /* 0x000000048854723c */ /* 0x042fe60000041854 */
[----:B------:R-:W-:Y:S02]  /*f7d0*/  @P0 LEA R14, P6, R3, c[0x0][0x1c8], 0x1 ;  /* 0x00007200030e0a11 */ /* 0x000fe400078c08ff */
[----:B------:R-:W-:Y:S02]  /*f7e0*/  @P0 IADD3.X R24, R211, UR6, RZ, P4, !PT ;  /* 0x00000006d3180c10 */ /* 0x000fe4000a7fe4ff */
[----:B------:R-:W-:Y:S01]  /*f7f0*/  @P0 LEA R20, P4, R21, c[0x0][0x1c8], 0x1 ;  /* 0x0000720015140a11 */ /* 0x000fe200078808ff */
[C---:B------:R-:W-:Y:S04]  /*f800*/  HMMA.16816.F32.BF16 R88, R136.reuse, R6, R88 ;  /* 0x000000068858723c */ /* 0x040fe80000041858 */
[----:B------:R-:W-:Y:S02]  /*f810*/  @P0 LEA.HI.X R15, R3, c[0x0][0x1cc], R24, 0x1, P6 ;  /* 0x00007300030f0a11 */ /* 0x000fe400030f0c18 */
[----:B------:R-:W-:Y:S02]  /*f820*/  @P0 SHF.L.U32 R3, R25, 0x1, RZ ;  /* 0x0000000119030819 */ /* 0x000fe400000006ff */
[----:B------:R-:W-:Y:S01]  /*f830*/  @P0 IADD3.X R26, R209, UR6, RZ, P5, !PT ;  /* 0x00000006d11a0c10 */ /* 0x000fe2000affe4ff */
[C---:B--2---:R-:W-:Y:S01]  /*f840*/  HMMA.16816.F32.BF16 R92, R136.reuse, R8, R92 ;  /* 0x00000008885c723c */ /* 0x044fe2000004185c */
[----:B------:R-:W-:Y:S01]  /*f850*/  UIADD3 UR6, UR5, 0x1, URZ ;  /* 0x0000000105067890 */ /* 0x000fe2000fffe03f */
[----:B------:R-:W-:Y:S01]  /*f860*/  @!PT LDS RZ, [RZ] ;  /* 0x00000000fffff984 */ /* 0x000fe20000000800 */
[----:B------:R-:W-:Y:S01]  /*f870*/  @!PT LDS RZ, [RZ] ;  /* 0x00000000fffff984 */ /* 0x000fe20000000800 */
[----:B------:R-:W-:Y:S01]  /*f880*/  @!PT LDS RZ, [RZ] ;  /* 0x00000000fffff984 */ /* 0x000fe20000000800 */
[----:B------:R1:W-:Y:S01]  /*f890*/  @P0 LDGSTS.E.BYPASS.LTC128B.128 [R3+0xc100], [R16.64], !P3 ;  /* 0x0c10000010030fae */ /* 0x0003e2000d901d52 */
[----:B------:R-:W-:Y:S02]  /*f8a0*/  @P0 LEA.HI.X R21, R21, c[0x0][0x1cc], R26, 0x1, P4 ;  /* 0x0000730015150a11 */ /* 0x000fe400020f0c1a */
[----:B------:R-:W-:Y:S03]  /*f8b0*/  USEL UR5, UR6, URZ, !UP1 ;  /* 0x0000003f06057287 */ /* 0x000fe6000c800000 */
        /* <DEDUP_REMOVED lines=9> */
[----:B------:R-:W-:-:S05]  /*f950*/  @!P0 BRA `(.L_x_829) ;  /* 0xffffc69000008947 */ /* 0x000fca000383ffff */
.L_x_820:
[----:B------:R-:W1:Y:S01]  /*f960*/  SHFL.BFLY PT, R4, R205, 0x2, 0x1f ;  /* 0x0c401f00cd047f89 */ /* 0x000e6200000e0000 */
[----:B------:R-:W-:-:S02]  /*f970*/  MOV R6, RZ ;  /* 0x000000ff00067202 */ /* 0x000fc40000000f00 */
[----:B------:R-:W-:Y:S01]  /*f980*/  MOV R5, RZ ;  /* 0x000000ff00057202 */ /* 0x000fe20000000f00 */
[----:B------:R-:W2:Y:S01]  /*f990*/  SHFL.BFLY PT, R3, R206, 0x2, 0x1f ;  /* 0x0c401f00ce037f89 */ /* 0x000ea200000e0000 */
[----:B------:R-:W-:Y:S01]  /*f9a0*/  PLOP3.LUT P2, PT, PT, PT, PT, 0x8, 0x0 ;  /* 0x000000000000781c */ /* 0x000fe20003f4e170 */
[----:B-1----:R-:W-:Y:S02]  /*f9b0*/  FADD.FTZ R7, R4, R205 ;  /* 0x000000cd04077221 */ /* 0x002fe40000010000 */
[----:B--2---:R-:W-:-:S03]  /*f9c0*/  FADD.FTZ R8, R3, R206 ;  /* 0x000000ce03087221 */ /* 0x004fc60000010000 */
[----:B------:R-:W1:Y:S04]  /*f9d0*/  SHFL.BFLY PT, R4, R7, 0x1, 0x1f ;  /* 0x0c201f0007047f89 */ /* 0x000e6800000e0000 */
[----:B------:R-:W2:Y:S01]  /*f9e0*/  SHFL.BFLY PT, R3, R8, 0x1, 0x1f ;  /* 0x0c201f0008037f89 */ /* 0x000ea200000e0000 */
[----:B-1----:R-:W-:Y:S01]  /*f9f0*/  FADD.FTZ R4, R7, R4 ;  /* 0x0000000407047221 */ /* 0x002fe20000010000 */
[----:B------:R-:W-:Y:S01]  /*fa00*/  MOV R7, 0xff800000 ;  /* 0xff80000000077802 */ /* 0x000fe20000000f00 */
        /* <DEDUP_REMOVED lines=112> */
.L_x_793:
        /* <DEDUP_REMOVED lines=223> */
[----:B-1----:R-:W-:-:S03]  /*10f00*/  IMAD.IADD R5, R17, 0x1, R2 ;  /* 0x0000000111057824 */ /* 0x002fc600078e0202 */
[----:B------:R-:W-:Y:S02]  /*10f10*/  STS [R29+0x8000], R96 ;  /* 0x008000601d007388 */ /* 0x000fe40000000800 */
[----:B------:R-:W-:Y:S02]  /*10f20*/  LEA.HI.X R2, R16, c[0x0][0x384], R5, 0x1, P0 ;  /* 0x0000e10010027a11 */ /* 0x000fe400000f0c05 */
[----:B------:R-:W-:Y:S04]  /*10f30*/  STS [R29+0x8400], R98 ;  /* 0x008400621d007388 */ /* 0x000fe80000000800 */
[----:B------:R-:W-:Y:S01]  /*10f40*/  BAR.SYNC.DEFER_BLOCKING 0x1, 0x100 ;  /* 0x0044000000007b1d */ /* 0x000fe20000010000 */
[----:B------:R-:W-:-:S05]  /*10f50*/  ISETP.GE.AND P0, PT, R57, R10, PT ;  /* 0x0000000a3900720c */ /* 0x000fca0003f06270 */
[----:B------:R-:W-:Y:S04]  /*10f60*/  SHFL.IDX PT, R30, R12, RZ, 0x1c1f ;  /* 0x001c1fff0c1e7589 */ /* 0x000fe800000e0000 */
[----:B------:R-:W1:Y:S04]  /*10f70*/  SHFL.IDX PT, R31, R23, RZ, 0x1c1f ;  /* 0x001c1fff171f7589 */ /* 0x000e6800000e0000 */
[----:B------:R-:W-:Y:S04]  /*10f80*/  SHFL.IDX PT, R100, R12, 0x1, 0x1c1f ;  /* 0x003c1f000c647f89 */ /* 0x000fe800000e0000 */
[----:B------:R-:W2:Y:S04]  /*10f90*/  SHFL.IDX PT, R101, R23, 0x1, 0x1c1f ;  /* 0x003c1f0017657f89 */ /* 0x000ea800000e0000 */
[----:B------:R3:W4:Y:S04]  /*10fa0*/  SHFL.IDX PT, R60, R0, RZ, 0x181f ;  /* 0x00181fff003c7589 */ /* 0x00072800000e0000 */
[----:B------:R3:W3:Y:S04]  /*10fb0*/  SHFL.IDX PT, R61, R2, RZ, 0x181f ;  /* 0x00181fff023d7589 */ /* 0x0006e800000e0000 */
[----:B-1----:R1:W-:Y:S04]  /*10fc0*/  @!P5 ST.E [R30.64], R6 ;  /* 0x000000061e00d985 */ /* 0x0023e8000c101912 */
[----:B--2---:R1:W-:Y:S04]  /*10fd0*/  @!P4 ST.E [R100.64], R7 ;  /* 0x000000076400c985 */ /* 0x0043e8000c101912 */
[----:B------:R1:W2:Y:S04]  /*10fe0*/  LDS.128 R52, [R58+0x1080] ;  /* 0x001080003a347984 */ /* 0x0002a80000000c00 */
        /* <DEDUP_REMOVED lines=9> */
[----:B-1-34-:R-:W1:Y:S01]  /*11080*/  LDS.128 R28, [R58+0x80] ;  /* 0x000080003a1c7984 */ /* 0x01ae620000000c00 */
[----:B------:R-:W-:-:S02]  /*11090*/  IADD3 R56, R3, 0x40, RZ ;  /* 0x0000004003387810 */ /* 0x000fc40007ffe0ff */
[----:B------:R-:W-:Y:S01]  /*110a0*/  IADD3 R9, R3, 0x80, RZ ;  /* 0x0000008003097810 */ /* 0x000fe20007ffe0ff */
[----:B------:R-:W3:Y:S01]  /*110b0*/  LDS.128 R16, [R58+0x4080] ;  /* 0x004080003a107984 */ /* 0x000ee20000000c00 */
        /* <DEDUP_REMOVED lines=13> */
[----:B-1----:R1:W-:Y:S04]  /*11190*/  @!P2 ST.E.128 [R58.64], R28 ;  /* 0x0000001c3a00a985 */ /* 0x0023e8000c101d12 */
[----:B---3--:R1:W-:Y:S04]  /*111a0*/  @!P1 ST.E.128 [R62.64], R16 ;  /* 0x000000103e009985 */ /* 0x0083e8000c101d12 */
[----:B-----5:R1:W-:Y:S02]  /*111b0*/  @!P0 ST.E.128 [R8.64], R4 ;  /* 0x0000000408008985 */ /* 0x0203e4000c101d12 */
.L_x_832:
[----:B---34-:R-:W-:Y:S05]  /*111c0*/  BSYNC B0 ;  /* 0x0000000000007941 */ /* 0x018fea0003800000 */
.L_x_831:
[----:B-1----:R-:W-:Y:S01]  /*111d0*/  IADD3 R5, R57, 0x20, RZ ;  /* 0x0000002039057810 */ /* 0x002fe20007ffe0ff */
[----:B------:R1:W3:Y:S01]  /*111e0*/  SHFL.IDX PT, R9, R2, 0x1, 0x181f ;  /* 0x00381f0002097f89 */ /* 0x0002e200000e0000 */
        /* <DEDUP_REMOVED lines=16> */
[----:B--2---:R2:W-:Y:S02]  /*112f0*/  @!P2 ST.E.128 [R16.64], R52 ;  /* 0x000000341000a985 */ /* 0x0045e4000c101d12 */
[----:B------:R-:W-:-:S04]  /*11300*/  @!P1 IMAD.WIDE R6, R6, 0x2, R8 ;  /* 0x0000000206069825 */ /* 0x000fc800078e0208 */
[----:B------:R-:W-:Y:S01]  /*11310*/  @!P0 IMAD.WIDE R4, R4, 0x2, R8 ;  /* 0x0000000204048825 */ /* 0x000fe200078e0208 */
[----:B------:R2:W-:Y:S04]  /*11320*/  @!P1 ST.E.128 [R6.64], R40 ;  /* 0x0000002806009985 */ /* 0x0005e8000c101d12 */
[----:B------:R2:W-:Y:S02]  /*11330*/  @!P0 ST.E.128 [R4.64], R24 ;  /* 0x0000001804008985 */ /* 0x0005e4000c101d12 */
.L_x_834:
[----:B------:R-:W-:Y:S05]  /*11340*/  BSYNC B0 ;  /* 0x0000000000007941 */ /* 0x000fea0003800000 */
.L_x_833:
[----:B--2---:R-:W-:Y:S01]  /*11350*/  IADD3 R5, R57, 0x40, RZ ;  /* 0x0000004039057810 */ /* 0x004fe20007ffe0ff */
[----:B---3--:R2:W3:Y:S01]  /*11360*/  SHFL.IDX PT, R9, R2, 0x2, 0x181f ;  /* 0x00581f0002097f89 */ /* 0x0084e200000e0000 */
        /* <DEDUP_REMOVED lines=21> */
.L_x_836:
[----:B------:R-:W-:Y:S05]  /*114c0*/  BSYNC B0 ;  /* 0x0000000000007941 */ /* 0x000fea0003800000 */
.L_x_835:
[----:B------:R-:W-:Y:S01]  /*114d0*/  IADD3 R57, R57, 0x60, RZ ;  /* 0x0000006039397810 */ /* 0x000fe20007ffe0ff */
[----:B---3--:R3:W1:Y:S03]  /*114e0*/  SHFL.IDX PT, R7, R2, 0x3, 0x181f ;  /* 0x00781f0002077f89 */ /* 0x00866600000e0000 */
[----:B------:R-:W-:Y:S01]  /*114f0*/  ISETP.GE.AND P0, PT, R57, R10, PT ;  /* 0x0000000a3900720c */ /* 0x000fe20003f06270 */
[----:B------:R3:W2:-:S12]  /*11500*/  SHFL.IDX PT, R6, R0, 0x3, 0x181f ;  /* 0x00781f0000067f89 */ /* 0x00069800000e0000 */
        /* <DEDUP_REMOVED lines=20> */
.L_x_830:
        /* <DEDUP_REMOVED lines=40> */
.L_x_838:
[----:B------:R-:W-:Y:S05]  /*118d0*/  BSYNC B0 ;  /* 0x0000000000007941 */ /* 0x000fea0003800000 */
.L_x_837:
        /* <DEDUP_REMOVED lines=62> */
.L_x_840:
[----:B------:R-:W-:Y:S05]  /*11cc0*/  BSYNC B0 ;  /* 0x0000000000007941 */ /* 0x000fea0003800000 */
.L_x_839:
        /* <DEDUP_REMOVED lines=21> */
.L_x_842:
[----:B------:R-:W-:Y:S05]  /*11e20*/  BSYNC B0 ;  /* 0x0000000000007941 */ /* 0x000fea0003800000 */
.L_x_841:
        /* <DEDUP_REMOVED lines=21> */
.L_x_844:
[----:B------:R-:W-:Y:S05]  /*11f80*/  BSYNC B0 ;  /* 0x0000000000007941 */ /* 0x000fea0003800000 */
.L_x_843:
        /* <DEDUP_REMOVED lines=22> */
.L_x_845:
        /* <DEDUP_REMOVED lines=9> */
.L_x_1345:


//--------------------- .text._ZN7cutlass13device_kernelIN5flash19enable_sm80_to_sm89INS1_16FlashAttnFwdSm80INS1_25CollectiveMainloopFwdSm80ILi8ELi2ELb0EN4cute5tupleIJNS5_1CILi128EEENS7_ILi64EEENS7_ILi192EEEEEELi192ENS_10bfloat16_tEfNS_4arch4Sm80ELb0ELb1ELb1ELb1ELb0ELb0ELb1ELb0EEENS1_21CollectiveEpilogueFwdINS6_IJS8_SA_S9_EEENS6_IJNS7_ILi1EEESI_SI_EEESC_SE_Li256ELb1ELb1ELb0ELb0EEENS1_19SingleTileSchedulerILb1ELb0ELb1ELi128EEEEEEEEEvNT_6ParamsE --------------------------
	.section	.text._ZN7cutlass13device_kernelIN5flash19enable_sm80_to_sm89INS1_16FlashAttnFwdSm80INS1_25CollectiveMainloopFwdSm80ILi8ELi2ELb0EN4cute5tupleIJNS5_1CILi128EEENS7_ILi64EEENS7_ILi192EEEEEELi192ENS_10bfloat16_tEfNS_4arch4Sm80ELb0ELb1ELb1ELb1ELb0ELb0ELb1ELb0EEENS1_21CollectiveEpilogueFwdINS6_IJS8_SA_S9_EEENS6_IJNS7_ILi1EEESI_SI_EEESC_SE_Li256ELb1ELb1ELb0ELb0EEENS1_19SingleTileSchedulerILb1ELb0ELb1ELi128EEEEEEEEEvNT_6ParamsE,"ax",@progbits
	.sectioninfo	@"SHI_REGISTERS=252"
	.align	128
.text._ZN7cutlass13device_kernelIN5flash19enable_sm80_to_sm89INS1_16FlashAttnFwdSm80INS1_25CollectiveMainloopFwdSm80ILi8ELi2ELb0EN4cute5tupleIJNS5_1CILi128EEENS7_ILi64EEENS7_ILi192EEEEEELi192ENS_10bfloat16_tEfNS_4arch4Sm80ELb0ELb1ELb1ELb1ELb0ELb0ELb1ELb0EEENS1_21CollectiveEpilogueFwdINS6_IJS8_SA_S9_EEENS6_IJNS7_ILi1EEESI_SI_EEESC_SE_Li256ELb1ELb1ELb0ELb0EEENS1_19SingleTileSchedulerILb1ELb0ELb1ELi128EEEEEEEEEvNT_6ParamsE:
        .type           _ZN7cutlass13device_kernelIN5flash19enable_sm80_to_sm89INS1_16FlashAttnFwdSm80INS1_25CollectiveMainloopFwdSm80ILi8ELi2ELb0EN4cute5tupleIJNS5_1CILi128EEENS7_ILi64EEENS7_ILi192EEEEEELi192ENS_10bfloat16_tEfNS_4arch4Sm80ELb0ELb1ELb1ELb1ELb0ELb0ELb1ELb0EEENS1_21CollectiveEpilogueFwdINS6_IJS8_SA_S9_EEENS6_IJNS7_ILi1EEESI_SI_EEESC_SE_Li256ELb1ELb1ELb0ELb0EEENS1_19SingleTileSchedulerILb1ELb0ELb1ELi128EEEEEEEEEvNT_6ParamsE,@function
        .size           _ZN7cutlass13device_kernelIN5flash19enable_sm80_to_sm89INS1_16FlashAttnFwdSm80INS1_25CollectiveMainloopFwdSm80ILi8ELi2ELb0EN4cute5tupleIJNS5_1CILi128EEENS7_ILi64EEENS7_ILi192EEEEEELi192ENS_10bfloat16_tEfNS_4arch4Sm80ELb0ELb1ELb1ELb1ELb0ELb0ELb1ELb0EEENS1_21CollectiveEpilogueFwdINS6_IJS8_SA_S9_EEENS6_IJNS7_ILi1EEESI_SI_EEESC_SE_Li256ELb1ELb1ELb0ELb0EEENS1_19SingleTileSchedulerILb1ELb0ELb1ELi128EEEEEEEEEvNT_6ParamsE,(.L_x_1346 - _ZN7cutlass13device_kernelIN5flash19enable_sm80_to_sm89INS1_16FlashAttnFwdSm80INS1_25CollectiveMainloopFwdSm80ILi8ELi2ELb0EN4cute5tupleIJNS5_1CILi128EEENS7_ILi64EEENS7_ILi192EEEEEELi192ENS_10bfloat16_tEfNS_4arch4Sm80ELb0ELb1ELb1ELb1ELb0ELb0ELb1ELb0EEENS1_21CollectiveEpilogueFwdINS6_IJS8_SA_S9_EEENS6_IJNS7_ILi1EEESI_SI_EEESC_SE_Li256ELb1ELb1ELb0ELb0EEENS1_19SingleTileSchedulerILb1ELb0ELb1ELi128EEEEEEEEEvNT_6ParamsE)
        .other          _ZN7cutlass13device_kernelIN5flash19enable_sm80_to_sm89INS1_16FlashAttnFwdSm80INS1_25CollectiveMainloopFwdSm80ILi8ELi2ELb0EN4cute5tupleIJNS5_1CILi128EEENS7_ILi64EEENS7_ILi192EEEEEELi192ENS_10bfloat16_tEfNS_4arch4Sm80ELb0ELb1ELb1ELb1ELb0ELb0ELb1ELb0EEENS1_21CollectiveEpilogueFwdINS6_IJS8_SA_S9_EEENS6_IJNS7_ILi1EEESI_SI_EEESC_SE_Li256ELb1ELb1ELb0ELb0EEENS1_19SingleTileSchedulerILb1ELb0ELb1ELi128EEEEEEEEEvNT_6ParamsE,@"STO_CUDA_ENTRY STV_DEFAULT"
_ZN7cutlass13device_kernelIN5flash19enable_sm80_to_sm89INS1_16FlashAttnFwdSm80INS1_25CollectiveMainloopFwdSm80ILi8ELi2ELb0EN4cute5tupleIJNS5_1CILi128EEENS7_ILi64EEENS7_ILi192EEEEEELi192ENS_10bfloat16_tEfNS_4arch4Sm80ELb0ELb1ELb1ELb1ELb0ELb0ELb1ELb0EEENS1_21CollectiveEpilogueFwdINS6_IJS8_SA_S9_EEENS6_IJNS7_ILi1EEESI_SI_EEESC_SE_Li256ELb1ELb1ELb0ELb0EEENS1_19SingleTileSchedulerILb1ELb0ELb1ELi128EEEEEEEEEvNT_6ParamsE:
        /* <DEDUP_REMOVED lines=16> */
.L_x_847:
        /* <DEDUP_REMOVED lines=8> */
.L_x_849:
[----:B------:R-:W-:-:S05]  /*0180*/  MOV R3, c[0x0][0x54c] ;  /* 0x0001530000037a02 */ /* 0x000fca0000000f00 */
.L_x_848:
[----:B-----5:R-:W-:Y:S01]  /*0190*/  IMAD R3, R3, c[0x0][0x548], RZ ;  /* 0x0001520003037a24 */ /* 0x020fe200078e02ff */
[----:B------:R-:W-:-:S04]  /*01a0*/  SHF.L.U32 R144, R219, 0x7, RZ ;  /* 0x00000007db907819 */ /* 0x000fc800000006ff */
[----:B------:R-:W-:-:S04]  /*01b0*/  ISETP.GE.AND P0, PT, R144, R3, PT ;  /* 0x000000039000720c */ /* 0x000fc80003f06270 */
[----:B------:R-:W-:Y:S01]  /*01c0*/  SEL R202, R202, 0xffffffff, !P0 ;  /* 0xffffffffcaca7807 */ /* 0x000fe20004000000 */
[----:B------:R-:W-:Y:S05]  /*01d0*/  BRA `(.L_x_850) ;  /* 0x0000012000007947 */ /* 0x000fea0003800000 */
.L_x_846:
[----:B---3--:R-:W-:-:S04]  /*01e0*/  ISETP.NE.U32.AND P0, PT, RZ, c[0x0][0x568], PT ;  /* 0x00015a00ff007a0c */ /* 0x008fc80003f05070 */
[----:B------:R-:W-:-:S13]  /*01f0*/  ISETP.NE.AND.EX P0, PT, RZ, c[0x0][0x56c], PT, P0 ;  /* 0x00015b00ff007a0c */ /* 0x000fda0003f05300 */
[----:B------:R-:W-:Y:S05]  /*0200*/  @!P0 BRA `(.L_x_851) ;  /* 0x0000002000008947 */ /* 0x000fea0003800000 */
[----:B------:R1:W5:Y:S01]  /*0210*/  LDG.E R3, [R2.64] ;  /* 0x0000000802037981 */ /* 0x000362000c1e1900 */
[----:B------:R-:W-:Y:S05]  /*0220*/  BRA `(.L_x_852) ;  /* 0x0000009000007947 */ /* 0x000fea0003800000 */
.L_x_851:
        /* <DEDUP_REMOVED lines=8> */
.L_x_853:
[----:B------:R-:W-:-:S05]  /*02b0*/  MOV R3, c[0x0][0x54c] ;  /* 0x0001530000037a02 */ /* 0x000fca0000000f00 */
.L_x_852:
[----:B-----5:R-:W-:Y:S01]  /*02c0*/  IMAD R3, R3, c[0x0][0x548], RZ ;  /* 0x0001520003037a24 */ /* 0x020fe200078e02ff */
[----:B------:R-:W-:-:S04]  /*02d0*/  SHF.L.U32 R144, R219, 0x7, RZ ;  /* 0x00000007db907819 */ /* 0x000fc800000006ff */
[----:B------:R-:W-:-:S04]  /*02e0*/  ISETP.GE.AND P0, PT, R144, R3, PT ;  /* 0x000000039000720c */ /* 0x000fc80003f06270 */
[----:B------:R-:W-:-:S04]  /*02f0*/  SEL R202, R202, 0xffffffff, !P0 ;  /* 0xffffffffcaca7807 */ /* 0x000fc80004000000 */
.L_x_850:
        /* <DEDUP_REMOVED lines=12> */
[----:B-1----:R-:W-:Y:S01]  /*03c0*/  IMAD.WIDE R2, R202, R11, c[0x0][0x350] ;  /* 0x0000d400ca027625 */ /* 0x002fe200078e020b */
        /* <DEDUP_REMOVED lines=8> */
[----:B------:R-:W-:Y:S01]  /*0450*/  IMAD.MOV.U32 R194, RZ, RZ, c[0x0][0x1d0] ;  /* 0x00007400ffc27624 */ /* 0x000fe200078e00ff */
[----:B------:R-:W-:Y:S05]  /*0460*/  @P0 BRA `(.L_x_854) ;  /* 0x0000004000000947 */ /* 0x000fea0003800000 */
[----:B------:R-:W-:Y:S05]  /*0470*/  @!P3 BRA `(.L_x_854) ;  /* 0x000000300000b947 */ /* 0x000fea0003800000 */
[----:B-----5:R-:W2:Y:S04]  /*0480*/  LDG.E R203, [R8.64] ;  /* 0x0000000808cb7981 */ /* 0x020ea8000c1e1900 */
[----:B------:R-:W2:Y:S02]  /*0490*/  LDG.E R0, [R8.64+0x4] ;  /* 0x0000040808007981 */ /* 0x000ea4000c1e1900 */
[----:B--2---:R-:W-:-:S02]  /*04a0*/  IADD3 R203, -R203, R0, RZ ;  /* 0x00000000cbcb7210 */ /* 0x004fc40007ffe1ff */
.L_x_854:
[----:B------:R-:W-:-:S04]  /*04b0*/  ISETP.NE.U32.AND P0, PT, RZ, c[0x0][0x368], PT ;  /* 0x0000da00ff007a0c */ /* 0x000fc80003f05070 */
[----:B------:R-:W-:-:S13]  /*04c0*/  ISETP.NE.AND.EX P0, PT, RZ, c[0x0][0x36c], PT, P0 ;  /* 0x0000db00ff007a0c */ /* 0x000fda0003f05300 */
[----:B------:R-:W-:Y:S05]  /*04d0*/  @!P0 BRA `(.L_x_855) ;  /* 0x0000003000008947 */ /* 0x000fea0003800000 */
[----:B------:R-:W-:-:S06]  /*04e0*/  IMAD.WIDE R194, R202, R11, c[0x0][0x368] ;  /* 0x0000da00cac27625 */ /* 0x000fcc00078e020b */
[----:B------:R2:W5:Y:S01]  /*04f0*/  LDG.E R194, [R194.64] ;  /* 0x00000008c2c27981 */ /* 0x000562000c1e1900 */
[----:B------:R-:W-:Y:S05]  /*0500*/  BRA `(.L_x_856) ;  /* 0x0000004000007947 */ /* 0x000fea0003800000 */
.L_x_855:
[----:B------:R-:W-:Y:S05]  /*0510*/  @!P4 BRA `(.L_x_856) ;  /* 0x000000300000c947 */ /* 0x000fea0003800000 */
[----:B------:R-:W2:Y:S04]  /*0520*/  LDG.E R194, [R2.64] ;  /* 0x0000000802c27981 */ /* 0x000ea8000c1e1900 */
[----:B------:R-:W2:Y:S02]  /*0530*/  LDG.E R5, [R2.64+0x4] ;  /* 0x0000040802057981 */ /* 0x000ea4000c1e1900 */
[----:B--2---:R-:W-:Y:S02]  /*0540*/  IADD3 R194, -R194, R5, RZ ;  /* 0x00000005c2c27210 */ /* 0x004fe40007ffe1ff */
.L_x_856:
[----:B------:R-:W-:Y:S01]  /*0550*/  IMAD.MOV.U32 R196, RZ, RZ, c[0x0][0x2c4] ;  /* 0x0000b100ffc47624 */ /* 0x000fe200078e00ff */
[----:B------:R-:W-:Y:S01]  /*0560*/  LOP3.LUT R0, R0, 0xfffffff7, RZ, 0xc0, !PT ;  /* 0xfffffff700007812 */ /* 0x000fe200078ec0ff */
[----:B--2---:R-:W-:Y:S01]  /*0570*/  IMAD.MOV.U32 R195, RZ, RZ, c[0x0][0x32c] ;  /* 0x0000cb00ffc37624 */ /* 0x004fe200078e00ff */
[----:B------:R-:W-:Y:S01]  /*0580*/  IADD3 R5, R144, 0x7f, RZ ;  /* 0x0000007f90057810 */ /* 0x000fe20007ffe0ff */
[----:B-----5:R-:W-:Y:S01]  /*0590*/  IMAD.IADD R194, R194, 0x1, -R7 ;  /* 0x00000001c2c27824 */ /* 0x020fe200078e0a07 */
[----:B------:R-:W-:-:S02]  /*05a0*/  ISETP.NE.AND P2, PT, R196, 0x1, PT ;  /* 0x00000001c400780c */ /* 0x000fc40003f45270 */
[----:B------:R-:W-:Y:S02]  /*05b0*/  ISETP.GE.AND P1, PT, R195, 0x1, PT ;  /* 0x00000001c300780c */ /* 0x000fe40003f26270 */
[----:B-1----:R-:W-:-:S09]  /*05c0*/  IADD3 R2, R194, 0x1, -R203 ;  /* 0x00000001c2027810 */ /* 0x002fd20007ffe8cb */
[----:B------:R-:W-:Y:S02]  /*05d0*/  @P2 IADD3 R3, R144, 0x7f, RZ ;  /* 0x0000007f90032810 */ /* 0x000fe40007ffe0ff */
[----:B------:R-:W-:-:S03]  /*05e0*/  @P2 LOP3.LUT R0, R0, 0x8, RZ, 0xfc, !PT ;  /* 0x0000000800002812 */ /* 0x000fc600078efcff */
[----:B------:R-:W-:Y:S01]  /*05f0*/  @P2 IMAD.HI.U32 R3, R3, c[0x0][0x2c8], RZ ;  /* 0x0000b20003032a27 */ /* 0x000fe200078e00ff */
[----:B------:R-:W-:-:S04]  /*0600*/  LOP3.LUT R0, R0, 0xfffffffb, RZ, 0xc0, !PT ;  /* 0xfffffffb00007812 */ /* 0x000fc800078ec0ff */
[----:B------:R-:W-:Y:S02]  /*0610*/  @P2 SHF.R.U32.HI R5, RZ, c[0x0][0x2cc], R3 ;  /* 0x0000b300ff052a19 */ /* 0x000fe40000011603 */
[----:B------:R-:W-:-:S03]  /*0620*/  @P1 LOP3.LUT R0, R0, 0x4, RZ, 0xfc, !PT ;  /* 0x0000000400001812 */ /* 0x000fc600078efcff */
[----:B------:R-:W-:Y:S02]  /*0630*/  IMAD.IADD R5, R2, 0x1, R5 ;  /* 0x0000000102057824 */ /* 0x000fe400078e0205 */
[----:B------:R-:W-:-:S03]  /*0640*/  IMAD.IADD R2, R6, 0x1, R7 ;  /* 0x0000000106027824 */ /* 0x000fc600078e0207 */
[----:B------:R-:W-:Y:S01]  /*0650*/  IADD3 R8, R5, c[0x0][0x328], RZ ;  /* 0x0000ca0005087a10 */ /* 0x000fe20007ffe0ff */
[----:B------:R-:W-:Y:S05]  /*0660*/  @!P1 BRA `(.L_x_857) ;  /* 0x000000e000009947 */ /* 0x000fea0003800000 */
[C---:B------:R-:W-:Y:S02]  /*0670*/  ISETP.GT.AND P0, PT, R5.reuse, RZ, PT ;  /* 0x000000ff0500720c */ /* 0x040fe40003f04270 */
[----:B------:R-:W-:-:S11]  /*0680*/  IADD3 R6, R5, -0x1, RZ ;  /* 0xffffffff05067810 */ /* 0x000fd60007ffe0ff */
[----:B------:R-:W-:Y:S05]  /*0690*/  @P0 BRA `(.L_x_858) ;  /* 0x0000006000000947 */ /* 0x000fea0003800000 */
[----:B------:R-:W-:Y:S01]  /*06a0*/  ISETP.NE.AND P0, PT, R195, 0x1, PT ;  /* 0x00000001c300780c */ /* 0x000fe20003f05270 */
[----:B------:R-:W-:-:S12]  /*06b0*/  IMAD.MOV R5, RZ, RZ, -R5 ;  /* 0x000000ffff057224 */ /* 0x000fd800078e0a05 */
[----:B------:R-:W-:-:S05]  /*06c0*/  @P0 IMAD.HI.U32 R3, R5, c[0x0][0x330], RZ ;  /* 0x0000cc0005030a27 */ /* 0x000fca00078e00ff */
[----:B------:R-:W-:-:S04]  /*06d0*/  @P0 SHF.R.U32.HI R5, RZ, c[0x0][0x334], R3 ;  /* 0x0000cd00ff050a19 */ /* 0x000fc80000011603 */
[----:B------:R-:W-:Y:S01]  /*06e0*/  LOP3.LUT R6, RZ, R5, RZ, 0x33, !PT ;  /* 0x00000005ff067212 */ /* 0x000fe200078e33ff */
[----:B------:R-:W-:Y:S05]  /*06f0*/  BRA `(.L_x_859) ;  /* 0x0000003000007947 */ /* 0x000fea0003800000 */
.L_x_858:
[----:B------:R-:W-:-:S13]  /*0700*/  ISETP.NE.AND P0, PT, R195, 0x1, PT ;  /* 0x00000001c300780c */ /* 0x000fda0003f05270 */
[----:B------:R-:W-:-:S05]  /*0710*/  @P0 IMAD.HI.U32 R3, R6, c[0x0][0x330], RZ ;  /* 0x0000cc0006030a27 */ /* 0x000fca00078e00ff */
[----:B------:R-:W-:-:S05]  /*0720*/  @P0 SHF.R.U32.HI R6, RZ, c[0x0][0x334], R3 ;  /* 0x0000cd00ff060a19 */ /* 0x000fca0000011603 */
.L_x_859:
[----:B------:R-:W-:-:S05]  /*0730*/  IMAD R3, R6, R195, c[0x0][0x32c] ;  /* 0x0000cb0006037624 */ /* 0x000fca00078e02c3 */
[----:B------:R-:W-:-:S04]  /*0740*/  IMNMX R8, R8, R3, PT ;  /* 0x0000000308087217 */ /* 0x000fc80003800200 */
.L_x_857:
[----:B------:R-:W-:Y:S01]  /*0750*/  IADD3 R8, R8, 0x3f, RZ ;  /* 0x0000003f08087810 */ /* 0x000fe20007ffe0ff */
[----:B------:R-:W-:Y:S01]  /*0760*/  @P2 IMAD.HI.U32 R7, R144, c[0x0][0x2c8], RZ ;  /* 0x0000b20090072a27 */ /* 0x000fe200078e00ff */
[C---:B------:R-:W-:Y:S02]  /*0770*/  IADD3 R10, R194.reuse, 0x3f, RZ ;  /* 0x0000003fc20a7810 */ /* 0x040fe40007ffe0ff */
[----:B------:R-:W-:Y:S01]  /*0780*/  SHF.R.S32.HI R3, RZ, 0x1f, R8 ;  /* 0x0000001fff037819 */ /* 0x000fe20000011408 */
[----:B------:R-:W-:Y:S01]  /*0790*/  IMAD.MOV.U32 R6, RZ, RZ, R144 ;  /* 0x000000ffff067224 */ /* 0x000fe200078e0090 */
[----:B------:R-:W-:Y:S01]  /*07a0*/  SHF.R.S32.HI R5, RZ, 0x1f, R10 ;  /* 0x0000001fff057819 */ /* 0x000fe2000001140a */
[----:B------:R-:W-:Y:S01]  /*07b0*/  IMAD.IADD R133, R194, 0x1, -R203 ;  /* 0x00000001c2857824 */ /* 0x000fe200078e0acb */
[----:B------:R-:W-:Y:S02]  /*07c0*/  @P2 SHF.R.U32.HI R6, RZ, c[0x0][0x2cc], R7 ;  /* 0x0000b300ff062a19 */ /* 0x000fe40000011607 */
[----:B------:R-:W-:-:S02]  /*07d0*/  LEA.HI R3, R3, R8, RZ, 0x6 ;  /* 0x0000000803037211 */ /* 0x000fc400078f30ff */
[----:B------:R-:W-:Y:S01]  /*07e0*/  LEA.HI R10, R5, R10, RZ, 0x6 ;  /* 0x0000000a050a7211 */ /* 0x000fe200078f30ff */
[----:B------:R-:W-:Y:S01]  /*07f0*/  IMAD.IADD R5, R133, 0x1, R6 ;  /* 0x0000000185057824 */ /* 0x000fe200078e0206 */
[----:B------:R-:W-:Y:S02]  /*0800*/  SHF.R.S32.HI R3, RZ, 0x6, R3 ;  /* 0x00000006ff037819 */ /* 0x000fe40000011403 */
[----:B------:R-:W-:Y:S02]  /*0810*/  SHF.R.S32.HI R10, RZ, 0x6, R10 ;  /* 0x00000006ff0a7819 */ /* 0x000fe4000001140a */
[----:B------:R-:W-:Y:S02]  /*0820*/  IADD3 R6, R5, -c[0x0][0x324], RZ ;  /* 0x8000c90005067a10 */ /* 0x000fe40007ffe0ff */
[----:B------:R-:W-:Y:S01]  /*0830*/  IMNMX R132, R10, R3, PT ;  /* 0x000000030a847217 */ /* 0x000fe20003800200 */
[----:B------:R-:W-:Y:S05]  /*0840*/  @!P1 BRA `(.L_x_860) ;  /* 0x000000d000009947 */ /* 0x000fea0003800000 */
[----:B------:R-:W-:-:S13]  /*0850*/  ISETP.GT.AND P0, PT, R5, -0x1, PT ;  /* 0xffffffff0500780c */ /* 0x000fda0003f04270 */
[----:B------:R-:W-:Y:S05]  /*0860*/  @P0 BRA `(.L_x_861) ;  /* 0x0000006000000947 */ /* 0x000fea0003800000 */
[----:B------:R-:W-:Y:S02]  /*0870*/  ISETP.NE.AND P0, PT, R195, 0x1, PT ;  /* 0x00000001c300780c */ /* 0x000fe40003f05270 */
[----:B------:R-:W-:-:S11]  /*0880*/  LOP3.LUT R5, RZ, R5, RZ, 0x33, !PT ;  /* 0x00000005ff057212 */ /* 0x000fd600078e33ff */
[----:B------:R-:W-:-:S05]  /*0890*/  @P0 IMAD.HI.U32 R3, R5, c[0x0][0x330], RZ ;  /* 0x0000cc0005030a27 */ /* 0x000fca00078e00ff */
[----:B------:R-:W-:-:S04]  /*08a0*/  @P0 SHF.R.U32.HI R5, RZ, c[0x0][0x334], R3 ;  /* 0x0000cd00ff050a19 */ /* 0x000fc80000011603 */
[----:B------:R-:W-:Y:S01]  /*08b0*/  LOP3.LUT R5, RZ, R5, RZ, 0x33, !PT ;  /* 0x00000005ff057212 */ /* 0x000fe200078e33ff */
[----:B------:R-:W-:Y:S05]  /*08c0*/  BRA `(.L_x_862) ;  /* 0x0000003000007947 */ /* 0x000fea0003800000 */
.L_x_861:
[----:B------:R-:W-:-:S13]  /*08d0*/  ISETP.NE.AND P0, PT, R195, 0x1, PT ;  /* 0x00000001c300780c */ /* 0x000fda0003f05270 */
[----:B------:R-:W-:-:S05]  /*08e0*/  @P0 IMAD.HI.U32 R3, R5, c[0x0][0x330], RZ ;  /* 0x0000cc0005030a27 */ /* 0x000fca00078e00ff */
[----:B------:R-:W-:-:S05]  /*08f0*/  @P0 SHF.R.U32.HI R5, RZ, c[0x0][0x334], R3 ;  /* 0x0000cd00ff050a19 */ /* 0x000fca0000011603 */
.L_x_862:
[----:B------:R-:W-:-:S05]  /*0900*/  IMAD R5, R5, c[0x0][0x32c], RZ ;  /* 0x0000cb0005057a24 */ /* 0x000fca00078e02ff */
[----:B------:R-:W-:-:S04]  /*0910*/  IMNMX R6, R6, R5, !PT ;  /* 0x0000000506067217 */ /* 0x000fc80007800200 */
.L_x_860:
[----:B------:R-:W-:Y:S01]  /*0920*/  SHF.R.S32.HI R193, RZ, 0x1f, R6 ;  /* 0x0000001fffc17819 */ /* 0x000fe20000011406 */
[----:B------:R-:W-:Y:S01]  /*0930*/  CS2R R98, SRZ ;  /* 0x0000000000627805 */ /* 0x000fe2000001ff00 */
[----:B------:R-:W-:Y:S01]  /*0940*/  PLOP3.LUT P2, PT, PT, PT, PT, 0x80, 0x0 ;  /* 0x000000000000781c */ /* 0x000fe20003f4f070 */
[----:B------:R-:W-:Y:S01]  /*0950*/  IMAD.MOV.U32 R5, RZ, RZ, RZ ;  /* 0x000000ffff057224 */ /* 0x000fe200078e00ff */
[----:B------:R-:W-:Y:S01]  /*0960*/  LEA.HI R193, R193, R6, RZ, 0x6 ;  /* 0x00000006c1c17211 */ /* 0x000fe200078f30ff */
[----:B------:R-:W-:Y:S01]  /*0970*/  IMAD.MOV.U32 R96, RZ, RZ, RZ ;  /* 0x000000ffff607224 */ /* 0x000fe200078e00ff */
[----:B------:R-:W-:Y:S01]  /*0980*/  CS2R R94, SRZ ;  /* 0x00000000005e7805 */ /* 0x000fe2000001ff00 */
[----:B------:R-:W-:Y:S01]  /*0990*/  CS2R R92, SRZ ;  /* 0x00000000005c7805 */ /* 0x000fe2000001ff00 */
[----:B------:R-:W-:Y:S01]  /*09a0*/  SHF.R.S32.HI R193, RZ, 0x6, R193 ;  /* 0x00000006ffc17819 */ /* 0x000fe200000114c1 */
[----:B------:R-:W-:Y:S01]  /*09b0*/  CS2R R90, SRZ ;  /* 0x00000000005a7805 */ /* 0x000fe2000001ff00 */
[----:B------:R-:W-:Y:S01]  /*09c0*/  CS2R R88, SRZ ;  /* 0x0000000000587805 */ /* 0x000fe2000001ff00 */
[----:B------:R-:W-:Y:S01]  /*09d0*/  CS2R R86, SRZ ;  /* 0x0000000000567805 */ /* 0x000fe2000001ff00 */
[----:B------:R-:W-:Y:S01]  /*09e0*/  IMNMX R193, RZ, R193, !PT ;  /* 0x000000c1ffc17217 */ /* 0x000fe20007800200 */
[----:B------:R-:W-:Y:S01]  /*09f0*/  CS2R R8, SRZ ;  /* 0x0000000000087805 */ /* 0x000fe2000001ff00 */
[----:B------:R-:W-:Y:S01]  /*0a00*/  IMAD.MOV.U32 R7, RZ, RZ, RZ ;  /* 0x000000ffff077224 */ /* 0x000fe200078e00ff */
[----:B------:R-:W-:Y:S01]  /*0a10*/  CS2R R82, SRZ ;  /* 0x0000000000527805 */ /* 0x000fe2000001ff00 */
[----:B------:R-:W-:Y:S01]  /*0a20*/  ISETP.GT.AND P0, PT, R132, R193, PT ;  /* 0x000000c18400720c */ /* 0x000fe20003f04270 */
        /* <DEDUP_REMOVED lines=43> */
[----:B------:R-:W-:-:S05]  /*0ce0*/  @P0 IMAD.WIDE R14, R202, R11, c[0x0][0x340] ;  /* 0x0000d000ca0e0625 */ /* 0x000fca00078e020b */
[----:B------:R1:W2:Y:S01]  /*0cf0*/  @P0 LDG.E R6, [R14.64] ;  /* 0x000000080e060981 */ /* 0x0002a2000c1e1900 */
[----:B------:R-:W-:Y:S01]  /*0d00*/  SHF.R.S32.HI R87, RZ, 0x1f, R84 ;  /* 0x0000001fff577819 */ /* 0x000fe20000011454 */
[C---:B------:R-:W-:Y:S01]  /*0d10*/  IMAD.WIDE.U32 R24, R4.reuse, c[0x0][0x178], RZ ;  /* 0x00005e0004187a25 */ /* 0x040fe200078e00ff */
[----:B------:R-:W-:Y:S01]  /*0d20*/  SHF.R.S32.HI R9, RZ, 0x1f, R4 ;  /* 0x0000001fff097819 */ /* 0x000fe20000011404 */
[----:B------:R-:W3:Y:S01]  /*0d30*/  S2R R3, SR_CTAID.Y ;  /* 0x0000000000037919 */ /* 0x000ee20000002600 */
[CC--:B------:R-:W-:Y:S01]  /*0d40*/  LEA.HI R7, R87.reuse, R84.reuse, RZ, 0x3 ;  /* 0x0000005457077211 */ /* 0x0c0fe200078f18ff */
[----:B------:R-:W-:Y:S01]  /*0d50*/  BSSY B0, `(.L_x_864) ;  /* 0x000009b000007945 */ /* 0x000fe20003800000 */
[----:B------:R-:W-:Y:S01]  /*0d60*/  LEA.HI R11, R87, R84, RZ, 0x4 ;  /* 0x00000054570b7211 */ /* 0x000fe200078f20ff */
[----:B------:R-:W-:Y:S01]  /*0d70*/  IMAD R9, R9, c[0x0][0x178], RZ ;  /* 0x00005e0009097a24 */ /* 0x000fe200078e02ff */
[----:B------:R-:W-:Y:S02]  /*0d80*/  SHF.R.S32.HI R13, RZ, 0x3, R7 ;  /* 0x00000003ff0d7819 */ /* 0x000fe40000011407 */
[----:B------:R-:W-:Y:S01]  /*0d90*/  LOP3.LUT R5, R7, 0xfffffff8, RZ, 0xc0, !PT ;  /* 0xfffffff807057812 */ /* 0x000fe200078ec0ff */
[----:B------:R-:W-:Y:S01]  /*0da0*/  IMAD R9, R4, c[0x0][0x17c], R9 ;  /* 0x00005f0004097a24 */ /* 0x000fe200078e0209 */
[----:B------:R-:W-:Y:S01]  /*0db0*/  SHF.R.S32.HI R8, RZ, 0x4, R11 ;  /* 0x00000004ff087819 */ /* 0x000fe2000001140b */
[----:B------:R-:W-:Y:S01]  /*0dc0*/  IMAD.SHL.U32 R201, R13, 0x40, RZ ;  /* 0x000000400dc97824 */ /* 0x000fe200078e00ff */
[----:B------:R-:W-:Y:S01]  /*0dd0*/  ISETP.NE.AND P5, PT, R196, 0x1, PT ;  /* 0x00000001c400780c */ /* 0x000fe20003fa5270 */
[----:B------:R-:W-:Y:S01]  /*0de0*/  IMAD.IADD R218, R84, 0x1, -R5 ;  /* 0x0000000154da7824 */ /* 0x000fe200078e0a05 */
[----:B------:R-:W-:Y:S01]  /*0df0*/  LEA.HI R5, R11, R8, RZ, 0x1 ;  /* 0x000000080b057211 */ /* 0x000fe200078f08ff */
[----:B------:R-:W-:Y:S01]  /*0e00*/  IMAD.IADD R25, R25, 0x1, R9 ;  /* 0x0000000119197824 */ /* 0x000fe200078e0209 */
[----:B------:R-:W-:Y:S01]  /*0e10*/  LOP3.LUT R201, R201, 0x1c0, RZ, 0xc0, !PT ;  /* 0x000001c0c9c97812 */ /* 0x000fe200078ec0ff */
[C---:B------:R-:W-:Y:S01]  /*0e20*/  IMAD.SHL.U32 R18, R218.reuse, 0x8, RZ ;  /* 0x00000008da127824 */ /* 0x040fe200078e00ff */
[----:B------:R-:W-:Y:S01]  /*0e30*/  LOP3.LUT R5, R5, 0xfffffffe, RZ, 0xc0, !PT ;  /* 0xfffffffe05057812 */ /* 0x000fe200078ec0ff */
[----:B------:R-:W-:Y:S01]  /*0e40*/  IMAD.SHL.U32 R20, R218, 0x40, RZ ;  /* 0x00000040da147824 */ /* 0x000fe200078e00ff */
[----:B------:R-:W-:-:S02]  /*0e50*/  IADD3 R27, P1, R2, R13, RZ ;  /* 0x0000000d021b7210 */ /* 0x000fc40007f3e0ff */
[----:B------:R-:W-:Y:S01]  /*0e60*/  LOP3.LUT R10, R201, 0x38, R18, 0xf8, !PT ;  /* 0x00000038c90a7812 */ /* 0x000fe200078ef812 */
[----:B------:R-:W-:Y:S01]  /*0e70*/  IMAD.IADD R4, R8, 0x1, -R5 ;  /* 0x0000000108047824 */ /* 0x000fe200078e0a05 */
[----:B------:R-:W-:Y:S01]  /*0e80*/  SHF.R.U32.HI R201, RZ, 0x3, R201 ;  /* 0x00000003ffc97819 */ /* 0x000fe200000116c9 */
[----:B-1----:R-:W-:Y:S01]  /*0e90*/  IMAD R15, R218, 0x20, R13 ;  /* 0x00000020da0f7824 */ /* 0x002fe200078e020d */
[----:B---3--:R-:W-:Y:S01]  /*0ea0*/  SHF.R.S32.HI R5, RZ, 0x1f, R3 ;  /* 0x0000001fff057819 */ /* 0x008fe20000011403 */
[----:B------:R-:W-:Y:S01]  /*0eb0*/  IMAD.WIDE.U32 R24, R3, c[0x0][0x1b8], R24 ;  /* 0x00006e0003187a25 */ /* 0x000fe200078e0018 */
[----:B------:R-:W-:Y:S02]  /*0ec0*/  LOP3.LUT R201, R10, R201, RZ, 0x3c, !PT ;  /* 0x000000c90ac97212 */ /* 0x000fe400078e3cff */
[----:B------:R-:W-:Y:S01]  /*0ed0*/  SHF.R.S32.HI R10, RZ, 0x1f, R2 ;  /* 0x0000001fff0a7819 */ /* 0x000fe20000011402 */
[----:B------:R-:W-:Y:S01]  /*0ee0*/  IMAD R2, R5, c[0x0][0x1b8], RZ ;  /* 0x00006e0005027a24 */ /* 0x000fe200078e02ff */
[----:B------:R-:W-:-:S02]  /*0ef0*/  IADD3 R8, R18, 0x80, RZ ;  /* 0x0000008012087810 */ /* 0x000fc40007ffe0ff */
[----:B------:R-:W-:Y:S01]  /*0f00*/  LOP3.LUT R11, R11, 0xfffffff0, RZ, 0xc0, !PT ;  /* 0xfffffff00b0b7812 */ /* 0x000fe200078ec0ff */
[----:B------:R-:W-:Y:S01]  /*0f10*/  IMAD R9, R3, c[0x0][0x1bc], R2 ;  /* 0x00006f0003097a24 */ /* 0x000fe200078e0202 */
[----:B------:R-:W-:Y:S02]  /*0f20*/  LEA.HI.X.SX32 R10, R13, R10, 0x1, P1 ;  /* 0x0000000a0d0a7211 */ /* 0x000fe400008f0eff */
[----:B------:R-:W-:Y:S01]  /*0f30*/  ISETP.GE.AND P6, PT, R8, c[0x0][0x1d4], PT ;  /* 0x0000750008007a0c */ /* 0x000fe20003fc6270 */
[----:B------:R-:W-:Y:S01]  /*0f40*/  IMAD.IADD R22, R84, 0x1, -R11 ;  /* 0x0000000154167824 */ /* 0x000fe200078e0a0b */
[----:B------:R-:W-:Y:S01]  /*0f50*/  ISETP.GE.AND P1, PT, R8, c[0x0][0x198], PT ;  /* 0x0000660008007a0c */ /* 0x000fe20003f26270 */
[----:B------:R-:W-:Y:S01]  /*0f60*/  IMAD.IADD R8, R144, 0x1, R15 ;  /* 0x0000000190087824 */ /* 0x000fe200078e020f */
[----:B------:R-:W-:Y:S01]  /*0f70*/  SHF.R.S32.HI R15, RZ, 0x1f, R202 ;  /* 0x0000001fff0f7819 */ /* 0x000fe200000114ca */
[----:B------:R-:W-:Y:S01]  /*0f80*/  IMAD.IADD R25, R25, 0x1, R9 ;  /* 0x0000000119197824 */ /* 0x000fe200078e0209 */
[----:B------:R-:W-:Y:S01]  /*0f90*/  SHF.R.S32.HI R17, RZ, 0x1f, R22 ;  /* 0x0000001fff117819 */ /* 0x000fe20000011416 */
[----:B------:R-:W-:Y:S01]  /*0fa0*/  @P5 IMAD.HI.U32 R2, R8, c[0x0][0x2c8], RZ ;  /* 0x0000b20008025a27 */ /* 0x000fe200078e00ff */
[----:B------:R-:W-:-:S02]  /*0fb0*/  SEL R16, R15, RZ, !P3 ;  /* 0x000000ff0f107207 */ /* 0x000fc40005800000 */
[----:B------:R-:W-:Y:S01]  /*0fc0*/  SEL R9, R202, RZ, !P3 ;  /* 0x000000ffca097207 */ /* 0x000fe20005800000 */
[----:B------:R-:W-:Y:S01]  /*0fd0*/  IMAD.MOV.U32 R14, RZ, RZ, R8 ;  /* 0x000000ffff0e7224 */ /* 0x000fe200078e0008 */
[----:B------:R-:W-:Y:S01]  /*0fe0*/  @P5 SHF.R.U32.HI R14, RZ, c[0x0][0x2cc], R2 ;  /* 0x0000b300ff0e5a19 */ /* 0x000fe20000011602 */
[----:B------:R-:W-:Y:S01]  /*0ff0*/  IMAD R16, R16, c[0x0][0x1c0], RZ ;  /* 0x0000700010107a24 */ /* 0x000fe200078e02ff */
[----:B------:R-:W-:Y:S01]  /*1000*/  LEA.HI R2, R17, R22, RZ, 0x3 ;  /* 0x0000001611027211 */ /* 0x000fe200078f18ff */
[----:B------:R-:W-:Y:S01]  /*1010*/  IMAD R12, R10, c[0x0][0x1e0], RZ ;  /* 0x000078000a0c7a24 */ /* 0x000fe200078e02ff */
[----:B------:R-:W-:Y:S01]  /*1020*/  LEA.HI R21, R87, R84, RZ, 0x6 ;  /* 0x0000005457157211 */ /* 0x000fe200078f30ff */
[C---:B------:R-:W-:Y:S01]  /*1030*/  IMAD R16, R9.reuse, c[0x0][0x1c4], R16 ;  /* 0x0000710009107a24 */ /* 0x040fe200078e0210 */
[----:B------:R-:W-:Y:S01]  /*1040*/  SHF.R.S32.HI R19, RZ, 0x1f, R18 ;  /* 0x0000001fff137819 */ /* 0x000fe20000011412 */
[----:B------:R-:W-:Y:S01]  /*1050*/  IMAD.WIDE.U32 R24, R9, c[0x0][0x1c0], R24 ;  /* 0x0000700009187a25 */ /* 0x000fe200078e0018 */
[----:B------:R-:W-:-:S02]  /*1060*/  LOP3.LUT R17, R2, 0xfffffff8, RZ, 0xc0, !PT ;  /* 0xfffffff802117812 */ /* 0x000fc400078ec0ff */
[----:B------:R-:W-:Y:S01]  /*1070*/  SHF.L.U32 R30, R21, 0x3, RZ ;  /* 0x00000003151e7819 */ /* 0x000fe200000006ff */
[--C-:B------:R-:W-:Y:S01]  /*1080*/  IMAD.MOV R21, RZ, RZ, -R14.reuse ;  /* 0x000000ffff157224 */ /* 0x100fe200078e0a0e */
[----:B------:R-:W-:Y:S01]  /*1090*/  SHF.R.S32.HI R9, RZ, 0x1f, R14 ;  /* 0x0000001fff097819 */ /* 0x000fe2000001140e */
[C---:B------:R-:W-:Y:S01]  /*10a0*/  IMAD R12, R27.reuse, c[0x0][0x1e4], R12 ;  /* 0x000079001b0c7a24 */ /* 0x040fe200078e020c */
[----:B------:R-:W-:Y:S01]  /*10b0*/  LOP3.LUT R20, R20, 0x1c0, RZ, 0xc0, !PT ;  /* 0x000001c014147812 */ /* 0x000fe200078ec0ff */
[----:B------:R-:W-:Y:S01]  /*10c0*/  IMAD.WIDE.U32 R28, R27, c[0x0][0x1e0], R18 ;  /* 0x000078001b1c7a25 */ /* 0x000fe200078e0012 */
[----:B------:R-:W-:Y:S02]  /*10d0*/  LOP3.LUT R0, R0, 0xffffffef, RZ, 0xc0, !PT ;  /* 0xffffffef00007812 */ /* 0x000fe400078ec0ff */
[----:B------:R-:W-:Y:S01]  /*10e0*/  LOP3.LUT R7, R20, 0x8, R7, 0xf8, !PT ;  /* 0x0000000814077812 */ /* 0x000fe200078ef807 */
[----:B------:R-:W-:Y:S01]  /*10f0*/  IMAD.IADD R17, R22, 0x1, -R17 ;  /* 0x0000000116117824 */ /* 0x000fe200078e0a11 */
[----:B------:R-:W-:Y:S01]  /*1100*/  SHF.R.U32.HI R20, RZ, 0x3, R20 ;  /* 0x00000003ff147819 */ /* 0x000fe20000011614 */
[----:B------:R-:W-:Y:S01]  /*1110*/  IMAD R21, R21, c[0x0][0x2c4], R8 ;  /* 0x0000b10015157a24 */ /* 0x000fe200078e0208 */
[----:B------:R-:W-:Y:S01]  /*1120*/  LEA.HI R86, R87, R84, RZ, 0x5 ;  /* 0x0000005457567211 */ /* 0x000fe200078f28ff */
[----:B------:R-:W-:Y:S01]  /*1130*/  IMAD.IADD R29, R29, 0x1, R12 ;  /* 0x000000011d1d7824 */ /* 0x000fe200078e020c */
[----:B------:R-:W-:Y:S01]  /*1140*/  LOP3.LUT R7, R7, R20, RZ, 0x3c, !PT ;  /* 0x0000001407077212 */ /* 0x000fe200078e3cff */
[----:B------:R-:W-:Y:S01]  /*1150*/  IMAD.IADD R25, R25, 0x1, R16 ;  /* 0x0000000119197824 */ /* 0x000fe200078e0210 */
[----:B------:R-:W-:Y:S01]  /*1160*/  LOP3.LUT P3, RZ, R17, 0x4, RZ, 0xc0, !PT ;  /* 0x0000000411ff7812 */ /* 0x000fe2000786c0ff */
[----:B------:R-:W-:Y:S01]  /*1170*/  IMAD R9, R9, c[0x0][0x1b0], RZ ;  /* 0x00006c0009097a24 */ /* 0x000fe200078e02ff */
[----:B------:R-:W-:Y:S01]  /*1180*/  LOP3.LUT P2, RZ, R17, 0x2, RZ, 0xc0, !PT ;  /* 0x0000000211ff7812 */ /* 0x000fe2000784c0ff */
[----:B------:R-:W-:Y:S01]  /*1190*/  IMAD R8, R5, c[0x0][0x210], RZ ;  /* 0x0000840005087a24 */ /* 0x000fe200078e02ff */
[----:B------:R-:W-:Y:S01]  /*11a0*/  SHF.L.U32 R17, R17, 0x6, RZ ;  /* 0x0000000611117819 */ /* 0x000fe200000006ff */
[----:B------:R-:W-:Y:S01]  /*11b0*/  IMAD.WIDE.U32 R206, R3, c[0x0][0x1e8], R28 ;  /* 0x00007a0003ce7a25 */ /* 0x000fe200078e001c */
[----:B------:R-:W-:-:S02]  /*11c0*/  P2R R11, PR, RZ, 0x2 ;  /* 0x00000002ff0b7803 */ /* 0x000fc40000000000 */
[----:B------:R-:W-:Y:S01]  /*11d0*/  LOP3.LUT R17, R17, 0x1c0, RZ, 0xc0, !PT ;  /* 0x000001c011117812 */ /* 0x000fe200078ec0ff */
[C---:B------:R-:W-:Y:S01]  /*11e0*/  IMAD R9, R14.reuse, c[0x0][0x1b4], R9 ;  /* 0x00006d000e097a24 */ /* 0x040fe200078e0209 */
[----:B------:R-:W-:Y:S01]  /*11f0*/  LOP3.LUT R201, R201, 0xfffffe00, R30, 0xf8, !PT ;  /* 0xfffffe00c9c97812 */ /* 0x000fe200078ef81e */
[----:B------:R-:W-:Y:S01]  /*1200*/  IMAD.WIDE.U32 R24, R14, c[0x0][0x1b0], R24 ;  /* 0x00006c000e187a25 */ /* 0x000fe200078e0018 */
[----:B------:R-:W-:Y:S02]  /*1210*/  SHF.R.S32.HI R85, RZ, 0x5, R86 ;  /* 0x00000005ff557819 */ /* 0x000fe40000011456 */
[----:B------:R-:W-:Y:S01]  /*1220*/  LOP3.LUT P1, RZ, R218, 0x4, RZ, 0xc0, !PT ;  /* 0x00000004daff7812 */ /* 0x000fe2000782c0ff */
[----:B------:R-:W-:Y:S01]  /*1230*/  IMAD R10, R10, c[0x0][0x208], RZ ;  /* 0x000082000a0a7a24 */ /* 0x000fe200078e02ff */
[----:B------:R-:W-:Y:S01]  /*1240*/  ISETP.GE.AND P5, PT, R18, c[0x0][0x1d4], PT ;  /* 0x0000750012007a0c */ /* 0x000fe20003fa6270 */
[----:B------:R-:W-:Y:S02]  /*1250*/  IMAD.IADD R25, R25, 0x1, R9 ;  /* 0x0000000119197824 */ /* 0x000fe400078e0209 */
[----:B------:R-:W-:-:S02]  /*1260*/  IMAD R10, R27, c[0x0][0x20c], R10 ;  /* 0x000083001b0a7a24 */ /* 0x000fc400078e020a */
[----:B------:R-:W-:-:S04]  /*1270*/  IMAD.WIDE.U32 R26, R27, c[0x0][0x208], R18 ;  /* 0x000082001b1a7a25 */ /* 0x000fc800078e0012 */
[----:B------:R-:W-:-:S04]  /*1280*/  IMAD.WIDE.U32 R24, R21, c[0x0][0x1a8], R24 ;  /* 0x00006a0015187a25 */ /* 0x000fc800078e0018 */
[----:B------:R-:W-:Y:S02]  /*1290*/  IMAD.IADD R27, R27, 0x1, R10 ;  /* 0x000000011b1b7824 */ /* 0x000fe400078e020a */
[C---:B------:R-:W-:Y:S02]  /*12a0*/  IMAD R188, R4.reuse, 0x200, R7 ;  /* 0x0000020004bc7824 */ /* 0x040fe400078e0207 */
[----:B------:R-:W-:Y:S02]  /*12b0*/  IMAD R8, R3, c[0x0][0x214], R8 ;  /* 0x0000850003087a24 */ /* 0x000fe400078e0208 */
[----:B------:R-:W-:-:S05]  /*12c0*/  IMAD.SHL.U32 R4, R4, 0x8, RZ ;  /* 0x0000000804047824 */ /* 0x000fca00078e00ff */
[----:B------:R-:W-:Y:S02]  /*12d0*/  LOP3.LUT R4, R17, 0x8, R4, 0xf8, !PT ;  /* 0x0000000811047812 */ /* 0x000fe400078ef804 */
[----:B------:R-:W-:-:S04]  /*12e0*/  SHF.R.U32.HI R17, RZ, 0x3, R17 ;  /* 0x00000003ff117819 */ /* 0x000fc80000011611 */
[----:B------:R-:W-:Y:S02]  /*12f0*/  LOP3.LUT R4, R4, R17, RZ, 0x3c, !PT ;  /* 0x0000001104047212 */ /* 0x000fe400078e3cff */
[--C-:B--2---:R-:W-:Y:S01]  /*1300*/  @P0 SHF.R.S32.HI R23, RZ, 0x1f, R6.reuse ;  /* 0x0000001fff170819 */ /* 0x104fe20000011406 */
[----:B------:R-:W-:Y:S02]  /*1310*/  @P0 IMAD.MOV.U32 R22, RZ, RZ, R6 ;  /* 0x000000ffff160224 */ /* 0x000fe400078e0006 */
[----:B------:R-:W-:Y:S01]  /*1320*/  IMAD R6, R5, c[0x0][0x1e8], RZ ;  /* 0x00007a0005067a24 */ /* 0x000fe200078e02ff */
[----:B------:R-:W-:Y:S01]  /*1330*/  SHF.R.S32.HI R5, RZ, 0x1f, R21 ;  /* 0x0000001fff057819 */ /* 0x000fe20000011415 */
[----:B------:R-:W-:Y:S02]  /*1340*/  @!P0 IMAD.MOV.U32 R22, RZ, RZ, R202 ;  /* 0x000000ffff168224 */ /* 0x000fe400078e00ca */
[----:B------:R-:W-:Y:S02]  /*1350*/  IMAD R6, R3, c[0x0][0x1ec], R6 ;  /* 0x00007b0003067a24 */ /* 0x000fe400078e0206 */
[----:B------:R-:W-:Y:S01]  /*1360*/  @!P0 IMAD.MOV.U32 R23, RZ, RZ, R15 ;  /* 0x000000ffff178224 */ /* 0x000fe200078e000f */
[----:B------:R-:W-:Y:S01]  /*1370*/  LEA R9, P0, R24, c[0x0][0x160], 0x1 ;  /* 0x0000580018097a11 */ /* 0x000fe200078008ff */
[----:B------:R-:W-:Y:S01]  /*1380*/  IMAD.IADD R207, R207, 0x1, R6 ;  /* 0x00000001cfcf7824 */ /* 0x000fe200078e0206 */
[----:B------:R-:W-:Y:S01]  /*1390*/  SEL R205, R22, RZ, !P4 ;  /* 0x000000ff16cd7207 */ /* 0x000fe20006000000 */
[----:B------:R-:W-:Y:S01]  /*13a0*/  IMAD R6, R5, c[0x0][0x1a8], RZ ;  /* 0x00006a0005067a24 */ /* 0x000fe200078e02ff */
[----:B------:R-:W-:Y:S01]  /*13b0*/  SEL R22, R23, RZ, !P4 ;  /* 0x000000ff17167207 */ /* 0x000fe20006000000 */
[----:B------:R-:W-:Y:S01]  /*13c0*/  IMAD.WIDE.U32 R14, R3, c[0x0][0x210], R26 ;  /* 0x00008400030e7a25 */ /* 0x000fe200078e001a */
[----:B------:R1:W2:Y:S03]  /*13d0*/  SHFL.IDX PT, R20, R9, RZ, 0x181f ;  /* 0x00181fff09147589 */ /* 0x0002a600000e0000 */
[----:B------:R-:W-:-:S02]  /*13e0*/  IMAD R6, R21, c[0x0][0x1ac], R6 ;  /* 0x00006b0015067a24 */ /* 0x000fc400078e0206 */
[----:B------:R-:W-:Y:S01]  /*13f0*/  IMAD.SHL.U32 R3, R2, 0x40, RZ ;  /* 0x0000004002037824 */ /* 0x000fe200078e00ff */
[----:B------:R-:W-:Y:S01]  /*1400*/  LEA.HI R2, R87, R84, RZ, 0x3 ;  /* 0x0000005457027211 */ /* 0x000fe200078f18ff */
[----:B------:R-:W-:Y:S02]  /*1410*/  IMAD.IADD R7, R25, 0x1, R6 ;  /* 0x0000000119077824 */ /* 0x000fe400078e0206 */
[----:B------:R-:W-:Y:S01]  /*1420*/  IMAD R6, R22, c[0x0][0x1f0], RZ ;  /* 0x00007c0016067a24 */ /* 0x000fe200078e02ff */
[----:B------:R-:W-:Y:S01]  /*1430*/  LOP3.LUT R5, R2, 0xfffffff8, RZ, 0xc0, !PT ;  /* 0xfffffff802057812 */ /* 0x000fe200078ec0ff */
[----:B------:R-:W-:Y:S01]  /*1440*/  IMAD R22, R22, c[0x0][0x218], RZ ;  /* 0x0000860016167a24 */ /* 0x000fe200078e02ff */
[----:B------:R-:W-:Y:S01]  /*1450*/  LEA.HI.X R7, R24, c[0x0][0x164], R7, 0x1, P0 ;  /* 0x0000590018077a11 */ /* 0x000fe200000f0c07 */
[----:B------:R-:W-:Y:S01]  /*1460*/  IMAD R213, R205, c[0x0][0x1f4], R6 ;  /* 0x00007d00cdd57a24 */ /* 0x000fe200078e0206 */
[----:B------:R-:W-:Y:S01]  /*1470*/  LOP3.LUT P0, RZ, R218, 0x2, RZ, 0xc0, !PT ;  /* 0x00000002daff7812 */ /* 0x000fe2000780c0ff */
[----:B------:R-:W-:Y:S01]  /*1480*/  IMAD.IADD R10, R84, 0x1, -R5 ;  /* 0x00000001540a7824 */ /* 0x000fe200078e0a05 */
[----:B------:R-:W-:Y:S01]  /*1490*/  LOP3.LUT R4, R4, 0xfffffe00, R3, 0xf8, !PT ;  /* 0xfffffe0004047812 */ /* 0x000fe200078ef803 */
[----:B------:R-:W-:Y:S01]  /*14a0*/  IMAD R6, R203, c[0x0][0x2c4], RZ ;  /* 0x0000b100cb067a24 */ /* 0x000fe200078e02ff */
[----:B------:R-:W-:Y:S01]  /*14b0*/  MOV R2, 0x10 ;  /* 0x0000001000027802 */ /* 0x000fe20000000f00 */
[----:B------:R-:W-:Y:S01]  /*14c0*/  IMAD.IADD R5, R144, 0x1, R13 ;  /* 0x0000000190057824 */ /* 0x000fe200078e020d */
[----:B------:R1:W3:Y:S01]  /*14d0*/  SHFL.IDX PT, R21, R7, RZ, 0x181f ;  /* 0x00181fff07157589 */ /* 0x0002e200000e0000 */
[----:B------:R-:W-:Y:S01]  /*14e0*/  IMAD.IADD R15, R15, 0x1, R8 ;  /* 0x000000010f0f7824 */ /* 0x000fe200078e0208 */
[----:B------:R-:W-:Y:S01]  /*14f0*/  SEL R2, R2, 0xfffffff0, !P2 ;  /* 0xfffffff002027807 */ /* 0x000fe20005000000 */
[----:B------:R-:W-:-:S02]  /*1500*/  IMAD R209, R205, c[0x0][0x21c], R22 ;  /* 0x00008700cdd17a24 */ /* 0x000fc400078e0216 */
[----:B------:R-:W-:Y:S02]  /*1510*/  IMAD.WIDE.U32 R206, R205, c[0x0][0x1f0], R206 ;  /* 0x00007c00cdce7a25 */ /* 0x000fe400078e00ce */
[----:B------:R-:W-:Y:S02]  /*1520*/  @P0 LOP3.LUT R0, R0, 0x10, RZ, 0xfc, !PT ;  /* 0x0000001000000812 */ /* 0x000fe400078efcff */
[----:B------:R-:W-:Y:S01]  /*1530*/  ISETP.GE.AND P0, PT, R5, R6, PT ;  /* 0x000000060500720c */ /* 0x000fe20003f06270 */
[----:B------:R-:W-:Y:S02]  /*1540*/  IMAD.MOV.U32 R3, RZ, RZ, 0x20 ;  /* 0x00000020ff037424 */ /* 0x000fe400078e00ff */
[----:B------:R-:W-:Y:S01]  /*1550*/  IMAD.WIDE.U32 R204, R205, c[0x0][0x218], R14 ;  /* 0x00008600cdcc7a25 */ /* 0x000fe200078e000e */
[----:B------:R-:W-:Y:S02]  /*1560*/  IADD3 R15, R18, 0x40, RZ ;  /* 0x00000040120f7810 */ /* 0x000fe40007ffe0ff */
[----:B------:R-:W-:Y:S01]  /*1570*/  SEL R3, R3, 0xffffffe0, !P3 ;  /* 0xffffffe003037807 */ /* 0x000fe20005800000 */
[----:B------:R-:W-:Y:S01]  /*1580*/  IMAD.SHL.U32 R10, R10, 0x8, RZ ;  /* 0x000000080a0a7824 */ /* 0x000fe200078e00ff */
[----:B------:R-:W-:Y:S01]  /*1590*/  ISETP.GE.AND P4, PT, R15, c[0x0][0x1d4], PT ;  /* 0x000075000f007a0c */ /* 0x000fe20003f86270 */
[----:B------:R-:W-:Y:S01]  /*15a0*/  IMAD.IADD R213, R207, 0x1, R213 ;  /* 0x00000001cfd57824 */ /* 0x000fe200078e02d5 */
[----:B------:R-:W-:Y:S01]  /*15b0*/  ISETP.GE.AND P3, PT, R15, c[0x0][0x198], PT ;  /* 0x000066000f007a0c */ /* 0x000fe20003f66270 */
[----:B------:R-:W-:Y:S01]  /*15c0*/  IMAD.IADD R209, R205, 0x1, R209 ;  /* 0x00000001cdd17824 */ /* 0x000fe200078e02d1 */
[----:B------:R-:W-:Y:S01]  /*15d0*/  ISETP.GE.AND P2, PT, R10, c[0x0][0x198], PT ;  /* 0x000066000a007a0c */ /* 0x000fe20003f46270 */
[----:B------:R-:W-:Y:S07]  /*15e0*/  @P0 BRA `(.L_x_865) ;  /* 0x0000011000000947 */ /* 0x000fee0003800000 */
[----:B--2---:R-:W-:Y:S02]  /*15f0*/  IADD3 R0, R10, 0x80, RZ ;  /* 0x000000800a007810 */ /* 0x004fe40007ffe0ff */
[----:B------:R-:W-:-:S02]  /*1600*/  SHF.R.S32.HI R8, RZ, 0x1f, R15 ;  /* 0x0000001fff087819 */ /* 0x000fc4000001140f */
[----:B------:R-:W-:Y:S02]  /*1610*/  LEA R22, P0, R10, R20, 0x1 ;  /* 0x000000140a167211 */ /* 0x000fe400078008ff */
[----:B------:R-:W-:Y:S02]  /*1620*/  SHF.R.S32.HI R17, RZ, 0x1f, R0 ;  /* 0x0000001fff117819 */ /* 0x000fe40000011400 */
[----:B------:R-:W-:Y:S02]  /*1630*/  LEA.HI R8, R8, R15, RZ, 0x3 ;  /* 0x0000000f08087211 */ /* 0x000fe400078f18ff */
[----:B---3--:R-:W-:Y:S02]  /*1640*/  LEA.HI.X R23, R10, R21, R19, 0x1, P0 ;  /* 0x000000150a177211 */ /* 0x008fe400000f0c13 */
[----:B------:R-:W-:Y:S01]  /*1650*/  LEA.HI R17, R17, R0, RZ, 0x3 ;  /* 0x0000000011117211 */ /* 0x000fe200078f18ff */
[----:B------:R-:W-:Y:S01]  /*1660*/  IMAD.SHL.U32 R0, R201, 0x2, RZ ;  /* 0x00000002c9007824 */ /* 0x000fe200078e00ff */
[----:B------:R-:W-:-:S02]  /*1670*/  ISETP.NE.AND P0, PT, R11, RZ, PT ;  /* 0x000000ff0b00720c */ /* 0x000fc40003f05270 */
        /* <DEDUP_REMOVED lines=8> */
.L_x_865:
[----:B--2---:R-:W-:Y:S05]  /*1700*/  BSYNC B0 ;  /* 0x0000000000007941 */ /* 0x004fea0003800000 */
.L_x_864:
[----:B------:R-:W-:Y:S01]  /*1710*/  IADD3 R17, R5, 0x20, RZ ;  /* 0x0000002005117810 */ /* 0x000fe20007ffe0ff */
[----:B---3--:R2:W3:Y:S01]  /*1720*/  SHFL.IDX PT, R21, R7, 0x1, 0x181f ;  /* 0x00381f0007157f89 */ /* 0x0084e200000e0000 */
[----:B------:R-:W-:Y:S02]  /*1730*/  BSSY B0, `(.L_x_866) ;  /* 0x0000015000007945 */ /* 0x000fe40003800000 */
[----:B------:R-:W-:Y:S01]  /*1740*/  ISETP.GE.AND P0, PT, R17, R6, PT ;  /* 0x000000061100720c */ /* 0x000fe20003f06270 */
[----:B------:R2:W4:-:S12]  /*1750*/  SHFL.IDX PT, R20, R9, 0x1, 0x181f ;  /* 0x00381f0009147f89 */ /* 0x00051800000e0000 */
[----:B------:R-:W-:Y:S05]  /*1760*/  @P0 BRA `(.L_x_867) ;  /* 0x0000011000000947 */ /* 0x000fea0003800000 */
[C---:B------:R-:W-:Y:S01]  /*1770*/  IADD3 R17, R10.reuse, 0x80, RZ ;  /* 0x000000800a117810 */ /* 0x040fe20007ffe0ff */
[----:B------:R-:W-:Y:S01]  /*1780*/  IMAD.SHL.U32 R12, R201, 0x2, RZ ;  /* 0x00000002c90c7824 */ /* 0x000fe200078e00ff */
[----:B------:R-:W-:Y:S02]  /*1790*/  SHF.R.S32.HI R8, RZ, 0x1f, R15 ;  /* 0x0000001fff087819 */ /* 0x000fe4000001140f */
[----:B----4-:R-:W-:Y:S02]  /*17a0*/  LEA R22, P0, R10, R20, 0x1 ;  /* 0x000000140a167211 */ /* 0x010fe400078008ff */
[----:B------:R-:W-:Y:S02]  /*17b0*/  SHF.R.S32.HI R0, RZ, 0x1f, R17 ;  /* 0x0000001fff007819 */ /* 0x000fe40000011411 */
[----:B------:R-:W-:Y:S02]  /*17c0*/  LEA.HI R8, R8, R15, RZ, 0x3 ;  /* 0x0000000f08087211 */ /* 0x000fe400078f18ff */
[----:B---3--:R-:W-:-:S02]  /*17d0*/  LEA.HI.X R23, R10, R21, R19, 0x1, P0 ;  /* 0x000000150a177211 */ /* 0x008fc400000f0c13 */
[----:B------:R-:W-:Y:S02]  /*17e0*/  LEA.HI R0, R0, R17, RZ, 0x3 ;  /* 0x0000001100007211 */ /* 0x000fe400078f18ff */
[----:B------:R-:W-:Y:S01]  /*17f0*/  ISETP.NE.AND P0, PT, R11, RZ, PT ;  /* 0x000000ff0b00720c */ /* 0x000fe20003f05270 */
[----:B------:R-:W-:Y:S01]  /*1800*/  @!PT LDS RZ, [RZ] ;  /* 0x00000000fffff984 */ /* 0x000fe20000000800 */
[----:B------:R3:W-:Y:S01]  /*1810*/  LDGSTS.E.BYPASS.LTC128B.128 [R12+0x19100], [R22.64], !P2 ;  /* 0x19100000160c7fae */ /* 0x0007e2000d101d48 */
[----:B------:R-:W-:Y:S02]  /*1820*/  LOP3.LUT R8, R8, 0xfffffff8, RZ, 0xc0, !PT ;  /* 0xfffffff808087812 */ /* 0x000fe400078ec0ff */
[----:B------:R-:W-:-:S03]  /*1830*/  LOP3.LUT R0, R0, 0xfffffff8, RZ, 0xc0, !PT ;  /* 0xfffffff800007812 */ /* 0x000fc600078ec0ff */
[----:B------:R-:W-:-:S04]  /*1840*/  IMAD.WIDE R16, R8, 0x2, R20 ;  /* 0x0000000208107825 */ /* 0x000fc800078e0214 */
[----:B------:R-:W-:Y:S01]  /*1850*/  IMAD.WIDE R20, R0, 0x2, R20 ;  /* 0x0000000200147825 */ /* 0x000fe200078e0214 */
[----:B------:R3:W-:Y:S04]  /*1860*/  LDGSTS.E.BYPASS.LTC128B.128 [R12+0x1d100], [R16.64], !P3 ;  /* 0x1d100000100c7fae */ /* 0x0007e8000d901d48 */
[----:B------:R3:W-:Y:S02]  /*1870*/  LDGSTS.E.BYPASS.LTC128B.128 [R12+0x21100], [R20.64], !P0 ;  /* 0x21100000140c7fae */ /* 0x0007e4000c101d48 */
.L_x_867:
[----:B------:R-:W-:Y:S05]  /*1880*/  BSYNC B0 ;  /* 0x0000000000007941 */ /* 0x000fea0003800000 */
.L_x_866:
[----:B---3--:R-:W-:Y:S01]  /*1890*/  IADD3 R17, R5, 0x40, RZ ;  /* 0x0000004005117810 */ /* 0x008fe20007ffe0ff */
[----:B------:R3:W1:Y:S01]  /*18a0*/  SHFL.IDX PT, R21, R7, 0x2, 0x181f ;  /* 0x00581f0007157f89 */ /* 0x00066200000e0000 */
[----:B------:R-:W-:Y:S02]  /*18b0*/  BSSY B0, `(.L_x_868) ;  /* 0x0000015000007945 */ /* 0x000fe40003800000 */
[----:B------:R-:W-:Y:S01]  /*18c0*/  ISETP.GE.AND P0, PT, R17, R6, PT ;  /* 0x000000061100720c */ /* 0x000fe20003f06270 */
[----:B----4-:R3:W4:-:S12]  /*18d0*/  SHFL.IDX PT, R20, R9, 0x2, 0x181f ;  /* 0x00581f0009147f89 */ /* 0x01071800000e0000 */
[----:B------:R-:W-:Y:S05]  /*18e0*/  @P0 BRA `(.L_x_869) ;  /* 0x0000011000000947 */ /* 0x000fea0003800000 */
[C---:B------:R-:W-:Y:S01]  /*18f0*/  IADD3 R17, R10.reuse, 0x80, RZ ;  /* 0x000000800a117810 */ /* 0x040fe20007ffe0ff */
[----:B------:R-:W-:Y:S01]  /*1900*/  IMAD.SHL.U32 R12, R201, 0x2, RZ ;  /* 0x00000002c90c7824 */ /* 0x000fe200078e00ff */
[----:B------:R-:W-:Y:S02]  /*1910*/  SHF.R.S32.HI R8, RZ, 0x1f, R15 ;  /* 0x0000001fff087819 */ /* 0x000fe4000001140f */
[----:B----4-:R-:W-:Y:S02]  /*1920*/  LEA R22, P0, R10, R20, 0x1 ;  /* 0x000000140a167211 */ /* 0x010fe400078008ff */
[----:B------:R-:W-:Y:S02]  /*1930*/  SHF.R.S32.HI R0, RZ, 0x1f, R17 ;  /* 0x0000001fff007819 */ /* 0x000fe40000011411 */
[----:B------:R-:W-:Y:S02]  /*1940*/  LEA.HI R8, R8, R15, RZ, 0x3 ;  /* 0x0000000f08087211 */ /* 0x000fe400078f18ff */
[----:B-1----:R-:W-:-:S02]  /*1950*/  LEA.HI.X R23, R10, R21, R19, 0x1, P0 ;  /* 0x000000150a177211 */ /* 0x002fc400000f0c13 */
        /* <DEDUP_REMOVED lines=10> */
.L_x_869:
[----:B------:R-:W-:Y:S05]  /*1a00*/  BSYNC B0 ;  /* 0x0000000000007941 */ /* 0x000fea0003800000 */
.L_x_868:
[----:B-1----:R-:W1:Y:S01]  /*1a10*/  SHFL.IDX PT, R16, R9, 0x3, 0x181f ;  /* 0x00781f0009107f89 */ /* 0x002e6200000e0000 */
[----:B------:R-:W-:Y:S01]  /*1a20*/  IADD3 R5, R5, 0x60, RZ ;  /* 0x0000006005057810 */ /* 0x000fe20007ffe0ff */
[----:B------:R-:W-:Y:S01]  /*1a30*/  IMAD.MOV.U32 R12, RZ, RZ, c[0x0][0x208] ;  /* 0x00008200ff0c7624 */ /* 0x000fe200078e00ff */
[----:B------:R-:W-:Y:S01]  /*1a40*/  P2R R0, PR, RZ, 0x40 ;  /* 0x00000040ff007803 */ /* 0x000fe20000000000 */
[----:B------:R-:W5:Y:S01]  /*1a50*/  SHFL.IDX PT, R17, R7, 0x3, 0x181f ;  /* 0x00781f0007117f89 */ /* 0x000f6200000e0000 */
[----:B------:R-:W-:Y:S01]  /*1a60*/  ISETP.GE.AND P0, PT, R5, R6, PT ;  /* 0x000000060500720c */ /* 0x000fe20003f06270 */
[----:B------:R-:W-:Y:S01]  /*1a70*/  IMAD.SHL.U32 R145, R201, 0x2, RZ ;  /* 0x00000002c9917824 */ /* 0x000fe200078e00ff */
[----:B------:R-:W-:Y:S01]  /*1a80*/  P2R R8, PR, RZ, 0x2 ;  /* 0x00000002ff087803 */ /* 0x000fe20000000000 */
[----:B------:R-:W-:Y:S01]  /*1a90*/  IMAD.MOV.U32 R208, RZ, RZ, R204 ;  /* 0x000000ffffd07224 */ /* 0x000fe200078e00cc */
[----:B------:R-:W-:Y:S01]  /*1aa0*/  ISETP.NE.AND P1, PT, R11, RZ, PT ;  /* 0x000000ff0b00720c */ /* 0x000fe20003f25270 */
[----:B------:R-:W-:Y:S01]  /*1ab0*/  IMAD.MOV.U32 R200, RZ, RZ, c[0x0][0x1e0] ;  /* 0x00007800ffc87624 */ /* 0x000fe200078e00ff */
[----:B------:R-:W-:Y:S01]  /*1ac0*/  IADD3 R11, R10, 0x80, RZ ;  /* 0x000000800a0b7810 */ /* 0x000fe20007ffe0ff */
[----:B------:R-:W-:Y:S01]  /*1ad0*/  IMAD.MOV.U32 R212, RZ, RZ, R206 ;  /* 0x000000ffffd47224 */ /* 0x000fe200078e00ce */
[----:B------:R-:W-:Y:S01]  /*1ae0*/  IADD3 R21, R132, -0x1, RZ ;  /* 0xffffffff84157810 */ /* 0x000fe20007ffe0ff */
[----:B------:R-:W-:Y:S01]  /*1af0*/  IMAD.MOV.U32 R197, RZ, RZ, 0x5 ;  /* 0x00000005ffc57424 */ /* 0x000fe200078e00ff */
[----:B------:R-:W-:Y:S01]  /*1b00*/  LEA.HI R87, R87, R84, RZ, 0x2 ;  /* 0x0000005457577211 */ /* 0x000fe200078f10ff */
[----:B------:R-:W-:Y:S01]  /*1b10*/  IMAD.SHL.U32 R198, R12, 0x20, RZ ;  /* 0x000000200cc67824 */ /* 0x000fe200078e00ff */
[----:B------:R-:W-:Y:S01]  /*1b20*/  SHF.R.S32.HI R14, RZ, 0x1f, R21 ;  /* 0x0000001fff0e7819 */ /* 0x000fe20000011415 */
[----:B------:R-:W-:Y:S01]  /*1b30*/  IMAD.MOV.U32 R192, RZ, RZ, 0x40 ;  /* 0x00000040ffc07424 */ /* 0x000fe200078e00ff */
[-C--:B------:R-:W-:Y:S01]  /*1b40*/  SHF.L.U64.HI R199, R200, R197.reuse, c[0x0][0x1e4] ;  /* 0x00007900c8c77619 */ /* 0x080fe200000102c5 */
[----:B------:R-:W-:Y:S01]  /*1b50*/  IMAD.SHL.U32 R77, R198, 0x2, RZ ;  /* 0x00000002c64d7824 */ /* 0x000fe200078e00ff */
[----:B------:R-:W-:Y:S01]  /*1b60*/  SHF.L.U64.HI R197, R12, R197, c[0x0][0x20c] ;  /* 0x000083000cc57619 */ /* 0x000fe200000102c5 */
[----:B------:R-:W-:Y:S01]  /*1b70*/  IMAD.SHL.U32 R188, R188, 0x2, RZ ;  /* 0x00000002bcbc7824 */ /* 0x000fe200078e00ff */
[----:B------:R-:W-:Y:S01]  /*1b80*/  LOP3.LUT R87, R87, 0xfffffffc, RZ, 0xc0, !PT ;  /* 0xfffffffc57577812 */ /* 0x000fe200078ec0ff */
[----:B------:R-:W-:Y:S01]  /*1b90*/  IMAD.MOV.U32 R189, RZ, RZ, 0x20 ;  /* 0x00000020ffbd7424 */ /* 0x000fe200078e00ff */
[----:B-1----:R-:W-:Y:S01]  /*1ba0*/  @!P0 LEA R18, P6, R10, R16, 0x1 ;  /* 0x000000100a128211 */ /* 0x002fe200078c08ff */
[----:B------:R-:W-:Y:S01]  /*1bb0*/  IMAD.SHL.U32 R187, R2, 0x2, RZ ;  /* 0x0000000202bb7824 */ /* 0x000fe200078e00ff */
[----:B------:R-:W-:Y:S01]  /*1bc0*/  ULDC UR6, c[0x0][0x324] ;  /* 0x0000c90000067ab9 */ /* 0x000fe20000000800 */
[----:B------:R-:W-:Y:S01]  /*1bd0*/  IADD3 R214, R145, 0x100, RZ ;  /* 0x0000010091d67810 */ /* 0x000fe20007ffe0ff */
[----:B------:R-:W-:Y:S01]  /*1be0*/  ULOP3.LUT UR6, URZ, UR6, URZ, 0x33, !UPT ;  /* 0x000000063f067292 */ /* 0x000fe2000f8e333f */
[----:B-----5:R-:W-:-:S02]  /*1bf0*/  @!P0 LEA.HI.X R19, R10, R17, R19, 0x1, P6 ;  /* 0x000000110a138211 */ /* 0x020fc400030f0c13 */
[----:B------:R-:W-:Y:S02]  /*1c00*/  ISETP.NE.AND P6, PT, R0, RZ, PT ;  /* 0x000000ff0000720c */ /* 0x000fe40003fc5270 */
[----:B------:R-:W-:Y:S01]  /*1c10*/  @!P0 SHF.R.S32.HI R0, RZ, 0x1f, R15 ;  /* 0x0000001fff008819 */ /* 0x000fe2000001140f */
[----:B------:R-:W-:Y:S01]  /*1c20*/  @!PT LDS RZ, [RZ] ;  /* 0x00000000fffff984 */ /* 0x000fe20000000800 */
[----:B------:R1:W-:Y:S03]  /*1c30*/  @!P0 LDGSTS.E.BYPASS.LTC128B.128 [R145+0x1b100], [R18.64], !P2 ;  /* 0x1b10000012918fae */ /* 0x0003e6000d101d48 */
[----:B------:R-:W-:Y:S02]  /*1c40*/  @!P0 LEA.HI R5, R0, R15, RZ, 0x3 ;  /* 0x0000000f00058211 */ /* 0x000fe400078f18ff */
[----:B------:R-:W-:Y:S02]  /*1c50*/  @!P0 SHF.R.S32.HI R0, RZ, 0x1f, R11 ;  /* 0x0000001fff008819 */ /* 0x000fe4000001140b */
[----:B------:R-:W-:-:S05]  /*1c60*/  @!P0 LOP3.LUT R5, R5, 0xfffffff8, RZ, 0xc0, !PT ;  /* 0xfffffff805058812 */ /* 0x000fca00078ec0ff */
[----:B------:R-:W-:Y:S01]  /*1c70*/  @!P0 IMAD.WIDE R22, R5, 0x2, R16 ;  /* 0x0000000205168825 */ /* 0x000fe200078e0210 */
[----:B------:R-:W-:-:S04]  /*1c80*/  @!P0 LEA.HI R5, R0, R11, RZ, 0x3 ;  /* 0x0000000b00058211 */ /* 0x000fc800078f18ff */
[----:B------:R-:W-:Y:S01]  /*1c90*/  @!P0 LOP3.LUT R5, R5, 0xfffffff8, RZ, 0xc0, !PT ;  /* 0xfffffff805058812 */ /* 0x000fe200078ec0ff */
[----:B------:R5:W-:Y:S04]  /*1ca0*/  @!P0 LDGSTS.E.BYPASS.LTC128B.128 [R145+0x1f100], [R22.64], !P3 ;  /* 0x1f10000016918fae */ /* 0x000be8000d901d48 */
[----:B------:R-:W-:-:S04]  /*1cb0*/  @!P0 IMAD.WIDE R24, R5, 0x2, R16 ;  /* 0x0000000205188825 */ /* 0x000fc800078e0210 */
[----:B------:R-:W-:Y:S01]  /*1cc0*/  IMAD.MOV.U32 R5, RZ, RZ, 0x6 ;  /* 0x00000006ff057424 */ /* 0x000fe200078e00ff */
[----:B------:R2:W-:Y:S01]  /*1cd0*/  @!P0 LDGSTS.E.BYPASS.LTC128B.128 [R145+0x23100], [R24.64], !P1 ;  /* 0x2310000018918fae */ /* 0x0005e2000c901d48 */
[----:B------:R-:W-:-:S03]  /*1ce0*/  IMAD.SHL.U32 R17, R12, 0x40, RZ ;  /* 0x000000400c117824 */ /* 0x000fc600078e00ff */
[----:B------:R-:W-:Y:S01]  /*1cf0*/  SHF.L.U64.HI R6, R12, R5, c[0x0][0x20c] ;  /* 0x000083000c067619 */ /* 0x000fe20000010205 */
[----:B------:R-:W0:Y:S04]  /*1d00*/  LDGDEPBAR ;  /* 0x00000000000079af */ /* 0x000e280000000000 */
[----:B------:R-:W-:-:S04]  /*1d10*/  IMAD R0, R6, R21, RZ ;  /* 0x0000001506007224 */ /* 0x000fc800078e02ff */
[-C--:B------:R-:W-:Y:S02]  /*1d20*/  IMAD R0, R14, R17.reuse, R0 ;  /* 0x000000110e007224 */ /* 0x080fe400078e0200 */
[----:B-----5:R-:W-:-:S04]  /*1d30*/  IMAD.WIDE.U32 R22, R21, R17, R208 ;  /* 0x0000001115167225 */ /* 0x020fc800078e00d0 */
[----:B------:R-:W-:Y:S01]  /*1d40*/  IMAD.IADD R0, R23, 0x1, R0 ;  /* 0x0000000117007824 */ /* 0x000fe200078e0200 */
[----:B------:R-:W-:Y:S01]  /*1d50*/  BAR.SYNC.DEFER_BLOCKING 0x0 ;  /* 0x0000000000007b1d */ /* 0x000fe20000010000 */
[----:B-1----:R-:W-:-:S04]  /*1d60*/  LEA R18, P0, R22, c[0x0][0x1f8], 0x1 ;  /* 0x00007e0016127a11 */ /* 0x002fc800078008ff */
[----:B------:R-:W-:Y:S02]  /*1d70*/  LEA.HI.X R19, R22, c[0x0][0x1fc], R0, 0x1, P0 ;  /* 0x00007f0016137a11 */ /* 0x000fe400000f0c00 */
[----:B------:R-:W-:-:S13]  /*1d80*/  ISETP.GT.AND P0, PT, R21, R193, PT ;  /* 0x000000c11500720c */ /* 0x000fda0003f04270 */
[----:B--23--:R-:W-:-:S04]  /*1d90*/  @P0 IADD3 R7, R132, -0x2, RZ ;  /* 0xfffffffe84070810 */ /* 0x00cfc80007ffe0ff */
[----:B------:R-:W-:Y:S01]  /*1da0*/  @P0 SHF.R.S32.HI R0, RZ, 0x1f, R7 ;  /* 0x0000001fff000819 */ /* 0x000fe20000011407 */
[----:B------:R-:W-:Y:S02]  /*1db0*/  @P0 IMAD R9, R6, R7, RZ ;  /* 0x0000000706090224 */ /* 0x000fe400078e02ff */
[----:B------:R-:W-:-:S04]  /*1dc0*/  @P0 IMAD.WIDE.U32 R6, R7, R17, R208 ;  /* 0x0000001107060225 */ /* 0x000fc800078e00d0 */
[----:B------:R-:W-:Y:S01]  /*1dd0*/  @P0 IMAD R0, R0, R17, R9 ;  /* 0x0000001100000224 */ /* 0x000fe200078e0209 */
[----:B------:R-:W-:Y:S02]  /*1de0*/  @P0 LEA R52, P2, R6, c[0x0][0x1f8], 0x1 ;  /* 0x00007e0006340a11 */ /* 0x000fe400078408ff */
[----:B------:R-:W-:Y:S01]  /*1df0*/  @P0 IADD3 R9, R132, -0x2, RZ ;  /* 0xfffffffe84090810 */ /* 0x000fe20007ffe0ff */
[----:B------:R-:W-:Y:S02]  /*1e00*/  @P0 IMAD.IADD R0, R7, 0x1, R0 ;  /* 0x0000000107000824 */ /* 0x000fe400078e0200 */
[----:B------:R-:W-:-:S03]  /*1e10*/  IMAD.SHL.U32 R7, R200, 0x40, RZ ;  /* 0x00000040c8077824 */ /* 0x000fc600078e00ff */
[----:B------:R-:W-:Y:S01]  /*1e20*/  @P0 LEA.HI.X R53, R6, c[0x0][0x1fc], R0, 0x1, P2 ;  /* 0x00007f0006350a11 */ /* 0x000fe200010f0c00 */
[----:B------:R-:W-:Y:S01]  /*1e30*/  @P0 IMAD.WIDE.U32 R22, R9, R7, R212 ;  /* 0x0000000709160225 */ /* 0x000fe200078e00d4 */
[C---:B------:R-:W-:Y:S02]  /*1e40*/  SHF.L.U64.HI R6, R200.reuse, R5, c[0x0][0x1e4] ;  /* 0x00007900c8067619 */ /* 0x040fe40000010205 */
[----:B------:R-:W-:Y:S01]  /*1e50*/  @P0 SHF.R.S32.HI R5, RZ, 0x1f, R9 ;  /* 0x0000001fff050819 */ /* 0x000fe20000011409 */
[----:B------:R-:W-:Y:S01]  /*1e60*/  IMAD.SHL.U32 R200, R200, 0x20, RZ ;  /* 0x00000020c8c87824 */ /* 0x000fe200078e00ff */
[----:B------:R-:W-:Y:S01]  /*1e70*/  @P0 LEA R16, P2, R22, c[0x0][0x1c8], 0x1 ;  /* 0x0000720016100a11 */ /* 0x000fe200078408ff */
[----:B------:R-:W-:Y:S01]  /*1e80*/  @P0 IMAD R0, R6, R9, RZ ;  /* 0x0000000906000224 */ /* 0x000fe200078e02ff */
[----:B------:R-:W-:-:S03]  /*1e90*/  P2R R9, PR, RZ, 0x1 ;  /* 0x00000001ff097803 */ /* 0x000fc60000000000 */
[----:B------:R-:W-:Y:S02]  /*1ea0*/  @P0 IMAD R0, R5, R7, R0 ;  /* 0x0000000705000224 */ /* 0x000fe400078e0200 */
[----:B------:R-:W-:Y:S02]  /*1eb0*/  IMAD.SHL.U32 R5, R21, 0x40, RZ ;  /* 0x0000004015057824 */ /* 0x000fe400078e00ff */
[----:B------:R-:W-:-:S05]  /*1ec0*/  @P0 IMAD.IADD R0, R23, 0x1, R0 ;  /* 0x0000000117000824 */ /* 0x000fca00078e0200 */
[----:B------:R-:W-:Y:S01]  /*1ed0*/  @P0 LEA.HI.X R17, R22, c[0x0][0x1cc], R0, 0x1, P2 ;  /* 0x0000730016110a11 */ /* 0x000fe200010f0c00 */
[----:B------:R-:W-:Y:S02]  /*1ee0*/  IMAD R0, R6, R21, RZ ;  /* 0x0000001506007224 */ /* 0x000fe400078e02ff */
[----:B----4-:R-:W-:-:S04]  /*1ef0*/  IMAD.WIDE.U32 R20, R21, R7, R212 ;  /* 0x0000000715147225 */ /* 0x010fc800078e00d4 */
[----:B------:R-:W-:Y:S01]  /*1f00*/  IMAD R14, R14, R7, R0 ;  /* 0x000000070e0e7224 */ /* 0x000fe200078e0200 */
[----:B------:R-:W-:-:S03]  /*1f10*/  IADD3 R0, -R5, R194, -R13 ;  /* 0x000000c205007210 */ /* 0x000fc60007ffe90d */
[----:B------:R-:W-:Y:S01]  /*1f20*/  IMAD.IADD R14, R21, 0x1, R14 ;  /* 0x00000001150e7824 */ /* 0x000fe200078e020e */
[----:B------:R-:W-:-:S13]  /*1f30*/  ISETP.GE.AND P3, PT, R0, 0x1, PT ;  /* 0x000000010000780c */ /* 0x000fda0003f66270 */
[----:B------:R-:W-:-:S04]  /*1f40*/  @P3 LEA R22, P2, R20, c[0x0][0x1c8], 0x1 ;  /* 0x0000720014163a11 */ /* 0x000fc800078408ff */
[----:B------:R-:W-:Y:S02]  /*1f50*/  @P3 LEA.HI.X R23, R20, c[0x0][0x1cc], R14, 0x1, P2 ;  /* 0x0000730014173a11 */ /* 0x000fe400010f0c0e */
[----:B------:R-:W-:-:S03]  /*1f60*/  ISETP.GT.AND P2, PT, R0, 0x20, PT ;  /* 0x000000200000780c */ /* 0x000fc60003f44270 */
[----:B------:R-:W-:Y:S01]  /*1f70*/  @!PT LDS RZ, [RZ] ;  /* 0x00000000fffff984 */ /* 0x000fe20000000800 */
[----:B------:R-:W-:Y:S01]  /*1f80*/  @!PT LDS RZ, [RZ] ;  /* 0x00000000fffff984 */ /* 0x000fe20000000800 */
[----:B------:R-:W-:Y:S01]  /*1f90*/  @!PT LDS RZ, [RZ] ;  /* 0x00000000fffff984 */ /* 0x000fe20000000800 */
[----:B------:R1:W-:Y:S04]  /*1fa0*/  @P3 LDGSTS.E.BYPASS.LTC128B.128 [R145+0xc100], [R22.64], !P5 ;  /* 0x0c10000016913fae */ /* 0x0003e8000e901d48 */
[----:B------:R1:W-:Y:S04]  /*1fb0*/  @P3 LDGSTS.E.BYPASS.LTC128B.128 [R145+0xe100], [R22.64+0x80], !P4 ;  /* 0x0e10008016913fae */ /* 0x0003e8000e101d48 */
[----:B------:R1:W-:Y:S01]  /*1fc0*/  @P3 LDGSTS.E.BYPASS.LTC128B.128 [R145+0x10100], [R22.64+0x100], !P6 ;  /* 0x1010010016913fae */ /* 0x0003e2000f101d48 */
[----:B------:R-:W-:Y:S02]  /*1fd0*/  ISETP.GE.AND P3, PT, R15, c[0x0][0x1d4], PT ;  /* 0x000075000f007a0c */ /* 0x000fe40003f66270 */
[----:B------:R-:W-:-:S04]  /*1fe0*/  @P2 IADD3 R13, P1, R200, R20, RZ ;  /* 0x00000014c80d2210 */ /* 0x000fc80007f3e0ff */
[----:B------:R-:W-:Y:S01]  /*1ff0*/  @P2 LEA R20, P0, R13, c[0x0][0x1c8], 0x1 ;  /* 0x000072000d142a11 */ /* 0x000fe200078008ff */
[----:B------:R-:W-:Y:S01]  /*2000*/  @P2 IMAD.X R14, R199, 0x1, R14, P1 ;  /* 0x00000001c70e2824 */ /* 0x000fe200008e060e */
[----:B------:R-:W-:-:S04]  /*2010*/  ISETP.GE.AND P1, PT, R10, c[0x0][0x1d4], PT ;  /* 0x000075000a007a0c */ /* 0x000fc80003f26270 */
[----:B------:R-:W-:-:S05]  /*2020*/  @P2 LEA.HI.X R21, R13, c[0x0][0x1cc], R14, 0x1, P0 ;  /* 0x000073000d152a11 */ /* 0x000fca00000f0c0e */
[----:B------:R1:W-:Y:S04]  /*2030*/  @P2 LDGSTS.E.BYPASS.LTC128B.128 [R145+0xd100], [R20.64], !P5 ;  /* 0x0d10000014912fae */ /* 0x0003e8000e901d48 */
[----:B------:R1:W-:Y:S04]  /*2040*/  @P2 LDGSTS.E.BYPASS.LTC128B.128 [R145+0xf100], [R20.64+0x80], !P4 ;  /* 0x0f10008014912fae */ /* 0x0003e8000e101d48 */
[----:B------:R1:W-:Y:S01]  /*2050*/  @P2 LDGSTS.E.BYPASS.LTC128B.128 [R145+0x11100], [R20.64+0x100], !P6 ;  /* 0x1110010014912fae */ /* 0x0003e2000f101d48 */
[C---:B------:R-:W-:Y:S02]  /*2060*/  ISETP.LT.OR P2, PT, R0.reuse, 0x1, P1 ;  /* 0x000000010000780c */ /* 0x040fe40000f41670 */
[C---:B------:R-:W-:Y:S01]  /*2070*/  ISETP.LT.OR P1, PT, R0.reuse, 0x21, P1 ;  /* 0x000000210000780c */ /* 0x040fe20000f21670 */
[----:B------:R-:W0:Y:S10]  /*2080*/  LDGDEPBAR ;  /* 0x00000000000079af */ /* 0x000e340000000000 */
[----:B------:R2:W-:Y:S01]  /*2090*/  LDGSTS.E.BYPASS.LTC128B.128 [R145+0x100], [R18.64], !P2 ;  /* 0x0010000012917fae */ /* 0x0005e2000d101d48 */
[----:B------:R-:W-:-:S02]  /*20a0*/  ISETP.LT.OR P2, PT, R0, 0x1, P3 ;  /* 0x000000010000780c */ /* 0x000fc40001f41670 */
[----:B------:R-:W-:-:S11]  /*20b0*/  ISETP.LT.OR P3, PT, R0, 0x21, P3 ;  /* 0x000000210000780c */ /* 0x000fd60001f61670 */
[----:B------:R2:W-:Y:S01]  /*20c0*/  LDGSTS.E.BYPASS.LTC128B.128 [R145+0x2100], [R18.64+0x80], !P2 ;  /* 0x0210008012917fae */ /* 0x0005e2000d101d48 */
[----:B------:R-:W-:Y:S02]  /*20d0*/  ISETP.GE.AND P2, PT, R11, c[0x0][0x1d4], PT ;  /* 0x000075000b007a0c */ /* 0x000fe40003f46270 */
[----:B------:R-:W-:Y:S02]  /*20e0*/  SHF.L.U64.HI R11, R198, 0x1, R197 ;  /* 0x00000001c60b7819 */ /* 0x000fe400000102c5 */
[C---:B------:R-:W-:Y:S02]  /*20f0*/  ISETP.LT.OR P0, PT, R0.reuse, 0x1, P2 ;  /* 0x000000010000780c */ /* 0x040fe40001701670 */
[----:B------:R-:W-:Y:S01]  /*2100*/  ISETP.LT.OR P2, PT, R0, 0x21, P2 ;  /* 0x000000210000780c */ /* 0x000fe20001741670 */
[----:B------:R-:W-:-:S04]  /*2110*/  IMAD R0, R85, 0x400, R4 ;  /* 0x0000040055007824 */ /* 0x000fc800078e0204 */
[C---:B------:R-:W-:Y:S01]  /*2120*/  IMAD.SHL.U32 R72, R0.reuse, 0x2, RZ ;  /* 0x0000000200487824 */ /* 0x040fe200078e00ff */
[----:B------:R-:W-:-:S05]  /*2130*/  LEA R190, R0, 0x18100, 0x1 ;  /* 0x0001810000be7811 */ /* 0x000fca00078e08ff */
[----:B------:R2:W-:Y:S01]  /*2140*/  LDGSTS.E.BYPASS.LTC128B.128 [R145+0x4100], [R18.64+0x100], !P0 ;  /* 0x0410010012917fae */ /* 0x0005e2000c101d48 */
[----:B------:R-:W-:Y:S01]  /*2150*/  IADD3 R12, P0, R77, R18, RZ ;  /* 0x000000124d0c7210 */ /* 0x000fe20007f1e0ff */
[----:B------:R-:W-:Y:S02]  /*2160*/  IMAD.IADD R186, R190, 0x1, R187 ;  /* 0x00000001beba7824 */ /* 0x000fe400078e02bb */
[----:B------:R-:W-:Y:S02]  /*2170*/  IMAD R185, R3, 0x2, R190 ;  /* 0x0000000203b97824 */ /* 0x000fe400078e02be */
[----:B------:R-:W-:Y:S01]  /*2180*/  IMAD.X R13, R11, 0x1, R19, P0 ;  /* 0x000000010b0d7824 */ /* 0x000fe200000e0613 */
[----:B------:R-:W-:Y:S01]  /*2190*/  ISETP.NE.AND P0, PT, R9, RZ, PT ;  /* 0x000000ff0900720c */ /* 0x000fe20003f05270 */
[----:B------:R-:W-:-:S03]  /*21a0*/  IMAD R184, R3, 0x2, R186 ;  /* 0x0000000203b87824 */ /* 0x000fc600078e02ba */
[----:B------:R3:W-:Y:S01]  /*21b0*/  LDGSTS.E.BYPASS.LTC128B.128 [R145+0x1100], [R12.64], !P1 ;  /* 0x011000000c917fae */ /* 0x0007e2000c901d48 */
[----:B------:R-:W-:-:S03]  /*21c0*/  ISETP.NE.AND P1, PT, R8, RZ, PT ;  /* 0x000000ff0800720c */ /* 0x000fc60003f25270 */
[----:B------:R3:W-:Y:S01]  /*21d0*/  LDGSTS.E.BYPASS.LTC128B.128 [R145+0x3100], [R12.64+0x80], !P3 ;  /* 0x031000800c917fae */ /* 0x0007e2000d901d48 */
[----:B------:R-:W-:Y:S02]  /*21e0*/  SEL R192, R192, 0xffffffc0, !P1 ;  /* 0xffffffc0c0c07807 */ /* 0x000fe40004800000 */
[----:B------:R-:W-:Y:S01]  /*21f0*/  LOP3.LUT P3, RZ, R218, 0x2, RZ, 0xc0, !PT ;  /* 0x00000002daff7812 */ /* 0x000fe2000786c0ff */
[----:B------:R3:W-:Y:S01]  /*2200*/  LDGSTS.E.BYPASS.LTC128B.128 [R145+0x5100], [R12.64+0x100], !P2 ;  /* 0x051001000c917fae */ /* 0x0007e2000d101d48 */
[----:B------:R-:W-:Y:S01]  /*2210*/  @P0 IADD3 R76, P1, R77, R52, RZ ;  /* 0x000000344d4c0210 */ /* 0x000fe20007f3e0ff */
[----:B------:R-:W-:Y:S01]  /*2220*/  IMAD.IADD R2, R188, 0x1, R192 ;  /* 0x00000001bc027824 */ /* 0x000fe200078e02c0 */
[----:B------:R-:W-:Y:S01]  /*2230*/  SEL R189, R189, 0xffffffe0, !P3 ;  /* 0xffffffe0bdbd7807 */ /* 0x000fe20005800000 */
[----:B------:R-:W0:Y:S01]  /*2240*/  LDGDEPBAR ;  /* 0x00000000000079af */ /* 0x000e220000000000 */
[----:B------:R-:W-:Y:S01]  /*2250*/  ISETP.NE.AND P3, PT, R196, 0x1, PT ;  /* 0x00000001c400780c */ /* 0x000fe20003f65270 */
[----:B------:R-:W-:Y:S01]  /*2260*/  @P0 IMAD.X R77, R11, 0x1, R53, P1 ;  /* 0x000000010b4d0824 */ /* 0x000fe200008e0635 */
[----:B------:R-:W-:Y:S01]  /*2270*/  @P0 LEA R8, P1, R200, R16, 0x1 ;  /* 0x00000010c8080211 */ /* 0x000fe200078208ff */
[----:B------:R2:W-:Y:S01]  /*2280*/  @P0 LDGSTS.E.BYPASS.LTC128B.128 [R145+0x12100], [R16.64], !P5 ;  /* 0x1210000010910fae */ /* 0x0005e2000e901d48 */
[----:B------:R-:W-:-:S02]  /*2290*/  IMAD.IADD R89, R188, 0x1, R189 ;  /* 0x00000001bc597824 */ /* 0x000fc400078e02bd */
[----:B------:R-:W-:Y:S01]  /*22a0*/  @P0 LEA.HI.X R9, R200, R17, R199, 0x1, P1 ;  /* 0x00000011c8090211 */ /* 0x000fe200008f0cc7 */
[----:B------:R2:W-:Y:S01]  /*22b0*/  @P0 LDGSTS.E.BYPASS.LTC128B.128 [R145+0x14100], [R16.64+0x80], !P4 ;  /* 0x1410008010910fae */ /* 0x0005e2000e101d48 */
[----:B------:R-:W-:-:S03]  /*22c0*/  IMAD.IADD R0, R192, 0x1, R89 ;  /* 0x00000001c0007824 */ /* 0x000fc600078e0259 */
[----:B------:R2:W-:Y:S04]  /*22d0*/  @P0 LDGSTS.E.BYPASS.LTC128B.128 [R145+0x16100], [R16.64+0x100], !P6 ;  /* 0x1610010010910fae */ /* 0x0005e8000f101d48 */
[----:B------:R4:W-:Y:S04]  /*22e0*/  @P0 LDGSTS.E.BYPASS.LTC128B.128 [R145+0x13100], [R8.64], !P5 ;  /* 0x1310000008910fae */ /* 0x0009e8000e901d48 */
[----:B------:R4:W-:Y:S04]  /*22f0*/  @P0 LDGSTS.E.BYPASS.LTC128B.128 [R145+0x15100], [R8.64+0x80], !P4 ;  /* 0x1510008008910fae */ /* 0x0009e8000e101d48 */
[----:B------:R4:W-:Y:S04]  /*2300*/  @P0 LDGSTS.E.BYPASS.LTC128B.128 [R145+0x17100], [R8.64+0x100], !P6 ;  /* 0x1710010008910fae */ /* 0x0009e8000f101d48 */
[----:B------:R-:W0:Y:S01]  /*2310*/  LDGDEPBAR ;  /* 0x00000000000079af */ /* 0x000e220000000000 */
[----:B------:R-:W-:-:S04]  /*2320*/  DEPBAR.LE SB0, 0x3 ;  /* 0x000080c00000791a */ /* 0x000fc80000000000 */
[----:B------:R-:W-:-:S04]  /*2330*/  DEPBAR.LE SB0, 0x2 ;  /* 0x000080800000791a */ /* 0x000fc80000000000 */
[----:B------:R-:W-:Y:S06]  /*2340*/  BAR.SYNC.DEFER_BLOCKING 0x0 ;  /* 0x0000000000007b1d */ /* 0x000fec0000010000 */
[----:B------:R-:W-:Y:S04]  /*2350*/  LDSM.16.M88.4 R72, [R72+0x18100] ;  /* 0x018100004848783b */ /* 0x000fe80000000200 */
[----:B------:R-:W5:Y:S04]  /*2360*/  LDSM.16.M88.4 R36, [R188+0xc900] ;  /* 0x00c90000bc24783b */ /* 0x000f680000000200 */
[----:B------:R-:W5:Y:S04]  /*2370*/  LDSM.16.M88.4 R28, [R188+0xd100] ;  /* 0x00d10000bc1c783b */ /* 0x000f680000000200 */
[----:B------:R-:W5:Y:S04]  /*2380*/  LDSM.16.M88.4 R44, [R188+0xc100] ;  /* 0x00c10000bc2c783b */ /* 0x000f680000000200 */
[----:B-1----:R-:W1:Y:S04]  /*2390*/  LDSM.16.M88.4 R20, [R188+0xd900] ;  /* 0x00d90000bc14783b */ /* 0x002e680000000200 */
[----:B------:R-:W-:Y:S04]  /*23a0*/  LDSM.16.M88.4 R64, [R186] ;  /* 0x00000000ba40783b */ /* 0x000fe80000000200 */
[----:B----4-:R-:W4:Y:S04]  /*23b0*/  LDSM.16.M88.4 R8, [R89+0xc900] ;  /* 0x00c900005908783b */ /* 0x010f280000000200 */
[----:B---3--:R-:W3:Y:S04]  /*23c0*/  LDSM.16.M88.4 R12, [R89+0xd100] ;  /* 0x00d10000590c783b */ /* 0x008ee80000000200 */
[----:B--2---:R-:W2:Y:S04]  /*23d0*/  LDSM.16.M88.4 R16, [R89+0xc100] ;  /* 0x00c100005910783b */ /* 0x004ea80000000200 */
[----:B------:R-:W1:Y:S04]  /*23e0*/  LDSM.16.M88.4 R68, [R89+0xd900] ;  /* 0x00d900005944783b */ /* 0x000e680000000200 */
[----:B------:R-:W-:Y:S01]  /*23f0*/  @!PT LDS RZ, [RZ] ;  /* 0x00000000fffff984 */ /* 0x000fe20000000800 */
[----:B------:R-:W-:Y:S01]  /*2400*/  @!PT LDS RZ, [RZ] ;  /* 0x00000000fffff984 */ /* 0x000fe20000000800 */
[----:B------:R-:W-:Y:S01]  /*2410*/  @!PT LDS RZ, [RZ] ;  /* 0x00000000fffff984 */ /* 0x000fe20000000800 */
[----:B------:R1:W-:Y:S01]  /*2420*/  @P0 LDGSTS.E.BYPASS.LTC128B.128 [R145+0x6100], [R52.64], !P5 ;  /* 0x0610000034910fae */ /* 0x0003e2000e901d48 */
[C---:B-----5:R-:W-:Y:S03]  /*2430*/  HMMA.16816.F32.BF16 R40, R72.reuse, R36, RZ ;  /* 0x000000244828723c */ /* 0x060fe600000418ff */
[----:B------:R1:W-:Y:S04]  /*2440*/  @P0 LDGSTS.E.BYPASS.LTC128B.128 [R145+0x8100], [R52.64+0x80], !P4 ;  /* 0x0810008034910fae */ /* 0x0003e8000e101d48 */
[----:B------:R1:W-:Y:S01]  /*2450*/  @P0 LDGSTS.E.BYPASS.LTC128B.128 [R145+0xa100], [R52.64+0x100], !P6 ;  /* 0x0a10010034910fae */ /* 0x0003e2000f101d48 */
[C---:B------:R-:W-:Y:S03]  /*2460*/  HMMA.16816.F32.BF16 R36, R72.reuse, R38, RZ ;  /* 0x000000264824723c */ /* 0x040fe600000418ff */
[----:B------:R5:W-:Y:S04]  /*2470*/  @P0 LDGSTS.E.BYPASS.LTC128B.128 [R145+0x7100], [R76.64], !P5 ;  /* 0x071000004c910fae */ /* 0x000be8000e901d48 */
[----:B------:R5:W-:Y:S01]  /*2480*/  @P0 LDGSTS.E.BYPASS.LTC128B.128 [R145+0x9100], [R76.64+0x80], !P4 ;  /* 0x091000804c910fae */ /* 0x000be2000e101d48 */
[C---:B------:R-:W-:Y:S03]  /*2490*/  HMMA.16816.F32.BF16 R32, R72.reuse, R28, RZ ;  /* 0x0000001c4820723c */ /* 0x040fe600000418ff */
[----:B------:R5:W-:Y:S04]  /*24a0*/  @P0 LDGSTS.E.BYPASS.LTC128B.128 [R145+0xb100], [R76.64+0x100], !P6 ;  /* 0x0b1001004c910fae */ /* 0x000be8000f101d48 */
[----:B------:R-:W-:Y:S01]  /*24b0*/  LDSM.16.M88.4 R56, [R2+0xc900] ;  /* 0x00c900000238783b */ /* 0x000fe20000000200 */
[C---:B------:R-:W-:Y:S03]  /*24c0*/  HMMA.16816.F32.BF16 R28, R72.reuse, R30, RZ ;  /* 0x0000001e481c723c */ /* 0x040fe600000418ff */
[----:B------:R-:W-:Y:S04]  /*24d0*/  LDSM.16.M88.4 R60, [R2+0xc100] ;  /* 0x00c10000023c783b */ /* 0x000fe80000000200 */
[----:B------:R-:W-:Y:S01]  /*24e0*/  LDSM.16.M88.4 R80, [R0+0xd900] ;  /* 0x00d900000050783b */ /* 0x000fe20000000200 */
[C---:B------:R-:W-:Y:S03]  /*24f0*/  HMMA.16816.F32.BF16 R48, R72.reuse, R44, RZ ;  /* 0x0000002c4830723c */ /* 0x040fe600000418ff */
[----:B-1----:R-:W-:Y:S04]  /*2500*/  LDSM.16.M88.4 R52, [R2+0xd900] ;  /* 0x00d900000234783b */ /* 0x002fe80000000200 */
[----:B------:R-:W0:Y:S01]  /*2510*/  LDGDEPBAR ;  /* 0x00000000000079af */ /* 0x000e220000000000 */
[C---:B------:R-:W-:Y:S03]  /*2520*/  HMMA.16816.F32.BF16 R44, R72.reuse, R46, RZ ;  /* 0x0000002e482c723c */ /* 0x040fe600000418ff */
[----:B-----5:R-:W-:Y:S05]  /*2530*/  LDSM.16.M88.4 R76, [R184] ;  /* 0x00000000b84c783b */ /* 0x020fea0000000200 */
[C---:B------:R-:W-:Y:S08]  /*2540*/  HMMA.16816.F32.BF16 R24, R72.reuse, R20, RZ ;  /* 0x000000144818723c */ /* 0x040ff000000418ff */
[----:B------:R-:W-:Y:S01]  /*2550*/  HMMA.16816.F32.BF16 R72, R72, R22, RZ ;  /* 0x000000164848723c */ /* 0x000fe200000418ff */
[----:B------:R-:W-:Y:S07]  /*2560*/  LDSM.16.M88.4 R20, [R185] ;  /* 0x00000000b914783b */ /* 0x000fee0000000200 */
[C---:B----4-:R-:W-:Y:S08]  /*2570*/  HMMA.16816.F32.BF16 R40, R64.reuse, R8, R40 ;  /* 0x000000084028723c */ /* 0x050ff00000041828 */
[C---:B------:R-:W-:Y:S01]  /*2580*/  HMMA.16816.F32.BF16 R36, R64.reuse, R10, R36 ;  /* 0x0000000a4024723c */ /* 0x040fe20000041824 */
[----:B------:R-:W1:Y:S07]  /*2590*/  LDSM.16.M88.4 R8, [R2+0xd100] ;  /* 0x00d100000208783b */ /* 0x000e6e0000000200 */
[C---:B---3--:R-:W-:Y:S08]  /*25a0*/  HMMA.16816.F32.BF16 R32, R64.reuse, R12, R32 ;  /* 0x0000000c4020723c */ /* 0x048ff00000041820 */
[C---:B------:R-:W-:Y:S01]  /*25b0*/  HMMA.16816.F32.BF16 R28, R64.reuse, R14, R28 ;  /* 0x0000000e401c723c */ /* 0x040fe2000004181c */
[----:B------:R-:W3:Y:S07]  /*25c0*/  LDSM.16.M88.4 R12, [R0+0xc900] ;  /* 0x00c90000000c783b */ /* 0x000eee0000000200 */
[C---:B--2---:R-:W-:Y:S08]  /*25d0*/  HMMA.16816.F32.BF16 R48, R64.reuse, R16, R48 ;  /* 0x000000104030723c */ /* 0x044ff00000041830 */
[C---:B------:R-:W-:Y:S01]  /*25e0*/  HMMA.16816.F32.BF16 R44, R64.reuse, R18, R44 ;  /* 0x00000012402c723c */ /* 0x040fe2000004182c */
[----:B------:R-:W2:Y:S07]  /*25f0*/  LDSM.16.M88.4 R16, [R0+0xc100] ;  /* 0x00c100000010783b */ /* 0x000eae0000000200 */
[----:B------:R-:W-:Y:S08]  /*2600*/  HMMA.16816.F32.BF16 R24, R64, R68, R24 ;  /* 0x000000444018723c */ /* 0x000ff00000041818 */
[C---:B-1----:R-:W-:Y:S08]  /*2610*/  HMMA.16816.F32.BF16 R32, R20.reuse, R8, R32 ;  /* 0x000000081420723c */ /* 0x042ff00000041820 */
[----:B------:R-:W-:Y:S01]  /*2620*/  HMMA.16816.F32.BF16 R28, R20, R10, R28 ;  /* 0x0000000a141c723c */ /* 0x000fe2000004181c */
[----:B------:R-:W1:Y:S07]  /*2630*/  LDSM.16.M88.4 R8, [R0+0xd100] ;  /* 0x00d100000008783b */ /* 0x000e6e0000000200 */
[----:B------:R-:W-:Y:S01]  /*2640*/  HMMA.16816.F32.BF16 R72, R64, R70, R72 ;  /* 0x000000464048723c */ /* 0x000fe20000041848 */
[----:B------:R-:W-:Y:S04]  /*2650*/  LDSM.16.M88.4 R68, [R190+0x4000] ;  /* 0x00400000be44783b */ /* 0x000fe80000000200 */
[----:B------:R-:W-:Y:S03]  /*2660*/  LDSM.16.M88.4 R64, [R188+0xe100] ;  /* 0x00e10000bc40783b */ /* 0x000fe60000000200 */
[C---:B------:R-:W-:Y:S08]  /*2670*/  HMMA.16816.F32.BF16 R40, R20.reuse, R56, R40 ;  /* 0x000000381428723c */ /* 0x040ff00000041828 */
[C---:B------:R-:W-:Y:S01]  /*2680*/  HMMA.16816.F32.BF16 R36, R20.reuse, R58, R36 ;  /* 0x0000003a1424723c */ /* 0x040fe20000041824 */
[----:B------:R-:W-:Y:S07]  /*2690*/  LDSM.16.M88.4 R56, [R188+0xf100] ;  /* 0x00f10000bc38783b */ /* 0x000fee0000000200 */
[C---:B------:R-:W-:Y:S08]  /*26a0*/  HMMA.16816.F32.BF16 R48, R20.reuse, R60, R48 ;  /* 0x0000003c1430723c */ /* 0x040ff00000041830 */
[C---:B------:R-:W-:Y:S01]  /*26b0*/  HMMA.16816.F32.BF16 R44, R20.reuse, R62, R44 ;  /* 0x0000003e142c723c */ /* 0x040fe2000004182c */
[----:B------:R-:W4:Y:S07]  /*26c0*/  LDSM.16.M88.4 R60, [R188+0xe900] ;  /* 0x00e90000bc3c783b */ /* 0x000f2e0000000200 */
[C---:B------:R-:W-:Y:S08]  /*26d0*/  HMMA.16816.F32.BF16 R24, R20.reuse, R52, R24 ;  /* 0x000000341418723c */ /* 0x040ff00000041818 */
[----:B------:R-:W-:Y:S01]  /*26e0*/  HMMA.16816.F32.BF16 R72, R20, R54, R72 ;  /* 0x000000361448723c */ /* 0x000fe20000041848 */
[----:B------:R-:W5:Y:S04]  /*26f0*/  LDSM.16.M88.4 R52, [R188+0xf900] ;  /* 0x00f90000bc34783b */ /* 0x000f680000000200 */
[----:B------:R-:W-:Y:S03]  /*2700*/  LDSM.16.M88.4 R20, [R186+0x4000] ;  /* 0x00400000ba14783b */ /* 0x000fe60000000200 */
[C---:B---3--:R-:W-:Y:S08]  /*2710*/  HMMA.16816.F32.BF16 R40, R76.reuse, R12, R40 ;  /* 0x0000000c4c28723c */ /* 0x048ff00000041828 */
[C---:B------:R-:W-:Y:S01]  /*2720*/  HMMA.16816.F32.BF16 R36, R76.reuse, R14, R36 ;  /* 0x0000000e4c24723c */ /* 0x040fe20000041824 */
[----:B------:R-:W3:Y:S07]  /*2730*/  LDSM.16.M88.4 R12, [R89+0xe900] ;  /* 0x00e90000590c783b */ /* 0x000eee0000000200 */
[C---:B--2---:R-:W-:Y:S08]  /*2740*/  HMMA.16816.F32.BF16 R48, R76.reuse, R16, R48 ;  /* 0x000000104c30723c */ /* 0x044ff00000041830 */
[C---:B------:R-:W-:Y:S01]  /*2750*/  HMMA.16816.F32.BF16 R44, R76.reuse, R18, R44 ;  /* 0x000000124c2c723c */ /* 0x040fe2000004182c */
[----:B------:R-:W2:Y:S07]  /*2760*/  LDSM.16.M88.4 R16, [R89+0xe100] ;  /* 0x00e100005910783b */ /* 0x000eae0000000200 */
[C---:B-1----:R-:W-:Y:S08]  /*2770*/  HMMA.16816.F32.BF16 R32, R76.reuse, R8, R32 ;  /* 0x000000084c20723c */ /* 0x042ff00000041820 */
[C---:B------:R-:W-:Y:S01]  /*2780*/  HMMA.16816.F32.BF16 R28, R76.reuse, R10, R28 ;  /* 0x0000000a4c1c723c */ /* 0x040fe2000004181c */
[----:B------:R-:W1:Y:S07]  /*2790*/  LDSM.16.M88.4 R8, [R89+0xf100] ;  /* 0x00f100005908783b */ /* 0x000e6e0000000200 */
[----:B------:R-:W-:Y:S08]  /*27a0*/  HMMA.16816.F32.BF16 R24, R76, R80, R24 ;  /* 0x000000504c18723c */ /* 0x000ff00000041818 */
[C---:B----4-:R-:W-:Y:S08]  /*27b0*/  HMMA.16816.F32.BF16 R40, R68.reuse, R60, R40 ;  /* 0x0000003c4428723c */ /* 0x050ff00000041828 */
        /* <DEDUP_REMOVED lines=8> */
[----:B------:R-:W4:Y:S07]  /*2840*/  LDSM.16.M88.4 R56, [R89+0xf900] ;  /* 0x00f900005938783b */ /* 0x000f2e0000000200 */
[----:B-----5:R-:W-:Y:S01]  /*2850*/  HMMA.16816.F32.BF16 R64, R68, R52, R24 ;  /* 0x000000344440723c */ /* 0x020fe20000041818 */
[----:B------:R-:W5:Y:S07]  /*2860*/  LDSM.16.M88.4 R24, [R2+0xe100] ;  /* 0x00e100000218783b */ /* 0x000f6e0000000200 */
[C---:B---3--:R-:W-:Y:S08]  /*2870*/  HMMA.16816.F32.BF16 R40, R20.reuse, R12, R40 ;  /* 0x0000000c1428723c */ /* 0x048ff00000041828 */
[----:B------:R-:W-:Y:S01]  /*2880*/  HMMA.16816.F32.BF16 R36, R20, R14, R36 ;  /* 0x0000000e1424723c */ /* 0x000fe20000041824 */
[----:B------:R-:W3:Y:S07]  /*2890*/  LDSM.16.M88.4 R12, [R2+0xe900] ;  /* 0x00e90000020c783b */ /* 0x000eee0000000200 */
[----:B------:R-:W-:Y:S01]  /*28a0*/  HMMA.16816.F32.BF16 R72, R68, R54, R72 ;  /* 0x000000364448723c */ /* 0x000fe20000041848 */
[----:B------:R-:W3:Y:S07]  /*28b0*/  LDSM.16.M88.4 R52, [R2+0xf100] ;  /* 0x00f100000234783b */ /* 0x000eee0000000200 */
[C---:B--2---:R-:W-:Y:S08]  /*28c0*/  HMMA.16816.F32.BF16 R48, R20.reuse, R16, R48 ;  /* 0x000000101430723c */ /* 0x044ff00000041830 */
[C---:B------:R-:W-:Y:S01]  /*28d0*/  HMMA.16816.F32.BF16 R44, R20.reuse, R18, R44 ;  /* 0x00000012142c723c */ /* 0x040fe2000004182c */
[----:B------:R-:W2:Y:S07]  /*28e0*/  LDSM.16.M88.4 R16, [R2+0xf900] ;  /* 0x00f900000210783b */ /* 0x000eae0000000200 */
[C---:B-1----:R-:W-:Y:S08]  /*28f0*/  HMMA.16816.F32.BF16 R32, R20.reuse, R8, R32 ;  /* 0x000000081420723c */ /* 0x042ff00000041820 */
[C---:B------:R-:W-:Y:S01]  /*2900*/  HMMA.16816.F32.BF16 R68, R20.reuse, R10, R28 ;  /* 0x0000000a1444723c */ /* 0x040fe2000004181c */
[----:B------:R-:W-:Y:S04]  /*2910*/  LDSM.16.M88.4 R28, [R184+0x4000] ;  /* 0x00400000b81c783b */ /* 0x000fe80000000200 */
[----:B------:R-:W1:Y:S03]  /*2920*/  LDSM.16.M88.4 R8, [R0+0xe100] ;  /* 0x00e100000008783b */ /* 0x000e660000000200 */
[C---:B----4-:R-:W-:Y:S08]  /*2930*/  HMMA.16816.F32.BF16 R64, R20.reuse, R56, R64 ;  /* 0x000000381440723c */ /* 0x050ff00000041840 */
[----:B------:R-:W-:Y:S01]  /*2940*/  HMMA.16816.F32.BF16 R72, R20, R58, R72 ;  /* 0x0000003a1448723c */ /* 0x000fe20000041848 */
[----:B------:R-:W4:Y:S04]  /*2950*/  LDSM.16.M88.4 R56, [R0+0xe900] ;  /* 0x00e900000038783b */ /* 0x000f280000000200 */
[----:B------:R-:W1:Y:S03]  /*2960*/  LDSM.16.M88.4 R20, [R0+0xf100] ;  /* 0x00f100000014783b */ /* 0x000e660000000200 */
[C---:B-----5:R-:W-:Y:S08]  /*2970*/  HMMA.16816.F32.BF16 R48, R60.reuse, R24, R48 ;  /* 0x000000183c30723c */ /* 0x060ff00000041830 */
        /* <DEDUP_REMOVED lines=8> */
[C---:B--2---:R-:W-:Y:S08]  /*2a00*/  HMMA.16816.F32.BF16 R64, R60.reuse, R16, R64 ;  /* 0x000000103c40723c */ /* 0x044ff00000041840 */
[----:B------:R-:W-:Y:S01]  /*2a10*/  HMMA.16816.F32.BF16 R72, R60, R18, R72 ;  /* 0x000000123c48723c */ /* 0x000fe20000041848 */
[----:B------:R-:W2:Y:S04]  /*2a20*/  LDSM.16.M88.4 R16, [R188+0x10100] ;  /* 0x01010000bc10783b */ /* 0x000ea80000000200 */
[----:B------:R-:W-:Y:S03]  /*2a30*/  LDSM.16.M88.4 R60, [R89+0x10900] ;  /* 0x01090000593c783b */ /* 0x000fe60000000200 */
[C---:B-1----:R-:W-:Y:S08]  /*2a40*/  HMMA.16816.F32.BF16 R48, R28.reuse, R8, R48 ;  /* 0x000000081c30723c */ /* 0x042ff00000041830 */
[C---:B------:R-:W-:Y:S01]  /*2a50*/  HMMA.16816.F32.BF16 R44, R28.reuse, R10, R44 ;  /* 0x0000000a1c2c723c */ /* 0x040fe2000004182c */
[----:B------:R-:W1:Y:S07]  /*2a60*/  LDSM.16.M88.4 R8, [R188+0x10900] ;  /* 0x01090000bc08783b */ /* 0x000e6e0000000200 */
[C---:B----4-:R-:W-:Y:S08]  /*2a70*/  HMMA.16816.F32.BF16 R40, R28.reuse, R56, R40 ;  /* 0x000000381c28723c */ /* 0x050ff00000041828 */
[C---:B------:R-:W-:Y:S01]  /*2a80*/  HMMA.16816.F32.BF16 R36, R28.reuse, R58, R36 ;  /* 0x0000003a1c24723c */ /* 0x040fe20000041824 */
[----:B------:R-:W-:Y:S07]  /*2a90*/  LDSM.16.M88.4 R56, [R186+0x8000] ;  /* 0x00800000ba38783b */ /* 0x000fee0000000200 */
[C---:B------:R-:W-:Y:S08]  /*2aa0*/  HMMA.16816.F32.BF16 R32, R28.reuse, R20, R32 ;  /* 0x000000141c20723c */ /* 0x040ff00000041820 */
[C---:B------:R-:W-:Y:S01]  /*2ab0*/  HMMA.16816.F32.BF16 R68, R28.reuse, R22, R68 ;  /* 0x000000161c44723c */ /* 0x040fe20000041844 */
[----:B------:R-:W4:Y:S07]  /*2ac0*/  LDSM.16.M88.4 R20, [R89+0x10100] ;  /* 0x010100005914783b */ /* 0x000f2e0000000200 */
[C---:B---3--:R-:W-:Y:S08]  /*2ad0*/  HMMA.16816.F32.BF16 R64, R28.reuse, R12, R64 ;  /* 0x0000000c1c40723c */ /* 0x048ff00000041840 */
[----:B------:R-:W-:Y:S01]  /*2ae0*/  HMMA.16816.F32.BF16 R72, R28, R14, R72 ;  /* 0x0000000e1c48723c */ /* 0x000fe20000041848 */
[----:B------:R-:W3:Y:S04]  /*2af0*/  LDSM.16.M88.4 R12, [R188+0x11900] ;  /* 0x01190000bc0c783b */ /* 0x000ee80000000200 */
[----:B------:R-:W-:Y:S03]  /*2b00*/  LDSM.16.M88.4 R28, [R89+0x11100] ;  /* 0x01110000591c783b */ /* 0x000fe60000000200 */
[C---:B--2---:R-:W-:Y:S08]  /*2b10*/  HMMA.16816.F32.BF16 R48, R24.reuse, R16, R48 ;  /* 0x000000101830723c */ /* 0x044ff00000041830 */
[C---:B------:R-:W-:Y:S01]  /*2b20*/  HMMA.16816.F32.BF16 R44, R24.reuse, R18, R44 ;  /* 0x00000012182c723c */ /* 0x040fe2000004182c */
[----:B------:R-:W-:Y:S07]  /*2b30*/  LDSM.16.M88.4 R16, [R185+0x8000] ;  /* 0x00800000b910783b */ /* 0x000fee0000000200 */
[C---:B-1----:R-:W-:Y:S08]  /*2b40*/  HMMA.16816.F32.BF16 R40, R24.reuse, R8, R40 ;  /* 0x000000081828723c */ /* 0x042ff00000041828 */
[----:B------:R-:W-:Y:S01]  /*2b50*/  HMMA.16816.F32.BF16 R36, R24, R10, R36 ;  /* 0x0000000a1824723c */ /* 0x000fe20000041824 */
[----:B------:R-:W1:Y:S07]  /*2b60*/  LDSM.16.M88.4 R8, [R2+0x10100] ;  /* 0x010100000208783b */ /* 0x000e6e0000000200 */
[C---:B----4-:R-:W-:Y:S08]  /*2b70*/  HMMA.16816.F32.BF16 R48, R56.reuse, R20, R48 ;  /* 0x000000143830723c */ /* 0x050ff00000041830 */
[----:B------:R-:W-:Y:S01]  /*2b80*/  HMMA.16816.F32.BF16 R44, R56, R22, R44 ;  /* 0x00000016382c723c */ /* 0x000fe2000004182c */
[----:B------:R-:W-:Y:S07]  /*2b90*/  LDSM.16.M88.4 R20, [R2+0x10900] ;  /* 0x010900000214783b */ /* 0x000fee0000000200 */
[C---:B------:R-:W-:Y:S08]  /*2ba0*/  HMMA.16816.F32.BF16 R32, R24.reuse, R52, R32 ;  /* 0x000000341820723c */ /* 0x040ff00000041820 */
[C---:B------:R-:W-:Y:S01]  /*2bb0*/  HMMA.16816.F32.BF16 R68, R24.reuse, R54, R68 ;  /* 0x000000361844723c */ /* 0x040fe20000041844 */
[----:B------:R-:W-:Y:S07]  /*2bc0*/  LDSM.16.M88.4 R52, [R2+0x11100] ;  /* 0x011100000234783b */ /* 0x000fee0000000200 */
[C---:B---3--:R-:W-:Y:S08]  /*2bd0*/  HMMA.16816.F32.BF16 R64, R24.reuse, R12, R64 ;  /* 0x0000000c1840723c */ /* 0x048ff00000041840 */
[----:B------:R-:W-:Y:S01]  /*2be0*/  HMMA.16816.F32.BF16 R72, R24, R14, R72 ;  /* 0x0000000e1848723c */ /* 0x000fe20000041848 */
[----:B------:R-:W-:Y:S04]  /*2bf0*/  LDSM.16.M88.4 R24, [R184+0x8000] ;  /* 0x00800000b818783b */ /* 0x000fe80000000200 */
[----:B------:R-:W2:Y:S03]  /*2c00*/  LDSM.16.M88.4 R12, [R0+0x10100] ;  /* 0x01010000000c783b */ /* 0x000ea60000000200 */
[C---:B-1----:R-:W-:Y:S08]  /*2c10*/  HMMA.16816.F32.BF16 R48, R16.reuse, R8, R48 ;  /* 0x000000081030723c */ /* 0x042ff00000041830 */
[----:B------:R-:W-:Y:S01]  /*2c20*/  HMMA.16816.F32.BF16 R44, R16, R10, R44 ;  /* 0x0000000a102c723c */ /* 0x000fe2000004182c */
[----:B------:R-:W1:Y:S07]  /*2c30*/  LDSM.16.M88.4 R8, [R0+0x11100] ;  /* 0x011100000008783b */ /* 0x000e6e0000000200 */
[C---:B------:R-:W-:Y:S08]  /*2c40*/  HMMA.16816.F32.BF16 R32, R56.reuse, R28, R32 ;  /* 0x0000001c3820723c */ /* 0x040ff00000041820 */
[C---:B------:R-:W-:Y:S01]  /*2c50*/  HMMA.16816.F32.BF16 R68, R56.reuse, R30, R68 ;  /* 0x0000001e3844723c */ /* 0x040fe20000041844 */
[----:B------:R-:W-:Y:S07]  /*2c60*/  LDSM.16.M88.4 R28, [R0+0x10900] ;  /* 0x01090000001c783b */ /* 0x000fee0000000200 */
[----:B------:R-:W-:Y:S08]  /*2c70*/  HMMA.16816.F32.BF16 R40, R56, R60, R40 ;  /* 0x0000003c3828723c */ /* 0x000ff00000041828 */
[C---:B--2---:R-:W-:Y:S08]  /*2c80*/  HMMA.16816.F32.BF16 R48, R24.reuse, R12, R48 ;  /* 0x0000000c1830723c */ /* 0x044ff00000041830 */
[----:B------:R-:W-:Y:S01]  /*2c90*/  HMMA.16816.F32.BF16 R44, R24, R14, R44 ;  /* 0x0000000e182c723c */ /* 0x000fe2000004182c */
[----:B------:R2:W3:Y:S07]  /*2ca0*/  LDSM.16.M88.4 R12, [R2+0x11900] ;  /* 0x01190000020c783b */ /* 0x0004ee0000000200 */
[----:B------:R-:W-:Y:S08]  /*2cb0*/  HMMA.16816.F32.BF16 R36, R56, R62, R36 ;  /* 0x0000003e3824723c */ /* 0x000ff00000041824 */
[----:B------:R-:W-:Y:S01]  /*2cc0*/  HMMA.16816.F32.BF16 R32, R16, R52, R32 ;  /* 0x000000341020723c */ /* 0x000fe20000041820 */
[----:B------:R-:W-:-:S06]  /*2cd0*/  FMUL.FTZ R48, R48, c[0x0][0x320] ;  /* 0x0000c80030307a20 */ /* 0x000fcc0000410000 */
[----:B------:R-:W4:Y:S01]  /*2ce0*/  MUFU.TANH R48, R48 ;  /* 0x0000003000307308 */ /* 0x000f220000002400 */
[----:B------:R-:W-:Y:S01]  /*2cf0*/  HMMA.16816.F32.BF16 R72, R56, R78, R72 ;  /* 0x0000004e3848723c */ /* 0x000fe20000041848 */
[----:B------:R-:W-:-:S06]  /*2d00*/  FMUL.FTZ R44, R44, c[0x0][0x320] ;  /* 0x0000c8002c2c7a20 */ /* 0x000fcc0000410000 */
[----:B--2---:R2:W1:Y:S01]  /*2d10*/  MUFU.TANH R2, R44 ;  /* 0x0000002c00027308 */ /* 0x0044620000002400 */
[----:B------:R-:W-:Y:S08]  /*2d20*/  HMMA.16816.F32.BF16 R64, R56, R76, R64 ;  /* 0x0000004c3840723c */ /* 0x000ff00000041840 */
[C---:B------:R-:W-:Y:S08]  /*2d30*/  HMMA.16816.F32.BF16 R68, R16.reuse, R54, R68 ;  /* 0x000000361044723c */ /* 0x040ff00000041844 */
[C---:B------:R-:W-:Y:S08]  /*2d40*/  HMMA.16816.F32.BF16 R40, R16.reuse, R20, R40 ;  /* 0x000000141028723c */ /* 0x040ff00000041828 */
[----:B------:R-:W-:Y:S01]  /*2d50*/  HMMA.16816.F32.BF16 R36, R16, R22, R36 ;  /* 0x000000161024723c */ /* 0x000fe20000041824 */
[----:B------:R-:W5:Y:S07]  /*2d60*/  LDSM.16.M88.4 R20, [R0+0x11900] ;  /* 0x011900000014783b */ /* 0x000f6e0000000200 */
[----:B-1----:R-:W-:Y:S07]  /*2d70*/  HMMA.16816.F32.BF16 R32, R24, R8, R32 ;  /* 0x000000081820723c */ /* 0x002fee0000041820 */
[----:B------:R-:W-:Y:S01]  /*2d80*/  LOP3.LUT R9, R86, 0xffffffe0, RZ, 0xc0, !PT ;  /* 0xffffffe056097812 */ /* 0x000fe200078ec0ff */
[----:B---3--:R-:W-:Y:S04]  /*2d90*/  HMMA.16816.F32.BF16 R72, R16, R14, R72 ;  /* 0x0000000e1048723c */ /* 0x008fe80000041848 */
[----:B------:R-:W-:-:S02]  /*2da0*/  IMAD.IADD R9, R84, 0x1, -R9 ;  /* 0x0000000154097824 */ /* 0x000fc400078e0a09 */
[----:B------:R-:W-:Y:S01]  /*2db0*/  IMAD.IADD R84, R84, 0x1, -R87 ;  /* 0x0000000154547824 */ /* 0x000fe200078e0a57 */
[----:B------:R-:W-:Y:S01]  /*2dc0*/  SHF.R.S32.HI R14, RZ, 0x1f, R85 ;  /* 0x0000001fff0e7819 */ /* 0x000fe20000011455 */
[----:B------:R-:W-:Y:S08]  /*2dd0*/  HMMA.16816.F32.BF16 R64, R16, R12, R64 ;  /* 0x0000000c1040723c */ /* 0x000ff00000041840 */
[----:B------:R-:W-:Y:S01]  /*2de0*/  HMMA.16816.F32.BF16 R68, R24, R10, R68 ;  /* 0x0000000a1844723c */ /* 0x000fe20000041844 */
[----:B------:R-:W-:-:S02]  /*2df0*/  FMUL.FTZ R32, R32, c[0x0][0x320] ;  /* 0x0000c80020207a20 */ /* 0x000fc40000410000 */
[----:B------:R-:W-:Y:S02]  /*2e00*/  FMUL.FTZ R33, R33, c[0x0][0x320] ;  /* 0x0000c80021217a20 */ /* 0x000fe40000410000 */
[----:B------:R2:W1:Y:S02]  /*2e10*/  MUFU.TANH R166, R32 ;  /* 0x0000002000a67308 */ /* 0x0004640000002400 */
[----:B------:R-:W-:Y:S01]  /*2e20*/  LEA.HI R11, R14, R85, RZ, 0x3 ;  /* 0x000000550e0b7211 */ /* 0x000fe200078f18ff */
[C---:B------:R-:W-:Y:S01]  /*2e30*/  HMMA.16816.F32.BF16 R40, R24.reuse, R28, R40 ;  /* 0x0000001c1828723c */ /* 0x040fe20000041828 */
[----:B------:R-:W-:Y:S02]  /*2e40*/  SHF.R.S32.HI R14, RZ, 0x1f, R9 ;  /* 0x0000001fff0e7819 */ /* 0x000fe40000011409 */
[----:B------:R-:W-:Y:S02]  /*2e50*/  LOP3.LUT R16, R11, 0xffffff8, RZ, 0xc0, !PT ;  /* 0x0ffffff80b107812 */ /* 0x000fe400078ec0ff */
[----:B------:R-:W-:Y:S01]  /*2e60*/  LEA.HI R13, R14, R9, RZ, 0x2 ;  /* 0x000000090e0d7211 */ /* 0x000fe200078f10ff */
[----:B------:R2:W3:Y:S01]  /*2e70*/  MUFU.TANH R176, R33 ;  /* 0x0000002100b07308 */ /* 0x0004e20000002400 */
[----:B------:R-:W-:Y:S01]  /*2e80*/  LEA.HI R11, R84, R84, RZ, 0x1 ;  /* 0x00000054540b7211 */ /* 0x000fe200078f08ff */
[----:B------:R-:W-:Y:S01]  /*2e90*/  IMAD.IADD R85, R85, 0x1, -R16 ;  /* 0x0000000155557824 */ /* 0x000fe200078e0a10 */
[----:B------:R-:W-:Y:S01]  /*2ea0*/  LEA.HI.SX32 R210, R13, R144, 0x1e ;  /* 0x000000900dd27211 */ /* 0x000fe200078ff2ff */
[----:B------:R-:W-:Y:S01]  /*2eb0*/  HMMA.16816.F32.BF16 R36, R24, R30, R36 ;  /* 0x0000001e1824723c */ /* 0x000fe20000041824 */
[----:B------:R-:W-:Y:S01]  /*2ec0*/  LOP3.LUT R11, R11, 0x1ffffffe, RZ, 0xc0, !PT ;  /* 0x1ffffffe0b0b7812 */ /* 0x000fe200078ec0ff */
[----:B------:R-:W-:Y:S01]  /*2ed0*/  FMUL.FTZ R29, R49, c[0x0][0x320] ;  /* 0x0000c800311d7a20 */ /* 0x000fe20000410000 */
[----:B------:R-:W-:Y:S01]  /*2ee0*/  LOP3.LUT R16, R13, 0x7ffffffc, RZ, 0xc0, !PT ;  /* 0x7ffffffc0d107812 */ /* 0x000fe200078ec0ff */
[----:B------:R-:W-:-:S02]  /*2ef0*/  IMAD R210, R85, 0x10, R210 ;  /* 0x0000001055d27824 */ /* 0x000fc400078e02d2 */
[----:B------:R-:W-:Y:S02]  /*2f00*/  IMAD.IADD R11, R84, 0x1, -R11 ;  /* 0x00000001540b7824 */ /* 0x000fe400078e0a0b */
[C---:B-----5:R-:W-:Y:S01]  /*2f10*/  HMMA.16816.F32.BF16 R64, R24.reuse, R20, R64 ;  /* 0x000000141840723c */ /* 0x060fe20000041840 */
[----:B------:R-:W-:Y:S01]  /*2f20*/  IMAD.IADD R211, R9, 0x1, -R16 ;  /* 0x0000000109d37824 */ /* 0x000fe200078e0a10 */
[----:B------:R-:W-:Y:S01]  /*2f30*/  IADD3 R16, R194, 0x1, -R5 ;  /* 0x00000001c2107810 */ /* 0x000fe20007ffe805 */
[----:B------:R-:W-:Y:S01]  /*2f40*/  IMAD R210, R11, 0x8, R210 ;  /* 0x000000080bd27824 */ /* 0x000fe200078e02d2 */
[----:B------:R-:W1:Y:S01]  /*2f50*/  MUFU.TANH R29, R29 ;  /* 0x0000001d001d7308 */ /* 0x000e620000002400 */
[----:B------:R-:W-:Y:S02]  /*2f60*/  IMAD.SHL.U32 R211, R211, 0x2, RZ ;  /* 0x00000002d3d37824 */ /* 0x000fe400078e00ff */
[----:B------:R-:W-:Y:S01]  /*2f70*/  @P3 IMAD.HI.U32 R14, R210, c[0x0][0x2c8], RZ ;  /* 0x0000b200d20e3a27 */ /* 0x000fe200078e00ff */
[----:B------:R-:W-:Y:S02]  /*2f80*/  HMMA.16816.F32.BF16 R72, R24, R22, R72 ;  /* 0x000000161848723c */ /* 0x000fe40000041848 */
[----:B------:R-:W-:Y:S01]  /*2f90*/  IADD3 R13, -R203, R16, -R211 ;  /* 0x00000010cb0d7210 */ /* 0x000fe20007ffe9d3 */
[----:B------:R-:W-:Y:S01]  /*2fa0*/  IMAD.MOV.U32 R11, RZ, RZ, R210 ;  /* 0x000000ffff0b7224 */ /* 0x000fe200078e00d2 */
[----:B------:R-:W-:Y:S01]  /*2fb0*/  @P3 SHF.R.U32.HI R11, RZ, c[0x0][0x2cc], R14 ;  /* 0x0000b300ff0b3a19 */ /* 0x000fe2000001160e */
[----:B------:R-:W-:Y:S01]  /*2fc0*/  FMUL.FTZ R28, R50, c[0x0][0x320] ;  /* 0x0000c800321c7a20 */ /* 0x000fe20000410000 */
[----:B------:R-:W-:Y:S01]  /*2fd0*/  ISETP.GE.AND P3, PT, R195, 0x1, PT ;  /* 0x00000001c300780c */ /* 0x000fe20003f66270 */
[----:B------:R-:W-:Y:S01]  /*2fe0*/  FMUL.FTZ R30, R45, c[0x0][0x320] ;  /* 0x0000c8002d1e7a20 */ /* 0x000fe20000410000 */
[----:B------:R-:W-:Y:S01]  /*2ff0*/  IADD3 R15, R13, c[0x0][0x328], RZ ;  /* 0x0000ca000d0f7a10 */ /* 0x000fe20007ffe0ff */
[----:B------:R-:W5:Y:S01]  /*3000*/  SHFL.IDX PT, R14, R11, RZ, 0x1c1f ;  /* 0x001c1fff0b0e7589 */ /* 0x000f6200000e0000 */
[----:B------:R-:W-:Y:S01]  /*3010*/  FMUL.FTZ R8, R40, c[0x0][0x320] ;  /* 0x0000c80028087a20 */ /* 0x000fe20000410000 */
[----:B------:R-:W1:Y:S01]  /*3020*/  MUFU.TANH R28, R28 ;  /* 0x0000001c001c7308 */ /* 0x000e620000002400 */
[----:B------:R-:W-:Y:S01]  /*3030*/  FMUL.FTZ R12, R41, c[0x0][0x320] ;  /* 0x0000c800290c7a20 */ /* 0x000fe20000410000 */
[----:B------:R-:W-:Y:S01]  /*3040*/  IADD3 R13, R13, UR6, RZ ;  /* 0x000000060d0d7c10 */ /* 0x000fe2000fffe0ff */
[----:B------:R-:W-:Y:S01]  /*3050*/  FMUL.FTZ R10, R36, c[0x0][0x320] ;  /* 0x0000c800240a7a20 */ /* 0x000fe20000410000 */
[----:B------:R-:W-:Y:S01]  /*3060*/  IADD3 R9, -R211, R194, -R5 ;  /* 0x000000c2d3097210 */ /* 0x000fe20007ffe905 */
[----:B------:R-:W-:-:S02]  /*3070*/  FMUL.FTZ R0, R37, c[0x0][0x320] ;  /* 0x0000c80025007a20 */ /* 0x000fc40000410000 */
[----:B------:R-:W-:Y:S01]  /*3080*/  FMUL.FTZ R68, R68, c[0x0][0x320] ;  /* 0x0000c80044447a20 */ /* 0x000fe20000410000 */
[----:B------:R-:W1:Y:S01]  /*3090*/  MUFU.TANH R30, R30 ;  /* 0x0000001e001e7308 */ /* 0x000e620000002400 */
[----:B------:R-:W-:Y:S02]  /*30a0*/  FMUL.FTZ R69, R69, c[0x0][0x320] ;  /* 0x0000c80045457a20 */ /* 0x000fe40000410000 */
[----:B------:R-:W-:Y:S02]  /*30b0*/  FMUL.FTZ R64, R64, c[0x0][0x320] ;  /* 0x0000c80040407a20 */ /* 0x000fe40000410000 */
[----:B------:R-:W-:Y:S02]  /*30c0*/  FMUL.FTZ R65, R65, c[0x0][0x320] ;  /* 0x0000c80041417a20 */ /* 0x000fe40000410000 */
[----:B------:R-:W-:Y:S01]  /*30d0*/  FMUL.FTZ R72, R72, c[0x0][0x320] ;  /* 0x0000c80048487a20 */ /* 0x000fe20000410000 */
[----:B------:R-:W1:Y:S01]  /*30e0*/  MUFU.TANH R8, R8 ;  /* 0x0000000800087308 */ /* 0x000e620000002400 */
[----:B------:R-:W-:-:S02]  /*30f0*/  FMUL.FTZ R73, R73, c[0x0][0x320] ;  /* 0x0000c80049497a20 */ /* 0x000fc40000410000 */
[----:B-----5:R-:W-:-:S05]  /*3100*/  IMAD.IADD R16, R15, 0x1, R14 ;  /* 0x000000010f107824 */ /* 0x020fca00078e020e */
[----:B------:R-:W1:Y:S01]  /*3110*/  MUFU.TANH R12, R12 ;  /* 0x0000000c000c7308 */ /* 0x000e620000002400 */
[----:B------:R-:W-:Y:S01]  /*3120*/  IMAD.IADD R17, R13, 0x1, R14 ;  /* 0x000000010d117824 */ /* 0x000fe200078e020e */
[----:B------:R-:W-:-:S06]  /*3130*/  IMNMX R19, R16, R9, PT ;  /* 0x0000000910137217 */ /* 0x000fcc0003800200 */
[----:B------:R-:W1:Y:S08]  /*3140*/  MUFU.TANH R10, R10 ;  /* 0x0000000a000a7308 */ /* 0x000e700000002400 */
[----:B------:R-:W1:Y:S08]  /*3150*/  MUFU.TANH R0, R0 ;  /* 0x0000000000007308 */ /* 0x000e700000002400 */
[----:B------:R2:W1:Y:S08]  /*3160*/  MUFU.TANH R174, R68 ;  /* 0x0000004400ae7308 */ /* 0x0004700000002400 */
[----:B------:R2:W1:Y:S08]  /*3170*/  MUFU.TANH R168, R69 ;  /* 0x0000004500a87308 */ /* 0x0004700000002400 */
[----:B------:R2:W1:Y:S08]  /*3180*/  MUFU.TANH R180, R64 ;  /* 0x0000004000b47308 */ /* 0x0004700000002400 */
[----:B------:R2:W1:Y:S08]  /*3190*/  MUFU.TANH R178, R65 ;  /* 0x0000004100b27308 */ /* 0x0004700000002400 */
[----:B------:R2:W1:Y:S08]  /*31a0*/  MUFU.TANH R142, R72 ;  /* 0x00000048008e7308 */ /* 0x0004700000002400 */
[----:B------:R2:W1:Y:S01]  /*31b0*/  MUFU.TANH R140, R73 ;  /* 0x00000049008c7308 */ /* 0x0004620000002400 */
[----:B------:R-:W-:Y:S05]  /*31c0*/  @!P3 BRA `(.L_x_870) ;  /* 0x000001500000b947 */ /* 0x000fea0003800000 */
[----:B---34-:R-:W-:Y:S01]  /*31d0*/  IADD3 R16, -R203, R194, R14 ;  /* 0x000000c2cb107210 */ /* 0x018fe20007ffe10e */
[----:B------:R-:W-:Y:S03]  /*31e0*/  BSSY B0, `(.L_x_871) ;  /* 0x000000e000007945 */ /* 0x000fe60003800000 */
        /* <DEDUP_REMOVED lines=9> */
.L_x_872:
[----:B------:R-:W-:-:S04]  /*3280*/  MOV R14, c[0x0][0x32c] ;  /* 0x0000cb00000e7a02 */ /* 0x000fc80000000f00 */
[----:B------:R-:W-:-:S13]  /*3290*/  ISETP.NE.AND P0, PT, R14, 0x1, PT ;  /* 0x000000010e00780c */ /* 0x000fda0003f05270 */
[----:B------:R-:W-:-:S05]  /*32a0*/  @P0 IMAD.HI.U32 R14, R16, c[0x0][0x330], RZ ;  /* 0x0000cc00100e0a27 */ /* 0x000fca00078e00ff */
[----:B------:R-:W-:Y:S02]  /*32b0*/  @P0 SHF.R.U32.HI R16, RZ, c[0x0][0x334], R14 ;  /* 0x0000cd00ff100a19 */ /* 0x000fe4000001160e */
.L_x_873:
[----:B------:R-:W-:Y:S05]  /*32c0*/  BSYNC B0 ;  /* 0x0000000000007941 */ /* 0x000fea0003800000 */
.L_x_871:
[----:B------:R-:W-:-:S04]  /*32d0*/  IMAD R16, R16, c[0x0][0x32c], -R5 ;  /* 0x0000cb0010107a24 */ /* 0x000fc800078e0a05 */
[----:B------:R-:W-:-:S05]  /*32e0*/  IMAD.IADD R16, R16, 0x1, -R211 ;  /* 0x0000000110107824 */ /* 0x000fca00078e0ad3 */
[----:B------:R-:W-:Y:S02]  /*32f0*/  IADD3 R14, R16, c[0x0][0x32c], RZ ;  /* 0x0000cb00100e7a10 */ /* 0x000fe40007ffe0ff */
[----:B------:R-:W-:Y:S02]  /*3300*/  IMNMX R17, R17, R16, !PT ;  /* 0x0000001011117217 */ /* 0x000fe40007800200 */
[----:B------:R-:W-:Y:S02]  /*3310*/  IMNMX R19, R19, R14, PT ;  /* 0x0000000e13137217 */ /* 0x000fe40003800200 */
.L_x_870:
[----:B---34-:R-:W-:Y:S01]  /*3320*/  ISETP.GT.AND P1, PT, R132, RZ, PT ;  /* 0x000000ff8400720c */ /* 0x018fe20003f24270 */
[----:B------:R-:W3:Y:S01]  /*3330*/  SHFL.IDX PT, R24, R11, 0x1, 0x1c1f ;  /* 0x003c1f000b187f89 */ /* 0x000ee200000e0000 */
[----:B------:R-:W-:Y:S02]  /*3340*/  FMUL.FTZ R22, R42, c[0x0][0x320] ;  /* 0x0000c8002a167a20 */ /* 0x000fe40000410000 */
[----:B------:R-:W-:Y:S01]  /*3350*/  ISETP.GT.AND P0, PT, R17, RZ, P1 ;  /* 0x000000ff1100720c */ /* 0x000fe20000f04270 */
[----:B------:R-:W-:Y:S02]  /*3360*/  FMUL.FTZ R23, R43, c[0x0][0x320] ;  /* 0x0000c8002b177a20 */ /* 0x000fe40000410000 */
[----:B------:R-:W-:Y:S01]  /*3370*/  FMUL.FTZ R34, R34, c[0x0][0x320] ;  /* 0x0000c80022227a20 */ /* 0x000fe20000410000 */
[----:B------:R-:W-:Y:S01]  /*3380*/  ISETP.LT.OR P0, PT, R19, 0x1, P0 ;  /* 0x000000011300780c */ /* 0x000fe20000701670 */
[----:B------:R-:W-:Y:S01]  /*3390*/  FMUL.FTZ R35, R35, c[0x0][0x320] ;  /* 0x0000c80023237a20 */ /* 0x000fe20000410000 */
[----:B------:R-:W4:Y:S01]  /*33a0*/  MUFU.TANH R22, R22 ;  /* 0x0000001600167308 */ /* 0x000f220000002400 */
[----:B------:R-:W-:Y:S01]  /*33b0*/  FMUL.FTZ R47, R47, c[0x0][0x320] ;  /* 0x0000c8002f2f7a20 */ /* 0x000fe20000410000 */
[----:B------:R-:W-:Y:S01]  /*33c0*/  FSEL R48, R48, -INF , !P0 ;  /* 0xff80000030307808 */ /* 0x000fe20004000000 */
[----:B------:R-:W-:Y:S01]  /*33d0*/  FMUL.FTZ R70, R70, c[0x0][0x320] ;  /* 0x0000c80046467a20 */ /* 0x000fe20000410000 */
[----:B------:R-:W-:Y:S01]  /*33e0*/  ISETP.GT.AND P0, PT, R17, 0x1, P1 ;  /* 0x000000011100780c */ /* 0x000fe20000f04270 */
[----:B------:R-:W-:-:S02]  /*33f0*/  FMUL.FTZ R66, R66, c[0x0][0x320] ;  /* 0x0000c80042427a20 */ /* 0x000fc40000410000 */
[----:B------:R-:W-:Y:S01]  /*3400*/  FMUL.FTZ R67, R67, c[0x0][0x320] ;  /* 0x0000c80043437a20 */ /* 0x000fe20000410000 */
[----:B------:R-:W-:Y:S01]  /*3410*/  ISETP.LT.OR P0, PT, R19, 0x2, P0 ;  /* 0x000000021300780c */ /* 0x000fe20000701670 */
[----:B------:R-:W-:Y:S01]  /*3420*/  FMUL.FTZ R74, R74, c[0x0][0x320] ;  /* 0x0000c8004a4a7a20 */ /* 0x000fe20000410000 */
[----:B------:R2:W1:Y:S01]  /*3430*/  MUFU.TANH R173, R34 ;  /* 0x0000002200ad7308 */ /* 0x0004620000002400 */
[----:B------:R-:W-:Y:S01]  /*3440*/  FMUL.FTZ R75, R75, c[0x0][0x320] ;  /* 0x0000c8004b4b7a20 */ /* 0x000fe20000410000 */
[----:B-1----:R-:W-:Y:S01]  /*3450*/  FSEL R18, R29, -INF , !P0 ;  /* 0xff8000001d127808 */ /* 0x002fe20004000000 */
[----:B------:R-:W-:Y:S01]  /*3460*/  FMUL.FTZ R71, R71, c[0x0][0x320] ;  /* 0x0000c80047477a20 */ /* 0x000fe20000410000 */
[----:B------:R-:W-:Y:S01]  /*3470*/  ISETP.GT.AND P0, PT, R17, 0x8, P1 ;  /* 0x000000081100780c */ /* 0x000fe20000f04270 */
[--C-:B---3--:R-:W-:Y:S02]  /*3480*/  IMAD.IADD R20, R15, 0x1, R24.reuse ;  /* 0x000000010f147824 */ /* 0x108fe400078e0218 */
[----:B------:R-:W-:Y:S01]  /*3490*/  IMAD.IADD R21, R13, 0x1, R24 ;  /* 0x000000010d157824 */ /* 0x000fe200078e0218 */
[----:B------:R-:W-:Y:S01]  /*34a0*/  ISETP.LT.OR P0, PT, R19, 0x9, P0 ;  /* 0x000000091300780c */ /* 0x000fe20000701670 */
[----:B------:R2:W1:Y:S01]  /*34b0*/  MUFU.TANH R183, R35 ;  /* 0x0000002300b77308 */ /* 0x0004620000002400 */
[----:B------:R-:W-:-:S02]  /*34c0*/  IMNMX R20, R20, R9, PT ;  /* 0x0000000914147217 */ /* 0x000fc40003800200 */
[----:B------:R-:W-:Y:S01]  /*34d0*/  FSEL R16, R2, -INF , !P0 ;  /* 0xff80000002107808 */ /* 0x000fe20004000000 */
[----:B------:R-:W-:Y:S01]  /*34e0*/  FMUL.FTZ R2, R38, c[0x0][0x320] ;  /* 0x0000c80026027a20 */ /* 0x000fe20000410000 */
[----:B------:R-:W-:-:S03]  /*34f0*/  ISETP.GT.AND P0, PT, R17, 0x9, P1 ;  /* 0x000000091100780c */ /* 0x000fc60000f04270 */
[----:B------:R2:W3:Y:S01]  /*3500*/  MUFU.TANH R157, R47 ;  /* 0x0000002f009d7308 */ /* 0x0004e20000002400 */
[----:B------:R-:W-:-:S04]  /*3510*/  ISETP.LT.OR P0, PT, R19, 0xa, P0 ;  /* 0x0000000a1300780c */ /* 0x000fc80000701670 */
[----:B------:R-:W-:Y:S02]  /*3520*/  FSEL R30, R30, -INF , !P0 ;  /* 0xff8000001e1e7808 */ /* 0x000fe40004000000 */
[----:B------:R-:W-:Y:S01]  /*3530*/  ISETP.GT.AND P0, PT, R17, 0x10, P1 ;  /* 0x000000101100780c */ /* 0x000fe20000f04270 */
[----:B------:R-:W1:Y:S03]  /*3540*/  MUFU.TANH R2, R2 ;  /* 0x0000000200027308 */ /* 0x000e660000002400 */
[----:B------:R-:W-:-:S04]  /*3550*/  ISETP.LT.OR P0, PT, R19, 0x11, P0 ;  /* 0x000000111300780c */ /* 0x000fc80000701670 */
[----:B------:R-:W-:Y:S01]  /*3560*/  FSEL R14, R8, -INF , !P0 ;  /* 0xff800000080e7808 */ /* 0x000fe20004000000 */
[----:B------:R2:W1:Y:S01]  /*3570*/  MUFU.TANH R175, R70 ;  /* 0x0000004600af7308 */ /* 0x0004620000002400 */
[----:B------:R-:W-:-:S04]  /*3580*/  ISETP.GT.AND P0, PT, R17, 0x11, P1 ;  /* 0x000000111100780c */ /* 0x000fc80000f04270 */
[----:B------:R-:W-:-:S03]  /*3590*/  ISETP.LT.OR P0, PT, R19, 0x12, P0 ;  /* 0x000000121300780c */ /* 0x000fc60000701670 */
[----:B------:R2:W1:Y:S01]  /*35a0*/  MUFU.TANH R177, R66 ;  /* 0x0000004200b17308 */ /* 0x0004620000002400 */
[----:B------:R-:W-:Y:S02]  /*35b0*/  FSEL R12, R12, -INF , !P0 ;  /* 0xff8000000c0c7808 */ /* 0x000fe40004000000 */
[----:B------:R-:W-:-:S04]  /*35c0*/  ISETP.GT.AND P0, PT, R17, 0x18, P1 ;  /* 0x000000181100780c */ /* 0x000fc80000f04270 */
[----:B------:R-:W-:Y:S01]  /*35d0*/  ISETP.LT.OR P0, PT, R19, 0x19, P0 ;  /* 0x000000191300780c */ /* 0x000fe20000701670 */
[----:B------:R2:W1:Y:S03]  /*35e0*/  MUFU.TANH R143, R67 ;  /* 0x00000043008f7308 */ /* 0x0004660000002400 */
[----:B------:R-:W-:Y:S02]  /*35f0*/  FSEL R10, R10, -INF , !P0 ;  /* 0xff8000000a0a7808 */ /* 0x000fe40004000000 */
[----:B------:R-:W-:-:S03]  /*3600*/  ISETP.GT.AND P0, PT, R17, 0x19, P1 ;  /* 0x000000191100780c */ /* 0x000fc60000f04270 */
[----:B------:R-:W1:Y:S01]  /*3610*/  MUFU.TANH R23, R23 ;  /* 0x0000001700177308 */ /* 0x000e620000002400 */
[----:B------:R-:W-:-:S04]  /*3620*/  ISETP.LT.OR P0, PT, R19, 0x1a, P0 ;  /* 0x0000001a1300780c */ /* 0x000fc80000701670 */
[----:B------:R-:W-:Y:S01]  /*3630*/  FSEL R8, R0, -INF , !P0 ;  /* 0xff80000000087808 */ /* 0x000fe20004000000 */
[----:B------:R-:W-:Y:S01]  /*3640*/  FMUL.FTZ R0, R39, c[0x0][0x320] ;  /* 0x0000c80027007a20 */ /* 0x000fe20000410000 */
[----:B------:R-:W-:Y:S01]  /*3650*/  ISETP.GT.AND P0, PT, R17, 0x20, P1 ;  /* 0x000000201100780c */ /* 0x000fe20000f04270 */
[----:B------:R2:W1:Y:S03]  /*3660*/  MUFU.TANH R141, R74 ;  /* 0x0000004a008d7308 */ /* 0x0004660000002400 */
[----:B------:R-:W-:-:S04]  /*3670*/  ISETP.LT.OR P0, PT, R19, 0x21, P0 ;  /* 0x000000211300780c */ /* 0x000fc80000701670 */
[----:B------:R-:W-:Y:S01]  /*3680*/  FSEL R166, R166, -INF , !P0 ;  /* 0xff800000a6a67808 */ /* 0x000fe20004000000 */
[----:B------:R-:W1:Y:S01]  /*3690*/  MUFU.TANH R0, R0 ;  /* 0x0000000000007308 */ /* 0x000e620000002400 */
        /* <DEDUP_REMOVED lines=8> */
[----:B------:R-:W-:-:S04]  /*3720*/  ISETP.GT.AND P0, PT, R17, 0x29, P1 ;  /* 0x000000291100780c */ /* 0x000fc80000f04270 */
[----:B------:R-:W-:-:S04]  /*3730*/  ISETP.LT.OR P0, PT, R19, 0x2a, P0 ;  /* 0x0000002a1300780c */ /* 0x000fc80000701670 */
        /* <DEDUP_REMOVED lines=10> */
[----:B------:R-:W-:Y:S01]  /*37e0*/  ISETP.GT.AND P0, PT, R17, 0x39, P1 ;  /* 0x000000391100780c */ /* 0x000fe20000f04270 */
[----:B------:R-:W-:-:S03]  /*37f0*/  FMUL.FTZ R17, R51, c[0x0][0x320] ;  /* 0x0000c80033117a20 */ /* 0x000fc60000410000 */
[----:B------:R-:W-:Y:S01]  /*3800*/  ISETP.LT.OR P0, PT, R19, 0x3a, P0 ;  /* 0x0000003a1300780c */ /* 0x000fe20000701670 */
[----:B------:R-:W-:Y:S02]  /*3810*/  FMUL.FTZ R19, R46, c[0x0][0x320] ;  /* 0x0000c8002e137a20 */ /* 0x000fe40000410000 */
[----:B------:R-:W1:Y:S01]  /*3820*/  MUFU.TANH R17, R17 ;  /* 0x0000001100117308 */ /* 0x000e620000002400 */
[----:B------:R-:W-:-:S07]  /*3830*/  FSEL R140, R140, -INF , !P0 ;  /* 0xff8000008c8c7808 */ /* 0x000fce0004000000 */
[----:B------:R-:W1:Y:S01]  /*3840*/  MUFU.TANH R19, R19 ;  /* 0x0000001300137308 */ /* 0x000e620000002400 */
[----:B------:R-:W-:Y:S05]  /*3850*/  @!P3 BRA `(.L_x_874) ;  /* 0x000001500000b947 */ /* 0x000fea0003800000 */
[----:B--234-:R-:W-:Y:S01]  /*3860*/  IADD3 R24, -R203, R194, R24 ;  /* 0x000000c2cb187210 */ /* 0x01cfe20007ffe118 */
        /* <DEDUP_REMOVED lines=10> */
.L_x_876:
[----:B------:R-:W-:-:S04]  /*3910*/  MOV R9, c[0x0][0x32c] ;  /* 0x0000cb0000097a02 */ /* 0x000fc80000000f00 */
[----:B------:R-:W-:-:S13]  /*3920*/  ISETP.NE.AND P0, PT, R9, 0x1, PT ;  /* 0x000000010900780c */ /* 0x000fda0003f05270 */
[----:B------:R-:W-:-:S05]  /*3930*/  @P0 IMAD.HI.U32 R9, R24, c[0x0][0x330], RZ ;  /* 0x0000cc0018090a27 */ /* 0x000fca00078e00ff */
[----:B------:R-:W-:Y:S02]  /*3940*/  @P0 SHF.R.U32.HI R24, RZ, c[0x0][0x334], R9 ;  /* 0x0000cd00ff180a19 */ /* 0x000fe40000011609 */
.L_x_877:
[----:B------:R-:W-:Y:S05]  /*3950*/  BSYNC B0 ;  /* 0x0000000000007941 */ /* 0x000fea0003800000 */
.L_x_875:
[----:B------:R-:W-:-:S04]  /*3960*/  IMAD R24, R24, c[0x0][0x32c], -R5 ;  /* 0x0000cb0018187a24 */ /* 0x000fc800078e0a05 */
[----:B------:R-:W-:-:S05]  /*3970*/  IMAD.IADD R24, R24, 0x1, -R211 ;  /* 0x0000000118187824 */ /* 0x000fca00078e0ad3 */
[----:B------:R-:W-:Y:S02]  /*3980*/  IADD3 R5, R24, c[0x0][0x32c], RZ ;  /* 0x0000cb0018057a10 */ /* 0x000fe40007ffe0ff */
[----:B------:R-:W-:Y:S02]  /*3990*/  IMNMX R21, R21, R24, !PT ;  /* 0x0000001815157217 */ /* 0x000fe40007800200 */
[----:B------:R-:W-:Y:S02]  /*39a0*/  IMNMX R20, R20, R5, PT ;  /* 0x0000000514147217 */ /* 0x000fe40003800200 */
.L_x_874:
[----:B--234-:R-:W-:Y:S01]  /*39b0*/  ISETP.GT.AND P0, PT, R21, 0x1, P1 ;  /* 0x000000011500780c */ /* 0x01cfe20000f04270 */
[----:B------:R-:W-:-:S04]  /*39c0*/  DEPBAR.LE SB0, 0x2 ;  /* 0x000080800000791a */ /* 0x000fc80000000000 */
[----:B------:R-:W-:Y:S01]  /*39d0*/  BAR.SYNC.DEFER_BLOCKING 0x0 ;  /* 0x0000000000007b1d */ /* 0x000fe20000010000 */
[----:B------:R-:W-:Y:S01]  /*39e0*/  ISETP.LT.OR P0, PT, R20, 0x2, P0 ;  /* 0x000000021400780c */ /* 0x000fe20000701670 */
[----:B------:R-:W-:Y:S01]  /*39f0*/  IMAD.SHL.U32 R135, R4, 0x2, RZ ;  /* 0x0000000204877824 */ /* 0x000fe200078e00ff */
[C---:B------:R-:W-:Y:S02]  /*3a00*/  IADD3 R9, R132.reuse, -0x3, RZ ;  /* 0xfffffffd84097810 */ /* 0x040fe40007ffe0ff */
[----:B-1----:R-:W-:Y:S01]  /*3a10*/  FSEL R17, R17, -INF , !P0 ;  /* 0xff80000011117808 */ /* 0x002fe20004000000 */
[--C-:B------:R-:W-:Y:S01]  /*3a20*/  IMAD R134, R3, 0x2, R135.reuse ;  /* 0x0000000203867824 */ /* 0x100fe200078e0287 */
[----:B------:R-:W-:Y:S01]  /*3a30*/  ISETP.GT.AND P0, PT, R21, 0x8, P1 ;  /* 0x000000081500780c */ /* 0x000fe20000f04270 */
[C---:B------:R-:W-:Y:S01]  /*3a40*/  IMAD.IADD R172, R187.reuse, 0x1, R135 ;  /* 0x00000001bbac7824 */ /* 0x040fe200078e0287 */
[----:B------:R-:W-:Y:S01]  /*3a50*/  IADD3 R220, R132, -0x2, RZ ;  /* 0xfffffffe84dc7810 */ /* 0x000fe20007ffe0ff */
[----:B------:R-:W-:Y:S01]  /*3a60*/  IMAD.IADD R165, R187, 0x1, R134 ;  /* 0x00000001bba57824 */ /* 0x000fe200078e0286 */
[----:B------:R-:W-:Y:S01]  /*3a70*/  ISETP.LT.OR P0, PT, R20, 0x9, P0 ;  /* 0x000000091400780c */ /* 0x000fe20000701670 */
[----:B------:R-:W-:-:S03]  /*3a80*/  IMAD R3, R3, 0x2, R172 ;  /* 0x0000000203037824 */ /* 0x000fc600078e02ac */
[----:B------:R-:W-:Y:S02]  /*3a90*/  FSEL R5, R19, -INF , !P0 ;  /* 0xff80000013057808 */ /* 0x000fe40004000000 */
[C---:B------:R-:W-:Y:S01]  /*3aa0*/  ISETP.GE.AND P0, PT, R9.reuse, R193, PT ;  /* 0x000000c10900720c */ /* 0x040fe20003f06270 */
[----:B------:R-:W-:Y:S04]  /*3ab0*/  LDSM.16.MT88.4 R40, [R135+0x2100] ;  /* 0x002100008728783b */ /* 0x000fe80000004200 */
[----:B------:R-:W-:Y:S08]  /*3ac0*/  LDSM.16.MT88.4 R56, [R134+0x2100] ;  /* 0x002100008638783b */ /* 0x000ff00000004200 */
[----:B------:R-:W-:Y:S01]  /*3ad0*/  @P0 SHF.R.S32.HI R24, RZ, 0x1f, R9 ;  /* 0x0000001fff180819 */ /* 0x000fe20000011409 */
[----:B------:R-:W-:Y:S01]  /*3ae0*/  @P0 IMAD R6, R6, R9, RZ ;  /* 0x0000000906060224 */ /* 0x000fe200078e02ff */
[----:B------:R-:W-:Y:S01]  /*3af0*/  LDSM.16.MT88.4 R124, [R135+0x100] ;  /* 0x00010000877c783b */ /* 0x000fe20000004200 */
[----:B------:R-:W-:-:S03]  /*3b00*/  @P0 IMAD.WIDE.U32 R26, R9, R7, R212 ;  /* 0x00000007091a0225 */ /* 0x000fc600078e00d4 */
[----:B------:R-:W-:Y:S01]  /*3b10*/  LDSM.16.MT88.4 R116, [R172+0x100] ;  /* 0x00010000ac74783b */ /* 0x000fe20000004200 */
[----:B------:R-:W-:Y:S01]  /*3b20*/  @P0 IMAD R6, R24, R7, R6 ;  /* 0x0000000718060224 */ /* 0x000fe200078e0206 */
[----:B------:R-:W-:Y:S02]  /*3b30*/  @P0 LEA R148, P2, R26, c[0x0][0x1c8], 0x1 ;  /* 0x000072001a940a11 */ /* 0x000fe400078408ff */
[----:B------:R-:W-:Y:S01]  /*3b40*/  FMNMX.FTZ R7, R48, R18, !PT ;  /* 0x0000001230077209 */ /* 0x000fe20007810000 */
[----:B------:R-:W-:Y:S01]  /*3b50*/  @P0 IMAD.IADD R6, R27, 0x1, R6 ;  /* 0x000000011b060824 */ /* 0x000fe200078e0206 */
[----:B------:R-:W-:Y:S02]  /*3b60*/  LDSM.16.MT88.4 R108, [R134+0x100] ;  /* 0x00010000866c783b */ /* 0x000fe40000004200 */
[----:B------:R-:W-:Y:S02]  /*3b70*/  FMNMX.FTZ R7, R16, R7, !PT ;  /* 0x0000000710077209 */ /* 0x000fe40007810000 */
[----:B------:R-:W-:Y:S01]  /*3b80*/  @P0 LEA.HI.X R149, R26, c[0x0][0x1cc], R6, 0x1, P2 ;  /* 0x000073001a950a11 */ /* 0x000fe200010f0c06 */
[----:B------:R-:W-:Y:S01]  /*3b90*/  LDSM.16.MT88.4 R100, [R3+0x100] ;  /* 0x000100000364783b */ /* 0x000fe20000004200 */
[----:B------:R-:W-:-:S02]  /*3ba0*/  ISETP.GT.AND P2, PT, R21, 0x9, P1 ;  /* 0x000000091500780c */ /* 0x000fc40000f44270 */
[----:B------:R-:W-:Y:S01]  /*3bb0*/  FMNMX.FTZ R7, R30, R7, !PT ;  /* 0x000000071e077209 */ /* 0x000fe20007810000 */
[----:B------:R-:W-:Y:S01]  /*3bc0*/  LDSM.16.MT88.4 R64, [R165+0x2100] ;  /* 0x00210000a540783b */ /* 0x000fe20000004200 */
[----:B------:R-:W-:Y:S02]  /*3bd0*/  ISETP.LT.OR P2, PT, R20, 0xa, P2 ;  /* 0x0000000a1400780c */ /* 0x000fe40001741670 */
[----:B------:R-:W-:Y:S01]  /*3be0*/  FMNMX.FTZ R7, R14, R7, !PT ;  /* 0x000000070e077209 */ /* 0x000fe20007810000 */
[----:B------:R-:W-:Y:S01]  /*3bf0*/  LDSM.16.MT88.4 R72, [R135+0x4100] ;  /* 0x004100008748783b */ /* 0x000fe20000004200 */
[----:B------:R-:W-:Y:S02]  /*3c00*/  FSEL R157, R157, -INF , !P2 ;  /* 0xff8000009d9d7808 */ /* 0x000fe40005000000 */
[----:B------:R-:W-:Y:S01]  /*3c10*/  ISETP.GT.AND P2, PT, R21, 0x10, P1 ;  /* 0x000000101500780c */ /* 0x000fe20000f44270 */
[----:B------:R-:W-:Y:S01]  /*3c20*/  LDSM.16.MT88.4 R80, [R172+0x4100] ;  /* 0x00410000ac50783b */ /* 0x000fe20000004200 */
[----:B------:R-:W-:-:S02]  /*3c30*/  FMNMX.FTZ R7, R12, R7, !PT ;  /* 0x000000070c077209 */ /* 0x000fc40007810000 */
[----:B------:R-:W-:Y:S01]  /*3c40*/  ISETP.LT.OR P2, PT, R20, 0x11, P2 ;  /* 0x000000111400780c */ /* 0x000fe20001741670 */
[----:B------:R-:W-:Y:S01]  /*3c50*/  LDSM.16.MT88.4 R88, [R134+0x4100] ;  /* 0x004100008658783b */ /* 0x000fe20000004200 */
[----:B------:R-:W-:Y:S02]  /*3c60*/  FMNMX.FTZ R7, R10, R7, !PT ;  /* 0x000000070a077209 */ /* 0x000fe40007810000 */
[----:B------:R-:W-:Y:S01]  /*3c70*/  FSEL R15, R22, -INF , !P2 ;  /* 0xff800000160f7808 */ /* 0x000fe20005000000 */
[----:B------:R-:W-:Y:S01]  /*3c80*/  LDSM.16.MT88.4 R136, [R172+0x900] ;  /* 0x00090000ac88783b */ /* 0x000fe20000004200 */
[----:B------:R-:W-:Y:S02]  /*3c90*/  ISETP.GT.AND P2, PT, R21, 0x11, P1 ;  /* 0x000000111500780c */ /* 0x000fe40000f44270 */
[----:B------:R-:W-:Y:S01]  /*3ca0*/  FMNMX.FTZ R7, R8, R7, !PT ;  /* 0x0000000708077209 */ /* 0x000fe20007810000 */
[----:B------:R-:W-:Y:S01]  /*3cb0*/  LDSM.16.MT88.4 R32, [R134+0x900] ;  /* 0x000900008620783b */ /* 0x000fe20000004200 */
[----:B------:R-:W-:-:S02]  /*3cc0*/  ISETP.LT.OR P2, PT, R20, 0x12, P2 ;  /* 0x000000121400780c */ /* 0x000fc40001741670 */
[----:B------:R-:W-:Y:S01]  /*3cd0*/  FMNMX.FTZ R7, R166, R7, !PT ;  /* 0x00000007a6077209 */ /* 0x000fe20007810000 */
[----:B------:R-:W-:Y:S01]  /*3ce0*/  LDSM.16.MT88.4 R24, [R172+0x2900] ;  /* 0x00290000ac18783b */ /* 0x000fe20000004200 */
[----:B------:R-:W-:Y:S02]  /*3cf0*/  FSEL R13, R23, -INF , !P2 ;  /* 0xff800000170d7808 */ /* 0x000fe40005000000 */
[----:B------:R-:W-:Y:S02]  /*3d00*/  ISETP.GT.AND P2, PT, R21, 0x18, P1 ;  /* 0x000000181500780c */ /* 0x000fe40000f44270 */
[----:B------:R-:W-:Y:S02]  /*3d10*/  FMNMX.FTZ R7, R176, R7, !PT ;  /* 0x00000007b0077209 */ /* 0x000fe40007810000 */
[----:B------:R-:W-:Y:S02]  /*3d20*/  ISETP.LT.OR P2, PT, R20, 0x19, P2 ;  /* 0x000000191400780c */ /* 0x000fe40001741670 */
[----:B------:R-:W-:-:S02]  /*3d30*/  FMNMX.FTZ R7, R174, R7, !PT ;  /* 0x00000007ae077209 */ /* 0x000fc40007810000 */
[----:B------:R-:W-:Y:S02]  /*3d40*/  FSEL R11, R2, -INF , !P2 ;  /* 0xff800000020b7808 */ /* 0x000fe40005000000 */
[----:B------:R-:W-:Y:S02]  /*3d50*/  ISETP.GT.AND P2, PT, R21, 0x19, P1 ;  /* 0x000000191500780c */ /* 0x000fe40000f44270 */
[----:B------:R-:W-:Y:S02]  /*3d60*/  FMNMX.FTZ R7, R168, R7, !PT ;  /* 0x00000007a8077209 */ /* 0x000fe40007810000 */
[----:B------:R-:W-:Y:S02]  /*3d70*/  ISETP.LT.OR P2, PT, R20, 0x1a, P2 ;  /* 0x0000001a1400780c */ /* 0x000fe40001741670 */
[----:B------:R-:W-:Y:S02]  /*3d80*/  FMNMX.FTZ R7, R180, R7, !PT ;  /* 0x00000007b4077209 */ /* 0x000fe40007810000 */
[----:B------:R-:W-:-:S02]  /*3d90*/  FSEL R9, R0, -INF , !P2 ;  /* 0xff80000000097808 */ /* 0x000fc40005000000 */
[----:B------:R-:W-:Y:S02]  /*3da0*/  ISETP.GT.AND P2, PT, R21, 0x20, P1 ;  /* 0x000000201500780c */ /* 0x000fe40000f44270 */
[----:B------:R-:W-:Y:S02]  /*3db0*/  FMNMX.FTZ R7, R178, R7, !PT ;  /* 0x00000007b2077209 */ /* 0x000fe40007810000 */
[----:B------:R-:W-:Y:S02]  /*3dc0*/  ISETP.LT.OR P2, PT, R20, 0x21, P2 ;  /* 0x000000211400780c */ /* 0x000fe40001741670 */
[----:B------:R-:W-:Y:S02]  /*3dd0*/  FMNMX.FTZ R7, R142, R7, !PT ;  /* 0x000000078e077209 */ /* 0x000fe40007810000 */
[----:B------:R-:W-:Y:S02]  /*3de0*/  FSEL R173, R173, -INF , !P2 ;  /* 0xff800000adad7808 */ /* 0x000fe40005000000 */
[----:B------:R-:W-:-:S02]  /*3df0*/  ISETP.GT.AND P2, PT, R21, 0x21, P1 ;  /* 0x000000211500780c */ /* 0x000fc40000f44270 */
[----:B------:R-:W-:Y:S02]  /*3e00*/  FMNMX.FTZ R0, R140, R7, !PT ;  /* 0x000000078c007209 */ /* 0x000fe40007810000 */
[----:B------:R-:W-:-:S03]  /*3e10*/  ISETP.LT.OR P2, PT, R20, 0x22, P2 ;  /* 0x000000221400780c */ /* 0x000fc60001741670 */
[----:B------:R-:W1:Y:S01]  /*3e20*/  SHFL.BFLY PT, R7, R0, 0x2, 0x1f ;  /* 0x0c401f0000077f89 */ /* 0x000e6200000e0000 */
[----:B------:R-:W-:Y:S02]  /*3e30*/  FSEL R183, R183, -INF , !P2 ;  /* 0xff800000b7b77808 */ /* 0x000fe40005000000 */
[----:B------:R-:W-:-:S04]  /*3e40*/  ISETP.GT.AND P2, PT, R21, 0x28, P1 ;  /* 0x000000281500780c */ /* 0x000fc80000f44270 */
[----:B------:R-:W-:-:S04]  /*3e50*/  ISETP.LT.OR P2, PT, R20, 0x29, P2 ;  /* 0x000000291400780c */ /* 0x000fc80001741670 */
[----:B------:R-:W-:Y:S02]  /*3e60*/  FSEL R175, R175, -INF , !P2 ;  /* 0xff800000afaf7808 */ /* 0x000fe40005000000 */
[----:B------:R-:W-:-:S04]  /*3e70*/  ISETP.GT.AND P2, PT, R21, 0x29, P1 ;  /* 0x000000291500780c */ /* 0x000fc80000f44270 */
[----:B------:R-:W-:-:S04]  /*3e80*/  ISETP.LT.OR P2, PT, R20, 0x2a, P2 ;  /* 0x0000002a1400780c */ /* 0x000fc80001741670 */
[----:B------:R-:W-:Y:S02]  /*3e90*/  FSEL R181, R181, -INF , !P2 ;  /* 0xff800000b5b57808 */ /* 0x000fe40005000000 */
[----:B------:R-:W-:Y:S02]  /*3ea0*/  ISETP.GT.AND P2, PT, R21, 0x30, P1 ;  /* 0x000000301500780c */ /* 0x000fe40000f44270 */
[----:B-1----:R-:W-:Y:S02]  /*3eb0*/  FMNMX.FTZ R7, R0, R7, !PT ;  /* 0x0000000700077209 */ /* 0x002fe40007810000 */
        /* <DEDUP_REMOVED lines=9> */
[C---:B------:R-:W-:Y:S02]  /*3f50*/  ISETP.GT.AND P2, PT, R21.reuse, RZ, P1 ;  /* 0x000000ff1500720c */ /* 0x040fe40000f44270 */
[----:B------:R-:W-:Y:S02]  /*3f60*/  ISETP.GT.AND P1, PT, R21, 0x39, P1 ;  /* 0x000000391500780c */ /* 0x000fe40000f24270 */
[C---:B------:R-:W-:Y:S02]  /*3f70*/  ISETP.LT.OR P2, PT, R20.reuse, 0x1, P2 ;  /* 0x000000011400780c */ /* 0x040fe40001741670 */
[----:B------:R-:W-:Y:S02]  /*3f80*/  ISETP.LT.OR P1, PT, R20, 0x3a, P1 ;  /* 0x0000003a1400780c */ /* 0x000fe40000f21670 */
[----:B------:R-:W-:Y:S01]  /*3f90*/  FSEL R28, R28, -INF , !P2 ;  /* 0xff8000001c1c7808 */ /* 0x000fe20005000000 */
[----:B------:R-:W-:Y:S01]  /*3fa0*/  LDSM.16.MT88.4 R20, [R135+0x900] ;  /* 0x000900008714783b */ /* 0x000fe20000004200 */
[----:B------:R-:W-:-:S02]  /*3fb0*/  FSEL R171, R171, -INF , !P1 ;  /* 0xff800000abab7808 */ /* 0x000fc40004800000 */
[----:B------:R-:W-:Y:S02]  /*3fc0*/  FMNMX.FTZ R6, R28, R17, !PT ;  /* 0x000000111c067209 */ /* 0x000fe40007810000 */
[----:B-1----:R-:W-:Y:S02]  /*3fd0*/  FMNMX.FTZ R2, R7, R2, !PT ;  /* 0x0000000207027209 */ /* 0x002fe40007810000 */
[----:B------:R-:W-:Y:S02]  /*3fe0*/  FMNMX.FTZ R6, R5, R6, !PT ;  /* 0x0000000605067209 */ /* 0x000fe40007810000 */
[----:B------:R-:W-:Y:S01]  /*3ff0*/  @P0 LEA R146, P1, R200, R148, 0x1 ;  /* 0x00000094c8920211 */ /* 0x000fe200078208ff */
[----:B------:R-:W-:Y:S01]  /*4000*/  FMUL.FTZ R179, R2, c[0x0][0x2d0] ;  /* 0x0000b40002b37a20 */ /* 0x000fe20000410000 */
[----:B------:R-:W-:Y:S02]  /*4010*/  FMNMX.FTZ R6, R157, R6, !PT ;  /* 0x000000069d067209 */ /* 0x000fe40007810000 */
[----:B------:R-:W-:-:S02]  /*4020*/  @P0 LEA.HI.X R147, R200, R149, R199, 0x1, P1 ;  /* 0x00000095c8930211 */ /* 0x000fc400008f0cc7 */
[----:B------:R-:W-:Y:S02]  /*4030*/  FMNMX.FTZ R6, R15, R6, !PT ;  /* 0x000000060f067209 */ /* 0x000fe40007810000 */
[----:B------:R-:W-:Y:S02]  /*4040*/  FSETP.NEU.FTZ.AND P1, PT, R2, -INF , PT ;  /* 0xff8000000200780b */ /* 0x000fe40003f3d000 */
[----:B------:R-:W-:Y:S02]  /*4050*/  FMNMX.FTZ R6, R13, R6, !PT ;  /* 0x000000060d067209 */ /* 0x000fe40007810000 */
[----:B------:R-:W-:Y:S02]  /*4060*/  FSEL R179, R179, RZ, P1 ;  /* 0x000000ffb3b37208 */ /* 0x000fe40000800000 */
[----:B------:R-:W-:Y:S02]  /*4070*/  FMNMX.FTZ R6, R11, R6, !PT ;  /* 0x000000060b067209 */ /* 0x000fe40007810000 */
[----:B------:R-:W-:Y:S01]  /*4080*/  ISETP.NE.AND P2, PT, R196, 0x1, PT ;  /* 0x00000001c400780c */ /* 0x000fe20003f45270 */
[--C-:B------:R-:W-:Y:S01]  /*4090*/  FFMA.FTZ R161, R48, c[0x0][0x2d0], -R179.reuse ;  /* 0x0000b40030a17a23 */ /* 0x100fe200000108b3 */
[----:B------:R-:W-:Y:S01]  /*40a0*/  FMNMX.FTZ R6, R9, R6, !PT ;  /* 0x0000000609067209 */ /* 0x000fe20007810000 */
[--C-:B------:R-:W-:Y:S01]  /*40b0*/  FFMA.FTZ R160, R18, c[0x0][0x2d0], -R179.reuse ;  /* 0x0000b40012a07a23 */ /* 0x100fe200000108b3 */
[----:B------:R-:W-:Y:S01]  /*40c0*/  LDSM.16.MT88.4 R48, [R172+0x2100] ;  /* 0x00210000ac30783b */ /* 0x000fe20000004200 */
[--C-:B------:R-:W-:Y:S01]  /*40d0*/  FFMA.FTZ R158, R16, c[0x0][0x2d0], -R179.reuse ;  /* 0x0000b400109e7a23 */ /* 0x100fe200000108b3 */
[----:B------:R-:W-:Y:S01]  /*40e0*/  FMNMX.FTZ R6, R173, R6, !PT ;  /* 0x00000006ad067209 */ /* 0x000fe20007810000 */
[--C-:B------:R-:W-:Y:S01]  /*40f0*/  FFMA.FTZ R155, R30, c[0x0][0x2d0], -R179.reuse ;  /* 0x0000b4001e9b7a23 */ /* 0x100fe200000108b3 */
[----:B------:R-:W-:Y:S01]  /*4100*/  MUFU.EX2 R161, R161 ;  /* 0x000000a100a17308 */ /* 0x000fe20000000800 */
[--C-:B------:R-:W-:Y:S01]  /*4110*/  FFMA.FTZ R153, R10, c[0x0][0x2d0], -R179.reuse ;  /* 0x0000b4000a997a23 */ /* 0x100fe200000108b3 */
[----:B------:R-:W-:Y:S01]  /*4120*/  FMNMX.FTZ R6, R183, R6, !PT ;  /* 0x00000006b7067209 */ /* 0x000fe20007810000 */
[----:B------:R-:W-:-:S02]  /*4130*/  FFMA.FTZ R150, R8, c[0x0][0x2d0], -R179 ;  /* 0x0000b40008967a23 */ /* 0x000fc400000108b3 */
[--C-:B------:R-:W-:Y:S01]  /*4140*/  FFMA.FTZ R159, R14, c[0x0][0x2d0], -R179.reuse ;  /* 0x0000b4000e9f7a23 */ /* 0x100fe200000108b3 */
[----:B------:R-:W-:Y:S01]  /*4150*/  FMNMX.FTZ R6, R175, R6, !PT ;  /* 0x00000006af067209 */ /* 0x000fe20007810000 */
[--C-:B------:R-:W-:Y:S01]  /*4160*/  FFMA.FTZ R154, R12, c[0x0][0x2d0], -R179.reuse ;  /* 0x0000b4000c9a7a23 */ /* 0x100fe200000108b3 */
[----:B------:R-:W1:Y:S01]  /*4170*/  MUFU.EX2 R160, R160 ;  /* 0x000000a000a07308 */ /* 0x000e620000000800 */
[--C-:B------:R-:W-:Y:S01]  /*4180*/  FFMA.FTZ R169, R176, c[0x0][0x2d0], -R179.reuse ;  /* 0x0000b400b0a97a23 */ /* 0x100fe200000108b3 */
[----:B------:R-:W-:Y:S01]  /*4190*/  FMNMX.FTZ R6, R181, R6, !PT ;  /* 0x00000006b5067209 */ /* 0x000fe20007810000 */
[--C-:B------:R-:W-:Y:S02]  /*41a0*/  FFMA.FTZ R167, R174, c[0x0][0x2d0], -R179.reuse ;  /* 0x0000b400aea77a23 */ /* 0x100fe400000108b3 */
[--C-:B------:R-:W-:Y:S01]  /*41b0*/  FFMA.FTZ R166, R166, c[0x0][0x2d0], -R179.reuse ;  /* 0x0000b400a6a67a23 */ /* 0x100fe200000108b3 */
[----:B------:R-:W-:Y:S01]  /*41c0*/  FMNMX.FTZ R6, R177, R6, !PT ;  /* 0x00000006b1067209 */ /* 0x000fe20007810000 */
[--C-:B------:R-:W-:Y:S01]  /*41d0*/  FFMA.FTZ R168, R168, c[0x0][0x2d0], -R179.reuse ;  /* 0x0000b400a8a87a23 */ /* 0x100fe200000108b3 */
[----:B------:R-:W-:Y:S01]  /*41e0*/  MUFU.EX2 R158, R158 ;  /* 0x0000009e009e7308 */ /* 0x000fe20000000800 */
[--C-:B------:R-:W-:Y:S01]  /*41f0*/  FFMA.FTZ R180, R180, c[0x0][0x2d0], -R179.reuse ;  /* 0x0000b400b4b47a23 */ /* 0x100fe200000108b3 */
[----:B------:R-:W-:Y:S01]  /*4200*/  FMNMX.FTZ R6, R143, R6, !PT ;  /* 0x000000068f067209 */ /* 0x000fe20007810000 */
[----:B------:R-:W-:-:S03]  /*4210*/  FFMA.FTZ R217, R140, c[0x0][0x2d0], -R179 ;  /* 0x0000b4008cd97a23 */ /* 0x000fc600000108b3 */
[----:B------:R-:W-:Y:S02]  /*4220*/  FMNMX.FTZ R6, R141, R6, !PT ;  /* 0x000000068d067209 */ /* 0x000fe40007810000 */
[----:B------:R-:W2:Y:S01]  /*4230*/  MUFU.EX2 R155, R155 ;  /* 0x0000009b009b7308 */ /* 0x000ea20000000800 */
[----:B-1----:R-:W-:Y:S01]  /*4240*/  F2FP.BF16.PACK_AB R96, R160, R161 ;  /* 0x000000a1a060723e */ /* 0x002fe200000010ff */
[----:B------:R-:W-:Y:S01]  /*4250*/  FADD.FTZ R161, R161, R160 ;  /* 0x000000a0a1a17221 */ /* 0x000fe20000010000 */
[----:B------:R-:W-:-:S05]  /*4260*/  FMNMX.FTZ R6, R171, R6, !PT ;  /* 0x00000006ab067209 */ /* 0x000fca0007810000 */
[----:B------:R-:W1:Y:S01]  /*4270*/  SHFL.BFLY PT, R7, R6, 0x2, 0x1f ;  /* 0x0c401f0006077f89 */ /* 0x000e6200000e0000 */
[----:B------:R-:W-:Y:S01]  /*4280*/  MUFU.EX2 R159, R159 ;  /* 0x0000009f009f7308 */ /* 0x000fe20000000800 */
[----:B--2---:R-:W-:-:S07]  /*4290*/  F2FP.BF16.PACK_AB R98, R155, R158 ;  /* 0x0000009e9b62723e */ /* 0x004fce00000010ff */
[----:B------:R-:W-:Y:S01]  /*42a0*/  MUFU.EX2 R154, R154 ;  /* 0x0000009a009a7308 */ /* 0x000fe20000000800 */
[----:B------:R-:W-:-:S04]  /*42b0*/  FADD.FTZ R158, R158, R161 ;  /* 0x000000a19e9e7221 */ /* 0x000fc80000010000 */
[----:B------:R-:W-:-:S03]  /*42c0*/  FADD.FTZ R158, R155, R158 ;  /* 0x0000009e9b9e7221 */ /* 0x000fc60000010000 */
[----:B------:R-:W-:Y:S01]  /*42d0*/  MUFU.EX2 R153, R153 ;  /* 0x0000009900997308 */ /* 0x000fe20000000800 */
[----:B-1----:R-:W-:-:S07]  /*42e0*/  FMNMX.FTZ R7, R6, R7, !PT ;  /* 0x0000000706077209 */ /* 0x002fce0007810000 */
[----:B------:R-:W-:Y:S01]  /*42f0*/  MUFU.EX2 R150, R150 ;  /* 0x0000009600967308 */ /* 0x000fe20000000800 */
[----:B------:R-:W1:Y:S07]  /*4300*/  SHFL.BFLY PT, R0, R7, 0x1, 0x1f ;  /* 0x0c201f0007007f89 */ /* 0x000e6e00000e0000 */
[----:B------:R-:W-:Y:S08]  /*4310*/  MUFU.EX2 R166, R166 ;  /* 0x000000a600a67308 */ /* 0x000ff00000000800 */
[----:B------:R-:W-:Y:S08]  /*4320*/  MUFU.EX2 R169, R169 ;  /* 0x000000a900a97308 */ /* 0x000ff00000000800 */
[----:B------:R-:W-:Y:S01]  /*4330*/  MUFU.EX2 R167, R167 ;  /* 0x000000a700a77308 */ /* 0x000fe20000000800 */
[----:B-1----:R-:W-:-:S04]  /*4340*/  FMNMX.FTZ R0, R7, R0, !PT ;  /* 0x0000000007007209 */ /* 0x002fc80007810000 */
[C---:B------:R-:W-:Y:S01]  /*4350*/  FSETP.NEU.FTZ.AND P1, PT, R0.reuse, -INF , PT ;  /* 0xff8000000000780b */ /* 0x040fe20003f3d000 */
[----:B------:R-:W-:Y:S02]  /*4360*/  FMUL.FTZ R170, R0, c[0x0][0x2d0] ;  /* 0x0000b40000aa7a20 */ /* 0x000fe40000410000 */
[----:B------:R-:W-:Y:S03]  /*4370*/  MUFU.EX2 R168, R168 ;  /* 0x000000a800a87308 */ /* 0x000fe60000000800 */
[----:B------:R-:W-:-:S05]  /*4380*/  FSEL R170, R170, RZ, P1 ;  /* 0x000000ffaaaa7208 */ /* 0x000fca0000800000 */
[----:B------:R-:W-:Y:S01]  /*4390*/  MUFU.EX2 R180, R180 ;  /* 0x000000b400b47308 */ /* 0x000fe20000000800 */
[--C-:B------:R-:W-:Y:S02]  /*43a0*/  FFMA.FTZ R163, R28, c[0x0][0x2d0], -R170.reuse ;  /* 0x0000b4001ca37a23 */ /* 0x100fe400000108aa */
[--C-:B------:R-:W-:Y:S01]  /*43b0*/  FFMA.FTZ R162, R17, c[0x0][0x2d0], -R170.reuse ;  /* 0x0000b40011a27a23 */ /* 0x100fe200000108aa */
[----:B------:R-:W-:Y:S01]  /*43c0*/  LDSM.16.MT88.4 R28, [R165+0x900] ;  /* 0x00090000a51c783b */ /* 0x000fe20000004200 */
[--C-:B------:R-:W-:Y:S02]  /*43d0*/  FFMA.FTZ R164, R5, c[0x0][0x2d0], -R170.reuse ;  /* 0x0000b40005a47a23 */ /* 0x100fe400000108aa */
[--C-:B------:R-:W-:Y:S01]  /*43e0*/  FFMA.FTZ R157, R157, c[0x0][0x2d0], -R170.reuse ;  /* 0x0000b4009d9d7a23 */ /* 0x100fe200000108aa */
[----:B------:R1:W2:Y:S01]  /*43f0*/  LDSM.16.MT88.4 R4, [R3+0x4100] ;  /* 0x004100000304783b */ /* 0x0002a20000004200 */
[----:B------:R-:W-:Y:S01]  /*4400*/  MUFU.EX2 R163, R163 ;  /* 0x000000a300a37308 */ /* 0x000fe20000000800 */
[----:B------:R-:W-:-:S02]  /*4410*/  FFMA.FTZ R152, R11, c[0x0][0x2d0], -R170 ;  /* 0x0000b4000b987a23 */ /* 0x000fc400000108aa */
[----:B------:R-:W-:Y:S01]  /*4420*/  LDSM.16.MT88.4 R16, [R134+0x2900] ;  /* 0x002900008610783b */ /* 0x000fe20000004200 */
[--C-:B------:R-:W-:Y:S02]  /*4430*/  FFMA.FTZ R156, R15, c[0x0][0x2d0], -R170.reuse ;  /* 0x0000b4000f9c7a23 */ /* 0x100fe400000108aa */
[--C-:B------:R-:W-:Y:S02]  /*4440*/  FFMA.FTZ R151, R13, c[0x0][0x2d0], -R170.reuse ;  /* 0x0000b4000d977a23 */ /* 0x100fe400000108aa */
[----:B------:R-:W3:Y:S01]  /*4450*/  MUFU.EX2 R162, R162 ;  /* 0x000000a200a27308 */ /* 0x000ee20000000800 */
[----:B------:R-:W-:Y:S01]  /*4460*/  LDSM.16.MT88.4 R12, [R165+0x2900] ;  /* 0x00290000a50c783b */ /* 0x000fe20000004200 */
[--C-:B------:R-:W-:Y:S02]  /*4470*/  FFMA.FTZ R173, R173, c[0x0][0x2d0], -R170.reuse ;  /* 0x0000b400adad7a23 */ /* 0x100fe400000108aa */
[--C-:B------:R-:W-:Y:S02]  /*4480*/  FFMA.FTZ R174, R183, c[0x0][0x2d0], -R170.reuse ;  /* 0x0000b400b7ae7a23 */ /* 0x100fe400000108aa */
[----:B------:R-:W-:-:S02]  /*4490*/  FFMA.FTZ R175, R175, c[0x0][0x2d0], -R170 ;  /* 0x0000b400afaf7a23 */ /* 0x000fc400000108aa */
[----:B------:R-:W-:Y:S01]  /*44a0*/  MUFU.EX2 R164, R164 ;  /* 0x000000a400a47308 */ /* 0x000fe20000000800 */
[--C-:B------:R-:W-:Y:S02]  /*44b0*/  FFMA.FTZ R176, R181, c[0x0][0x2d0], -R170.reuse ;  /* 0x0000b400b5b07a23 */ /* 0x100fe400000108aa */
[--C-:B------:R-:W-:Y:S02]  /*44c0*/  FFMA.FTZ R181, R178, c[0x0][0x2d0], -R179.reuse ;  /* 0x0000b400b2b57a23 */ /* 0x100fe400000108b3 */
[----:B------:R-:W-:Y:S02]  /*44d0*/  FFMA.FTZ R178, R142, c[0x0][0x2d0], -R179 ;  /* 0x0000b4008eb27a23 */ /* 0x000fe400000108b3 */
[--C-:B-1----:R-:W-:Y:S01]  /*44e0*/  FFMA.FTZ R3, R9, c[0x0][0x2d0], -R170.reuse ;  /* 0x0000b40009037a23 */ /* 0x102fe200000108aa */
[----:B------:R-:W1:Y:S01]  /*44f0*/  MUFU.EX2 R157, R157 ;  /* 0x0000009d009d7308 */ /* 0x000e620000000800 */
[----:B------:R-:W4:Y:S01]  /*4500*/  LDSM.16.MT88.4 R8, [R135+0x2900] ;  /* 0x002900008708783b */ /* 0x000f220000004200 */
[----:B---3--:R-:W-:Y:S01]  /*4510*/  F2FP.BF16.PACK_AB R97, R162, R163 ;  /* 0x000000a3a261723e */ /* 0x008fe200000010ff */
[----:B------:R-:W-:-:S02]  /*4520*/  FFMA.FTZ R177, R177, c[0x0][0x2d0], -R170 ;  /* 0x0000b400b1b17a23 */ /* 0x000fc400000108aa */
[--C-:B------:R-:W-:Y:S02]  /*4530*/  FFMA.FTZ R182, R143, c[0x0][0x2d0], -R170.reuse ;  /* 0x0000b4008fb67a23 */ /* 0x100fe400000108aa */
[--C-:B------:R-:W-:Y:S01]  /*4540*/  FFMA.FTZ R179, R141, c[0x0][0x2d0], -R170.reuse ;  /* 0x0000b4008db37a23 */ /* 0x100fe200000108aa */
[----:B------:R-:W-:Y:S01]  /*4550*/  MUFU.EX2 R156, R156 ;  /* 0x0000009c009c7308 */ /* 0x000fe20000000800 */
[----:B------:R-:W-:Y:S01]  /*4560*/  FFMA.FTZ R216, R171, c[0x0][0x2d0], -R170 ;  /* 0x0000b400abd87a23 */ /* 0x000fe200000108aa */
[----:B------:R-:W-:Y:S01]  /*4570*/  LDSM.16.MT88.4 R140, [R172+0x3900] ;  /* 0x00390000ac8c783b */ /* 0x000fe20000004200 */
[----:B------:R-:W-:Y:S01]  /*4580*/  FADD.FTZ R163, R163, R162 ;  /* 0x000000a2a3a37221 */ /* 0x000fe20000010000 */
[----:B-1----:R-:W-:-:S04]  /*4590*/  F2FP.BF16.PACK_AB R99, R157, R164 ;  /* 0x000000a49d63723e */ /* 0x002fc800000010ff */
[----:B------:R-:W1:Y:S01]  /*45a0*/  MUFU.EX2 R151, R151 ;  /* 0x0000009700977308 */ /* 0x000e620000000800 */
[----:B------:R-:W-:-:S04]  /*45b0*/  FADD.FTZ R164, R164, R163 ;  /* 0x000000a3a4a47221 */ /* 0x000fc80000010000 */
[----:B------:R-:W-:Y:S01]  /*45c0*/  FADD.FTZ R157, R157, R164 ;  /* 0x000000a49d9d7221 */ /* 0x000fe20000010000 */
[C---:B------:R-:W-:Y:S02]  /*45d0*/  HMMA.16816.F32.BF16 R36, R96.reuse, R40, RZ ;  /* 0x000000286024723c */ /* 0x040fe400000418ff */
[----:B------:R-:W-:Y:S06]  /*45e0*/  MUFU.EX2 R152, R152 ;  /* 0x0000009800987308 */ /* 0x000fec0000000800 */
[C---:B------:R-:W-:Y:S02]  /*45f0*/  HMMA.16816.F32.BF16 R52, R96.reuse, R56, RZ ;  /* 0x000000386034723c */ /* 0x040fe400000418ff */
[----:B------:R-:W3:Y:S06]  /*4600*/  MUFU.EX2 R3, R3 ;  /* 0x0000000300037308 */ /* 0x000eec0000000800 */
        /* <DEDUP_REMOVED lines=31> */
[C---:B--2---:R-:W-:Y:S07]  /*4800*/  HMMA.16816.F32.BF16 R92, R96.reuse, R4, RZ ;  /* 0x00000004605c723c */ /* 0x044fee00000418ff */
[----:B------:R-:W-:Y:S01]  /*4810*/  F2FP.BF16.PACK_AB R4, R154, R159 ;  /* 0x0000009f9a04723e */ /* 0x000fe200000010ff */
[----:B------:R-:W-:Y:S01]  /*4820*/  HMMA.16816.F32.BF16 R96, R96, R6, RZ ;  /* 0x000000066060723c */ /* 0x000fe200000418ff */
[----:B-1----:R-:W-:Y:S01]  /*4830*/  F2FP.BF16.PACK_AB R5, R151, R156 ;  /* 0x0000009c9705723e */ /* 0x002fe200000010ff */
[----:B------:R-:W-:-:S02]  /*4840*/  FADD.FTZ R159, R159, R158 ;  /* 0x0000009e9f9f7221 */ /* 0x000fc40000010000 */
[----:B------:R-:W-:Y:S02]  /*4850*/  FADD.FTZ R156, R156, R157 ;  /* 0x0000009d9c9c7221 */ /* 0x000fe40000010000 */
[----:B------:R-:W-:Y:S01]  /*4860*/  FADD.FTZ R154, R154, R159 ;  /* 0x0000009f9a9a7221 */ /* 0x000fe20000010000 */
[----:B------:R-:W-:Y:S01]  /*4870*/  F2FP.BF16.PACK_AB R6, R150, R153 ;  /* 0x000000999606723e */ /* 0x000fe200000010ff */
[----:B------:R-:W-:Y:S01]  /*4880*/  FADD.FTZ R151, R151, R156 ;  /* 0x0000009c97977221 */ /* 0x000fe20000010000 */
[----:B---3--:R-:W-:Y:S01]  /*4890*/  F2FP.BF16.PACK_AB R7, R3, R152 ;  /* 0x000000980307723e */ /* 0x008fe200000010ff */
[----:B------:R-:W-:Y:S02]  /*48a0*/  FADD.FTZ R153, R153, R154 ;  /* 0x0000009a99997221 */ /* 0x000fe40000010000 */
[----:B------:R-:W-:Y:S02]  /*48b0*/  FADD.FTZ R152, R152, R151 ;  /* 0x0000009798987221 */ /* 0x000fe40000010000 */
[----:B------:R-:W-:-:S02]  /*48c0*/  FADD.FTZ R153, R150, R153 ;  /* 0x0000009996997221 */ /* 0x000fc40000010000 */
[----:B----4-:R-:W-:Y:S01]  /*48d0*/  HMMA.16816.F32.BF16 R36, R4, R8, R36 ;  /* 0x000000080424723c */ /* 0x010fe20000041824 */
[----:B------:R-:W-:Y:S02]  /*48e0*/  FADD.FTZ R152, R3, R152 ;  /* 0x0000009803987221 */ /* 0x000fe40000010000 */
[----:B------:R-:W-:-:S05]  /*48f0*/  @P2 IMAD.HI.U32 R3, R144, c[0x0][0x2c8], RZ ;  /* 0x0000b20090032a27 */ /* 0x000fca00078e00ff */
[----:B------:R-:W-:Y:S01]  /*4900*/  HMMA.16816.F32.BF16 R40, R4, R10, R40 ;  /* 0x0000000a0428723c */ /* 0x000fe20000041828 */
[----:B------:R-:W1:Y:S01]  /*4910*/  LDSM.16.MT88.4 R8, [R172+0x4900] ;  /* 0x00490000ac08783b */ /* 0x000e620000004200 */
[----:B------:R-:W-:-:S05]  /*4920*/  @P2 SHF.R.U32.HI R144, RZ, c[0x0][0x2cc], R3 ;  /* 0x0000b300ff902a19 */ /* 0x000fca0000011603 */
[----:B------:R-:W-:Y:S01]  /*4930*/  IMAD.IADD R133, R133, 0x1, R144 ;  /* 0x0000000185857824 */ /* 0x000fe200078e0290 */
        /* <DEDUP_REMOVED lines=36> */
[----:B-----5:R-:W-:Y:S01]  /*4b80*/  F2FP.BF16.PACK_AB R5, R174, R173 ;  /* 0x000000adae05723e */ /* 0x020fe200000010ff */
        /* <DEDUP_REMOVED lines=64> */
[----:B------:R-:W2:Y:S04]  /*4f90*/  LDSM.16.MT88.4 R16, [R165+0x5900] ;  /* 0x00590000a510783b */ /* 0x000ea80000004200 */
[----:B------:R-:W-:Y:S01]  /*4fa0*/  @!PT LDS RZ, [RZ] ;  /* 0x00000000fffff984 */ /* 0x000fe20000000800 */
[----:B------:R-:W-:Y:S01]  /*4fb0*/  @!PT LDS RZ, [RZ] ;  /* 0x00000000fffff984 */ /* 0x000fe20000000800 */
[----:B------:R-:W-:Y:S01]  /*4fc0*/  @!PT LDS RZ, [RZ] ;  /* 0x00000000fffff984 */ /* 0x000fe20000000800 */
[----:B------:R1:W-:Y:S03]  /*4fd0*/  @P0 LDGSTS.E.BYPASS.LTC128B.128 [R145+0xc100], [R148.64], !P5 ;  /* 0x0c10000094910fae */ /* 0x0003e6000e901d48 */
[C---:B------:R-:W-:Y:S01]  /*4fe0*/  HMMA.16816.F32.BF16 R44, R4.reuse, R140, R44 ;  /* 0x0000008c042c723c */ /* 0x040fe2000004182c */
[----:B------:R1:W-:Y:S04]  /*4ff0*/  @P0 LDGSTS.E.BYPASS.LTC128B.128 [R145+0xe100], [R148.64+0x80], !P4 ;  /* 0x0e10008094910fae */ /* 0x0003e8000e101d48 */
[----:B------:R1:W-:Y:S03]  /*5000*/  @P0 LDGSTS.E.BYPASS.LTC128B.128 [R145+0x10100], [R148.64+0x100], !P6 ;  /* 0x1010010094910fae */ /* 0x0003e6000f101d48 */
[C---:B------:R-:W-:Y:S01]  /*5010*/  HMMA.16816.F32.BF16 R48, R4.reuse, R142, R48 ;  /* 0x0000008e0430723c */ /* 0x040fe20000041830 */
[----:B------:R1:W-:Y:S04]  /*5020*/  @P0 LDGSTS.E.BYPASS.LTC128B.128 [R145+0xd100], [R146.64], !P5 ;  /* 0x0d10000092910fae */ /* 0x0003e8000e901d48 */
[----:B------:R1:W-:Y:S03]  /*5030*/  @P0 LDGSTS.E.BYPASS.LTC128B.128 [R145+0xf100], [R146.64+0x80], !P4 ;  /* 0x0f10008092910fae */ /* 0x0003e6000e101d48 */
[C---:B------:R-:W-:Y:S01]  /*5040*/  HMMA.16816.F32.BF16 R76, R4.reuse, R136, R76 ;  /* 0x00000088044c723c */ /* 0x040fe2000004184c */
[----:B------:R1:W-:Y:S04]  /*5050*/  @P0 LDGSTS.E.BYPASS.LTC128B.128 [R145+0x11100], [R146.64+0x100], !P6 ;  /* 0x1110010092910fae */ /* 0x0003e8000f101d48 */
[----:B------:R-:W0:Y:S03]  /*5060*/  LDGDEPBAR ;  /* 0x00000000000079af */ /* 0x000e260000000000 */
        /* <DEDUP_REMOVED lines=14> */
[----:B------:R-:W-:Y:S07]  /*5150*/  HMMA.16816.F32.BF16 R96, R4, R18, R96 ;  /* 0x000000120460723c */ /* 0x000fee0000041860 */
[----:B------:R-:W-:Y:S01]  /*5160*/  IADD3 R4, R133, c[0x0][0x328], RZ ;  /* 0x0000ca0085047a10 */ /* 0x000fe20007ffe0ff */
[----:B------:R-:W-:Y:S05]  /*5170*/  @!P3 BRA `(.L_x_878) ;  /* 0x000000f00000b947 */ /* 0x000fea0003800000 */
[C---:B------:R-:W-:Y:S01]  /*5180*/  ISETP.GT.AND P0, PT, R133.reuse, RZ, PT ;  /* 0x000000ff8500720c */ /* 0x040fe20003f04270 */
[----:B------:R-:W-:Y:S01]  /*5190*/  IMAD.MOV.U32 R3, RZ, RZ, c[0x0][0x32c] ;  /* 0x0000cb00ff037624 */ /* 0x000fe200078e00ff */
        /* <DEDUP_REMOVED lines=8> */
.L_x_879:
[----:B------:R-:W-:-:S13]  /*5220*/  ISETP.NE.AND P0, PT, R3, 0x1, PT ;  /* 0x000000010300780c */ /* 0x000fda0003f05270 */
[----:B------:R-:W-:-:S05]  /*5230*/  @P0 IMAD.HI.U32 R5, R6, c[0x0][0x330], RZ ;  /* 0x0000cc0006050a27 */ /* 0x000fca00078e00ff */
[----:B------:R-:W-:-:S05]  /*5240*/  @P0 SHF.R.U32.HI R6, RZ, c[0x0][0x334], R5 ;  /* 0x0000cd00ff060a19 */ /* 0x000fca0000011605 */
.L_x_880:
[----:B------:R-:W-:-:S05]  /*5250*/  IMAD R3, R6, R3, c[0x0][0x32c] ;  /* 0x0000cb0006037624 */ /* 0x000fca00078e0203 */
[----:B------:R-:W-:-:S04]  /*5260*/  IMNMX R4, R4, R3, PT ;  /* 0x0000000304047217 */ /* 0x000fc80003800200 */
.L_x_878:
[----:B------:R-:W-:Y:S01]  /*5270*/  SHF.R.S32.HI R3, RZ, 0x1f, R4 ;  /* 0x0000001fff037819 */ /* 0x000fe20000011404 */
[----:B------:R-:W-:Y:S01]  /*5280*/  UMOV UR5, 0x1 ;  /* 0x0000000100057882 */ /* 0x000fe20000000000 */
[----:B------:R-:W-:Y:S02]  /*5290*/  IMAD.MOV.U32 R215, RZ, RZ, RZ ;  /* 0x000000ffffd77224 */ /* 0x000fe400078e00ff */
[----:B------:R-:W-:-:S04]  /*52a0*/  LEA.HI R4, R3, R4, RZ, 0x6 ;  /* 0x0000000403047211 */ /* 0x000fc800078f30ff */
[----:B------:R-:W-:-:S04]  /*52b0*/  SHF.R.S32.HI R4, RZ, 0x6, R4 ;  /* 0x00000006ff047819 */ /* 0x000fc80000011404 */
[----:B------:R-:W-:-:S04]  /*52c0*/  IMNMX R231, R193, R4, !PT ;  /* 0x00000004c1e77217 */ /* 0x000fc80007800200 */
[----:B------:R-:W-:-:S13]  /*52d0*/  ISETP.GE.AND P0, PT, R220, R231, PT ;  /* 0x000000e7dc00720c */ /* 0x000fda0003f06270 */
[----:B------:R-:W-:Y:S05]  /*52e0*/  @!P0 BRA `(.L_x_881) ;  /* 0x000039c000008947 */ /* 0x000fea0003800000 */
[----:B------:R-:W-:Y:S01]  /*52f0*/  ISETP.NE.AND P3, PT, R196, 0x1, PT ;  /* 0x00000001c400780c */ /* 0x000fe20003f65270 */
[----:B------:R-:W-:Y:S01]  /*5300*/  IMAD.MOV.U32 R189, RZ, RZ, 0x20 ;  /* 0x00000020ffbd7424 */ /* 0x000fe200078e00ff */
[----:B------:R-:W-:Y:S01]  /*5310*/  LOP3.LUT P1, RZ, R218, 0x2, RZ, 0xc0, !PT ;  /* 0x00000002daff7812 */ /* 0x000fe2000782c0ff */
[----:B------:R-:W-:Y:S01]  /*5320*/  IMAD.MOV.U32 R3, RZ, RZ, R0 ;  /* 0x000000ffff037224 */ /* 0x000fe200078e0000 */
[C---:B------:R-:W-:Y:S01]  /*5330*/  IADD3 R229, P0, R204.reuse, 0x40, RZ ;  /* 0x00000040cce57810 */ /* 0x040fe20007f1e0ff */
[----:B------:R-:W-:Y:S01]  /*5340*/  IMAD.MOV.U32 R215, RZ, RZ, RZ ;  /* 0x000000ffffd77224 */ /* 0x000fe200078e00ff */
[----:B------:R-:W-:Y:S01]  /*5350*/  SEL R189, R189, 0xffffffe0, !P1 ;  /* 0xffffffe0bdbd7807 */ /* 0x000fe20004800000 */
[----:B------:R-:W-:Y:S01]  /*5360*/  UMOV UR5, 0x1 ;  /* 0x0000000100057882 */ /* 0x000fe20000000000 */
[----:B------:R-:W-:Y:S01]  /*5370*/  IADD3 R227, P2, R204, 0x80, RZ ;  /* 0x00000080cce37810 */ /* 0x000fe20007f5e0ff */
[----:B------:R-:W-:Y:S01]  /*5380*/  IMAD.X R228, RZ, RZ, R209, P0 ;  /* 0x000000ffffe47224 */ /* 0x000fe200000e06d1 */
[----:B------:R-:W-:-:S02]  /*5390*/  IADD3 R225, P1, R206, 0x40, RZ ;  /* 0x00000040cee17810 */ /* 0x000fc40007f3e0ff */
[----:B------:R-:W-:Y:S01]  /*53a0*/  IADD3 R223, P0, R206, 0x80, RZ ;  /* 0x00000080cedf7810 */ /* 0x000fe20007f1e0ff */
[----:B------:R-:W-:Y:S01]  /*53b0*/  @P3 IMAD.HI.U32 R221, R210, c[0x0][0x2c8], RZ ;  /* 0x0000b200d2dd3a27 */ /* 0x000fe200078e00ff */
[----:B------:R-:W-:Y:S02]  /*53c0*/  MOV R132, R2 ;  /* 0x0000000200847202 */ /* 0x000fe40000000f00 */
[----:B------:R-:W-:Y:S01]  /*53d0*/  IADD3.X R222, RZ, R213, RZ, P0, !PT ;  /* 0x000000d5ffde7210 */ /* 0x000fe200007fe4ff */
[----:B------:R-:W-:Y:S01]  /*53e0*/  IMAD.X R226, RZ, RZ, R209, P2 ;  /* 0x000000ffffe27224 */ /* 0x000fe200010e06d1 */
[----:B------:R-:W-:Y:S01]  /*53f0*/  @P3 SHF.R.U32.HI R221, RZ, c[0x0][0x2cc], R221 ;  /* 0x0000b300ffdd3a19 */ /* 0x000fe200000116dd */
[----:B------:R-:W-:Y:S02]  /*5400*/  IMAD.X R224, RZ, RZ, R213, P1 ;  /* 0x000000ffffe07224 */ /* 0x000fe400008e06d5 */
.L_x_890:
[----:B------:R-:W-:Y:S04]  /*5410*/  DEPBAR.LE SB0, 0x2 ;  /* 0x000080800000791a */ /* 0x000fe80000000000 */
[----:B------:R-:W-:Y:S01]  /*5420*/  BAR.SYNC.DEFER_BLOCKING 0x0 ;  /* 0x0000000000007b1d */ /* 0x000fe20000010000 */
[----:B------:R-:W-:Y:S01]  /*5430*/  UIMAD UR4, UR5, 0x6000, URZ ;  /* 0x00006000050478a4 */ /* 0x000fe2000f8e023f */
[----:B------:R-:W-:Y:S01]  /*5440*/  ISETP.GE.AND P0, PT, R193, R220, PT ;  /* 0x000000dcc100720c */ /* 0x000fe20003f06270 */
[----:B------:R-:W-:Y:S01]  /*5450*/  IMAD.SHL.U32 R244, R220, 0x40, RZ ;  /* 0x00000040dcf47824 */ /* 0x000fe200078e00ff */
[----:B------:R-:W-:Y:S02]  /*5460*/  ISETP.NE.AND P2, PT, R196, 0x1, PT ;  /* 0x00000001c400780c */ /* 0x000fe40003f45270 */
[----:B------:R-:W-:Y:S02]  /*5470*/  MOV R249, R210 ;  /* 0x000000d200f97202 */ /* 0x000fe40000000f00 */
[----:B------:R-:W-:Y:S02]  /*5480*/  IADD3 R180, R188, UR4, RZ ;  /* 0x00000004bcb47c10 */ /* 0x000fe4000fffe0ff */
[----:B------:R-:W-:Y:S02]  /*5490*/  ISETP.GE.AND P3, PT, R195, 0x1, PT ;  /* 0x00000001c300780c */ /* 0x000fe40003f66270 */
[-C--:B------:R-:W-:Y:S01]  /*54a0*/  IADD3 R0, R192, R180.reuse, RZ ;  /* 0x000000b4c0007210 */ /* 0x080fe20007ffe0ff */
[C---:B------:R-:W-:Y:S01]  /*54b0*/  IMAD.IADD R133, R189.reuse, 0x1, R180 ;  /* 0x00000001bd857824 */ /* 0x040fe200078e02b4 */
[----:B------:R-:W-:Y:S02]  /*54c0*/  IADD3 R191, R189, R180, R192 ;  /* 0x000000b4bdbf7210 */ /* 0x000fe40007ffe0c0 */
[----:B------:R-:W-:Y:S02]  /*54d0*/  @!P0 IADD3 R165, R220, -0x1, RZ ;  /* 0xffffffffdca58810 */ /* 0x000fe40007ffe0ff */
[----:B------:R-:W-:Y:S02]  /*54e0*/  @P2 MOV R249, R221 ;  /* 0x000000dd00f92202 */ /* 0x000fe40000000f00 */
[----:B------:R-:W-:Y:S02]  /*54f0*/  @!P0 SHF.R.S32.HI R2, RZ, 0x1f, R165 ;  /* 0x0000001fff028819 */ /* 0x000fe400000114a5 */
[----:B------:R-:W-:Y:S01]  /*5500*/  IADD3 R245, -R211, 0x1, -R244 ;  /* 0x00000001d3f57810 */ /* 0x000fe20007ffe9f4 */
[----:B------:R-:W-:Y:S02]  /*5510*/  LDSM.16.M88.4 R136, [R190] ;  /* 0x00000000be88783b */ /* 0x000fe40000000200 */
[----:B------:R-:W-:Y:S01]  /*5520*/  @!P0 IMAD R2, R2, c[0x0][0x208], RZ ;  /* 0x0000820002028a24 */ /* 0x000fe200078e02ff */
[----:B------:R-:W-:Y:S03]  /*5530*/  IADD3 R245, -R203, R245, R194 ;  /* 0x000000f5cbf57210 */ /* 0x000fe60007ffe1c2 */
[----:B------:R-:W-:Y:S01]  /*5540*/  @!P0 IMAD R2, R165, c[0x0][0x20c], R2 ;  /* 0x00008300a5028a24 */ /* 0x000fe200078e0202 */
[----:B------:R-:W-:Y:S01]  /*5550*/  IADD3 R246, R245, c[0x0][0x328], RZ ;  /* 0x0000ca00f5f67a10 */ /* 0x000fe20007ffe0ff */
[----:B------:R-:W1:Y:S01]  /*5560*/  LDSM.16.M88.4 R140, [R188+UR4+0xc100] ;  /* 0x00c10004bc8c783b */ /* 0x000e620008000200 */
[----:B------:R-:W-:Y:S01]  /*5570*/  @!P0 IMAD.WIDE.U32 R164, R165, c[0x0][0x208], RZ ;  /* 0x00008200a5a48a25 */ /* 0x000fe200078e00ff */
[----:B------:R-:W-:Y:S04]  /*5580*/  IADD3 R245, R245, UR6, RZ ;  /* 0x00000006f5f57c10 */ /* 0x000fe8000fffe0ff */
[----:B------:R-:W-:Y:S01]  /*5590*/  @!P0 IADD3 R171, R165, R2, RZ ;  /* 0x00000002a5ab8210 */ /* 0x000fe20007ffe0ff */
[----:B------:R-:W2:Y:S01]  /*55a0*/  LDSM.16.M88.4 R144, [R188+UR4+0xc900] ;  /* 0x00c90004bc90783b */ /* 0x000ea20008000200 */
[C---:B------:R-:W-:Y:S02]  /*55b0*/  @!P0 IMAD.SHL.U32 R2, R164.reuse, 0x40, RZ ;  /* 0x00000040a4028824 */ /* 0x040fe400078e00ff */
[----:B------:R-:W-:Y:S03]  /*55c0*/  @!P0 SHF.L.U64.HI R171, R164, 0x6, R171 ;  /* 0x00000006a4ab8819 */ /* 0x000fe600000102ab */
[C---:B------:R-:W-:Y:S01]  /*55d0*/  @!P0 IADD3 R165, P1, R2.reuse, R204, RZ ;  /* 0x000000cc02a58210 */ /* 0x040fe20007f3e0ff */
[----:B------:R-:W3:Y:S03]  /*55e0*/  LDSM.16.M88.4 R148, [R188+UR4+0xd100] ;  /* 0x00d10004bc94783b */ /* 0x000ee60008000200 */
[----:B------:R-:W-:Y:S02]  /*55f0*/  @!P0 IADD3.X R164, R171, R209, RZ, P1, !PT ;  /* 0x000000d1aba48210 */ /* 0x000fe40000ffe4ff */
[C---:B------:R-:W-:Y:S02]  /*5600*/  @!P0 LEA R166, P1, R165.reuse, c[0x0][0x1f8], 0x1 ;  /* 0x00007e00a5a68a11 */ /* 0x040fe400078208ff */
[----:B------:R-:W4:Y:S02]  /*5610*/  LDSM.16.M88.4 R152, [R188+UR4+0xd900] ;  /* 0x00d90004bc98783b */ /* 0x000f240008000200 */
[----:B------:R-:W-:Y:S02]  /*5620*/  @!P0 LEA.HI.X R167, R165, c[0x0][0x1fc], R164, 0x1, P1 ;  /* 0x00007f00a5a78a11 */ /* 0x000fe400008f0ca4 */
[----:B------:R-:W-:Y:S03]  /*5630*/  @!P0 IADD3 R168, P1, R2, R229, RZ ;  /* 0x000000e502a88210 */ /* 0x000fe60007f3e0ff */
[----:B------:R-:W-:Y:S02]  /*5640*/  LDSM.16.M88.4 R156, [R133+0xd100] ;  /* 0x00d10000859c783b */ /* 0x000fe40000000200 */
[C---:B------:R-:W-:Y:S01]  /*5650*/  @!P0 IMAD.X R165, R171.reuse, 0x1, R228, P1 ;  /* 0x00000001aba58824 */ /* 0x040fe200008e06e4 */
[C---:B------:R-:W-:Y:S04]  /*5660*/  @!P0 LEA R164, P1, R168.reuse, c[0x0][0x1f8], 0x1 ;  /* 0x00007e00a8a48a11 */ /* 0x040fe800078208ff */
[----:B------:R-:W-:Y:S02]  /*5670*/  @!P0 LEA.HI.X R165, R168, c[0x0][0x1fc], R165, 0x1, P1 ;  /* 0x00007f00a8a58a11 */ /* 0x000fe400008f0ca5 */
[----:B------:R-:W-:Y:S01]  /*5680*/  @!P0 IADD3 R169, P1, R2, R227, RZ ;  /* 0x000000e302a98210 */ /* 0x000fe20007f3e0ff */
[C---:B-1----:R-:W-:Y:S03]  /*5690*/  HMMA.16816.F32.BF16 R4, R136.reuse, R140, RZ ;  /* 0x0000008c8804723c */ /* 0x042fe600000418ff */
[----:B------:R-:W-:Y:S02]  /*56a0*/  @!P0 IADD3.X R170, R171, R226, RZ, P1, !PT ;  /* 0x000000e2abaa8210 */ /* 0x000fe40000ffe4ff */
[C---:B------:R-:W-:Y:S03]  /*56b0*/  @!P0 LEA R168, P1, R169.reuse, c[0x0][0x1f8], 0x1 ;  /* 0x00007e00a9a88a11 */ /* 0x040fe600078208ff */
[C---:B------:R-:W-:Y:S01]  /*56c0*/  HMMA.16816.F32.BF16 R8, R136.reuse, R142, RZ ;  /* 0x0000008e8808723c */ /* 0x040fe200000418ff */
[----:B------:R-:W-:Y:S03]  /*56d0*/  LDSM.16.M88.4 R140, [R186] ;  /* 0x00000000ba8c783b */ /* 0x000fe60000000200 */
[----:B------:R-:W-:Y:S02]  /*56e0*/  @!P0 LEA.HI.X R169, R169, c[0x0][0x1fc], R170, 0x1, P1 ;  /* 0x00007f00a9a98a11 */ /* 0x000fe400008f0caa */
[----:B------:R-:W-:Y:S02]  /*56f0*/  @!P0 IADD3 R2, P1, R198, R2, RZ ;  /* 0x00000002c6028210 */ /* 0x000fe40007f3e0ff */
[C---:B--2---:R-:W-:Y:S04]  /*5700*/  HMMA.16816.F32.BF16 R12, R136.reuse, R144, RZ ;  /* 0x00000090880c723c */ /* 0x044fe800000418ff */
[----:B------:R-:W-:Y:S01]  /*5710*/  @!P0 IMAD.X R171, R197, 0x1, R171, P1 ;  /* 0x00000001c5ab8824 */ /* 0x000fe200008e06ab */
[----:B------:R-:W-:Y:S03]  /*5720*/  @!P0 IADD3 R170, P1, R2, R204, RZ ;  /* 0x000000cc02aa8210 */ /* 0x000fe60007f3e0ff */
[C---:B------:R-:W-:Y:S01]  /*5730*/  HMMA.16816.F32.BF16 R16, R136.reuse, R146, RZ ;  /* 0x000000928810723c */ /* 0x040fe200000418ff */
[----:B------:R-:W1:Y:S03]  /*5740*/  LDSM.16.M88.4 R144, [R133+0xc100] ;  /* 0x00c100008590783b */ /* 0x000e660000000200 */
[C---:B------:R-:W-:Y:S02]  /*5750*/  @!P0 IADD3.X R173, R171.reuse, R209, RZ, P1, !PT ;  /* 0x000000d1abad8210 */ /* 0x040fe40000ffe4ff */
[C---:B------:R-:W-:Y:S02]  /*5760*/  @!P0 LEA R172, P1, R170.reuse, c[0x0][0x1f8], 0x1 ;  /* 0x00007e00aaac8a11 */ /* 0x040fe400078208ff */
[C---:B---3--:R-:W-:Y:S04]  /*5770*/  HMMA.16816.F32.BF16 R20, R136.reuse, R148, RZ ;  /* 0x000000948814723c */ /* 0x048fe800000418ff */
[----:B------:R-:W-:Y:S02]  /*5780*/  @!P0 LEA.HI.X R173, R170, c[0x0][0x1fc], R173, 0x1, P1 ;  /* 0x00007f00aaad8a11 */ /* 0x000fe400008f0cad */
[C---:B------:R-:W-:Y:S02]  /*5790*/  @!P0 IADD3 R175, P1, R2.reuse, R229, RZ ;  /* 0x000000e502af8210 */ /* 0x040fe40007f3e0ff */
[C---:B------:R-:W-:Y:S01]  /*57a0*/  HMMA.16816.F32.BF16 R24, R136.reuse, R150, RZ ;  /* 0x000000968818723c */ /* 0x040fe200000418ff */
[----:B------:R-:W2:Y:S03]  /*57b0*/  LDSM.16.M88.4 R148, [R133+0xc900] ;  /* 0x00c900008594783b */ /* 0x000ea60000000200 */
[----:B------:R-:W-:Y:S02]  /*57c0*/  @!P0 IADD3.X R170, R171, R228, RZ, P1, !PT ;  /* 0x000000e4abaa8210 */ /* 0x000fe40000ffe4ff */
[C---:B------:R-:W-:Y:S02]  /*57d0*/  @!P0 LEA R174, P1, R175.reuse, c[0x0][0x1f8], 0x1 ;  /* 0x00007e00afae8a11 */ /* 0x040fe400078208ff */
[C---:B----4-:R-:W-:Y:S04]  /*57e0*/  HMMA.16816.F32.BF16 R28, R136.reuse, R152, RZ ;  /* 0x00000098881c723c */ /* 0x050fe800000418ff */
[----:B------:R-:W-:Y:S02]  /*57f0*/  @!P0 LEA.HI.X R175, R175, c[0x0][0x1fc], R170, 0x1, P1 ;  /* 0x00007f00afaf8a11 */ /* 0x000fe400008f0caa */
[----:B------:R-:W-:Y:S02]  /*5800*/  @!P0 IADD3 R2, P1, R2, R227, RZ ;  /* 0x000000e302028210 */ /* 0x000fe40007f3e0ff */
[----:B------:R-:W-:Y:S01]  /*5810*/  HMMA.16816.F32.BF16 R32, R136, R154, RZ ;  /* 0x0000009a8820723c */ /* 0x000fe200000418ff */
[----:B------:R-:W3:Y:S03]  /*5820*/  LDSM.16.M88.4 R136, [R133+0xd900] ;  /* 0x00d900008588783b */ /* 0x000ee60000000200 */
[----:B------:R-:W-:Y:S01]  /*5830*/  @!P0 IMAD.X R177, R171, 0x1, R226, P1 ;  /* 0x00000001abb18824 */ /* 0x000fe200008e06e2 */
[C---:B------:R-:W-:Y:S01]  /*5840*/  @!P0 LEA R176, P1, R2.reuse, c[0x0][0x1f8], 0x1 ;  /* 0x00007e0002b08a11 */ /* 0x040fe200078208ff */
[C---:B------:R-:W-:Y:S02]  /*5850*/  @!P0 IMAD R171, R215.reuse, 0x6000, R214 ;  /* 0x00006000d7ab8824 */ /* 0x040fe400078e02d6 */
[C---:B-1----:R-:W-:Y:S03]  /*5860*/  HMMA.16816.F32.BF16 R4, R140.reuse, R144, R4 ;  /* 0x000000908c04723c */ /* 0x042fe60000041804 */
[----:B------:R-:W-:Y:S01]  /*5870*/  @!PT LDS RZ, [RZ] ;  /* 0x00000000fffff984 */ /* 0x000fe20000000800 */
[----:B------:R-:W-:Y:S01]  /*5880*/  @!PT LDS RZ, [RZ] ;  /* 0x00000000fffff984 */ /* 0x000fe20000000800 */
[----:B------:R-:W-:Y:S01]  /*5890*/  @!PT LDS RZ, [RZ] ;  /* 0x00000000fffff984 */ /* 0x000fe20000000800 */
[----:B------:R1:W-:Y:S02]  /*58a0*/  @!P0 LDGSTS.E.BYPASS.LTC128B.128 [R171], [R166.64], !P5 ;  /* 0x00000000a6ab8fae */ /* 0x0003e4000e901d48 */
[----:B------:R-:W-:Y:S01]  /*58b0*/  @!P0 LEA.HI.X R177, R2, c[0x0][0x1fc], R177, 0x1, P1 ;  /* 0x00007f0002b18a11 */ /* 0x000fe200008f0cb1 */
[----:B------:R-:W-:Y:S02]  /*58c0*/  IMAD.IADD R2, R192, 0x1, R133 ;  /* 0x00000001c0027824 */ /* 0x000fe400078e0285 */
[C---:B------:R-:W-:Y:S02]  /*58d0*/  HMMA.16816.F32.BF16 R8, R140.reuse, R146, R8 ;  /* 0x000000928c08723c */ /* 0x040fe40000041808 */
[----:B------:R1:W-:Y:S06]  /*58e0*/  @!P0 LDGSTS.E.BYPASS.LTC128B.128 [R171+0x2000], [R164.64], !P4 ;  /* 0x02000000a4ab8fae */ /* 0x0003ec000e101d48 */
[C---:B--2---:R-:W-:Y:S01]  /*58f0*/  HMMA.16816.F32.BF16 R12, R140.reuse, R148, R12 ;  /* 0x000000948c0c723c */ /* 0x044fe2000004180c */
[----:B------:R2:W-:Y:S07]  /*5900*/  @!P0 LDGSTS.E.BYPASS.LTC128B.128 [R171+0x4000], [R168.64], !P6 ;  /* 0x04000000a8ab8fae */ /* 0x0005ee000f101d48 */
[C---:B------:R-:W-:Y:S01]  /*5910*/  HMMA.16816.F32.BF16 R16, R140.reuse, R150, R16 ;  /* 0x000000968c10723c */ /* 0x040fe20000041810 */
[----:B------:R2:W-:Y:S07]  /*5920*/  @!P0 LDGSTS.E.BYPASS.LTC128B.128 [R171+0x1000], [R172.64], !P5 ;  /* 0x01000000acab8fae */ /* 0x0005ee000e901d48 */
[C---:B------:R-:W-:Y:S01]  /*5930*/  HMMA.16816.F32.BF16 R20, R140.reuse, R156, R20 ;  /* 0x0000009c8c14723c */ /* 0x040fe20000041814 */
[----:B------:R2:W-:Y:S07]  /*5940*/  @!P0 LDGSTS.E.BYPASS.LTC128B.128 [R171+0x3000], [R174.64], !P4 ;  /* 0x03000000aeab8fae */ /* 0x0005ee000e101d48 */
[C---:B------:R-:W-:Y:S01]  /*5950*/  HMMA.16816.F32.BF16 R24, R140.reuse, R158, R24 ;  /* 0x0000009e8c18723c */ /* 0x040fe20000041818 */
[----:B------:R2:W-:Y:S02]  /*5960*/  @!P0 LDGSTS.E.BYPASS.LTC128B.128 [R171+0x5000], [R176.64], !P6 ;  /* 0x05000000b0ab8fae */ /* 0x0005e4000f101d48 */
[C---:B------:R-:W-:Y:S02]  /*5970*/  ISETP.GE.AND P0, PT, R215.reuse, 0x1, PT ;  /* 0x00000001d700780c */ /* 0x040fe40003f06270 */
[----:B------:R-:W-:Y:S03]  /*5980*/  IADD3 R215, R215, 0x1, RZ ;  /* 0x00000001d7d77810 */ /* 0x000fe60007ffe0ff */
[C---:B---3--:R-:W-:Y:S01]  /*5990*/  HMMA.16816.F32.BF16 R28, R140.reuse, R136, R28 ;  /* 0x000000888c1c723c */ /* 0x048fe2000004181c */
[----:B------:R-:W-:Y:S03]  /*59a0*/  LDSM.16.M88.4 R152, [R185] ;  /* 0x00000000b998783b */ /* 0x000fe60000000200 */
[----:B------:R-:W-:Y:S04]  /*59b0*/  SEL R215, R215, RZ, !P0 ;  /* 0x000000ffd7d77207 */ /* 0x000fe80004000000 */
[----:B------:R-:W-:Y:S01]  /*59c0*/  HMMA.16816.F32.BF16 R32, R140, R138, R32 ;  /* 0x0000008a8c20723c */ /* 0x000fe20000041820 */
[----:B------:R-:W3:Y:S07]  /*59d0*/  LDSM.16.M88.4 R160, [R0+0xc100] ;  /* 0x00c1000000a0783b */ /* 0x000eee0000000200 */
[----:B------:R-:W4:Y:S07]  /*59e0*/  LDSM.16.M88.4 R144, [R0+0xc900] ;  /* 0x00c900000090783b */ /* 0x000f2e0000000200 */
[----:B------:R-:W5:Y:S07]  /*59f0*/  LDSM.16.M88.4 R148, [R0+0xd100] ;  /* 0x00d100000094783b */ /* 0x000f6e0000000200 */
[----:B------:R-:W5:Y:S07]  /*5a00*/  LDSM.16.M88.4 R156, [R0+0xd900] ;  /* 0x00d90000009c783b */ /* 0x000f6e0000000200 */
[----:B-1----:R-:W-:Y:S07]  /*5a10*/  LDSM.16.M88.4 R164, [R184] ;  /* 0x00000000b8a4783b */ /* 0x002fee0000000200 */
[----:B--2---:R-:W1:Y:S01]  /*5a20*/  LDSM.16.M88.4 R168, [R2+0xc100] ;  /* 0x00c1000002a8783b */ /* 0x004e620000000200 */
[C---:B---3--:R-:W-:Y:S06]  /*5a30*/  HMMA.16816.F32.BF16 R4, R152.reuse, R160, R4 ;  /* 0x000000a09804723c */ /* 0x048fec0000041804 */
[----:B------:R-:W2:Y:S02]  /*5a40*/  LDSM.16.M88.4 R136, [R2+0xc900] ;  /* 0x00c900000288783b */ /* 0x000ea40000000200 */
[C---:B------:R-:W-:Y:S05]  /*5a50*/  HMMA.16816.F32.BF16 R8, R152.reuse, R162, R8 ;  /* 0x000000a29808723c */ /* 0x040fea0000041808 */
[----:B------:R-:W3:Y:S03]  /*5a60*/  LDSM.16.M88.4 R140, [R2+0xd100] ;  /* 0x00d10000028c783b */ /* 0x000ee60000000200 */
[C---:B----4-:R-:W-:Y:S04]  /*5a70*/  HMMA.16816.F32.BF16 R12, R152.reuse, R144, R12 ;  /* 0x00000090980c723c */ /* 0x050fe8000004180c */
[----:B------:R-:W-:Y:S04]  /*5a80*/  LDSM.16.M88.4 R160, [R188+UR4+0xf900] ;  /* 0x00f90004bca0783b */ /* 0x000fe80008000200 */
[C---:B------:R-:W-:Y:S03]  /*5a90*/  HMMA.16816.F32.BF16 R16, R152.reuse, R146, R16 ;  /* 0x000000929810723c */ /* 0x040fe60000041810 */
[----:B------:R-:W4:Y:S05]  /*5aa0*/  LDSM.16.M88.4 R144, [R2+0xd900] ;  /* 0x00d900000290783b */ /* 0x000f2a0000000200 */
        /* <DEDUP_REMOVED lines=9> */
[----:B------:R-:W1:Y:S07]  /*5b40*/  LDSM.16.M88.4 R156, [R188+UR4+0xe900] ;  /* 0x00e90004bc9c783b */ /* 0x000e6e0008000200 */
[C---:B------:R-:W-:Y:S01]  /*5b50*/  HMMA.16816.F32.BF16 R8, R164.reuse, R170, R8 ;  /* 0x000000aaa408723c */ /* 0x040fe20000041808 */
[----:B------:R-:W-:Y:S07]  /*5b60*/  LDSM.16.M88.4 R168, [R133+0xe100] ;  /* 0x00e1000085a8783b */ /* 0x000fee0000000200 */
[C---:B--2---:R-:W-:Y:S01]  /*5b70*/  HMMA.16816.F32.BF16 R12, R164.reuse, R136, R12 ;  /* 0x00000088a40c723c */ /* 0x044fe2000004180c */
[----:B------:R-:W-:Y:S07]  /*5b80*/  LDSM.16.M88.4 R180, [R188+UR4+0x10100] ;  /* 0x01010004bcb4783b */ /* 0x000fee0008000200 */
[C---:B------:R-:W-:Y:S01]  /*5b90*/  HMMA.16816.F32.BF16 R16, R164.reuse, R138, R16 ;  /* 0x0000008aa410723c */ /* 0x040fe20000041810 */
[----:B------:R-:W2:Y:S07]  /*5ba0*/  LDSM.16.M88.4 R136, [R188+UR4+0xf100] ;  /* 0x00f10004bc88783b */ /* 0x000eae0008000200 */
[C---:B---3--:R-:W-:Y:S01]  /*5bb0*/  HMMA.16816.F32.BF16 R20, R164.reuse, R140, R20 ;  /* 0x0000008ca414723c */ /* 0x048fe20000041814 */
[----:B------:R-:W0:Y:S07]  /*5bc0*/  LDGDEPBAR ;  /* 0x00000000000079af */ /* 0x000e2e0000000000 */
[C---:B------:R-:W-:Y:S01]  /*5bd0*/  HMMA.16816.F32.BF16 R24, R164.reuse, R142, R24 ;  /* 0x0000008ea418723c */ /* 0x040fe20000041818 */
[----:B------:R-:W3:Y:S07]  /*5be0*/  LDSM.16.M88.4 R140, [R186+0x4000] ;  /* 0x00400000ba8c783b */ /* 0x000eee0000000200 */
[C---:B----4-:R-:W-:Y:S08]  /*5bf0*/  HMMA.16816.F32.BF16 R28, R164.reuse, R144, R28 ;  /* 0x00000090a41c723c */ /* 0x050ff0000004181c */
        /* <DEDUP_REMOVED lines=11> */
[----:B------:R-:W1:Y:S07]  /*5cb0*/  LDSM.16.M88.4 R136, [R0+0xe900] ;  /* 0x00e900000088783b */ /* 0x000e6e0000000200 */
[C---:B------:R-:W-:Y:S08]  /*5cc0*/  HMMA.16816.F32.BF16 R28, R148.reuse, R160, R28 ;  /* 0x000000a0941c723c */ /* 0x040ff0000004181c */
[----:B------:R-:W-:Y:S01]  /*5cd0*/  HMMA.16816.F32.BF16 R32, R148, R162, R32 ;  /* 0x000000a29420723c */ /* 0x000fe20000041820 */
[----:B------:R-:W2:Y:S07]  /*5ce0*/  LDSM.16.M88.4 R148, [R0+0xf100] ;  /* 0x00f100000094783b */ /* 0x000eae0000000200 */
[C---:B---3--:R-:W-:Y:S01]  /*5cf0*/  HMMA.16816.F32.BF16 R4, R140.reuse, R168, R4 ;  /* 0x000000a88c04723c */ /* 0x048fe20000041804 */
[----:B------:R-:W-:Y:S07]  /*5d00*/  LDSM.16.M88.4 R160, [R184+0x4000] ;  /* 0x00400000b8a0783b */ /* 0x000fee0000000200 */
[C---:B------:R-:W-:Y:S01]  /*5d10*/  HMMA.16816.F32.BF16 R8, R140.reuse, R170, R8 ;  /* 0x000000aa8c08723c */ /* 0x040fe20000041808 */
[----:B------:R-:W3:Y:S07]  /*5d20*/  LDSM.16.M88.4 R168, [R2+0xe100] ;  /* 0x00e1000002a8783b */ /* 0x000eee0000000200 */
[C---:B------:R-:W-:Y:S08]  /*5d30*/  HMMA.16816.F32.BF16 R12, R140.reuse, R172, R12 ;  /* 0x000000ac8c0c723c */ /* 0x040ff0000004180c */
[C---:B------:R-:W-:Y:S01]  /*5d40*/  HMMA.16816.F32.BF16 R16, R140.reuse, R174, R16 ;  /* 0x000000ae8c10723c */ /* 0x040fe20000041810 */
[----:B------:R-:W-:Y:S07]  /*5d50*/  LDSM.16.M88.4 R172, [R190+0x8000] ;  /* 0x00800000beac783b */ /* 0x000fee0000000200 */
[C---:B----4-:R-:W-:Y:S08]  /*5d60*/  HMMA.16816.F32.BF16 R20, R140.reuse, R144, R20 ;  /* 0x000000908c14723c */ /* 0x050ff00000041814 */
[C---:B------:R-:W-:Y:S01]  /*5d70*/  HMMA.16816.F32.BF16 R24, R140.reuse, R146, R24 ;  /* 0x000000928c18723c */ /* 0x040fe20000041818 */
[----:B------:R-:W-:Y:S07]  /*5d80*/  LDSM.16.M88.4 R144, [R191+0xf100] ;  /* 0x00f10000bf90783b */ /* 0x000fee0000000200 */
        /* <DEDUP_REMOVED lines=10> */
[C---:B--2---:R-:W-:Y:S08]  /*5e30*/  HMMA.16816.F32.BF16 R20, R164.reuse, R148, R20 ;  /* 0x00000094a414723c */ /* 0x044ff00000041814 */
[C---:B------:R-:W-:Y:S01]  /*5e40*/  HMMA.16816.F32.BF16 R24, R164.reuse, R150, R24 ;  /* 0x00000096a418723c */ /* 0x040fe20000041818 */
[----:B------:R-:W2:Y:S07]  /*5e50*/  LDSM.16.M88.4 R148, [R188+UR4+0x11100] ;  /* 0x01110004bc94783b */ /* 0x000eae0008000200 */
[C---:B------:R-:W-:Y:S08]  /*5e60*/  HMMA.16816.F32.BF16 R28, R164.reuse, R156, R28 ;  /* 0x0000009ca41c723c */ /* 0x040ff0000004181c */
[----:B------:R-:W-:Y:S01]  /*5e70*/  HMMA.16816.F32.BF16 R32, R164, R158, R32 ;  /* 0x0000009ea420723c */ /* 0x000fe20000041820 */
[----:B------:R-:W1:Y:S07]  /*5e80*/  LDSM.16.M88.4 R156, [R188+UR4+0x11900] ;  /* 0x01190004bc9c783b */ /* 0x000e6e0008000200 */
[C---:B---3--:R-:W-:Y:S01]  /*5e90*/  HMMA.16816.F32.BF16 R4, R160.reuse, R168, R4 ;  /* 0x000000a8a004723c */ /* 0x048fe20000041804 */
[----:B------:R-:W3:Y:S07]  /*5ea0*/  LDSM.16.M88.4 R164, [R186+0x8000] ;  /* 0x00800000baa4783b */ /* 0x000eee0000000200 */
        /* <DEDUP_REMOVED lines=11> */
[----:B------:R-:W3:Y:S01]  /*5f60*/  LDSM.16.M88.4 R160, [R185+0x8000] ;  /* 0x00800000b9a0783b */ /* 0x000ee20000000200 */
        /* <DEDUP_REMOVED lines=9> */
[C---:B------:R-:W-:Y:S08]  /*6000*/  HMMA.16816.F32.BF16 R28, R172.reuse, R156, R28 ;  /* 0x0000009cac1c723c */ /* 0x040ff0000004181c */
[----:B------:R-:W-:Y:S01]  /*6010*/  HMMA.16816.F32.BF16 R32, R172, R158, R32 ;  /* 0x0000009eac20723c */ /* 0x000fe20000041820 */
[----:B------:R-:W1:Y:S07]  /*6020*/  LDSM.16.M88.4 R156, [R0+0x11900] ;  /* 0x01190000009c783b */ /* 0x000e6e0000000200 */
[----:B------:R-:W1:Y:S01]  /*6030*/  LDSM.16.M88.4 R172, [R184+0x8000] ;  /* 0x00800000b8ac783b */ /* 0x000e620000000200 */
[C---:B---3--:R-:W-:Y:S08]  /*6040*/  HMMA.16816.F32.BF16 R4, R164.reuse, R176, R4 ;  /* 0x000000b0a404723c */ /* 0x048ff00000041804 */
[C---:B------:R-:W-:Y:S08]  /*6050*/  HMMA.16816.F32.BF16 R8, R164.reuse, R178, R8 ;  /* 0x000000b2a408723c */ /* 0x040ff00000041808 */
[C---:B----4-:R-:W-:Y:S08]  /*6060*/  HMMA.16816.F32.BF16 R12, R164.reuse, R140, R12 ;  /* 0x0000008ca40c723c */ /* 0x050ff0000004180c */
[C---:B------:R-:W-:Y:S01]  /*6070*/  HMMA.16816.F32.BF16 R16, R164.reuse, R142, R16 ;  /* 0x0000008ea410723c */ /* 0x040fe20000041810 */
[----:B------:R-:W-:Y:S07]  /*6080*/  LDSM.16.M88.4 R140, [R191+0x11100] ;  /* 0x01110000bf8c783b */ /* 0x000fee0000000200 */
[C---:B------:R-:W-:Y:S08]  /*6090*/  HMMA.16816.F32.BF16 R20, R164.reuse, R144, R20 ;  /* 0x00000090a414723c */ /* 0x040ff00000041814 */
        /* <DEDUP_REMOVED lines=8> */
[C---:B--2---:R-:W-:Y:S08]  /*6120*/  HMMA.16816.F32.BF16 R20, R160.reuse, R148, R20 ;  /* 0x00000094a014723c */ /* 0x044ff00000041814 */
        /* <DEDUP_REMOVED lines=32> */
[----:B------:R2:W1:Y:S01]  /*6330*/  MUFU.TANH R232, R240 ;  /* 0x000000f000e87308 */ /* 0x0004620000002400 */
[----:B------:R-:W5:Y:S02]  /*6340*/  SHFL.IDX PT, R173, R249, RZ, 0x1c1f ;  /* 0x001c1ffff9ad7589 */ /* 0x000f6400000e0000 */
        /* <DEDUP_REMOVED lines=12> */
[----:B------:R-:W-:Y:S01]  /*6410*/  FMUL.FTZ R239, R30, c[0x0][0x320] ;  /* 0x0000c8001eef7a20 */ /* 0x000fe20000410000 */
[-C--:B-----5:R-:W-:Y:S01]  /*6420*/  IADD3 R248, R246, R173.reuse, RZ ;  /* 0x000000adf6f87210 */ /* 0x0a0fe20007ffe0ff */
[----:B------:R-:W-:Y:S01]  /*6430*/  FMUL.FTZ R238, R31, c[0x0][0x320] ;  /* 0x0000c8001fee7a20 */ /* 0x000fe20000410000 */
[----:B------:R-:W-:Y:S01]  /*6440*/  IADD3 R247, R245, R173, RZ ;  /* 0x000000adf5f77210 */ /* 0x000fe20007ffe0ff */
[----:B------:R-:W-:Y:S01]  /*6450*/  FMUL.FTZ R243, R32, c[0x0][0x320] ;  /* 0x0000c80020f37a20 */ /* 0x000fe20000410000 */
[----:B------:R-:W1:Y:S01]  /*6460*/  MUFU.TANH R176, R176 ;  /* 0x000000b000b07308 */ /* 0x000e620000002400 */
[----:B------:R-:W-:Y:S02]  /*6470*/  FMUL.FTZ R242, R33, c[0x0][0x320] ;  /* 0x0000c80021f27a20 */ /* 0x000fe40000410000 */
[----:B------:R-:W-:Y:S02]  /*6480*/  FMUL.FTZ R241, R34, c[0x0][0x320] ;  /* 0x0000c80022f17a20 */ /* 0x000fe40000410000 */
[----:B--2---:R-:W-:Y:S05]  /*6490*/  FMUL.FTZ R240, R35, c[0x0][0x320] ;  /* 0x0000c80023f07a20 */ /* 0x004fea0000410000 */
        /* <DEDUP_REMOVED lines=24> */
[----:B------:R-:W-:-:S05]  /*6620*/  @!P3 BRA `(.L_x_882) ;  /* 0x000001800000b947 */ /* 0x000fca0003800000 */
[----:B--234-:R-:W-:Y:S01]  /*6630*/  IADD3 R5, -R203, R194, R173 ;  /* 0x000000c2cb057210 */ /* 0x01cfe20007ffe1ad */
[----:B------:R-:W-:Y:S03]  /*6640*/  BSSY B0, `(.L_x_883) ;  /* 0x0000011000007945 */ /* 0x000fe60003800000 */
        /* <DEDUP_REMOVED lines=11> */
.L_x_884:
[----:B------:R-:W-:Y:S04]  /*6700*/  MOV R0, c[0x0][0x32c] ;  /* 0x0000cb0000007a02 */ /* 0x000fe80000000f00 */
[----:B------:R-:W-:Y:S11]  /*6710*/  ISETP.NE.AND P0, PT, R0, 0x1, PT ;  /* 0x000000010000780c */ /* 0x000ff60003f05270 */
[----:B------:R-:W-:Y:S02]  /*6720*/  @!UPT UIADD3 URZ, URZ, URZ, URZ ;  /* 0x0000003f3f3ff290 */ /* 0x000fe4000fffe03f */
[----:B------:R-:W-:Y:S05]  /*6730*/  @P0 IMAD.HI.U32 R0, R5, c[0x0][0x330], RZ ;  /* 0x0000cc0005000a27 */ /* 0x000fea00078e00ff */
[----:B------:R-:W-:Y:S02]  /*6740*/  @P0 SHF.R.U32.HI R5, RZ, c[0x0][0x334], R0 ;  /* 0x0000cd00ff050a19 */ /* 0x000fe40000011600 */
.L_x_885:
[----:B------:R-:W-:Y:S05]  /*6750*/  BSYNC B0 ;  /* 0x0000000000007941 */ /* 0x000fea0003800000 */
.L_x_883:
[----:B------:R-:W-:Y:S04]  /*6760*/  IMAD R0, R5, c[0x0][0x32c], -R244 ;  /* 0x0000cb0005007a24 */ /* 0x000fe800078e0af4 */
[----:B------:R-:W-:Y:S05]  /*6770*/  IMAD.IADD R0, R0, 0x1, -R211 ;  /* 0x0000000100007824 */ /* 0x000fea00078e0ad3 */
[----:B------:R-:W-:Y:S02]  /*6780*/  IADD3 R5, R0, c[0x0][0x32c], RZ ;  /* 0x0000cb0000057a10 */ /* 0x000fe40007ffe0ff */
[----:B------:R-:W-:Y:S02]  /*6790*/  IMNMX R247, R247, R0, !PT ;  /* 0x00000000f7f77217 */ /* 0x000fe40007800200 */
[----:B------:R-:W-:Y:S02]  /*67a0*/  IMNMX R248, R248, R5, PT ;  /* 0x00000005f8f87217 */ /* 0x000fe40003800200 */
.L_x_882:
[----:B--234-:R-:W-:Y:S01]  /*67b0*/  ISETP.GT.AND P2, PT, R220, -0x1, PT ;  /* 0xffffffffdc00780c */ /* 0x01cfe20003f44270 */
[----:B------:R-:W2:Y:S03]  /*67c0*/  SHFL.IDX PT, R0, R249, 0x1, 0x1c1f ;  /* 0x003c1f00f9007f89 */ /* 0x000ea600000e0000 */
[----:B------:R-:W-:Y:S04]  /*67d0*/  ISETP.GT.AND P0, PT, R247, RZ, P2 ;  /* 0x000000fff700720c */ /* 0x000fe80001704270 */
[C---:B------:R-:W-:Y:S04]  /*67e0*/  ISETP.LT.OR P0, PT, R248.reuse, 0x1, P0 ;  /* 0x00000001f800780c */ /* 0x040fe80000701670 */
[----:B------:R-:W-:Y:S02]  /*67f0*/  FSEL R9, R165, -INF , !P0 ;  /* 0xff800000a5097808 */ /* 0x000fe40004000000 */
[----:B------:R-:W-:Y:S04]  /*6800*/  ISETP.GT.AND P0, PT, R247, 0x1, P2 ;  /* 0x00000001f700780c */ /* 0x000fe80001704270 */
[----:B------:R-:W-:Y:S04]  /*6810*/  ISETP.LT.OR P0, PT, R248, 0x2, P0 ;  /* 0x00000002f800780c */ /* 0x000fe80000701670 */
[----:B------:R-:W-:Y:S02]  /*6820*/  FSEL R5, R167, -INF , !P0 ;  /* 0xff800000a7057808 */ /* 0x000fe40004000000 */
[----:B------:R-:W-:Y:S01]  /*6830*/  ISETP.GT.AND P0, PT, R247, 0x8, P2 ;  /* 0x00000008f700780c */ /* 0x000fe20001704270 */
[--C-:B--2---:R-:W-:Y:S02]  /*6840*/  IMAD.IADD R246, R246, 0x1, R0.reuse ;  /* 0x00000001f6f67824 */ /* 0x104fe400078e0200 */
[----:B------:R-:W-:Y:S01]  /*6850*/  IMAD.IADD R245, R245, 0x1, R0 ;  /* 0x00000001f5f57824 */ /* 0x000fe200078e0200 */
[C---:B------:R-:W-:Y:S04]  /*6860*/  ISETP.LT.OR P0, PT, R248.reuse, 0x9, P0 ;  /* 0x00000009f800780c */ /* 0x040fe80000701670 */
[----:B-1----:R-:W-:Y:S02]  /*6870*/  FSEL R169, R169, -INF , !P0 ;  /* 0xff800000a9a97808 */ /* 0x002fe40004000000 */
[C---:B------:R-:W-:Y:S04]  /*6880*/  ISETP.GT.AND P0, PT, R247.reuse, 0x9, P2 ;  /* 0x00000009f700780c */ /* 0x040fe80001704270 */
[----:B------:R-:W-:Y:S04]  /*6890*/  ISETP.LT.OR P0, PT, R248, 0xa, P0 ;  /* 0x0000000af800780c */ /* 0x000fe80000701670 */
[----:B------:R-:W-:Y:S02]  /*68a0*/  FSEL R7, R176, -INF , !P0 ;  /* 0xff800000b0077808 */ /* 0x000fe40004000000 */
[----:B------:R-:W-:Y:S04]  /*68b0*/  ISETP.GT.AND P0, PT, R247, 0x10, P2 ;  /* 0x00000010f700780c */ /* 0x000fe80001704270 */
[C---:B------:R-:W-:Y:S04]  /*68c0*/  ISETP.LT.OR P0, PT, R248.reuse, 0x11, P0 ;  /* 0x00000011f800780c */ /* 0x040fe80000701670 */
[----:B------:R-:W-:Y:S02]  /*68d0*/  FSEL R165, R181, -INF , !P0 ;  /* 0xff800000b5a57808 */ /* 0x000fe40004000000 */
[----:B------:R-:W-:Y:S04]  /*68e0*/  ISETP.GT.AND P0, PT, R247, 0x11, P2 ;  /* 0x00000011f700780c */ /* 0x000fe80001704270 */
[C---:B------:R-:W-:Y:S04]  /*68f0*/  ISETP.LT.OR P0, PT, R248.reuse, 0x12, P0 ;  /* 0x00000012f800780c */ /* 0x040fe80000701670 */
[----:B------:R-:W-:Y:S02]  /*6900*/  FSEL R167, R177, -INF , !P0 ;  /* 0xff800000b1a77808 */ /* 0x000fe40004000000 */
[C---:B------:R-:W-:Y:S04]  /*6910*/  ISETP.GT.AND P0, PT, R247.reuse, 0x18, P2 ;  /* 0x00000018f700780c */ /* 0x040fe80001704270 */
[----:B------:R-:W-:Y:S04]  /*6920*/  ISETP.LT.OR P0, PT, R248, 0x19, P0 ;  /* 0x00000019f800780c */ /* 0x000fe80000701670 */
[----:B------:R-:W-:Y:S02]  /*6930*/  FSEL R143, R182, -INF , !P0 ;  /* 0xff800000b68f7808 */ /* 0x000fe40004000000 */
[C---:B------:R-:W-:Y:S04]  /*6940*/  ISETP.GT.AND P0, PT, R247.reuse, 0x19, P2 ;  /* 0x00000019f700780c */ /* 0x040fe80001704270 */
[----:B------:R-:W-:Y:S04]  /*6950*/  ISETP.LT.OR P0, PT, R248, 0x1a, P0 ;  /* 0x0000001af800780c */ /* 0x000fe80000701670 */
        /* <DEDUP_REMOVED lines=22> */
[----:B------:R-:W-:Y:S04]  /*6ac0*/  ISETP.GT.AND P0, PT, R247, 0x39, P2 ;  /* 0x00000039f700780c */ /* 0x000fe80001704270 */
[----:B------:R-:W-:Y:S04]  /*6ad0*/  ISETP.LT.OR P0, PT, R248, 0x3a, P0 ;  /* 0x0000003af800780c */ /* 0x000fe80000701670 */
[----:B------:R-:W-:Y:S01]  /*6ae0*/  FSEL R147, R242, -INF , !P0 ;  /* 0xff800000f2937808 */ /* 0x000fe20004000000 */
[----:B------:R-:W-:-:S05]  /*6af0*/  @!P3 BRA `(.L_x_886) ;  /* 0x000001800000b947 */ /* 0x000fca0003800000 */
[----:B------:R-:W-:Y:S01]  /*6b00*/  IADD3 R11, -R203, R194, R0 ;  /* 0x000000c2cb0b7210 */ /* 0x000fe20007ffe100 */
        /* <DEDUP_REMOVED lines=12> */
.L_x_888:
[----:B------:R-:W-:Y:S04]  /*6bd0*/  MOV R0, c[0x0][0x32c] ;  /* 0x0000cb0000007a02 */ /* 0x000fe80000000f00 */
[----:B------:R-:W-:Y:S11]  /*6be0*/  ISETP.NE.AND P0, PT, R0, 0x1, PT ;  /* 0x000000010000780c */ /* 0x000ff60003f05270 */
[----:B------:R-:W-:Y:S02]  /*6bf0*/  @!UPT UIADD3 URZ, URZ, URZ, URZ ;  /* 0x0000003f3f3ff290 */ /* 0x000fe4000fffe03f */
[----:B------:R-:W-:Y:S05]  /*6c00*/  @P0 IMAD.HI.U32 R0, R11, c[0x0][0x330], RZ ;  /* 0x0000cc000b000a27 */ /* 0x000fea00078e00ff */
[----:B------:R-:W-:Y:S02]  /*6c10*/  @P0 SHF.R.U32.HI R11, RZ, c[0x0][0x334], R0 ;  /* 0x0000cd00ff0b0a19 */ /* 0x000fe40000011600 */
.L_x_889:
[----:B------:R-:W-:Y:S05]  /*6c20*/  BSYNC B0 ;  /* 0x0000000000007941 */ /* 0x000fea0003800000 */
.L_x_887:
[----:B------:R-:W-:Y:S04]  /*6c30*/  IMAD R244, R11, c[0x0][0x32c], -R244 ;  /* 0x0000cb000bf47a24 */ /* 0x000fe800078e0af4 */
[----:B------:R-:W-:Y:S05]  /*6c40*/  IMAD.IADD R244, R244, 0x1, -R211 ;  /* 0x00000001f4f47824 */ /* 0x000fea00078e0ad3 */
[----:B------:R-:W-:Y:S02]  /*6c50*/  IADD3 R11, R244, c[0x0][0x32c], RZ ;  /* 0x0000cb00f40b7a10 */ /* 0x000fe40007ffe0ff */
[----:B------:R-:W-:Y:S02]  /*6c60*/  IMNMX R245, R245, R244, !PT ;  /* 0x000000f4f5f57217 */ /* 0x000fe40007800200 */
[----:B------:R-:W-:Y:S02]  /*6c70*/  IMNMX R246, R246, R11, PT ;  /* 0x0000000bf6f67217 */ /* 0x000fe40003800200 */
.L_x_886:
[----:B------:R-:W-:Y:S01]  /*6c80*/  ISETP.GT.AND P0, PT, R245, RZ, P2 ;  /* 0x000000fff500720c */ /* 0x000fe20001704270 */
[----:B------:R-:W-:Y:S04]  /*6c90*/  DEPBAR.LE SB0, 0x2 ;  /* 0x000080800000791a */ /* 0x000fe80000000000 */
[----:B------:R-:W-:Y:S01]  /*6ca0*/  BAR.SYNC.DEFER_BLOCKING 0x0 ;  /* 0x0000000000007b1d */ /* 0x000fe20000010000 */
[----:B------:R-:W-:Y:S01]  /*6cb0*/  ISETP.LT.OR P0, PT, R246, 0x1, P0 ;  /* 0x00000001f600780c */ /* 0x000fe20000701670 */
[----:B------:R-:W-:Y:S01]  /*6cc0*/  UIADD3 UR7, UR5, 0x1, URZ ;  /* 0x0000000105077890 */ /* 0x000fe2000fffe03f */
[----:B------:R-:W-:Y:S01]  /*6cd0*/  FMNMX.FTZ R0, R9, R132, !PT ;  /* 0x0000008409007209 */ /* 0x000fe20007810000 */
[----:B------:R-:W-:Y:S01]  /*6ce0*/  UISETP.GE.AND UP0, UPT, UR5, 0x1, UPT ;  /* 0x000000010500788c */ /* 0x000fe2000bf06270 */
[----:B------:R-:W-:Y:S02]  /*6cf0*/  FSEL R8, R2, -INF , !P0 ;  /* 0xff80000002087808 */ /* 0x000fe40004000000 */
[----:B------:R-:W-:Y:S01]  /*6d00*/  ISETP.GT.AND P0, PT, R245, 0x1, P2 ;  /* 0x00000001f500780c */ /* 0x000fe20001704270 */
[----:B------:R-:W-:Y:S01]  /*6d10*/  USEL UR5, UR7, URZ, !UP0 ;  /* 0x0000003f07057287 */ /* 0x000fe2000c000000 */
[----:B------:R-:W-:Y:S02]  /*6d20*/  FMNMX.FTZ R0, R5, R0, !PT ;  /* 0x0000000005007209 */ /* 0x000fe40007810000 */
[----:B------:R-:W-:Y:S02]  /*6d30*/  ISETP.LT.OR P0, PT, R246, 0x2, P0 ;  /* 0x00000002f600780c */ /* 0x000fe40000701670 */
[----:B------:R-:W-:Y:S02]  /*6d40*/  FMNMX.FTZ R0, R169, R0, !PT ;  /* 0x00000000a9007209 */ /* 0x000fe40007810000 */
[----:B------:R-:W-:Y:S02]  /*6d50*/  FSEL R6, R164, -INF , !P0 ;  /* 0xff800000a4067808 */ /* 0x000fe40004000000 */
[----:B------:R-:W-:Y:S02]  /*6d60*/  ISETP.GT.AND P0, PT, R245, 0x8, P2 ;  /* 0x00000008f500780c */ /* 0x000fe40001704270 */
[----:B------:R-:W-:Y:S02]  /*6d70*/  FMNMX.FTZ R0, R7, R0, !PT ;  /* 0x0000000007007209 */ /* 0x000fe40007810000 */
[----:B------:R-:W-:Y:S02]  /*6d80*/  ISETP.LT.OR P0, PT, R246, 0x9, P0 ;  /* 0x00000009f600780c */ /* 0x000fe40000701670 */
[----:B------:R-:W-:Y:S01]  /*6d90*/  FMNMX.FTZ R0, R165, R0, !PT ;  /* 0x00000000a5007209 */ /* 0x000fe20007810000 */
[----:B------:R-:W-:Y:S01]  /*6da0*/  LDSM.16.MT88.4 R28, [R134+UR4+0x100] ;  /* 0x00010004861c783b */ /* 0x000fe20008004200 */
[----:B------:R-:W-:Y:S02]  /*6db0*/  FSEL R166, R166, -INF , !P0 ;  /* 0xff800000a6a67808 */ /* 0x000fe40004000000 */
[----:B------:R-:W-:Y:S02]  /*6dc0*/  ISETP.GT.AND P0, PT, R245, 0x9, P2 ;  /* 0x00000009f500780c */ /* 0x000fe40001704270 */
[----:B------:R-:W-:Y:S02]  /*6dd0*/  FMNMX.FTZ R0, R167, R0, !PT ;  /* 0x00000000a7007209 */ /* 0x000fe40007810000 */
[----:B------:R-:W-:Y:S02]  /*6de0*/  ISETP.LT.OR P0, PT, R246, 0xa, P0 ;  /* 0x0000000af600780c */ /* 0x000fe40000701670 */
[----:B------:R-:W-:Y:S02]  /*6df0*/  FMNMX.FTZ R0, R143, R0, !PT ;  /* 0x000000008f007209 */ /* 0x000fe40007810000 */
        /* <DEDUP_REMOVED lines=45> */
[----:B------:R-:W-:Y:S01]  /*70d0*/  FMNMX.FTZ R13, R176, R13, !PT ;  /* 0x0000000db00d7209 */ /* 0x000fe20007810000 */
[----:B------:R-:W1:Y:S01]  /*70e0*/  SHFL.BFLY PT, R11, R0, 0x2, 0x1f ;  /* 0x0c401f00000b7f89 */ /* 0x000e6200000e0000 */
[----:B------:R-:W-:Y:S02]  /*70f0*/  FSEL R150, R239, -INF , !P0 ;  /* 0xff800000ef967808 */ /* 0x000fe40004000000 */
[----:B------:R-:W-:Y:S02]  /*7100*/  FMNMX.FTZ R13, R174, R13, !PT ;  /* 0x0000000dae0d7209 */ /* 0x000fe40007810000 */
[C---:B------:R-:W-:Y:S02]  /*7110*/  ISETP.GT.AND P0, PT, R245.reuse, 0x31, P2 ;  /* 0x00000031f500780c */ /* 0x040fe40001704270 */
[----:B------:R-:W-:Y:S02]  /*7120*/  FMNMX.FTZ R13, R154, R13, !PT ;  /* 0x0000000d9a0d7209 */ /* 0x000fe40007810000 */
[----:B------:R-:W-:Y:S02]  /*7130*/  ISETP.LT.OR P0, PT, R246, 0x32, P0 ;  /* 0x00000032f600780c */ /* 0x000fe40000701670 */
[C---:B------:R-:W-:Y:S02]  /*7140*/  ISETP.GT.AND P1, PT, R245.reuse, 0x38, P2 ;  /* 0x00000038f500780c */ /* 0x040fe40001724270 */
        /* <DEDUP_REMOVED lines=17> */
[----:B------:R-:W-:Y:S01]  /*7260*/  FMUL.FTZ R152, R2, c[0x0][0x2d0] ;  /* 0x0000b40002987a20 */ /* 0x000fe20000410000 */
[----:B--2---:R-:W-:Y:S04]  /*7270*/  FMNMX.FTZ R11, R15, R0, !PT ;  /* 0x000000000f0b7209 */ /* 0x004fe80007810000 */
[----:B------:R-:W-:Y:S01]  /*7280*/  FSEL R152, R152, RZ, P0 ;  /* 0x000000ff98987208 */ /* 0x000fe20000000000 */
[----:B------:R-:W-:Y:S04]  /*7290*/  LDSM.16.MT88.4 R12, [R135+UR4+0x100] ;  /* 0x00010004870c783b */ /* 0x000fe80008004200 */
[--C-:B------:R-:W-:Y:S01]  /*72a0*/  FFMA.FTZ R159, R5, c[0x0][0x2d0], -R152.reuse ;  /* 0x0000b400059f7a23 */ /* 0x100fe20000010898 */
[----:B------:R-:W-:Y:S01]  /*72b0*/  FSEL R5, R2, RZ, P0 ;  /* 0x000000ff02057208 */ /* 0x000fe20000000000 */
[--C-:B------:R-:W-:Y:S02]  /*72c0*/  FFMA.FTZ R162, R9, c[0x0][0x2d0], -R152.reuse ;  /* 0x0000b40009a27a23 */ /* 0x100fe40000010898 */
[----:B------:R-:W1:Y:S01]  /*72d0*/  SHFL.BFLY PT, R0, R11, 0x1, 0x1f ;  /* 0x0c201f000b007f89 */ /* 0x000e6200000e0000 */
[----:B------:R-:W-:Y:S01]  /*72e0*/  FFMA.FTZ R160, R169, c[0x0][0x2d0], -R152 ;  /* 0x0000b400a9a07a23 */ /* 0x000fe20000010898 */
[----:B------:R-:W-:Y:S01]  /*72f0*/  MUFU.EX2 R159, R159 ;  /* 0x0000009f009f7308 */ /* 0x000fe20000000800 */
[----:B------:R-:W-:Y:S02]  /*7300*/  FADD.FTZ R4, -R5, R132 ;  /* 0x0000008405047221 */ /* 0x000fe40000010100 */
[--C-:B------:R-:W-:Y:S02]  /*7310*/  FFMA.FTZ R157, R7, c[0x0][0x2d0], -R152.reuse ;  /* 0x0000b400079d7a23 */ /* 0x100fe40000010898 */
[----:B------:R-:W-:Y:S02]  /*7320*/  FMUL.FTZ R132, R4, c[0x0][0x2d0] ;  /* 0x0000b40004847a20 */ /* 0x000fe40000410000 */
[--C-:B------:R-:W-:Y:S02]  /*7330*/  FFMA.FTZ R182, R155, c[0x0][0x2d0], -R152.reuse ;  /* 0x0000b4009bb67a23 */ /* 0x100fe40000010898 */
[--C-:B------:R-:W-:Y:S01]  /*7340*/  FFMA.FTZ R181, R151, c[0x0][0x2d0], -R152.reuse ;  /* 0x0000b40097b57a23 */ /* 0x100fe20000010898 */
[----:B------:R-:W2:Y:S01]  /*7350*/  MUFU.EX2 R162, R162 ;  /* 0x000000a200a27308 */ /* 0x000ea20000000800 */
[--C-:B------:R-:W-:Y:S02]  /*7360*/  FFMA.FTZ R183, R149, c[0x0][0x2d0], -R152.reuse ;  /* 0x0000b40095b77a23 */ /* 0x100fe40000010898 */
[--C-:B------:R-:W-:Y:S02]  /*7370*/  FFMA.FTZ R165, R165, c[0x0][0x2d0], -R152.reuse ;  /* 0x0000b400a5a57a23 */ /* 0x100fe40000010898 */
[--C-:B------:R-:W-:Y:S02]  /*7380*/  FFMA.FTZ R173, R173, c[0x0][0x2d0], -R152.reuse ;  /* 0x0000b400adad7a23 */ /* 0x100fe40000010898 */
[--C-:B------:R-:W-:Y:S02]  /*7390*/  FFMA.FTZ R180, R177, c[0x0][0x2d0], -R152.reuse ;  /* 0x0000b400b1b47a23 */ /* 0x100fe40000010898 */
[--C-:B------:R-:W-:Y:S01]  /*73a0*/  FFMA.FTZ R175, R175, c[0x0][0x2d0], -R152.reuse ;  /* 0x0000b400afaf7a23 */ /* 0x100fe20000010898 */
[----:B------:R-:W-:Y:S01]  /*73b0*/  MUFU.EX2 R160, R160 ;  /* 0x000000a000a07308 */ /* 0x000fe20000000800 */
[----:B-1----:R-:W-:Y:S04]  /*73c0*/  FMNMX.FTZ R0, R11, R0, !PT ;  /* 0x000000000b007209 */ /* 0x002fe80007810000 */
[C---:B------:R-:W-:Y:S01]  /*73d0*/  FSETP.NEU.FTZ.AND P0, PT, R0.reuse, -INF , PT ;  /* 0xff8000000000780b */ /* 0x040fe20003f1d000 */
[C---:B------:R-:W-:Y:S03]  /*73e0*/  FMUL.FTZ R145, R0.reuse, c[0x0][0x2d0] ;  /* 0x0000b40000917a20 */ /* 0x040fe60000410000 */
[----:B------:R-:W-:Y:S01]  /*73f0*/  FSEL R4, R0, RZ, P0 ;  /* 0x000000ff00047208 */ /* 0x000fe20000000000 */
[----:B------:R-:W1:Y:S01]  /*7400*/  MUFU.EX2 R157, R157 ;  /* 0x0000009d009d7308 */ /* 0x000e620000000800 */
[----:B------:R-:W-:Y:S02]  /*7410*/  FSEL R145, R145, RZ, P0 ;  /* 0x000000ff91917208 */ /* 0x000fe40000000000 */
[----:B--2---:R-:W-:Y:S01]  /*7420*/  F2FP.BF16.PACK_AB R136, R159, R162 ;  /* 0x000000a29f88723e */ /* 0x004fe200000010ff */
[----:B------:R-:W-:Y:S02]  /*7430*/  FADD.FTZ R4, -R4, R3 ;  /* 0x0000000304047221 */ /* 0x000fe40000010100 */
[--C-:B------:R-:W-:Y:S02]  /*7440*/  FFMA.FTZ R164, R8, c[0x0][0x2d0], -R145.reuse ;  /* 0x0000b40008a47a23 */ /* 0x100fe40000010891 */
[--C-:B------:R-:W-:Y:S02]  /*7450*/  FFMA.FTZ R163, R6, c[0x0][0x2d0], -R145.reuse ;  /* 0x0000b40006a37a23 */ /* 0x100fe40000010891 */
[--C-:B------:R-:W-:Y:S01]  /*7460*/  FFMA.FTZ R158, R166, c[0x0][0x2d0], -R145.reuse ;  /* 0x0000b400a69e7a23 */ /* 0x100fe20000010891 */
[----:B------:R-:W2:Y:S01]  /*7470*/  MUFU.EX2 R132, R132 ;  /* 0x0000008400847308 */ /* 0x000ea20000000800 */
[--C-:B------:R-:W-:Y:S02]  /*7480*/  FFMA.FTZ R161, R168, c[0x0][0x2d0], -R145.reuse ;  /* 0x0000b400a8a17a23 */ /* 0x100fe40000010891 */
[----:B------:R-:W-:Y:S01]  /*7490*/  FMUL.FTZ R3, R4, c[0x0][0x2d0] ;  /* 0x0000b40004037a20 */ /* 0x000fe20000410000 */
[----:B------:R-:W-:Y:S01]  /*74a0*/  IADD3 R4, R135, UR4, RZ ;  /* 0x0000000487047c10 */ /* 0x000fe2000fffe0ff */
[--C-:B------:R-:W-:Y:S02]  /*74b0*/  FFMA.FTZ R168, R141, c[0x0][0x2d0], -R152.reuse ;  /* 0x0000b4008da87a23 */ /* 0x100fe40000010898 */
[--C-:B------:R-:W-:Y:S01]  /*74c0*/  FFMA.FTZ R171, R142, c[0x0][0x2d0], -R145.reuse ;  /* 0x0000b4008eab7a23 */ /* 0x100fe20000010891 */
[----:B------:R-:W-:Y:S01]  /*74d0*/  IADD3 R133, R187, R4, RZ ;  /* 0x00000004bb857210 */ /* 0x000fe20007ffe0ff */
[--C-:B------:R-:W-:Y:S01]  /*74e0*/  FFMA.FTZ R179, R154, c[0x0][0x2d0], -R145.reuse ;  /* 0x0000b4009ab37a23 */ /* 0x100fe20000010891 */
[----:B------:R-:W-:Y:S01]  /*74f0*/  MUFU.EX2 R164, R164 ;  /* 0x000000a400a47308 */ /* 0x000fe20000000800 */
[--C-:B------:R-:W-:Y:S02]  /*7500*/  FFMA.FTZ R191, R150, c[0x0][0x2d0], -R145.reuse ;  /* 0x0000b40096bf7a23 */ /* 0x100fe40000010891 */
[----:B------:R-:W3:Y:S01]  /*7510*/  LDSM.16.MT88.4 R20, [R133+0x100] ;  /* 0x000100008514783b */ /* 0x000ee20000004200 */
[----:B-1----:R-:W-:Y:S01]  /*7520*/  F2FP.BF16.PACK_AB R138, R157, R160 ;  /* 0x000000a09d8a723e */ /* 0x002fe200000010ff */
[--C-:B------:R-:W-:Y:S02]  /*7530*/  FFMA.FTZ R232, R148, c[0x0][0x2d0], -R145.reuse ;  /* 0x0000b40094e87a23 */ /* 0x100fe40000010891 */
[--C-:B------:R-:W-:Y:S02]  /*7540*/  FFMA.FTZ R233, R146, c[0x0][0x2d0], -R145.reuse ;  /* 0x0000b40092e97a23 */ /* 0x100fe40000010891 */
[--C-:B------:R-:W-:Y:S01]  /*7550*/  FFMA.FTZ R166, R167, c[0x0][0x2d0], -R152.reuse ;  /* 0x0000b400a7a67a23 */ /* 0x100fe20000010898 */
[----:B------:R-:W1:Y:S01]  /*7560*/  MUFU.EX2 R163, R163 ;  /* 0x000000a300a37308 */ /* 0x000e620000000800 */
[----:B------:R-:W-:Y:S01]  /*7570*/  LDSM.16.MT88.4 R148, [R135+UR4+0x3900] ;  /* 0x003900048794783b */ /* 0x000fe20008004200 */
[--C-:B------:R-:W-:Y:S02]  /*7580*/  FFMA.FTZ R167, R143, c[0x0][0x2d0], -R152.reuse ;  /* 0x0000b4008fa77a23 */ /* 0x100fe40000010898 */
[C---:B--2---:R-:W-:Y:S02]  /*7590*/  FMUL.FTZ R4, R132.reuse, R128 ;  /* 0x0000008084047220 */ /* 0x044fe40000410000 */
[C---:B------:R-:W-:Y:S02]  /*75a0*/  FMUL.FTZ R5, R132.reuse, R129 ;  /* 0x0000008184057220 */ /* 0x040fe40000410000 */
[C---:B------:R-:W-:Y:S02]  /*75b0*/  FMUL.FTZ R8, R132.reuse, R124 ;  /* 0x0000007c84087220 */ /* 0x040fe40000410000 */
        /* <DEDUP_REMOVED lines=8> */
[C---:B------:R-:W-:Y:S01]  /*7640*/  FMUL.FTZ R33, R132.reuse, R101 ;  /* 0x0000006584217220 */ /* 0x040fe20000410000 */
[----:B-1----:R-:W-:Y:S01]  /*7650*/  F2FP.BF16.PACK_AB R137, R163, R164 ;  /* 0x000000a4a389723e */ /* 0x002fe200000010ff */
[C---:B------:R-:W-:Y:S02]  /*7660*/  FMUL.FTZ R36, R132.reuse, R36 ;  /* 0x0000002484247220 */ /* 0x040fe40000410000 */
[C---:B------:R-:W-:Y:S02]  /*7670*/  FMUL.FTZ R37, R132.reuse, R37 ;  /* 0x0000002584257220 */ /* 0x040fe40000410000 */
[C---:B------:R-:W-:Y:S01]  /*7680*/  FMUL.FTZ R40, R132.reuse, R40 ;  /* 0x0000002884287220 */ /* 0x040fe20000410000 */
[----:B------:R-:W1:Y:S01]  /*7690*/  MUFU.EX2 R3, R3 ;  /* 0x0000000300037308 */ /* 0x000e620000000800 */
[C---:B------:R-:W-:Y:S02]  /*76a0*/  FMUL.FTZ R41, R132.reuse, R41 ;  /* 0x0000002984297220 */ /* 0x040fe40000410000 */
[C---:B------:R-:W-:Y:S02]  /*76b0*/  FMUL.FTZ R44, R132.reuse, R44 ;  /* 0x0000002c842c7220 */ /* 0x040fe40000410000 */
        /* <DEDUP_REMOVED lines=20> */
[----:B------:R-:W-:Y:S02]  /*7800*/  LDSM.16.MT88.4 R124, [R135+UR4+0x2900] ;  /* 0x00290004877c783b */ /* 0x000fe40008004200 */
[C---:B------:R-:W-:Y:S02]  /*7810*/  FMUL.FTZ R18, R3.reuse, R118 ;  /* 0x0000007603127220 */ /* 0x040fe40000410000 */
[C---:B------:R-:W-:Y:S01]  /*7820*/  FMUL.FTZ R12, R132.reuse, R120 ;  /* 0x00000078840c7220 */ /* 0x040fe20000410000 */
[C---:B------:R-:W-:Y:S01]  /*7830*/  HMMA.16816.F32.BF16 R8, R136.reuse, R14, R8 ;  /* 0x0000000e8808723c */ /* 0x040fe20000041808 */
[----:B------:R-:W1:Y:S03]  /*7840*/  MUFU.EX2 R168, R168 ;  /* 0x000000a800a87308 */ /* 0x000e660000000800 */
[C---:B------:R-:W-:Y:S02]  /*7850*/  FMUL.FTZ R13, R132.reuse, R121 ;  /* 0x00000079840d7220 */ /* 0x040fe40000410000 */
[C---:B------:R-:W-:Y:S02]  /*7860*/  FMUL.FTZ R19, R3.reuse, R119 ;  /* 0x0000007703137220 */ /* 0x040fe40000410000 */
[C---:B------:R-:W-:Y:S01]  /*7870*/  FMUL.FTZ R14, R3.reuse, R122 ;  /* 0x0000007a030e7220 */ /* 0x040fe20000410000 */
[----:B------:R-:W-:Y:S02]  /*7880*/  LDSM.16.MT88.4 R116, [R133+0x900] ;  /* 0x000900008574783b */ /* 0x000fe40000004200 */
[----:B------:R-:W-:Y:S01]  /*7890*/  MUFU.EX2 R171, R171 ;  /* 0x000000ab00ab7308 */ /* 0x000fe20000000800 */
[C---:B------:R-:W-:Y:S02]  /*78a0*/  FMUL.FTZ R15, R3.reuse, R123 ;  /* 0x0000007b030f7220 */ /* 0x040fe40000410000 */
[C---:B------:R-:W-:Y:S02]  /*78b0*/  FMUL.FTZ R26, R3.reuse, R110 ;  /* 0x0000006e031a7220 */ /* 0x040fe40000410000 */
[C---:B------:R-:W-:Y:S01]  /*78c0*/  FMUL.FTZ R27, R3.reuse, R111 ;  /* 0x0000006f031b7220 */ /* 0x040fe20000410000 */
[----:B------:R-:W4:Y:S01]  /*78d0*/  LDSM.16.MT88.4 R120, [R156+0x100] ;  /* 0x000100009c78783b */ /* 0x000f220000004200 */
[C---:B------:R-:W-:Y:S01]  /*78e0*/  FMUL.FTZ R34, R3.reuse, R102 ;  /* 0x0000006603227220 */ /* 0x040fe20000410000 */
[C---:B---3--:R-:W-:Y:S02]  /*78f0*/  HMMA.16816.F32.BF16 R12, R136.reuse, R20, R12 ;  /* 0x00000014880c723c */ /* 0x048fe4000004180c */
[----:B------:R-:W-:Y:S01]  /*7900*/  MUFU.EX2 R173, R173 ;  /* 0x000000ad00ad7308 */ /* 0x000fe20000000800 */
[C---:B------:R-:W-:Y:S02]  /*7910*/  FMUL.FTZ R35, R3.reuse, R103 ;  /* 0x0000006703237220 */ /* 0x040fe40000410000 */
[C---:B------:R-:W-:Y:S01]  /*7920*/  FMUL.FTZ R38, R3.reuse, R38 ;  /* 0x0000002603267220 */ /* 0x040fe20000410000 */
[----:B------:R-:W-:Y:S01]  /*7930*/  LDSM.16.MT88.4 R100, [R134+UR4+0x2100] ;  /* 0x002100048664783b */ /* 0x000fe20008004200 */
[C---:B------:R-:W-:Y:S01]  /*7940*/  FMUL.FTZ R20, R132.reuse, R112 ;  /* 0x0000007084147220 */ /* 0x040fe20000410000 */
[C---:B------:R-:W-:Y:S04]  /*7950*/  HMMA.16816.F32.BF16 R16, R136.reuse, R22, R16 ;  /* 0x000000168810723c */ /* 0x040fe80000041810 */
[C---:B------:R-:W-:Y:S01]  /*7960*/  FMUL.FTZ R21, R132.reuse, R113 ;  /* 0x0000007184157220 */ /* 0x040fe20000410000 */
[----:B------:R-:W-:Y:S01]  /*7970*/  MUFU.EX2 R180, R180 ;  /* 0x000000b400b47308 */ /* 0x000fe20000000800 */
[C---:B------:R-:W-:Y:S01]  /*7980*/  FMUL.FTZ R39, R3.reuse, R39 ;  /* 0x0000002703277220 */ /* 0x040fe20000410000 */
[----:B------:R-:W-:Y:S01]  /*7990*/  LDSM.16.MT88.4 R108, [R156+0x2100] ;  /* 0x002100009c6c783b */ /* 0x000fe20000004200 */
[C---:B------:R-:W-:Y:S04]  /*79a0*/  FMUL.FTZ R22, R3.reuse, R114 ;  /* 0x0000007203167220 */ /* 0x040fe80000410000 */
[C---:B------:R-:W-:Y:S02]  /*79b0*/  FMUL.FTZ R23, R3.reuse, R115 ;  /* 0x0000007303177220 */ /* 0x040fe40000410000 */
[C---:B------:R-:W-:Y:S01]  /*79c0*/  FMUL.FTZ R42, R3.reuse, R42 ;  /* 0x0000002a032a7220 */ /* 0x040fe20000410000 */
[----:B------:R-:W3:Y:S01]  /*79d0*/  LDSM.16.MT88.4 R112, [R135+UR4+0x2100] ;  /* 0x002100048770783b */ /* 0x000ee20008004200 */
[C---:B------:R-:W-:Y:S01]  /*79e0*/  FMUL.FTZ R43, R3.reuse, R43 ;  /* 0x0000002b032b7220 */ /* 0x040fe20000410000 */
[----:B------:R-:W-:Y:S01]  /*79f0*/  MUFU.EX2 R175, R175 ;  /* 0x000000af00af7308 */ /* 0x000fe20000000800 */
[C---:B------:R-:W-:Y:S01]  /*7a00*/  FMUL.FTZ R46, R3.reuse, R46 ;  /* 0x0000002e032e7220 */ /* 0x040fe20000410000 */
        /* <DEDUP_REMOVED lines=11> */
[----:B------:R-:W5:Y:S01]  /*7ac0*/  LDSM.16.MT88.4 R104, [R133+0x2100] ;  /* 0x002100008568783b */ /* 0x000f620000004200 */
[C---:B------:R-:W-:Y:S02]  /*7ad0*/  FMUL.FTZ R54, R3.reuse, R54 ;  /* 0x0000003603367220 */ /* 0x040fe40000410000 */
[C---:B------:R-:W-:Y:S02]  /*7ae0*/  FMUL.FTZ R55, R3.reuse, R55 ;  /* 0x0000003703377220 */ /* 0x040fe40000410000 */
[C---:B----4-:R-:W-:Y:S02]  /*7af0*/  HMMA.16816.F32.BF16 R28, R136.reuse, R120, R28 ;  /* 0x00000078881c723c */ /* 0x050fe4000004181c */
[----:B------:R-:W-:Y:S01]  /*7b00*/  MUFU.EX2 R181, R181 ;  /* 0x000000b500b57308 */ /* 0x000fe20000000800 */
[C---:B------:R-:W-:Y:S02]  /*7b10*/  FMUL.FTZ R58, R3.reuse, R58 ;  /* 0x0000003a033a7220 */ /* 0x040fe40000410000 */
[C---:B------:R-:W-:Y:S02]  /*7b20*/  FMUL.FTZ R59, R3.reuse, R59 ;  /* 0x0000003b033b7220 */ /* 0x040fe40000410000 */
[C---:B------:R-:W-:Y:S01]  /*7b30*/  FMUL.FTZ R62, R3.reuse, R62 ;  /* 0x0000003e033e7220 */ /* 0x040fe20000410000 */
[C---:B------:R-:W-:Y:S01]  /*7b40*/  HMMA.16816.F32.BF16 R32, R136.reuse, R122, R32 ;  /* 0x0000007a8820723c */ /* 0x040fe20000041820 */
[----:B------:R-:W-:Y:S03]  /*7b50*/  LDSM.16.MT88.4 R120, [R134+UR4+0x900] ;  /* 0x000900048678783b */ /* 0x000fe60008004200 */
        /* <DEDUP_REMOVED lines=13> */
[C---:B-----5:R-:W-:Y:S03]  /*7c30*/  HMMA.16816.F32.BF16 R44, R136.reuse, R104, R44 ;  /* 0x00000068882c723c */ /* 0x060fe6000004182c */
[C---:B------:R-:W-:Y:S02]  /*7c40*/  FMUL.FTZ R71, R3.reuse, R71 ;  /* 0x0000004703477220 */ /* 0x040fe40000410000 */
[C---:B------:R-:W-:Y:S02]  /*7c50*/  FMUL.FTZ R72, R132.reuse, R72 ;  /* 0x0000004884487220 */ /* 0x040fe40000410000 */
[C---:B------:R-:W-:Y:S01]  /*7c60*/  FMUL.FTZ R73, R132.reuse, R73 ;  /* 0x0000004984497220 */ /* 0x040fe20000410000 */
[C---:B------:R-:W-:Y:S01]  /*7c70*/  HMMA.16816.F32.BF16 R48, R136.reuse, R106, R48 ;  /* 0x0000006a8830723c */ /* 0x040fe20000041830 */
[----:B------:R-:W3:Y:S01]  /*7c80*/  LDSM.16.MT88.4 R104, [R135+UR4+0x4100] ;  /* 0x004100048768783b */ /* 0x000ee20008004200 */
[----:B------:R-:W-:Y:S02]  /*7c90*/  MUFU.EX2 R233, R233 ;  /* 0x000000e900e97308 */ /* 0x000fe40000000800 */
[C---:B------:R-:W-:Y:S02]  /*7ca0*/  FMUL.FTZ R74, R3.reuse, R74 ;  /* 0x0000004a034a7220 */ /* 0x040fe40000410000 */
[C---:B------:R-:W-:Y:S02]  /*7cb0*/  FMUL.FTZ R75, R3.reuse, R75 ;  /* 0x0000004b034b7220 */ /* 0x040fe40000410000 */
[C---:B------:R-:W-:Y:S04]  /*7cc0*/  HMMA.16816.F32.BF16 R52, R136.reuse, R100, R52 ;  /* 0x000000648834723c */ /* 0x040fe80000041834 */
[C---:B------:R-:W-:Y:S02]  /*7cd0*/  FMUL.FTZ R76, R132.reuse, R76 ;  /* 0x0000004c844c7220 */ /* 0x040fe40000410000 */
[C---:B------:R-:W-:Y:S02]  /*7ce0*/  FMUL.FTZ R77, R132.reuse, R77 ;  /* 0x0000004d844d7220 */ /* 0x040fe40000410000 */
[C---:B------:R-:W-:Y:S01]  /*7cf0*/  HMMA.16816.F32.BF16 R56, R136.reuse, R102, R56 ;  /* 0x000000668838723c */ /* 0x040fe20000041838 */
[----:B------:R-:W4:Y:S03]  /*7d00*/  LDSM.16.MT88.4 R100, [R133+0x4100] ;  /* 0x004100008564783b */ /* 0x000f260000004200 */
[C---:B------:R-:W-:Y:S02]  /*7d10*/  FMUL.FTZ R78, R3.reuse, R78 ;  /* 0x0000004e034e7220 */ /* 0x040fe40000410000 */
[C---:B------:R-:W-:Y:S02]  /*7d20*/  FMUL.FTZ R79, R3.reuse, R79 ;  /* 0x0000004f034f7220 */ /* 0x040fe40000410000 */
[C---:B------:R-:W-:Y:S04]  /*7d30*/  HMMA.16816.F32.BF16 R60, R136.reuse, R108, R60 ;  /* 0x0000006c883c723c */ /* 0x040fe8000004183c */
[C---:B------:R-:W-:Y:S02]  /*7d40*/  FMUL.FTZ R80, R132.reuse, R80 ;  /* 0x0000005084507220 */ /* 0x040fe40000410000 */
[C---:B------:R-:W-:Y:S02]  /*7d50*/  FMUL.FTZ R81, R132.reuse, R81 ;  /* 0x0000005184517220 */ /* 0x040fe40000410000 */
[C---:B------:R-:W-:Y:S01]  /*7d60*/  HMMA.16816.F32.BF16 R64, R136.reuse, R110, R64 ;  /* 0x0000006e8840723c */ /* 0x040fe20000041840 */
[----:B------:R-:W5:Y:S03]  /*7d70*/  LDSM.16.MT88.4 R108, [R134+UR4+0x4100] ;  /* 0x00410004866c783b */ /* 0x000f660008004200 */
[C---:B------:R-:W-:Y:S02]  /*7d80*/  FMUL.FTZ R82, R3.reuse, R82 ;  /* 0x0000005203527220 */ /* 0x040fe40000410000 */
[C---:B------:R-:W-:Y:S02]  /*7d90*/  FMUL.FTZ R83, R3.reuse, R83 ;  /* 0x0000005303537220 */ /* 0x040fe40000410000 */
[C---:B------:R-:W-:Y:S01]  /*7da0*/  FMUL.FTZ R84, R132.reuse, R84 ;  /* 0x0000005484547220 */ /* 0x040fe20000410000 */
[C---:B---3--:R-:W-:Y:S03]  /*7db0*/  HMMA.16816.F32.BF16 R68, R136.reuse, R104, R68 ;  /* 0x000000688844723c */ /* 0x048fe60000041844 */
[----:B------:R-:W-:Y:S02]  /*7dc0*/  FMUL.FTZ R85, R132, R85 ;  /* 0x0000005584557220 */ /* 0x000fe40000410000 */
[C---:B------:R-:W-:Y:S02]  /*7dd0*/  FMUL.FTZ R86, R3.reuse, R86 ;  /* 0x0000005603567220 */ /* 0x040fe40000410000 */
[C---:B------:R-:W-:Y:S01]  /*7de0*/  FMUL.FTZ R87, R3.reuse, R87 ;  /* 0x0000005703577220 */ /* 0x040fe20000410000 */
[C---:B------:R-:W-:Y:S01]  /*7df0*/  HMMA.16816.F32.BF16 R72, R136.reuse, R106, R72 ;  /* 0x0000006a8848723c */ /* 0x040fe20000041848 */
[----:B------:R-:W3:Y:S03]  /*7e00*/  LDSM.16.MT88.4 R104, [R156+0x4100] ;  /* 0x004100009c68783b */ /* 0x000ee60000004200 */
[--C-:B------:R-:W-:Y:S02]  /*7e10*/  FFMA.FTZ R169, R172, c[0x0][0x2d0], -R145.reuse ;  /* 0x0000b400aca97a23 */ /* 0x100fe40000010891 */
[--C-:B------:R-:W-:Y:S02]  /*7e20*/  FFMA.FTZ R172, R140, c[0x0][0x2d0], -R145.reuse ;  /* 0x0000b4008cac7a23 */ /* 0x100fe40000010891 */
[C---:B----4-:R-:W-:Y:S01]  /*7e30*/  HMMA.16816.F32.BF16 R76, R136.reuse, R100, R76 ;  /* 0x00000064884c723c */ /* 0x050fe2000004184c */
[----:B------:R-:W-:Y:S01]  /*7e40*/  LDSM.16.MT88.4 R140, [R134+UR4+0x2900] ;  /* 0x00290004868c783b */ /* 0x000fe20008004200 */
[----:B------:R-:W-:Y:S02]  /*7e50*/  MUFU.EX2 R169, R169 ;  /* 0x000000a900a97308 */ /* 0x000fe40000000800 */
[--C-:B------:R-:W-:Y:S02]  /*7e60*/  FFMA.FTZ R170, R170, c[0x0][0x2d0], -R145.reuse ;  /* 0x0000b400aaaa7a23 */ /* 0x100fe40000010891 */
[----:B------:R-:W-:Y:S01]  /*7e70*/  FMUL.FTZ R88, R132, R88 ;  /* 0x0000005884587220 */ /* 0x000fe20000410000 */
[----:B--2---:R-:W-:Y:S01]  /*7e80*/  F2FP.BF16.PACK_AB R100, R166, R165 ;  /* 0x000000a5a664723e */ /* 0x004fe200000010ff */
[C---:B------:R-:W-:Y:S04]  /*7e90*/  HMMA.16816.F32.BF16 R80, R136.reuse, R102, R80 ;  /* 0x000000668850723c */ /* 0x040fe80000041850 */
[----:B------:R-:W-:Y:S01]  /*7ea0*/  FMUL.FTZ R89, R132, R89 ;  /* 0x0000005984597220 */ /* 0x000fe20000410000 */
[----:B------:R-:W2:Y:S01]  /*7eb0*/  MUFU.EX2 R170, R170 ;  /* 0x000000aa00aa7308 */ /* 0x000ea20000000800 */
[C---:B------:R-:W-:Y:S01]  /*7ec0*/  FMUL.FTZ R90, R3.reuse, R90 ;  /* 0x0000005a035a7220 */ /* 0x040fe20000410000 */
[----:B-1----:R-:W-:Y:S01]  /*7ed0*/  F2FP.BF16.PACK_AB R102, R168, R167 ;  /* 0x000000a7a866723e */ /* 0x002fe200000010ff */
[C---:B-----5:R-:W-:Y:S04]  /*7ee0*/  HMMA.16816.F32.BF16 R84, R136.reuse, R108, R84 ;  /* 0x0000006c8854723c */ /* 0x060fe80000041854 */
[C---:B------:R-:W-:Y:S02]  /*7ef0*/  FMUL.FTZ R91, R3.reuse, R91 ;  /* 0x0000005b035b7220 */ /* 0x040fe40000410000 */
[C---:B------:R-:W-:Y:S01]  /*7f00*/  FMUL.FTZ R92, R132.reuse, R92 ;  /* 0x0000005c845c7220 */ /* 0x040fe20000410000 */
[----:B------:R-:W1:Y:S01]  /*7f10*/  MUFU.EX2 R172, R172 ;  /* 0x000000ac00ac7308 */ /* 0x000e620000000800 */
[C---:B------:R-:W-:Y:S03]  /*7f20*/  FMUL.FTZ R93, R132.reuse, R93 ;  /* 0x0000005d845d7220 */ /* 0x040fe60000410000 */
[C---:B------:R-:W-:Y:S01]  /*7f30*/  HMMA.16816.F32.BF16 R88, R136.reuse, R110, R88 ;  /* 0x0000006e8858723c */ /* 0x040fe20000041858 */
[----:B------:R-:W4:Y:S02]  /*7f40*/  LDSM.16.MT88.4 R108, [R156+0x900] ;  /* 0x000900009c6c783b */ /* 0x000f240000004200 */
[C---:B------:R-:W-:Y:S02]  /*7f50*/  FMUL.FTZ R94, R3.reuse, R94 ;  /* 0x0000005e035e7220 */ /* 0x040fe40000410000 */
[C---:B------:R-:W-:Y:S02]  /*7f60*/  FMUL.FTZ R95, R3.reuse, R95 ;  /* 0x0000005f035f7220 */ /* 0x040fe40000410000 */
[C---:B------:R-:W-:Y:S02]  /*7f70*/  FMUL.FTZ R96, R132.reuse, R96 ;  /* 0x0000006084607220 */ /* 0x040fe40000410000 */
[----:B------:R-:W-:Y:S03]  /*7f80*/  FMUL.FTZ R97, R132, R97 ;  /* 0x0000006184617220 */ /* 0x000fe60000410000 */
[C---:B---3--:R-:W-:Y:S03]  /*7f90*/  HMMA.16816.F32.BF16 R92, R136.reuse, R104, R92 ;  /* 0x00000068885c723c */ /* 0x048fe6000004185c */
[C---:B------:R-:W-:Y:S01]  /*7fa0*/  FMUL.FTZ R98, R3.reuse, R98 ;  /* 0x0000006203627220 */ /* 0x040fe20000410000 */
[----:B--2---:R-:W-:Y:S01]  /*7fb0*/  F2FP.BF16.PACK_AB R101, R170, R169 ;  /* 0x000000a9aa65723e */ /* 0x004fe200000010ff */
[----:B------:R-:W-:Y:S02]  /*7fc0*/  FMUL.FTZ R99, R3, R99 ;  /* 0x0000006303637220 */ /* 0x000fe40000410000 */
[--C-:B------:R-:W-:Y:S01]  /*7fd0*/  FFMA.FTZ R177, R178, c[0x0][0x2d0], -R145.reuse ;  /* 0x0000b400b2b17a23 */ /* 0x100fe20000010891 */
[----:B-1----:R-:W-:Y:S01]  /*7fe0*/  F2FP.BF16.PACK_AB R103, R172, R171 ;  /* 0x000000abac67723e */ /* 0x002fe200000010ff */
[--C-:B------:R-:W-:Y:S03]  /*7ff0*/  FFMA.FTZ R178, R153, c[0x0][0x2d0], -R152.reuse ;  /* 0x0000b40099b27a23 */ /* 0x100fe60000010898 */
[----:B------:R-:W-:Y:S01]  /*8000*/  HMMA.16816.F32.BF16 R96, R136, R106, R96 ;  /* 0x0000006a8860723c */ /* 0x000fe20000041860 */
[----:B------:R-:W1:Y:S01]  /*8010*/  LDSM.16.MT88.4 R104, [R156+0x2900] ;  /* 0x002900009c68783b */ /* 0x000e620000004200 */
[----:B------:R-:W-:Y:S01]  /*8020*/  MUFU.EX2 R177, R177 ;  /* 0x000000b100b17308 */ /* 0x000fe20000000800 */
[----:B------:R-:W-:Y:S02]  /*8030*/  FFMA.FTZ R152, R147, c[0x0][0x2d0], -R152 ;  /* 0x0000b40093987a23 */ /* 0x000fe40000010898 */
[--C-:B------:R-:W-:Y:S02]  /*8040*/  FFMA.FTZ R176, R176, c[0x0][0x2d0], -R145.reuse ;  /* 0x0000b400b0b07a23 */ /* 0x100fe40000010891 */
[--C-:B------:R-:W-:Y:S01]  /*8050*/  FFMA.FTZ R174, R174, c[0x0][0x2d0], -R145.reuse ;  /* 0x0000b400aeae7a23 */ /* 0x100fe20000010891 */
[C---:B------:R-:W-:Y:S01]  /*8060*/  HMMA.16816.F32.BF16 R4, R100.reuse, R112, R4 ;  /* 0x000000706404723c */ /* 0x040fe20000041804 */
[----:B------:R-:W-:Y:S03]  /*8070*/  LDSM.16.MT88.4 R136, [R134+UR4+0x3100] ;  /* 0x003100048688783b */ /* 0x000fe60008004200 */
[----:B------:R2:W-:Y:S01]  /*8080*/  MUFU.EX2 R230, R152 ;  /* 0x0000009800e67308 */ /* 0x0005e20000000800 */
[----:B------:R-:W-:Y:S02]  /*8090*/  FFMA.FTZ R145, R144, c[0x0][0x2d0], -R145 ;  /* 0x0000b40090917a23 */ /* 0x000fe40000010891 */
[----:B------:R-:W-:Y:S01]  /*80a0*/  FFMA.FTZ R164, R3, R216, R164 ;  /* 0x000000d803a47223 */ /* 0x000fe200000100a4 */
[C---:B------:R-:W-:Y:S01]  /*80b0*/  HMMA.16816.F32.BF16 R8, R100.reuse, R114, R8 ;  /* 0x000000726408723c */ /* 0x040fe20000041808 */
[----:B------:R-:W-:Y:S03]  /*80c0*/  LDSM.16.MT88.4 R112, [R133+0x4900] ;  /* 0x004900008570783b */ /* 0x000fe60000004200 */
[----:B------:R-:W-:Y:S01]  /*80d0*/  FFMA.FTZ R162, R132, R217, R162 ;  /* 0x000000d984a27223 */ /* 0x000fe200000100a2 */
[----:B------:R-:W-:Y:S01]  /*80e0*/  MOV R132, R2 ;  /* 0x0000000200847202 */ /* 0x000fe20000000f00 */
[----:B------:R3:W-:Y:S01]  /*80f0*/  MUFU.EX2 R234, R145 ;  /* 0x0000009100ea7308 */ /* 0x0007e20000000800 */
[----:B------:R-:W-:Y:S01]  /*8100*/  FADD.FTZ R163, R163, R164 ;  /* 0x000000a4a3a37221 */ /* 0x000fe20000010000 */
[C---:B------:R-:W-:Y:S04]  /*8110*/  HMMA.16816.F32.BF16 R12, R100.reuse, R116, R12 ;  /* 0x00000074640c723c */ /* 0x040fe8000004180c */
[----:B------:R-:W-:Y:S02]  /*8120*/  FADD.FTZ R159, R159, R162 ;  /* 0x000000a29f9f7221 */ /* 0x000fe40000010000 */
[----:B------:R-:W-:Y:S02]  /*8130*/  FADD.FTZ R158, R158, R163 ;  /* 0x000000a39e9e7221 */ /* 0x000fe40000010000 */
[C---:B------:R-:W-:Y:S01]  /*8140*/  HMMA.16816.F32.BF16 R16, R100.reuse, R118, R16 ;  /* 0x000000766410723c */ /* 0x040fe20000041810 */
[----:B------:R-:W-:Y:S01]  /*8150*/  LDSM.16.MT88.4 R116, [R134+UR4+0x4900] ;  /* 0x004900048674783b */ /* 0x000fe20008004200 */
[----:B------:R-:W5:Y:S02]  /*8160*/  MUFU.EX2 R176, R176 ;  /* 0x000000b000b07308 */ /* 0x000f640000000800 */
[----:B------:R-:W-:Y:S02]  /*8170*/  FADD.FTZ R160, R160, R159 ;  /* 0x0000009fa0a07221 */ /* 0x000fe40000010000 */
[----:B------:R-:W-:Y:S02]  /*8180*/  FADD.FTZ R158, R161, R158 ;  /* 0x0000009ea19e7221 */ /* 0x000fe40000010000 */
[C---:B------:R-:W-:Y:S01]  /*8190*/  HMMA.16816.F32.BF16 R20, R100.reuse, R120, R20 ;  /* 0x000000786414723c */ /* 0x040fe20000041814 */
[----:B--2---:R-:W-:Y:S03]  /*81a0*/  LDSM.16.MT88.4 R152, [R133+0x3900] ;  /* 0x003900008598783b */ /* 0x004fe60000004200 */
[----:B------:R-:W2:Y:S01]  /*81b0*/  MUFU.EX2 R174, R174 ;  /* 0x000000ae00ae7308 */ /* 0x000ea20000000800 */
[----:B------:R-:W-:Y:S02]  /*81c0*/  FADD.FTZ R160, R157, R160 ;  /* 0x000000a09da07221 */ /* 0x000fe40000010000 */
[----:B------:R-:W-:Y:S01]  /*81d0*/  FADD.FTZ R169, R169, R158 ;  /* 0x0000009ea9a97221 */ /* 0x000fe20000010000 */
[C---:B------:R-:W-:Y:S01]  /*81e0*/  HMMA.16816.F32.BF16 R24, R100.reuse, R122, R24 ;  /* 0x0000007a6418723c */ /* 0x040fe20000041818 */
[----:B------:R-:W-:Y:S03]  /*81f0*/  LDSM.16.MT88.4 R120, [R134+UR4+0x1100] ;  /* 0x001100048678783b */ /* 0x000fe60008004200 */
[----:B------:R-:W-:Y:S02]  /*8200*/  FADD.FTZ R165, R165, R160 ;  /* 0x000000a0a5a57221 */ /* 0x000fe40000010000 */
[----:B------:R-:W1:Y:S01]  /*8210*/  MUFU.EX2 R178, R178 ;  /* 0x000000b200b27308 */ /* 0x000e620000000800 */
[----:B------:R-:W-:Y:S01]  /*8220*/  FADD.FTZ R170, R170, R169 ;  /* 0x000000a9aaaa7221 */ /* 0x000fe20000010000 */
[C---:B----4-:R-:W-:Y:S01]  /*8230*/  HMMA.16816.F32.BF16 R28, R100.reuse, R108, R28 ;  /* 0x0000006c641c723c */ /* 0x050fe2000004181c */
[----:B---3--:R-:W-:Y:S03]  /*8240*/  LDSM.16.MT88.4 R144, [R156+0x1900] ;  /* 0x001900009c90783b */ /* 0x008fe60000004200 */
[----:B------:R-:W-:Y:S02]  /*8250*/  FADD.FTZ R166, R166, R165 ;  /* 0x000000a5a6a67221 */ /* 0x000fe40000010000 */
[----:B------:R-:W-:Y:S02]  /*8260*/  FADD.FTZ R171, R171, R170 ;  /* 0x000000aaabab7221 */ /* 0x000fe40000010000 */
[C---:B------:R-:W-:Y:S01]  /*8270*/  HMMA.16816.F32.BF16 R32, R100.reuse, R110, R32 ;  /* 0x0000006e6420723c */ /* 0x040fe20000041820 */
[----:B------:R-:W3:Y:S03]  /*8280*/  LDSM.16.MT88.4 R108, [R135+UR4+0x4900] ;  /* 0x00490004876c783b */ /* 0x000ee60008004200 */
[----:B------:R-:W-:Y:S02]  /*8290*/  FADD.FTZ R167, R167, R166 ;  /* 0x000000a6a7a77221 */ /* 0x000fe40000010000 */
[----:B------:R-:W-:Y:S02]  /*82a0*/  FADD.FTZ R172, R172, R171 ;  /* 0x000000abacac7221 */ /* 0x000fe40000010000 */
[C---:B------:R-:W-:Y:S04]  /*82b0*/  HMMA.16816.F32.BF16 R36, R100.reuse, R124, R36 ;  /* 0x0000007c6424723c */ /* 0x040fe80000041824 */
[----:B------:R-:W-:Y:S04]  /*82c0*/  FADD.FTZ R168, R168, R167 ;  /* 0x000000a7a8a87221 */ /* 0x000fe80000010000 */
[C---:B------:R-:W-:Y:S01]  /*82d0*/  HMMA.16816.F32.BF16 R40, R100.reuse, R126, R40 ;  /* 0x0000007e6428723c */ /* 0x040fe20000041828 */
[----:B------:R-:W-:Y:S07]  /*82e0*/  LDSM.16.MT88.4 R124, [R135+UR4+0x3100] ;  /* 0x00310004877c783b */ /* 0x000fee0008004200 */
        /* <DEDUP_REMOVED lines=9> */
[C---:B---3--:R-:W-:Y:S08]  /*8380*/  HMMA.16816.F32.BF16 R68, R100.reuse, R108, R68 ;  /* 0x0000006c6444723c */ /* 0x048ff00000041844 */
[C---:B------:R-:W-:Y:S01]  /*8390*/  HMMA.16816.F32.BF16 R72, R100.reuse, R110, R72 ;  /* 0x0000006e6448723c */ /* 0x040fe20000041848 */
[----:B------:R-:W3:Y:S07]  /*83a0*/  LDSM.16.MT88.4 R108, [R135+UR4+0x1100] ;  /* 0x00110004876c783b */ /* 0x000eee0008004200 */
[C---:B------:R-:W-:Y:S08]  /*83b0*/  HMMA.16816.F32.BF16 R76, R100.reuse, R112, R76 ;  /* 0x00000070644c723c */ /* 0x040ff0000004184c */
[C---:B------:R-:W-:Y:S01]  /*83c0*/  HMMA.16816.F32.BF16 R80, R100.reuse, R114, R80 ;  /* 0x000000726450723c */ /* 0x040fe20000041850 */
[----:B------:R-:W4:Y:S07]  /*83d0*/  LDSM.16.MT88.4 R112, [R133+0x1100] ;  /* 0x001100008570783b */ /* 0x000f2e0000004200 */
[C---:B------:R-:W-:Y:S08]  /*83e0*/  HMMA.16816.F32.BF16 R84, R100.reuse, R116, R84 ;  /* 0x000000746454723c */ /* 0x040ff00000041854 */
[C---:B------:R-:W-:Y:S01]  /*83f0*/  HMMA.16816.F32.BF16 R88, R100.reuse, R118, R88 ;  /* 0x000000766458723c */ /* 0x040fe20000041858 */
[----:B------:R-:W4:Y:S07]  /*8400*/  LDSM.16.MT88.4 R116, [R156+0x1100] ;  /* 0x001100009c74783b */ /* 0x000f2e0000004200 */
[C---:B-1----:R-:W-:Y:S08]  /*8410*/  HMMA.16816.F32.BF16 R92, R100.reuse, R104, R92 ;  /* 0x00000068645c723c */ /* 0x042ff0000004185c */
[----:B------:R-:W-:Y:S01]  /*8420*/  HMMA.16816.F32.BF16 R96, R100, R106, R96 ;  /* 0x0000006a6460723c */ /* 0x000fe20000041860 */
[----:B------:R-:W1:Y:S06]  /*8430*/  LDSM.16.MT88.4 R104, [R156+0x3100] ;  /* 0x003100009c68783b */ /* 0x000e6c0000004200 */
[----:B------:R-:W-:Y:S01]  /*8440*/  F2FP.BF16.PACK_AB R100, R180, R173 ;  /* 0x000000adb464723e */ /* 0x000fe200000010ff */
[----:B------:R-:W-:Y:S01]  /*8450*/  FADD.FTZ R173, R173, R168 ;  /* 0x000000a8adad7221 */ /* 0x000fe20000010000 */
[----:B------:R-:W-:Y:S03]  /*8460*/  F2FP.BF16.PACK_AB R102, R182, R175 ;  /* 0x000000afb666723e */ /* 0x000fe600000010ff */
[----:B-----5:R-:W-:Y:S01]  /*8470*/  F2FP.BF16.PACK_AB R101, R176, R177 ;  /* 0x000000b1b065723e */ /* 0x020fe200000010ff */
[----:B------:R-:W-:Y:S01]  /*8480*/  FADD.FTZ R177, R177, R172 ;  /* 0x000000acb1b17221 */ /* 0x000fe20000010000 */
[----:B--2---:R-:W-:Y:S01]  /*8490*/  F2FP.BF16.PACK_AB R103, R179, R174 ;  /* 0x000000aeb367723e */ /* 0x004fe200000010ff */
[----:B------:R-:W-:Y:S02]  /*84a0*/  FADD.FTZ R180, R180, R173 ;  /* 0x000000adb4b47221 */ /* 0x000fe40000010000 */
[----:B------:R-:W-:Y:S02]  /*84b0*/  FADD.FTZ R177, R176, R177 ;  /* 0x000000b1b0b17221 */ /* 0x000fe40000010000 */
[----:B------:R-:W-:Y:S02]  /*84c0*/  FADD.FTZ R175, R175, R180 ;  /* 0x000000b4afaf7221 */ /* 0x000fe40000010000 */
[C---:B---3--:R-:W-:Y:S03]  /*84d0*/  HMMA.16816.F32.BF16 R4, R100.reuse, R108, R4 ;  /* 0x0000006c6404723c */ /* 0x048fe60000041804 */
[----:B------:R-:W-:Y:S02]  /*84e0*/  FADD.FTZ R174, R174, R177 ;  /* 0x000000b1aeae7221 */ /* 0x000fe40000010000 */
[----:B------:R-:W-:Y:S02]  /*84f0*/  FADD.FTZ R175, R182, R175 ;  /* 0x000000afb6af7221 */ /* 0x000fe40000010000 */
[----:B------:R-:W-:Y:S01]  /*8500*/  FADD.FTZ R174, R179, R174 ;  /* 0x000000aeb3ae7221 */ /* 0x000fe20000010000 */
[C---:B------:R-:W-:Y:S01]  /*8510*/  HMMA.16816.F32.BF16 R8, R100.reuse, R110, R8 ;  /* 0x0000006e6408723c */ /* 0x040fe20000041808 */
[----:B------:R-:W2:Y:S07]  /*8520*/  LDSM.16.MT88.4 R108, [R135+UR4+0x5100] ;  /* 0x00510004876c783b */ /* 0x000eae0008004200 */
[C---:B----4-:R-:W-:Y:S08]  /*8530*/  HMMA.16816.F32.BF16 R12, R100.reuse, R112, R12 ;  /* 0x00000070640c723c */ /* 0x050ff0000004180c */
[C---:B------:R-:W-:Y:S01]  /*8540*/  HMMA.16816.F32.BF16 R16, R100.reuse, R114, R16 ;  /* 0x000000726410723c */ /* 0x040fe20000041810 */
[----:B------:R-:W3:Y:S07]  /*8550*/  LDSM.16.MT88.4 R112, [R133+0x5100] ;  /* 0x005100008570783b */ /* 0x000eee0000004200 */
[C---:B------:R-:W-:Y:S08]  /*8560*/  HMMA.16816.F32.BF16 R20, R100.reuse, R120, R20 ;  /* 0x000000786414723c */ /* 0x040ff00000041814 */
[C---:B------:R-:W-:Y:S08]  /*8570*/  HMMA.16816.F32.BF16 R24, R100.reuse, R122, R24 ;  /* 0x0000007a6418723c */ /* 0x040ff00000041818 */
        /* <DEDUP_REMOVED lines=14> */
[C---:B-1----:R-:W-:Y:S04]  /*8660*/  HMMA.16816.F32.BF16 R60, R100.reuse, R104, R60 ;  /* 0x00000068643c723c */ /* 0x042fe8000004183c */
[----:B------:R-:W-:Y:S01]  /*8670*/  F2FP.BF16.PACK_AB R139, R234, R233 ;  /* 0x000000e9ea8b723e */ /* 0x000fe200000010ff */
[----:B------:R-:W-:Y:S02]  /*8680*/  FADD.FTZ R191, R191, R174 ;  /* 0x000000aebfbf7221 */ /* 0x000fe40000010000 */
[----:B------:R-:W-:Y:S01]  /*8690*/  FADD.FTZ R178, R181, R178 ;  /* 0x000000b2b5b27221 */ /* 0x000fe20000010000 */
[C---:B------:R-:W-:Y:S01]  /*86a0*/  HMMA.16816.F32.BF16 R64, R100.reuse, R106, R64 ;  /* 0x0000006a6440723c */ /* 0x040fe20000041840 */
[----:B------:R-:W1:Y:S03]  /*86b0*/  LDSM.16.MT88.4 R104, [R156+0x5100] ;  /* 0x005100009c68783b */ /* 0x000e660000004200 */
        /* <DEDUP_REMOVED lines=8> */
[C---:B---3--:R-:W-:Y:S08]  /*8740*/  HMMA.16816.F32.BF16 R76, R100.reuse, R112, R76 ;  /* 0x00000070644c723c */ /* 0x048ff0000004184c */
[C---:B------:R-:W-:Y:S08]  /*8750*/  HMMA.16816.F32.BF16 R80, R100.reuse, R114, R80 ;  /* 0x000000726450723c */ /* 0x040ff00000041850 */
[C---:B----4-:R-:W-:Y:S08]  /*8760*/  HMMA.16816.F32.BF16 R84, R100.reuse, R116, R84 ;  /* 0x000000746454723c */ /* 0x050ff00000041854 */
[C---:B------:R-:W-:Y:S08]  /*8770*/  HMMA.16816.F32.BF16 R88, R100.reuse, R118, R88 ;  /* 0x000000766458723c */ /* 0x040ff00000041858 */
[C---:B-1----:R-:W-:Y:S08]  /*8780*/  HMMA.16816.F32.BF16 R92, R100.reuse, R104, R92 ;  /* 0x00000068645c723c */ /* 0x042ff0000004185c */
[----:B------:R-:W-:Y:S08]  /*8790*/  HMMA.16816.F32.BF16 R96, R100, R106, R96 ;  /* 0x0000006a6460723c */ /* 0x000ff00000041860 */
[C---:B------:R-:W-:Y:S01]  /*87a0*/  HMMA.16816.F32.BF16 R128, R136.reuse, R124, R4 ;  /* 0x0000007c8880723c */ /* 0x040fe20000041804 */
[----:B------:R-:W1:Y:S07]  /*87b0*/  LDSM.16.MT88.4 R4, [R134+UR4+0x3900] ;  /* 0x003900048604783b */ /* 0x000e6e0008004200 */
[C---:B------:R-:W-:Y:S01]  /*87c0*/  HMMA.16816.F32.BF16 R124, R136.reuse, R126, R8 ;  /* 0x0000007e887c723c */ /* 0x040fe20000041808 */
[----:B------:R-:W3:Y:S07]  /*87d0*/  LDSM.16.MT88.4 R8, [R156+0x3900] ;  /* 0x003900009c08783b */ /* 0x000eee0000004200 */
[C---:B--2---:R-:W-:Y:S07]  /*87e0*/  HMMA.16816.F32.BF16 R120, R136.reuse, R108, R12 ;  /* 0x0000006c8878723c */ /* 0x044fee000004180c */
[----:B------:R-:W-:Y:S01]  /*87f0*/  IADD3 R12, R220, -0x2, RZ ;  /* 0xfffffffedc0c7810 */ /* 0x000fe20007ffe0ff */
[C---:B------:R-:W-:Y:S03]  /*8800*/  HMMA.16816.F32.BF16 R116, R136.reuse, R110, R16 ;  /* 0x0000006e8874723c */ /* 0x040fe60000041810 */
[C---:B------:R-:W-:Y:S05]  /*8810*/  ISETP.GE.AND P0, PT, R12.reuse, R193, PT ;  /* 0x000000c10c00720c */ /* 0x040fea0003f06270 */
[C---:B------:R-:W-:Y:S08]  /*8820*/  HMMA.16816.F32.BF16 R112, R136.reuse, R140, R20 ;  /* 0x0000008c8870723c */ /* 0x040ff00000041814 */
[C---:B------:R-:W-:Y:S04]  /*8830*/  HMMA.16816.F32.BF16 R108, R136.reuse, R142, R24 ;  /* 0x0000008e886c723c */ /* 0x040fe80000041818 */
[----:B------:R-:W-:Y:S01]  /*8840*/  @P0 SHF.R.S32.HI R16, RZ, 0x1f, R12 ;  /* 0x0000001fff100819 */ /* 0x000fe2000001140c */
[----:B------:R-:W-:Y:S03]  /*8850*/  @P0 IMAD.WIDE.U32 R18, R12, c[0x0][0x1e0], RZ ;  /* 0x000078000c120a25 */ /* 0x000fe600078e00ff */
[C---:B------:R-:W-:Y:S04]  /*8860*/  HMMA.16816.F32.BF16 R104, R136.reuse, R144, R28 ;  /* 0x000000908868723c */ /* 0x040fe8000004181c */
[----:B------:R-:W-:Y:S01]  /*8870*/  @P0 SHF.L.U32 R24, R18, 0x6, RZ ;  /* 0x0000000612180819 */ /* 0x000fe200000006ff */
[----:B------:R-:W-:Y:S03]  /*8880*/  @P0 IMAD R16, R16, c[0x0][0x1e0], RZ ;  /* 0x0000780010100a24 */ /* 0x000fe600078e02ff */
[C---:B------:R-:W-:Y:S04]  /*8890*/  HMMA.16816.F32.BF16 R100, R136.reuse, R146, R32 ;  /* 0x000000928864723c */ /* 0x040fe80000041820 */
[----:B------:R-:W-:Y:S02]  /*88a0*/  @P0 IMAD R16, R12, c[0x0][0x1e4], R16 ;  /* 0x000079000c100a24 */ /* 0x000fe400078e0210 */
[----:B------:R-:W2:Y:S02]  /*88b0*/  LDSM.16.MT88.4 R12, [R135+UR4+0x5900] ;  /* 0x00590004870c783b */ /* 0x000ea40008004200 */
[C---:B------:R-:W-:Y:S04]  /*88c0*/  HMMA.16816.F32.BF16 R36, R136.reuse, R148, R36 ;  /* 0x000000948824723c */ /* 0x040fe80000041824 */
[----:B------:R-:W-:Y:S02]  /*88d0*/  @P0 IADD3 R25, R19, R16, RZ ;  /* 0x0000001013190210 */ /* 0x000fe40007ffe0ff */
[----:B------:R-:W-:Y:S02]  /*88e0*/  @P0 IADD3 R16, P1, R24, R206, RZ ;  /* 0x000000ce18100210 */ /* 0x000fe40007f3e0ff */
[C---:B------:R-:W-:Y:S04]  /*88f0*/  HMMA.16816.F32.BF16 R40, R136.reuse, R150, R40 ;  /* 0x000000968828723c */ /* 0x040fe80000041828 */
[----:B------:R-:W-:Y:S04]  /*8900*/  @P0 SHF.L.U64.HI R25, R18, 0x6, R25 ;  /* 0x0000000612190819 */ /* 0x000fe80000010219 */
[C---:B------:R-:W-:Y:S08]  /*8910*/  HMMA.16816.F32.BF16 R44, R136.reuse, R152, R44 ;  /* 0x00000098882c723c */ /* 0x040ff0000004182c */
[C---:B------:R-:W-:Y:S08]  /*8920*/  HMMA.16816.F32.BF16 R48, R136.reuse, R154, R48 ;  /* 0x0000009a8830723c */ /* 0x040ff00000041830 */
[C---:B-1----:R-:W-:Y:S07]  /*8930*/  HMMA.16816.F32.BF16 R52, R136.reuse, R4, R52 ;  /* 0x000000048834723c */ /* 0x042fee0000041834 */
[C---:B------:R-:W-:Y:S01]  /*8940*/  @P0 IADD3.X R5, R25.reuse, R213, RZ, P1, !PT ;  /* 0x000000d519050210 */ /* 0x040fe20000ffe4ff */
[C---:B------:R-:W-:Y:S04]  /*8950*/  HMMA.16816.F32.BF16 R56, R136.reuse, R6, R56 ;  /* 0x000000068838723c */ /* 0x040fe80000041838 */
[C---:B------:R-:W-:Y:S04]  /*8960*/  @P0 LEA R20, P1, R16.reuse, c[0x0][0x1c8], 0x1 ;  /* 0x0000720010140a11 */ /* 0x040fe800078208ff */
[C---:B---3--:R-:W-:Y:S04]  /*8970*/  HMMA.16816.F32.BF16 R60, R136.reuse, R8, R60 ;  /* 0x00000008883c723c */ /* 0x048fe8000004183c */
[----:B------:R-:W-:Y:S02]  /*8980*/  @P0 LEA.HI.X R21, R16, c[0x0][0x1cc], R5, 0x1, P1 ;  /* 0x0000730010150a11 */ /* 0x000fe400008f0c05 */
[----:B------:R-:W1:Y:S01]  /*8990*/  LDSM.16.MT88.4 R16, [R133+0x5900] ;  /* 0x005900008510783b */ /* 0x000e620000004200 */
[----:B------:R-:W-:Y:S01]  /*89a0*/  @P0 IADD3 R4, P1, R24, R225, RZ ;  /* 0x000000e118040210 */ /* 0x000fe20007f3e0ff */
[C---:B------:R-:W-:Y:S04]  /*89b0*/  HMMA.16816.F32.BF16 R64, R136.reuse, R10, R64 ;  /* 0x0000000a8840723c */ /* 0x040fe80000041840 */
[C---:B------:R-:W-:Y:S02]  /*89c0*/  @P0 IADD3.X R5, R25.reuse, R224, RZ, P1, !PT ;  /* 0x000000e019050210 */ /* 0x040fe40000ffe4ff */
[C---:B------:R-:W-:Y:S02]  /*89d0*/  @P0 LEA R22, P1, R4.reuse, c[0x0][0x1c8], 0x1 ;  /* 0x0000720004160a11 */ /* 0x040fe400078208ff */
[C---:B--2---:R-:W-:Y:S04]  /*89e0*/  HMMA.16816.F32.BF16 R68, R136.reuse, R12, R68 ;  /* 0x0000000c8844723c */ /* 0x044fe80000041844 */
[----:B------:R-:W-:Y:S02]  /*89f0*/  @P0 LEA.HI.X R23, R4, c[0x0][0x1cc], R5, 0x1, P1 ;  /* 0x0000730004170a11 */ /* 0x000fe400008f0c05 */
[----:B------:R-:W-:Y:S02]  /*8a00*/  @P0 IADD3 R5, P1, R24, R223, RZ ;  /* 0x000000df18050210 */ /* 0x000fe40007f3e0ff */
[C---:B------:R-:W-:Y:S04]  /*8a10*/  HMMA.16816.F32.BF16 R72, R136.reuse, R14, R72 ;  /* 0x0000000e8848723c */ /* 0x040fe80000041848 */
[----:B------:R-:W-:Y:S02]  /*8a20*/  @P0 IADD3.X R4, R25, R222, RZ, P1, !PT ;  /* 0x000000de19040210 */ /* 0x000fe40000ffe4ff */
[C---:B------:R-:W-:Y:S06]  /*8a30*/  @P0 LEA R26, P1, R5.reuse, c[0x0][0x1c8], 0x1 ;  /* 0x00007200051a0a11 */ /* 0x040fec00078208ff */
[----:B------:R-:W-:Y:S02]  /*8a40*/  @P0 LEA.HI.X R27, R5, c[0x0][0x1cc], R4, 0x1, P1 ;  /* 0x00007300051b0a11 */ /* 0x000fe400008f0c04 */
[----:B------:R-:W2:Y:S01]  /*8a50*/  LDSM.16.MT88.4 R4, [R134+UR4+0x5900] ;  /* 0x005900048604783b */ /* 0x000ea20008004200 */
[----:B------:R-:W-:Y:S04]  /*8a60*/  @P0 IADD3 R24, P1, R200, R24, RZ ;  /* 0x00000018c8180210 */ /* 0x000fe80007f3e0ff */
[----:B------:R-:W-:Y:S02]  /*8a70*/  @P0 IADD3.X R25, R199, R25, RZ, P1, !PT ;  /* 0x00000019c7190210 */ /* 0x000fe40000ffe4ff */
[----:B------:R-:W-:Y:S01]  /*8a80*/  @P0 IADD3 R8, P1, R24, R206, RZ ;  /* 0x000000ce18080210 */ /* 0x000fe20007f3e0ff */
[C---:B-1----:R-:W-:Y:S03]  /*8a90*/  HMMA.16816.F32.BF16 R76, R136.reuse, R16, R76 ;  /* 0x00000010884c723c */ /* 0x042fe6000004184c */
[----:B------:R-:W-:Y:S02]  /*8aa0*/  @P0 IADD3.X R9, R25, R213, RZ, P1, !PT ;  /* 0x000000d519090210 */ /* 0x000fe40000ffe4ff */
[C---:B------:R-:W-:Y:S03]  /*8ab0*/  @P0 LEA R12, P1, R8.reuse, c[0x0][0x1c8], 0x1 ;  /* 0x00007200080c0a11 */ /* 0x040fe600078208ff */
[C---:B------:R-:W-:Y:S04]  /*8ac0*/  HMMA.16816.F32.BF16 R80, R136.reuse, R18, R80 ;  /* 0x000000128850723c */ /* 0x040fe80000041850 */
[----:B------:R-:W-:Y:S02]  /*8ad0*/  @P0 LEA.HI.X R13, R8, c[0x0][0x1cc], R9, 0x1, P1 ;  /* 0x00007300080d0a11 */ /* 0x000fe400008f0c09 */
[----:B------:R-:W1:Y:S01]  /*8ae0*/  LDSM.16.MT88.4 R8, [R156+0x5900] ;  /* 0x005900009c08783b */ /* 0x000e620000004200 */
[----:B------:R-:W-:Y:S01]  /*8af0*/  @P0 IADD3 R3, P1, R24, R225, RZ ;  /* 0x000000e118030210 */ /* 0x000fe20007f3e0ff */
[----:B------:R-:W-:Y:S04]  /*8b00*/  @P0 IMAD R18, R215, 0x3000, R201 ;  /* 0x00003000d7120824 */ /* 0x000fe800078e02c9 */
[----:B------:R-:W-:Y:S02]  /*8b10*/  @P0 IADD3.X R16, R25, R224, RZ, P1, !PT ;  /* 0x000000e019100210 */ /* 0x000fe40000ffe4ff */
[C---:B------:R-:W-:Y:S04]  /*8b20*/  @P0 LEA R14, P1, R3.reuse, c[0x0][0x1c8], 0x1 ;  /* 0x00007200030e0a11 */ /* 0x040fe800078208ff */
[----:B------:R-:W-:Y:S02]  /*8b30*/  @P0 LEA.HI.X R15, R3, c[0x0][0x1cc], R16, 0x1, P1 ;  /* 0x00007300030f0a11 */ /* 0x000fe400008f0c10 */
[----:B------:R-:W-:Y:S02]  /*8b40*/  @P0 SHF.L.U32 R3, R18, 0x1, RZ ;  /* 0x0000000112030819 */ /* 0x000fe400000006ff */
[----:B------:R-:W-:Y:S01]  /*8b50*/  @P0 IADD3 R24, P1, R24, R223, RZ ;  /* 0x000000df18180210 */ /* 0x000fe20007f3e0ff */
[C---:B--2---:R-:W-:Y:S02]  /*8b60*/  HMMA.16816.F32.BF16 R84, R136.reuse, R4, R84 ;  /* 0x000000048854723c */ /* 0x044fe40000041854 */
[----:B------:R-:W-:Y:S01]  /*8b70*/  @!PT LDS RZ, [RZ] ;  /* 0x00000000fffff984 */ /* 0x000fe20000000800 */
[----:B------:R-:W-:Y:S01]  /*8b80*/  @!PT LDS RZ, [RZ] ;  /* 0x00000000fffff984 */ /* 0x000fe20000000800 */
[----:B------:R-:W-:Y:S01]  /*8b90*/  @!PT LDS RZ, [RZ] ;  /* 0x00000000fffff984 */ /* 0x000fe20000000800 */
[----:B------:R2:W-:Y:S01]  /*8ba0*/  @P0 LDGSTS.E.BYPASS.LTC128B.128 [R3+0xc100], [R20.64], !P5 ;  /* 0x0c10000014030fae */ /* 0x0005e2000e901d48 */
[----:B------:R-:W-:Y:S02]  /*8bb0*/  @P0 IADD3.X R25, R25, R222, RZ, P1, !PT ;  /* 0x000000de19190210 */ /* 0x000fe40000ffe4ff */
[C---:B------:R-:W-:Y:S03]  /*8bc0*/  @P0 LEA R16, P1, R24.reuse, c[0x0][0x1c8], 0x1 ;  /* 0x0000720018100a11 */ /* 0x040fe600078208ff */
[C---:B------:R-:W-:Y:S02]  /*8bd0*/  HMMA.16816.F32.BF16 R88, R136.reuse, R6, R88 ;  /* 0x000000068858723c */ /* 0x040fe40000041858 */
[----:B------:R2:W-:Y:S02]  /*8be0*/  @P0 LDGSTS.E.BYPASS.LTC128B.128 [R3+0xe100], [R22.64], !P4 ;  /* 0x0e10000016030fae */ /* 0x0005e4000e101d48 */
[----:B------:R-:W-:Y:S06]  /*8bf0*/  @P0 LEA.HI.X R17, R24, c[0x0][0x1cc], R25, 0x1, P1 ;  /* 0x0000730018110a11 */ /* 0x000fec00008f0c19 */
[----:B------:R2:W-:Y:S01]  /*8c00*/  @P0 LDGSTS.E.BYPASS.LTC128B.128 [R3+0x10100], [R26.64], !P6 ;  /* 0x101000001a030fae */ /* 0x0005e2000f101d48 */
[C---:B-1----:R-:W-:Y:S07]  /*8c10*/  HMMA.16816.F32.BF16 R92, R136.reuse, R8, R92 ;  /* 0x00000008885c723c */ /* 0x042fee000004185c */
[----:B------:R2:W-:Y:S01]  /*8c20*/  @P0 LDGSTS.E.BYPASS.LTC128B.128 [R3+0xd100], [R12.64], !P5 ;  /* 0x0d1000000c030fae */ /* 0x0005e2000e901d48 */
[----:B------:R-:W-:Y:S07]  /*8c30*/  HMMA.16816.F32.BF16 R96, R136, R10, R96 ;  /* 0x0000000a8860723c */ /* 0x000fee0000041860 */
[----:B------:R2:W-:Y:S08]  /*8c40*/  @P0 LDGSTS.E.BYPASS.LTC128B.128 [R3+0xf100], [R14.64], !P4 ;  /* 0x0f1000000e030fae */ /* 0x0005f0000e101d48 */
[----:B------:R2:W-:Y:S01]  /*8c50*/  @P0 LDGSTS.E.BYPASS.LTC128B.128 [R3+0x11100], [R16.64], !P6 ;  /* 0x1110000010030fae */ /* 0x0005e2000f101d48 */
[C---:B------:R-:W-:Y:S02]  /*8c60*/  ISETP.GT.AND P0, PT, R220.reuse, R231, PT ;  /* 0x000000e7dc00720c */ /* 0x040fe40003f04270 */
[----:B------:R-:W-:Y:S05]  /*8c70*/  IADD3 R220, R220, -0x1, RZ ;  /* 0xffffffffdcdc7810 */ /* 0x000fea0007ffe0ff */
[----:B------:R-:W0:Y:S01]  /*8c80*/  LDGDEPBAR ;  /* 0x00000000000079af */ /* 0x000e220000000000 */
[----:B--2---:R-:W-:Y:S05]  /*8c90*/  MOV R3, R0 ;  /* 0x0000000000037202 */ /* 0x004fea0000000f00 */
[----:B------:R-:W-:-:S05]  /*8ca0*/  @P0 BRA `(.L_x_890) ;  /* 0xffffc76000000947 */ /* 0x000fca000383ffff */
.L_x_881:
[----:B------:R-:W-:Y:S02]  /*8cb0*/  ISETP.NE.AND P1, PT, R196, 0x1, PT ;  /* 0x00000001c400780c */ /* 0x000fe40003f25270 */
[----:B------:R-:W-:-:S02]  /*8cc0*/  LEA R6, R219, 0x7f, 0x7 ;  /* 0x0000007fdb067811 */ /* 0x000fc400078e38ff */
[----:B------:R-:W-:Y:S02]  /*8cd0*/  ISETP.GE.AND P0, PT, R195, 0x1, PT ;  /* 0x00000001c300780c */ /* 0x000fe40003f06270 */
[----:B------:R-:W-:-:S07]  /*8ce0*/  IADD3 R3, R194, 0x1, -R203 ;  /* 0x00000001c2037810 */ /* 0x000fce0007ffe8cb */
[----:B------:R-:W-:-:S05]  /*8cf0*/  @P1 IMAD.HI.U32 R4, R6, c[0x0][0x2c8], RZ ;  /* 0x0000b20006041a27 */ /* 0x000fca00078e00ff */
[----:B------:R-:W-:-:S05]  /*8d00*/  @P1 SHF.R.U32.HI R6, RZ, c[0x0][0x2cc], R4 ;  /* 0x0000b300ff061a19 */ /* 0x000fca0000011604 */
[----:B------:R-:W-:-:S05]  /*8d10*/  IMAD.IADD R5, R3, 0x1, R6 ;  /* 0x0000000103057824 */ /* 0x000fca00078e0206 */
[----:B------:R-:W-:Y:S01]  /*8d20*/  IADD3 R4, R5, -c[0x0][0x324], RZ ;  /* 0x8000c90005047a10 */ /* 0x000fe20007ffe0ff */
[----:B------:R-:W-:Y:S05]  /*8d30*/  @!P0 BRA `(.L_x_891) ;  /* 0x000000f000008947 */ /* 0x000fea0003800000 */
        /* <DEDUP_REMOVED lines=9> */
.L_x_892:
[----:B------:R-:W-:-:S04]  /*8dd0*/  MOV R3, c[0x0][0x32c] ;  /* 0x0000cb0000037a02 */ /* 0x000fc80000000f00 */
[----:B------:R-:W-:-:S13]  /*8de0*/  ISETP.NE.AND P0, PT, R3, 0x1, PT ;  /* 0x000000010300780c */ /* 0x000fda0003f05270 */
[----:B------:R-:W-:-:S05]  /*8df0*/  @P0 IMAD.HI.U32 R3, R5, c[0x0][0x330], RZ ;  /* 0x0000cc0005030a27 */ /* 0x000fca00078e00ff */
[----:B------:R-:W-:-:S05]  /*8e00*/  @P0 SHF.R.U32.HI R5, RZ, c[0x0][0x334], R3 ;  /* 0x0000cd00ff050a19 */ /* 0x000fca0000011603 */
.L_x_893:
[----:B------:R-:W-:-:S05]  /*8e10*/  IMAD R5, R5, c[0x0][0x32c], RZ ;  /* 0x0000cb0005057a24 */ /* 0x000fca00078e02ff */
[----:B------:R-:W-:-:S04]  /*8e20*/  IMNMX R4, R4, R5, !PT ;  /* 0x0000000504047217 */ /* 0x000fc80007800200 */
.L_x_891:
[----:B------:R-:W-:-:S04]  /*8e30*/  IADD3 R4, R4, 0x3f, RZ ;  /* 0x0000003f04047810 */ /* 0x000fc80007ffe0ff */
[----:B------:R-:W-:-:S04]  /*8e40*/  SHF.R.S32.HI R3, RZ, 0x1f, R4 ;  /* 0x0000001fff037819 */ /* 0x000fc80000011404 */
[----:B------:R-:W-:-:S04]  /*8e50*/  LEA.HI R4, R3, R4, RZ, 0x6 ;  /* 0x0000000403047211 */ /* 0x000fc800078f30ff */
[----:B------:R-:W-:-:S04]  /*8e60*/  SHF.R.S32.HI R4, RZ, 0x6, R4 ;  /* 0x00000006ff047819 */ /* 0x000fc80000011404 */
[----:B------:R-:W-:-:S04]  /*8e70*/  IMNMX R229, R193, R4, !PT ;  /* 0x00000004c1e57217 */ /* 0x000fc80007800200 */
[----:B------:R-:W-:-:S13]  /*8e80*/  ISETP.GE.AND P0, PT, R220, R229, PT ;  /* 0x000000e5dc00720c */ /* 0x000fda0003f06270 */
[----:B------:R-:W-:Y:S05]  /*8e90*/  @!P0 BRA `(.L_x_894) ;  /* 0x00002f1000008947 */ /* 0x000fea0003800000 */
[----:B------:R-:W-:Y:S01]  /*8ea0*/  IMAD.MOV.U32 R189, RZ, RZ, 0x20 ;  /* 0x00000020ffbd7424 */ /* 0x000fe200078e00ff */
[----:B------:R-:W-:Y:S01]  /*8eb0*/  LOP3.LUT P0, RZ, R218, 0x2, RZ, 0xc0, !PT ;  /* 0x00000002daff7812 */ /* 0x000fe2000780c0ff */
[----:B------:R-:W-:Y:S01]  /*8ec0*/  IMAD.MOV.U32 R3, RZ, RZ, R0 ;  /* 0x000000ffff037224 */ /* 0x000fe200078e0000 */
[C---:B------:R-:W-:Y:S01]  /*8ed0*/  IADD3 R227, P1, R204.reuse, 0x40, RZ ;  /* 0x00000040cce37810 */ /* 0x040fe20007f3e0ff */
[----:B------:R-:W-:Y:S01]  /*8ee0*/  IMAD.MOV.U32 R228, RZ, RZ, R220 ;  /* 0x000000ffffe47224 */ /* 0x000fe200078e00dc */
[----:B------:R-:W-:Y:S02]  /*8ef0*/  SEL R189, R189, 0xffffffe0, !P0 ;  /* 0xffffffe0bdbd7807 */ /* 0x000fe40004000000 */
[----:B------:R-:W-:Y:S01]  /*8f00*/  IADD3 R225, P0, R204, 0x80, RZ ;  /* 0x00000080cce17810 */ /* 0x000fe20007f1e0ff */
[--C-:B------:R-:W-:Y:S01]  /*8f10*/  IMAD.X R226, RZ, RZ, R209.reuse, P1 ;  /* 0x000000ffffe27224 */ /* 0x100fe200008e06d1 */
[C---:B------:R-:W-:Y:S02]  /*8f20*/  IADD3 R223, P1, R206.reuse, 0x40, RZ ;  /* 0x00000040cedf7810 */ /* 0x040fe40007f3e0ff */
[----:B------:R-:W-:Y:S01]  /*8f30*/  MOV R133, R2 ;  /* 0x0000000200857202 */ /* 0x000fe20000000f00 */
[----:B------:R-:W-:Y:S01]  /*8f40*/  IMAD.X R224, RZ, RZ, R209, P0 ;  /* 0x000000ffffe07224 */ /* 0x000fe200000e06d1 */
[----:B------:R-:W-:Y:S01]  /*8f50*/  IADD3 R221, P0, R206, 0x80, RZ ;  /* 0x00000080cedd7810 */ /* 0x000fe20007f1e0ff */
[----:B------:R-:W-:-:S03]  /*8f60*/  IMAD.X R222, RZ, RZ, R213, P1 ;  /* 0x000000ffffde7224 */ /* 0x000fc600008e06d5 */
[----:B------:R-:W-:Y:S02]  /*8f70*/  IADD3.X R219, RZ, R213, RZ, P0, !PT ;  /* 0x000000d5ffdb7210 */ /* 0x000fe400007fe4ff */
.L_x_895:
[----:B------:R-:W-:Y:S04]  /*8f80*/  DEPBAR.LE SB0, 0x2 ;  /* 0x000080800000791a */ /* 0x000fe80000000000 */
[----:B------:R-:W-:Y:S01]  /*8f90*/  BAR.SYNC.DEFER_BLOCKING 0x0 ;  /* 0x0000000000007b1d */ /* 0x000fe20000010000 */
[----:B------:R-:W-:Y:S01]  /*8fa0*/  ISETP.GE.AND P0, PT, R193, R228, PT ;  /* 0x000000e4c100720c */ /* 0x000fe20003f06270 */
[----:B------:R-:W-:Y:S01]  /*8fb0*/  UIMAD UR4, UR5, 0x6000, URZ ;  /* 0x00006000050478a4 */ /* 0x000fe2000f8e023f */
[----:B------:R-:W-:Y:S01]  /*8fc0*/  IADD3 R220, R228, -0x1, RZ ;  /* 0xffffffffe4dc7810 */ /* 0x000fe20007ffe0ff */
[----:B------:R-:W-:Y:S02]  /*8fd0*/  UIADD3 UR7, UR5, 0x1, URZ ;  /* 0x0000000105077890 */ /* 0x000fe4000fffe03f */
[----:B------:R-:W-:Y:S02]  /*8fe0*/  UISETP.GE.AND UP0, UPT, UR5, 0x1, UPT ;  /* 0x000000010500788c */ /* 0x000fe4000bf06270 */
[----:B------:R-:W-:Y:S02]  /*8ff0*/  IADD3 R132, R188, UR4, RZ ;  /* 0x00000004bc847c10 */ /* 0x000fe4000fffe0ff */
[----:B------:R-:W-:Y:S02]  /*9000*/  USEL UR5, UR7, URZ, !UP0 ;  /* 0x0000003f07057287 */ /* 0x000fe4000c000000 */
[----:B------:R-:W-:Y:S02]  /*9010*/  IADD3 R191, R189, R132, RZ ;  /* 0x00000084bdbf7210 */ /* 0x000fe40007ffe0ff */
[----:B------:R-:W-:Y:S01]  /*9020*/  @!P0 SHF.R.S32.HI R29, RZ, 0x1f, R220 ;  /* 0x0000001fff1d8819 */ /* 0x000fe200000114dc */
[----:B------:R-:W-:Y:S04]  /*9030*/  @!P0 IMAD.WIDE.U32 R4, R220, c[0x0][0x208], RZ ;  /* 0x00008200dc048a25 */ /* 0x000fe800078e00ff */
[----:B------:R-:W-:Y:S01]  /*9040*/  @!P0 IMAD R29, R29, c[0x0][0x208], RZ ;  /* 0x000082001d1d8a24 */ /* 0x000fe200078e02ff */
[----:B------:R-:W-:Y:S01]  /*9050*/  @!P0 SHF.L.U32 R0, R4, 0x6, RZ ;  /* 0x0000000604008819 */ /* 0x000fe200000006ff */
[----:B------:R-:W-:Y:S02]  /*9060*/  @!P0 IMAD R171, R215, 0x6000, R214 ;  /* 0x00006000d7ab8824 */ /* 0x000fe400078e02d6 */
[----:B------:R-:W-:Y:S01]  /*9070*/  @!P0 IMAD R29, R220, c[0x0][0x20c], R29 ;  /* 0x00008300dc1d8a24 */ /* 0x000fe200078e021d */
[----:B------:R-:W-:Y:S04]  /*9080*/  LDSM.16.M88.4 R32, [R190] ;  /* 0x00000000be20783b */ /* 0x000fe80000000200 */
[----:B------:R-:W-:Y:S02]  /*9090*/  @!P0 IADD3 R29, R5, R29, RZ ;  /* 0x0000001d051d8210 */ /* 0x000fe40007ffe0ff */
[----:B------:R-:W-:Y:S02]  /*90a0*/  @!P0 IADD3 R5, P1, R0, R204, RZ ;  /* 0x000000cc00058210 */ /* 0x000fe40007f3e0ff */
[----:B------:R-:W1:Y:S01]  /*90b0*/  LDSM.16.M88.4 R8, [R188+UR4+0xc100] ;  /* 0x00c10004bc08783b */ /* 0x000e620008000200 */
[----:B------:R-:W-:Y:S04]  /*90c0*/  @!P0 SHF.L.U64.HI R29, R4, 0x6, R29 ;  /* 0x00000006041d8819 */ /* 0x000fe8000001021d */
[----:B------:R-:W-:Y:S02]  /*90d0*/  @!P0 IADD3.X R2, R29, R209, RZ, P1, !PT ;  /* 0x000000d11d028210 */ /* 0x000fe40000ffe4ff */
[C---:B------:R-:W-:Y:S01]  /*90e0*/  @!P0 LEA R168, P1, R5.reuse, c[0x0][0x1f8], 0x1 ;  /* 0x00007e0005a88a11 */ /* 0x040fe200078208ff */
[----:B------:R-:W2:Y:S03]  /*90f0*/  LDSM.16.M88.4 R16, [R188+UR4+0xc900] ;  /* 0x00c90004bc10783b */ /* 0x000ea60008000200 */
[----:B------:R-:W-:Y:S02]  /*9100*/  @!P0 LEA.HI.X R169, R5, c[0x0][0x1fc], R2, 0x1, P1 ;  /* 0x00007f0005a98a11 */ /* 0x000fe400008f0c02 */
[C---:B------:R-:W-:Y:S03]  /*9110*/  @!P0 IADD3 R5, P1, R0.reuse, R227, RZ ;  /* 0x000000e300058210 */ /* 0x040fe60007f3e0ff */
[----:B------:R-:W3:Y:S01]  /*9120*/  LDSM.16.M88.4 R24, [R188+UR4+0xd100] ;  /* 0x00d10004bc18783b */ /* 0x000ee20008000200 */
[----:B------:R-:W-:Y:S02]  /*9130*/  @!P0 IADD3.X R2, R29, R226, RZ, P1, !PT ;  /* 0x000000e21d028210 */ /* 0x000fe40000ffe4ff */
[C---:B------:R-:W-:Y:S04]  /*9140*/  @!P0 LEA R164, P1, R5.reuse, c[0x0][0x1f8], 0x1 ;  /* 0x00007e0005a48a11 */ /* 0x040fe800078208ff */
[----:B------:R-:W-:Y:S01]  /*9150*/  @!P0 LEA.HI.X R165, R5, c[0x0][0x1fc], R2, 0x1, P1 ;  /* 0x00007f0005a58a11 */ /* 0x000fe200008f0c02 */
[----:B------:R-:W4:Y:S01]  /*9160*/  LDSM.16.M88.4 R136, [R188+UR4+0xd900] ;  /* 0x00d90004bc88783b */ /* 0x000f220008000200 */
[----:B------:R-:W-:Y:S04]  /*9170*/  @!P0 IADD3 R2, P1, R0, R225, RZ ;  /* 0x000000e100028210 */ /* 0x000fe80007f3e0ff */
[----:B------:R-:W-:Y:S02]  /*9180*/  @!P0 IADD3.X R13, R29, R224, RZ, P1, !PT ;  /* 0x000000e01d0d8210 */ /* 0x000fe40000ffe4ff */
[C---:B------:R-:W-:Y:S01]  /*9190*/  @!P0 LEA R166, P1, R2.reuse, c[0x0][0x1f8], 0x1 ;  /* 0x00007e0002a68a11 */ /* 0x040fe200078208ff */
[----:B------:R-:W-:Y:S03]  /*91a0*/  LDSM.16.M88.4 R140, [R186] ;  /* 0x00000000ba8c783b */ /* 0x000fe60000000200 */
[----:B------:R-:W-:Y:S02]  /*91b0*/  @!P0 LEA.HI.X R167, R2, c[0x0][0x1fc], R13, 0x1, P1 ;  /* 0x00007f0002a78a11 */ /* 0x000fe400008f0c0d */
[----:B------:R-:W-:Y:S01]  /*91c0*/  @!P0 IADD3 R0, P1, R198, R0, RZ ;  /* 0x00000000c6008210 */ /* 0x000fe20007f3e0ff */
[C---:B-1----:R-:W-:Y:S02]  /*91d0*/  HMMA.16816.F32.BF16 R4, R32.reuse, R8, RZ ;  /* 0x000000082004723c */ /* 0x042fe400000418ff */
[----:B------:R-:W1:Y:S01]  /*91e0*/  LDSM.16.M88.4 R144, [R191+0xc100] ;  /* 0x00c10000bf90783b */ /* 0x000e620000000200 */
[----:B------:R-:W-:Y:S02]  /*91f0*/  @!P0 IADD3.X R29, R197, R29, RZ, P1, !PT ;  /* 0x0000001dc51d8210 */ /* 0x000fe40000ffe4ff */
[----:B------:R-:W-:Y:S03]  /*9200*/  @!P0 IADD3 R2, P1, R0, R204, RZ ;  /* 0x000000cc00028210 */ /* 0x000fe60007f3e0ff */
[C---:B------:R-:W-:Y:S01]  /*9210*/  HMMA.16816.F32.BF16 R8, R32.reuse, R10, RZ ;  /* 0x0000000a2008723c */ /* 0x040fe200000418ff */
[C---:B------:R-:W-:Y:S01]  /*9220*/  @!P0 IADD3.X R21, R29.reuse, R209, RZ, P1, !PT ;  /* 0x000000d11d158210 */ /* 0x040fe20000ffe4ff */
[----:B------:R-:W5:Y:S02]  /*9230*/  LDSM.16.M88.4 R148, [R191+0xc900] ;  /* 0x00c90000bf94783b */ /* 0x000f640000000200 */
[C---:B------:R-:W-:Y:S04]  /*9240*/  @!P0 LEA R172, P1, R2.reuse, c[0x0][0x1f8], 0x1 ;  /* 0x00007e0002ac8a11 */ /* 0x040fe800078208ff */
[C---:B--2---:R-:W-:Y:S01]  /*9250*/  HMMA.16816.F32.BF16 R12, R32.reuse, R16, RZ ;  /* 0x00000010200c723c */ /* 0x044fe200000418ff */
[----:B------:R-:W-:Y:S01]  /*9260*/  @!P0 LEA.HI.X R173, R2, c[0x0][0x1fc], R21, 0x1, P1 ;  /* 0x00007f0002ad8a11 */ /* 0x000fe200008f0c15 */
[----:B------:R-:W2:Y:S02]  /*9270*/  LDSM.16.M88.4 R152, [R191+0xd100] ;  /* 0x00d10000bf98783b */ /* 0x000ea40000000200 */
[----:B------:R-:W-:Y:S04]  /*9280*/  @!P0 IADD3 R2, P1, R0, R227, RZ ;  /* 0x000000e300028210 */ /* 0x000fe80007f3e0ff */
[C---:B------:R-:W-:Y:S01]  /*9290*/  HMMA.16816.F32.BF16 R16, R32.reuse, R18, RZ ;  /* 0x000000122010723c */ /* 0x040fe200000418ff */
[C---:B------:R-:W-:Y:S03]  /*92a0*/  @!P0 IADD3.X R31, R29.reuse, R226, RZ, P1, !PT ;  /* 0x000000e21d1f8210 */ /* 0x040fe60000ffe4ff */
[C---:B------:R-:W-:Y:S04]  /*92b0*/  @!P0 LEA R174, P1, R2.reuse, c[0x0][0x1f8], 0x1 ;  /* 0x00007e0002ae8a11 */ /* 0x040fe800078208ff */
[C---:B---3--:R-:W-:Y:S01]  /*92c0*/  HMMA.16816.F32.BF16 R20, R32.reuse, R24, RZ ;  /* 0x000000182014723c */ /* 0x048fe200000418ff */
[----:B------:R-:W-:Y:S03]  /*92d0*/  @!P0 LEA.HI.X R175, R2, c[0x0][0x1fc], R31, 0x1, P1 ;  /* 0x00007f0002af8a11 */ /* 0x000fe600008f0c1f */
[----:B------:R-:W-:Y:S02]  /*92e0*/  @!P0 IADD3 R157, P1, R0, R225, RZ ;  /* 0x000000e1009d8210 */ /* 0x000fe40007f3e0ff */
[C---:B------:R-:W-:Y:S02]  /*92f0*/  IADD3 R2, R192.reuse, R191, RZ ;  /* 0x000000bfc0027210 */ /* 0x040fe40007ffe0ff */
[C---:B------:R-:W-:Y:S01]  /*9300*/  HMMA.16816.F32.BF16 R24, R32.reuse, R26, RZ ;  /* 0x0000001a2018723c */ /* 0x040fe200000418ff */
[----:B------:R-:W-:Y:S03]  /*9310*/  @!P0 IADD3.X R0, R29, R224, RZ, P1, !PT ;  /* 0x000000e01d008210 */ /* 0x000fe60000ffe4ff */
[C---:B------:R-:W-:Y:S04]  /*9320*/  @!P0 LEA R176, P1, R157.reuse, c[0x0][0x1f8], 0x1 ;  /* 0x00007e009db08a11 */ /* 0x040fe800078208ff */
[C---:B----4-:R-:W-:Y:S01]  /*9330*/  HMMA.16816.F32.BF16 R28, R32.reuse, R136, RZ ;  /* 0x00000088201c723c */ /* 0x050fe200000418ff */
[----:B------:R-:W-:Y:S02]  /*9340*/  @!P0 LEA.HI.X R177, R157, c[0x0][0x1fc], R0, 0x1, P1 ;  /* 0x00007f009db18a11 */ /* 0x000fe400008f0c00 */
[----:B------:R-:W3:Y:S01]  /*9350*/  LDSM.16.M88.4 R156, [R191+0xd900] ;  /* 0x00d90000bf9c783b */ /* 0x000ee20000000200 */
[-C--:B------:R-:W-:Y:S02]  /*9360*/  IADD3 R0, R192, R132.reuse, RZ ;  /* 0x00000084c0007210 */ /* 0x080fe40007ffe0ff */
[----:B------:R-:W-:Y:S02]  /*9370*/  IADD3 R132, R189, R132, R192 ;  /* 0x00000084bd847210 */ /* 0x000fe40007ffe0c0 */
[----:B------:R-:W-:Y:S03]  /*9380*/  HMMA.16816.F32.BF16 R32, R32, R138, RZ ;  /* 0x0000008a2020723c */ /* 0x000fe600000418ff */
[----:B------:R-:W-:Y:S01]  /*9390*/  @!PT LDS RZ, [RZ] ;  /* 0x00000000fffff984 */ /* 0x000fe20000000800 */
[----:B------:R-:W-:Y:S01]  /*93a0*/  @!PT LDS RZ, [RZ] ;  /* 0x00000000fffff984 */ /* 0x000fe20000000800 */
[----:B------:R-:W-:Y:S01]  /*93b0*/  @!PT LDS RZ, [RZ] ;  /* 0x00000000fffff984 */ /* 0x000fe20000000800 */
[----:B------:R4:W-:Y:S05]  /*93c0*/  @!P0 LDGSTS.E.BYPASS.LTC128B.128 [R171], [R168.64], !P5 ;  /* 0x00000000a8ab8fae */ /* 0x0009ea000e901d48 */
[C---:B-1----:R-:W-:Y:S03]  /*93d0*/  HMMA.16816.F32.BF16 R4, R140.reuse, R144, R4 ;  /* 0x000000908c04723c */ /* 0x042fe60000041804 */
[----:B------:R1:W-:Y:S05]  /*93e0*/  @!P0 LDGSTS.E.BYPASS.LTC128B.128 [R171+0x2000], [R164.64], !P4 ;  /* 0x02000000a4ab8fae */ /* 0x0003ea000e101d48 */
[C---:B------:R-:W-:Y:S03]  /*93f0*/  HMMA.16816.F32.BF16 R8, R140.reuse, R146, R8 ;  /* 0x000000928c08723c */ /* 0x040fe60000041808 */
[----:B------:R1:W-:Y:S05]  /*9400*/  @!P0 LDGSTS.E.BYPASS.LTC128B.128 [R171+0x4000], [R166.64], !P6 ;  /* 0x04000000a6ab8fae */ /* 0x0003ea000f101d48 */
[C---:B-----5:R-:W-:Y:S03]  /*9410*/  HMMA.16816.F32.BF16 R12, R140.reuse, R148, R12 ;  /* 0x000000948c0c723c */ /* 0x060fe6000004180c */
[----:B------:R4:W-:Y:S05]  /*9420*/  @!P0 LDGSTS.E.BYPASS.LTC128B.128 [R171+0x1000], [R172.64], !P5 ;  /* 0x01000000acab8fae */ /* 0x0009ea000e901d48 */
[C---:B------:R-:W-:Y:S03]  /*9430*/  HMMA.16816.F32.BF16 R16, R140.reuse, R150, R16 ;  /* 0x000000968c10723c */ /* 0x040fe60000041810 */
[----:B------:R4:W-:Y:S05]  /*9440*/  @!P0 LDGSTS.E.BYPASS.LTC128B.128 [R171+0x3000], [R174.64], !P4 ;  /* 0x03000000aeab8fae */ /* 0x0009ea000e101d48 */
[C---:B--2---:R-:W-:Y:S03]  /*9450*/  HMMA.16816.F32.BF16 R20, R140.reuse, R152, R20 ;  /* 0x000000988c14723c */ /* 0x044fe60000041814 */
[----:B------:R4:W-:Y:S05]  /*9460*/  @!P0 LDGSTS.E.BYPASS.LTC128B.128 [R171+0x5000], [R176.64], !P6 ;  /* 0x05000000b0ab8fae */ /* 0x0009ea000f101d48 */
[C---:B------:R-:W-:Y:S03]  /*9470*/  HMMA.16816.F32.BF16 R24, R140.reuse, R154, R24 ;  /* 0x0000009a8c18723c */ /* 0x040fe60000041818 */
[----:B------:R-:W-:Y:S05]  /*9480*/  LDSM.16.M88.4 R136, [R185] ;  /* 0x00000000b988783b */ /* 0x000fea0000000200 */
[C---:B---3--:R-:W-:Y:S03]  /*9490*/  HMMA.16816.F32.BF16 R28, R140.reuse, R156, R28 ;  /* 0x0000009c8c1c723c */ /* 0x048fe6000004181c */
[----:B------:R-:W2:Y:S05]  /*94a0*/  LDSM.16.M88.4 R160, [R0+0xc100] ;  /* 0x00c1000000a0783b */ /* 0x000eaa0000000200 */
[----:B------:R-:W-:Y:S03]  /*94b0*/  HMMA.16816.F32.BF16 R32, R140, R158, R32 ;  /* 0x0000009e8c20723c */ /* 0x000fe60000041820 */
[----:B------:R-:W3:Y:S08]  /*94c0*/  LDSM.16.M88.4 R144, [R0+0xc900] ;  /* 0x00c900000090783b */ /* 0x000ef00000000200 */
[----:B------:R-:W5:Y:S08]  /*94d0*/  LDSM.16.M88.4 R148, [R0+0xd100] ;  /* 0x00d100000094783b */ /* 0x000f700000000200 */
[----:B------:R-:W0:Y:S08]  /*94e0*/  LDGDEPBAR ;  /* 0x00000000000079af */ /* 0x000e300000000000 */
[----:B------:R-:W5:Y:S01]  /*94f0*/  LDSM.16.M88.4 R152, [R0+0xd900] ;  /* 0x00d900000098783b */ /* 0x000f620000000200 */
[C---:B--2---:R-:W-:Y:S07]  /*9500*/  HMMA.16816.F32.BF16 R4, R136.reuse, R160, R4 ;  /* 0x000000a08804723c */ /* 0x044fee0000041804 */
[----:B-1----:R-:W-:Y:S01]  /*9510*/  LDSM.16.M88.4 R164, [R184] ;  /* 0x00000000b8a4783b */ /* 0x002fe20000000200 */
[C---:B------:R-:W-:Y:S07]  /*9520*/  HMMA.16816.F32.BF16 R8, R136.reuse, R162, R8 ;  /* 0x000000a28808723c */ /* 0x040fee0000041808 */
[----:B----4-:R-:W1:Y:S01]  /*9530*/  LDSM.16.M88.4 R168, [R2+0xc100] ;  /* 0x00c1000002a8783b */ /* 0x010e620000000200 */
[C---:B---3--:R-:W-:Y:S07]  /*9540*/  HMMA.16816.F32.BF16 R12, R136.reuse, R144, R12 ;  /* 0x00000090880c723c */ /* 0x048fee000004180c */
[----:B------:R-:W2:Y:S01]  /*9550*/  LDSM.16.M88.4 R140, [R2+0xc900] ;  /* 0x00c90000028c783b */ /* 0x000ea20000000200 */
[C---:B------:R-:W-:Y:S07]  /*9560*/  HMMA.16816.F32.BF16 R16, R136.reuse, R146, R16 ;  /* 0x000000928810723c */ /* 0x040fee0000041810 */
[----:B------:R-:W3:Y:S01]  /*9570*/  LDSM.16.M88.4 R156, [R2+0xd100] ;  /* 0x00d10000029c783b */ /* 0x000ee20000000200 */
[C---:B-----5:R-:W-:Y:S07]  /*9580*/  HMMA.16816.F32.BF16 R20, R136.reuse, R148, R20 ;  /* 0x000000948814723c */ /* 0x060fee0000041814 */
[----:B------:R-:W4:Y:S01]  /*9590*/  LDSM.16.M88.4 R144, [R2+0xd900] ;  /* 0x00d900000290783b */ /* 0x000f220000000200 */
[C---:B------:R-:W-:Y:S07]  /*95a0*/  HMMA.16816.F32.BF16 R24, R136.reuse, R150, R24 ;  /* 0x000000968818723c */ /* 0x040fee0000041818 */
[----:B------:R-:W-:Y:S01]  /*95b0*/  LDSM.16.M88.4 R148, [R188+UR4+0xe100] ;  /* 0x00e10004bc94783b */ /* 0x000fe20008000200 */
[C---:B------:R-:W-:Y:S07]  /*95c0*/  HMMA.16816.F32.BF16 R28, R136.reuse, R152, R28 ;  /* 0x00000098881c723c */ /* 0x040fee000004181c */
[----:B------:R-:W-:Y:S01]  /*95d0*/  LDSM.16.M88.4 R160, [R188+UR4+0xf900] ;  /* 0x00f90004bca0783b */ /* 0x000fe20008000200 */
[----:B------:R-:W-:Y:S07]  /*95e0*/  HMMA.16816.F32.BF16 R32, R136, R154, R32 ;  /* 0x0000009a8820723c */ /* 0x000fee0000041820 */
[----:B------:R-:W5:Y:S01]  /*95f0*/  LDSM.16.M88.4 R136, [R190+0x4000] ;  /* 0x00400000be88783b */ /* 0x000f620000000200 */
        /* <DEDUP_REMOVED lines=8> */
[C---:B---3--:R-:W-:Y:S07]  /*9680*/  HMMA.16816.F32.BF16 R20, R164.reuse, R156, R20 ;  /* 0x0000009ca414723c */ /* 0x048fee0000041814 */
[----:B------:R-:W-:Y:S01]  /*9690*/  LDSM.16.M88.4 R176, [R0+0xe100] ;  /* 0x00e1000000b0783b */ /* 0x000fe20000000200 */
[C---:B------:R-:W-:Y:S07]  /*96a0*/  HMMA.16816.F32.BF16 R24, R164.reuse, R158, R24 ;  /* 0x0000009ea418723c */ /* 0x040fee0000041818 */
[----:B------:R-:W3:Y:S01]  /*96b0*/  LDSM.16.M88.4 R156, [R186+0x4000] ;  /* 0x00400000ba9c783b */ /* 0x000ee20000000200 */
[C---:B----4-:R-:W-:Y:S07]  /*96c0*/  HMMA.16816.F32.BF16 R28, R164.reuse, R144, R28 ;  /* 0x00000090a41c723c */ /* 0x050fee000004181c */
[----:B------:R-:W-:Y:S01]  /*96d0*/  LDSM.16.M88.4 R180, [R188+UR4+0x10100] ;  /* 0x01010004bcb4783b */ /* 0x000fe20008000200 */
[----:B------:R-:W-:Y:S07]  /*96e0*/  HMMA.16816.F32.BF16 R32, R164, R146, R32 ;  /* 0x00000092a420723c */ /* 0x000fee0000041820 */
[----:B------:R-:W4:Y:S01]  /*96f0*/  LDSM.16.M88.4 R144, [R191+0xf100] ;  /* 0x00f10000bf90783b */ /* 0x000f220000000200 */
[C---:B-----5:R-:W-:Y:S07]  /*9700*/  HMMA.16816.F32.BF16 R4, R136.reuse, R148, R4 ;  /* 0x000000948804723c */ /* 0x060fee0000041804 */
[----:B------:R-:W-:Y:S01]  /*9710*/  LDSM.16.M88.4 R164, [R185+0x4000] ;  /* 0x00400000b9a4783b */ /* 0x000fe20000000200 */
[C---:B------:R-:W-:Y:S07]  /*9720*/  HMMA.16816.F32.BF16 R8, R136.reuse, R150, R8 ;  /* 0x000000968808723c */ /* 0x040fee0000041808 */
[----:B------:R-:W5:Y:S01]  /*9730*/  LDSM.16.M88.4 R148, [R191+0xf900] ;  /* 0x00f90000bf94783b */ /* 0x000f620000000200 */
        /* <DEDUP_REMOVED lines=121> */
[----:B------:R-:W-:Y:S01]  /*9ed0*/  MUFU.TANH R163, R13 ;  /* 0x0000000d00a37308 */ /* 0x000fe20000002400 */
[----:B------:R-:W-:Y:S02]  /*9ee0*/  FMUL.FTZ R26, R26, c[0x0][0x320] ;  /* 0x0000c8001a1a7a20 */ /* 0x000fe40000410000 */
[----:B------:R-:W-:Y:S01]  /*9ef0*/  FMUL.FTZ R27, R27, c[0x0][0x320] ;  /* 0x0000c8001b1b7a20 */ /* 0x000fe20000410000 */
[C---:B-1----:R-:W-:Y:S06]  /*9f00*/  HMMA.16816.F32.BF16 R28, R172.reuse, R8, R28 ;  /* 0x00000008ac1c723c */ /* 0x042fec000004181c */
[----:B------:R-:W1:Y:S02]  /*9f10*/  MUFU.TANH R150, R150 ;  /* 0x0000009600967308 */ /* 0x000e640000002400 */
[----:B------:R-:W-:Y:S08]  /*9f20*/  HMMA.16816.F32.BF16 R32, R172, R10, R32 ;  /* 0x0000000aac20723c */ /* 0x000ff00000041820 */
[----:B------:R-:W2:Y:S10]  /*9f30*/  MUFU.TANH R148, R148 ;  /* 0x0000009400947308 */ /* 0x000eb40000002400 */
[----:B------:R-:W3:Y:S01]  /*9f40*/  MUFU.TANH R153, R153 ;  /* 0x0000009900997308 */ /* 0x000ee20000002400 */
        /* <DEDUP_REMOVED lines=8> */
[----:B--2---:R-:W-:Y:S01]  /*9fd0*/  FMNMX.FTZ R13, R148, R13, !PT ;  /* 0x0000000d940d7209 */ /* 0x004fe20007810000 */
[----:B------:R-:W-:Y:S02]  /*9fe0*/  FMUL.FTZ R34, R34, c[0x0][0x320] ;  /* 0x0000c80022227a20 */ /* 0x000fe40000410000 */
[----:B------:R-:W-:Y:S01]  /*9ff0*/  FMUL.FTZ R35, R35, c[0x0][0x320] ;  /* 0x0000c80023237a20 */ /* 0x000fe20000410000 */
[----:B------:R-:W-:Y:S02]  /*a000*/  FMNMX.FTZ R13, R160, R13, !PT ;  /* 0x0000000da00d7209 */ /* 0x000fe40007810000 */
[----:B------:R-:W2:Y:S02]  /*a010*/  MUFU.TANH R159, R16 ;  /* 0x00000010009f7308 */ /* 0x000ea40000002400 */
[----:B------:R-:W-:Y:S02]  /*a020*/  FMNMX.FTZ R13, R158, R13, !PT ;  /* 0x0000000d9e0d7209 */ /* 0x000fe40007810000 */
[----:B---3--:R-:W-:Y:S02]  /*a030*/  FMNMX.FTZ R0, R153, R0, !PT ;  /* 0x0000000099007209 */ /* 0x008fe40007810000 */
[----:B------:R-:W-:Y:S02]  /*a040*/  FMNMX.FTZ R13, R178, R13, !PT ;  /* 0x0000000db20d7209 */ /* 0x000fe40007810000 */
[----:B------:R-:W-:Y:S02]  /*a050*/  FMNMX.FTZ R0, R137, R0, !PT ;  /* 0x0000000089007209 */ /* 0x000fe40007810000 */
[----:B------:R-:W3:Y:S01]  /*a060*/  MUFU.TANH R161, R17 ;  /* 0x0000001100a17308 */ /* 0x000ee20000002400 */
[----:B------:R-:W-:Y:S02]  /*a070*/  FMNMX.FTZ R13, R162, R13, !PT ;  /* 0x0000000da20d7209 */ /* 0x000fe40007810000 */
[----:B-1----:R-:W-:Y:S04]  /*a080*/  FMNMX.FTZ R0, R157, R0, !PT ;  /* 0x000000009d007209 */ /* 0x002fe80007810000 */
[----:B------:R-:W-:Y:S03]  /*a090*/  FMNMX.FTZ R0, R163, R0, !PT ;  /* 0x00000000a3007209 */ /* 0x000fe60007810000 */
[----:B------:R-:W1:Y:S01]  /*a0a0*/  MUFU.TANH R176, R18 ;  /* 0x0000001200b07308 */ /* 0x000e620000002400 */
[----:B--2---:R-:W-:Y:S02]  /*a0b0*/  FMNMX.FTZ R0, R159, R0, !PT ;  /* 0x000000009f007209 */ /* 0x004fe40007810000 */
[----:B------:R-:W-:Y:S07]  /*a0c0*/  IADD3 R16, R134, UR4, RZ ;  /* 0x0000000486107c10 */ /* 0x000fee000fffe0ff */
        /* <DEDUP_REMOVED lines=29> */
[----:B--2---:R-:W-:Y:S01]  /*a2a0*/  FMNMX.FTZ R13, R140, R13, !PT ;  /* 0x0000000d8c0d7209 */ /* 0x004fe20007810000 */
[----:B------:R-:W-:Y:S08]  /*a2b0*/  LDSM.16.MT88.4 R28, [R134+UR4+0x100] ;  /* 0x00010004861c783b */ /* 0x000ff00008004200 */
[----:B------:R-:W2:Y:S01]  /*a2c0*/  MUFU.TANH R138, R34 ;  /* 0x00000022008a7308 */ /* 0x000ea20000002400 */
[----:B---3--:R-:W-:Y:S09]  /*a2d0*/  FMNMX.FTZ R0, R141, R0, !PT ;  /* 0x000000008d007209 */ /* 0x008ff20007810000 */
[----:B------:R-:W3:Y:S01]  /*a2e0*/  MUFU.TANH R136, R35 ;  /* 0x0000002300887308 */ /* 0x000ee20000002400 */
[----:B-1----:R-:W-:Y:S05]  /*a2f0*/  FMNMX.FTZ R11, R139, R0, !PT ;  /* 0x000000008b0b7209 */ /* 0x002fea0007810000 */
[----:B------:R-:W1:Y:S01]  /*a300*/  SHFL.BFLY PT, R2, R11, 0x2, 0x1f ;  /* 0x0c401f000b027f89 */ /* 0x000e6200000e0000 */
[----:B--2---:R-:W-:Y:S04]  /*a310*/  FMNMX.FTZ R13, R138, R13, !PT ;  /* 0x0000000d8a0d7209 */ /* 0x004fe80007810000 */
[----:B---3--:R-:W-:Y:S03]  /*a320*/  FMNMX.FTZ R9, R136, R13, !PT ;  /* 0x0000000d88097209 */ /* 0x008fe60007810000 */
        /* <DEDUP_REMOVED lines=22> */
[--C-:B------:R-:W-:Y:S01]  /*a490*/  FFMA.FTZ R152, R148, c[0x0][0x2d0], -R137.reuse ;  /* 0x0000b40094987a23 */ /* 0x100fe20000010889 */
[----:B------:R-:W-:Y:S01]  /*a4a0*/  IADD3 R148, R187, R16, RZ ;  /* 0x00000010bb947210 */ /* 0x000fe20007ffe0ff */
[----:B------:R-:W-:Y:S01]  /*a4b0*/  FMUL.FTZ R3, R4, c[0x0][0x2d0] ;  /* 0x0000b40004037a20 */ /* 0x000fe20000410000 */
[----:B------:R-:W-:Y:S01]  /*a4c0*/  IADD3 R4, R135, UR4, RZ ;  /* 0x0000000487047c10 */ /* 0x000fe2000fffe0ff */
[--C-:B------:R-:W-:Y:S02]  /*a4d0*/  FFMA.FTZ R153, R150, c[0x0][0x2d0], -R137.reuse ;  /* 0x0000b40096997a23 */ /* 0x100fe40000010889 */
[--C-:B------:R-:W-:Y:S01]  /*a4e0*/  FFMA.FTZ R150, R160, c[0x0][0x2d0], -R137.reuse ;  /* 0x0000b400a0967a23 */ /* 0x100fe20000010889 */
[----:B------:R-:W1:Y:S01]  /*a4f0*/  MUFU.EX2 R155, R155 ;  /* 0x0000009b009b7308 */ /* 0x000e620000000800 */
[--C-:B------:R-:W-:Y:S01]  /*a500*/  FFMA.FTZ R149, R158, c[0x0][0x2d0], -R137.reuse ;  /* 0x0000b4009e957a23 */ /* 0x100fe20000010889 */
[----:B------:R-:W-:Y:S01]  /*a510*/  IADD3 R133, R187, R4, RZ ;  /* 0x00000004bb857210 */ /* 0x000fe20007ffe0ff */
[C---:B--2---:R-:W-:Y:S02]  /*a520*/  FMUL.FTZ R4, R132.reuse, R128 ;  /* 0x0000008084047220 */ /* 0x044fe40000410000 */
[C---:B------:R-:W-:Y:S02]  /*a530*/  FMUL.FTZ R5, R132.reuse, R129 ;  /* 0x0000008184057220 */ /* 0x040fe40000410000 */
[----:B------:R-:W2:Y:S01]  /*a540*/  LDSM.16.MT88.4 R20, [R133+0x100] ;  /* 0x000100008514783b */ /* 0x000ea20000004200 */
[C---:B------:R-:W-:Y:S02]  /*a550*/  FMUL.FTZ R8, R132.reuse, R124 ;  /* 0x0000007c84087220 */ /* 0x040fe40000410000 */
[----:B------:R-:W3:Y:S01]  /*a560*/  MUFU.EX2 R3, R3 ;  /* 0x0000000300037308 */ /* 0x000ee20000000800 */
[C---:B------:R-:W-:Y:S02]  /*a570*/  FMUL.FTZ R9, R132.reuse, R125 ;  /* 0x0000007d84097220 */ /* 0x040fe40000410000 */
[C---:B------:R-:W-:Y:S02]  /*a580*/  FMUL.FTZ R16, R132.reuse, R116 ;  /* 0x0000007484107220 */ /* 0x040fe40000410000 */
[C---:B------:R-:W-:Y:S02]  /*a590*/  FMUL.FTZ R17, R132.reuse, R117 ;  /* 0x0000007584117220 */ /* 0x040fe40000410000 */
[C---:B------:R-:W-:Y:S02]  /*a5a0*/  FMUL.FTZ R24, R132.reuse, R108 ;  /* 0x0000006c84187220 */ /* 0x040fe40000410000 */
[C---:B------:R-:W-:Y:S01]  /*a5b0*/  FMUL.FTZ R25, R132.reuse, R109 ;  /* 0x0000006d84197220 */ /* 0x040fe20000410000 */
[----:B------:R-:W-:Y:S01]  /*a5c0*/  MUFU.EX2 R154, R154 ;  /* 0x0000009a009a7308 */ /* 0x000fe20000000800 */
[C---:B------:R-:W-:Y:S02]  /*a5d0*/  FMUL.FTZ R32, R132.reuse, R100 ;  /* 0x0000006484207220 */ /* 0x040fe40000410000 */
[----:B------:R-:W-:Y:S01]  /*a5e0*/  FMUL.FTZ R33, R132, R101 ;  /* 0x0000006584217220 */ /* 0x000fe20000410000 */
[----:B-1----:R-:W-:Y:S01]  /*a5f0*/  F2FP.BF16.PACK_AB R128, R155, R156 ;  /* 0x0000009c9b80723e */ /* 0x002fe200000010ff */
[--C-:B------:R-:W-:Y:S02]  /*a600*/  FFMA.FTZ R171, R146, c[0x0][0x2d0], -R137.reuse ;  /* 0x0000b40092ab7a23 */ /* 0x100fe40000010889 */
[--C-:B------:R-:W-:Y:S02]  /*a610*/  FFMA.FTZ R177, R142, c[0x0][0x2d0], -R137.reuse ;  /* 0x0000b4008eb17a23 */ /* 0x100fe40000010889 */
[C---:B------:R-:W-:Y:S01]  /*a620*/  FMUL.FTZ R36, R132.reuse, R36 ;  /* 0x0000002484247220 */ /* 0x040fe20000410000 */
[----:B------:R-:W1:Y:S01]  /*a630*/  MUFU.EX2 R151, R151 ;  /* 0x0000009700977308 */ /* 0x000e620000000800 */
[C---:B------:R-:W-:Y:S02]  /*a640*/  FMUL.FTZ R37, R132.reuse, R37 ;  /* 0x0000002584257220 */ /* 0x040fe40000410000 */
[C---:B------:R-:W-:Y:S02]  /*a650*/  FMUL.FTZ R40, R132.reuse, R40 ;  /* 0x0000002884287220 */ /* 0x040fe40000410000 */
[C---:B---3--:R-:W-:Y:S02]  /*a660*/  FMUL.FTZ R6, R3.reuse, R130 ;  /* 0x0000008203067220 */ /* 0x048fe40000410000 */
        /* <DEDUP_REMOVED lines=9> */
[----:B------:R-:W3:Y:S01]  /*a700*/  MUFU.EX2 R152, R152 ;  /* 0x0000009800987308 */ /* 0x000ee20000000800 */
[C---:B------:R-:W-:Y:S01]  /*a710*/  FMUL.FTZ R34, R3.reuse, R102 ;  /* 0x0000006603227220 */ /* 0x040fe20000410000 */
[----:B------:R-:W-:Y:S01]  /*a720*/  LDSM.16.MT88.4 R108, [R148+0x2100] ;  /* 0x00210000946c783b */ /* 0x000fe20000004200 */
[----:B------:R-:W-:Y:S01]  /*a730*/  FMUL.FTZ R35, R3, R103 ;  /* 0x0000006703237220 */ /* 0x000fe20000410000 */
[----:B-1----:R-:W-:Y:S01]  /*a740*/  F2FP.BF16.PACK_AB R130, R151, R154 ;  /* 0x0000009a9782723e */ /* 0x002fe200000010ff */
[C---:B------:R-:W-:Y:S02]  /*a750*/  FMUL.FTZ R38, R3.reuse, R38 ;  /* 0x0000002603267220 */ /* 0x040fe40000410000 */
[C---:B------:R-:W-:Y:S02]  /*a760*/  FMUL.FTZ R41, R132.reuse, R41 ;  /* 0x0000002984297220 */ /* 0x040fe40000410000 */
[C---:B------:R-:W-:Y:S01]  /*a770*/  FMUL.FTZ R39, R3.reuse, R39 ;  /* 0x0000002703277220 */ /* 0x040fe20000410000 */
[----:B------:R-:W-:Y:S01]  /*a780*/  MUFU.EX2 R150, R150 ;  /* 0x0000009600967308 */ /* 0x000fe20000000800 */
[----:B------:R-:W-:Y:S01]  /*a790*/  LDSM.16.MT88.4 R100, [R134+UR4+0x2100] ;  /* 0x002100048664783b */ /* 0x000fe20008004200 */
[C---:B------:R-:W-:Y:S02]  /*a7a0*/  FMUL.FTZ R44, R132.reuse, R44 ;  /* 0x0000002c842c7220 */ /* 0x040fe40000410000 */
[C---:B------:R-:W-:Y:S02]  /*a7b0*/  FMUL.FTZ R42, R3.reuse, R42 ;  /* 0x0000002a032a7220 */ /* 0x040fe40000410000 */
[C---:B------:R-:W-:Y:S02]  /*a7c0*/  FMUL.FTZ R45, R132.reuse, R45 ;  /* 0x0000002d842d7220 */ /* 0x040fe40000410000 */
[C---:B------:R-:W-:Y:S01]  /*a7d0*/  FMUL.FTZ R43, R3.reuse, R43 ;  /* 0x0000002b032b7220 */ /* 0x040fe20000410000 */
[----:B------:R-:W-:Y:S01]  /*a7e0*/  LDSM.16.MT88.4 R116, [R134+UR4+0x900] ;  /* 0x000900048674783b */ /* 0x000fe20008004200 */
[----:B------:R-:W1:Y:S01]  /*a7f0*/  MUFU.EX2 R149, R149 ;  /* 0x0000009500957308 */ /* 0x000e620000000800 */
[----:B------:R-:W-:Y:S02]  /*a800*/  FMUL.FTZ R48, R132, R48 ;  /* 0x0000003084307220 */ /* 0x000fe40000410000 */
[C---:B------:R-:W-:Y:S01]  /*a810*/  FMUL.FTZ R46, R3.reuse, R46 ;  /* 0x0000002e032e7220 */ /* 0x040fe20000410000 */
[----:B---3--:R-:W-:Y:S01]  /*a820*/  F2FP.BF16.PACK_AB R129, R152, R153 ;  /* 0x000000999881723e */ /* 0x008fe200000010ff */
[C---:B------:R-:W-:Y:S02]  /*a830*/  FMUL.FTZ R49, R132.reuse, R49 ;  /* 0x0000003184317220 */ /* 0x040fe40000410000 */
        /* <DEDUP_REMOVED lines=12> */
[C---:B------:R-:W-:Y:S02]  /*a900*/  FMUL.FTZ R60, R132.reuse, R60 ;  /* 0x0000003c843c7220 */ /* 0x040fe40000410000 */
[C---:B------:R-:W-:Y:S02]  /*a910*/  FMUL.FTZ R58, R3.reuse, R58 ;  /* 0x0000003a033a7220 */ /* 0x040fe40000410000 */
[C---:B------:R-:W-:Y:S01]  /*a920*/  FMUL.FTZ R61, R132.reuse, R61 ;  /* 0x0000003d843d7220 */ /* 0x040fe20000410000 */
[----:B------:R-:W-:Y:S01]  /*a930*/  MUFU.EX2 R173, R173 ;  /* 0x000000ad00ad7308 */ /* 0x000fe20000000800 */
[C---:B------:R-:W-:Y:S05]  /*a940*/  HMMA.16816.F32.BF16 R4, R128.reuse, R12, R4 ;  /* 0x0000000c8004723c */ /* 0x040fea0000041804 */
        /* <DEDUP_REMOVED lines=9> */
[----:B------:R-:W1:Y:S01]  /*a9e0*/  LDSM.16.MT88.4 R120, [R148+0x100] ;  /* 0x000100009478783b */ /* 0x000e620000004200 */
[C---:B------:R-:W-:Y:S02]  /*a9f0*/  FMUL.FTZ R63, R3.reuse, R63 ;  /* 0x0000003f033f7220 */ /* 0x040fe40000410000 */
[C---:B------:R-:W-:Y:S02]  /*aa00*/  FMUL.FTZ R64, R132.reuse, R64 ;  /* 0x0000004084407220 */ /* 0x040fe40000410000 */
[C---:B--2---:R-:W-:Y:S03]  /*aa10*/  HMMA.16816.F32.BF16 R12, R128.reuse, R20, R12 ;  /* 0x00000014800c723c */ /* 0x044fe6000004180c */
[C---:B------:R-:W-:Y:S02]  /*aa20*/  FMUL.FTZ R66, R3.reuse, R66 ;  /* 0x0000004203427220 */ /* 0x040fe40000410000 */
[C---:B------:R-:W-:Y:S02]  /*aa30*/  FMUL.FTZ R65, R132.reuse, R65 ;  /* 0x0000004184417220 */ /* 0x040fe40000410000 */
[C---:B------:R-:W-:Y:S01]  /*aa40*/  FMUL.FTZ R20, R132.reuse, R112 ;  /* 0x0000007084147220 */ /* 0x040fe20000410000 */
[C---:B------:R-:W-:Y:S04]  /*aa50*/  HMMA.16816.F32.BF16 R16, R128.reuse, R22, R16 ;  /* 0x000000168010723c */ /* 0x040fe80000041810 */
[C---:B------:R-:W-:Y:S02]  /*aa60*/  FMUL.FTZ R21, R132.reuse, R113 ;  /* 0x0000007184157220 */ /* 0x040fe40000410000 */
[C---:B------:R-:W-:Y:S02]  /*aa70*/  FMUL.FTZ R67, R3.reuse, R67 ;  /* 0x0000004303437220 */ /* 0x040fe40000410000 */
[C---:B------:R-:W-:Y:S04]  /*aa80*/  FMUL.FTZ R22, R3.reuse, R114 ;  /* 0x0000007203167220 */ /* 0x040fe80000410000 */
[C---:B------:R-:W-:Y:S02]  /*aa90*/  FMUL.FTZ R23, R3.reuse, R115 ;  /* 0x0000007303177220 */ /* 0x040fe40000410000 */
[----:B------:R-:W2:Y:S01]  /*aaa0*/  LDSM.16.MT88.4 R112, [R135+UR4+0x2100] ;  /* 0x002100048770783b */ /* 0x000ea20008004200 */
[C---:B------:R-:W-:Y:S02]  /*aab0*/  FMUL.FTZ R70, R3.reuse, R70 ;  /* 0x0000004603467220 */ /* 0x040fe40000410000 */
[C---:B------:R-:W-:Y:S02]  /*aac0*/  FMUL.FTZ R68, R132.reuse, R68 ;  /* 0x0000004484447220 */ /* 0x040fe40000410000 */
[C---:B------:R-:W-:Y:S03]  /*aad0*/  HMMA.16816.F32.BF16 R20, R128.reuse, R28, R20 ;  /* 0x0000001c8014723c */ /* 0x040fe60000041814 */
        /* <DEDUP_REMOVED lines=8> */
[----:B------:R-:W3:Y:S01]  /*ab60*/  LDSM.16.MT88.4 R104, [R133+0x2100] ;  /* 0x002100008568783b */ /* 0x000ee20000004200 */
[C---:B------:R-:W-:Y:S02]  /*ab70*/  FMUL.FTZ R75, R3.reuse, R75 ;  /* 0x0000004b034b7220 */ /* 0x040fe40000410000 */
[C---:B------:R-:W-:Y:S02]  /*ab80*/  FMUL.FTZ R72, R132.reuse, R72 ;  /* 0x0000004884487220 */ /* 0x040fe40000410000 */
[C---:B-1----:R-:W-:Y:S03]  /*ab90*/  HMMA.16816.F32.BF16 R28, R128.reuse, R120, R28 ;  /* 0x00000078801c723c */ /* 0x042fe6000004181c */
[C---:B------:R-:W-:Y:S02]  /*aba0*/  FMUL.FTZ R78, R3.reuse, R78 ;  /* 0x0000004e034e7220 */ /* 0x040fe40000410000 */
[C---:B------:R-:W-:Y:S02]  /*abb0*/  FMUL.FTZ R73, R132.reuse, R73 ;  /* 0x0000004984497220 */ /* 0x040fe40000410000 */
[C---:B------:R-:W-:Y:S01]  /*abc0*/  FMUL.FTZ R79, R3.reuse, R79 ;  /* 0x0000004f034f7220 */ /* 0x040fe20000410000 */
[C---:B------:R-:W-:Y:S01]  /*abd0*/  HMMA.16816.F32.BF16 R32, R128.reuse, R122, R32 ;  /* 0x0000007a8020723c */ /* 0x040fe20000041820 */
[----:B------:R-:W-:Y:S03]  /*abe0*/  LDSM.16.MT88.4 R120, [R148+0x900] ;  /* 0x000900009478783b */ /* 0x000fe60000004200 */
[C---:B------:R-:W-:Y:S02]  /*abf0*/  FMUL.FTZ R76, R132.reuse, R76 ;  /* 0x0000004c844c7220 */ /* 0x040fe40000410000 */
[C---:B------:R-:W-:Y:S02]  /*ac00*/  FMUL.FTZ R82, R3.reuse, R82 ;  /* 0x0000005203527220 */ /* 0x040fe40000410000 */
[C---:B--2---:R-:W-:Y:S04]  /*ac10*/  HMMA.16816.F32.BF16 R36, R128.reuse, R112, R36 ;  /* 0x000000708024723c */ /* 0x044fe80000041824 */
[C---:B------:R-:W-:Y:S02]  /*ac20*/  FMUL.FTZ R77, R132.reuse, R77 ;  /* 0x0000004d844d7220 */ /* 0x040fe40000410000 */
[C---:B------:R-:W-:Y:S02]  /*ac30*/  FMUL.FTZ R83, R3.reuse, R83 ;  /* 0x0000005303537220 */ /* 0x040fe40000410000 */
[C---:B------:R-:W-:Y:S01]  /*ac40*/  HMMA.16816.F32.BF16 R40, R128.reuse, R114, R40 ;  /* 0x000000728028723c */ /* 0x040fe20000041828 */
[----:B------:R-:W-:Y:S03]  /*ac50*/  LDSM.16.MT88.4 R112, [R135+UR4+0x900] ;  /* 0x000900048770783b */ /* 0x000fe60008004200 */
[C---:B------:R-:W-:Y:S02]  /*ac60*/  FMUL.FTZ R80, R132.reuse, R80 ;  /* 0x0000005084507220 */ /* 0x040fe40000410000 */
[C---:B------:R-:W-:Y:S02]  /*ac70*/  FMUL.FTZ R86, R3.reuse, R86 ;  /* 0x0000005603567220 */ /* 0x040fe40000410000 */
[C---:B------:R-:W-:Y:S01]  /*ac80*/  FMUL.FTZ R81, R132.reuse, R81 ;  /* 0x0000005184517220 */ /* 0x040fe20000410000 */
[C---:B---3--:R-:W-:Y:S03]  /*ac90*/  HMMA.16816.F32.BF16 R44, R128.reuse, R104, R44 ;  /* 0x00000068802c723c */ /* 0x048fe6000004182c */
[C---:B------:R-:W-:Y:S02]  /*aca0*/  FMUL.FTZ R87, R3.reuse, R87 ;  /* 0x0000005703577220 */ /* 0x040fe40000410000 */
[C---:B------:R-:W-:Y:S02]  /*acb0*/  FMUL.FTZ R84, R132.reuse, R84 ;  /* 0x0000005484547220 */ /* 0x040fe40000410000 */
[C---:B------:R-:W-:Y:S01]  /*acc0*/  FMUL.FTZ R90, R3.reuse, R90 ;  /* 0x0000005a035a7220 */ /* 0x040fe20000410000 */
[C---:B------:R-:W-:Y:S01]  /*acd0*/  HMMA.16816.F32.BF16 R48, R128.reuse, R106, R48 ;  /* 0x0000006a8030723c */ /* 0x040fe20000041830 */
[----:B------:R-:W1:Y:S03]  /*ace0*/  LDSM.16.MT88.4 R104, [R135+UR4+0x4100] ;  /* 0x004100048768783b */ /* 0x000e660008004200 */
[----:B------:R-:W-:Y:S02]  /*acf0*/  FMUL.FTZ R85, R132, R85 ;  /* 0x0000005584557220 */ /* 0x000fe40000410000 */
[----:B------:R-:W-:Y:S02]  /*ad00*/  FMUL.FTZ R91, R3, R91 ;  /* 0x0000005b035b7220 */ /* 0x000fe40000410000 */
[C---:B------:R-:W-:Y:S04]  /*ad10*/  HMMA.16816.F32.BF16 R52, R128.reuse, R100, R52 ;  /* 0x000000648034723c */ /* 0x040fe80000041834 */
[--C-:B------:R-:W-:Y:S02]  /*ad20*/  FFMA.FTZ R157, R157, c[0x0][0x2d0], -R144.reuse ;  /* 0x0000b4009d9d7a23 */ /* 0x100fe40000010890 */
[----:B------:R-:W-:Y:S02]  /*ad30*/  FMUL.FTZ R94, R3, R94 ;  /* 0x0000005e035e7220 */ /* 0x000fe40000410000 */
[C---:B------:R-:W-:Y:S01]  /*ad40*/  HMMA.16816.F32.BF16 R56, R128.reuse, R102, R56 ;  /* 0x000000668038723c */ /* 0x040fe20000041838 */
[----:B------:R-:W2:Y:S01]  /*ad50*/  LDSM.16.MT88.4 R100, [R133+0x4100] ;  /* 0x004100008564783b */ /* 0x000ea20000004200 */
[----:B------:R-:W-:Y:S02]  /*ad60*/  MUFU.EX2 R157, R157 ;  /* 0x0000009d009d7308 */ /* 0x000fe40000000800 */
[--C-:B------:R-:W-:Y:S02]  /*ad70*/  FFMA.FTZ R158, R163, c[0x0][0x2d0], -R144.reuse ;  /* 0x0000b400a39e7a23 */ /* 0x100fe40000010890 */
[----:B------:R-:W-:Y:S02]  /*ad80*/  FMUL.FTZ R95, R3, R95 ;  /* 0x0000005f035f7220 */ /* 0x000fe40000410000 */
[C---:B------:R-:W-:Y:S04]  /*ad90*/  HMMA.16816.F32.BF16 R60, R128.reuse, R108, R60 ;  /* 0x0000006c803c723c */ /* 0x040fe8000004183c */
[--C-:B------:R-:W-:Y:S01]  /*ada0*/  FFMA.FTZ R159, R159, c[0x0][0x2d0], -R144.reuse ;  /* 0x0000b4009f9f7a23 */ /* 0x100fe20000010890 */
[----:B------:R-:W3:Y:S01]  /*adb0*/  MUFU.EX2 R158, R158 ;  /* 0x0000009e009e7308 */ /* 0x000ee20000000800 */
[----:B------:R-:W-:Y:S02]  /*adc0*/  FMUL.FTZ R98, R3, R98 ;  /* 0x0000006203627220 */ /* 0x000fe40000410000 */
[C---:B------:R-:W-:Y:S01]  /*add0*/  HMMA.16816.F32.BF16 R64, R128.reuse, R110, R64 ;  /* 0x0000006e8040723c */ /* 0x040fe20000041840 */
[----:B------:R-:W4:Y:S03]  /*ade0*/  LDSM.16.MT88.4 R108, [R134+UR4+0x4100] ;  /* 0x00410004866c783b */ /* 0x000f260008004200 */
[--C-:B------:R-:W-:Y:S02]  /*adf0*/  FFMA.FTZ R160, R161, c[0x0][0x2d0], -R144.reuse ;  /* 0x0000b400a1a07a23 */ /* 0x100fe40000010890 */
[----:B------:R-:W-:Y:S01]  /*ae00*/  FMUL.FTZ R99, R3, R99 ;  /* 0x0000006303637220 */ /* 0x000fe20000410000 */
[----:B------:R-:W-:Y:S01]  /*ae10*/  MUFU.EX2 R159, R159 ;  /* 0x0000009f009f7308 */ /* 0x000fe20000000800 */
[--C-:B------:R-:W-:Y:S01]  /*ae20*/  FFMA.FTZ R161, R178, c[0x0][0x2d0], -R137.reuse ;  /* 0x0000b400b2a17a23 */ /* 0x100fe20000010889 */
[C---:B-1----:R-:W-:Y:S03]  /*ae30*/  HMMA.16816.F32.BF16 R68, R128.reuse, R104, R68 ;  /* 0x000000688044723c */ /* 0x042fe60000041844 */
[--C-:B------:R-:W-:Y:S02]  /*ae40*/  FFMA.FTZ R178, R140, c[0x0][0x2d0], -R137.reuse ;  /* 0x0000b4008cb27a23 */ /* 0x100fe40000010889 */
[----:B------:R-:W-:Y:S01]  /*ae50*/  LDSM.16.MT88.4 R140, [R134+UR4+0x1900] ;  /* 0x00190004868c783b */ /* 0x000fe20008004200 */
[--C-:B------:R-:W-:Y:S02]  /*ae60*/  FFMA.FTZ R163, R176, c[0x0][0x2d0], -R137.reuse ;  /* 0x0000b400b0a37a23 */ /* 0x100fe40000010889 */
[C---:B------:R-:W-:Y:S01]  /*ae70*/  HMMA.16816.F32.BF16 R72, R128.reuse, R106, R72 ;  /* 0x0000006a8048723c */ /* 0x040fe20000041848 */
[----:B------:R-:W1:Y:S03]  /*ae80*/  MUFU.EX2 R160, R160 ;  /* 0x000000a000a07308 */ /* 0x000e660000000800 */
[C---:B------:R-:W-:Y:S01]  /*ae90*/  FMUL.FTZ R88, R132.reuse, R88 ;  /* 0x0000005884587220 */ /* 0x040fe20000410000 */
[----:B------:R-:W5:Y:S01]  /*aea0*/  LDSM.16.MT88.4 R104, [R148+0x4100] ;  /* 0x004100009468783b */ /* 0x000f620000004200 */
[C---:B------:R-:W-:Y:S02]  /*aeb0*/  FMUL.FTZ R89, R132.reuse, R89 ;  /* 0x0000005984597220 */ /* 0x040fe40000410000 */
[C---:B--2---:R-:W-:Y:S03]  /*aec0*/  HMMA.16816.F32.BF16 R76, R128.reuse, R100, R76 ;  /* 0x00000064804c723c */ /* 0x044fe6000004184c */
[----:B------:R-:W-:Y:S01]  /*aed0*/  MUFU.EX2 R161, R161 ;  /* 0x000000a100a17308 */ /* 0x000fe20000000800 */
[C---:B------:R-:W-:Y:S02]  /*aee0*/  FMUL.FTZ R92, R132.reuse, R92 ;  /* 0x0000005c845c7220 */ /* 0x040fe40000410000 */
[----:B------:R-:W-:Y:S01]  /*aef0*/  FMUL.FTZ R93, R132, R93 ;  /* 0x0000005d845d7220 */ /* 0x000fe20000410000 */
[----:B---3--:R-:W-:Y:S01]  /*af00*/  F2FP.BF16.PACK_AB R100, R158, R157 ;  /* 0x0000009d9e64723e */ /* 0x008fe200000010ff */
[C---:B------:R-:W-:Y:S04]  /*af10*/  HMMA.16816.F32.BF16 R80, R128.reuse, R102, R80 ;  /* 0x000000668050723c */ /* 0x040fe80000041850 */
[--C-:B------:R-:W-:Y:S01]  /*af20*/  FFMA.FTZ R162, R162, c[0x0][0x2d0], -R137.reuse ;  /* 0x0000b400a2a27a23 */ /* 0x100fe20000010889 */
[----:B------:R-:W-:Y:S01]  /*af30*/  MUFU.EX2 R163, R163 ;  /* 0x000000a300a37308 */ /* 0x000fe20000000800 */
[--C-:B------:R-:W-:Y:S02]  /*af40*/  FFMA.FTZ R164, R164, c[0x0][0x2d0], -R137.reuse ;  /* 0x0000b400a4a47a23 */ /* 0x100fe40000010889 */
[C---:B----4-:R-:W-:Y:S04]  /*af50*/  HMMA.16816.F32.BF16 R84, R128.reuse, R108, R84 ;  /* 0x0000006c8054723c */ /* 0x050fe80000041854 */
[----:B------:R-:W-:Y:S01]  /*af60*/  FMUL.FTZ R96, R132, R96 ;  /* 0x0000006084607220 */ /* 0x000fe20000410000 */
[----:B-1----:R-:W-:Y:S01]  /*af70*/  F2FP.BF16.PACK_AB R102, R160, R159 ;  /* 0x0000009fa066723e */ /* 0x002fe200000010ff */
[----:B------:R-:W-:Y:S01]  /*af80*/  FMUL.FTZ R97, R132, R97 ;  /* 0x0000006184617220 */ /* 0x000fe20000410000 */
[----:B------:R-:W1:Y:S01]  /*af90*/  MUFU.EX2 R162, R162 ;  /* 0x000000a200a27308 */ /* 0x000e620000000800 */
[C---:B------:R-:W-:Y:S01]  /*afa0*/  HMMA.16816.F32.BF16 R88, R128.reuse, R110, R88 ;  /* 0x0000006e8058723c */ /* 0x040fe20000041858 */
[----:B------:R-:W2:Y:S03]  /*afb0*/  LDSM.16.MT88.4 R108, [R133+0x900] ;  /* 0x00090000856c783b */ /* 0x000ea60000004200 */
[--C-:B------:R-:W-:Y:S02]  /*afc0*/  FFMA.FTZ R165, R165, c[0x0][0x2d0], -R144.reuse ;  /* 0x0000b400a5a57a23 */ /* 0x100fe40000010890 */
[--C-:B------:R-:W-:Y:S02]  /*afd0*/  FFMA.FTZ R172, R167, c[0x0][0x2d0], -R144.reuse ;  /* 0x0000b400a7ac7a23 */ /* 0x100fe40000010890 */
[--C-:B------:R-:W-:Y:S01]  /*afe0*/  FFMA.FTZ R167, R169, c[0x0][0x2d0], -R144.reuse ;  /* 0x0000b400a9a77a23 */ /* 0x100fe20000010890 */
[----:B------:R-:W3:Y:S03]  /*aff0*/  MUFU.EX2 R164, R164 ;  /* 0x000000a400a47308 */ /* 0x000ee60000000800 */
[----:B------:R-:W-:Y:S01]  /*b000*/  FFMA.FTZ R169, R170, c[0x0][0x2d0], -R137 ;  /* 0x0000b400aaa97a23 */ /* 0x000fe20000010889 */
[C---:B-----5:R-:W-:Y:S03]  /*b010*/  HMMA.16816.F32.BF16 R92, R128.reuse, R104, R92 ;  /* 0x00000068805c723c */ /* 0x060fe6000004185c */
[--C-:B------:R-:W-:Y:S02]  /*b020*/  FFMA.FTZ R170, R145, c[0x0][0x2d0], -R144.reuse ;  /* 0x0000b40091aa7a23 */ /* 0x100fe40000010890 */
[----:B------:R-:W-:Y:S01]  /*b030*/  FFMA.FTZ R144, R139, c[0x0][0x2d0], -R144 ;  /* 0x0000b4008b907a23 */ /* 0x000fe20000010890 */
[----:B------:R-:W-:Y:S01]  /*b040*/  MUFU.EX2 R165, R165 ;  /* 0x000000a500a57308 */ /* 0x000fe20000000800 */
[----:B------:R-:W-:Y:S01]  /*b050*/  FFMA.FTZ R153, R3, R216, R153 ;  /* 0x000000d803997223 */ /* 0x000fe20000010099 */
[----:B------:R-:W-:Y:S01]  /*b060*/  HMMA.16816.F32.BF16 R96, R128, R106, R96 ;  /* 0x0000006a8060723c */ /* 0x000fe20000041860 */
[----:B------:R-:W4:Y:S03]  /*b070*/  LDSM.16.MT88.4 R104, [R133+0x2900] ;  /* 0x002900008568783b */ /* 0x000f260000004200 */
[----:B-1----:R-:W-:Y:S01]  /*b080*/  F2FP.BF16.PACK_AB R101, R162, R161 ;  /* 0x000000a1a265723e */ /* 0x002fe200000010ff */
[--C-:B------:R-:W-:Y:S02]  /*b090*/  FFMA.FTZ R179, R138, c[0x0][0x2d0], -R137.reuse ;  /* 0x0000b4008ab37a23 */ /* 0x100fe40000010889 */
[--C-:B------:R-:W-:Y:S01]  /*b0a0*/  FFMA.FTZ R166, R166, c[0x0][0x2d0], -R137.reuse ;  /* 0x0000b400a6a67a23 */ /* 0x100fe20000010889 */
[----:B------:R-:W1:Y:S01]  /*b0b0*/  MUFU.EX2 R176, R144 ;  /* 0x0000009000b07308 */ /* 0x000e620000000800 */
[----:B------:R-:W-:Y:S03]  /*b0c0*/  LDSM.16.MT88.4 R128, [R134+UR4+0x1100] ;  /* 0x001100048680783b */ /* 0x000fe60008004200 */
[----:B---3--:R-:W-:Y:S01]  /*b0d0*/  F2FP.BF16.PACK_AB R103, R164, R163 ;  /* 0x000000a3a467723e */ /* 0x008fe200000010ff */
[--C-:B------:R-:W-:Y:S02]  /*b0e0*/  FFMA.FTZ R168, R168, c[0x0][0x2d0], -R137.reuse ;  /* 0x0000b400a8a87a23 */ /* 0x100fe40000010889 */
[----:B------:R-:W-:Y:S02]  /*b0f0*/  FFMA.FTZ R137, R136, c[0x0][0x2d0], -R137 ;  /* 0x0000b40088897a23 */ /* 0x000fe40000010889 */
[----:B------:R-:W-:Y:S01]  /*b100*/  FFMA.FTZ R156, R132, R217, R156 ;  /* 0x000000d9849c7223 */ /* 0x000fe2000001009c */
[----:B------:R-:W-:Y:S01]  /*b110*/  MUFU.EX2 R172, R172 ;  /* 0x000000ac00ac7308 */ /* 0x000fe20000000800 */
[C---:B------:R-:W-:Y:S05]  /*b120*/  HMMA.16816.F32.BF16 R4, R100.reuse, R112, R4 ;  /* 0x000000706404723c */ /* 0x040fea0000041804 */
[----:B------:R-:W-:Y:S02]  /*b130*/  FADD.FTZ R155, R155, R156 ;  /* 0x0000009c9b9b7221 */ /* 0x000fe40000010000 */
[----:B------:R-:W-:Y:S01]  /*b140*/  FADD.FTZ R153, R152, R153 ;  /* 0x0000009998997221 */ /* 0x000fe20000010000 */
[C---:B------:R-:W-:Y:S01]  /*b150*/  HMMA.16816.F32.BF16 R8, R100.reuse, R114, R8 ;  /* 0x000000726408723c */ /* 0x040fe20000041808 */
[----:B------:R-:W3:Y:S01]  /*b160*/  LDSM.16.MT88.4 R112, [R134+UR4+0x2900] ;  /* 0x002900048670783b */ /* 0x000ee20008004200 */
[----:B------:R-:W-:Y:S02]  /*b170*/  MUFU.EX2 R167, R167 ;  /* 0x000000a700a77308 */ /* 0x000fe40000000800 */
[----:B------:R-:W-:Y:S01]  /*b180*/  FADD.FTZ R154, R154, R155 ;  /* 0x0000009b9a9a7221 */ /* 0x000fe20000010000 */
[----:B-1----:R-:W-:Y:S03]  /*b190*/  F2FP.BF16.PACK_AB R138, R176, R175 ;  /* 0x000000afb08a723e */ /* 0x002fe600000010ff */
[C---:B--2---:R-:W-:Y:S01]  /*b1a0*/  HMMA.16816.F32.BF16 R12, R100.reuse, R108, R12 ;  /* 0x0000006c640c723c */ /* 0x044fe2000004180c */
[----:B------:R-:W-:Y:S03]  /*b1b0*/  LDSM.16.MT88.4 R144, [R148+0x1900] ;  /* 0x001900009490783b */ /* 0x000fe60000004200 */
[----:B------:R-:W-:Y:S01]  /*b1c0*/  MUFU.EX2 R169, R169 ;  /* 0x000000a900a97308 */ /* 0x000fe20000000800 */
[----:B------:R-:W-:Y:S03]  /*b1d0*/  FADD.FTZ R154, R151, R154 ;  /* 0x0000009a979a7221 */ /* 0x000fe60000010000 */
[C---:B------:R-:W-:Y:S01]  /*b1e0*/  HMMA.16816.F32.BF16 R16, R100.reuse, R110, R16 ;  /* 0x0000006e6410723c */ /* 0x040fe20000041810 */
[----:B------:R-:W1:Y:S03]  /*b1f0*/  LDSM.16.MT88.4 R108, [R148+0x2900] ;  /* 0x00290000946c783b */ /* 0x000e660000004200 */
[----:B------:R-:W-:Y:S02]  /*b200*/  FADD.FTZ R157, R157, R154 ;  /* 0x0000009a9d9d7221 */ /* 0x000fe40000010000 */
[----:B------:R-:W-:Y:S02]  /*b210*/  MUFU.EX2 R166, R166 ;  /* 0x000000a600a67308 */ /* 0x000fe40000000800 */
[C---:B------:R-:W-:Y:S04]  /*b220*/  HMMA.16816.F32.BF16 R20, R100.reuse, R116, R20 ;  /* 0x000000746414723c */ /* 0x040fe80000041814 */
[----:B------:R-:W-:Y:S04]  /*b230*/  FADD.FTZ R158, R158, R157 ;  /* 0x0000009d9e9e7221 */ /* 0x000fe80000010000 */
[C---:B------:R-:W-:Y:S01]  /*b240*/  HMMA.16816.F32.BF16 R24, R100.reuse, R118, R24 ;  /* 0x000000766418723c */ /* 0x040fe20000041818 */
[----:B------:R-:W2:Y:S01]  /*b250*/  LDSM.16.MT88.4 R116, [R135+UR4+0x4900] ;  /* 0x004900048774783b */ /* 0x000ea20008004200 */
[----:B------:R-:W-:Y:S02]  /*b260*/  MUFU.EX2 R168, R168 ;  /* 0x000000a800a87308 */ /* 0x000fe40000000800 */
[----:B------:R-:W-:Y:S04]  /*b270*/  FADD.FTZ R159, R159, R158 ;  /* 0x0000009e9f9f7221 */ /* 0x000fe80000010000 */
[C---:B------:R-:W-:Y:S04]  /*b280*/  HMMA.16816.F32.BF16 R28, R100.reuse, R120, R28 ;  /* 0x00000078641c723c */ /* 0x040fe8000004181c */
[----:B------:R-:W5:Y:S01]  /*b290*/  MUFU.EX2 R170, R170 ;  /* 0x000000aa00aa7308 */ /* 0x000f620000000800 */
[----:B------:R-:W-:Y:S03]  /*b2a0*/  FADD.FTZ R160, R160, R159 ;  /* 0x0000009fa0a07221 */ /* 0x000fe60000010000 */
[C---:B------:R-:W-:Y:S01]  /*b2b0*/  HMMA.16816.F32.BF16 R32, R100.reuse, R122, R32 ;  /* 0x0000007a6420723c */ /* 0x040fe20000041820 */
[----:B------:R-:W-:Y:S05]  /*b2c0*/  LDSM.16.MT88.4 R120, [R148+0x4900] ;  /* 0x004900009478783b */ /* 0x000fea0000004200 */
[----:B------:R-:W1:Y:S02]  /*b2d0*/  MUFU.EX2 R178, R178 ;  /* 0x000000b200b27308 */ /* 0x000e640000000800 */
[C---:B------:R-:W-:Y:S08]  /*b2e0*/  HMMA.16816.F32.BF16 R36, R100.reuse, R124, R36 ;  /* 0x0000007c6424723c */ /* 0x040ff00000041824 */
[C---:B------:R-:W-:Y:S01]  /*b2f0*/  HMMA.16816.F32.BF16 R40, R100.reuse, R126, R40 ;  /* 0x0000007e6428723c */ /* 0x040fe20000041828 */
[----:B------:R-:W-:Y:S01]  /*b300*/  LDSM.16.MT88.4 R124, [R133+0x1100] ;  /* 0x00110000857c783b */ /* 0x000fe20000004200 */
[----:B------:R-:W-:Y:S02]  /*b310*/  MUFU.EX2 R179, R179 ;  /* 0x000000b300b37308 */ /* 0x000fe40000000800 */
[----:B-----5:R-:W-:Y:S04]  /*b320*/  F2FP.BF16.PACK_AB R136, R173, R170 ;  /* 0x000000aaad88723e */ /* 0x020fe800000010ff */
[C---:B----4-:R-:W-:Y:S04]  /*b330*/  HMMA.16816.F32.BF16 R44, R100.reuse, R104, R44 ;  /* 0x00000068642c723c */ /* 0x050fe8000004182c */
[----:B------:R1:W4:Y:S04]  /*b340*/  MUFU.EX2 R180, R137 ;  /* 0x0000008900b47308 */ /* 0x0003280000000800 */
[C---:B------:R-:W-:Y:S01]  /*b350*/  HMMA.16816.F32.BF16 R48, R100.reuse, R106, R48 ;  /* 0x0000006a6430723c */ /* 0x040fe20000041830 */
[----:B------:R-:W5:Y:S07]  /*b360*/  LDSM.16.MT88.4 R104, [R133+0x4900] ;  /* 0x004900008568783b */ /* 0x000f6e0000004200 */
[C---:B---3--:R-:W-:Y:S08]  /*b370*/  HMMA.16816.F32.BF16 R52, R100.reuse, R112, R52 ;  /* 0x000000706434723c */ /* 0x048ff00000041834 */
[C---:B------:R-:W-:Y:S01]  /*b380*/  HMMA.16816.F32.BF16 R56, R100.reuse, R114, R56 ;  /* 0x000000726438723c */ /* 0x040fe20000041838 */
[----:B------:R-:W3:Y:S03]  /*b390*/  LDSM.16.MT88.4 R112, [R134+UR4+0x4900] ;  /* 0x004900048670783b */ /* 0x000ee60008004200 */
[----:B-1----:R-:W-:Y:S02]  /*b3a0*/  F2FP.BF16.PACK_AB R137, R178, R177 ;  /* 0x000000b1b289723e */ /* 0x002fe400000010ff */
[----:B----4-:R-:W-:Y:S02]  /*b3b0*/  F2FP.BF16.PACK_AB R139, R180, R179 ;  /* 0x000000b3b48b723e */ /* 0x010fe400000010ff */
[C---:B------:R-:W-:Y:S08]  /*b3c0*/  HMMA.16816.F32.BF16 R60, R100.reuse, R108, R60 ;  /* 0x0000006c643c723c */ /* 0x040ff0000004183c */
[C---:B------:R-:W-:Y:S01]  /*b3d0*/  HMMA.16816.F32.BF16 R64, R100.reuse, R110, R64 ;  /* 0x0000006e6440723c */ /* 0x040fe20000041840 */
[----:B------:R-:W1:Y:S07]  /*b3e0*/  LDSM.16.MT88.4 R108, [R135+UR4+0x1100] ;  /* 0x00110004876c783b */ /* 0x000e6e0008004200 */
[C---:B--2---:R-:W-:Y:S08]  /*b3f0*/  HMMA.16816.F32.BF16 R68, R100.reuse, R116, R68 ;  /* 0x000000746444723c */ /* 0x044ff00000041844 */
[C---:B------:R-:W-:Y:S01]  /*b400*/  HMMA.16816.F32.BF16 R72, R100.reuse, R118, R72 ;  /* 0x000000766448723c */ /* 0x040fe20000041848 */
[----:B------:R-:W2:Y:S07]  /*b410*/  LDSM.16.MT88.4 R116, [R148+0x1100] ;  /* 0x001100009474783b */ /* 0x000eae0000004200 */
[C---:B-----5:R-:W-:Y:S08]  /*b420*/  HMMA.16816.F32.BF16 R76, R100.reuse, R104, R76 ;  /* 0x00000068644c723c */ /* 0x060ff0000004184c */
[C---:B------:R-:W-:Y:S01]  /*b430*/  HMMA.16816.F32.BF16 R80, R100.reuse, R106, R80 ;  /* 0x0000006a6450723c */ /* 0x040fe20000041850 */
[----:B------:R-:W4:Y:S07]  /*b440*/  LDSM.16.MT88.4 R104, [R135+UR4+0x3100] ;  /* 0x003100048768783b */ /* 0x000f2e0008004200 */
[C---:B---3--:R-:W-:Y:S08]  /*b450*/  HMMA.16816.F32.BF16 R84, R100.reuse, R112, R84 ;  /* 0x000000706454723c */ /* 0x048ff00000041854 */
[C---:B------:R-:W-:Y:S01]  /*b460*/  HMMA.16816.F32.BF16 R88, R100.reuse, R114, R88 ;  /* 0x000000726458723c */ /* 0x040fe20000041858 */
[----:B------:R-:W-:Y:S07]  /*b470*/  LDSM.16.MT88.4 R112, [R134+UR4+0x3100] ;  /* 0x003100048670783b */ /* 0x000fee0008004200 */
[C---:B------:R-:W-:Y:S08]  /*b480*/  HMMA.16816.F32.BF16 R92, R100.reuse, R120, R92 ;  /* 0x00000078645c723c */ /* 0x040ff0000004185c */
[----:B------:R-:W-:Y:S01]  /*b490*/  HMMA.16816.F32.BF16 R96, R100, R122, R96 ;  /* 0x0000007a6460723c */ /* 0x000fe20000041860 */
[----:B------:R-:W-:Y:S06]  /*b4a0*/  LDSM.16.MT88.4 R120, [R133+0x5100] ;  /* 0x005100008578783b */ /* 0x000fec0000004200 */
[----:B------:R-:W-:Y:S01]  /*b4b0*/  F2FP.BF16.PACK_AB R100, R172, R165 ;  /* 0x000000a5ac64723e */ /* 0x000fe200000010ff */
[----:B------:R-:W-:Y:S01]  /*b4c0*/  FADD.FTZ R165, R165, R160 ;  /* 0x000000a0a5a57221 */ /* 0x000fe20000010000 */
[----:B------:R-:W-:Y:S03]  /*b4d0*/  F2FP.BF16.PACK_AB R102, R174, R167 ;  /* 0x000000a7ae66723e */ /* 0x000fe600000010ff */
[----:B------:R-:W-:Y:S01]  /*b4e0*/  F2FP.BF16.PACK_AB R101, R166, R169 ;  /* 0x000000a9a665723e */ /* 0x000fe200000010ff */
[----:B------:R-:W-:Y:S01]  /*b4f0*/  FADD.FTZ R172, R172, R165 ;  /* 0x000000a5acac7221 */ /* 0x000fe20000010000 */
[----:B------:R-:W-:Y:S03]  /*b500*/  F2FP.BF16.PACK_AB R103, R171, R168 ;  /* 0x000000a8ab67723e */ /* 0x000fe600000010ff */
[----:B------:R-:W-:Y:S04]  /*b510*/  FADD.FTZ R167, R167, R172 ;  /* 0x000000aca7a77221 */ /* 0x000fe80000010000 */
[C---:B-1----:R-:W-:Y:S03]  /*b520*/  HMMA.16816.F32.BF16 R4, R100.reuse, R108, R4 ;  /* 0x0000006c6404723c */ /* 0x042fe60000041804 */
[----:B------:R-:W-:Y:S04]  /*b530*/  FADD.FTZ R167, R174, R167 ;  /* 0x000000a7aea77221 */ /* 0x000fe80000010000 */
[----:B------:R-:W-:Y:S01]  /*b540*/  FADD.FTZ R170, R170, R167 ;  /* 0x000000a7aaaa7221 */ /* 0x000fe20000010000 */
[C---:B------:R-:W-:Y:S01]  /*b550*/  HMMA.16816.F32.BF16 R8, R100.reuse, R110, R8 ;  /* 0x0000006e6408723c */ /* 0x040fe20000041808 */
[----:B------:R-:W1:Y:S03]  /*b560*/  LDSM.16.MT88.4 R108, [R133+0x3100] ;  /* 0x00310000856c783b */ /* 0x000e660000004200 */
[----:B------:R-:W-:Y:S04]  /*b570*/  FADD.FTZ R170, R173, R170 ;  /* 0x000000aaadaa7221 */ /* 0x000fe80000010000 */
[C---:B------:R-:W-:Y:S04]  /*b580*/  HMMA.16816.F32.BF16 R12, R100.reuse, R124, R12 ;  /* 0x0000007c640c723c */ /* 0x040fe8000004180c */
[----:B------:R-:W-:Y:S04]  /*b590*/  FADD.FTZ R175, R175, R170 ;  /* 0x000000aaafaf7221 */ /* 0x000fe80000010000 */
[C---:B------:R-:W-:Y:S01]  /*b5a0*/  HMMA.16816.F32.BF16 R16, R100.reuse, R126, R16 ;  /* 0x0000007e6410723c */ /* 0x040fe20000041810 */
[----:B------:R-:W-:Y:S03]  /*b5b0*/  LDSM.16.MT88.4 R124, [R134+UR4+0x5100] ;  /* 0x00510004867c783b */ /* 0x000fe60008004200 */
[----:B------:R-:W-:Y:S04]  /*b5c0*/  FADD.FTZ R217, R176, R175 ;  /* 0x000000afb0d97221 */ /* 0x000fe80000010000 */
[C---:B------:R-:W-:Y:S08]  /*b5d0*/  HMMA.16816.F32.BF16 R20, R100.reuse, R128, R20 ;  /* 0x000000806414723c */ /* 0x040ff00000041814 */
[C---:B------:R-:W-:Y:S01]  /*b5e0*/  HMMA.16816.F32.BF16 R24, R100.reuse, R130, R24 ;  /* 0x000000826418723c */ /* 0x040fe20000041818 */
[----:B------:R-:W-:Y:S07]  /*b5f0*/  LDSM.16.MT88.4 R128, [R148+0x5100] ;  /* 0x005100009480783b */ /* 0x000fee0000004200 */
[C---:B--2---:R-:W-:Y:S08]  /*b600*/  HMMA.16816.F32.BF16 R28, R100.reuse, R116, R28 ;  /* 0x00000074641c723c */ /* 0x044ff0000004181c */
[C---:B------:R-:W-:Y:S01]  /*b610*/  HMMA.16816.F32.BF16 R32, R100.reuse, R118, R32 ;  /* 0x000000766420723c */ /* 0x040fe20000041820 */
[----:B------:R-:W2:Y:S07]  /*b620*/  LDSM.16.MT88.4 R116, [R148+0x3100] ;  /* 0x003100009474783b */ /* 0x000eae0000004200 */
[C---:B----4-:R-:W-:Y:S08]  /*b630*/  HMMA.16816.F32.BF16 R36, R100.reuse, R104, R36 ;  /* 0x000000686424723c */ /* 0x050ff00000041824 */
[C---:B------:R-:W-:Y:S01]  /*b640*/  HMMA.16816.F32.BF16 R40, R100.reuse, R106, R40 ;  /* 0x0000006a6428723c */ /* 0x040fe20000041828 */
[----:B------:R-:W3:Y:S07]  /*b650*/  LDSM.16.MT88.4 R104, [R135+UR4+0x5100] ;  /* 0x005100048768783b */ /* 0x000eee0008004200 */
[C---:B-1----:R-:W-:Y:S08]  /*b660*/  HMMA.16816.F32.BF16 R44, R100.reuse, R108, R44 ;  /* 0x0000006c642c723c */ /* 0x042ff0000004182c */
[C---:B------:R-:W-:Y:S01]  /*b670*/  HMMA.16816.F32.BF16 R48, R100.reuse, R110, R48 ;  /* 0x0000006e6430723c */ /* 0x040fe20000041830 */
[----:B------:R-:W1:Y:S07]  /*b680*/  LDSM.16.MT88.4 R108, [R135+UR4+0x1900] ;  /* 0x00190004876c783b */ /* 0x000e6e0008004200 */
[C---:B------:R-:W-:Y:S08]  /*b690*/  HMMA.16816.F32.BF16 R52, R100.reuse, R112, R52 ;  /* 0x000000706434723c */ /* 0x040ff00000041834 */
[C---:B------:R-:W-:Y:S01]  /*b6a0*/  HMMA.16816.F32.BF16 R56, R100.reuse, R114, R56 ;  /* 0x000000726438723c */ /* 0x040fe20000041838 */
[----:B------:R-:W4:Y:S07]  /*b6b0*/  LDSM.16.MT88.4 R112, [R133+0x1900] ;  /* 0x001900008570783b */ /* 0x000f2e0000004200 */
        /* <DEDUP_REMOVED lines=10> */
[C---:B-1----:R-:W-:Y:S01]  /*b760*/  HMMA.16816.F32.BF16 R128, R136.reuse, R108, R4 ;  /* 0x0000006c8880723c */ /* 0x042fe20000041804 */
[----:B------:R-:W1:Y:S07]  /*b770*/  LDSM.16.MT88.4 R4, [R135+UR4+0x3900] ;  /* 0x003900048704783b */ /* 0x000e6e0008004200 */
[C---:B------:R-:W-:Y:S01]  /*b780*/  HMMA.16816.F32.BF16 R124, R136.reuse, R110, R8 ;  /* 0x0000006e887c723c */ /* 0x040fe20000041808 */
[----:B------:R-:W2:Y:S07]  /*b790*/  LDSM.16.MT88.4 R8, [R133+0x3900] ;  /* 0x003900008508783b */ /* 0x000eae0000004200 */
[C---:B----4-:R-:W-:Y:S01]  /*b7a0*/  HMMA.16816.F32.BF16 R120, R136.reuse, R112, R12 ;  /* 0x000000708878723c */ /* 0x050fe2000004180c */
[----:B------:R-:W3:Y:S07]  /*b7b0*/  LDSM.16.MT88.4 R12, [R134+UR4+0x3900] ;  /* 0x00390004860c783b */ /* 0x000eee0008004200 */
[C---:B------:R-:W-:Y:S08]  /*b7c0*/  HMMA.16816.F32.BF16 R116, R136.reuse, R114, R16 ;  /* 0x000000728874723c */ /* 0x040ff00000041810 */
[C---:B------:R-:W-:Y:S07]  /*b7d0*/  HMMA.16816.F32.BF16 R112, R136.reuse, R140, R20 ;  /* 0x0000008c8870723c */ /* 0x040fee0000041814 */
[----:B------:R-:W-:Y:S01]  /*b7e0*/  IADD3 R20, R228, -0x2, RZ ;  /* 0xfffffffee4147810 */ /* 0x000fe20007ffe0ff */
[C---:B------:R-:W-:Y:S03]  /*b7f0*/  HMMA.16816.F32.BF16 R108, R136.reuse, R142, R24 ;  /* 0x0000008e886c723c */ /* 0x040fe60000041818 */
[----:B------:R-:W-:Y:S05]  /*b800*/  ISETP.GE.AND P0, PT, R20, R193, PT ;  /* 0x000000c11400720c */ /* 0x000fea0003f06270 */
[C---:B------:R-:W-:Y:S08]  /*b810*/  HMMA.16816.F32.BF16 R104, R136.reuse, R144, R28 ;  /* 0x000000908868723c */ /* 0x040ff0000004181c */
[C---:B------:R-:W-:Y:S04]  /*b820*/  HMMA.16816.F32.BF16 R100, R136.reuse, R146, R32 ;  /* 0x000000928864723c */ /* 0x040fe80000041820 */
[----:B------:R-:W-:Y:S04]  /*b830*/  @P0 SHF.R.S32.HI R16, RZ, 0x1f, R20 ;  /* 0x0000001fff100819 */ /* 0x000fe80000011414 */
[C---:B-1----:R-:W-:Y:S07]  /*b840*/  HMMA.16816.F32.BF16 R36, R136.reuse, R4, R36 ;  /* 0x000000048824723c */ /* 0x042fee0000041824 */
[----:B------:R-:W-:Y:S01]  /*b850*/  @P0 IMAD R5, R16, c[0x0][0x1e0], RZ ;  /* 0x0000780010050a24 */ /* 0x000fe200078e02ff */
[C---:B------:R-:W-:Y:S01]  /*b860*/  HMMA.16816.F32.BF16 R40, R136.reuse, R6, R40 ;  /* 0x000000068828723c */ /* 0x040fe20000041828 */
[----:B------:R-:W1:Y:S03]  /*b870*/  LDSM.16.MT88.4 R16, [R148+0x3900] ;  /* 0x003900009410783b */ /* 0x000e660000004200 */
[C---:B------:R-:W-:Y:S02]  /*b880*/  @P0 IMAD R5, R20.reuse, c[0x0][0x1e4], R5 ;  /* 0x0000790014050a24 */ /* 0x040fe400078e0205 */
[----:B------:R-:W-:Y:S02]  /*b890*/  @P0 IMAD.WIDE.U32 R20, R20, c[0x0][0x1e0], RZ ;  /* 0x0000780014140a25 */ /* 0x000fe400078e00ff */
[C---:B--2---:R-:W-:Y:S04]  /*b8a0*/  HMMA.16816.F32.BF16 R44, R136.reuse, R8, R44 ;  /* 0x00000008882c723c */ /* 0x044fe8000004182c */
[----:B------:R-:W-:Y:S02]  /*b8b0*/  @P0 IADD3 R5, R21, R5, RZ ;  /* 0x0000000515050210 */ /* 0x000fe40007ffe0ff */
[C---:B------:R-:W-:Y:S02]  /*b8c0*/  @P0 SHF.L.U32 R25, R20.reuse, 0x6, RZ ;  /* 0x0000000614190819 */ /* 0x040fe400000006ff */
[C---:B------:R-:W-:Y:S04]  /*b8d0*/  HMMA.16816.F32.BF16 R48, R136.reuse, R10, R48 ;  /* 0x0000000a8830723c */ /* 0x040fe80000041830 */
[----:B------:R-:W-:Y:S02]  /*b8e0*/  @P0 SHF.L.U64.HI R24, R20, 0x6, R5 ;  /* 0x0000000614180819 */ /* 0x000fe40000010205 */
[----:B------:R-:W2:Y:S01]  /*b8f0*/  LDSM.16.MT88.4 R4, [R135+UR4+0x5900] ;  /* 0x005900048704783b */ /* 0x000ea20008004200 */
[C---:B------:R-:W-:Y:S01]  /*b900*/  @P0 IADD3 R8, P1, R25.reuse, R206, RZ ;  /* 0x000000ce19080210 */ /* 0x040fe20007f3e0ff */
[C---:B---3--:R-:W-:Y:S04]  /*b910*/  HMMA.16816.F32.BF16 R52, R136.reuse, R12, R52 ;  /* 0x0000000c8834723c */ /* 0x048fe80000041834 */
[----:B------:R-:W-:Y:S02]  /*b920*/  @P0 IADD3.X R9, R24, R213, RZ, P1, !PT ;  /* 0x000000d518090210 */ /* 0x000fe40000ffe4ff */
[C---:B------:R-:W-:Y:S02]  /*b930*/  @P0 LEA R20, P1, R8.reuse, c[0x0][0x1c8], 0x1 ;  /* 0x0000720008140a11 */ /* 0x040fe400078208ff */
[C---:B------:R-:W-:Y:S04]  /*b940*/  HMMA.16816.F32.BF16 R56, R136.reuse, R14, R56 ;  /* 0x0000000e8838723c */ /* 0x040fe80000041838 */
[----:B------:R-:W-:Y:S02]  /*b950*/  @P0 LEA.HI.X R21, R8, c[0x0][0x1cc], R9, 0x1, P1 ;  /* 0x0000730008150a11 */ /* 0x000fe400008f0c09 */
[----:B------:R-:W-:Y:S02]  /*b960*/  @P0 IADD3 R9, P1, R25, R223, RZ ;  /* 0x000000df19090210 */ /* 0x000fe40007f3e0ff */
[C---:B-1----:R-:W-:Y:S04]  /*b970*/  HMMA.16816.F32.BF16 R60, R136.reuse, R16, R60 ;  /* 0x00000010883c723c */ /* 0x042fe8000004183c */
[C---:B------:R-:W-:Y:S02]  /*b980*/  @P0 IADD3.X R8, R24.reuse, R222, RZ, P1, !PT ;  /* 0x000000de18080210 */ /* 0x040fe40000ffe4ff */
[C---:B------:R-:W-:Y:S02]  /*b990*/  @P0 LEA R22, P1, R9.reuse, c[0x0][0x1c8], 0x1 ;  /* 0x0000720009160a11 */ /* 0x040fe400078208ff */
[C---:B------:R-:W-:Y:S04]  /*b9a0*/  HMMA.16816.F32.BF16 R64, R136.reuse, R18, R64 ;  /* 0x000000128840723c */ /* 0x040fe80000041840 */
[----:B------:R-:W-:Y:S02]  /*b9b0*/  @P0 LEA.HI.X R23, R9, c[0x0][0x1cc], R8, 0x1, P1 ;  /* 0x0000730009170a11 */ /* 0x000fe400008f0c08 */
[----:B------:R1:W3:Y:S01]  /*b9c0*/  LDSM.16.MT88.4 R8, [R133+0x5900] ;  /* 0x005900008508783b */ /* 0x0002e20000004200 */
[----:B------:R-:W-:Y:S05]  /*b9d0*/  @P0 IADD3 R12, P1, R25, R221, RZ ;  /* 0x000000dd190c0210 */ /* 0x000fea0007f3e0ff */
[----:B------:R-:W-:Y:S01]  /*b9e0*/  @P0 IADD3.X R13, R24, R219, RZ, P1, !PT ;  /* 0x000000db180d0210 */ /* 0x000fe20000ffe4ff */
[C---:B--2---:R-:W-:Y:S03]  /*b9f0*/  HMMA.16816.F32.BF16 R68, R136.reuse, R4, R68 ;  /* 0x000000048844723c */ /* 0x044fe60000041844 */
[C---:B------:R-:W-:Y:S04]  /*ba00*/  @P0 LEA R16, P1, R12.reuse, c[0x0][0x1c8], 0x1 ;  /* 0x000072000c100a11 */ /* 0x040fe800078208ff */
[----:B------:R-:W-:Y:S01]  /*ba10*/  @P0 LEA.HI.X R17, R12, c[0x0][0x1cc], R13, 0x1, P1 ;  /* 0x000073000c110a11 */ /* 0x000fe200008f0c0d */
[C---:B------:R-:W-:Y:S01]  /*ba20*/  HMMA.16816.F32.BF16 R72, R136.reuse, R6, R72 ;  /* 0x000000068848723c */ /* 0x040fe20000041848 */
[----:B------:R-:W2:Y:S03]  /*ba30*/  LDSM.16.MT88.4 R12, [R134+UR4+0x5900] ;  /* 0x00590004860c783b */ /* 0x000ea60008004200 */
[----:B------:R-:W-:Y:S04]  /*ba40*/  @P0 IADD3 R18, P1, R200, R25, RZ ;  /* 0x00000019c8120210 */ /* 0x000fe80007f3e0ff */
[----:B------:R-:W-:Y:S04]  /*ba50*/  @P0 IADD3.X R19, R199, R24, RZ, P1, !PT ;  /* 0x00000018c7130210 */ /* 0x000fe80000ffe4ff */
[C---:B------:R-:W-:Y:S02]  /*ba60*/  @P0 IADD3 R25, P1, R18.reuse, R206, RZ ;  /* 0x000000ce12190210 */ /* 0x040fe40007f3e0ff */
[----:B-1----:R-:W-:Y:S02]  /*ba70*/  MOV R133, R2 ;  /* 0x0000000200857202 */ /* 0x002fe40000000f00 */
[----:B------:R-:W-:Y:S02]  /*ba80*/  @P0 IADD3.X R4, R19, R213, RZ, P1, !PT ;  /* 0x000000d513040210 */ /* 0x000fe40000ffe4ff */
[C---:B------:R-:W-:Y:S04]  /*ba90*/  @P0 LEA R24, P1, R25.reuse, c[0x0][0x1c8], 0x1 ;  /* 0x0000720019180a11 */ /* 0x040fe800078208ff */
[----:B------:R-:W-:Y:S02]  /*baa0*/  @P0 LEA.HI.X R25, R25, c[0x0][0x1cc], R4, 0x1, P1 ;  /* 0x0000730019190a11 */ /* 0x000fe400008f0c04 */
[----:B------:R-:W-:Y:S01]  /*bab0*/  @P0 IADD3 R4, P1, R18, R223, RZ ;  /* 0x000000df12040210 */ /* 0x000fe20007f3e0ff */
[C---:B---3--:R-:W-:Y:S03]  /*bac0*/  HMMA.16816.F32.BF16 R76, R136.reuse, R8, R76 ;  /* 0x00000008884c723c */ /* 0x048fe6000004184c */
[----:B------:R-:W-:Y:S02]  /*bad0*/  @P0 IADD3.X R5, R19, R222, RZ, P1, !PT ;  /* 0x000000de13050210 */ /* 0x000fe40000ffe4ff */
[----:B------:R-:W-:Y:S02]  /*bae0*/  @P0 LEA R26, P1, R4, c[0x0][0x1c8], 0x1 ;  /* 0x00007200041a0a11 */ /* 0x000fe400078208ff */
[----:B------:R-:W-:Y:S01]  /*baf0*/  FADD.FTZ R8, R150, R153 ;  /* 0x0000009996087221 */ /* 0x000fe20000010000 */
[C---:B------:R-:W-:Y:S04]  /*bb00*/  HMMA.16816.F32.BF16 R80, R136.reuse, R10, R80 ;  /* 0x0000000a8850723c */ /* 0x040fe80000041850 */
[----:B------:R-:W-:Y:S01]  /*bb10*/  @P0 LEA.HI.X R27, R4, c[0x0][0x1cc], R5, 0x1, P1 ;  /* 0x00007300041b0a11 */ /* 0x000fe200008f0c05 */
[----:B------:R-:W-:Y:S01]  /*bb20*/  FADD.FTZ R8, R149, R8 ;  /* 0x0000000895087221 */ /* 0x000fe20000010000 */
[----:B------:R-:W1:Y:S01]  /*bb30*/  LDSM.16.MT88.4 R4, [R148+0x5900] ;  /* 0x005900009404783b */ /* 0x000e620000004200 */
[C---:B------:R-:W-:Y:S01]  /*bb40*/  ISETP.GE.AND P1, PT, R215.reuse, 0x1, PT ;  /* 0x00000001d700780c */ /* 0x040fe20003f26270 */
[C---:B--2---:R-:W-:Y:S04]  /*bb50*/  HMMA.16816.F32.BF16 R84, R136.reuse, R12, R84 ;  /* 0x0000000c8854723c */ /* 0x044fe80000041854 */
[----:B------:R-:W-:Y:S01]  /*bb60*/  IADD3 R215, R215, 0x1, RZ ;  /* 0x00000001d7d77810 */ /* 0x000fe20007ffe0ff */
[----:B------:R-:W-:Y:S03]  /*bb70*/  FADD.FTZ R161, R161, R8 ;  /* 0x00000008a1a17221 */ /* 0x000fe60000010000 */
[----:B------:R-:W-:Y:S01]  /*bb80*/  SEL R215, R215, RZ, !P1 ;  /* 0x000000ffd7d77207 */ /* 0x000fe20004800000 */
[----:B------:R-:W-:Y:S01]  /*bb90*/  FADD.FTZ R162, R162, R161 ;  /* 0x000000a1a2a27221 */ /* 0x000fe20000010000 */
[C---:B------:R-:W-:Y:S03]  /*bba0*/  HMMA.16816.F32.BF16 R88, R136.reuse, R14, R88 ;  /* 0x0000000e8858723c */ /* 0x040fe60000041858 */
[----:B------:R-:W-:Y:S01]  /*bbb0*/  @P0 IMAD R9, R215, 0x3000, R201 ;  /* 0x00003000d7090824 */ /* 0x000fe200078e02c9 */
[----:B------:R-:W-:Y:S01]  /*bbc0*/  @P0 IADD3 R18, P1, R18, R221, RZ ;  /* 0x000000dd12120210 */ /* 0x000fe20007f3e0ff */
[----:B------:R-:W-:Y:S03]  /*bbd0*/  FADD.FTZ R163, R163, R162 ;  /* 0x000000a2a3a37221 */ /* 0x000fe60000010000 */
[----:B------:R-:W-:Y:S01]  /*bbe0*/  @P0 SHF.L.U32 R3, R9, 0x1, RZ ;  /* 0x0000000109030819 */ /* 0x000fe200000006ff */
[----:B------:R-:W-:Y:S03]  /*bbf0*/  FADD.FTZ R164, R164, R163 ;  /* 0x000000a3a4a47221 */ /* 0x000fe60000010000 */
[----:B------:R-:W-:Y:S01]  /*bc00*/  @P0 IADD3.X R19, R19, R219, RZ, P1, !PT ;  /* 0x000000db13130210 */ /* 0x000fe20000ffe4ff */
[----:B------:R-:W-:Y:S01]  /*bc10*/  @!PT LDS RZ, [RZ] ;  /* 0x00000000fffff984 */ /* 0x000fe20000000800 */
[----:B------:R-:W-:Y:S01]  /*bc20*/  @!PT LDS RZ, [RZ] ;  /* 0x00000000fffff984 */ /* 0x000fe20000000800 */
[----:B------:R-:W-:Y:S01]  /*bc30*/  @!PT LDS RZ, [RZ] ;  /* 0x00000000fffff984 */ /* 0x000fe20000000800 */
[----:B------:R2:W-:Y:S01]  /*bc40*/  @P0 LDGSTS.E.BYPASS.LTC128B.128 [R3+0xc100], [R20.64], !P5 ;  /* 0x0c10000014030fae */ /* 0x0005e2000e901d48 */
[C---:B------:R-:W-:Y:S01]  /*bc50*/  @P0 LEA R10, P1, R18.reuse, c[0x0][0x1c8], 0x1 ;  /* 0x00007200120a0a11 */ /* 0x040fe200078208ff */
[----:B------:R-:W-:Y:S03]  /*bc60*/  FADD.FTZ R169, R169, R164 ;  /* 0x000000a4a9a97221 */ /* 0x000fe60000010000 */
[----:B------:R-:W-:Y:S01]  /*bc70*/  @P0 LEA.HI.X R11, R18, c[0x0][0x1cc], R19, 0x1, P1 ;  /* 0x00007300120b0a11 */ /* 0x000fe200008f0c13 */
[----:B------:R-:W-:Y:S02]  /*bc80*/  FADD.FTZ R169, R166, R169 ;  /* 0x000000a9a6a97221 */ /* 0x000fe40000010000 */
[----:B------:R2:W-:Y:S02]  /*bc90*/  @P0 LDGSTS.E.BYPASS.LTC128B.128 [R3+0xe100], [R22.64], !P4 ;  /* 0x0e10000016030fae */ /* 0x0005e4000e101d48 */
[----:B------:R-:W-:Y:S04]  /*bca0*/  FADD.FTZ R168, R168, R169 ;  /* 0x000000a9a8a87221 */ /* 0x000fe80000010000 */
[----:B------:R-:W-:Y:S01]  /*bcb0*/  FADD.FTZ R168, R171, R168 ;  /* 0x000000a8aba87221 */ /* 0x000fe20000010000 */
[C---:B-1----:R-:W-:Y:S01]  /*bcc0*/  HMMA.16816.F32.BF16 R92, R136.reuse, R4, R92 ;  /* 0x00000004885c723c */ /* 0x042fe2000004185c */
[----:B------:R2:W-:Y:S02]  /*bcd0*/  @P0 LDGSTS.E.BYPASS.LTC128B.128 [R3+0x10100], [R16.64], !P6 ;  /* 0x1010000010030fae */ /* 0x0005e4000f101d48 */
[----:B------:R-:W-:Y:S04]  /*bce0*/  FADD.FTZ R177, R177, R168 ;  /* 0x000000a8b1b17221 */ /* 0x000fe80000010000 */
[----:B------:R-:W-:Y:S01]  /*bcf0*/  FADD.FTZ R178, R178, R177 ;  /* 0x000000b1b2b27221 */ /* 0x000fe20000010000 */
[----:B------:R-:W-:Y:S01]  /*bd00*/  HMMA.16816.F32.BF16 R96, R136, R6, R96 ;  /* 0x000000068860723c */ /* 0x000fe20000041860 */
[----:B------:R2:W-:Y:S03]  /*bd10*/  @P0 LDGSTS.E.BYPASS.LTC128B.128 [R3+0xd100], [R24.64], !P5 ;  /* 0x0d10000018030fae */ /* 0x0005e6000e901d48 */
[----:B------:R-:W-:Y:S04]  /*bd20*/  FADD.FTZ R179, R179, R178 ;  /* 0x000000b2b3b37221 */ /* 0x000fe80000010000 */
[----:B------:R-:W-:Y:S01]  /*bd30*/  FADD.FTZ R216, R180, R179 ;  /* 0x000000b3b4d87221 */ /* 0x000fe20000010000 */
[----:B------:R2:W-:Y:S08]  /*bd40*/  @P0 LDGSTS.E.BYPASS.LTC128B.128 [R3+0xf100], [R26.64], !P4 ;  /* 0x0f1000001a030fae */ /* 0x0005f0000e101d48 */
[----:B------:R2:W-:Y:S01]  /*bd50*/  @P0 LDGSTS.E.BYPASS.LTC128B.128 [R3+0x11100], [R10.64], !P6 ;  /* 0x111000000a030fae */ /* 0x0005e2000f101d48 */
[----:B------:R-:W-:Y:S02]  /*bd60*/  ISETP.GT.AND P0, PT, R228, R229, PT ;  /* 0x000000e5e400720c */ /* 0x000fe40003f04270 */
[----:B------:R-:W-:Y:S05]  /*bd70*/  MOV R228, R220 ;  /* 0x000000dc00e47202 */ /* 0x000fea0000000f00 */
[----:B------:R-:W0:Y:S01]  /*bd80*/  LDGDEPBAR ;  /* 0x00000000000079af */ /* 0x000e220000000000 */
[----:B--2---:R-:W-:Y:S05]  /*bd90*/  MOV R3, R0 ;  /* 0x0000000000037202 */ /* 0x004fea0000000f00 */
[----:B------:R-:W-:-:S05]  /*bda0*/  @P0 BRA `(.L_x_895) ;  /* 0xffffd1d000000947 */ /* 0x000fca000383ffff */
.L_x_894:
[----:B------:R-:W-:-:S13]  /*bdb0*/  ISETP.GE.AND P0, PT, R220, R193, PT ;  /* 0x000000c1dc00720c */ /* 0x000fda0003f06270 */
[----:B------:R-:W-:Y:S05]  /*bdc0*/  @!P0 BRA `(.L_x_896) ;  /* 0x000039b000008947 */ /* 0x000fea0003800000 */
[----:B------:R-:W-:Y:S01]  /*bdd0*/  ISETP.NE.AND P2, PT, R196, 0x1, PT ;  /* 0x00000001c400780c */ /* 0x000fe20003f45270 */
[----:B------:R-:W-:Y:S01]  /*bde0*/  IMAD.MOV.U32 R133, RZ, RZ, 0x40 ;  /* 0x00000040ff857424 */ /* 0x000fe200078e00ff */
[----:B------:R-:W-:Y:S01]  /*bdf0*/  LOP3.LUT P0, RZ, R218, 0x4, RZ, 0xc0, !PT ;  /* 0x00000004daff7812 */ /* 0x000fe2000780c0ff */
[----:B------:R-:W-:Y:S01]  /*be00*/  IMAD.MOV.U32 R3, RZ, RZ, R0 ;  /* 0x000000ffff037224 */ /* 0x000fe200078e0000 */
[C---:B------:R-:W-:Y:S01]  /*be10*/  IADD3 R218, P1, R204.reuse, 0x40, RZ ;  /* 0x00000040ccda7810 */ /* 0x040fe20007f3e0ff */
[----:B------:R-:W-:Y:S01]  /*be20*/  IMAD.MOV.U32 R132, RZ, RZ, R2 ;  /* 0x000000ffff847224 */ /* 0x000fe200078e0002 */
[----:B------:R-:W-:Y:S02]  /*be30*/  SEL R133, R133, 0xffffffc0, !P0 ;  /* 0xffffffc085857807 */ /* 0x000fe40004000000 */
[----:B------:R-:W-:Y:S01]  /*be40*/  IADD3 R226, P0, R204, 0x80, RZ ;  /* 0x00000080cce27810 */ /* 0x000fe20007f1e0ff */
[----:B------:R-:W-:Y:S01]  /*be50*/  IMAD.X R227, RZ, RZ, R209, P1 ;  /* 0x000000ffffe37224 */ /* 0x000fe200008e06d1 */
[----:B------:R-:W-:-:S03]  /*be60*/  IADD3 R224, P1, R206, 0x40, RZ ;  /* 0x00000040cee07810 */ /* 0x000fc60007f3e0ff */
[----:B------:R-:W-:Y:S01]  /*be70*/  IMAD.X R225, RZ, RZ, R209, P0 ;  /* 0x000000ffffe17224 */ /* 0x000fe200000e06d1 */
[----:B------:R-:W-:Y:S01]  /*be80*/  IADD3 R222, P0, R206, 0x80, RZ ;  /* 0x00000080cede7810 */ /* 0x000fe20007f1e0ff */
[----:B------:R-:W-:-:S04]  /*be90*/  @P2 IMAD.HI.U32 R219, R210, c[0x0][0x2c8], RZ ;  /* 0x0000b200d2db2a27 */ /* 0x000fc800078e00ff */
[----:B------:R-:W-:Y:S01]  /*bea0*/  IMAD.X R223, RZ, RZ, R213, P1 ;  /* 0x000000ffffdf7224 */ /* 0x000fe200008e06d5 */
[----:B------:R-:W-:Y:S01]  /*beb0*/  @P2 SHF.R.U32.HI R219, RZ, c[0x0][0x2cc], R219 ;  /* 0x0000b300ffdb2a19 */ /* 0x000fe200000116db */
[----:B------:R-:W-:Y:S02]  /*bec0*/  IMAD.X R221, RZ, RZ, R213, P0 ;  /* 0x000000ffffdd7224 */ /* 0x000fe400000e06d5 */
.L_x_905:
[----:B------:R-:W-:Y:S04]  /*bed0*/  DEPBAR.LE SB0, 0x2 ;  /* 0x000080800000791a */ /* 0x000fe80000000000 */
[----:B------:R-:W-:Y:S01]  /*bee0*/  BAR.SYNC.DEFER_BLOCKING 0x0 ;  /* 0x0000000000007b1d */ /* 0x000fe20000010000 */
[----:B------:R-:W-:Y:S01]  /*bef0*/  UIMAD UR4, UR5, 0x6000, URZ ;  /* 0x00006000050478a4 */ /* 0x000fe2000f8e023f */
[----:B------:R-:W-:Y:S02]  /*bf00*/  ISETP.GE.AND P0, PT, R193, R220, PT ;  /* 0x000000dcc100720c */ /* 0x000fe40003f06270 */
[----:B------:R-:W-:Y:S02]  /*bf10*/  ISETP.NE.AND P2, PT, R196, 0x1, PT ;  /* 0x00000001c400780c */ /* 0x000fe40003f45270 */
[----:B------:R-:W-:Y:S09]  /*bf20*/  ISETP.GE.AND P3, PT, R195, 0x1, PT ;  /* 0x00000001c300780c */ /* 0x000ff20003f66270 */
[----:B------:R-:W-:Y:S01]  /*bf30*/  @!P0 IADD3 R5, R220, -0x1, RZ ;  /* 0xffffffffdc058810 */ /* 0x000fe20007ffe0ff */
[----:B------:R-:W-:Y:S03]  /*bf40*/  @!P0 IMAD R179, R215, 0x6000, R214 ;  /* 0x00006000d7b38824 */ /* 0x000fe600078e02d6 */
[----:B------:R-:W-:Y:S01]  /*bf50*/  @!P0 SHF.R.S32.HI R2, RZ, 0x1f, R5 ;  /* 0x0000001fff028819 */ /* 0x000fe20000011405 */
[----:B------:R-:W-:Y:S04]  /*bf60*/  LDSM.16.M88.4 R32, [R190] ;  /* 0x00000000be20783b */ /* 0x000fe80000000200 */
[----:B------:R-:W-:Y:S04]  /*bf70*/  @!P0 IMAD R2, R2, c[0x0][0x208], RZ ;  /* 0x0000820002028a24 */ /* 0x000fe800078e02ff */
[C---:B------:R-:W-:Y:S01]  /*bf80*/  @!P0 IMAD R2, R5.reuse, c[0x0][0x20c], R2 ;  /* 0x0000830005028a24 */ /* 0x040fe200078e0202 */
[----:B------:R-:W1:Y:S01]  /*bf90*/  LDSM.16.M88.4 R8, [R188+UR4+0xc100] ;  /* 0x00c10004bc08783b */ /* 0x000e620008000200 */
[----:B------:R-:W-:Y:S04]  /*bfa0*/  @!P0 IMAD.WIDE.U32 R4, R5, c[0x0][0x208], RZ ;  /* 0x0000820005048a25 */ /* 0x000fe800078e00ff */
[C---:B------:R-:W-:Y:S01]  /*bfb0*/  @!P0 IMAD.SHL.U32 R149, R4.reuse, 0x40, RZ ;  /* 0x0000004004958824 */ /* 0x040fe200078e00ff */
[----:B------:R-:W-:Y:S01]  /*bfc0*/  @!P0 IADD3 R2, R5, R2, RZ ;  /* 0x0000000205028210 */ /* 0x000fe20007ffe0ff */
[----:B------:R-:W2:Y:S03]  /*bfd0*/  LDSM.16.M88.4 R16, [R188+UR4+0xc900] ;  /* 0x00c90004bc10783b */ /* 0x000ea60008000200 */
[----:B------:R-:W-:Y:S02]  /*bfe0*/  @!P0 IADD3 R5, P1, R149, R204, RZ ;  /* 0x000000cc95058210 */ /* 0x000fe40007f3e0ff */
[----:B------:R-:W-:Y:S02]  /*bff0*/  @!P0 SHF.L.U64.HI R2, R4, 0x6, R2 ;  /* 0x0000000604028819 */ /* 0x000fe40000010202 */
[----:B------:R-:W3:Y:S02]  /*c000*/  LDSM.16.M88.4 R24, [R188+UR4+0xd100] ;  /* 0x00d10004bc18783b */ /* 0x000ee40008000200 */
[----:B------:R-:W-:Y:S02]  /*c010*/  @!P0 IADD3.X R0, R2, R209, RZ, P1, !PT ;  /* 0x000000d102008210 */ /* 0x000fe40000ffe4ff */
[C---:B------:R-:W-:Y:S03]  /*c020*/  @!P0 LEA R172, P1, R5.reuse, c[0x0][0x1f8], 0x1 ;  /* 0x00007e0005ac8a11 */ /* 0x040fe600078208ff */
[----:B------:R-:W4:Y:S01]  /*c030*/  LDSM.16.M88.4 R136, [R188+UR4+0xd900] ;  /* 0x00d90004bc88783b */ /* 0x000f220008000200 */
[----:B------:R-:W-:Y:S02]  /*c040*/  @!P0 LEA.HI.X R173, R5, c[0x0][0x1fc], R0, 0x1, P1 ;  /* 0x00007f0005ad8a11 */ /* 0x000fe400008f0c00 */
[----:B------:R-:W-:Y:S02]  /*c050*/  IADD3 R0, R188, UR4, RZ ;  /* 0x00000004bc007c10 */ /* 0x000fe4000fffe0ff */
[----:B------:R-:W-:Y:S02]  /*c060*/  @!P0 IADD3 R12, P1, R149, R218, RZ ;  /* 0x000000da950c8210 */ /* 0x000fe40007f3e0ff */
[----:B------:R-:W-:Y:S01]  /*c070*/  LDSM.16.M88.4 R140, [R186] ;  /* 0x00000000ba8c783b */ /* 0x000fe20000000200 */
[-C--:B------:R-:W-:Y:S02]  /*c080*/  IADD3 R192, R189, R0.reuse, RZ ;  /* 0x00000000bdc07210 */ /* 0x080fe40007ffe0ff */
[----:B------:R-:W-:Y:S04]  /*c090*/  IADD3 R0, R133, R0, RZ ;  /* 0x0000000085007210 */ /* 0x000fe80007ffe0ff */
[----:B------:R-:W5:Y:S01]  /*c0a0*/  LDSM.16.M88.4 R144, [R192+0xc100] ;  /* 0x00c10000c090783b */ /* 0x000f620000000200 */
[C---:B-1----:R-:W-:Y:S07]  /*c0b0*/  HMMA.16816.F32.BF16 R4, R32.reuse, R8, RZ ;  /* 0x000000082004723c */ /* 0x042fee00000418ff */
[----:B------:R-:W-:Y:S01]  /*c0c0*/  @!P0 IMAD.X R9, R2, 0x1, R227, P1 ;  /* 0x0000000102098824 */ /* 0x000fe200008e06e3 */
[C---:B------:R-:W-:Y:S04]  /*c0d0*/  @!P0 LEA R168, P1, R12.reuse, c[0x0][0x1f8], 0x1 ;  /* 0x00007e000ca88a11 */ /* 0x040fe800078208ff */
[----:B------:R-:W-:Y:S02]  /*c0e0*/  @!P0 LEA.HI.X R169, R12, c[0x0][0x1fc], R9, 0x1, P1 ;  /* 0x00007f000ca98a11 */ /* 0x000fe400008f0c09 */
[C---:B------:R-:W-:Y:S01]  /*c0f0*/  HMMA.16816.F32.BF16 R8, R32.reuse, R10, RZ ;  /* 0x0000000a2008723c */ /* 0x040fe200000418ff */
[----:B------:R-:W-:Y:S05]  /*c100*/  @!P0 IADD3 R12, P1, R149, R226, RZ ;  /* 0x000000e2950c8210 */ /* 0x000fea0007f3e0ff */
[----:B------:R-:W-:Y:S01]  /*c110*/  @!P0 IMAD.X R13, R2, 0x1, R225, P1 ;  /* 0x00000001020d8824 */ /* 0x000fe200008e06e1 */
[C---:B------:R-:W-:Y:S05]  /*c120*/  @!P0 LEA R170, P1, R12.reuse, c[0x0][0x1f8], 0x1 ;  /* 0x00007e000caa8a11 */ /* 0x040fea00078208ff */
[----:B------:R-:W-:Y:S02]  /*c130*/  @!P0 LEA.HI.X R171, R12, c[0x0][0x1fc], R13, 0x1, P1 ;  /* 0x00007f000cab8a11 */ /* 0x000fe400008f0c0d */
[C---:B--2---:R-:W-:Y:S01]  /*c140*/  HMMA.16816.F32.BF16 R12, R32.reuse, R16, RZ ;  /* 0x00000010200c723c */ /* 0x044fe200000418ff */
[----:B------:R-:W-:Y:S04]  /*c150*/  @!P0 IADD3 R149, P1, R198, R149, RZ ;  /* 0x00000095c6958210 */ /* 0x000fe80007f3e0ff */
[----:B------:R-:W-:Y:S02]  /*c160*/  @!P0 IADD3.X R2, R197, R2, RZ, P1, !PT ;  /* 0x00000002c5028210 */ /* 0x000fe40000ffe4ff */
[C---:B------:R-:W-:Y:S01]  /*c170*/  @!P0 IADD3 R28, P1, R149.reuse, R204, RZ ;  /* 0x000000cc951c8210 */ /* 0x040fe20007f3e0ff */
[C---:B------:R-:W-:Y:S04]  /*c180*/  HMMA.16816.F32.BF16 R16, R32.reuse, R18, RZ ;  /* 0x000000122010723c */ /* 0x040fe800000418ff */
[----:B------:R-:W-:Y:S01]  /*c190*/  @!P0 IMAD.X R29, R2, 0x1, R209, P1 ;  /* 0x00000001021d8824 */ /* 0x000fe200008e06d1 */
[C---:B------:R-:W-:Y:S03]  /*c1a0*/  @!P0 LEA R174, P1, R28.reuse, c[0x0][0x1f8], 0x1 ;  /* 0x00007e001cae8a11 */ /* 0x040fe600078208ff */
[C---:B---3--:R-:W-:Y:S01]  /*c1b0*/  HMMA.16816.F32.BF16 R20, R32.reuse, R24, RZ ;  /* 0x000000182014723c */ /* 0x048fe200000418ff */
[----:B------:R-:W-:Y:S03]  /*c1c0*/  @!P0 LEA.HI.X R175, R28, c[0x0][0x1fc], R29, 0x1, P1 ;  /* 0x00007f001caf8a11 */ /* 0x000fe600008f0c1d */
[C---:B------:R-:W-:Y:S04]  /*c1d0*/  @!P0 IADD3 R148, P1, R149.reuse, R218, RZ ;  /* 0x000000da95948210 */ /* 0x040fe80007f3e0ff */
[C---:B------:R-:W-:Y:S01]  /*c1e0*/  HMMA.16816.F32.BF16 R24, R32.reuse, R26, RZ ;  /* 0x0000001a2018723c */ /* 0x040fe200000418ff */
[----:B------:R-:W-:Y:S03]  /*c1f0*/  @!P0 IADD3.X R151, R2, R227, RZ, P1, !PT ;  /* 0x000000e302978210 */ /* 0x000fe60000ffe4ff */
[C---:B------:R-:W-:Y:S04]  /*c200*/  @!P0 LEA R176, P1, R148.reuse, c[0x0][0x1f8], 0x1 ;  /* 0x00007e0094b08a11 */ /* 0x040fe800078208ff */
[C---:B----4-:R-:W-:Y:S01]  /*c210*/  HMMA.16816.F32.BF16 R28, R32.reuse, R136, RZ ;  /* 0x00000088201c723c */ /* 0x050fe200000418ff */
[----:B------:R-:W-:Y:S03]  /*c220*/  @!P0 LEA.HI.X R177, R148, c[0x0][0x1fc], R151, 0x1, P1 ;  /* 0x00007f0094b18a11 */ /* 0x000fe600008f0c97 */
[----:B------:R-:W-:Y:S02]  /*c230*/  @!P0 IADD3 R152, P1, R149, R226, RZ ;  /* 0x000000e295988210 */ /* 0x000fe40007f3e0ff */
[----:B------:R-:W1:Y:S02]  /*c240*/  LDSM.16.M88.4 R148, [R192+0xc900] ;  /* 0x00c90000c094783b */ /* 0x000e640000000200 */
[----:B------:R-:W-:Y:S01]  /*c250*/  HMMA.16816.F32.BF16 R32, R32, R138, RZ ;  /* 0x0000008a2020723c */ /* 0x000fe200000418ff */
[----:B------:R-:W-:Y:S03]  /*c260*/  @!P0 IMAD.X R153, R2, 0x1, R225, P1 ;  /* 0x0000000102998824 */ /* 0x000fe600008e06e1 */
[C---:B------:R-:W-:Y:S01]  /*c270*/  @!P0 LEA R180, P1, R152.reuse, c[0x0][0x1f8], 0x1 ;  /* 0x00007e0098b48a11 */ /* 0x040fe200078208ff */
[----:B------:R-:W2:Y:S01]  /*c280*/  LDSM.16.M88.4 R136, [R192+0xd100] ;  /* 0x00d10000c088783b */ /* 0x000ea20000000200 */
[----:B------:R-:W-:Y:S02]  /*c290*/  IMAD.IADD R2, R133, 0x1, R192 ;  /* 0x0000000185027824 */ /* 0x000fe400078e02c0 */
[C---:B-----5:R-:W-:Y:S05]  /*c2a0*/  HMMA.16816.F32.BF16 R4, R140.reuse, R144, R4 ;  /* 0x000000908c04723c */ /* 0x060fea0000041804 */
[----:B------:R-:W-:Y:S02]  /*c2b0*/  @!P0 LEA.HI.X R181, R152, c[0x0][0x1fc], R153, 0x1, P1 ;  /* 0x00007f0098b58a11 */ /* 0x000fe400008f0c99 */
[----:B------:R-:W3:Y:S01]  /*c2c0*/  LDSM.16.M88.4 R152, [R192+0xd900] ;  /* 0x00d90000c098783b */ /* 0x000ee20000000200 */
[C---:B------:R-:W-:Y:S06]  /*c2d0*/  HMMA.16816.F32.BF16 R8, R140.reuse, R146, R8 ;  /* 0x000000928c08723c */ /* 0x040fec0000041808 */
[----:B------:R-:W-:Y:S01]  /*c2e0*/  @!PT LDS RZ, [RZ] ;  /* 0x00000000fffff984 */ /* 0x000fe20000000800 */
[----:B------:R-:W-:Y:S01]  /*c2f0*/  @!PT LDS RZ, [RZ] ;  /* 0x00000000fffff984 */ /* 0x000fe20000000800 */
[----:B------:R-:W-:Y:S01]  /*c300*/  @!PT LDS RZ, [RZ] ;  /* 0x00000000fffff984 */ /* 0x000fe20000000800 */
[----:B------:R4:W-:Y:S07]  /*c310*/  @!P0 LDGSTS.E.BYPASS.LTC128B.128 [R179], [R172.64], !P5 ;  /* 0x00000000acb38fae */ /* 0x0009ee000e901d48 */
[----:B------:R5:W-:Y:S07]  /*c320*/  @!P0 LDGSTS.E.BYPASS.LTC128B.128 [R179+0x2000], [R168.64], !P4 ;  /* 0x02000000a8b38fae */ /* 0x000bee000e101d48 */
[----:B------:R5:W-:Y:S01]  /*c330*/  @!P0 LDGSTS.E.BYPASS.LTC128B.128 [R179+0x4000], [R170.64], !P6 ;  /* 0x04000000aab38fae */ /* 0x000be2000f101d48 */
[C---:B-1----:R-:W-:Y:S06]  /*c340*/  HMMA.16816.F32.BF16 R12, R140.reuse, R148, R12 ;  /* 0x000000948c0c723c */ /* 0x042fec000004180c */
[----:B------:R4:W-:Y:S02]  /*c350*/  @!P0 LDGSTS.E.BYPASS.LTC128B.128 [R179+0x1000], [R174.64], !P5 ;  /* 0x01000000aeb38fae */ /* 0x0009e4000e901d48 */
[C---:B------:R-:W-:Y:S05]  /*c360*/  HMMA.16816.F32.BF16 R16, R140.reuse, R150, R16 ;  /* 0x000000968c10723c */ /* 0x040fea0000041810 */
[----:B------:R1:W-:Y:S03]  /*c370*/  @!P0 LDGSTS.E.BYPASS.LTC128B.128 [R179+0x3000], [R176.64], !P4 ;  /* 0x03000000b0b38fae */ /* 0x0003e6000e101d48 */
[C---:B--2---:R-:W-:Y:S04]  /*c380*/  HMMA.16816.F32.BF16 R20, R140.reuse, R136, R20 ;  /* 0x000000888c14723c */ /* 0x044fe80000041814 */
[----:B------:R1:W-:Y:S01]  /*c390*/  @!P0 LDGSTS.E.BYPASS.LTC128B.128 [R179+0x5000], [R180.64], !P6 ;  /* 0x05000000b4b38fae */ /* 0x0003e2000f101d48 */
[C---:B------:R-:W-:Y:S02]  /*c3a0*/  ISETP.GE.AND P0, PT, R215.reuse, 0x1, PT ;  /* 0x00000001d700780c */ /* 0x040fe40003f06270 */
[----:B------:R-:W-:Y:S01]  /*c3b0*/  IADD3 R215, R215, 0x1, RZ ;  /* 0x00000001d7d77810 */ /* 0x000fe20007ffe0ff */
[C---:B------:R-:W-:Y:S03]  /*c3c0*/  HMMA.16816.F32.BF16 R24, R140.reuse, R138, R24 ;  /* 0x0000008a8c18723c */ /* 0x040fe60000041818 */
[----:B------:R-:W-:Y:S01]  /*c3d0*/  LDSM.16.M88.4 R156, [R185] ;  /* 0x00000000b99c783b */ /* 0x000fe20000000200 */
[----:B------:R-:W-:Y:S04]  /*c3e0*/  SEL R215, R215, RZ, !P0 ;  /* 0x000000ffd7d77207 */ /* 0x000fe80004000000 */
[C---:B---3--:R-:W-:Y:S02]  /*c3f0*/  HMMA.16816.F32.BF16 R28, R140.reuse, R152, R28 ;  /* 0x000000988c1c723c */ /* 0x048fe4000004181c */
[----:B------:R-:W2:Y:S06]  /*c400*/  LDSM.16.M88.4 R160, [R0+0xc100] ;  /* 0x00c1000000a0783b */ /* 0x000eac0000000200 */
[----:B------:R-:W-:Y:S01]  /*c410*/  HMMA.16816.F32.BF16 R32, R140, R154, R32 ;  /* 0x0000009a8c20723c */ /* 0x000fe20000041820 */
[----:B------:R-:W3:Y:S07]  /*c420*/  LDSM.16.M88.4 R164, [R0+0xc900] ;  /* 0x00c9000000a4783b */ /* 0x000eee0000000200 */
[----:B------:R-:W1:Y:S07]  /*c430*/  LDSM.16.M88.4 R144, [R0+0xd100] ;  /* 0x00d100000090783b */ /* 0x000e6e0000000200 */
[----:B------:R-:W1:Y:S07]  /*c440*/  LDSM.16.M88.4 R148, [R0+0xd900] ;  /* 0x00d900000094783b */ /* 0x000e6e0000000200 */
[----:B------:R-:W-:Y:S07]  /*c450*/  LDSM.16.M88.4 R136, [R184] ;  /* 0x00000000b888783b */ /* 0x000fee0000000200 */
[----:B-----5:R-:W5:Y:S01]  /*c460*/  LDSM.16.M88.4 R168, [R2+0xc100] ;  /* 0x00c1000002a8783b */ /* 0x020f620000000200 */
[C---:B--2---:R-:W-:Y:S06]  /*c470*/  HMMA.16816.F32.BF16 R4, R156.reuse, R160, R4 ;  /* 0x000000a09c04723c */ /* 0x044fec0000041804 */
[----:B------:R-:W2:Y:S02]  /*c480*/  LDSM.16.M88.4 R140, [R2+0xc900] ;  /* 0x00c90000028c783b */ /* 0x000ea40000000200 */
[C---:B------:R-:W-:Y:S05]  /*c490*/  HMMA.16816.F32.BF16 R8, R156.reuse, R162, R8 ;  /* 0x000000a29c08723c */ /* 0x040fea0000041808 */
[----:B------:R-:W2:Y:S03]  /*c4a0*/  LDSM.16.M88.4 R152, [R2+0xd100] ;  /* 0x00d100000298783b */ /* 0x000ea60000000200 */
[C---:B---3--:R-:W-:Y:S04]  /*c4b0*/  HMMA.16816.F32.BF16 R12, R156.reuse, R164, R12 ;  /* 0x000000a49c0c723c */ /* 0x048fe8000004180c */
[----:B------:R-:W3:Y:S04]  /*c4c0*/  LDSM.16.M88.4 R160, [R2+0xd900] ;  /* 0x00d9000002a0783b */ /* 0x000ee80000000200 */
[C---:B------:R-:W-:Y:S03]  /*c4d0*/  HMMA.16816.F32.BF16 R16, R156.reuse, R166, R16 ;  /* 0x000000a69c10723c */ /* 0x040fe60000041810 */
[----:B------:R-:W-:Y:S05]  /*c4e0*/  LDSM.16.M88.4 R164, [R188+UR4+0xe100] ;  /* 0x00e10004bca4783b */ /* 0x000fea0008000200 */
[C---:B-1----:R-:W-:Y:S02]  /*c4f0*/  HMMA.16816.F32.BF16 R20, R156.reuse, R144, R20 ;  /* 0x000000909c14723c */ /* 0x042fe40000041814 */
[----:B----4-:R-:W-:Y:S06]  /*c500*/  LDSM.16.M88.4 R172, [R192+0xf900] ;  /* 0x00f90000c0ac783b */ /* 0x010fec0000000200 */
[C---:B------:R-:W-:Y:S01]  /*c510*/  HMMA.16816.F32.BF16 R24, R156.reuse, R146, R24 ;  /* 0x000000929c18723c */ /* 0x040fe20000041818 */
[----:B------:R-:W1:Y:S07]  /*c520*/  LDSM.16.M88.4 R144, [R190+0x4000] ;  /* 0x00400000be90783b */ /* 0x000e6e0000000200 */
[C---:B------:R-:W-:Y:S01]  /*c530*/  HMMA.16816.F32.BF16 R28, R156.reuse, R148, R28 ;  /* 0x000000949c1c723c */ /* 0x040fe2000004181c */
[----:B------:R-:W-:Y:S07]  /*c540*/  LDSM.16.M88.4 R176, [R190+0x8000] ;  /* 0x00800000beb0783b */ /* 0x000fee0000000200 */
[----:B------:R-:W-:Y:S01]  /*c550*/  HMMA.16816.F32.BF16 R32, R156, R150, R32 ;  /* 0x000000969c20723c */ /* 0x000fe20000041820 */
[----:B------:R-:W4:Y:S07]  /*c560*/  LDSM.16.M88.4 R148, [R188+UR4+0xe900] ;  /* 0x00e90004bc94783b */ /* 0x000f2e0008000200 */
[C---:B-----5:R-:W-:Y:S01]  /*c570*/  HMMA.16816.F32.BF16 R4, R136.reuse, R168, R4 ;  /* 0x000000a88804723c */ /* 0x060fe20000041804 */
[----:B------:R-:W5:Y:S07]  /*c580*/  LDSM.16.M88.4 R156, [R188+UR4+0xf100] ;  /* 0x00f10004bc9c783b */ /* 0x000f6e0008000200 */
[C---:B------:R-:W-:Y:S01]  /*c590*/  HMMA.16816.F32.BF16 R8, R136.reuse, R170, R8 ;  /* 0x000000aa8808723c */ /* 0x040fe20000041808 */
[----:B------:R-:W1:Y:S07]  /*c5a0*/  LDSM.16.M88.4 R168, [R188+UR4+0xf900] ;  /* 0x00f90004bca8783b */ /* 0x000e6e0008000200 */
[C---:B--2---:R-:W-:Y:S01]  /*c5b0*/  HMMA.16816.F32.BF16 R12, R136.reuse, R140, R12 ;  /* 0x0000008c880c723c */ /* 0x044fe2000004180c */
[----:B------:R-:W-:Y:S07]  /*c5c0*/  LDSM.16.M88.4 R180, [R188+UR4+0x10100] ;  /* 0x01010004bcb4783b */ /* 0x000fee0008000200 */
[C---:B------:R-:W-:Y:S01]  /*c5d0*/  HMMA.16816.F32.BF16 R16, R136.reuse, R142, R16 ;  /* 0x0000008e8810723c */ /* 0x040fe20000041810 */
[----:B------:R-:W-:Y:S07]  /*c5e0*/  LDSM.16.M88.4 R140, [R192+0xe100] ;  /* 0x00e10000c08c783b */ /* 0x000fee0000000200 */
[C---:B------:R-:W-:Y:S01]  /*c5f0*/  HMMA.16816.F32.BF16 R20, R136.reuse, R152, R20 ;  /* 0x000000988814723c */ /* 0x040fe20000041814 */
[----:B------:R-:W0:Y:S07]  /*c600*/  LDGDEPBAR ;  /* 0x00000000000079af */ /* 0x000e2e0000000000 */
[C---:B------:R-:W-:Y:S01]  /*c610*/  HMMA.16816.F32.BF16 R24, R136.reuse, R154, R24 ;  /* 0x0000009a8818723c */ /* 0x040fe20000041818 */
[----:B------:R-:W-:Y:S07]  /*c620*/  LDSM.16.M88.4 R152, [R192+0xe900] ;  /* 0x00e90000c098783b */ /* 0x000fee0000000200 */
[C---:B---3--:R-:W-:Y:S08]  /*c630*/  HMMA.16816.F32.BF16 R28, R136.reuse, R160, R28 ;  /* 0x000000a0881c723c */ /* 0x048ff0000004181c */
[----:B------:R-:W-:Y:S01]  /*c640*/  HMMA.16816.F32.BF16 R32, R136, R162, R32 ;  /* 0x000000a28820723c */ /* 0x000fe20000041820 */
[----:B------:R-:W2:Y:S07]  /*c650*/  LDSM.16.M88.4 R136, [R186+0x4000] ;  /* 0x00400000ba88783b */ /* 0x000eae0000000200 */
[C---:B-1----:R-:W-:Y:S01]  /*c660*/  HMMA.16816.F32.BF16 R4, R144.reuse, R164, R4 ;  /* 0x000000a49004723c */ /* 0x042fe20000041804 */
[----:B------:R-:W1:Y:S07]  /*c670*/  LDSM.16.M88.4 R160, [R192+0xf100] ;  /* 0x00f10000c0a0783b */ /* 0x000e6e0000000200 */
[C---:B------:R-:W-:Y:S01]  /*c680*/  HMMA.16816.F32.BF16 R8, R144.reuse, R166, R8 ;  /* 0x000000a69008723c */ /* 0x040fe20000041808 */
[----:B------:R-:W-:Y:S07]  /*c690*/  LDSM.16.M88.4 R164, [R2+0xe100] ;  /* 0x00e1000002a4783b */ /* 0x000fee0000000200 */
[C---:B----4-:R-:W-:Y:S08]  /*c6a0*/  HMMA.16816.F32.BF16 R12, R144.reuse, R148, R12 ;  /* 0x00000094900c723c */ /* 0x050ff0000004180c */
[C---:B------:R-:W-:Y:S01]  /*c6b0*/  HMMA.16816.F32.BF16 R16, R144.reuse, R150, R16 ;  /* 0x000000969010723c */ /* 0x040fe20000041810 */
[----:B------:R-:W-:Y:S07]  /*c6c0*/  LDSM.16.M88.4 R148, [R185+0x4000] ;  /* 0x00400000b994783b */ /* 0x000fee0000000200 */
[C---:B-----5:R-:W-:Y:S08]  /*c6d0*/  HMMA.16816.F32.BF16 R20, R144.reuse, R156, R20 ;  /* 0x0000009c9014723c */ /* 0x060ff00000041814 */
[C---:B------:R-:W-:Y:S01]  /*c6e0*/  HMMA.16816.F32.BF16 R24, R144.reuse, R158, R24 ;  /* 0x0000009e9018723c */ /* 0x040fe20000041818 */
[----:B------:R-:W3:Y:S07]  /*c6f0*/  LDSM.16.M88.4 R156, [R0+0xe100] ;  /* 0x00e10000009c783b */ /* 0x000eee0000000200 */
[C---:B------:R-:W-:Y:S08]  /*c700*/  HMMA.16816.F32.BF16 R28, R144.reuse, R168, R28 ;  /* 0x000000a8901c723c */ /* 0x040ff0000004181c */
[----:B------:R-:W-:Y:S01]  /*c710*/  HMMA.16816.F32.BF16 R32, R144, R170, R32 ;  /* 0x000000aa9020723c */ /* 0x000fe20000041820 */
[----:B------:R-:W-:Y:S07]  /*c720*/  LDSM.16.M88.4 R144, [R0+0xf100] ;  /* 0x00f100000090783b */ /* 0x000fee0000000200 */
[C---:B--2---:R-:W-:Y:S08]  /*c730*/  HMMA.16816.F32.BF16 R4, R136.reuse, R140, R4 ;  /* 0x0000008c8804723c */ /* 0x044ff00000041804 */
[C---:B------:R-:W-:Y:S01]  /*c740*/  HMMA.16816.F32.BF16 R8, R136.reuse, R142, R8 ;  /* 0x0000008e8808723c */ /* 0x040fe20000041808 */
[----:B------:R-:W2:Y:S07]  /*c750*/  LDSM.16.M88.4 R140, [R0+0xe900] ;  /* 0x00e90000008c783b */ /* 0x000eae0000000200 */
[C---:B------:R-:W-:Y:S08]  /*c760*/  HMMA.16816.F32.BF16 R12, R136.reuse, R152, R12 ;  /* 0x00000098880c723c */ /* 0x040ff0000004180c */
[C---:B------:R-:W-:Y:S01]  /*c770*/  HMMA.16816.F32.BF16 R16, R136.reuse, R154, R16 ;  /* 0x0000009a8810723c */ /* 0x040fe20000041810 */
[----:B------:R-:W4:Y:S07]  /*c780*/  LDSM.16.M88.4 R152, [R0+0xf900] ;  /* 0x00f900000098783b */ /* 0x000f2e0000000200 */
[C---:B-1----:R-:W-:Y:S08]  /*c790*/  HMMA.16816.F32.BF16 R20, R136.reuse, R160, R20 ;  /* 0x000000a08814723c */ /* 0x042ff00000041814 */
[C---:B------:R-:W-:Y:S01]  /*c7a0*/  HMMA.16816.F32.BF16 R24, R136.reuse, R162, R24 ;  /* 0x000000a28818723c */ /* 0x040fe20000041818 */
[----:B------:R-:W1:Y:S07]  /*c7b0*/  LDSM.16.M88.4 R160, [R184+0x4000] ;  /* 0x00400000b8a0783b */ /* 0x000e6e0000000200 */
[C---:B------:R-:W-:Y:S08]  /*c7c0*/  HMMA.16816.F32.BF16 R28, R136.reuse, R172, R28 ;  /* 0x000000ac881c723c */ /* 0x040ff0000004181c */
[----:B------:R-:W-:Y:S07]  /*c7d0*/  HMMA.16816.F32.BF16 R32, R136, R174, R32 ;  /* 0x000000ae8820723c */ /* 0x000fee0000041820 */
[----:B------:R-:W-:Y:S01]  /*c7e0*/  IADD3 R136, R133, UR4, R188 ;  /* 0x0000000485887c10 */ /* 0x000fe2000fffe0bc */
[C---:B---3--:R-:W-:Y:S05]  /*c7f0*/  HMMA.16816.F32.BF16 R4, R148.reuse, R156, R4 ;  /* 0x0000009c9404723c */ /* 0x048fea0000041804 */
[----:B------:R-:W-:Y:S03]  /*c800*/  IADD3 R191, R189, R136, RZ ;  /* 0x00000088bdbf7210 */ /* 0x000fe60007ffe0ff */
[C---:B------:R-:W-:Y:S01]  /*c810*/  HMMA.16816.F32.BF16 R8, R148.reuse, R158, R8 ;  /* 0x0000009e9408723c */ /* 0x040fe20000041808 */
[----:B------:R-:W-:Y:S07]  /*c820*/  LDSM.16.M88.4 R156, [R192+0x10100] ;  /* 0x01010000c09c783b */ /* 0x000fee0000000200 */
[C---:B--2---:R-:W-:Y:S01]  /*c830*/  HMMA.16816.F32.BF16 R12, R148.reuse, R140, R12 ;  /* 0x0000008c940c723c */ /* 0x044fe2000004180c */
[----:B------:R-:W2:Y:S07]  /*c840*/  LDSM.16.M88.4 R136, [R191+0xe900] ;  /* 0x00e90000bf88783b */ /* 0x000eae0000000200 */
        /* <DEDUP_REMOVED lines=10> */
[C---:B-1----:R-:W-:Y:S01]  /*c8f0*/  HMMA.16816.F32.BF16 R4, R160.reuse, R164, R4 ;  /* 0x000000a4a004723c */ /* 0x042fe20000041804 */
[----:B------:R-:W1:Y:S07]  /*c900*/  LDSM.16.M88.4 R152, [R186+0x8000] ;  /* 0x00800000ba98783b */ /* 0x000e6e0000000200 */
[C---:B------:R-:W-:Y:S01]  /*c910*/  HMMA.16816.F32.BF16 R8, R160.reuse, R166, R8 ;  /* 0x000000a6a008723c */ /* 0x040fe20000041808 */
[----:B------:R-:W-:Y:S07]  /*c920*/  LDSM.16.M88.4 R164, [R192+0x11900] ;  /* 0x01190000c0a4783b */ /* 0x000fee0000000200 */
[C---:B--2---:R-:W-:Y:S08]  /*c930*/  HMMA.16816.F32.BF16 R12, R160.reuse, R136, R12 ;  /* 0x00000088a00c723c */ /* 0x044ff0000004180c */
[C---:B------:R-:W-:Y:S01]  /*c940*/  HMMA.16816.F32.BF16 R16, R160.reuse, R138, R16 ;  /* 0x0000008aa010723c */ /* 0x040fe20000041810 */
[----:B------:R-:W2:Y:S07]  /*c950*/  LDSM.16.M88.4 R136, [R192+0x10900] ;  /* 0x01090000c088783b */ /* 0x000eae0000000200 */
        /* <DEDUP_REMOVED lines=20> */
[C---:B-1----:R-:W-:Y:S08]  /*caa0*/  HMMA.16816.F32.BF16 R4, R152.reuse, R156, R4 ;  /* 0x0000009c9804723c */ /* 0x042ff00000041804 */
[C---:B------:R-:W-:Y:S08]  /*cab0*/  HMMA.16816.F32.BF16 R8, R152.reuse, R158, R8 ;  /* 0x0000009e9808723c */ /* 0x040ff00000041808 */
[C---:B--2---:R-:W-:Y:S08]  /*cac0*/  HMMA.16816.F32.BF16 R12, R152.reuse, R136, R12 ;  /* 0x00000088980c723c */ /* 0x044ff0000004180c */
        /* <DEDUP_REMOVED lines=37> */
[----:B------:R1:W1:Y:S10]  /*cd20*/  MUFU.TANH R170, R14 ;  /* 0x0000000e00aa7308 */ /* 0x0002740000002400 */
[----:B------:R1:W1:Y:S01]  /*cd30*/  MUFU.TANH R172, R15 ;  /* 0x0000000f00ac7308 */ /* 0x0002620000002400 */
[C---:B---3--:R-:W-:Y:S01]  /*cd40*/  HMMA.16816.F32.BF16 R20, R176.reuse, R4, R20 ;  /* 0x00000004b014723c */ /* 0x048fe20000041814 */
[----:B-----5:R-:W3:Y:S08]  /*cd50*/  LDSM.16.M88.4 R8, [R191+0x11900] ;  /* 0x01190000bf08783b */ /* 0x020ef00000000200 */
[----:B------:R-:W2:Y:S01]  /*cd60*/  MUFU.TANH R141, R141 ;  /* 0x0000008d008d7308 */ /* 0x000ea20000002400 */
[C---:B------:R-:W-:Y:S03]  /*cd70*/  HMMA.16816.F32.BF16 R24, R176.reuse, R6, R24 ;  /* 0x00000006b018723c */ /* 0x040fe60000041818 */
[----:B------:R-:W-:Y:S02]  /*cd80*/  FMUL.FTZ R5, R18, c[0x0][0x320] ;  /* 0x0000c80012057a20 */ /* 0x000fe40000410000 */
[----:B------:R-:W-:Y:S04]  /*cd90*/  FMUL.FTZ R4, R19, c[0x0][0x320] ;  /* 0x0000c80013047a20 */ /* 0x000fe80000410000 */
[----:B------:R-:W2:Y:S05]  /*cda0*/  MUFU.TANH R0, R0 ;  /* 0x0000000000007308 */ /* 0x000eaa0000002400 */
[----:B-1----:R-:W-:Y:S02]  /*cdb0*/  FMUL.FTZ R14, R21, c[0x0][0x320] ;  /* 0x0000c800150e7a20 */ /* 0x002fe40000410000 */
[----:B------:R-:W-:Y:S03]  /*cdc0*/  IMAD.MOV.U32 R21, RZ, RZ, R210 ;  /* 0x000000ffff157224 */ /* 0x000fe600078e00d2 */
[----:B------:R-:W1:Y:S01]  /*cdd0*/  MUFU.TANH R2, R2 ;  /* 0x0000000200027308 */ /* 0x000e620000002400 */
[----:B------:R-:W-:Y:S01]  /*cde0*/  @P2 MOV R21, R219 ;  /* 0x000000db00152202 */ /* 0x000fe20000000f00 */
[----:B------:R-:W-:Y:S02]  /*cdf0*/  FMUL.FTZ R175, R20, c[0x0][0x320] ;  /* 0x0000c80014af7a20 */ /* 0x000fe40000410000 */
[----:B------:R-:W-:Y:S02]  /*ce00*/  FMUL.FTZ R7, R22, c[0x0][0x320] ;  /* 0x0000c80016077a20 */ /* 0x000fe40000410000 */
[----:B------:R-:W-:Y:S02]  /*ce10*/  FMUL.FTZ R6, R23, c[0x0][0x320] ;  /* 0x0000c80017067a20 */ /* 0x000fe40000410000 */
[----:B------:R-:W-:Y:S02]  /*ce20*/  FMUL.FTZ R15, R24, c[0x0][0x320] ;  /* 0x0000c800180f7a20 */ /* 0x000fe40000410000 */
[----:B------:R-:W1:Y:S01]  /*ce30*/  MUFU.TANH R142, R142 ;  /* 0x0000008e008e7308 */ /* 0x000e620000002400 */
[----:B------:R-:W-:Y:S02]  /*ce40*/  FMUL.FTZ R25, R25, c[0x0][0x320] ;  /* 0x0000c80019197a20 */ /* 0x000fe40000410000 */
[----:B------:R-:W-:Y:S01]  /*ce50*/  FMUL.FTZ R26, R26, c[0x0][0x320] ;  /* 0x0000c8001a1a7a20 */ /* 0x000fe20000410000 */
[C---:B---3--:R-:W-:Y:S03]  /*ce60*/  HMMA.16816.F32.BF16 R28, R176.reuse, R8, R28 ;  /* 0x00000008b01c723c */ /* 0x048fe6000004181c */
[----:B------:R-:W-:Y:S03]  /*ce70*/  FMUL.FTZ R27, R27, c[0x0][0x320] ;  /* 0x0000c8001b1b7a20 */ /* 0x000fe60000410000 */
[----:B------:R-:W3:Y:S01]  /*ce80*/  MUFU.TANH R169, R169 ;  /* 0x000000a900a97308 */ /* 0x000ee20000002400 */
[----:B------:R-:W-:Y:S01]  /*ce90*/  IMAD.SHL.U32 R8, R220, 0x40, RZ ;  /* 0x00000040dc087824 */ /* 0x000fe200078e00ff */
[----:B------:R-:W-:Y:S01]  /*cea0*/  HMMA.16816.F32.BF16 R32, R176, R10, R32 ;  /* 0x0000000ab020723c */ /* 0x000fe20000041820 */
[----:B------:R-:W5:Y:S06]  /*ceb0*/  SHFL.IDX PT, R11, R21, RZ, 0x1c1f ;  /* 0x001c1fff150b7589 */ /* 0x000f6c00000e0000 */
[----:B------:R-:W-:Y:S01]  /*cec0*/  IADD3 R10, -R211, 0x1, -R8 ;  /* 0x00000001d30a7810 */ /* 0x000fe20007ffe908 */
[----:B------:R-:W1:Y:S04]  /*ced0*/  MUFU.TANH R167, R167 ;  /* 0x000000a700a77308 */ /* 0x000e680000002400 */
[----:B------:R-:W-:Y:S04]  /*cee0*/  IADD3 R10, -R203, R10, R194 ;  /* 0x0000000acb0a7210 */ /* 0x000fe80007ffe1c2 */
[----:B------:R-:W-:Y:S01]  /*cef0*/  FMUL.FTZ R153, R28, c[0x0][0x320] ;  /* 0x0000c8001c997a20 */ /* 0x000fe20000410000 */
[C---:B------:R-:W-:Y:S01]  /*cf00*/  IADD3 R16, R10.reuse, c[0x0][0x328], RZ ;  /* 0x0000ca000a107a10 */ /* 0x040fe20007ffe0ff */
[----:B------:R-:W1:Y:S01]  /*cf10*/  MUFU.TANH R12, R12 ;  /* 0x0000000c000c7308 */ /* 0x000e620000002400 */
[----:B------:R-:W-:Y:S01]  /*cf20*/  FMUL.FTZ R29, R29, c[0x0][0x320] ;  /* 0x0000c8001d1d7a20 */ /* 0x000fe20000410000 */
[----:B------:R-:W-:Y:S01]  /*cf30*/  IADD3 R10, R10, UR6, RZ ;  /* 0x000000060a0a7c10 */ /* 0x000fe2000fffe0ff */
[----:B------:R-:W-:Y:S02]  /*cf40*/  FMUL.FTZ R30, R30, c[0x0][0x320] ;  /* 0x0000c8001e1e7a20 */ /* 0x000fe40000410000 */
[----:B------:R-:W-:Y:S02]  /*cf50*/  FMUL.FTZ R31, R31, c[0x0][0x320] ;  /* 0x0000c8001f1f7a20 */ /* 0x000fe40000410000 */
[----:B------:R-:W-:Y:S01]  /*cf60*/  FMUL.FTZ R149, R32, c[0x0][0x320] ;  /* 0x0000c80020957a20 */ /* 0x000fe20000410000 */
[-C--:B-----5:R-:W-:Y:S01]  /*cf70*/  IADD3 R20, R16, R11.reuse, RZ ;  /* 0x0000000b10147210 */ /* 0x0a0fe20007ffe0ff */
[----:B------:R-:W-:Y:S01]  /*cf80*/  FMUL.FTZ R33, R33, c[0x0][0x320] ;  /* 0x0000c80021217a20 */ /* 0x000fe20000410000 */
[----:B------:R-:W1:Y:S01]  /*cf90*/  MUFU.TANH R13, R13 ;  /* 0x0000000d000d7308 */ /* 0x000e620000002400 */
[----:B------:R-:W-:Y:S01]  /*cfa0*/  FMUL.FTZ R34, R34, c[0x0][0x320] ;  /* 0x0000c80022227a20 */ /* 0x000fe20000410000 */
[----:B------:R-:W-:Y:S01]  /*cfb0*/  IADD3 R18, R10, R11, RZ ;  /* 0x0000000b0a127210 */ /* 0x000fe20007ffe0ff */
[----:B------:R-:W-:Y:S07]  /*cfc0*/  FMUL.FTZ R35, R35, c[0x0][0x320] ;  /* 0x0000c80023237a20 */ /* 0x000fee0000410000 */
        /* <DEDUP_REMOVED lines=32> */
.L_x_899:
[----:B------:R-:W-:Y:S04]  /*d1d0*/  MOV R9, c[0x0][0x32c] ;  /* 0x0000cb0000097a02 */ /* 0x000fe80000000f00 */
[----:B------:R-:W-:Y:S11]  /*d1e0*/  ISETP.NE.AND P0, PT, R9, 0x1, PT ;  /* 0x000000010900780c */ /* 0x000ff60003f05270 */
[----:B------:R-:W-:Y:S02]  /*d1f0*/  @!UPT UIADD3 URZ, URZ, URZ, URZ ;  /* 0x0000003f3f3ff290 */ /* 0x000fe4000fffe03f */
[----:B------:R-:W-:Y:S05]  /*d200*/  @P0 IMAD.HI.U32 R9, R11, c[0x0][0x330], RZ ;  /* 0x0000cc000b090a27 */ /* 0x000fea00078e00ff */
[----:B------:R-:W-:Y:S02]  /*d210*/  @P0 SHF.R.U32.HI R11, RZ, c[0x0][0x334], R9 ;  /* 0x0000cd00ff0b0a19 */ /* 0x000fe40000011609 */
.L_x_900:
[----:B------:R-:W-:Y:S05]  /*d220*/  BSYNC B0 ;  /* 0x0000000000007941 */ /* 0x000fea0003800000 */
.L_x_898:
[----:B------:R-:W-:Y:S04]  /*d230*/  IMAD R22, R11, c[0x0][0x32c], -R8 ;  /* 0x0000cb000b167a24 */ /* 0x000fe800078e0a08 */
[----:B------:R-:W-:Y:S05]  /*d240*/  IMAD.IADD R11, R22, 0x1, -R211 ;  /* 0x00000001160b7824 */ /* 0x000fea00078e0ad3 */
[----:B------:R-:W-:Y:S02]  /*d250*/  IADD3 R9, R11, c[0x0][0x32c], RZ ;  /* 0x0000cb000b097a10 */ /* 0x000fe40007ffe0ff */
[----:B------:R-:W-:Y:S02]  /*d260*/  IMNMX R18, R18, R11, !PT ;  /* 0x0000000b12127217 */ /* 0x000fe40007800200 */
[----:B------:R-:W-:Y:S02]  /*d270*/  IMNMX R20, R20, R9, PT ;  /* 0x0000000914147217 */ /* 0x000fe40003800200 */
.L_x_897:
[----:B--234-:R-:W-:Y:S04]  /*d280*/  ISETP.GT.AND P2, PT, R220, -0x1, PT ;  /* 0xffffffffdc00780c */ /* 0x01cfe80003f44270 */
[----:B------:R-:W-:Y:S04]  /*d290*/  ISETP.GT.AND P0, PT, R18, RZ, P2 ;  /* 0x000000ff1200720c */ /* 0x000fe80001704270 */
[----:B------:R-:W-:Y:S04]  /*d2a0*/  ISETP.LT.OR P0, PT, R20, 0x1, P0 ;  /* 0x000000011400780c */ /* 0x000fe80000701670 */
[----:B------:R-:W-:Y:S02]  /*d2b0*/  FSEL R19, R140, -INF , !P0 ;  /* 0xff8000008c137808 */ /* 0x000fe40004000000 */
[----:B------:R-:W-:Y:S04]  /*d2c0*/  ISETP.GT.AND P0, PT, R18, 0x1, P2 ;  /* 0x000000011200780c */ /* 0x000fe80001704270 */
[----:B------:R-:W-:Y:S04]  /*d2d0*/  ISETP.LT.OR P0, PT, R20, 0x2, P0 ;  /* 0x000000021400780c */ /* 0x000fe80000701670 */
[----:B------:R-:W-:Y:S02]  /*d2e0*/  FSEL R17, R141, -INF , !P0 ;  /* 0xff8000008d117808 */ /* 0x000fe40004000000 */
[----:B------:R-:W-:Y:S04]  /*d2f0*/  ISETP.GT.AND P0, PT, R18, 0x8, P2 ;  /* 0x000000081200780c */ /* 0x000fe80001704270 */
[----:B------:R-:W-:Y:S04]  /*d300*/  ISETP.LT.OR P0, PT, R20, 0x9, P0 ;  /* 0x000000091400780c */ /* 0x000fe80000701670 */
[----:B-1----:R-:W-:Y:S02]  /*d310*/  FSEL R11, R142, -INF , !P0 ;  /* 0xff8000008e0b7808 */ /* 0x002fe40004000000 */
[----:B------:R-:W-:Y:S04]  /*d320*/  ISETP.GT.AND P0, PT, R18, 0x9, P2 ;  /* 0x000000091200780c */ /* 0x000fe80001704270 */
[----:B------:R-:W-:Y:S04]  /*d330*/  ISETP.LT.OR P0, PT, R20, 0xa, P0 ;  /* 0x0000000a1400780c */ /* 0x000fe80000701670 */
[----:B------:R-:W-:Y:S02]  /*d340*/  FSEL R9, R143, -INF , !P0 ;  /* 0xff8000008f097808 */ /* 0x000fe40004000000 */
        /* <DEDUP_REMOVED lines=21> */
[----:B------:R-:W-:Y:S01]  /*d4a0*/  ISETP.GT.AND P0, PT, R18, 0x29, P2 ;  /* 0x000000291200780c */ /* 0x000fe20001704270 */
[----:B------:R-:W1:Y:S03]  /*d4b0*/  SHFL.IDX PT, R15, R21, 0x1, 0x1c1f ;  /* 0x003c1f00150f7f89 */ /* 0x000e6600000e0000 */
[----:B------:R-:W-:Y:S04]  /*d4c0*/  ISETP.LT.OR P0, PT, R20, 0x2a, P0 ;  /* 0x0000002a1400780c */ /* 0x000fe80000701670 */
[----:B------:R-:W-:Y:S02]  /*d4d0*/  FSEL R155, R155, -INF , !P0 ;  /* 0xff8000009b9b7808 */ /* 0x000fe40004000000 */
[----:B------:R-:W-:Y:S04]  /*d4e0*/  ISETP.GT.AND P0, PT, R18, 0x30, P2 ;  /* 0x000000301200780c */ /* 0x000fe80001704270 */
[----:B------:R-:W-:Y:S04]  /*d4f0*/  ISETP.LT.OR P0, PT, R20, 0x31, P0 ;  /* 0x000000311400780c */ /* 0x000fe80000701670 */
[----:B------:R-:W-:Y:S02]  /*d500*/  FSEL R153, R153, -INF , !P0 ;  /* 0xff80000099997808 */ /* 0x000fe40004000000 */
[----:B------:R-:W-:Y:S04]  /*d510*/  ISETP.GT.AND P0, PT, R18, 0x31, P2 ;  /* 0x000000311200780c */ /* 0x000fe80001704270 */
[----:B------:R-:W-:Y:S01]  /*d520*/  ISETP.LT.OR P0, PT, R20, 0x32, P0 ;  /* 0x000000321400780c */ /* 0x000fe20000701670 */
[--C-:B-1----:R-:W-:Y:S02]  /*d530*/  IMAD.IADD R16, R16, 0x1, R15.reuse ;  /* 0x0000000110107824 */ /* 0x102fe400078e020f */
[----:B------:R-:W-:Y:S01]  /*d540*/  IMAD.IADD R13, R10, 0x1, R15 ;  /* 0x000000010a0d7824 */ /* 0x000fe200078e020f */
[----:B------:R-:W-:Y:S02]  /*d550*/  FSEL R151, R151, -INF , !P0 ;  /* 0xff80000097977808 */ /* 0x000fe40004000000 */
[----:B------:R-:W-:Y:S04]  /*d560*/  ISETP.GT.AND P0, PT, R18, 0x38, P2 ;  /* 0x000000381200780c */ /* 0x000fe80001704270 */
[----:B------:R-:W-:Y:S04]  /*d570*/  ISETP.LT.OR P0, PT, R20, 0x39, P0 ;  /* 0x000000391400780c */ /* 0x000fe80000701670 */
        /* <DEDUP_REMOVED lines=18> */
.L_x_903:
[----:B------:R-:W-:Y:S04]  /*d6a0*/  MOV R10, c[0x0][0x32c] ;  /* 0x0000cb00000a7a02 */ /* 0x000fe80000000f00 */
[----:B------:R-:W-:Y:S11]  /*d6b0*/  ISETP.NE.AND P0, PT, R10, 0x1, PT ;  /* 0x000000010a00780c */ /* 0x000ff60003f05270 */
[----:B------:R-:W-:Y:S02]  /*d6c0*/  @!UPT UIADD3 URZ, URZ, URZ, URZ ;  /* 0x0000003f3f3ff290 */ /* 0x000fe4000fffe03f */
[----:B------:R-:W-:Y:S05]  /*d6d0*/  @P0 IMAD.HI.U32 R10, R15, c[0x0][0x330], RZ ;  /* 0x0000cc000f0a0a27 */ /* 0x000fea00078e00ff */
[----:B------:R-:W-:Y:S02]  /*d6e0*/  @P0 SHF.R.U32.HI R15, RZ, c[0x0][0x334], R10 ;  /* 0x0000cd00ff0f0a19 */ /* 0x000fe4000001160a */
.L_x_904:
[----:B------:R-:W-:Y:S05]  /*d6f0*/  BSYNC B0 ;  /* 0x0000000000007941 */ /* 0x000fea0003800000 */
.L_x_902:
[----:B------:R-:W-:Y:S04]  /*d700*/  IMAD R8, R15, c[0x0][0x32c], -R8 ;  /* 0x0000cb000f087a24 */ /* 0x000fe800078e0a08 */
[----:B------:R-:W-:Y:S05]  /*d710*/  IMAD.IADD R8, R8, 0x1, -R211 ;  /* 0x0000000108087824 */ /* 0x000fea00078e0ad3 */
[----:B------:R-:W-:Y:S02]  /*d720*/  IADD3 R15, R8, c[0x0][0x32c], RZ ;  /* 0x0000cb00080f7a10 */ /* 0x000fe40007ffe0ff */
[----:B------:R-:W-:Y:S02]  /*d730*/  IMNMX R13, R13, R8, !PT ;  /* 0x000000080d0d7217 */ /* 0x000fe40007800200 */
[----:B------:R-:W-:Y:S02]  /*d740*/  IMNMX R16, R16, R15, PT ;  /* 0x0000000f10107217 */ /* 0x000fe40003800200 */
.L_x_901:
[C---:B------:R-:W-:Y:S01]  /*d750*/  ISETP.GT.AND P0, PT, R13.reuse, RZ, P2 ;  /* 0x000000ff0d00720c */ /* 0x040fe20001704270 */
[----:B------:R-:W-:Y:S04]  /*d760*/  DEPBAR.LE SB0, 0x2 ;  /* 0x000080800000791a */ /* 0x000fe80000000000 */
[----:B------:R-:W-:Y:S01]  /*d770*/  BAR.SYNC.DEFER_BLOCKING 0x0 ;  /* 0x0000000000007b1d */ /* 0x000fe20000010000 */
[----:B------:R-:W-:Y:S01]  /*d780*/  ISETP.LT.OR P0, PT, R16, 0x1, P0 ;  /* 0x000000011000780c */ /* 0x000fe20000701670 */
[----:B------:R-:W-:Y:S01]  /*d790*/  UIADD3 UR7, UR5, 0x1, URZ ;  /* 0x0000000105077890 */ /* 0x000fe2000fffe03f */
[C---:B------:R-:W-:Y:S01]  /*d7a0*/  ISETP.GT.AND P1, PT, R13.reuse, 0x38, P2 ;  /* 0x000000380d00780c */ /* 0x040fe20001724270 */
        /* <DEDUP_REMOVED lines=16> */
[C---:B------:R-:W-:Y:S02]  /*d8b0*/  ISETP.LT.OR P0, PT, R16.reuse, 0xa, P0 ;  /* 0x0000000a1000780c */ /* 0x040fe40000701670 */
        /* <DEDUP_REMOVED lines=27> */
[----:B------:R-:W-:Y:S01]  /*da70*/  FMNMX.FTZ R7, R12, R3, !PT ;  /* 0x000000030c077209 */ /* 0x000fe20007810000 */
[----:B------:R-:W1:Y:S01]  /*da80*/  SHFL.BFLY PT, R5, R0, 0x2, 0x1f ;  /* 0x0c401f0000057f89 */ /* 0x000e6200000e0000 */
[C---:B------:R-:W-:Y:S02]  /*da90*/  ISETP.GT.AND P0, PT, R13.reuse, 0x21, P2 ;  /* 0x000000210d00780c */ /* 0x040fe40001704270 */
[----:B------:R-:W-:Y:S02]  /*daa0*/  FMNMX.FTZ R7, R10, R7, !PT ;  /* 0x000000070a077209 */ /* 0x000fe40007810000 */
[----:B------:R-:W-:Y:S02]  /*dab0*/  ISETP.LT.OR P0, PT, R16, 0x22, P0 ;  /* 0x000000221000780c */ /* 0x000fe40000701670 */
[----:B------:R-:W-:Y:S02]  /*dac0*/  FMNMX.FTZ R7, R136, R7, !PT ;  /* 0x0000000788077209 */ /* 0x000fe40007810000 */
[----:B------:R-:W-:Y:S02]  /*dad0*/  FSEL R176, R6, -INF , !P0 ;  /* 0xff80000006b07808 */ /* 0x000fe40004000000 */
[----:B------:R-:W-:Y:S02]  /*dae0*/  FMNMX.FTZ R7, R8, R7, !PT ;  /* 0x0000000708077209 */ /* 0x000fe40007810000 */
        /* <DEDUP_REMOVED lines=59> */
[----:B------:R-:W-:Y:S01]  /*dea0*/  MUFU.EX2 R158, R158 ;  /* 0x0000009e009e7308 */ /* 0x000fe20000000800 */
[----:B------:R-:W-:Y:S01]  /*deb0*/  FSEL R4, R0, RZ, P0 ;  /* 0x000000ff00047208 */ /* 0x000fe20000000000 */
[--C-:B------:R-:W-:Y:S01]  /*dec0*/  FFMA.FTZ R175, R175, c[0x0][0x2d0], -R152.reuse ;  /* 0x0000b400afaf7a23 */ /* 0x100fe20000010898 */
[----:B------:R-:W-:Y:S01]  /*ded0*/  FSEL R145, R145, RZ, P0 ;  /* 0x000000ff91917208 */ /* 0x000fe20000000000 */
[--C-:B------:R-:W-:Y:S02]  /*dee0*/  FFMA.FTZ R180, R179, c[0x0][0x2d0], -R152.reuse ;  /* 0x0000b400b3b47a23 */ /* 0x100fe40000010898 */
[----:B------:R-:W-:Y:S02]  /*def0*/  FADD.FTZ R4, -R4, R3 ;  /* 0x0000000304047221 */ /* 0x000fe40000010100 */
[--C-:B------:R-:W-:Y:S02]  /*df00*/  FFMA.FTZ R165, R12, c[0x0][0x2d0], -R145.reuse ;  /* 0x0000b4000ca57a23 */ /* 0x100fe40000010891 */
[----:B------:R-:W1:Y:S01]  /*df10*/  LDSM.16.MT88.4 R12, [R135+UR4+0x100] ;  /* 0x00010004870c783b */ /* 0x000e620008004200 */
[--C-:B------:R-:W-:Y:S01]  /*df20*/  FFMA.FTZ R164, R10, c[0x0][0x2d0], -R145.reuse ;  /* 0x0000b4000aa47a23 */ /* 0x100fe20000010891 */
[----:B------:R-:W3:Y:S01]  /*df30*/  MUFU.EX2 R159, R159 ;  /* 0x0000009f009f7308 */ /* 0x000ee20000000800 */
[--C-:B------:R-:W-:Y:S01]  /*df40*/  FFMA.FTZ R160, R136, c[0x0][0x2d0], -R145.reuse ;  /* 0x0000b40088a07a23 */ /* 0x100fe20000010891 */
[----:B--2---:R-:W-:Y:S01]  /*df50*/  F2FP.BF16.PACK_AB R136, R161, R162 ;  /* 0x000000a2a188723e */ /* 0x004fe200000010ff */
[--C-:B------:R-:W-:Y:S02]  /*df60*/  FFMA.FTZ R163, R8, c[0x0][0x2d0], -R145.reuse ;  /* 0x0000b40008a37a23 */ /* 0x100fe40000010891 */
[----:B------:R-:W-:Y:S01]  /*df70*/  FMUL.FTZ R3, R4, c[0x0][0x2d0] ;  /* 0x0000b40004037a20 */ /* 0x000fe20000410000 */
[----:B------:R-:W-:Y:S01]  /*df80*/  IADD3 R4, R135, UR4, RZ ;  /* 0x0000000487047c10 */ /* 0x000fe2000fffe0ff */
[--C-:B------:R-:W-:Y:S02]  /*df90*/  FFMA.FTZ R173, R140, c[0x0][0x2d0], -R145.reuse ;  /* 0x0000b4008cad7a23 */ /* 0x100fe40000010891 */
[--C-:B------:R-:W-:Y:S01]  /*dfa0*/  FFMA.FTZ R181, R154, c[0x0][0x2d0], -R145.reuse ;  /* 0x0000b4009ab57a23 */ /* 0x100fe20000010891 */
[----:B------:R-:W2:Y:S01]  /*dfb0*/  MUFU.EX2 R132, R132 ;  /* 0x0000008400847308 */ /* 0x000ea20000000800 */
[----:B------:R-:W-:Y:S01]  /*dfc0*/  IADD3 R156, R187, R4, RZ ;  /* 0x00000004bb9c7210 */ /* 0x000fe20007ffe0ff */
[--C-:B------:R-:W-:Y:S02]  /*dfd0*/  FFMA.FTZ R228, R150, c[0x0][0x2d0], -R145.reuse ;  /* 0x0000b40096e47a23 */ /* 0x100fe40000010891 */
[--C-:B------:R-:W-:Y:S02]  /*dfe0*/  FFMA.FTZ R229, R148, c[0x0][0x2d0], -R145.reuse ;  /* 0x0000b40094e57a23 */ /* 0x100fe40000010891 */
[----:B------:R-:W4:Y:S01]  /*dff0*/  LDSM.16.MT88.4 R20, [R156+0x100] ;  /* 0x000100009c14783b */ /* 0x000f220000004200 */
[--C-:B------:R-:W-:Y:S02]  /*e000*/  FFMA.FTZ R230, R146, c[0x0][0x2d0], -R145.reuse ;  /* 0x0000b40092e67a23 */ /* 0x100fe40000010891 */
[--C-:B------:R-:W-:Y:S01]  /*e010*/  FFMA.FTZ R170, R170, c[0x0][0x2d0], -R145.reuse ;  /* 0x0000b400aaaa7a23 */ /* 0x100fe20000010891 */
[----:B------:R-:W-:Y:S01]  /*e020*/  MUFU.EX2 R165, R165 ;  /* 0x000000a500a57308 */ /* 0x000fe20000000800 */
[--C-:B------:R-:W-:Y:S02]  /*e030*/  FFMA.FTZ R171, R172, c[0x0][0x2d0], -R145.reuse ;  /* 0x0000b400acab7a23 */ /* 0x100fe40000010891 */
[--C-:B------:R-:W-:Y:S01]  /*e040*/  FFMA.FTZ R172, R142, c[0x0][0x2d0], -R145.reuse ;  /* 0x0000b4008eac7a23 */ /* 0x100fe20000010891 */
[----:B---3--:R-:W-:Y:S01]  /*e050*/  F2FP.BF16.PACK_AB R138, R159, R158 ;  /* 0x0000009e9f8a723e */ /* 0x008fe200000010ff */
[----:B------:R-:W-:Y:S01]  /*e060*/  LDSM.16.MT88.4 R140, [R134+UR4+0x2900] ;  /* 0x00290004868c783b */ /* 0x000fe20008004200 */
[--C-:B------:R-:W-:Y:S02]  /*e070*/  FFMA.FTZ R177, R177, c[0x0][0x2d0], -R152.reuse ;  /* 0x0000b400b1b17a23 */ /* 0x100fe40000010898 */
[--C-:B------:R-:W-:Y:S02]  /*e080*/  FFMA.FTZ R178, R178, c[0x0][0x2d0], -R145.reuse ;  /* 0x0000b400b2b27a23 */ /* 0x100fe40000010891 */
[----:B------:R-:W3:Y:S01]  /*e090*/  MUFU.EX2 R164, R164 ;  /* 0x000000a400a47308 */ /* 0x000ee20000000800 */
[--C-:B------:R-:W-:Y:S02]  /*e0a0*/  FFMA.FTZ R179, R176, c[0x0][0x2d0], -R145.reuse ;  /* 0x0000b400b0b37a23 */ /* 0x100fe40000010891 */
[----:B------:R-:W-:Y:S01]  /*e0b0*/  LDSM.16.MT88.4 R148, [R135+UR4+0x3900] ;  /* 0x003900048794783b */ /* 0x000fe20008004200 */
        /* <DEDUP_REMOVED lines=12> */
[----:B---3--:R-:W-:Y:S01]  /*e180*/  F2FP.BF16.PACK_AB R137, R164, R165 ;  /* 0x000000a5a489723e */ /* 0x008fe200000010ff */
[C---:B------:R-:W-:Y:S02]  /*e190*/  FMUL.FTZ R36, R132.reuse, R36 ;  /* 0x0000002484247220 */ /* 0x040fe40000410000 */
[C---:B------:R-:W-:Y:S02]  /*e1a0*/  FMUL.FTZ R37, R132.reuse, R37 ;  /* 0x0000002584257220 */ /* 0x040fe40000410000 */
[--C-:B------:R-:W-:Y:S01]  /*e1b0*/  FFMA.FTZ R176, R153, c[0x0][0x2d0], -R152.reuse ;  /* 0x0000b40099b07a23 */ /* 0x100fe20000010898 */
[----:B------:R-:W3:Y:S01]  /*e1c0*/  MUFU.EX2 R3, R3 ;  /* 0x0000000300037308 */ /* 0x000ee20000000800 */
[----:B------:R-:W-:Y:S02]  /*e1d0*/  FFMA.FTZ R152, R147, c[0x0][0x2d0], -R152 ;  /* 0x0000b40093987a23 */ /* 0x000fe40000010898 */
[C---:B------:R-:W-:Y:S02]  /*e1e0*/  FMUL.FTZ R40, R132.reuse, R40 ;  /* 0x0000002884287220 */ /* 0x040fe40000410000 */
[C---:B------:R-:W-:Y:S02]  /*e1f0*/  FMUL.FTZ R41, R132.reuse, R41 ;  /* 0x0000002984297220 */ /* 0x040fe40000410000 */
[C---:B------:R-:W-:Y:S02]  /*e200*/  FMUL.FTZ R44, R132.reuse, R44 ;  /* 0x0000002c842c7220 */ /* 0x040fe40000410000 */
[C---:B------:R-:W-:Y:S01]  /*e210*/  FMUL.FTZ R45, R132.reuse, R45 ;  /* 0x0000002d842d7220 */ /* 0x040fe20000410000 */
[----:B------:R5:W-:Y:S01]  /*e220*/  MUFU.EX2 R192, R152 ;  /* 0x0000009800c07308 */ /* 0x000be20000000800 */
[C---:B------:R-:W-:Y:S02]  /*e230*/  FMUL.FTZ R48, R132.reuse, R48 ;  /* 0x0000003084307220 */ /* 0x040fe40000410000 */
[C---:B------:R-:W-:Y:S01]  /*e240*/  FMUL.FTZ R49, R132.reuse, R49 ;  /* 0x0000003184317220 */ /* 0x040fe20000410000 */
[----:B--2---:R-:W-:Y:S01]  /*e250*/  F2FP.BF16.PACK_AB R139, R163, R160 ;  /* 0x000000a0a38b723e */ /* 0x004fe200000010ff */
[C---:B------:R-:W-:Y:S02]  /*e260*/  FMUL.FTZ R52, R132.reuse, R52 ;  /* 0x0000003484347220 */ /* 0x040fe40000410000 */
[C---:B------:R-:W-:Y:S02]  /*e270*/  FMUL.FTZ R53, R132.reuse, R53 ;  /* 0x0000003584357220 */ /* 0x040fe40000410000 */
[C---:B------:R-:W-:Y:S01]  /*e280*/  FMUL.FTZ R56, R132.reuse, R56 ;  /* 0x0000003884387220 */ /* 0x040fe20000410000 */
[----:B------:R-:W-:Y:S01]  /*e290*/  MUFU.EX2 R166, R166 ;  /* 0x000000a600a67308 */ /* 0x000fe20000000800 */
[C---:B------:R-:W-:Y:S02]  /*e2a0*/  FMUL.FTZ R57, R132.reuse, R57 ;  /* 0x0000003984397220 */ /* 0x040fe40000410000 */
[C---:B------:R-:W-:Y:S02]  /*e2b0*/  FMUL.FTZ R60, R132.reuse, R60 ;  /* 0x0000003c843c7220 */ /* 0x040fe40000410000 */
[C---:B---3--:R-:W-:Y:S02]  /*e2c0*/  FMUL.FTZ R6, R3.reuse, R130 ;  /* 0x0000008203067220 */ /* 0x048fe40000410000 */
[C---:B------:R-:W-:Y:S02]  /*e2d0*/  FMUL.FTZ R7, R3.reuse, R131 ;  /* 0x0000008303077220 */ /* 0x040fe40000410000 */
[----:B------:R-:W-:Y:S01]  /*e2e0*/  LDSM.16.MT88.4 R128, [R156+0x2900] ;  /* 0x002900009c80783b */ /* 0x000fe20000004200 */
[C---:B------:R-:W-:Y:S01]  /*e2f0*/  FMUL.FTZ R10, R3.reuse, R126 ;  /* 0x0000007e030a7220 */ /* 0x040fe20000410000 */
[----:B------:R-:W2:Y:S01]  /*e300*/  MUFU.EX2 R167, R167 ;  /* 0x000000a700a77308 */ /* 0x000ea20000000800 */
[C---:B------:R-:W-:Y:S02]  /*e310*/  FMUL.FTZ R11, R3.reuse, R127 ;  /* 0x0000007f030b7220 */ /* 0x040fe40000410000 */
[C---:B-1----:R-:W-:Y:S03]  /*e320*/  HMMA.16816.F32.BF16 R4, R136.reuse, R12, R4 ;  /* 0x0000000c8804723c */ /* 0x042fe60000041804 */
[----:B------:R-:W-:Y:S02]  /*e330*/  LDSM.16.MT88.4 R124, [R135+UR4+0x2900] ;  /* 0x00290004877c783b */ /* 0x000fe40008004200 */
[C---:B------:R-:W-:Y:S02]  /*e340*/  FMUL.FTZ R18, R3.reuse, R118 ;  /* 0x0000007603127220 */ /* 0x040fe40000410000 */
[C---:B------:R-:W-:Y:S01]  /*e350*/  FMUL.FTZ R12, R132.reuse, R120 ;  /* 0x00000078840c7220 */ /* 0x040fe20000410000 */
[C---:B------:R-:W-:Y:S01]  /*e360*/  HMMA.16816.F32.BF16 R8, R136.reuse, R14, R8 ;  /* 0x0000000e8808723c */ /* 0x040fe20000041808 */
[----:B------:R-:W-:Y:S02]  /*e370*/  MUFU.EX2 R168, R168 ;  /* 0x000000a800a87308 */ /* 0x000fe40000000800 */
[----:B-----5:R-:W-:Y:S01]  /*e380*/  LDSM.16.MT88.4 R152, [R156+0x3900] ;  /* 0x003900009c98783b */ /* 0x020fe20000004200 */
        /* <DEDUP_REMOVED lines=9> */
[C---:B----4-:R-:W-:Y:S01]  /*e420*/  HMMA.16816.F32.BF16 R12, R136.reuse, R20, R12 ;  /* 0x00000014880c723c */ /* 0x050fe2000004180c */
[----:B------:R-:W1:Y:S02]  /*e430*/  LDSM.16.MT88.4 R120, [R157+0x100] ;  /* 0x000100009d78783b */ /* 0x000e640000004200 */
[C---:B------:R-:W-:Y:S01]  /*e440*/  FMUL.FTZ R35, R3.reuse, R103 ;  /* 0x0000006703237220 */ /* 0x040fe20000410000 */
[----:B------:R-:W-:Y:S01]  /*e450*/  MUFU.EX2 R170, R170 ;  /* 0x000000aa00aa7308 */ /* 0x000fe20000000800 */
[C---:B------:R-:W-:Y:S02]  /*e460*/  FMUL.FTZ R38, R3.reuse, R38 ;  /* 0x0000002603267220 */ /* 0x040fe40000410000 */
[C---:B------:R-:W-:Y:S01]  /*e470*/  FMUL.FTZ R20, R132.reuse, R112 ;  /* 0x0000007084147220 */ /* 0x040fe20000410000 */
[C---:B------:R-:W-:Y:S01]  /*e480*/  HMMA.16816.F32.BF16 R16, R136.reuse, R22, R16 ;  /* 0x000000168810723c */ /* 0x040fe20000041810 */
[----:B------:R-:W-:Y:S03]  /*e490*/  LDSM.16.MT88.4 R100, [R134+UR4+0x2100] ;  /* 0x002100048664783b */ /* 0x000fe60008004200 */
[C---:B------:R-:W-:Y:S02]  /*e4a0*/  FMUL.FTZ R21, R132.reuse, R113 ;  /* 0x0000007184157220 */ /* 0x040fe40000410000 */
[C---:B------:R-:W-:Y:S01]  /*e4b0*/  FMUL.FTZ R39, R3.reuse, R39 ;  /* 0x0000002703277220 */ /* 0x040fe20000410000 */
[----:B------:R-:W3:Y:S01]  /*e4c0*/  MUFU.EX2 R171, R171 ;  /* 0x000000ab00ab7308 */ /* 0x000ee20000000800 */
[C---:B------:R-:W-:Y:S01]  /*e4d0*/  FMUL.FTZ R22, R3.reuse, R114 ;  /* 0x0000007203167220 */ /* 0x040fe20000410000 */
[----:B------:R-:W-:Y:S03]  /*e4e0*/  LDSM.16.MT88.4 R108, [R157+0x2100] ;  /* 0x002100009d6c783b */ /* 0x000fe60000004200 */
[C---:B------:R-:W-:Y:S02]  /*e4f0*/  FMUL.FTZ R23, R3.reuse, R115 ;  /* 0x0000007303177220 */ /* 0x040fe40000410000 */
[C---:B------:R-:W-:Y:S02]  /*e500*/  FMUL.FTZ R42, R3.reuse, R42 ;  /* 0x0000002a032a7220 */ /* 0x040fe40000410000 */
[C---:B------:R-:W-:Y:S01]  /*e510*/  FMUL.FTZ R43, R3.reuse, R43 ;  /* 0x0000002b032b7220 */ /* 0x040fe20000410000 */
[----:B------:R-:W4:Y:S01]  /*e520*/  LDSM.16.MT88.4 R112, [R135+UR4+0x2100] ;  /* 0x002100048770783b */ /* 0x000f220008004200 */
[C---:B------:R-:W-:Y:S01]  /*e530*/  FMUL.FTZ R46, R3.reuse, R46 ;  /* 0x0000002e032e7220 */ /* 0x040fe20000410000 */
[C---:B------:R-:W-:Y:S01]  /*e540*/  HMMA.16816.F32.BF16 R20, R136.reuse, R28, R20 ;  /* 0x0000001c8814723c */ /* 0x040fe20000041814 */
[----:B------:R-:W-:Y:S02]  /*e550*/  MUFU.EX2 R172, R172 ;  /* 0x000000ac00ac7308 */ /* 0x000fe40000000800 */
[C---:B------:R-:W-:Y:S02]  /*e560*/  FMUL.FTZ R47, R3.reuse, R47 ;  /* 0x0000002f032f7220 */ /* 0x040fe40000410000 */
[C---:B------:R-:W-:Y:S02]  /*e570*/  FMUL.FTZ R50, R3.reuse, R50 ;  /* 0x0000003203327220 */ /* 0x040fe40000410000 */
[C---:B------:R-:W-:Y:S01]  /*e580*/  FMUL.FTZ R28, R132.reuse, R104 ;  /* 0x00000068841c7220 */ /* 0x040fe20000410000 */
[C---:B------:R-:W-:Y:S03]  /*e590*/  HMMA.16816.F32.BF16 R24, R136.reuse, R30, R24 ;  /* 0x0000001e8818723c */ /* 0x040fe60000041818 */
[----:B------:R-:W5:Y:S01]  /*e5a0*/  MUFU.EX2 R173, R173 ;  /* 0x000000ad00ad7308 */ /* 0x000f620000000800 */
        /* <DEDUP_REMOVED lines=10> */
[----:B------:R-:W1:Y:S01]  /*e650*/  MUFU.EX2 R180, R180 ;  /* 0x000000b400b47308 */ /* 0x000e620000000800 */
[C---:B------:R-:W-:Y:S02]  /*e660*/  FMUL.FTZ R59, R3.reuse, R59 ;  /* 0x0000003b033b7220 */ /* 0x040fe40000410000 */
[C---:B------:R-:W-:Y:S01]  /*e670*/  FMUL.FTZ R61, R132.reuse, R61 ;  /* 0x0000003d843d7220 */ /* 0x040fe20000410000 */
[C---:B------:R-:W-:Y:S01]  /*e680*/  HMMA.16816.F32.BF16 R32, R136.reuse, R122, R32 ;  /* 0x0000007a8820723c */ /* 0x040fe20000041820 */
[----:B------:R-:W-:Y:S03]  /*e690*/  LDSM.16.MT88.4 R120, [R134+UR4+0x900] ;  /* 0x000900048678783b */ /* 0x000fe60008004200 */
[C---:B------:R-:W-:Y:S02]  /*e6a0*/  FMUL.FTZ R62, R3.reuse, R62 ;  /* 0x0000003e033e7220 */ /* 0x040fe40000410000 */
[C---:B------:R-:W-:Y:S01]  /*e6b0*/  FMUL.FTZ R63, R3.reuse, R63 ;  /* 0x0000003f033f7220 */ /* 0x040fe20000410000 */
[----:B------:R-:W-:Y:S01]  /*e6c0*/  MUFU.EX2 R177, R177 ;  /* 0x000000b100b17308 */ /* 0x000fe20000000800 */
[C---:B----4-:R-:W-:Y:S04]  /*e6d0*/  HMMA.16816.F32.BF16 R36, R136.reuse, R112, R36 ;  /* 0x000000708824723c */ /* 0x050fe80000041824 */
[C---:B------:R-:W-:Y:S02]  /*e6e0*/  FMUL.FTZ R64, R132.reuse, R64 ;  /* 0x0000004084407220 */ /* 0x040fe40000410000 */
[C---:B------:R-:W-:Y:S02]  /*e6f0*/  FMUL.FTZ R65, R132.reuse, R65 ;  /* 0x0000004184417220 */ /* 0x040fe40000410000 */
[C---:B------:R-:W-:Y:S01]  /*e700*/  HMMA.16816.F32.BF16 R40, R136.reuse, R114, R40 ;  /* 0x000000728828723c */ /* 0x040fe20000041828 */
[----:B------:R-:W-:Y:S01]  /*e710*/  LDSM.16.MT88.4 R112, [R135+UR4+0x900] ;  /* 0x000900048770783b */ /* 0x000fe20008004200 */
[----:B------:R-:W4:Y:S02]  /*e720*/  MUFU.EX2 R182, R182 ;  /* 0x000000b600b67308 */ /* 0x000f240000000800 */
[C---:B------:R-:W-:Y:S02]  /*e730*/  FMUL.FTZ R66, R3.reuse, R66 ;  /* 0x0000004203427220 */ /* 0x040fe40000410000 */
[C---:B------:R-:W-:Y:S02]  /*e740*/  FMUL.FTZ R67, R3.reuse, R67 ;  /* 0x0000004303437220 */ /* 0x040fe40000410000 */
[C---:B------:R-:W-:Y:S01]  /*e750*/  FMUL.FTZ R68, R132.reuse, R68 ;  /* 0x0000004484447220 */ /* 0x040fe20000410000 */
[C---:B--2---:R-:W-:Y:S03]  /*e760*/  HMMA.16816.F32.BF16 R44, R136.reuse, R104, R44 ;  /* 0x00000068882c723c */ /* 0x044fe6000004182c */
[----:B------:R-:W-:Y:S01]  /*e770*/  MUFU.EX2 R178, R178 ;  /* 0x000000b200b27308 */ /* 0x000fe20000000800 */
[C---:B------:R-:W-:Y:S02]  /*e780*/  FMUL.FTZ R69, R132.reuse, R69 ;  /* 0x0000004584457220 */ /* 0x040fe40000410000 */
[C---:B------:R-:W-:Y:S02]  /*e790*/  FMUL.FTZ R70, R3.reuse, R70 ;  /* 0x0000004603467220 */ /* 0x040fe40000410000 */
[C---:B------:R-:W-:Y:S01]  /*e7a0*/  FMUL.FTZ R71, R3.reuse, R71 ;  /* 0x0000004703477220 */ /* 0x040fe20000410000 */
[C---:B------:R-:W-:Y:S01]  /*e7b0*/  HMMA.16816.F32.BF16 R48, R136.reuse, R106, R48 ;  /* 0x0000006a8830723c */ /* 0x040fe20000041830 */
[----:B------:R-:W2:Y:S03]  /*e7c0*/  LDSM.16.MT88.4 R104, [R135+UR4+0x4100] ;  /* 0x004100048768783b */ /* 0x000ea60008004200 */
[----:B------:R-:W1:Y:S01]  /*e7d0*/  MUFU.EX2 R179, R179 ;  /* 0x000000b300b37308 */ /* 0x000e620000000800 */
[C---:B------:R-:W-:Y:S02]  /*e7e0*/  FMUL.FTZ R72, R132.reuse, R72 ;  /* 0x0000004884487220 */ /* 0x040fe40000410000 */
[C---:B------:R-:W-:Y:S01]  /*e7f0*/  FMUL.FTZ R73, R132.reuse, R73 ;  /* 0x0000004984497220 */ /* 0x040fe20000410000 */
[C---:B------:R-:W-:Y:S04]  /*e800*/  HMMA.16816.F32.BF16 R52, R136.reuse, R100, R52 ;  /* 0x000000648834723c */ /* 0x040fe80000041834 */
[C---:B------:R-:W-:Y:S02]  /*e810*/  FMUL.FTZ R74, R3.reuse, R74 ;  /* 0x0000004a034a7220 */ /* 0x040fe40000410000 */
[----:B------:R-:W-:Y:S01]  /*e820*/  MUFU.EX2 R181, R181 ;  /* 0x000000b500b57308 */ /* 0x000fe20000000800 */
        /* <DEDUP_REMOVED lines=18> */
[C---:B------:R-:W-:Y:S02]  /*e950*/  FMUL.FTZ R84, R132.reuse, R84 ;  /* 0x0000005484547220 */ /* 0x040fe40000410000 */
[C---:B------:R-:W-:Y:S01]  /*e960*/  FMUL.FTZ R85, R132.reuse, R85 ;  /* 0x0000005584557220 */ /* 0x040fe20000410000 */
[C---:B------:R-:W-:Y:S01]  /*e970*/  HMMA.16816.F32.BF16 R72, R136.reuse, R106, R72 ;  /* 0x0000006a8848723c */ /* 0x040fe20000041848 */
[----:B------:R-:W2:Y:S03]  /*e980*/  LDSM.16.MT88.4 R104, [R157+0x4100] ;  /* 0x004100009d68783b */ /* 0x000ea60000004200 */
[C---:B------:R-:W-:Y:S02]  /*e990*/  FMUL.FTZ R86, R3.reuse, R86 ;  /* 0x0000005603567220 */ /* 0x040fe40000410000 */
[----:B------:R-:W-:Y:S01]  /*e9a0*/  FMUL.FTZ R87, R3, R87 ;  /* 0x0000005703577220 */ /* 0x000fe20000410000 */
[----:B------:R-:W-:Y:S01]  /*e9b0*/  MUFU.EX2 R228, R228 ;  /* 0x000000e400e47308 */ /* 0x000fe20000000800 */
[C---:B-1----:R-:W-:Y:S04]  /*e9c0*/  HMMA.16816.F32.BF16 R76, R136.reuse, R100, R76 ;  /* 0x00000064884c723c */ /* 0x042fe8000004184c */
[C---:B------:R-:W-:Y:S02]  /*e9d0*/  FMUL.FTZ R88, R132.reuse, R88 ;  /* 0x0000005884587220 */ /* 0x040fe40000410000 */
[C---:B------:R-:W-:Y:S01]  /*e9e0*/  FMUL.FTZ R89, R132.reuse, R89 ;  /* 0x0000005984597220 */ /* 0x040fe20000410000 */
[----:B------:R-:W-:Y:S01]  /*e9f0*/  F2FP.BF16.PACK_AB R100, R167, R166 ;  /* 0x000000a6a764723e */ /* 0x000fe200000010ff */
[C---:B------:R-:W-:Y:S01]  /*ea00*/  HMMA.16816.F32.BF16 R80, R136.reuse, R102, R80 ;  /* 0x000000668850723c */ /* 0x040fe20000041850 */
[----:B------:R-:W-:Y:S03]  /*ea10*/  MUFU.EX2 R229, R229 ;  /* 0x000000e500e57308 */ /* 0x000fe60000000800 */
[----:B------:R-:W-:Y:S01]  /*ea20*/  FMUL.FTZ R90, R3, R90 ;  /* 0x0000005a035a7220 */ /* 0x000fe20000410000 */
[----:B---3--:R-:W-:Y:S01]  /*ea30*/  F2FP.BF16.PACK_AB R101, R171, R170 ;  /* 0x000000aaab65723e */ /* 0x008fe200000010ff */
[----:B------:R-:W-:Y:S01]  /*ea40*/  FMUL.FTZ R91, R3, R91 ;  /* 0x0000005b035b7220 */ /* 0x000fe20000410000 */
[----:B------:R-:W-:Y:S01]  /*ea50*/  F2FP.BF16.PACK_AB R102, R169, R168 ;  /* 0x000000a8a966723e */ /* 0x000fe200000010ff */
[C---:B----4-:R-:W-:Y:S03]  /*ea60*/  HMMA.16816.F32.BF16 R84, R136.reuse, R108, R84 ;  /* 0x0000006c8854723c */ /* 0x050fe60000041854 */
[----:B------:R-:W-:Y:S01]  /*ea70*/  MUFU.EX2 R230, R230 ;  /* 0x000000e600e67308 */ /* 0x000fe20000000800 */
[C---:B------:R-:W-:Y:S01]  /*ea80*/  FMUL.FTZ R92, R132.reuse, R92 ;  /* 0x0000005c845c7220 */ /* 0x040fe20000410000 */
[----:B-----5:R-:W-:Y:S01]  /*ea90*/  F2FP.BF16.PACK_AB R103, R173, R172 ;  /* 0x000000acad67723e */ /* 0x020fe200000010ff */
[C---:B------:R-:W-:Y:S02]  /*eaa0*/  FMUL.FTZ R93, R132.reuse, R93 ;  /* 0x0000005d845d7220 */ /* 0x040fe40000410000 */
[C---:B------:R-:W-:Y:S01]  /*eab0*/  HMMA.16816.F32.BF16 R88, R136.reuse, R110, R88 ;  /* 0x0000006e8858723c */ /* 0x040fe20000041858 */
[----:B------:R-:W1:Y:S03]  /*eac0*/  LDSM.16.MT88.4 R108, [R157+0x900] ;  /* 0x000900009d6c783b */ /* 0x000e660000004200 */
[C---:B------:R-:W-:Y:S02]  /*ead0*/  FMUL.FTZ R94, R3.reuse, R94 ;  /* 0x0000005e035e7220 */ /* 0x040fe40000410000 */
[C---:B------:R-:W-:Y:S02]  /*eae0*/  FMUL.FTZ R95, R3.reuse, R95 ;  /* 0x0000005f035f7220 */ /* 0x040fe40000410000 */
[C---:B------:R-:W-:Y:S04]  /*eaf0*/  FMUL.FTZ R96, R132.reuse, R96 ;  /* 0x0000006084607220 */ /* 0x040fe80000410000 */
[----:B------:R-:W-:Y:S01]  /*eb00*/  FMUL.FTZ R97, R132, R97 ;  /* 0x0000006184617220 */ /* 0x000fe20000410000 */
[C---:B--2---:R-:W-:Y:S03]  /*eb10*/  HMMA.16816.F32.BF16 R92, R136.reuse, R104, R92 ;  /* 0x00000068885c723c */ /* 0x044fe6000004185c */
[C---:B------:R-:W-:Y:S02]  /*eb20*/  FMUL.FTZ R98, R3.reuse, R98 ;  /* 0x0000006203627220 */ /* 0x040fe40000410000 */
[C---:B------:R-:W-:Y:S02]  /*eb30*/  FMUL.FTZ R99, R3.reuse, R99 ;  /* 0x0000006303637220 */ /* 0x040fe40000410000 */
[--C-:B------:R-:W-:Y:S02]  /*eb40*/  FFMA.FTZ R174, R174, c[0x0][0x2d0], -R145.reuse ;  /* 0x0000b400aeae7a23 */ /* 0x100fe40000010891 */
[----:B------:R-:W-:Y:S03]  /*eb50*/  FFMA.FTZ R145, R144, c[0x0][0x2d0], -R145 ;  /* 0x0000b40090917a23 */ /* 0x000fe60000010891 */
[----:B------:R-:W-:Y:S01]  /*eb60*/  HMMA.16816.F32.BF16 R96, R136, R106, R96 ;  /* 0x0000006a8860723c */ /* 0x000fe20000041860 */
[----:B------:R-:W2:Y:S01]  /*eb70*/  LDSM.16.MT88.4 R104, [R157+0x2900] ;  /* 0x002900009d68783b */ /* 0x000ea20000004200 */
[----:B------:R3:W-:Y:S01]  /*eb80*/  MUFU.EX2 R231, R145 ;  /* 0x0000009100e77308 */ /* 0x0007e20000000800 */
[----:B------:R-:W-:Y:S02]  /*eb90*/  FFMA.FTZ R165, R3, R216, R165 ;  /* 0x000000d803a57223 */ /* 0x000fe400000100a5 */
[----:B------:R-:W-:Y:S01]  /*eba0*/  FFMA.FTZ R162, R132, R217, R162 ;  /* 0x000000d984a27223 */ /* 0x000fe200000100a2 */
[----:B------:R-:W-:Y:S01]  /*ebb0*/  MOV R132, R2 ;  /* 0x0000000200847202 */ /* 0x000fe20000000f00 */
[----:B------:R-:W-:Y:S01]  /*ebc0*/  FADD.FTZ R165, R164, R165 ;  /* 0x000000a5a4a57221 */ /* 0x000fe20000010000 */
[C---:B------:R-:W-:Y:S01]  /*ebd0*/  HMMA.16816.F32.BF16 R4, R100.reuse, R112, R4 ;  /* 0x000000706404723c */ /* 0x040fe20000041804 */
[----:B------:R-:W-:Y:S03]  /*ebe0*/  LDSM.16.MT88.4 R136, [R134+UR4+0x3100] ;  /* 0x003100048688783b */ /* 0x000fe60008004200 */
[----:B------:R-:W4:Y:S01]  /*ebf0*/  MUFU.EX2 R174, R174 ;  /* 0x000000ae00ae7308 */ /* 0x000f220000000800 */
[----:B------:R-:W-:Y:S02]  /*ec00*/  FADD.FTZ R161, R161, R162 ;  /* 0x000000a2a1a17221 */ /* 0x000fe40000010000 */
[----:B------:R-:W-:Y:S01]  /*ec10*/  FADD.FTZ R160, R160, R165 ;  /* 0x000000a5a0a07221 */ /* 0x000fe20000010000 */
[C---:B------:R-:W-:Y:S01]  /*ec20*/  HMMA.16816.F32.BF16 R8, R100.reuse, R114, R8 ;  /* 0x000000726408723c */ /* 0x040fe20000041808 */
[----:B------:R-:W-:Y:S03]  /*ec30*/  LDSM.16.MT88.4 R112, [R156+0x4900] ;  /* 0x004900009c70783b */ /* 0x000fe60000004200 */
[----:B------:R-:W-:Y:S02]  /*ec40*/  FADD.FTZ R158, R158, R161 ;  /* 0x000000a19e9e7221 */ /* 0x000fe40000010000 */
[----:B------:R-:W-:Y:S02]  /*ec50*/  FADD.FTZ R163, R163, R160 ;  /* 0x000000a0a3a37221 */ /* 0x000fe40000010000 */
[C---:B------:R-:W-:Y:S01]  /*ec60*/  HMMA.16816.F32.BF16 R12, R100.reuse, R116, R12 ;  /* 0x00000074640c723c */ /* 0x040fe2000004180c */
[----:B---3--:R-:W-:Y:S03]  /*ec70*/  LDSM.16.MT88.4 R144, [R157+0x1900] ;  /* 0x001900009d90783b */ /* 0x008fe60000004200 */
[----:B------:R-:W-:Y:S02]  /*ec80*/  FADD.FTZ R159, R159, R158 ;  /* 0x0000009e9f9f7221 */ /* 0x000fe40000010000 */
[----:B------:R-:W-:Y:S02]  /*ec90*/  FADD.FTZ R170, R170, R163 ;  /* 0x000000a3aaaa7221 */ /* 0x000fe40000010000 */
[C---:B------:R-:W-:Y:S01]  /*eca0*/  HMMA.16816.F32.BF16 R16, R100.reuse, R118, R16 ;  /* 0x000000766410723c */ /* 0x040fe20000041810 */
[----:B------:R-:W-:Y:S03]  /*ecb0*/  LDSM.16.MT88.4 R116, [R134+UR4+0x4900] ;  /* 0x004900048674783b */ /* 0x000fe60008004200 */
[----:B------:R-:W-:Y:S02]  /*ecc0*/  FADD.FTZ R166, R166, R159 ;  /* 0x0000009fa6a67221 */ /* 0x000fe40000010000 */
[----:B------:R-:W-:Y:S02]  /*ecd0*/  FADD.FTZ R171, R171, R170 ;  /* 0x000000aaabab7221 */ /* 0x000fe40000010000 */
[C---:B------:R-:W-:Y:S04]  /*ece0*/  HMMA.16816.F32.BF16 R20, R100.reuse, R120, R20 ;  /* 0x000000786414723c */ /* 0x040fe80000041814 */
[----:B------:R-:W-:Y:S02]  /*ecf0*/  FADD.FTZ R167, R167, R166 ;  /* 0x000000a6a7a77221 */ /* 0x000fe40000010000 */
[----:B------:R-:W-:Y:S02]  /*ed00*/  FADD.FTZ R172, R172, R171 ;  /* 0x000000abacac7221 */ /* 0x000fe40000010000 */
[C---:B------:R-:W-:Y:S01]  /*ed10*/  HMMA.16816.F32.BF16 R24, R100.reuse, R122, R24 ;  /* 0x0000007a6418723c */ /* 0x040fe20000041818 */
[----:B------:R-:W-:Y:S03]  /*ed20*/  LDSM.16.MT88.4 R120, [R134+UR4+0x1100] ;  /* 0x001100048678783b */ /* 0x000fe60008004200 */
[----:B------:R-:W-:Y:S02]  /*ed30*/  FADD.FTZ R168, R168, R167 ;  /* 0x000000a7a8a87221 */ /* 0x000fe40000010000 */
[----:B------:R-:W-:Y:S02]  /*ed40*/  FADD.FTZ R173, R173, R172 ;  /* 0x000000acadad7221 */ /* 0x000fe40000010000 */
[C---:B-1----:R-:W-:Y:S04]  /*ed50*/  HMMA.16816.F32.BF16 R28, R100.reuse, R108, R28 ;  /* 0x0000006c641c723c */ /* 0x042fe8000004181c */
[----:B------:R-:W-:Y:S04]  /*ed60*/  FADD.FTZ R168, R169, R168 ;  /* 0x000000a8a9a87221 */ /* 0x000fe80000010000 */
[C---:B------:R-:W-:Y:S01]  /*ed70*/  HMMA.16816.F32.BF16 R32, R100.reuse, R110, R32 ;  /* 0x0000006e6420723c */ /* 0x040fe20000041820 */
[----:B------:R-:W1:Y:S07]  /*ed80*/  LDSM.16.MT88.4 R108, [R135+UR4+0x4900] ;  /* 0x00490004876c783b */ /* 0x000e6e0008004200 */
[C---:B------:R-:W-:Y:S08]  /*ed90*/  HMMA.16816.F32.BF16 R36, R100.reuse, R124, R36 ;  /* 0x0000007c6424723c */ /* 0x040ff00000041824 */
        /* <DEDUP_REMOVED lines=8> */
[C---:B--2---:R-:W-:Y:S08]  /*ee20*/  HMMA.16816.F32.BF16 R60, R100.reuse, R104, R60 ;  /* 0x00000068643c723c */ /* 0x044ff0000004183c */
[C---:B------:R-:W-:Y:S01]  /*ee30*/  HMMA.16816.F32.BF16 R64, R100.reuse, R106, R64 ;  /* 0x0000006a6440723c */ /* 0x040fe20000041840 */
[----:B------:R-:W2:Y:S07]  /*ee40*/  LDSM.16.MT88.4 R104, [R157+0x4900] ;  /* 0x004900009d68783b */ /* 0x000eae0000004200 */
        /* <DEDUP_REMOVED lines=8> */
[----:B------:R-:W5:Y:S07]  /*eed0*/  LDSM.16.MT88.4 R116, [R157+0x1100] ;  /* 0x001100009d74783b */ /* 0x000f6e0000004200 */
        /* <DEDUP_REMOVED lines=8> */
[----:B----4-:R-:W-:Y:S01]  /*ef60*/  F2FP.BF16.PACK_AB R103, R181, R174 ;  /* 0x000000aeb567723e */ /* 0x010fe200000010ff */
        /* <DEDUP_REMOVED lines=8> */
[----:B------:R-:W1:Y:S07]  /*eff0*/  LDSM.16.MT88.4 R108, [R135+UR4+0x5100] ;  /* 0x00510004876c783b */ /* 0x000e6e0008004200 */
[C---:B---3--:R-:W-:Y:S08]  /*f000*/  HMMA.16816.F32.BF16 R12, R100.reuse, R112, R12 ;  /* 0x00000070640c723c */ /* 0x048ff0000004180c */
[C---:B------:R-:W-:Y:S01]  /*f010*/  HMMA.16816.F32.BF16 R16, R100.reuse, R114, R16 ;  /* 0x000000726410723c */ /* 0x040fe20000041810 */
[----:B------:R-:W3:Y:S07]  /*f020*/  LDSM.16.MT88.4 R112, [R156+0x5100] ;  /* 0x005100009c70783b */ /* 0x000eee0000004200 */
[C---:B------:R-:W-:Y:S08]  /*f030*/  HMMA.16816.F32.BF16 R20, R100.reuse, R120, R20 ;  /* 0x000000786414723c */ /* 0x040ff00000041814 */
[C---:B------:R-:W-:Y:S08]  /*f040*/  HMMA.16816.F32.BF16 R24, R100.reuse, R122, R24 ;  /* 0x0000007a6418723c */ /* 0x040ff00000041818 */
[C---:B-----5:R-:W-:Y:S08]  /*f050*/  HMMA.16816.F32.BF16 R28, R100.reuse, R116, R28 ;  /* 0x00000074641c723c */ /* 0x060ff0000004181c */
        /* <DEDUP_REMOVED lines=14> */
[----:B------:R-:W-:Y:S01]  /*f140*/  F2FP.BF16.PACK_AB R139, R231, R230 ;  /* 0x000000e6e78b723e */ /* 0x000fe200000010ff */
        /* <DEDUP_REMOVED lines=19> */
[----:B------:R-:W2:Y:S07]  /*f280*/  LDSM.16.MT88.4 R4, [R134+UR4+0x3900] ;  /* 0x003900048604783b */ /* 0x000eae0008004200 */
[C---:B------:R-:W-:Y:S01]  /*f290*/  HMMA.16816.F32.BF16 R124, R136.reuse, R126, R8 ;  /* 0x0000007e887c723c */ /* 0x040fe20000041808 */
[----:B------:R-:W3:Y:S07]  /*f2a0*/  LDSM.16.MT88.4 R8, [R157+0x3900] ;  /* 0x003900009d08783b */ /* 0x000eee0000004200 */
[C---:B-1----:R-:W-:Y:S07]  /*f2b0*/  HMMA.16816.F32.BF16 R120, R136.reuse, R108, R12 ;  /* 0x0000006c8878723c */ /* 0x042fee000004180c */
[----:B------:R-:W-:Y:S01]  /*f2c0*/  IADD3 R12, R220, -0x2, RZ ;  /* 0xfffffffedc0c7810 */ /* 0x000fe20007ffe0ff */
[C---:B------:R-:W-:Y:S03]  /*f2d0*/  HMMA.16816.F32.BF16 R116, R136.reuse, R110, R16 ;  /* 0x0000006e8874723c */ /* 0x040fe60000041810 */
[C---:B------:R-:W-:Y:S05]  /*f2e0*/  ISETP.GE.AND P0, PT, R12.reuse, R193, PT ;  /* 0x000000c10c00720c */ /* 0x040fea0003f06270 */
[C---:B------:R-:W-:Y:S08]  /*f2f0*/  HMMA.16816.F32.BF16 R112, R136.reuse, R140, R20 ;  /* 0x0000008c8870723c */ /* 0x040ff00000041814 */
[C---:B------:R-:W-:Y:S04]  /*f300*/  HMMA.16816.F32.BF16 R108, R136.reuse, R142, R24 ;  /* 0x0000008e886c723c */ /* 0x040fe80000041818 */
[----:B------:R-:W-:Y:S03]  /*f310*/  @P0 SHF.R.S32.HI R16, RZ, 0x1f, R12 ;  /* 0x0000001fff100819 */ /* 0x000fe6000001140c */
[----:B------:R-:W-:Y:S01]  /*f320*/  @P0 IMAD.WIDE.U32 R24, R12, c[0x0][0x1e0], RZ ;  /* 0x000078000c180a25 */ /* 0x000fe200078e00ff */
[C---:B------:R-:W-:Y:S04]  /*f330*/  HMMA.16816.F32.BF16 R104, R136.reuse, R144, R28 ;  /* 0x000000908868723c */ /* 0x040fe8000004181c */
[----:B------:R-:W-:Y:S04]  /*f340*/  @P0 IMAD R16, R16, c[0x0][0x1e0], RZ ;  /* 0x0000780010100a24 */ /* 0x000fe800078e02ff */
[C---:B------:R-:W-:Y:S04]  /*f350*/  HMMA.16816.F32.BF16 R100, R136.reuse, R146, R32 ;  /* 0x000000928864723c */ /* 0x040fe80000041820 */
[----:B------:R-:W-:Y:S02]  /*f360*/  @P0 IMAD R16, R12, c[0x0][0x1e4], R16 ;  /* 0x000079000c100a24 */ /* 0x000fe400078e0210 */
[----:B------:R-:W1:Y:S02]  /*f370*/  LDSM.16.MT88.4 R12, [R135+UR4+0x5900] ;  /* 0x00590004870c783b */ /* 0x000e640008004200 */
[C---:B------:R-:W-:Y:S04]  /*f380*/  HMMA.16816.F32.BF16 R36, R136.reuse, R148, R36 ;  /* 0x000000948824723c */ /* 0x040fe80000041824 */
[----:B------:R-:W-:Y:S02]  /*f390*/  @P0 IADD3 R17, R25, R16, RZ ;  /* 0x0000001019110210 */ /* 0x000fe40007ffe0ff */
[C---:B------:R-:W-:Y:S02]  /*f3a0*/  @P0 SHF.L.U32 R25, R24.reuse, 0x6, RZ ;  /* 0x0000000618190819 */ /* 0x040fe400000006ff */
[C---:B------:R-:W-:Y:S04]  /*f3b0*/  HMMA.16816.F32.BF16 R40, R136.reuse, R150, R40 ;  /* 0x000000968828723c */ /* 0x040fe80000041828 */
[----:B------:R-:W-:Y:S02]  /*f3c0*/  @P0 SHF.L.U64.HI R24, R24, 0x6, R17 ;  /* 0x0000000618180819 */ /* 0x000fe40000010211 */
[C---:B------:R-:W-:Y:S02]  /*f3d0*/  @P0 IADD3 R16, P1, R25.reuse, R206, RZ ;  /* 0x000000ce19100210 */ /* 0x040fe40007f3e0ff */
[C---:B------:R-:W-:Y:S08]  /*f3e0*/  HMMA.16816.F32.BF16 R44, R136.reuse, R152, R44 ;  /* 0x00000098882c723c */ /* 0x040ff0000004182c */
[C---:B------:R-:W-:Y:S08]  /*f3f0*/  HMMA.16816.F32.BF16 R48, R136.reuse, R154, R48 ;  /* 0x0000009a8830723c */ /* 0x040ff00000041830 */
[C---:B--2---:R-:W-:Y:S07]  /*f400*/  HMMA.16816.F32.BF16 R52, R136.reuse, R4, R52 ;  /* 0x000000048834723c */ /* 0x044fee0000041834 */
[----:B------:R-:W-:Y:S01]  /*f410*/  @P0 IADD3.X R5, R24, R213, RZ, P1, !PT ;  /* 0x000000d518050210 */ /* 0x000fe20000ffe4ff */
[C---:B------:R-:W-:Y:S04]  /*f420*/  HMMA.16816.F32.BF16 R56, R136.reuse, R6, R56 ;  /* 0x000000068838723c */ /* 0x040fe80000041838 */
[C---:B------:R-:W-:Y:S04]  /*f430*/  @P0 LEA R20, P1, R16.reuse, c[0x0][0x1c8], 0x1 ;  /* 0x0000720010140a11 */ /* 0x040fe800078208ff */
[C---:B---3--:R-:W-:Y:S04]  /*f440*/  HMMA.16816.F32.BF16 R60, R136.reuse, R8, R60 ;  /* 0x00000008883c723c */ /* 0x048fe8000004183c */
[----:B------:R-:W-:Y:S02]  /*f450*/  @P0 LEA.HI.X R21, R16, c[0x0][0x1cc], R5, 0x1, P1 ;  /* 0x0000730010150a11 */ /* 0x000fe400008f0c05 */
[----:B------:R-:W2:Y:S01]  /*f460*/  LDSM.16.MT88.4 R16, [R156+0x5900] ;  /* 0x005900009c10783b */ /* 0x000ea20000004200 */
[C---:B------:R-:W-:Y:S01]  /*f470*/  @P0 IADD3 R4, P1, R25.reuse, R224, RZ ;  /* 0x000000e019040210 */ /* 0x040fe20007f3e0ff */
[C---:B------:R-:W-:Y:S04]  /*f480*/  HMMA.16816.F32.BF16 R64, R136.reuse, R10, R64 ;  /* 0x0000000a8840723c */ /* 0x040fe80000041840 */
[----:B------:R-:W-:Y:S02]  /*f490*/  @P0 IADD3.X R5, R24, R223, RZ, P1, !PT ;  /* 0x000000df18050210 */ /* 0x000fe40000ffe4ff */
[C---:B------:R-:W-:Y:S02]  /*f4a0*/  @P0 LEA R22, P1, R4.reuse, c[0x0][0x1c8], 0x1 ;  /* 0x0000720004160a11 */ /* 0x040fe400078208ff */
[C---:B-1----:R-:W-:Y:S04]  /*f4b0*/  HMMA.16816.F32.BF16 R68, R136.reuse, R12, R68 ;  /* 0x0000000c8844723c */ /* 0x042fe80000041844 */
[----:B------:R-:W-:Y:S02]  /*f4c0*/  @P0 LEA.HI.X R23, R4, c[0x0][0x1cc], R5, 0x1, P1 ;  /* 0x0000730004170a11 */ /* 0x000fe400008f0c05 */
[----:B------:R-:W-:Y:S02]  /*f4d0*/  @P0 IADD3 R5, P1, R25, R222, RZ ;  /* 0x000000de19050210 */ /* 0x000fe40007f3e0ff */
[C---:B------:R-:W-:Y:S04]  /*f4e0*/  HMMA.16816.F32.BF16 R72, R136.reuse, R14, R72 ;  /* 0x0000000e8848723c */ /* 0x040fe80000041848 */
[----:B------:R-:W-:Y:S02]  /*f4f0*/  @P0 IADD3.X R4, R24, R221, RZ, P1, !PT ;  /* 0x000000dd18040210 */ /* 0x000fe40000ffe4ff */
[C---:B------:R-:W-:Y:S06]  /*f500*/  @P0 LEA R26, P1, R5.reuse, c[0x0][0x1c8], 0x1 ;  /* 0x00007200051a0a11 */ /* 0x040fec00078208ff */
[----:B------:R-:W-:Y:S02]  /*f510*/  @P0 LEA.HI.X R27, R5, c[0x0][0x1cc], R4, 0x1, P1 ;  /* 0x00007300051b0a11 */ /* 0x000fe400008f0c04 */
[----:B------:R-:W1:Y:S01]  /*f520*/  LDSM.16.MT88.4 R4, [R134+UR4+0x5900] ;  /* 0x005900048604783b */ /* 0x000e620008004200 */
[----:B------:R-:W-:Y:S04]  /*f530*/  @P0 IADD3 R25, P1, R200, R25, RZ ;  /* 0x00000019c8190210 */ /* 0x000fe80007f3e0ff */
[----:B------:R-:W-:Y:S02]  /*f540*/  @P0 IADD3.X R24, R199, R24, RZ, P1, !PT ;  /* 0x00000018c7180210 */ /* 0x000fe40000ffe4ff */
[----:B------:R-:W-:Y:S01]  /*f550*/  @P0 IADD3 R9, P1, R25, R206, RZ ;  /* 0x000000ce19090210 */ /* 0x000fe20007f3e0ff */
[C---:B--2---:R-:W-:Y:S03]  /*f560*/  HMMA.16816.F32.BF16 R76, R136.reuse, R16, R76 ;  /* 0x00000010884c723c */ /* 0x044fe6000004184c */
[C---:B------:R-:W-:Y:S02]  /*f570*/  @P0 IADD3.X R8, R24.reuse, R213, RZ, P1, !PT ;  /* 0x000000d518080210 */ /* 0x040fe40000ffe4ff */
[C---:B------:R-:W-:Y:S03]  /*f580*/  @P0 LEA R12, P1, R9.reuse, c[0x0][0x1c8], 0x1 ;  /* 0x00007200090c0a11 */ /* 0x040fe600078208ff */
[C---:B------:R-:W-:Y:S04]  /*f590*/  HMMA.16816.F32.BF16 R80, R136.reuse, R18, R80 ;  /* 0x000000128850723c */ /* 0x040fe80000041850 */
[----:B------:R-:W-:Y:S02]  /*f5a0*/  @P0 LEA.HI.X R13, R9, c[0x0][0x1cc], R8, 0x1, P1 ;  /* 0x00007300090d0a11 */ /* 0x000fe400008f0c08 */
[----:B------:R-:W2:Y:S01]  /*f5b0*/  LDSM.16.MT88.4 R8, [R157+0x5900] ;  /* 0x005900009d08783b */ /* 0x000ea20000004200 */
[----:B------:R-:W-:Y:S01]  /*f5c0*/  @P0 IADD3 R3, P1, R25, R224, RZ ;  /* 0x000000e019030210 */ /* 0x000fe20007f3e0ff */
[----:B------:R-:W-:Y:S04]  /*f5d0*/  @P0 IMAD R18, R215, 0x3000, R201 ;  /* 0x00003000d7120824 */ /* 0x000fe800078e02c9 */
[----:B------:R-:W-:Y:S02]  /*f5e0*/  @P0 IADD3.X R16, R24, R223, RZ, P1, !PT ;  /* 0x000000df18100210 */ /* 0x000fe40000ffe4ff */
[C---:B------:R-:W-:Y:S04]  /*f5f0*/  @P0 LEA R14, P1, R3.reuse, c[0x0][0x1c8], 0x1 ;  /* 0x00007200030e0a11 */ /* 0x040fe800078208ff */
[----:B------:R-:W-:Y:S02]  /*f600*/  @P0 LEA.HI.X R15, R3, c[0x0][0x1cc], R16, 0x1, P1 ;  /* 0x00007300030f0a11 */ /* 0x000fe400008f0c10 */
[----:B------:R-:W-:Y:S02]  /*f610*/  @P0 SHF.L.U32 R3, R18, 0x1, RZ ;  /* 0x0000000112030819 */ /* 0x000fe400000006ff */
[----:B------:R-:W-:Y:S01]  /*f620*/  @P0 IADD3 R25, P1, R25, R222, RZ ;  /* 0x000000de19190210 */ /* 0x000fe20007f3e0ff */
[C---:B-1----:R-:W-:Y:S02]  /*f630*/  HMMA.16816.F32.BF16 R84, R136.reuse, R4, R84 ;  /* 0x000000048854723c */ /* 0x042fe40000041854 */
        /* <DEDUP_REMOVED lines=10> */
[C---:B--2---:R-:W-:Y:S07]  /*f6e0*/  HMMA.16816.F32.BF16 R92, R136.reuse, R8, R92 ;  /* 0x00000008885c723c */ /* 0x044fee000004185c */
[----:B------:R1:W-:Y:S01]  /*f6f0*/  @P0 LDGSTS.E.BYPASS.LTC128B.128 [R3+0xd100], [R12.64], !P5 ;  /* 0x0d1000000c030fae */ /* 0x0003e2000e901d48 */
[----:B------:R-:W-:Y:S07]  /*f700*/  HMMA.16816.F32.BF16 R96, R136, R10, R96 ;  /* 0x0000000a8860723c */ /* 0x000fee0000041860 */
[----:B------:R1:W-:Y:S08]  /*f710*/  @P0 LDGSTS.E.BYPASS.LTC128B.128 [R3+0xf100], [R14.64], !P4 ;  /* 0x0f1000000e030fae */ /* 0x0003f0000e101d48 */
[----:B------:R1:W-:Y:S01]  /*f720*/  @P0 LDGSTS.E.BYPASS.LTC128B.128 [R3+0x11100], [R16.64], !P6 ;  /* 0x1110000010030fae */ /* 0x0003e2000f101d48 */
[----:B------:R-:W-:Y:S02]  /*f730*/  ISETP.GE.AND P0, PT, R193, R220, PT ;  /* 0x000000dcc100720c */ /* 0x000fe40003f06270 */
[----:B------:R-:W-:Y:S05]  /*f740*/  IADD3 R220, R220, -0x1, RZ ;  /* 0xffffffffdcdc7810 */ /* 0x000fea0007ffe0ff */
[----:B------:R-:W0:Y:S01]  /*f750*/  LDGDEPBAR ;  /* 0x00000000000079af */ /* 0x000e220000000000 */
[----:B-1----:R-:W-:Y:S05]  /*f760*/  MOV R3, R0 ;  /* 0x0000000000037202 */ /* 0x002fea0000000f00 */
[----:B------:R-:W-:-:S05]  /*f770*/  @!P0 BRA `(.L_x_905) ;  /* 0xffffc75000008947 */ /* 0x000fca000383ffff */
.L_x_896:
[----:B------:R-:W1:Y:S01]  /*f780*/  SHFL.BFLY PT, R4, R217, 0x2, 0x1f ;  /* 0x0c401f00d9047f89 */ /* 0x000e6200000e0000 */
[----:B------:R-:W-:-:S02]  /*f790*/  MOV R9, 0xff800000 ;  /* 0xff80000000097802 */ /* 0x000fc40000000f00 */
[----:B------:R-:W-:Y:S01]  /*f7a0*/  PLOP3.LUT P2, PT, PT, PT, PT, 0x8, 0x0 ;  /* 0x000000000000781c */ /* 0x000fe20003f4e170 */
[----:B------:R-:W2:Y:S01]  /*f7b0*/  SHFL.BFLY PT, R3, R216, 0x2, 0x1f ;  /* 0x0c401f00d8037f89 */ /* 0x000ea200000e0000 */
[----:B-1----:R-:W-:Y:S02]  /*f7c0*/  FADD.FTZ R7, R4, R217 ;  /* 0x000000d904077221 */ /* 0x002fe40000010000 */
[----:B------:R-:W-:Y:S01]  /*f7d0*/  CS2R R4, SRZ ;  /* 0x0000000000047805 */ /* 0x000fe2000001ff00 */
[----:B--2---:R-:W-:Y:S02]  /*f7e0*/  FADD.FTZ R8, R3, R216 ;  /* 0x000000d803087221 */ /* 0x004fe40000010000 */
[----:B------:R-:W1:Y:S04]  /*f7f0*/  SHFL.BFLY PT, R6, R7, 0x1, 0x1f ;  /* 0x0c201f0007067f89 */ /* 0x000e6800000e0000 */
[----:B------:R-:W2:Y:S01]  /*f800*/  SHFL.BFLY PT, R3, R8, 0x1, 0x1f ;  /* 0x0c201f0008037f89 */ /* 0x000ea200000e0000 */
[----:B-1----:R-:W-:-:S02]  /*f810*/  FADD.FTZ R6, R7, R6 ;  /* 0x0000000607067221 */ /* 0x002fc40000010000 */
[----:B--2---:R-:W-:-:S03]  /*f820*/  FADD.FTZ R3, R3, R8 ;  /* 0x0000000803037221 */ /* 0x004fc60000010000 */
[----:B------:R-:W-:Y:S02]  /*f830*/  FSETP.NE.FTZ.AND P1, PT, R6, RZ, PT ;  /* 0x000000ff0600720b */ /* 0x000fe40003f35000 */
[----:B------:R-:W-:-:S11]  /*f840*/  FSETP.NE.FTZ.AND P0, PT, R3, RZ, PT ;  /* 0x000000ff0300720b */ /* 0x000fd60003f15000 */
[----:B------:R-:W1:Y:S01]  /*f850*/  @P1 MUFU.RCP R5, R6 ;  /* 0x0000000600051308 */ /* 0x000e620000001000 */
[----:B------:R-:W-:Y:S02]  /*f860*/  @P1 MOV R12, 0x3f317218 ;  /* 0x3f317218000c1802 */ /* 0x000fe40000000f00 */
[----:B------:R-:W-:-:S05]  /*f870*/  @P0 MOV R13, 0x3f317218 ;  /* 0x3f317218000d0802 */ /* 0x000fca0000000f00 */
[----:B------:R-:W2:Y:S01]  /*f880*/  @P1 MUFU.LG2 R6, R6 ;  /* 0x0000000600061308 */ /* 0x000ea20000000c00 */
[----:B------:R-:W-:-:S07]  /*f890*/  @P0 FMUL.FTZ R13, R13, c[0x0][0x2d0] ;  /* 0x0000b4000d0d0a20 */ /* 0x000fce0000410000 */
[----:B------:R-:W3:Y:S01]  /*f8a0*/  @P0 MUFU.LG2 R10, R3 ;  /* 0x00000003000a0308 */ /* 0x000ee20000000c00 */
[C---:B-1----:R-:W-:Y:S02]  /*f8b0*/  FMUL.FTZ R128, R5.reuse, R128 ;  /* 0x0000008005807220 */ /* 0x042fe40000410000 */
[C---:B------:R-:W-:Y:S02]  /*f8c0*/  FMUL.FTZ R129, R5.reuse, R129 ;  /* 0x0000008105817220 */ /* 0x040fe40000410000 */
[C---:B------:R-:W-:Y:S02]  /*f8d0*/  FMUL.FTZ R124, R5.reuse, R124 ;  /* 0x0000007c057c7220 */ /* 0x040fe40000410000 */
[----:B------:R-:W-:Y:S01]  /*f8e0*/  FMUL.FTZ R125, R5, R125 ;  /* 0x0000007d057d7220 */ /* 0x000fe20000410000 */
[----:B------:R1:W4:Y:S01]  /*f8f0*/  @P0 MUFU.RCP R4, R3 ;  /* 0x0000000300040308 */ /* 0x0003220000001000 */
[----:B--2---:R-:W-:Y:S02]  /*f900*/  @P1 FMUL.FTZ R11, R6, 0.69314718246459960938 ;  /* 0x3f317218060b1820 */ /* 0x004fe40000410000 */
[----:B------:R-:W-:-:S02]  /*f910*/  @P1 FMUL.FTZ R6, R12, c[0x0][0x2d0] ;  /* 0x0000b4000c061a20 */ /* 0x000fc40000410000 */
[C---:B------:R-:W-:Y:S02]  /*f920*/  FMUL.FTZ R120, R5.reuse, R120 ;  /* 0x0000007805787220 */ /* 0x040fe40000410000 */
        /* <DEDUP_REMOVED lines=95> */
.L_x_863:
[----:B------:R-:W-:Y:S05]  /*ff20*/  @P2 BRA `(.L_x_906) ;  /* 0x000016a000002947 */ /* 0x000fea0003800000 */
[----:B------:R-:W1:Y:S01]  /*ff30*/  S2R R0, SR_TID.X ;  /* 0x0000000000007919 */ /* 0x000e620000002100 */
[----:B------:R-:W-:Y:S01]  /*ff40*/  F2FP.BF16.PACK_AB R7, R8, R7 ;  /* 0x000000070807723e */ /* 0x000fe200000010ff */
[----:B------:R-:W-:Y:S01]  /*ff50*/  IMAD.MOV.U32 R8, RZ, RZ, 0x20 ;  /* 0x00000020ff087424 */ /* 0x000fe200078e00ff */
        /* <DEDUP_REMOVED lines=51> */
[--C-:B------:R-:W-:Y:S01]  /*10290*/  IMAD.IADD R19, R8, 0x1, R5.reuse ;  /* 0x0000000108137824 */ /* 0x100fe200078e0205 */
[----:B------:R-:W-:Y:S01]  /*102a0*/  SEL R6, R6, 0xffffffc0, !P2 ;  /* 0xffffffc006067807 */ /* 0x000fe20005000000 */
[----:B------:R-:W-:Y:S01]  /*102b0*/  STS [R5], R124 ;  /* 0x0000007c05007388 */ /* 0x000fe20000000800 */
[----:B------:R-:W-:Y:S02]  /*102c0*/  F2FP.BF16.PACK_AB R46, R47, R46 ;  /* 0x0000002e2f2e723e */ /* 0x000fe400000010ff */
[----:B------:R-:W-:Y:S01]  /*102d0*/  F2FP.BF16.PACK_AB R48, R49, R48 ;  /* 0x000000303130723e */ /* 0x000fe200000010ff */
[--C-:B------:R-:W-:Y:S01]  /*102e0*/  IMAD.IADD R21, R17, 0x1, R6.reuse ;  /* 0x0000000111157824 */ /* 0x100fe200078e0206 */
[----:B------:R-:W-:Y:S01]  /*102f0*/  STS [R5+0x400], R126 ;  /* 0x0004007e05007388 */ /* 0x000fe20000000800 */
[C---:B------:R-:W-:Y:S01]  /*10300*/  IMAD.IADD R23, R6.reuse, 0x1, R5 ;  /* 0x0000000106177824 */ /* 0x040fe200078e0205 */
[----:B------:R-:W-:Y:S01]  /*10310*/  F2FP.BF16.PACK_AB R50, R51, R50 ;  /* 0x000000323332723e */ /* 0x000fe200000010ff */
[----:B------:R-:W-:Y:S01]  /*10320*/  IMAD.IADD R25, R6, 0x1, R13 ;  /* 0x0000000106197824 */ /* 0x000fe200078e020d */
[----:B------:R-:W-:Y:S01]  /*10330*/  STS [R13+0x80], R120 ;  /* 0x000080780d007388 */ /* 0x000fe20000000800 */
[----:B------:R-:W-:Y:S01]  /*10340*/  IMAD.IADD R27, R19, 0x1, R6 ;  /* 0x00000001131b7824 */ /* 0x000fe200078e0206 */
[----:B------:R-:W-:-:S02]  /*10350*/  F2FP.BF16.PACK_AB R52, R53, R52 ;  /* 0x000000343534723e */ /* 0x000fc400000010ff */
[----:B------:R-:W-:Y:S01]  /*10360*/  STS [R13+0x480], R122 ;  /* 0x0004807a0d007388 */ /* 0x000fe20000000800 */
[----:B------:R-:W-:Y:S02]  /*10370*/  F2FP.BF16.PACK_AB R54, R55, R54 ;  /* 0x000000363736723e */ /* 0x000fe400000010ff */
        /* <DEDUP_REMOVED lines=29> */
[----:B------:R-:W-:Y:S02]  /*10550*/  F2FP.BF16.PACK_AB R98, R99, R98 ;  /* 0x000000626362723e */ /* 0x000fe400000010ff */
[----:B------:R-:W-:Y:S01]  /*10560*/  ISETP.NE.U32.AND P1, PT, RZ, c[0x0][0x508], PT ;  /* 0x00014200ff007a0c */ /* 0x000fe20003f25070 */
[----:B------:R-:W-:Y:S01]  /*10570*/  STS [R17+0x4080], R36 ;  /* 0x0040802411007388 */ /* 0x000fe20000000800 */
[----:B------:R-:W-:Y:S02]  /*10580*/  ISETP.NE.U32.AND P0, PT, RZ, c[0x0][0x500], PT ;  /* 0x00014000ff007a0c */ /* 0x000fe40003f05070 */
[----:B------:R-:W-:Y:S01]  /*10590*/  ISETP.NE.AND.EX P1, PT, RZ, c[0x0][0x50c], PT, P1 ;  /* 0x00014300ff007a0c */ /* 0x000fe20003f25310 */
[----:B------:R-:W-:Y:S01]  /*105a0*/  STS [R17+0x4480], R38 ;  /* 0x0044802611007388 */ /* 0x000fe20000000800 */
[----:B------:R-:W-:-:S03]  /*105b0*/  ISETP.NE.AND.EX P0, PT, RZ, c[0x0][0x504], PT, P0 ;  /* 0x00014100ff007a0c */ /* 0x000fc60003f05300 */
        /* <DEDUP_REMOVED lines=23> */
[----:B------:R1:W-:Y:S04]  /*10730*/  STS [R21+0x8080], R7 ;  /* 0x0080800715007388 */ /* 0x0003e80000000800 */
        /* <DEDUP_REMOVED lines=9> */
[----:B------:R-:W-:-:S02]  /*107d0*/  IMAD.MOV.U32 R5, RZ, RZ, c[0x0][0x388] ;  /* 0x0000e200ff057624 */ /* 0x000fc400078e00ff */
[----:B------:R-:W-:-:S03]  /*107e0*/  @P1 IMAD.WIDE R16, R202, R17, c[0x0][0x508] ;  /* 0x00014200ca101625 */ /* 0x000fc600078e0211 */
[----:B-1----:R-:W2:Y:S04]  /*107f0*/  @P0 LDG.E R7, [R12.64] ;  /* 0x000000080c070981 */ /* 0x002ea8000c1e1900 */
[----:B------:R4:W5:Y:S01]  /*10800*/  @P1 LDG.E R5, [R16.64] ;  /* 0x0000000810051981 */ /* 0x000962000c1e1900 */
[----:B---3--:R-:W-:Y:S02]  /*10810*/  CS2R R20, SRZ ;  /* 0x0000000000147805 */ /* 0x008fe4000001ff00 */
[--C-:B--2---:R-:W-:Y:S01]  /*10820*/  @P0 SHF.R.S32.HI R21, RZ, 0x1f, R7.reuse ;  /* 0x0000001fff150819 */ /* 0x104fe20000011407 */
[----:B------:R-:W-:Y:S01]  /*10830*/  @P0 IMAD.MOV.U32 R20, RZ, RZ, R7 ;  /* 0x000000ffff140224 */ /* 0x000fe200078e0007 */
[----:B------:R-:W-:Y:S05]  /*10840*/  @P1 BRA `(.L_x_907) ;  /* 0x0000004000001947 */ /* 0x000fea0003800000 */
[----:B----4-:R-:W-:Y:S05]  /*10850*/  @!P0 BRA `(.L_x_907) ;  /* 0x0000003000008947 */ /* 0x010fea0003800000 */
[----:B-----5:R-:W2:Y:S04]  /*10860*/  LDG.E R5, [R12.64] ;  /* 0x000000080c057981 */ /* 0x020ea8000c1e1900 */
[----:B------:R-:W2:Y:S02]  /*10870*/  LDG.E R6, [R12.64+0x4] ;  /* 0x000004080c067981 */ /* 0x000ea4000c1e1900 */
[----:B--2---:R-:W-:-:S02]  /*10880*/  IADD3 R5, -R5, R6, RZ ;  /* 0x0000000605057210 */ /* 0x004fc40007ffe1ff */
.L_x_907:
[----:B----4-:R-:W-:Y:S01]  /*10890*/  LOP3.LUT R13, R4, 0xffffffe0, RZ, 0xc0, !PT ;  /* 0xffffffe0040d7812 */ /* 0x010fe200078ec0ff */
        /* <DEDUP_REMOVED lines=14> */
[----:B------:R-:W-:Y:S02]  /*10980*/  IADD3 R2, R2, -R7, RZ ;  /* 0x8000000702027210 */ /* 0x000fe40007ffe0ff */
[----:B------:R-:W-:Y:S02]  /*10990*/  LOP3.LUT R6, R6, 0x1ffffffe, RZ, 0xc0, !PT ;  /* 0x1ffffffe06067812 */ /* 0x000fe400078ec0ff */
[-C--:B------:R-:W-:Y:S02]  /*109a0*/  LEA.HI R8, R11, R0.reuse, RZ, 0x3 ;  /* 0x000000000b087211 */ /* 0x080fe400078f18ff */
[----:B------:R-:W-:Y:S01]  /*109b0*/  SHF.R.S32.HI R17, RZ, 0x2, R17 ;  /* 0x00000002ff117819 */ /* 0x000fe20000011411 */
[----:B------:R-:W-:Y:S01]  /*109c0*/  IMAD.IADD R13, R15, 0x1, -R6 ;  /* 0x000000010f0d7824 */ /* 0x000fe200078e0a06 */
[----:B------:R-:W-:Y:S01]  /*109d0*/  LOP3.LUT R7, R8, 0xfffffff8, RZ, 0xc0, !PT ;  /* 0xfffffff808077812 */ /* 0x000fe200078ec0ff */
[----:B------:R-:W-:Y:S01]  /*109e0*/  IMAD R15, R21, c[0x0][0x3a0], RZ ;  /* 0x0000e800150f7a24 */ /* 0x000fe200078e02ff */
[-C--:B------:R-:W-:Y:S01]  /*109f0*/  LEA.HI R11, R11, R0.reuse, RZ, 0x6 ;  /* 0x000000000b0b7211 */ /* 0x080fe200078f30ff */
[----:B------:R-:W-:Y:S01]  /*10a00*/  IMAD R2, R2, 0x10, R17 ;  /* 0x0000001002027824 */ /* 0x000fe200078e0211 */
[----:B------:R-:W-:Y:S01]  /*10a10*/  IADD3 R7, -R7, R0, RZ ;  /* 0x0000000007077210 */ /* 0x000fe20007ffe1ff */
[----:B------:R-:W-:Y:S01]  /*10a20*/  IMAD R15, R20, c[0x0][0x3a4], R15 ;  /* 0x0000e900140f7a24 */ /* 0x000fe200078e020f */
[----:B--2---:R-:W-:Y:S01]  /*10a30*/  SHF.R.S32.HI R17, RZ, 0x1f, R14 ;  /* 0x0000001fff117819 */ /* 0x004fe2000001140e */
[----:B------:R-:W-:Y:S01]  /*10a40*/  IMAD R0, R13, 0x8, R2 ;  /* 0x000000080d007824 */ /* 0x000fe200078e0202 */
[----:B------:R-:W-:Y:S01]  /*10a50*/  MOV R22, R20 ;  /* 0x0000001400167202 */ /* 0x000fe20000000f00 */
[----:B------:R-:W-:Y:S01]  /*10a60*/  IMAD.IADD R19, R19, 0x1, R15 ;  /* 0x0000000113137824 */ /* 0x000fe200078e020f */
[----:B------:R-:W-:Y:S01]  /*10a70*/  LOP3.LUT P2, RZ, R4, 0x3, RZ, 0xc0, !PT ;  /* 0x0000000304ff7812 */ /* 0x000fe2000784c0ff */
[----:B-1----:R-:W-:Y:S01]  /*10a80*/  IMAD R13, R57, 0x80, R0 ;  /* 0x00000080390d7824 */ /* 0x002fe200078e0200 */
[----:B------:R-:W-:Y:S01]  /*10a90*/  SHF.R.S32.HI R4, RZ, 0x1f, R202 ;  /* 0x0000001fff047819 */ /* 0x000fe200000114ca */
[----:B------:R-:W-:Y:S01]  /*10aa0*/  IMAD R15, R17, c[0x0][0x490], RZ ;  /* 0x00012400110f7a24 */ /* 0x000fe200078e02ff */
[----:B------:R-:W-:Y:S01]  /*10ab0*/  SEL R202, R202, RZ, !P0 ;  /* 0x000000ffcaca7207 */ /* 0x000fe20004000000 */
[----:B------:R-:W-:Y:S01]  /*10ac0*/  @P1 IMAD.HI.U32 R0, R13, c[0x0][0x4ec], RZ ;  /* 0x00013b000d001a27 */ /* 0x000fe200078e00ff */
[----:B------:R-:W-:-:S02]  /*10ad0*/  MOV R20, R13 ;  /* 0x0000000d00147202 */ /* 0x000fc40000000f00 */
[----:B------:R-:W-:Y:S01]  /*10ae0*/  SEL R4, R4, RZ, !P0 ;  /* 0x000000ff04047207 */ /* 0x000fe20004000000 */
[C---:B------:R-:W-:Y:S01]  /*10af0*/  IMAD.WIDE.U32 R22, R14.reuse, c[0x0][0x490], R22 ;  /* 0x000124000e167a25 */ /* 0x040fe200078e0016 */
[----:B------:R-:W-:Y:S02]  /*10b00*/  @P1 SHF.R.U32.HI R20, RZ, c[0x0][0x4f0], R0 ;  /* 0x00013c00ff141a19 */ /* 0x000fe40000011600 */
[----:B------:R-:W-:Y:S01]  /*10b10*/  SHF.R.S32.HI R8, RZ, 0x3, R8 ;  /* 0x00000003ff087819 */ /* 0x000fe20000011408 */
[----:B------:R-:W-:Y:S01]  /*10b20*/  IMAD R15, R14, c[0x0][0x494], R15 ;  /* 0x000125000e0f7a24 */ /* 0x000fe200078e020f */
[--C-:B------:R-:W-:Y:S01]  /*10b30*/  SHF.R.S32.HI R16, RZ, 0x1f, R20.reuse ;  /* 0x0000001fff107819 */ /* 0x100fe20000011414 */
[----:B------:R-:W-:Y:S01]  /*10b40*/  IMAD R17, R17, c[0x0][0x3e8], RZ ;  /* 0x0000fa0011117a24 */ /* 0x000fe200078e02ff */
[----:B------:R-:W-:Y:S01]  /*10b50*/  LEA R10, R7, R8, 0x5 ;  /* 0x00000008070a7211 */ /* 0x000fe200078e28ff */
[----:B------:R-:W-:Y:S02]  /*10b60*/  IMAD.MOV R12, RZ, RZ, -R20 ;  /* 0x000000ffff0c7224 */ /* 0x000fe400078e0a14 */
[----:B------:R-:W-:-:S02]  /*10b70*/  IMAD.IADD R23, R23, 0x1, R15 ;  /* 0x0000000117177824 */ /* 0x000fc400078e020f */
[C---:B------:R-:W-:Y:S02]  /*10b80*/  IMAD R17, R14.reuse, c[0x0][0x3ec], R17 ;  /* 0x0000fb000e117a24 */ /* 0x040fe400078e0211 */
        /* <DEDUP_REMOVED lines=9> */
[----:B------:R-:W-:Y:S01]  /*10c20*/  IMAD.SHL.U32 R0, R8, 0x40, RZ ;  /* 0x0000004008007824 */ /* 0x000fe200078e00ff */
[----:B------:R-:W-:Y:S01]  /*10c30*/  IADD3.X R21, R16, R23, R13, P0, !PT ;  /* 0x0000001710157210 */ /* 0x000fe200007fe40d */
[----:B------:R-:W-:Y:S02]  /*10c40*/  IMAD R17, R12, c[0x0][0x48c], R17 ;  /* 0x000123000c117a24 */ /* 0x000fe400078e0211 */
[----:B------:R-:W-:Y:S01]  /*10c50*/  IMAD R10, R57, 0x80, R10 ;  /* 0x00000080390a7824 */ /* 0x000fe200078e020a */
[----:B------:R-:W-:Y:S01]  /*10c60*/  LOP3.LUT R13, R0, 0x1c0, RZ, 0xc0, !PT ;  /* 0x000001c0000d7812 */ /* 0x000fe200078ec0ff */
[----:B------:R-:W-:-:S04]  /*10c70*/  IMAD.WIDE.U32 R20, R12, c[0x0][0x488], R20 ;  /* 0x000122000c147a25 */ /* 0x000fc800078e0014 */
[----:B------:R-:W-:Y:S01]  /*10c80*/  IMAD.SHL.U32 R0, R7, 0x8, RZ ;  /* 0x0000000807007824 */ /* 0x000fe200078e00ff */
[----:B------:R-:W-:Y:S01]  /*10c90*/  LEA R12, P0, R20, c[0x0][0x450], 0x2 ;  /* 0x00011400140c7a11 */ /* 0x000fe200078010ff */
[----:B------:R-:W-:Y:S01]  /*10ca0*/  IMAD R7, R4, c[0x0][0x3f0], RZ ;  /* 0x0000fc0004077a24 */ /* 0x000fe200078e02ff */
[----:B------:R-:W-:Y:S01]  /*10cb0*/  IADD3 R17, R21, R17, RZ ;  /* 0x0000001115117210 */ /* 0x000fe20007ffe0ff */
[----:B------:R-:W-:Y:S01]  /*10cc0*/  @P1 IMAD.HI.U32 R18, R10, c[0x0][0x4ec], RZ ;  /* 0x00013b000a121a27 */ /* 0x000fe200078e00ff */
[----:B------:R-:W-:Y:S01]  /*10cd0*/  SHF.R.U32.HI R4, RZ, 0x3, R13 ;  /* 0x00000003ff047819 */ /* 0x000fe2000001160d */
[----:B------:R-:W-:Y:S01]  /*10ce0*/  SHFL.IDX PT, R34, R12, RZ, 0x1c1f ;  /* 0x001c1fff0c227589 */ /* 0x000fe200000e0000 */
[----:B------:R-:W-:Y:S01]  /*10cf0*/  LEA.HI.X R17, R20, c[0x0][0x454], R17, 0x2, P0 ;  /* 0x0001150014117a11 */ /* 0x000fe200000f1411 */
[C---:B------:R-:W-:Y:S01]  /*10d00*/  IMAD R7, R202.reuse, c[0x0][0x3f4], R7 ;  /* 0x0000fd00ca077a24 */ /* 0x040fe200078e0207 */
[----:B------:R-:W-:Y:S01]  /*10d10*/  LOP3.LUT R13, R13, 0x38, R0, 0xf8, !PT ;  /* 0x000000380d0d7812 */ /* 0x000fe200078ef800 */
[----:B------:R-:W-:Y:S01]  /*10d20*/  IMAD.WIDE.U32 R14, R202, c[0x0][0x3f0], R14 ;  /* 0x0000fc00ca0e7a25 */ /* 0x000fe200078e000e */
[----:B------:R-:W-:Y:S02]  /*10d30*/  SHFL.IDX PT, R48, R12, 0x1, 0x1c1f ;  /* 0x003c1f000c307f89 */ /* 0x000fe400000e0000 */
[----:B------:R-:W-:Y:S01]  /*10d40*/  LOP3.LUT R4, R13, R4, RZ, 0x3c, !PT ;  /* 0x000000040d047212 */ /* 0x000fe200078e3cff */
[----:B------:R-:W-:Y:S01]  /*10d50*/  IMAD.MOV.U32 R6, RZ, RZ, R10 ;  /* 0x000000ffff067224 */ /* 0x000fe200078e000a */
[----:B------:R-:W1:Y:S01]  /*10d60*/  SHFL.IDX PT, R35, R17, RZ, 0x1c1f ;  /* 0x001c1fff11237589 */ /* 0x000e6200000e0000 */
[----:B------:R-:W-:Y:S01]  /*10d70*/  @P1 SHF.R.U32.HI R6, RZ, c[0x0][0x4f0], R18 ;  /* 0x00013c00ff061a19 */ /* 0x000fe20000011612 */
[----:B------:R-:W-:Y:S01]  /*10d80*/  IMAD.IADD R15, R15, 0x1, R7 ;  /* 0x000000010f0f7824 */ /* 0x000fe200078e0207 */
[C---:B------:R-:W-:Y:S01]  /*10d90*/  LEA R7, R57.reuse, R2, 0x7 ;  /* 0x0000000239077211 */ /* 0x040fe200078e38ff */
[----:B------:R-:W2:Y:S01]  /*10da0*/  SHFL.IDX PT, R49, R17, 0x1, 0x1c1f ;  /* 0x003c1f0011317f89 */ /* 0x000ea200000e0000 */
[--C-:B------:R-:W-:Y:S01]  /*10db0*/  SHF.R.S32.HI R16, RZ, 0x1f, R6.reuse ;  /* 0x0000001fff107819 */ /* 0x100fe20000011406 */
[----:B------:R-:W-:Y:S01]  /*10dc0*/  IMAD.MOV R13, RZ, RZ, -R6 ;  /* 0x000000ffff0d7224 */ /* 0x000fe200078e0a06 */
[----:B------:R-:W-:Y:S01]  /*10dd0*/  LEA R57, R57, R8, 0x7 ;  /* 0x0000000839397211 */ /* 0x000fe200078e38ff */
[----:B-----5:R-:W-:Y:S01]  /*10de0*/  IMAD R2, R5, c[0x0][0x4e8], RZ ;  /* 0x00013a0005027a24 */ /* 0x020fe200078e02ff */
[----:B------:R-:W-:Y:S01]  /*10df0*/  IADD3 R5, R7, 0x8, RZ ;  /* 0x0000000807057810 */ /* 0x000fe20007ffe0ff */
[----:B------:R-:W-:-:S02]  /*10e00*/  IMAD R13, R13, c[0x0][0x4e8], R10 ;  /* 0x00013a000d0d7a24 */ /* 0x000fc400078e020a */
[----:B------:R-:W-:Y:S01]  /*10e10*/  IMAD R19, R16, c[0x0][0x3e0], RZ ;  /* 0x0000f80010137a24 */ /* 0x000fe200078e02ff */
[-C--:B------:R-:W-:Y:S01]  /*10e20*/  ISETP.GE.OR P1, PT, R7, R2.reuse, P2 ;  /* 0x000000020700720c */ /* 0x080fe20001726670 */
[----:B------:R-:W-:Y:S01]  /*10e30*/  IMAD.SHL.U32 R11, R11, 0x8, RZ ;  /* 0x000000080b0b7824 */ /* 0x000fe200078e00ff */
[----:B------:R-:W-:Y:S01]  /*10e40*/  ISETP.GE.OR P0, PT, R5, R2, P2 ;  /* 0x000000020500720c */ /* 0x000fe20001706670 */
[C---:B------:R-:W-:Y:S02]  /*10e50*/  IMAD R19, R6.reuse, c[0x0][0x3e4], R19 ;  /* 0x0000f90006137a24 */ /* 0x040fe400078e0213 */
[----:B------:R-:W-:Y:S01]  /*10e60*/  IMAD.WIDE.U32 R14, R6, c[0x0][0x3e0], R14 ;  /* 0x0000f800060e7a25 */ /* 0x000fe200078e000e */
[----:B------:R-:W-:Y:S02]  /*10e70*/  SHF.R.S32.HI R6, RZ, 0x1f, R13 ;  /* 0x0000001fff067819 */ /* 0x000fe4000001140d */
[----:B------:R-:W-:Y:S01]  /*10e80*/  LOP3.LUT R4, R4, 0x7ffffe00, R11, 0xf8, !PT ;  /* 0x7ffffe0004047812 */ /* 0x000fe200078ef80b */
[----:B------:R-:W-:-:S02]  /*10e90*/  IMAD.IADD R15, R15, 0x1, R19 ;  /* 0x000000010f0f7824 */ /* 0x000fc400078e0213 */
[----:B------:R-:W-:Y:S01]  /*10ea0*/  IMAD R6, R6, c[0x0][0x3d8], RZ ;  /* 0x0000f60006067a24 */ /* 0x000fe200078e02ff */
[----:B------:R-:W-:Y:S01]  /*10eb0*/  SHF.L.U32 R58, R4, 0x1, RZ ;  /* 0x00000001043a7819 */ /* 0x000fe200000006ff */
[----:B-1----:R1:W-:Y:S01]  /*10ec0*/  @!P1 ST.E [R34.64], R3 ;  /* 0x0000000322009985 */ /* 0x0023e2000c101908 */
[----:B------:R-:W-:-:S03]  /*10ed0*/  IMAD.WIDE.U32 R32, R13, c[0x0][0x3d8], R14 ;  /* 0x0000f6000d207a25 */ /* 0x000fc600078e000e */
[----:B--2---:R1:W-:Y:S01]  /*10ee0*/  @!P0 ST.E [R48.64], R9 ;  /* 0x0000000930008985 */ /* 0x0043e2000c101908 */
[----:B------:R-:W-:Y:S01]  /*10ef0*/  IMAD R10, R13, c[0x0][0x3dc], R6 ;  /* 0x0000f7000d0a7a24 */ /* 0x000fe200078e0206 */
[----:B------:R-:W-:Y:S02]  /*10f00*/  LEA R56, P0, R32, c[0x0][0x380], 0x1 ;  /* 0x0000e00020387a11 */ /* 0x000fe400078008ff */
[----:B------:R1:W2:Y:S01]  /*10f10*/  LDS.128 R44, [R58+0x1080] ;  /* 0x001080003a2c7984 */ /* 0x0002a20000000c00 */
[----:B------:R-:W-:-:S03]  /*10f20*/  IMAD.IADD R10, R33, 0x1, R10 ;  /* 0x00000001210a7824 */ /* 0x000fc600078e020a */
[----:B------:R1:W3:Y:S02]  /*10f30*/  LDS.128 R40, [R58+0x2080] ;  /* 0x002080003a287984 */ /* 0x0002e40000000c00 */
[----:B------:R-:W-:Y:S02]  /*10f40*/  LEA.HI.X R55, R32, c[0x0][0x384], R10, 0x1, P0 ;  /* 0x0000e10020377a11 */ /* 0x000fe400000f0c0a */
[----:B------:R1:W4:Y:S01]  /*10f50*/  LDS.128 R36, [R58+0x3080] ;  /* 0x003080003a247984 */ /* 0x0003220000000c00 */
[----:B------:R-:W-:-:S03]  /*10f60*/  ISETP.GE.AND P0, PT, R57, R2, PT ;  /* 0x000000023900720c */ /* 0x000fc60003f06270 */
        /* <DEDUP_REMOVED lines=29> */
.L_x_909:
[----:B--2---:R-:W-:Y:S05]  /*11140*/  BSYNC B0 ;  /* 0x0000000000007941 */ /* 0x004fea0003800000 */
.L_x_908:
[----:B-1----:R-:W-:Y:S01]  /*11150*/  IADD3 R3, R57, 0x20, RZ ;  /* 0x0000002039037810 */ /* 0x002fe20007ffe0ff */
[----:B------:R1:W2:Y:S01]  /*11160*/  SHFL.IDX PT, R33, R55, 0x1, 0x181f ;  /* 0x00381f0037217f89 */ /* 0x0002a200000e0000 */
        /* <DEDUP_REMOVED lines=21> */
.L_x_911:
[----:B------:R-:W-:Y:S05]  /*112c0*/  BSYNC B0 ;  /* 0x0000000000007941 */ /* 0x000fea0003800000 */
.L_x_910:
        /* <DEDUP_REMOVED lines=23> */
.L_x_913:
[----:B------:R-:W-:Y:S05]  /*11440*/  BSYNC B0 ;  /* 0x0000000000007941 */ /* 0x000fea0003800000 */
.L_x_912:
        /* <DEDUP_REMOVED lines=24> */
.L_x_906:
        /* <DEDUP_REMOVED lines=18> */
.L_x_914:
        /* <DEDUP_REMOVED lines=42> */
.L_x_916:
[----:B------:R-:W-:Y:S05]  /*11990*/  BSYNC B0 ;  /* 0x0000000000007941 */ /* 0x000fea0003800000 */
.L_x_915:
        /* <DEDUP_REMOVED lines=66> */
.L_x_918:
[----:B------:R-:W-:Y:S05]  /*11dc0*/  BSYNC B0 ;  /* 0x0000000000007941 */ /* 0x000fea0003800000 */
.L_x_917:
        /* <DEDUP_REMOVED lines=21> */
.L_x_920:
[----:B------:R-:W-:Y:S05]  /*11f20*/  BSYNC B0 ;  /* 0x0000000000007941 */ /* 0x000fea0003800000 */
.L_x_919:
        /* <DEDUP_REMOVED lines=21> */
.L_x_922:
[----:B------:R-:W-:Y:S05]  /*12080*/  BSYNC B0 ;  /* 0x0000000000007941 */ /* 0x000fea0003800000 */
.L_x_921:
        /* <DEDUP_REMOVED lines=22> */
.L_x_923:
        /* <DEDUP_REMOVED lines=9> */
.L_x_1346:


//--------------------- .text._ZN7cutlass13device_kernelIN5flash19enable_sm80_to_sm89INS1_16FlashAttnFwdSm80INS1_25CollectiveMainloopFwdSm80ILi8ELi2ELb0EN4cute5tupleIJNS5_1CILi128EEENS7_ILi64EEENS7_ILi192EEEEEELi192ENS_10bfloat16_tEfNS_4arch4Sm80ELb0ELb1ELb1ELb1ELb0ELb1ELb1ELb0EEENS1_21CollectiveEpilogueFwdINS6_IJS8_SA_S9_EEENS6_IJNS7_ILi1EEESI_SI_EEESC_SE_Li256ELb1ELb1ELb0ELb0EEENS1_19SingleTileSchedulerILb1ELb0ELb1ELi128EEEEEEEEEvNT_6ParamsE --------------------------
	.section	.text._ZN7cutlass13device_kernelIN5flash19enable_sm80_to_sm89INS1_16FlashAttnFwdSm80INS1_25CollectiveMainloopFwdSm80ILi8ELi2ELb0EN4cute5tupleIJNS5_1CILi128EEENS7_ILi64EEENS7_ILi192EEEEEELi192ENS_10bfloat16_tEfNS_4arch4Sm80ELb0ELb1ELb1ELb1ELb0ELb1ELb1ELb0EEENS1_21CollectiveEpilogueFwdINS6_IJS8_SA_S9_EEENS6_IJNS7_ILi1EEESI_SI_EEESC_SE_Li256ELb1ELb1ELb0ELb0EEENS1_19SingleTileSchedulerILb1ELb0ELb1ELi128EEEEEEEEEvNT_6ParamsE,"ax",@progbits
	.sectioninfo	@"SHI_REGISTERS=246"
	.align	128
.text._ZN7cutlass13device_kernelIN5flash19enable_sm80_to_sm89INS1_16FlashAttnFwdSm80INS1_25CollectiveMainloopFwdSm80ILi8ELi2ELb0EN4cute5tupleIJNS5_1CILi128EEENS7_ILi64EEENS7_ILi192EEEEEELi192ENS_10bfloat16_tEfNS_4arch4Sm80ELb0ELb1ELb1ELb1ELb0ELb1ELb1ELb0EEENS1_21CollectiveEpilogueFwdINS6_IJS8_SA_S9_EEENS6_IJNS7_ILi1EEESI_SI_EEESC_SE_Li256ELb1ELb1ELb0ELb0EEENS1_19SingleTileSchedulerILb1ELb0ELb1ELi128EEEEEEEEEvNT_6ParamsE:
        .type           _ZN7cutlass13device_kernelIN5flash19enable_sm80_to_sm89INS1_16FlashAttnFwdSm80INS1_25CollectiveMainloopFwdSm80ILi8ELi2ELb0EN4cute5tupleIJNS5_1CILi128EEENS7_ILi64EEENS7_ILi192EEEEEELi192ENS_10bfloat16_tEfNS_4arch4Sm80ELb0ELb1ELb1ELb1ELb0ELb1ELb1ELb0EEENS1_21CollectiveEpilogueFwdINS6_IJS8_SA_S9_EEENS6_IJNS7_ILi1EEESI_SI_EEESC_SE_Li256ELb1ELb1ELb0ELb0EEENS1_19SingleTileSchedulerILb1ELb0ELb1ELi128EEEEEEEEEvNT_6ParamsE,@function
        .size           _ZN7cutlass13device_kernelIN5flash19enable_sm80_to_sm89INS1_16FlashAttnFwdSm80INS1_25CollectiveMainloopFwdSm80ILi8ELi2ELb0EN4cute5tupleIJNS5_1CILi128EEENS7_ILi64EEENS7_ILi192EEEEEELi192ENS_10bfloat16_tEfNS_4arch4Sm80ELb0ELb1ELb1ELb1ELb0ELb1ELb1ELb0EEENS1_21CollectiveEpilogueFwdINS6_IJS8_SA_S9_EEENS6_IJNS7_ILi1EEESI_SI_EEESC_SE_Li256ELb1ELb1ELb0ELb0EEENS1_19SingleTileSchedulerILb1ELb0ELb1ELi128EEEEEEEEEvNT_6ParamsE,(.L_x_1347 - _ZN7cutlass13device_kernelIN5flash19enable_sm80_to_sm89INS1_16FlashAttnFwdSm80INS1_25CollectiveMainloopFwdSm80ILi8ELi2ELb0EN4cute5tupleIJNS5_1CILi128EEENS7_ILi64EEENS7_ILi192EEEEEELi192ENS_10bfloat16_tEfNS_4arch4Sm80ELb0ELb1ELb1ELb1ELb0ELb1ELb1ELb0EEENS1_21CollectiveEpilogueFwdINS6_IJS8_SA_S9_EEENS6_IJNS7_ILi1EEESI_SI_EEESC_SE_Li256ELb1ELb1ELb0ELb0EEENS1_19SingleTileSchedulerILb1ELb0ELb1ELi128EEEEEEEEEvNT_6ParamsE)
        .other          _ZN7cutlass13device_kernelIN5flash19enable_sm80_to_sm89INS1_16FlashAttnFwdSm80INS1_25CollectiveMainloopFwdSm80ILi8ELi2ELb0EN4cute5tupleIJNS5_1CILi128EEENS7_ILi64EEENS7_ILi192EEEEEELi192ENS_10bfloat16_tEfNS_4arch4Sm80ELb0ELb1ELb1ELb1ELb0ELb1ELb1ELb0EEENS1_21CollectiveEpilogueFwdINS6_IJS8_SA_S9_EEENS6_IJNS7_ILi1EEESI_SI_EEESC_SE_Li256ELb1ELb1ELb0ELb0EEENS1_19SingleTileSchedulerILb1ELb0ELb1ELi128EEEEEEEEEvNT_6ParamsE,@"STO_CUDA_ENTRY STV_DEFAULT"
_ZN7cutlass13device_kernelIN5flash19enable_sm80_to_sm89INS1_16FlashAttnFwdSm80INS1_25CollectiveMainloopFwdSm80ILi8ELi2ELb0EN4cute5tupleIJNS5_1CILi128EEENS7_ILi64EEENS7_ILi192EEEEEELi192ENS_10bfloat16_tEfNS_4arch4Sm80ELb0ELb1ELb1ELb1ELb0ELb1ELb1ELb0EEENS1_21CollectiveEpilogueFwdINS6_IJS8_SA_S9_EEENS6_IJNS7_ILi1EEESI_SI_EEESC_SE_Li256ELb1ELb1ELb0ELb0EEENS1_19SingleTileSchedulerILb1ELb0ELb1ELi128EEEEEEEEEvNT_6ParamsE:
        /* <DEDUP_REMOVED lines=17> */
.L_x_925:
        /* <DEDUP_REMOVED lines=8> */
.L_x_927:
[----:B------:R-:W-:-:S05]  /*0190*/  MOV R0, c[0x0][0x54c] ;  /* 0x0001530000007a02 */ /* 0x000fca0000000f00 */
.L_x_926:
[----:B-----5:R-:W-:Y:S01]  /*01a0*/  IMAD R0, R0, c[0x0][0x548], RZ ;  /* 0x0001520000007a24 */ /* 0x020fe200078e02ff */
[----:B------:R-:W-:-:S04]  /*01b0*/  SHF.L.U32 R89, R91, 0x7, RZ ;  /* 0x000000075b597819 */ /* 0x000fc800000006ff */
[----:B------:R-:W-:-:S04]  /*01c0*/  ISETP.GE.AND P0, PT, R89, R0, PT ;  /* 0x000000005900720c */ /* 0x000fc80003f06270 */
[----:B------:R-:W-:Y:S01]  /*01d0*/  SEL R200, R200, 0xffffffff, !P0 ;  /* 0xffffffffc8c87807 */ /* 0x000fe20004000000 */
[----:B------:R-:W-:Y:S05]  /*01e0*/  BRA `(.L_x_928) ;  /* 0x0000012000007947 */ /* 0x000fea0003800000 */
.L_x_924:
[----:B---3--:R-:W-:-:S04]  /*01f0*/  ISETP.NE.U32.AND P0, PT, RZ, c[0x0][0x568], PT ;  /* 0x00015a00ff007a0c */ /* 0x008fc80003f05070 */
[----:B------:R-:W-:-:S13]  /*0200*/  ISETP.NE.AND.EX P0, PT, RZ, c[0x0][0x56c], PT, P0 ;  /* 0x00015b00ff007a0c */ /* 0x000fda0003f05300 */
[----:B------:R-:W-:Y:S05]  /*0210*/  @!P0 BRA `(.L_x_929) ;  /* 0x0000002000008947 */ /* 0x000fea0003800000 */
[----:B------:R1:W5:Y:S01]  /*0220*/  LDG.E R0, [R2.64] ;  /* 0x0000000602007981 */ /* 0x000362000c1e1900 */
[----:B------:R-:W-:Y:S05]  /*0230*/  BRA `(.L_x_930) ;  /* 0x0000009000007947 */ /* 0x000fea0003800000 */
.L_x_929:
        /* <DEDUP_REMOVED lines=8> */
.L_x_931:
[----:B------:R-:W-:-:S05]  /*02c0*/  MOV R0, c[0x0][0x54c] ;  /* 0x0001530000007a02 */ /* 0x000fca0000000f00 */
.L_x_930:
[----:B-----5:R-:W-:Y:S01]  /*02d0*/  IMAD R0, R0, c[0x0][0x548], RZ ;  /* 0x0001520000007a24 */ /* 0x020fe200078e02ff */
[----:B------:R-:W-:-:S04]  /*02e0*/  SHF.L.U32 R89, R91, 0x7, RZ ;  /* 0x000000075b597819 */ /* 0x000fc800000006ff */
[----:B------:R-:W-:-:S04]  /*02f0*/  ISETP.GE.AND P0, PT, R89, R0, PT ;  /* 0x000000005900720c */ /* 0x000fc80003f06270 */
[----:B------:R-:W-:-:S04]  /*0300*/  SEL R200, R200, 0xffffffff, !P0 ;  /* 0xffffffffc8c87807 */ /* 0x000fc80004000000 */
.L_x_928:
[----:B------:R-:W-:-:S13]  /*0310*/  ISETP.GE.AND P0, PT, R200, RZ, PT ;  /* 0x000000ffc800720c */ /* 0x000fda0003f06270 */
[----:B------:R-:W-:Y:S05]  /*0320*/  @!P0 EXIT ;  /* 0x000000000000894d */ /* 0x000fea0003800000 */
[----:B------:R-:W-:Y:S01]  /*0330*/  ISETP.NE.U32.AND P0, PT, RZ, c[0x0][0x370], PT ;  /* 0x0000dc00ff007a0c */ /* 0x000fe20003f05070 */
[----:B------:R-:W-:Y:S01]  /*0340*/  IMAD.MOV.U32 R0, RZ, RZ, RZ ;  /* 0x000000ffff007224 */ /* 0x000fe200078e00ff */
[----:B------:R-:W-:Y:S01]  /*0350*/  ISETP.NE.U32.AND P1, PT, RZ, c[0x0][0x350], PT ;  /* 0x0000d400ff007a0c */ /* 0x000fe20003f25070 */
[----:B------:R-:W-:Y:S01]  /*0360*/  IMAD.MOV.U32 R158, RZ, RZ, RZ ;  /* 0x000000ffff9e7224 */ /* 0x000fe200078e00ff */
[----:B------:R-:W-:Y:S01]  /*0370*/  ISETP.NE.AND.EX P0, PT, RZ, c[0x0][0x374], PT, P0 ;  /* 0x0000dd00ff007a0c */ /* 0x000fe20003f05300 */
[----:B------:R-:W-:Y:S01]  /*0380*/  IMAD.WIDE R10, R200, R5, c[0x0][0x350] ;  /* 0x0000d400c80a7625 */ /* 0x000fe200078e0205 */
[----:B------:R-:W-:Y:S02]  /*0390*/  ISETP.NE.AND.EX P6, PT, RZ, c[0x0][0x354], PT, P1 ;  /* 0x0000d500ff007a0c */ /* 0x000fe40003fc5310 */
[----:B------:R-:W-:Y:S02]  /*03a0*/  ISETP.NE.U32.AND P2, PT, RZ, c[0x0][0x348], PT ;  /* 0x0000d200ff007a0c */ /* 0x000fe40003f45070 */
[----:B------:R-:W-:-:S02]  /*03b0*/  ISETP.NE.U32.AND P5, PT, RZ, c[0x0][0x358], PT ;  /* 0x0000d600ff007a0c */ /* 0x000fc40003fa5070 */
[----:B------:R-:W-:Y:S02]  /*03c0*/  ISETP.NE.AND.EX P1, PT, RZ, c[0x0][0x34c], PT, P2 ;  /* 0x0000d300ff007a0c */ /* 0x000fe40003f25320 */
[----:B------:R-:W-:-:S03]  /*03d0*/  ISETP.NE.AND.EX P5, PT, RZ, c[0x0][0x35c], PT, P5 ;  /* 0x0000d700ff007a0c */ /* 0x000fc60003fa5350 */
[CC--:B-1----:R-:W-:Y:S02]  /*03e0*/  @P0 IMAD.WIDE R2, R200.reuse, R5.reuse, c[0x0][0x370] ;  /* 0x0000dc00c8020625 */ /* 0x0c2fe400078e0205 */
[----:B------:R-:W2:Y:S02]  /*03f0*/  @P6 LDG.E R158, [R10.64] ;  /* 0x000000060a9e6981 */ /* 0x000ea4000c1e1900 */
[----:B------:R-:W-:Y:S02]  /*0400*/  IMAD.MOV.U32 R4, RZ, RZ, RZ ;  /* 0x000000ffff047224 */ /* 0x000fe400078e00ff */
[----:B------:R-:W-:Y:S01]  /*0410*/  IMAD.MOV.U32 R152, RZ, RZ, RZ ;  /* 0x000000ffff987224 */ /* 0x000fe200078e00ff */
[----:B------:R1:W2:Y:S01]  /*0420*/  @P0 LDG.E R0, [R2.64] ;  /* 0x0000000602000981 */ /* 0x0002a2000c1e1900 */
[----:B------:R-:W-:-:S04]  /*0430*/  IMAD.WIDE R12, R200, R5, c[0x0][0x348] ;  /* 0x0000d200c80c7625 */ /* 0x000fc800078e0205 */
[----:B------:R-:W-:Y:S01]  /*0440*/  IMAD.WIDE R6, R200, R5, c[0x0][0x358] ;  /* 0x0000d600c8067625 */ /* 0x000fe200078e0205 */
[----:B------:R-:W3:Y:S01]  /*0450*/  @P1 LDG.E R4, [R12.64] ;  /* 0x000000060c041981 */ /* 0x000ee2000c1e1900 */
[----:B------:R-:W-:-:S03]  /*0460*/  ISETP.NE.U32.AND P0, PT, RZ, c[0x0][0x360], PT ;  /* 0x0000d800ff007a0c */ /* 0x000fc60003f05070 */
[----:B------:R-:W4:Y:S01]  /*0470*/  @P5 LDG.E R152, [R6.64] ;  /* 0x0000000606985981 */ /* 0x000f22000c1e1900 */
[----:B------:R-:W-:Y:S02]  /*0480*/  ISETP.NE.AND.EX P0, PT, RZ, c[0x0][0x364], PT, P0 ;  /* 0x0000d900ff007a0c */ /* 0x000fe40003f05300 */
[----:B------:R-:W-:-:S11]  /*0490*/  MOV R8, c[0x0][0x168] ;  /* 0x00005a0000087a02 */ /* 0x000fd60000000f00 */
[----:B------:R-:W-:-:S05]  /*04a0*/  @P0 IMAD.WIDE R14, R200, R5, c[0x0][0x360] ;  /* 0x0000d800c80e0625 */ /* 0x000fca00078e0205 */
[----:B------:R2:W5:Y:S04]  /*04b0*/  @P0 LDG.E R8, [R14.64] ;  /* 0x000000060e080981 */ /* 0x000568000c1e1900 */
[----:B------:R-:W1:Y:S02]  /*04c0*/  S2R R197, SR_CTAID.Y ;  /* 0x0000000000c57919 */ /* 0x000e640000002600 */
[----:B-1----:R-:W-:Y:S01]  /*04d0*/  IMAD.MOV.U32 R3, RZ, RZ, c[0x0][0x1d0] ;  /* 0x00007400ff037624 */ /* 0x002fe200078e00ff */
[----:B------:R-:W-:Y:S02]  /*04e0*/  MOV R198, c[0x0][0x228] ;  /* 0x00008a0000c67a02 */ /* 0x000fe40000000f00 */
[----:B------:R-:W-:Y:S01]  /*04f0*/  SHF.R.S32.HI R92, RZ, 0x1f, R197 ;  /* 0x0000001fff5c7819 */ /* 0x000fe200000114c5 */
[----:B--2---:R-:W-:Y:S01]  /*0500*/  IMAD.IADD R2, R158, 0x1, R0 ;  /* 0x000000019e027824 */ /* 0x004fe200078e0200 */
[----:B------:R1:W-:Y:S04]  /*0510*/  STL [R1+0x48], R0 ;  /* 0x0000480001007387 */ /* 0x0003e80000100800 */
[----:B------:R1:W-:Y:S04]  /*0520*/  STL [R1+0x50], R2 ;  /* 0x0000500201007387 */ /* 0x0003e80000100800 */
[----:B---3--:R1:W-:Y:S04]  /*0530*/  STL [R1+0x4c], R4 ;  /* 0x00004c0401007387 */ /* 0x0083e80000100800 */
[----:B----4-:R1:W-:Y:S01]  /*0540*/  STL [R1+0x54], R152 ;  /* 0x0000549801007387 */ /* 0x0103e20000100800 */
[----:B------:R-:W-:Y:S05]  /*0550*/  @P0 BRA `(.L_x_932) ;  /* 0x0000004000000947 */ /* 0x000fea0003800000 */
[----:B------:R-:W-:Y:S05]  /*0560*/  @!P1 BRA `(.L_x_932) ;  /* 0x0000003000009947 */ /* 0x000fea0003800000 */
[----:B-----5:R-:W2:Y:S04]  /*0570*/  LDG.E R8, [R12.64] ;  /* 0x000000060c087981 */ /* 0x020ea8000c1e1900 */
[----:B------:R-:W2:Y:S02]  /*0580*/  LDG.E R9, [R12.64+0x4] ;  /* 0x000004060c097981 */ /* 0x000ea4000c1e1900 */
[----:B--2---:R-:W-:-:S05]  /*0590*/  IADD3 R8, -R8, R9, RZ ;  /* 0x0000000908087210 */ /* 0x004fca0007ffe1ff */
.L_x_932:
[----:B-----5:R2:W-:Y:S01]  /*05a0*/  STL [R1+0x58], R8 ;  /* 0x0000580801007387 */ /* 0x0205e20000100800 */
[----:B------:R-:W-:-:S04]  /*05b0*/  ISETP.NE.U32.AND P0, PT, RZ, c[0x0][0x368], PT ;  /* 0x0000da00ff007a0c */ /* 0x000fc80003f05070 */
[----:B------:R-:W-:-:S13]  /*05c0*/  ISETP.NE.AND.EX P0, PT, RZ, c[0x0][0x36c], PT, P0 ;  /* 0x0000db00ff007a0c */ /* 0x000fda0003f05300 */
[----:B------:R-:W-:Y:S05]  /*05d0*/  @!P0 BRA `(.L_x_933) ;  /* 0x0000003000008947 */ /* 0x000fea0003800000 */
[----:B-1----:R-:W-:-:S06]  /*05e0*/  IMAD.WIDE R2, R200, R5, c[0x0][0x368] ;  /* 0x0000da00c8027625 */ /* 0x002fcc00078e0205 */
[----:B------:R1:W5:Y:S01]  /*05f0*/  LDG.E R3, [R2.64] ;  /* 0x0000000602037981 */ /* 0x000362000c1e1900 */
[----:B------:R-:W-:Y:S05]  /*0600*/  BRA `(.L_x_934) ;  /* 0x0000004000007947 */ /* 0x000fea0003800000 */
.L_x_933:
[----:B------:R-:W-:Y:S05]  /*0610*/  @!P6 BRA `(.L_x_934) ;  /* 0x000000300000e947 */ /* 0x000fea0003800000 */
[----:B------:R-:W3:Y:S04]  /*0620*/  LDG.E R3, [R10.64] ;  /* 0x000000060a037981 */ /* 0x000ee8000c1e1900 */
[----:B-1----:R-:W3:Y:S02]  /*0630*/  LDG.E R2, [R10.64+0x4] ;  /* 0x000004060a027981 */ /* 0x002ee4000c1e1900 */
[----:B---3--:R-:W-:Y:S02]  /*0640*/  IADD3 R3, -R3, R2, RZ ;  /* 0x0000000203037210 */ /* 0x008fe40007ffe1ff */
.L_x_934:
[----:B------:R-:W-:Y:S01]  /*0650*/  ISETP.NE.U32.AND P0, PT, RZ, c[0x0][0x378], PT ;  /* 0x0000de00ff007a0c */ /* 0x000fe20003f05070 */
[----:B-1----:R1:W3:Y:S03]  /*0660*/  @P5 LDG.E R2, [R6.64] ;  /* 0x0000000606025981 */ /* 0x0022e6000c1e1900 */
[----:B------:R-:W-:Y:S01]  /*0670*/  ISETP.NE.AND.EX P0, PT, RZ, c[0x0][0x37c], PT, P0 ;  /* 0x0000df00ff007a0c */ /* 0x000fe20003f05300 */
[----:B------:R1:W3:Y:S01]  /*0680*/  @P5 LDG.E R9, [R6.64+0x4] ;  /* 0x0000040606095981 */ /* 0x0002e2000c1e1900 */
[----:B-----5:R-:W-:-:S11]  /*0690*/  IMAD.MOV.U32 R142, RZ, RZ, R3 ;  /* 0x000000ffff8e7224 */ /* 0x020fd600078e0003 */
[----:B------:R-:W-:-:S05]  /*06a0*/  @P0 IMAD.WIDE R10, R200, R5, c[0x0][0x378] ;  /* 0x0000de00c80a0625 */ /* 0x000fca00078e0205 */
[----:B------:R-:W4:Y:S01]  /*06b0*/  @P0 LDG.E R142, [R10.64] ;  /* 0x000000060a8e0981 */ /* 0x000f22000c1e1900 */
[----:B------:R-:W-:-:S05]  /*06c0*/  IMAD.MOV.U32 R4, RZ, RZ, c[0x0][0x2c4] ;  /* 0x0000b100ff047624 */ /* 0x000fca00078e00ff */
[----:B------:R-:W-:Y:S02]  /*06d0*/  ISETP.NE.AND P1, PT, R4, 0x1, PT ;  /* 0x000000010400780c */ /* 0x000fe40003f25270 */
[----:B------:R-:W-:Y:S01]  /*06e0*/  IADD3 R4, R89, 0x7f, RZ ;  /* 0x0000007f59047810 */ /* 0x000fe20007ffe0ff */
[----:B------:R-:W-:-:S04]  /*06f0*/  IMAD.IADD R0, R3, 0x1, -R0 ;  /* 0x0000000103007824 */ /* 0x000fc800078e0a00 */
[----:B-1----:R-:W-:Y:S01]  /*0700*/  IMAD.MOV.U32 R6, RZ, RZ, R4 ;  /* 0x000000ffff067224 */ /* 0x002fe200078e0004 */
[----:B------:R1:W-:Y:S01]  /*0710*/  STL [R1+0x5c], R0 ;  /* 0x00005c0001007387 */ /* 0x0003e20000100800 */
[----:B---3--:R-:W-:-:S04]  /*0720*/  @P5 IMAD.IADD R198, R9, 0x1, -R2 ;  /* 0x0000000109c65824 */ /* 0x008fc800078e0a02 */
[----:B------:R-:W-:-:S04]  /*0730*/  @P1 IMAD.HI.U32 R2, R4, c[0x0][0x2c8], RZ ;  /* 0x0000b20004021a27 */ /* 0x000fc800078e00ff */
[----:B------:R-:W-:Y:S01]  /*0740*/  IMAD.IADD R199, R0, 0x1, R198 ;  /* 0x0000000100c77824 */ /* 0x000fe200078e02c6 */
[----:B------:R-:W-:Y:S01]  /*0750*/  @P1 SHF.R.U32.HI R6, RZ, c[0x0][0x2cc], R2 ;  /* 0x0000b300ff061a19 */ /* 0x000fe20000011602 */
[----:B------:R-:W-:-:S03]  /*0760*/  IMAD.MOV.U32 R2, RZ, RZ, c[0x0][0x32c] ;  /* 0x0000cb00ff027624 */ /* 0x000fc600078e00ff */
[----:B------:R1:W-:Y:S04]  /*0770*/  STL.64 [R1+0x60], R198 ;  /* 0x000060c601007387 */ /* 0x0003e80000100a00 */
[----:B----4-:R1:W-:Y:S01]  /*0780*/  STL [R1+0x68], R142 ;  /* 0x0000688e01007387 */ /* 0x0103e20000100800 */
[----:B------:R-:W-:Y:S02]  /*0790*/  ISETP.GE.AND P2, PT, R2, 0x1, PT ;  /* 0x000000010200780c */ /* 0x000fe40003f46270 */
[----:B------:R-:W-:Y:S02]  /*07a0*/  IADD3 R9, R199, 0x3f, RZ ;  /* 0x0000003fc7097810 */ /* 0x000fe40007ffe0ff */
[----:B------:R-:W-:Y:S02]  /*07b0*/  IADD3 R7, R6, 0x1, R199 ;  /* 0x0000000106077810 */ /* 0x000fe40007ffe0c7 */
[----:B------:R-:W-:-:S03]  /*07c0*/  SHF.R.S32.HI R4, RZ, 0x1f, R9 ;  /* 0x0000001fff047819 */ /* 0x000fc60000011409 */
[----:B------:R-:W-:Y:S01]  /*07d0*/  IMAD.IADD R6, R7, 0x1, -R8 ;  /* 0x0000000107067824 */ /* 0x000fe200078e0a08 */
[----:B------:R-:W-:-:S04]  /*07e0*/  LEA.HI R4, R4, R9, RZ, 0x6 ;  /* 0x0000000904047211 */ /* 0x000fc800078f30ff */
[----:B------:R-:W-:Y:S02]  /*07f0*/  SHF.R.S32.HI R141, RZ, 0x6, R4 ;  /* 0x00000006ff8d7819 */ /* 0x000fe40000011404 */
        /* <DEDUP_REMOVED lines=11> */
.L_x_936:
[----:B------:R-:W-:-:S13]  /*08b0*/  ISETP.NE.AND P0, PT, R2, 0x1, PT ;  /* 0x000000010200780c */ /* 0x000fda0003f05270 */
[----:B------:R-:W-:-:S05]  /*08c0*/  @P0 IMAD.HI.U32 R4, R9, c[0x0][0x330], RZ ;  /* 0x0000cc0009040a27 */ /* 0x000fca00078e00ff */
[----:B------:R-:W-:-:S05]  /*08d0*/  @P0 SHF.R.U32.HI R9, RZ, c[0x0][0x334], R4 ;  /* 0x0000cd00ff090a19 */ /* 0x000fca0000011604 */
.L_x_937:
[----:B------:R-:W-:-:S05]  /*08e0*/  IMAD R4, R9, R2, c[0x0][0x32c] ;  /* 0x0000cb0009047624 */ /* 0x000fca00078e0202 */
[----:B------:R-:W-:Y:S02]  /*08f0*/  IMNMX R7, R7, R4, PT ;  /* 0x0000000407077217 */ /* 0x000fe40003800200 */
.L_x_935:
[----:B------:R-:W-:-:S04]  /*0900*/  @P1 IMAD.HI.U32 R4, R89, c[0x0][0x2c8], RZ ;  /* 0x0000b20059041a27 */ /* 0x000fc800078e00ff */
[----:B------:R-:W-:Y:S01]  /*0910*/  IMAD.MOV.U32 R6, RZ, RZ, R89 ;  /* 0x000000ffff067224 */ /* 0x000fe200078e0059 */
[----:B------:R-:W-:-:S04]  /*0920*/  @P1 SHF.R.U32.HI R6, RZ, c[0x0][0x2cc], R4 ;  /* 0x0000b300ff061a19 */ /* 0x000fc80000011604 */
[----:B------:R-:W-:-:S04]  /*0930*/  IADD3 R4, R6, R199, -R8 ;  /* 0x000000c706047210 */ /* 0x000fc80007ffe808 */
[----:B------:R-:W-:Y:S01]  /*0940*/  IADD3 R9, R4, -c[0x0][0x324], RZ ;  /* 0x8000c90004097a10 */ /* 0x000fe20007ffe0ff */
        /* <DEDUP_REMOVED lines=9> */
.L_x_939:
[----:B------:R-:W-:-:S13]  /*09e0*/  ISETP.NE.AND P0, PT, R2, 0x1, PT ;  /* 0x000000010200780c */ /* 0x000fda0003f05270 */
[----:B------:R-:W-:-:S05]  /*09f0*/  @P0 IMAD.HI.U32 R2, R4, c[0x0][0x330], RZ ;  /* 0x0000cc0004020a27 */ /* 0x000fca00078e00ff */
[----:B------:R-:W-:-:S05]  /*0a00*/  @P0 SHF.R.U32.HI R4, RZ, c[0x0][0x334], R2 ;  /* 0x0000cd00ff040a19 */ /* 0x000fca0000011602 */
.L_x_940:
[----:B------:R-:W-:-:S05]  /*0a10*/  IMAD R4, R4, c[0x0][0x32c], RZ ;  /* 0x0000cb0004047a24 */ /* 0x000fca00078e02ff */
[----:B------:R-:W-:Y:S02]  /*0a20*/  IMNMX R9, R9, R4, !PT ;  /* 0x0000000409097217 */ /* 0x000fe40007800200 */
.L_x_938:
[----:B------:R-:W-:Y:S02]  /*0a30*/  IADD3 R7, R7, 0x3f, RZ ;  /* 0x0000003f07077810 */ /* 0x000fe40007ffe0ff */
[----:B------:R-:W-:Y:S02]  /*0a40*/  SHF.R.S32.HI R2, RZ, 0x1f, R9 ;  /* 0x0000001fff027819 */ /* 0x000fe40000011409 */
[----:B------:R-:W-:Y:S02]  /*0a50*/  SHF.R.S32.HI R4, RZ, 0x1f, R7 ;  /* 0x0000001fff047819 */ /* 0x000fe40000011407 */
[----:B------:R-:W-:Y:S02]  /*0a60*/  LEA.HI R2, R2, R9, RZ, 0x6 ;  /* 0x0000000902027211 */ /* 0x000fe400078f30ff */
[----:B------:R-:W-:Y:S02]  /*0a70*/  LEA.HI R4, R4, R7, RZ, 0x6 ;  /* 0x0000000704047211 */ /* 0x000fe400078f30ff */
[----:B------:R-:W-:-:S02]  /*0a80*/  SHF.R.S32.HI R2, RZ, 0x6, R2 ;  /* 0x00000006ff027819 */ /* 0x000fc40000011402 */
[----:B------:R-:W-:Y:S02]  /*0a90*/  SHF.R.S32.HI R4, RZ, 0x6, R4 ;  /* 0x00000006ff047819 */ /* 0x000fe40000011404 */
[----:B------:R-:W-:Y:S02]  /*0aa0*/  IMNMX R7, RZ, R2, !PT ;  /* 0x00000002ff077217 */ /* 0x000fe40007800200 */
[----:B------:R-:W-:-:S03]  /*0ab0*/  IMNMX R9, R141, R4, PT ;  /* 0x000000048d097217 */ /* 0x000fc60003800200 */
[--C-:B------:R-:W-:Y:S02]  /*0ac0*/  IMAD R7, R7, 0x40, -R0.reuse ;  /* 0x0000004007077824 */ /* 0x100fe400078e0a00 */
[----:B------:R-:W-:-:S03]  /*0ad0*/  IMAD R9, R9, 0x40, -R0 ;  /* 0x0000004009097824 */ /* 0x000fc600078e0a00 */
[----:B------:R-:W-:Y:S02]  /*0ae0*/  IMNMX R11, RZ, R7, !PT ;  /* 0x00000007ff0b7217 */ /* 0x000fe40007800200 */
[----:B------:R-:W-:-:S04]  /*0af0*/  IMNMX R2, R9, R198, PT ;  /* 0x000000c609027217 */ /* 0x000fc80003800200 */
[----:B------:R-:W-:Y:S02]  /*0b00*/  ISETP.GT.AND P0, PT, R2, R11, PT ;  /* 0x0000000b0200720c */ /* 0x000fe40003f04270 */
[----:B------:R-:W-:-:S05]  /*0b10*/  SHF.R.U32.HI R11, RZ, 0x6, R11 ;  /* 0x00000006ff0b7819 */ /* 0x000fca000001160b */
[----:B-1----:R-:W-:-:S06]  /*0b20*/  IMAD.MOV.U32 R0, RZ, RZ, R11 ;  /* 0x000000ffff007224 */ /* 0x002fcc00078e000b */
[----:B------:R-:W-:-:S04]  /*0b30*/  @P0 IADD3 R2, R2, 0x3f, RZ ;  /* 0x0000003f02020810 */ /* 0x000fc80007ffe0ff */
[----:B------:R-:W-:-:S04]  /*0b40*/  @P0 SHF.R.S32.HI R7, RZ, 0x1f, R2 ;  /* 0x0000001fff070819 */ /* 0x000fc80000011402 */
[----:B------:R-:W-:-:S04]  /*0b50*/  @P0 LEA.HI R7, R7, R2, RZ, 0x6 ;  /* 0x0000000207070211 */ /* 0x000fc800078f30ff */
[----:B------:R-:W-:-:S04]  /*0b60*/  @P0 SHF.R.S32.HI R0, RZ, 0x6, R7 ;  /* 0x00000006ff000819 */ /* 0x000fc80000011407 */
[----:B------:R-:W-:-:S13]  /*0b70*/  ISETP.GT.AND P0, PT, R0, R11, PT ;  /* 0x0000000b0000720c */ /* 0x000fda0003f04270 */
[----:B------:R-:W-:Y:S05]  /*0b80*/  @!P0 BRA `(.L_x_941) ;  /* 0x0000555000008947 */ /* 0x000fea0003800000 */
[----:B------:R-:W-:-:S04]  /*0b90*/  ISETP.NE.U32.AND P3, PT, RZ, c[0x0][0x340], PT ;  /* 0x0000d000ff007a0c */ /* 0x000fc80003f65070 */
[----:B------:R-:W-:-:S13]  /*0ba0*/  ISETP.NE.AND.EX P3, PT, RZ, c[0x0][0x344], PT, P3 ;  /* 0x0000d100ff007a0c */ /* 0x000fda0003f65330 */
[----:B------:R-:W-:-:S06]  /*0bb0*/  @P3 IMAD.WIDE R14, R200, R5, c[0x0][0x340] ;  /* 0x0000d000c80e3625 */ /* 0x000fcc00078e0205 */
[----:B------:R1:W3:Y:S01]  /*0bc0*/  @P3 LDG.E R14, [R14.64] ;  /* 0x000000060e0e3981 */ /* 0x0002e2000c1e1900 */
[----:B------:R-:W-:Y:S01]  /*0bd0*/  SHF.R.S32.HI R13, RZ, 0x1f, R90 ;  /* 0x0000001fff0d7819 */ /* 0x000fe2000001145a */
[----:B------:R-:W-:Y:S01]  /*0be0*/  IMAD.IADD R158, R158, 0x1, R3 ;  /* 0x000000019e9e7824 */ /* 0x000fe200078e0203 */
[----:B------:R-:W-:Y:S01]  /*0bf0*/  IADD3 R12, R0, -0x1, RZ ;  /* 0xffffffff000c7810 */ /* 0x000fe20007ffe0ff */
[----:B------:R-:W-:Y:S01]  /*0c00*/  IMAD R2, R92, c[0x0][0x1e8], RZ ;  /* 0x00007a005c027a24 */ /* 0x000fe200078e02ff */
[-C--:B------:R-:W-:Y:S01]  /*0c10*/  LEA.HI R7, R13, R90.reuse, RZ, 0x3 ;  /* 0x0000005a0d077211 */ /* 0x080fe200078f18ff */
[----:B------:R-:W-:Y:S01]  /*0c20*/  IMAD.MOV.U32 R104, RZ, RZ, c[0x0][0x238] ;  /* 0x00008e00ff687624 */ /* 0x000fe200078e00ff */
[----:B------:R-:W-:Y:S01]  /*0c30*/  ISETP.GT.AND P0, PT, R12, R11, PT ;  /* 0x0000000b0c00720c */ /* 0x000fe20003f04270 */
[----:B------:R-:W-:Y:S01]  /*0c40*/  IMAD.MOV.U32 R115, RZ, RZ, 0x6 ;  /* 0x00000006ff737424 */ /* 0x000fe200078e00ff */
[----:B------:R-:W-:Y:S01]  /*0c50*/  SHF.R.S32.HI R3, RZ, 0x3, R7 ;  /* 0x00000003ff037819 */ /* 0x000fe20000011407 */
[----:B------:R-:W-:Y:S01]  /*0c60*/  IMAD.MOV.U32 R4, RZ, RZ, c[0x0][0x258] ;  /* 0x00009600ff047624 */ /* 0x000fe200078e00ff */
[----:B------:R-:W-:Y:S01]  /*0c70*/  LOP3.LUT R7, R7, 0x1ffffff8, RZ, 0xc0, !PT ;  /* 0x1ffffff807077812 */ /* 0x000fe200078ec0ff */
[----:B------:R-:W-:Y:S01]  /*0c80*/  IMAD.WIDE.U32 R16, R197, c[0x0][0x1e8], RZ ;  /* 0x00007a00c5107a25 */ /* 0x000fe200078e00ff */
[-C--:B------:R-:W-:Y:S01]  /*0c90*/  SHF.L.U64.HI R93, R104, R115.reuse, c[0x0][0x23c] ;  /* 0x00008f00685d7619 */ /* 0x080fe20000010273 */
[----:B------:R-:W-:Y:S01]  /*0ca0*/  ULDC.U8 UR4, c[0x0][0x298] ;  /* 0x0000a60000047ab9 */ /* 0x000fe20000000000 */
[----:B------:R-:W-:Y:S01]  /*0cb0*/  IADD3 R28, -R7, R90, RZ ;  /* 0x0000005a071c7210 */ /* 0x000fe20007ffe1ff */
[----:B------:R-:W-:Y:S01]  /*0cc0*/  IMAD R5, R197, c[0x0][0x1ec], R2 ;  /* 0x00007b00c5057a24 */ /* 0x000fe200078e0202 */
[----:B------:R-:W-:Y:S01]  /*0cd0*/  SHF.L.U64.HI R94, R4, R115, c[0x0][0x25c] ;  /* 0x00009700045e7619 */ /* 0x000fe20000010273 */
[----:B------:R-:W-:Y:S01]  /*0ce0*/  IMAD.SHL.U32 R95, R104, 0x40, RZ ;  /* 0x00000040685f7824 */ /* 0x000fe200078e00ff */
[----:B------:R-:W-:Y:S01]  /*0cf0*/  SHF.R.S32.HI R6, RZ, 0x1f, R12 ;  /* 0x0000001fff067819 */ /* 0x000fe2000001140c */
[----:B------:R-:W-:Y:S01]  /*0d00*/  IMAD.IADD R17, R17, 0x1, R5 ;  /* 0x0000000111117824 */ /* 0x000fe200078e0205 */
[----:B--2---:R-:W-:Y:S01]  /*0d10*/  SHF.R.S32.HI R8, RZ, 0x1f, R152 ;  /* 0x0000001fff087819 */ /* 0x004fe20000011498 */
[----:B------:R-:W-:Y:S01]  /*0d20*/  IMAD R5, R12, -0x40, -R3 ;  /* 0xffffffc00c057824 */ /* 0x000fe200078e0a03 */
[----:B------:R-:W-:Y:S01]  /*0d30*/  IADD3 R152, P1, R3, R152, RZ ;  /* 0x0000009803987210 */ /* 0x000fe20007f3e0ff */
[----:B------:R-:W-:Y:S01]  /*0d40*/  IMAD.SHL.U32 R28, R28, 0x8, RZ ;  /* 0x000000081c1c7824 */ /* 0x000fe200078e00ff */
[----:B------:R-:W-:Y:S01]  /*0d50*/  SHF.R.S32.HI R19, RZ, 0x1f, R200 ;  /* 0x0000001fff137819 */ /* 0x000fe200000114c8 */
[-C--:B------:R-:W-:Y:S01]  /*0d60*/  IMAD R9, R93, R12.reuse, RZ ;  /* 0x0000000c5d097224 */ /* 0x080fe200078e02ff */
[----:B------:R-:W-:Y:S01]  /*0d70*/  @P0 IADD3 R2, R0, -0x2, RZ ;  /* 0xfffffffe00020810 */ /* 0x000fe20007ffe0ff */
[----:B------:R-:W-:Y:S01]  /*0d80*/  IMAD.SHL.U32 R96, R4, 0x40, RZ ;  /* 0x0000004004607824 */ /* 0x000fe200078e00ff */
[----:B------:R-:W-:Y:S01]  /*0d90*/  SHF.R.S32.HI R29, RZ, 0x1f, R28 ;  /* 0x0000001fff1d7819 */ /* 0x000fe2000001141c */
[----:B-1----:R-:W-:Y:S01]  /*0da0*/  IMAD R15, R94, R12, RZ ;  /* 0x0000000c5e0f7224 */ /* 0x002fe200078e02ff */
[----:B------:R-:W-:Y:S01]  /*0db0*/  LEA.HI.X.SX32 R8, R3, R8, 0x1, P1 ;  /* 0x0000000803087211 */ /* 0x000fe200008f0eff */
[----:B------:R-:W-:Y:S01]  /*0dc0*/  IMAD.IADD R5, R5, 0x1, R198 ;  /* 0x0000000105057824 */ /* 0x000fe200078e02c6 */
[----:B------:R-:W-:Y:S01]  /*0dd0*/  SEL R20, R19, RZ, !P5 ;  /* 0x000000ff13147207 */ /* 0x000fe20006800000 */
[-C--:B------:R-:W-:Y:S01]  /*0de0*/  IMAD R9, R6, R95.reuse, R9 ;  /* 0x0000005f06097224 */ /* 0x080fe200078e0209 */
[----:B------:R-:W-:Y:S01]  /*0df0*/  IADD3 R7, R28, 0x80, RZ ;  /* 0x000000801c077810 */ /* 0x000fe20007ffe0ff */
[----:B------:R-:W-:Y:S01]  /*0e00*/  IMAD R30, R92, c[0x0][0x240], RZ ;  /* 0x000090005c1e7a24 */ /* 0x000fe200078e02ff */
[C---:B------:R-:W-:Y:S01]  /*0e10*/  ISETP.GE.AND P2, PT, R5.reuse, 0x1, PT ;  /* 0x000000010500780c */ /* 0x040fe20003f46270 */
[----:B------:R-:W-:Y:S01]  /*0e20*/  IMAD R6, R6, R96, R15 ;  /* 0x0000006006067224 */ /* 0x000fe200078e020f */
[----:B------:R-:W-:Y:S01]  /*0e30*/  ISETP.GE.AND P1, PT, R5, 0x21, PT ;  /* 0x000000210500780c */ /* 0x000fe20003f26270 */
[----:B------:R-:W-:Y:S01]  /*0e40*/  IMAD R30, R197, c[0x0][0x244], R30 ;  /* 0x00009100c51e7a24 */ /* 0x000fe200078e021e */
[----:B------:R-:W-:Y:S01]  /*0e50*/  @P0 SHF.R.S32.HI R5, RZ, 0x1f, R2 ;  /* 0x0000001fff050819 */ /* 0x000fe20000011402 */
[----:B------:R-:W-:Y:S01]  /*0e60*/  @P0 IMAD R0, R93, R2, RZ ;  /* 0x000000025d000224 */ /* 0x000fe200078e02ff */
[-C--:B------:R-:W-:Y:S01]  /*0e70*/  LEA.HI R124, R13, R90.reuse, RZ, 0x2 ;  /* 0x0000005a0d7c7211 */ /* 0x080fe200078f10ff */
[----:B------:R-:W-:Y:S01]  /*0e80*/  IMAD.SHL.U32 R3, R3, 0x40, RZ ;  /* 0x0000004003037824 */ /* 0x000fe200078e00ff */
[----:B------:R-:W-:Y:S01]  /*0e90*/  SHF.R.S32.HI R127, RZ, 0x1f, R142 ;  /* 0x0000001fff7f7819 */ /* 0x000fe2000001148e */
[----:B------:R-:W-:Y:S01]  /*0ea0*/  @P0 IMAD R0, R5, R95, R0 ;  /* 0x0000005f05000224 */ /* 0x000fe200078e0200 */
[----:B------:R-:W-:Y:S01]  /*0eb0*/  IADD3 R5, R28, 0x40, RZ ;  /* 0x000000401c057810 */ /* 0x000fe20007ffe0ff */
[----:B------:R-:W-:Y:S01]  /*0ec0*/  IMAD R26, R92, c[0x0][0x260], RZ ;  /* 0x000098005c1a7a24 */ /* 0x000fe200078e02ff */
[----:B------:R-:W-:Y:S01]  /*0ed0*/  LOP3.LUT R3, R3, 0x1c0, RZ, 0xc0, !PT ;  /* 0x000001c003037812 */ /* 0x000fe200078ec0ff */
[----:B------:R-:W-:Y:S01]  /*0ee0*/  IMAD R163, R8, c[0x0][0x238], RZ ;  /* 0x00008e0008a37a24 */ /* 0x000fe200078e02ff */
[----:B------:R-:W-:Y:S01]  /*0ef0*/  ISETP.GE.AND P4, PT, R5, c[0x0][0x1d4], PT ;  /* 0x0000750005007a0c */ /* 0x000fe20003f86270 */
[----:B------:R-:W-:Y:S01]  /*0f00*/  IMAD R26, R197, c[0x0][0x264], R26 ;  /* 0x00009900c51a7a24 */ /* 0x000fe200078e021a */
[----:B------:R-:W-:Y:S01]  /*0f10*/  SEL R5, R200, RZ, !P5 ;  /* 0x000000ffc8057207 */ /* 0x000fe20006800000 */
[----:B------:R-:W-:Y:S01]  /*0f20*/  IMAD R163, R152, c[0x0][0x23c], R163 ;  /* 0x00008f0098a37a24 */ /* 0x000fe200078e02a3 */
[----:B------:R-:W-:Y:S01]  /*0f30*/  LOP3.LUT R10, R3, 0x38, R28, 0xf8, !PT ;  /* 0x00000038030a7812 */ /* 0x000fe200078ef81c */
[----:B------:R-:W-:Y:S01]  /*0f40*/  IMAD.SHL.U32 R111, R104, 0x20, RZ ;  /* 0x00000020686f7824 */ /* 0x000fe200078e00ff */
[----:B------:R-:W-:Y:S01]  /*0f50*/  SHF.R.U32.HI R3, RZ, 0x3, R3 ;  /* 0x00000003ff037819 */ /* 0x000fe20000011603 */
[----:B------:R-:W-:Y:S01]  /*0f60*/  IMAD R161, R8, c[0x0][0x258], RZ ;  /* 0x0000960008a17a24 */ /* 0x000fe200078e02ff */
[----:B------:R-:W-:Y:S01]  /*0f70*/  ISETP.GE.AND P5, PT, R28, c[0x0][0x1d4], PT ;  /* 0x000075001c007a0c */ /* 0x000fe20003fa6270 */
[----:B------:R-:W-:Y:S01]  /*0f80*/  IMAD.SHL.U32 R113, R4, 0x20, RZ ;  /* 0x0000002004717824 */ /* 0x000fe200078e00ff */
[----:B------:R-:W-:Y:S01]  /*0f90*/  LOP3.LUT R3, R10, R3, RZ, 0x3c, !PT ;  /* 0x000000030a037212 */ /* 0x000fe200078e3cff */
[----:B------:R-:W-:Y:S01]  /*0fa0*/  IMAD R161, R152, c[0x0][0x25c], R161 ;  /* 0x0000970098a17a24 */ /* 0x000fe200078e02a1 */
[CC--:B------:R-:W-:Y:S01]  /*0fb0*/  LEA.HI R10, R13.reuse, R90.reuse, RZ, 0x6 ;  /* 0x0000005a0d0a7211 */ /* 0x0c0fe200078f30ff */
[----:B------:R-:W-:Y:S01]  /*0fc0*/  IMAD.MOV.U32 R53, RZ, RZ, RZ ;  /* 0x000000ffff357224 */ /* 0x000fe200078e00ff */
[----:B------:R-:W-:Y:S01]  /*0fd0*/  SHF.R.S32.HI R97, RZ, 0x2, R124 ;  /* 0x00000002ff617819 */ /* 0x000fe2000001147c */
[----:B------:R-:W-:Y:S01]  /*0fe0*/  IMAD.MOV.U32 R67, RZ, RZ, 0x1 ;  /* 0x00000001ff437424 */ /* 0x000fe200078e00ff */
[----:B------:R-:W-:Y:S01]  /*0ff0*/  LEA.HI R13, R13, R90, RZ, 0x5 ;  /* 0x0000005a0d0d7211 */ /* 0x000fe200078f28ff */
[----:B------:R-:W-:Y:S01]  /*1000*/  IMAD.SHL.U32 R10, R10, 0x8, RZ ;  /* 0x000000080a0a7824 */ /* 0x000fe200078e00ff */
[----:B------:R-:W-:Y:S01]  /*1010*/  MOV R100, c[0x0][0x27c] ;  /* 0x00009f0000647a02 */ /* 0x000fe20000000f00 */
[----:B------:R-:W-:Y:S01]  /*1020*/  IMAD.WIDE.U32 R164, R97, c[0x0][0x1e0], RZ ;  /* 0x0000780061a47a25 */ /* 0x000fe200078e00ff */
[----:B------:R-:W-:-:S02]  /*1030*/  SHF.L.U32 R13, R13, 0x4, RZ ;  /* 0x000000040d0d7819 */ /* 0x000fc400000006ff */
[----:B------:R-:W-:Y:S01]  /*1040*/  LOP3.LUT R10, R3, 0xfffffe00, R10, 0xf8, !PT ;  /* 0xfffffe00030a7812 */ /* 0x000fe200078ef80a */
[----:B------:R-:W-:Y:S01]  /*1050*/  IMAD.SHL.U32 R108, R100, 0x2, RZ ;  /* 0x00000002646c7824 */ /* 0x000fe200078e00ff */
[----:B------:R-:W-:Y:S02]  /*1060*/  LOP3.LUT R13, R13, 0xfffffe00, RZ, 0xc0, !PT ;  /* 0xfffffe000d0d7812 */ /* 0x000fe400078ec0ff */
[----:B---3--:R-:W-:Y:S01]  /*1070*/  @P3 SHF.R.S32.HI R15, RZ, 0x1f, R14 ;  /* 0x0000001fff0f3819 */ /* 0x008fe2000001140e */
[----:B------:R-:W-:Y:S02]  /*1080*/  @!P3 IMAD.MOV.U32 R15, RZ, RZ, R19 ;  /* 0x000000ffff0fb224 */ /* 0x000fe400078e0013 */
[----:B------:R-:W-:-:S03]  /*1090*/  IMAD.WIDE.U32 R18, R197, c[0x0][0x240], R28 ;  /* 0x00009000c5127a25 */ /* 0x000fc600078e001c */
[----:B------:R-:W-:Y:S01]  /*10a0*/  SEL R131, R15, RZ, !P6 ;  /* 0x000000ff0f837207 */ /* 0x000fe20007000000 */
[----:B------:R-:W-:Y:S01]  /*10b0*/  @!P3 IMAD.MOV.U32 R14, RZ, RZ, R200 ;  /* 0x000000ffff0eb224 */ /* 0x000fe200078e00c8 */
[----:B------:R-:W-:Y:S01]  /*10c0*/  IADD3 R31, R19, R30, RZ ;  /* 0x0000001e131f7210 */ /* 0x000fe20007ffe0ff */
[----:B------:R-:W-:Y:S01]  /*10d0*/  IMAD.MOV.U32 R30, RZ, RZ, R18 ;  /* 0x000000ffff1e7224 */ /* 0x000fe200078e0012 */
[----:B------:R-:W-:Y:S01]  /*10e0*/  ISETP.GE.AND P3, PT, R7, c[0x0][0x1d4], PT ;  /* 0x0000750007007a0c */ /* 0x000fe20003f66270 */
[----:B------:R-:W-:Y:S01]  /*10f0*/  IMAD R18, R92, c[0x0][0x210], RZ ;  /* 0x000084005c127a24 */ /* 0x000fe200078e02ff */
[----:B------:R-:W-:Y:S01]  /*1100*/  LOP3.LUT R7, R124, 0xfffffffc, RZ, 0xc0, !PT ;  /* 0xfffffffc7c077812 */ /* 0x000fe200078ec0ff */
[----:B------:R-:W-:Y:S01]  /*1110*/  IMAD.WIDE.U32 R30, R5, c[0x0][0x248], R30 ;  /* 0x00009200051e7a25 */ /* 0x000fe200078e001e */
[----:B------:R-:W-:Y:S02]  /*1120*/  SEL R150, R14, RZ, !P6 ;  /* 0x000000ff0e967207 */ /* 0x000fe40007000000 */
[----:B------:R-:W-:Y:S01]  /*1130*/  SHF.R.S32.HI R124, RZ, 0x1f, R124 ;  /* 0x0000001fff7c7819 */ /* 0x000fe2000001147c */
[----:B------:R-:W-:-:S02]  /*1140*/  IMAD R21, R197, c[0x0][0x214], R18 ;  /* 0x00008500c5157a24 */ /* 0x000fc400078e0212 */
[----:B------:R-:W-:Y:S01]  /*1150*/  IMAD R18, R20, c[0x0][0x248], RZ ;  /* 0x0000920014127a24 */ /* 0x000fe200078e02ff */
[----:B------:R-:W-:Y:S01]  /*1160*/  LEA.HI R124, R124, R97, RZ, 0x3 ;  /* 0x000000617c7c7211 */ /* 0x000fe200078f18ff */
[----:B------:R-:W-:Y:S01]  /*1170*/  IMAD.IADD R22, R90, 0x1, -R7 ;  /* 0x000000015a167824 */ /* 0x000fe200078e0a07 */
[----:B------:R-:W-:Y:S01]  /*1180*/  SHF.R.S32.HI R7, RZ, 0x1f, R97 ;  /* 0x0000001fff077819 */ /* 0x000fe20000011461 */
[----:B------:R-:W-:Y:S01]  /*1190*/  IMAD R18, R5, c[0x0][0x24c], R18 ;  /* 0x0000930005127a24 */ /* 0x000fe200078e0212 */
[----:B------:R-:W-:Y:S01]  /*11a0*/  LOP3.LUT R124, R124, 0xfffffff8, RZ, 0xc0, !PT ;  /* 0xfffffff87c7c7812 */ /* 0x000fe200078ec0ff */
[----:B------:R-:W-:Y:S02]  /*11b0*/  IMAD.SHL.U32 R24, R22, 0x8, RZ ;  /* 0x0000000816187824 */ /* 0x000fe400078e00ff */
[----:B------:R-:W-:Y:S02]  /*11c0*/  IMAD.IADD R31, R31, 0x1, R18 ;  /* 0x000000011f1f7824 */ /* 0x000fe400078e0212 */
[----:B------:R-:W-:Y:S01]  /*11d0*/  IMAD.WIDE.U32 R28, R197, c[0x0][0x260], R28 ;  /* 0x00009800c51c7a25 */ /* 0x000fe200078e001c */
[----:B------:R-:W-:-:S02]  /*11e0*/  SHF.R.S32.HI R25, RZ, 0x1f, R24 ;  /* 0x0000001fff197819 */ /* 0x000fc40000011418 */
[----:B------:R-:W-:Y:S01]  /*11f0*/  IADD3 R121, R24, 0x60, RZ ;  /* 0x0000006018797810 */ /* 0x000fe20007ffe0ff */
[----:B------:R-:W-:Y:S01]  /*1200*/  IMAD.WIDE.U32 R154, R152, c[0x0][0x238], R30 ;  /* 0x00008e00989a7a25 */ /* 0x000fe200078e001e */
[C---:B------:R-:W-:Y:S02]  /*1210*/  IADD3 R120, R24.reuse, 0x80, RZ ;  /* 0x0000008018787810 */ /* 0x040fe40007ffe0ff */
[----:B------:R-:W-:Y:S01]  /*1220*/  IADD3 R119, R24, 0xa0, RZ ;  /* 0x000000a018777810 */ /* 0x000fe20007ffe0ff */
[----:B------:R-:W-:Y:S02]  /*1230*/  IMAD.IADD R27, R29, 0x1, R26 ;  /* 0x000000011d1b7824 */ /* 0x000fe400078e021a */
[----:B------:R-:W-:Y:S02]  /*1240*/  IMAD.MOV.U32 R26, RZ, RZ, R28 ;  /* 0x000000ffff1a7224 */ /* 0x000fe400078e001c */
[----:B------:R-:W-:Y:S02]  /*1250*/  IMAD R20, R20, c[0x0][0x268], RZ ;  /* 0x00009a0014147a24 */ /* 0x000fe400078e02ff */
[----:B------:R-:W-:-:S02]  /*1260*/  IMAD.IADD R163, R155, 0x1, R163 ;  /* 0x000000019ba37824 */ /* 0x000fc400078e02a3 */
[----:B------:R-:W-:Y:S02]  /*1270*/  IMAD.MOV.U32 R162, RZ, RZ, R154 ;  /* 0x000000ffffa27224 */ /* 0x000fe400078e009a */
[----:B------:R-:W-:-:S04]  /*1280*/  IMAD.WIDE.U32 R28, R197, c[0x0][0x210], R24 ;  /* 0x00008400c51c7a25 */ /* 0x000fc800078e0018 */
[C---:B------:R-:W-:Y:S01]  /*1290*/  IMAD R3, R5.reuse, c[0x0][0x26c], R20 ;  /* 0x00009b0005037a24 */ /* 0x040fe200078e0214 */
[----:B------:R-:W-:Y:S01]  /*12a0*/  MOV R20, R28 ;  /* 0x0000001c00147202 */ /* 0x000fe20000000f00 */
[----:B------:R-:W-:-:S04]  /*12b0*/  IMAD.WIDE.U32 R26, R5, c[0x0][0x268], R26 ;  /* 0x00009a00051a7a25 */ /* 0x000fc800078e001a */
[----:B------:R-:W-:-:S04]  /*12c0*/  IMAD.WIDE.U32 R14, R12, R95, R162 ;  /* 0x0000005f0c0e7225 */ /* 0x000fc800078e00a2 */
[----:B------:R-:W-:Y:S01]  /*12d0*/  IMAD.IADD R27, R27, 0x1, R3 ;  /* 0x000000011b1b7824 */ /* 0x000fe200078e0203 */
[C---:B------:R-:W-:Y:S01]  /*12e0*/  @P2 LEA R28, P6, R14.reuse, c[0x0][0x220], 0x1 ;  /* 0x000088000e1c2a11 */ /* 0x040fe200078c08ff */
[----:B------:R-:W-:Y:S02]  /*12f0*/  IMAD.IADD R3, R15, 0x1, R9 ;  /* 0x000000010f037824 */ /* 0x000fe400078e0209 */
[----:B------:R-:W-:Y:S02]  /*1300*/  IMAD.MOV.U32 R5, RZ, RZ, 0x5 ;  /* 0x00000005ff057424 */ /* 0x000fe400078e00ff */
[----:B------:R-:W-:Y:S01]  /*1310*/  IMAD.IADD R21, R29, 0x1, R21 ;  /* 0x000000011d157824 */ /* 0x000fe200078e0215 */
[----:B------:R-:W-:Y:S01]  /*1320*/  @P2 LEA.HI.X R29, R14, c[0x0][0x224], R3, 0x1, P6 ;  /* 0x000089000e1d2a11 */ /* 0x000fe200030f0c03 */
[----:B------:R-:W-:Y:S01]  /*1330*/  IMAD.WIDE.U32 R152, R152, c[0x0][0x258], R26 ;  /* 0x0000960098987a25 */ /* 0x000fe200078e001a */
[----:B------:R-:W-:Y:S02]  /*1340*/  @P1 IADD3 R9, P6, R111, R14, RZ ;  /* 0x0000000e6f091210 */ /* 0x000fe40007fde0ff */
[-C--:B------:R-:W-:Y:S01]  /*1350*/  SHF.L.U64.HI R104, R104, R5.reuse, c[0x0][0x23c] ;  /* 0x00008f0068687619 */ /* 0x080fe20000010205 */
[----:B------:R-:W-:Y:S01]  /*1360*/  IMAD.IADD R161, R153, 0x1, R161 ;  /* 0x0000000199a17824 */ /* 0x000fe200078e02a1 */
[----:B------:R-:W-:Y:S01]  /*1370*/  SHF.L.U64.HI R106, R4, R5, c[0x0][0x25c] ;  /* 0x00009700046a7619 */ /* 0x000fe20000010205 */
[----:B------:R-:W-:-:S02]  /*1380*/  IMAD.MOV.U32 R160, RZ, RZ, R152 ;  /* 0x000000ffffa07224 */ /* 0x000fc400078e0098 */
[----:B------:R-:W-:Y:S01]  /*1390*/  @P1 IMAD.X R14, R104, 0x1, R3, P6 ;  /* 0x00000001680e1824 */ /* 0x000fe200030e0603 */
[----:B------:R-:W-:Y:S01]  /*13a0*/  @P1 LEA R32, P6, R9, c[0x0][0x220], 0x1 ;  /* 0x0000880009201a11 */ /* 0x000fe200078c08ff */
[----:B------:R-:W-:-:S03]  /*13b0*/  IMAD.WIDE.U32 R18, R12, R96, R160 ;  /* 0x000000600c127225 */ /* 0x000fc600078e00a0 */
[----:B------:R-:W-:Y:S01]  /*13c0*/  @P1 LEA.HI.X R33, R9, c[0x0][0x224], R14, 0x1, P6 ;  /* 0x0000890009211a11 */ /* 0x000fe200030f0c0e */
[C---:B------:R-:W-:Y:S01]  /*13d0*/  @P2 IMAD.SHL.U32 R14, R10.reuse, 0x2, RZ ;  /* 0x000000020a0e2824 */ /* 0x040fe200078e00ff */
[----:B------:R-:W-:Y:S01]  /*13e0*/  @P1 SHF.L.U32 R9, R10, 0x1, RZ ;  /* 0x000000010a091819 */ /* 0x000fe200000006ff */
[----:B------:R-:W-:Y:S01]  /*13f0*/  IMAD.IADD R3, R19, 0x1, R6 ;  /* 0x0000000113037824 */ /* 0x000fe200078e0206 */
[----:B------:R-:W-:Y:S01]  /*1400*/  @P2 LEA R30, P6, R18, c[0x0][0x250], 0x1 ;  /* 0x00009400121e2a11 */ /* 0x000fe200078c08ff */
[----:B------:R-:W-:Y:S01]  /*1410*/  @P2 IMAD.SHL.U32 R6, R10, 0x2, RZ ;  /* 0x000000020a062824 */ /* 0x000fe200078e00ff */
[----:B------:R-:W-:Y:S01]  /*1420*/  @!PT LDS RZ, [RZ] ;  /* 0x00000000fffff984 */ /* 0x000fe20000000800 */
[----:B------:R-:W-:Y:S01]  /*1430*/  @!PT LDS RZ, [RZ] ;  /* 0x00000000fffff984 */ /* 0x000fe20000000800 */
[----:B------:R-:W-:Y:S01]  /*1440*/  @!PT LDS RZ, [RZ] ;  /* 0x00000000fffff984 */ /* 0x000fe20000000800 */
[----:B------:R1:W-:Y:S01]  /*1450*/  @P2 LDGSTS.E.BYPASS.LTC128B.128 [R14+0xc100], [R28.64], !P5 ;  /* 0x0c1000001c0e2fae */ /* 0x0003e2000e901d46 */
[----:B------:R-:W-:Y:S01]  /*1460*/  IMAD.SHL.U32 R22, R22, 0x4, RZ ;  /* 0x0000000416167824 */ /* 0x000fe200078e00ff */
[----:B------:R-:W-:Y:S01]  /*1470*/  @P2 LEA.HI.X R31, R18, c[0x0][0x254], R3, 0x1, P6 ;  /* 0x00009500121f2a11 */ /* 0x000fe200030f0c03 */
[----:B------:R-:W-:Y:S01]  /*1480*/  IMAD R144, R7, c[0x0][0x290], RZ ;  /* 0x0000a40007907a24 */ /* 0x000fe200078e02ff */
[----:B------:R1:W-:Y:S01]  /*1490*/  @P2 LDGSTS.E.BYPASS.LTC128B.128 [R14+0xe100], [R28.64+0x80], !P4 ;  /* 0x0e1000801c0e2fae */ /* 0x0003e2000e101d46 */
[----:B------:R-:W-:Y:S01]  /*14a0*/  ISETP.GE.AND P6, PT, R24, c[0x0][0x27c], PT ;  /* 0x00009f0018007a0c */ /* 0x000fe20003fc6270 */
[C---:B------:R-:W-:Y:S01]  /*14b0*/  IMAD.WIDE.U32 R148, R97.reuse, c[0x0][0x290], R24 ;  /* 0x0000a40061947a25 */ /* 0x040fe200078e0018 */
[----:B------:R-:W-:Y:S01]  /*14c0*/  SHF.R.S32.HI R23, RZ, 0x1f, R22 ;  /* 0x0000001fff177819 */ /* 0x000fe20000011416 */
[----:B------:R1:W-:Y:S01]  /*14d0*/  @P2 LDGSTS.E.BYPASS.LTC128B.128 [R14+0x10100], [R28.64+0x100], !P3 ;  /* 0x101001001c0e2fae */ /* 0x0003e2000d901d46 */
[----:B------:R-:W-:Y:S01]  /*14e0*/  SEL R5, RZ, c[0x0][0x27c], !P6 ;  /* 0x00009f00ff057a07 */ /* 0x000fe20007000000 */
[C---:B------:R-:W-:Y:S01]  /*14f0*/  IMAD R144, R97.reuse, c[0x0][0x294], R144 ;  /* 0x0000a50061907a24 */ /* 0x040fe200078e0290 */
[----:B------:R-:W-:Y:S01]  /*1500*/  P2R R126, PR, RZ, 0x40 ;  /* 0x00000040ff7e7803 */ /* 0x000fe20000000000 */
[----:B------:R2:W-:Y:S01]  /*1510*/  @P1 LDGSTS.E.BYPASS.LTC128B.128 [R9+0xd100], [R32.64], !P5 ;  /* 0x0d10000020091fae */ /* 0x0005e2000e901d46 */
[----:B------:R-:W-:-:S03]  /*1520*/  IMAD.WIDE.U32 R26, R97, c[0x0][0x290], R22 ;  /* 0x0000a400611a7a25 */ /* 0x000fc600078e0016 */
[----:B------:R2:W-:Y:S01]  /*1530*/  @P1 LDGSTS.E.BYPASS.LTC128B.128 [R9+0xf100], [R32.64+0x80], !P4 ;  /* 0x0f10008020091fae */ /* 0x0005e2000e101d46 */
[----:B------:R-:W-:Y:S02]  /*1540*/  IMAD R8, R7, c[0x0][0x280], RZ ;  /* 0x0000a00007087a24 */ /* 0x000fe400078e02ff */
[----:B------:R-:W-:Y:S01]  /*1550*/  IMAD.IADD R5, R24, 0x1, R5 ;  /* 0x0000000118057824 */ /* 0x000fe200078e0205 */
[----:B------:R2:W-:Y:S01]  /*1560*/  @P1 LDGSTS.E.BYPASS.LTC128B.128 [R9+0x11100], [R32.64+0x100], !P3 ;  /* 0x1110010020091fae */ /* 0x0005e2000d901d46 */
[----:B------:R-:W-:Y:S02]  /*1570*/  IMAD R15, R131, c[0x0][0x1f0], RZ ;  /* 0x00007c00830f7a24 */ /* 0x000fe400078e02ff */
[----:B------:R-:W-:Y:S01]  /*1580*/  IMAD.IADD R149, R149, 0x1, R144 ;  /* 0x0000000195957824 */ /* 0x000fe200078e0290 */
[----:B------:R-:W0:Y:S01]  /*1590*/  LDGDEPBAR ;  /* 0x00000000000079af */ /* 0x000e220000000000 */
[----:B------:R-:W-:Y:S02]  /*15a0*/  IMAD.IADD R145, R144, 0x1, R27 ;  /* 0x0000000190917824 */ /* 0x000fe400078e021b */
[C---:B------:R-:W-:Y:S01]  /*15b0*/  IMAD R8, R97.reuse, c[0x0][0x284], R8 ;  /* 0x0000a10061087a24 */ /* 0x040fe200078e0208 */
[----:B------:R-:W-:Y:S01]  /*15c0*/  BAR.SYNC.DEFER_BLOCKING 0x0 ;  /* 0x0000000000007b1d */ /* 0x000fe20000010000 */
[----:B------:R-:W-:-:S04]  /*15d0*/  IMAD.WIDE.U32 R146, R97, c[0x0][0x280], R24 ;  /* 0x0000a00061927a25 */ /* 0x000fc800078e0018 */
[----:B------:R-:W-:Y:S01]  /*15e0*/  IMAD.MOV.U32 R144, RZ, RZ, R26 ;  /* 0x000000ffff907224 */ /* 0x000fe200078e001a */
[----:B------:R-:W-:Y:S01]  /*15f0*/  IADD3 R147, R147, R8, RZ ;  /* 0x0000000893937210 */ /* 0x000fe20007ffe0ff */
[----:B-1----:R-:W-:Y:S01]  /*1600*/  @P0 IMAD.WIDE.U32 R28, R2, R95, R162 ;  /* 0x0000005f021c0225 */ /* 0x002fe200078e00a2 */
[----:B------:R-:W-:-:S03]  /*1610*/  SHF.R.S32.HI R2, RZ, 0x1f, R5 ;  /* 0x0000001fff027819 */ /* 0x000fc60000011405 */
[----:B------:R-:W-:Y:S01]  /*1620*/  IMAD.WIDE.U32 R26, R97, c[0x0][0x280], R22 ;  /* 0x0000a000611a7a25 */ /* 0x000fe200078e0016 */
[CC--:B------:R-:W-:Y:S02]  /*1630*/  LEA.HI R116, R2.reuse, R5.reuse, RZ, 0x3 ;  /* 0x0000000502747211 */ /* 0x0c0fe400078f18ff */
[----:B------:R-:W-:Y:S01]  /*1640*/  LEA.HI R5, R2, R5, RZ, 0x6 ;  /* 0x0000000502057211 */ /* 0x000fe200078f30ff */
[----:B------:R-:W-:Y:S01]  /*1650*/  IMAD.WIDE.U32 R16, R150, c[0x0][0x1f0], R16 ;  /* 0x00007c0096107a25 */ /* 0x000fe200078e0010 */
[----:B------:R-:W-:-:S03]  /*1660*/  SHF.R.S32.HI R118, RZ, 0x3, R116 ;  /* 0x00000003ff767819 */ /* 0x000fc60000011474 */
[----:B------:R-:W-:Y:S02]  /*1670*/  IMAD R15, R150, c[0x0][0x1f4], R15 ;  /* 0x00007d00960f7a24 */ /* 0x000fe400078e020f */
[----:B------:R-:W-:Y:S02]  /*1680*/  @P0 IMAD.IADD R0, R29, 0x1, R0 ;  /* 0x000000011d000824 */ /* 0x000fe400078e0200 */
[----:B--2---:R-:W-:Y:S01]  /*1690*/  IMAD.IADD R9, R8, 0x1, R27 ;  /* 0x0000000108097824 */ /* 0x004fe200078e021b */
[----:B------:R-:W-:Y:S01]  /*16a0*/  @!PT LDS RZ, [RZ] ;  /* 0x00000000fffff984 */ /* 0x000fe20000000800 */
[----:B------:R-:W-:Y:S01]  /*16b0*/  @!PT LDS RZ, [RZ] ;  /* 0x00000000fffff984 */ /* 0x000fe20000000800 */
[----:B------:R-:W-:Y:S01]  /*16c0*/  @!PT LDS RZ, [RZ] ;  /* 0x00000000fffff984 */ /* 0x000fe20000000800 */
[----:B------:R1:W-:Y:S01]  /*16d0*/  @P2 LDGSTS.E.BYPASS.LTC128B.128 [R6+0x100], [R30.64], !P5 ;  /* 0x001000001e062fae */ /* 0x0003e2000e901d46 */
[----:B------:R-:W-:Y:S01]  /*16e0*/  MOV R8, R26 ;  /* 0x0000001a00087202 */ /* 0x000fe20000000f00 */
[----:B------:R-:W-:Y:S02]  /*16f0*/  IMAD.IADD R17, R17, 0x1, R15 ;  /* 0x0000000111117824 */ /* 0x000fe400078e020f */
[----:B------:R1:W-:Y:S01]  /*1700*/  @P2 LDGSTS.E.BYPASS.LTC128B.128 [R6+0x2100], [R30.64+0x80], !P4 ;  /* 0x021000801e062fae */ /* 0x0003e2000e101d46 */
[----:B------:R-:W-:-:S02]  /*1710*/  @P0 IMAD.SHL.U32 R2, R10, 0x2, RZ ;  /* 0x000000020a020824 */ /* 0x000fc400078e00ff */
[----:B------:R-:W-:Y:S01]  /*1720*/  IMAD.WIDE.U32 R156, R158, c[0x0][0x1e0], R16 ;  /* 0x000078009e9c7a25 */ /* 0x000fe200078e0010 */
[----:B------:R1:W-:Y:S01]  /*1730*/  @P2 LDGSTS.E.BYPASS.LTC128B.128 [R6+0x4100], [R30.64+0x100], !P3 ;  /* 0x041001001e062fae */ /* 0x0003e2000d901d46 */
[----:B------:R-:W-:Y:S02]  /*1740*/  @P1 IADD3 R4, P2, R113, R18, RZ ;  /* 0x0000001271041210 */ /* 0x000fe40007f5e0ff */
[----:B------:R-:W-:Y:S01]  /*1750*/  IADD3 R17, R22, 0x40, RZ ;  /* 0x0000004016117810 */ /* 0x000fe20007ffe0ff */
[----:B------:R-:W-:Y:S01]  /*1760*/  IMAD.WIDE.U32 R148, R142, c[0x0][0x290], R148 ;  /* 0x0000a4008e947a25 */ /* 0x000fe200078e0094 */
[----:B------:R-:W-:-:S03]  /*1770*/  IADD3 R16, R22, 0x50, RZ ;  /* 0x0000005016107810 */ /* 0x000fc60007ffe0ff */
[----:B------:R-:W-:Y:S01]  /*1780*/  @P1 IMAD.X R3, R106, 0x1, R3, P2 ;  /* 0x000000016a031824 */ /* 0x000fe200010e0603 */
[----:B------:R-:W-:Y:S01]  /*1790*/  @P1 LEA R18, P2, R4, c[0x0][0x250], 0x1 ;  /* 0x0000940004121a11 */ /* 0x000fe200078408ff */
[----:B------:R-:W-:-:S03]  /*17a0*/  IMAD.WIDE.U32 R146, R142, c[0x0][0x280], R146 ;  /* 0x0000a0008e927a25 */ /* 0x000fc600078e0092 */
[----:B------:R-:W-:Y:S01]  /*17b0*/  @P1 LEA.HI.X R19, R4, c[0x0][0x254], R3, 0x1, P2 ;  /* 0x0000950004131a11 */ /* 0x000fe200010f0c03 */
[----:B------:R-:W-:Y:S01]  /*17c0*/  @P1 IMAD.SHL.U32 R3, R10, 0x2, RZ ;  /* 0x000000020a031824 */ /* 0x000fe200078e00ff */
[----:B------:R-:W-:Y:S01]  /*17d0*/  @P0 LEA R14, P2, R28, c[0x0][0x220], 0x1 ;  /* 0x000088001c0e0a11 */ /* 0x000fe200078408ff */
[----:B------:R-:W-:-:S03]  /*17e0*/  IMAD.WIDE.U32 R144, R142, c[0x0][0x290], R144 ;  /* 0x0000a4008e907a25 */ /* 0x000fc600078e0090 */
[----:B------:R2:W-:Y:S01]  /*17f0*/  @P1 LDGSTS.E.BYPASS.LTC128B.128 [R3+0x1100], [R18.64], !P5 ;  /* 0x0110000012031fae */ /* 0x0005e2000e901d46 */
[----:B------:R-:W-:Y:S01]  /*1800*/  @P0 LEA.HI.X R15, R28, c[0x0][0x224], R0, 0x1, P2 ;  /* 0x000089001c0f0a11 */ /* 0x000fe200010f0c00 */
[----:B------:R-:W-:Y:S01]  /*1810*/  IMAD.IADD R124, R97, 0x1, -R124 ;  /* 0x00000001617c7824 */ /* 0x000fe200078e0a7c */
[----:B------:R-:W-:Y:S01]  /*1820*/  SHF.R.S32.HI R0, RZ, 0x1f, R158 ;  /* 0x0000001fff007819 */ /* 0x000fe2000001149e */
[----:B------:R2:W-:Y:S01]  /*1830*/  @P1 LDGSTS.E.BYPASS.LTC128B.128 [R3+0x3100], [R18.64+0x80], !P4 ;  /* 0x0310008012031fae */ /* 0x0005e2000e101d46 */
[----:B------:R-:W-:Y:S02]  /*1840*/  IMAD.SHL.U32 R5, R5, 0x40, RZ ;  /* 0x0000004005057824 */ /* 0x000fe400078e00ff */
[----:B------:R-:W-:Y:S01]  /*1850*/  IMAD.SHL.U32 R123, R124, 0x40, RZ ;  /* 0x000000407c7b7824 */ /* 0x000fe200078e00ff */
[----:B------:R2:W-:Y:S01]  /*1860*/  @P1 LDGSTS.E.BYPASS.LTC128B.128 [R3+0x5100], [R18.64+0x100], !P3 ;  /* 0x0510010012031fae */ /* 0x0005e2000d901d46 */
[----:B------:R-:W-:Y:S01]  /*1870*/  @P0 LEA R26, P1, R111, R14, 0x1 ;  /* 0x0000000e6f1a0211 */ /* 0x000fe200078208ff */
[----:B------:R-:W-:Y:S01]  /*1880*/  IMAD R101, R0, c[0x0][0x1e0], RZ ;  /* 0x0000780000657a24 */ /* 0x000fe200078e02ff */
[----:B------:R-:W-:Y:S01]  /*1890*/  LOP3.LUT R5, R5, 0xfffff000, RZ, 0xc0, !PT ;  /* 0xfffff00005057812 */ /* 0x000fe200078ec0ff */
[----:B------:R-:W0:Y:S01]  /*18a0*/  LDGDEPBAR ;  /* 0x00000000000079af */ /* 0x000e220000000000 */
[----:B------:R-:W-:Y:S01]  /*18b0*/  @P0 LEA.HI.X R27, R111, R15, R104, 0x1, P1 ;  /* 0x0000000f6f1b0211 */ /* 0x000fe200008f0c68 */
[----:B------:R-:W-:Y:S01]  /*18c0*/  IMAD R101, R158, c[0x0][0x1e4], R101 ;  /* 0x000079009e657a24 */ /* 0x000fe200078e0265 */
[----:B------:R-:W-:Y:S01]  /*18d0*/  LOP3.LUT R123, R123, 0x1c0, RZ, 0xc0, !PT ;  /* 0x000001c07b7b7812 */ /* 0x000fe200078ec0ff */
[----:B------:R3:W-:Y:S01]  /*18e0*/  @P0 LDGSTS.E.BYPASS.LTC128B.128 [R2+0x12100], [R14.64], !P5 ;  /* 0x121000000e020fae */ /* 0x0007e2000e901d46 */
[----:B-1----:R-:W-:-:S02]  /*18f0*/  IMAD.MOV.U32 R6, RZ, RZ, c[0x0][0x290] ;  /* 0x0000a400ff067624 */ /* 0x002fc400078e00ff */
[----:B------:R-:W-:Y:S01]  /*1900*/  SHF.R.U32.HI R122, RZ, 0x3, R123 ;  /* 0x00000003ff7a7819 */ /* 0x000fe2000001167b */
[----:B------:R3:W-:Y:S01]  /*1910*/  @P0 LDGSTS.E.BYPASS.LTC128B.128 [R2+0x14100], [R14.64+0x80], !P4 ;  /* 0x141000800e020fae */ /* 0x0007e2000e101d46 */
[----:B------:R-:W-:Y:S01]  /*1920*/  IMAD.IADD R101, R157, 0x1, R101 ;  /* 0x000000019d657824 */ /* 0x000fe200078e0265 */
[C---:B------:R-:W-:Y:S01]  /*1930*/  SHF.L.U64.HI R103, R6.reuse, R115, c[0x0][0x294] ;  /* 0x0000a50006677619 */ /* 0x040fe20000010273 */
[----:B------:R-:W-:Y:S01]  /*1940*/  IMAD R131, R131, c[0x0][0x218], RZ ;  /* 0x0000860083837a24 */ /* 0x000fe200078e02ff */
[----:B------:R3:W-:Y:S01]  /*1950*/  @P0 LDGSTS.E.BYPASS.LTC128B.128 [R2+0x16100], [R14.64+0x100], !P3 ;  /* 0x161001000e020fae */ /* 0x0007e2000d901d46 */
[----:B------:R-:W-:Y:S02]  /*1960*/  IMAD.SHL.U32 R105, R6, 0x40, RZ ;  /* 0x0000004006697824 */ /* 0x000fe400078e00ff */
[C---:B------:R-:W-:Y:S01]  /*1970*/  IMAD R131, R150.reuse, c[0x0][0x21c], R131 ;  /* 0x0000870096837a24 */ /* 0x040fe200078e0283 */
[----:B------:R1:W-:Y:S01]  /*1980*/  @P0 LDGSTS.E.BYPASS.LTC128B.128 [R2+0x13100], [R26.64], !P5 ;  /* 0x131000001a020fae */ /* 0x0003e2000e901d46 */
[----:B------:R-:W-:Y:S01]  /*1990*/  IMAD.WIDE.U32 R150, R150, c[0x0][0x218], R20 ;  /* 0x0000860096967a25 */ /* 0x000fe200078e0014 */
[----:B------:R-:W-:-:S02]  /*19a0*/  IADD3 R20, R22, 0x10, RZ ;  /* 0x0000001016147810 */ /* 0x000fc40007ffe0ff */
[----:B------:R1:W-:Y:S01]  /*19b0*/  @P0 LDGSTS.E.BYPASS.LTC128B.128 [R2+0x15100], [R26.64+0x80], !P4 ;  /* 0x151000801a020fae */ /* 0x0003e2000e101d46 */
[----:B------:R-:W-:Y:S01]  /*19c0*/  IMAD.IADD R131, R151, 0x1, R131 ;  /* 0x0000000197837824 */ /* 0x000fe200078e0283 */
[----:B--2---:R-:W-:Y:S02]  /*19d0*/  IADD3 R19, R22, 0x20, RZ ;  /* 0x0000002016137810 */ /* 0x004fe40007ffe0ff */
[----:B------:R1:W-:Y:S01]  /*19e0*/  @P0 LDGSTS.E.BYPASS.LTC128B.128 [R2+0x17100], [R26.64+0x100], !P3 ;  /* 0x171001001a020fae */ /* 0x0003e2000d901d46 */
[----:B------:R-:W-:Y:S01]  /*19f0*/  IADD3 R158, P0, R158, R97, RZ ;  /* 0x000000619e9e7210 */ /* 0x000fe20007f1e0ff */
[C---:B------:R-:W-:Y:S01]  /*1a00*/  IMAD R3, R127.reuse, c[0x0][0x290], RZ ;  /* 0x0000a4007f037a24 */ /* 0x040fe200078e02ff */
[----:B------:R-:W-:Y:S01]  /*1a10*/  IADD3 R18, R22, 0x30, RZ ;  /* 0x0000003016127810 */ /* 0x000fe20007ffe0ff */
[----:B------:R-:W-:Y:S01]  /*1a20*/  IMAD R127, R127, c[0x0][0x280], RZ ;  /* 0x0000a0007f7f7a24 */ /* 0x000fe200078e02ff */
[----:B------:R-:W0:Y:S01]  /*1a30*/  LDGDEPBAR ;  /* 0x00000000000079af */ /* 0x000e220000000000 */
[----:B------:R-:W-:Y:S01]  /*1a40*/  IMAD.X R159, R0, 0x1, R7, P0 ;  /* 0x00000001009f7824 */ /* 0x000fe200000e0607 */
[----:B------:R-:W-:Y:S01]  /*1a50*/  IADD3 R99, P1, P0, R156, R164, R24 ;  /* 0x000000a49c637210 */ /* 0x000fe2000783e018 */
[----:B------:R-:W-:-:S02]  /*1a60*/  IMAD R0, R7, c[0x0][0x1e0], RZ ;  /* 0x0000780007007a24 */ /* 0x000fc400078e02ff */
[C---:B------:R-:W-:Y:S02]  /*1a70*/  IMAD R3, R142.reuse, c[0x0][0x294], R3 ;  /* 0x0000a5008e037a24 */ /* 0x040fe400078e0203 */
[----:B------:R-:W-:Y:S02]  /*1a80*/  IMAD R7, R97, c[0x0][0x1e4], R0 ;  /* 0x0000790061077a24 */ /* 0x000fe400078e0200 */
[----:B------:R-:W-:Y:S02]  /*1a90*/  IMAD R127, R142, c[0x0][0x284], R127 ;  /* 0x0000a1008e7f7a24 */ /* 0x000fe400078e027f */
[C---:B---3--:R-:W-:Y:S01]  /*1aa0*/  IMAD.IADD R15, R22.reuse, 0x1, R19 ;  /* 0x00000001160f7824 */ /* 0x048fe200078e0213 */
[----:B------:R-:W-:Y:S01]  /*1ab0*/  IADD3 R102, R165, R7, RZ ;  /* 0x00000007a5667210 */ /* 0x000fe20007ffe0ff */
[----:B------:R-:W-:Y:S02]  /*1ac0*/  IMAD.IADD R14, R22, 0x1, R17 ;  /* 0x00000001160e7824 */ /* 0x000fe400078e0211 */
[----:B------:R-:W-:Y:S01]  /*1ad0*/  IMAD.WIDE.U32 R142, R142, c[0x0][0x280], R8 ;  /* 0x0000a0008e8e7a25 */ /* 0x000fe200078e0008 */
[----:B------:R-:W-:-:S02]  /*1ae0*/  ISETP.GE.AND P6, PT, R15, c[0x0][0x27c], PT ;  /* 0x00009f000f007a0c */ /* 0x000fc40003fc6270 */
[----:B------:R-:W-:Y:S01]  /*1af0*/  ISETP.GE.AND P2, PT, R14, c[0x0][0x27c], PT ;  /* 0x00009f000e007a0c */ /* 0x000fe20003f46270 */
[----:B------:R-:W-:Y:S01]  /*1b00*/  IMAD.IADD R129, R147, 0x1, R127 ;  /* 0x0000000193817824 */ /* 0x000fe200078e027f */
[----:B------:R-:W-:Y:S01]  /*1b10*/  SEL R0, RZ, c[0x0][0x27c], !P6 ;  /* 0x00009f00ff007a07 */ /* 0x000fe20007000000 */
[----:B------:R-:W-:Y:S01]  /*1b20*/  IMAD.IADD R130, R149, 0x1, R3 ;  /* 0x0000000195827824 */ /* 0x000fe200078e0203 */
[----:B------:R-:W-:Y:S01]  /*1b30*/  SEL R9, RZ, c[0x0][0x27c], !P2 ;  /* 0x00009f00ff097a07 */ /* 0x000fe20005000000 */
[----:B------:R-:W-:Y:S01]  /*1b40*/  IMAD.IADD R128, R3, 0x1, R145 ;  /* 0x0000000103807824 */ /* 0x000fe200078e0291 */
[----:B------:R-:W-:Y:S01]  /*1b50*/  IADD3.X R98, R101, R102, R25, P1, P0 ;  /* 0x0000006665627210 */ /* 0x000fe20000fe0419 */
[----:B------:R-:W-:Y:S01]  /*1b60*/  IMAD.IADD R7, R15, 0x1, R0 ;  /* 0x000000010f077824 */ /* 0x000fe200078e0200 */
[----:B------:R-:W-:Y:S01]  /*1b70*/  ISETP.GE.AND P0, PT, R100, 0x1, PT ;  /* 0x000000016400780c */ /* 0x000fe20003f06270 */
[----:B------:R-:W-:Y:S01]  /*1b80*/  IMAD.IADD R9, R14, 0x1, R9 ;  /* 0x000000010e097824 */ /* 0x000fe200078e0209 */
[----:B------:R-:W-:Y:S01]  /*1b90*/  P2R R125, PR, RZ, 0x4 ;  /* 0x00000004ff7d7803 */ /* 0x000fe20000000000 */
[----:B------:R-:W-:Y:S01]  /*1ba0*/  IMAD.IADD R127, R127, 0x1, R143 ;  /* 0x000000017f7f7824 */ /* 0x000fe200078e028f */
[----:B------:R-:W-:-:S02]  /*1bb0*/  SHF.R.S32.HI R4, RZ, 0x1f, R7 ;  /* 0x0000001fff047819 */ /* 0x000fc40000011407 */
[----:B------:R-:W-:Y:S02]  /*1bc0*/  SHF.R.S32.HI R0, RZ, 0x1f, R9 ;  /* 0x0000001fff007819 */ /* 0x000fe40000011409 */
[CC--:B------:R-:W-:Y:S02]  /*1bd0*/  LEA.HI R138, R4.reuse, R7.reuse, RZ, 0x3 ;  /* 0x00000007048a7211 */ /* 0x0c0fe400078f18ff */
[----:B------:R-:W-:Y:S02]  /*1be0*/  LEA.HI R4, R4, R7, RZ, 0x6 ;  /* 0x0000000704047211 */ /* 0x000fe400078f30ff */
[CC--:B-1----:R-:W-:Y:S02]  /*1bf0*/  LEA.HI R2, R0.reuse, R9.reuse, RZ, 0x3 ;  /* 0x0000000900027211 */ /* 0x0c2fe400078f18ff */
[----:B------:R-:W-:Y:S01]  /*1c00*/  LEA.HI R0, R0, R9, RZ, 0x6 ;  /* 0x0000000900007211 */ /* 0x000fe200078f30ff */
[----:B------:R-:W-:Y:S01]  /*1c10*/  IMAD.SHL.U32 R4, R4, 0x40, RZ ;  /* 0x0000004004047824 */ /* 0x000fe200078e00ff */
[----:B------:R-:W-:-:S02]  /*1c20*/  LOP3.LUT R7, R123, 0x38, R116, 0xf8, !PT ;  /* 0x000000387b077812 */ /* 0x000fc400078ef874 */
[----:B------:R-:W-:Y:S01]  /*1c30*/  LOP3.LUT R9, R123, 0x38, R138, 0xf8, !PT ;  /* 0x000000387b097812 */ /* 0x000fe200078ef88a */
[----:B------:R-:W-:Y:S01]  /*1c40*/  IMAD.SHL.U32 R0, R0, 0x40, RZ ;  /* 0x0000004000007824 */ /* 0x000fe200078e00ff */
[-C--:B------:R-:W-:Y:S02]  /*1c50*/  LOP3.LUT R114, R7, R122.reuse, RZ, 0x3c, !PT ;  /* 0x0000007a07727212 */ /* 0x080fe400078e3cff */
[----:B------:R-:W-:Y:S02]  /*1c60*/  LOP3.LUT R7, R123, 0x38, R2, 0xf8, !PT ;  /* 0x000000387b077812 */ /* 0x000fe400078ef802 */
[----:B------:R-:W-:Y:S02]  /*1c70*/  LOP3.LUT R4, R4, 0xfffff000, RZ, 0xc0, !PT ;  /* 0xfffff00004047812 */ /* 0x000fe400078ec0ff */
[----:B------:R-:W-:Y:S02]  /*1c80*/  LOP3.LUT R112, R9, R122, RZ, 0x3c, !PT ;  /* 0x0000007a09707212 */ /* 0x000fe400078e3cff */
[----:B------:R-:W-:-:S02]  /*1c90*/  LOP3.LUT R0, R0, 0xfffff000, RZ, 0xc0, !PT ;  /* 0xfffff00000007812 */ /* 0x000fc400078ec0ff */
[----:B------:R-:W-:Y:S02]  /*1ca0*/  LOP3.LUT R110, R7, R122, RZ, 0x3c, !PT ;  /* 0x0000007a076e7212 */ /* 0x000fe400078e3cff */
[--C-:B------:R-:W-:Y:S01]  /*1cb0*/  IADD3 R112, R112, R4, R13.reuse ;  /* 0x0000000470707210 */ /* 0x100fe20007ffe00d */
[----:B------:R-:W-:Y:S01]  /*1cc0*/  IMAD.MOV.U32 R4, RZ, RZ, c[0x0][0x280] ;  /* 0x0000a000ff047624 */ /* 0x000fe200078e00ff */
[--C-:B------:R-:W-:Y:S01]  /*1cd0*/  IADD3 R110, R110, R0, R13.reuse ;  /* 0x000000006e6e7210 */ /* 0x100fe20007ffe00d */
[----:B------:R-:W-:Y:S01]  /*1ce0*/  IMAD.MOV.U32 R0, RZ, RZ, c[0x0][0x1e0] ;  /* 0x00007800ff007624 */ /* 0x000fe200078e00ff */
[----:B------:R-:W-:Y:S01]  /*1cf0*/  IADD3 R114, R114, R5, R13 ;  /* 0x0000000572727210 */ /* 0x000fe20007ffe00d */
[----:B------:R-:W-:Y:S01]  /*1d00*/  IMAD.SHL.U32 R109, R4, 0x40, RZ ;  /* 0x00000040046d7824 */ /* 0x000fe200078e00ff */
[----:B------:R-:W-:Y:S01]  /*1d10*/  LOP3.LUT R5, R123, 0x18, R24, 0xf8, !PT ;  /* 0x000000187b057812 */ /* 0x000fe200078ef818 */
[----:B------:R-:W-:Y:S01]  /*1d20*/  IMAD.SHL.U32 R117, R0, 0x40, RZ ;  /* 0x0000004000757824 */ /* 0x000fe200078e00ff */
[----:B------:R-:W-:-:S02]  /*1d30*/  SHF.L.U64.HI R107, R4, R115, c[0x0][0x284] ;  /* 0x0000a100046b7619 */ /* 0x000fc40000010273 */
[----:B------:R-:W-:Y:S02]  /*1d40*/  SHF.L.U64.HI R115, R0, R115, c[0x0][0x1e4] ;  /* 0x0000790000737619 */ /* 0x000fe40000010273 */
[----:B------:R-:W-:Y:S02]  /*1d50*/  P2R R0, PR, RZ, 0x1 ;  /* 0x00000001ff007803 */ /* 0x000fe40000000000 */
[----:B------:R-:W-:Y:S02]  /*1d60*/  LOP3.LUT R0, R5, R122, RZ, 0x3c, !PT ;  /* 0x0000007a05007212 */ /* 0x000fe400078e3cff */
[----:B------:R-:W-:Y:S02]  /*1d70*/  LOP3.LUT R116, R116, 0xfffffff8, RZ, 0xc0, !PT ;  /* 0xfffffff874747812 */ /* 0x000fe400078ec0ff */
[----:B------:R-:W-:Y:S02]  /*1d80*/  LOP3.LUT R137, R138, 0xfffffff8, RZ, 0xc0, !PT ;  /* 0xfffffff88a897812 */ /* 0x000fe400078ec0ff */
[----:B------:R-:W-:-:S02]  /*1d90*/  LOP3.LUT R133, R2, 0xfffffff8, RZ, 0xc0, !PT ;  /* 0xfffffff802857812 */ /* 0x000fc400078ec0ff */
[----:B------:R-:W-:Y:S02]  /*1da0*/  LOP3.LUT P0, RZ, R124, 0x4, RZ, 0xc0, !PT ;  /* 0x000000047cff7812 */ /* 0x000fe4000780c0ff */
[----:B------:R-:W-:Y:S02]  /*1db0*/  SHF.R.S32.HI R135, RZ, 0x3, R2 ;  /* 0x00000003ff877819 */ /* 0x000fe40000011402 */
[----:B------:R-:W-:Y:S02]  /*1dc0*/  IADD3 R0, R13, R0, RZ ;  /* 0x000000000d007210 */ /* 0x000fe40007ffe0ff */
[----:B------:R-:W-:Y:S02]  /*1dd0*/  SHF.R.S32.HI R136, RZ, 0x1f, R116 ;  /* 0x0000001fff887819 */ /* 0x000fe40000011474 */
[----:B------:R-:W-:Y:S02]  /*1de0*/  SHF.R.S32.HI R138, RZ, 0x3, R138 ;  /* 0x00000003ff8a7819 */ /* 0x000fe4000001148a */
[----:B------:R-:W-:-:S02]  /*1df0*/  SHF.R.S32.HI R134, RZ, 0x1f, R137 ;  /* 0x0000001fff867819 */ /* 0x000fc40000011489 */
[----:B------:R-:W-:Y:S02]  /*1e00*/  SHF.R.S32.HI R132, RZ, 0x1f, R133 ;  /* 0x0000001fff847819 */ /* 0x000fe40000011485 */
[----:B------:R-:W-:Y:S02]  /*1e10*/  P2R R2, PR, RZ, 0x1 ;  /* 0x00000001ff027803 */ /* 0x000fe40000000000 */
.L_x_966:
[----:B------:R-:W-:Y:S01]  /*1e20*/  LOP3.LUT P1, RZ, R124, 0x4, RZ, 0xc0, !PT ;  /* 0x000000047cff7812 */ /* 0x000fe2000782c0ff */
[----:B------:R-:W-:Y:S01]  /*1e30*/  IMAD R2, R53, 0x3000, R0 ;  /* 0x0000300035027824 */ /* 0x000fe200078e0200 */
[----:B------:R-:W-:Y:S01]  /*1e40*/  SHF.R.S32.HI R4, RZ, 0x1f, R12 ;  /* 0x0000001fff047819 */ /* 0x000fe2000001140c */
[----:B------:R-:W-:Y:S04]  /*1e50*/  DEPBAR.LE SB0, 0x2 ;  /* 0x000080800000791a */ /* 0x000fe80000000000 */
[C---:B------:R-:W-:Y:S01]  /*1e60*/  IADD3 R139, R2.reuse, 0x20, RZ ;  /* 0x00000020028b7810 */ /* 0x040fe20007ffe0ff */
[----:B------:R-:W-:Y:S01]  /*1e70*/  BAR.SYNC.DEFER_BLOCKING 0x0 ;  /* 0x0000000000007b1d */ /* 0x000fe20000010000 */
[C---:B------:R-:W-:Y:S01]  /*1e80*/  LEA R141, R2.reuse, 0x100, 0x1 ;  /* 0x00000100028d7811 */ /* 0x040fe200078e08ff */
[-C--:B-1----:R-:W-:Y:S02]  /*1e90*/  IMAD R5, R115, R12.reuse, RZ ;  /* 0x0000000c73057224 */ /* 0x082fe400078e02ff */
[----:B------:R-:W-:Y:S01]  /*1ea0*/  IMAD.WIDE.U32 R26, R117, R12, RZ ;  /* 0x0000000c751a7225 */ /* 0x000fe200078e00ff */
[----:B------:R-:W-:Y:S02]  /*1eb0*/  @P1 IADD3 R139, R2, -0x20, RZ ;  /* 0xffffffe0028b1810 */ /* 0x000fe40007ffe0ff */
[----:B------:R-:W-:Y:S01]  /*1ec0*/  ISETP.GE.AND P1, PT, R100, 0x1, PT ;  /* 0x000000016400780c */ /* 0x000fe20003f26270 */
[----:B------:R-:W-:Y:S01]  /*1ed0*/  IMAD R5, R4, R117, R5 ;  /* 0x0000007504057224 */ /* 0x000fe200078e0205 */
[----:B------:R-:W-:Y:S02]  /*1ee0*/  IADD3 R6, P0, R99, R26, RZ ;  /* 0x0000001a63067210 */ /* 0x000fe40007f1e0ff */
[----:B------:R-:W-:Y:S01]  /*1ef0*/  LEA R139, R139, 0x100, 0x1 ;  /* 0x000001008b8b7811 */ /* 0x000fe200078e08ff */
[----:B------:R-:W-:Y:S04]  /*1f00*/  IMAD.IADD R5, R27, 0x1, R5 ;  /* 0x000000011b057824 */ /* 0x000fe800078e0205 */
[----:B------:R-:W-:Y:S01]  /*1f10*/  IMAD.X R3, R5, 0x1, R98, P0 ;  /* 0x0000000105037824 */ /* 0x000fe200000e0662 */
[C---:B------:R-:W-:Y:S04]  /*1f20*/  LEA R80, P0, R6.reuse, c[0x0][0x1c8], 0x1 ;  /* 0x0000720006507a11 */ /* 0x040fe800078008ff */
[----:B------:R-:W-:Y:S01]  /*1f30*/  LEA.HI.X R81, R6, c[0x0][0x1cc], R3, 0x1, P0 ;  /* 0x0000730006517a11 */ /* 0x000fe200000f0c03 */
[----:B------:R-:W-:Y:S01]  /*1f40*/  BSSY B1, `(.L_x_942) ;  /* 0x00003b5000017945 */ /* 0x000fe20003800000 */
[----:B-----5:R-:W-:-:S05]  /*1f50*/  @!P1 BRA `(.L_x_943) ;  /* 0x000039d000009947 */ /* 0x020fca0003800000 */
[-C--:B------:R-:W-:Y:S01]  /*1f60*/  IMAD R21, R107, R12.reuse, RZ ;  /* 0x0000000c6b157224 */ /* 0x080fe200078e02ff */
[----:B------:R-:W-:Y:S01]  /*1f70*/  ISETP.NE.AND P0, PT, RZ, UR4, PT ;  /* 0x00000004ff007c0c */ /* 0x000fe2000bf05270 */
        /* <DEDUP_REMOVED lines=45> */
[----:B------:R-:W-:-:S13]  /*2250*/  ISETP.GE.AND P0, PT, R22, c[0x0][0x27c], PT ;  /* 0x00009f0016007a0c */ /* 0x000fda0003f06270 */
[----:B------:R1:W5:Y:S04]  /*2260*/  @!P0 LDG.E.64 R46, [R26.64] ;  /* 0x000000061a2e8981 */ /* 0x000368000c1e1b00 */
[----:B------:R1:W5:Y:S01]  /*2270*/  @!P0 LDG.E.64 R78, [R4.64] ;  /* 0x00000006044e8981 */ /* 0x000362000c1e1b00 */
[----:B------:R-:W-:-:S13]  /*2280*/  ISETP.GE.AND P0, PT, R20, c[0x0][0x27c], PT ;  /* 0x00009f0014007a0c */ /* 0x000fda0003f06270 */
[----:B------:R1:W5:Y:S04]  /*2290*/  @!P0 LDG.E.64 R48, [R26.64+0x20] ;  /* 0x000020061a308981 */ /* 0x000368000c1e1b00 */
[----:B------:R1:W5:Y:S01]  /*22a0*/  @!P0 LDG.E.64 R76, [R4.64+0x20] ;  /* 0x00002006044c8981 */ /* 0x000362000c1e1b00 */
        /* <DEDUP_REMOVED lines=11> */
[----:B------:R1:W5:Y:S02]  /*2360*/  @!P0 LDG.E.64 R60, [R4.64+0xa0] ;  /* 0x0000a006043c8981 */ /* 0x000364000c1e1b00 */
.L_x_946:
[----:B------:R-:W-:Y:S05]  /*2370*/  BSYNC B0 ;  /* 0x0000000000007941 */ /* 0x000fea0003800000 */
.L_x_945:
[----:B------:R-:W-:-:S05]  /*2380*/  @P1 BRA `(.L_x_947) ;  /* 0x0000370000001947 */ /* 0x000fca0003800000 */
[----:B------:R-:W-:Y:S01]  /*2390*/  ISETP.GE.AND P0, PT, R24, c[0x0][0x1d4], PT ;  /* 0x0000750018007a0c */ /* 0x000fe20003f06270 */
[----:B-----5:R-:W-:Y:S01]  /*23a0*/  IMAD.MOV.U32 R3, RZ, RZ, R34 ;  /* 0x000000ffff037224 */ /* 0x020fe200078e0022 */
[----:B------:R-:W-:Y:S01]  /*23b0*/  BSSY B0, `(.L_x_948) ;  /* 0x0000060000007945 */ /* 0x000fe20003800000 */
[----:B------:R-:W-:Y:S02]  /*23c0*/  IMAD.MOV.U32 R2, RZ, RZ, R35 ;  /* 0x000000ffff027224 */ /* 0x000fe400078e0023 */
[----:B------:R-:W-:Y:S01]  /*23d0*/  IMAD.MOV.U32 R29, RZ, RZ, R60 ;  /* 0x000000ffff1d7224 */ /* 0x000fe200078e003c */
[----:B------:R-:W-:Y:S01]  /*23e0*/  PRMT R9, R3, 0x7610, R9 ;  /* 0x0000761003097816 */ /* 0x000fe20000000009 */
[----:B------:R-:W-:Y:S01]  /*23f0*/  IMAD.MOV.U32 R28, RZ, RZ, R61 ;  /* 0x000000ffff1c7224 */ /* 0x000fe200078e003d */
[----:B------:R-:W-:Y:S01]  /*2400*/  PRMT R8, R2, 0x7610, R8 ;  /* 0x0000761002087816 */ /* 0x000fe20000000008 */
        /* <DEDUP_REMOVED lines=90> */
.L_x_949:
[----:B------:R-:W-:Y:S05]  /*29b0*/  BSYNC B0 ;  /* 0x0000000000007941 */ /* 0x000fea0003800000 */
.L_x_948:
[----:B------:R-:W-:Y:S01]  /*29c0*/  ISETP.GE.AND P0, PT, R15, c[0x0][0x1d4], PT ;  /* 0x000075000f007a0c */ /* 0x000fe20003f06270 */
[----:B------:R-:W-:-:S12]  /*29d0*/  BSSY B0, `(.L_x_950) ;  /* 0x0000035000007945 */ /* 0x000fd80003800000 */
[----:B------:R-:W-:-:S05]  /*29e0*/  @P0 BRA `(.L_x_951) ;  /* 0x0000033000000947 */ /* 0x000fca0003800000 */
[----:B------:R-:W-:Y:S01]  /*29f0*/  ISETP.GE.AND P0, PT, R20, c[0x0][0x27c], PT ;  /* 0x00009f0014007a0c */ /* 0x000fe20003f06270 */
[----:B-1----:R-:W1:-:S12]  /*2a00*/  LDS.128 R28, [R139+0xc000] ;  /* 0x00c000008b1c7984 */ /* 0x002e580000000c00 */
        /* <DEDUP_REMOVED lines=49> */
.L_x_951:
[----:B------:R-:W-:Y:S05]  /*2d20*/  BSYNC B0 ;  /* 0x0000000000007941 */ /* 0x000fea0003800000 */
.L_x_950:
        /* <DEDUP_REMOVED lines=54> */
.L_x_953:
[----:B------:R-:W-:Y:S05]  /*3090*/  BSYNC B0 ;  /* 0x0000000000007941 */ /* 0x000fea0003800000 */
.L_x_952:
        /* <DEDUP_REMOVED lines=54> */
.L_x_955:
[----:B------:R-:W-:Y:S05]  /*3400*/  BSYNC B0 ;  /* 0x0000000000007941 */ /* 0x000fea0003800000 */
.L_x_954:
        /* <DEDUP_REMOVED lines=23> */
[C---:B------:R-:W-:Y:S01]  /*3580*/  @!P0 SHF.L.U32 R39, R31.reuse, 0x10, RZ ;  /* 0x000000101f278819 */ /* 0x040fe200000006ff */
        /* <DEDUP_REMOVED lines=30> */
.L_x_957:
[----:B------:R-:W-:Y:S05]  /*3770*/  BSYNC B0 ;  /* 0x0000000000007941 */ /* 0x000fea0003800000 */
.L_x_956:
[----:B------:R-:W-:-:S13]  /*3780*/  ISETP.GE.AND P0, PT, R119, c[0x0][0x1d4], PT ;  /* 0x0000750077007a0c */ /* 0x000fda0003f06270 */
        /* <DEDUP_REMOVED lines=53> */
.L_x_944:
        /* <DEDUP_REMOVED lines=36> */
[----:B------:R1:W5:Y:S04]  /*3d20*/  @!P0 LDG.E.128 R44, [R32.64] ;  /* 0x00000006202c8981 */ /* 0x000368000c1e1d00 */
[----:B------:R1:W5:Y:S01]  /*3d30*/  @!P0 LDG.E.128 R56, [R2.64] ;  /* 0x0000000602388981 */ /* 0x000362000c1e1d00 */
[----:B------:R-:W-:-:S13]  /*3d40*/  ISETP.GE.AND P0, PT, R15, c[0x0][0x27c], PT ;  /* 0x00009f000f007a0c */ /* 0x000fda0003f06270 */
[----:B------:R1:W5:Y:S04]  /*3d50*/  @!P0 LDG.E.128 R36, [R32.64+0x40] ;  /* 0x0000400620248981 */ /* 0x000368000c1e1d00 */
[----:B------:R1:W5:Y:S01]  /*3d60*/  @!P0 LDG.E.128 R76, [R2.64+0x40] ;  /* 0x00004006024c8981 */ /* 0x000362000c1e1d00 */
[----:B------:R-:W-:-:S13]  /*3d70*/  ISETP.GE.AND P0, PT, R14, c[0x0][0x27c], PT ;  /* 0x00009f000e007a0c */ /* 0x000fda0003f06270 */
[----:B------:R1:W5:Y:S04]  /*3d80*/  @!P0 LDG.E.128 R28, [R32.64+0x80] ;  /* 0x00008006201c8981 */ /* 0x000368000c1e1d00 */
[----:B------:R1:W5:Y:S02]  /*3d90*/  @!P0 LDG.E.128 R72, [R2.64+0x80] ;  /* 0x0000800602488981 */ /* 0x000364000c1e1d00 */
.L_x_959:
[----:B------:R-:W-:Y:S05]  /*3da0*/  BSYNC B0 ;  /* 0x0000000000007941 */ /* 0x000fea0003800000 */
.L_x_958:
[----:B------:R-:W-:Y:S04]  /*3db0*/  IADD3 R167, P0, R164, R26, RZ ;  /* 0x0000001aa4a77210 */ /* 0x000fe80007f1e0ff */
[----:B------:R-:W-:Y:S01]  /*3dc0*/  IADD3.X R166, R5, R102, RZ, P0, !PT ;  /* 0x0000006605a67210 */ /* 0x000fe200007fe4ff */
[----:B------:R-:W-:-:S05]  /*3dd0*/  @P1 BRA `(.L_x_947) ;  /* 0x00001cb000001947 */ /* 0x000fca0003800000 */
[----:B------:R-:W-:Y:S01]  /*3de0*/  ISETP.GE.AND P0, PT, R24, c[0x0][0x1d4], PT ;  /* 0x0000750018007a0c */ /* 0x000fe20003f06270 */
[----:B-----5:R-:W-:Y:S01]  /*3df0*/  IMAD.MOV.U32 R5, RZ, RZ, R30 ;  /* 0x000000ffff057224 */ /* 0x020fe200078e001e */
[----:B------:R-:W-:Y:S01]  /*3e00*/  IADD3 R171, -R108, c[0x0][0x1d4], RZ ;  /* 0x000075006cab7a10 */ /* 0x000fe20007ffe1ff */
[----:B------:R-:W-:Y:S01]  /*3e10*/  IMAD.MOV.U32 R4, RZ, RZ, R31 ;  /* 0x000000ffff047224 */ /* 0x000fe200078e001f */
[----:B------:R-:W-:Y:S01]  /*3e20*/  BSSY B0, `(.L_x_960) ;  /* 0x00000a9000007945 */ /* 0x000fe20003800000 */
        /* <DEDUP_REMOVED lines=32> */
[----:B------:R-:W-:Y:S01]  /*4030*/  ISETP.NE.AND P2, PT, R126, RZ, PT ;  /* 0x000000ff7e00720c */ /* 0x000fe20003f45270 */
[----:B------:R-:W-:Y:S01]  /*4040*/  IMAD.MOV.U32 R55, RZ, RZ, R56 ;  /* 0x000000ffff377224 */ /* 0x000fe200078e0038 */
[----:B------:R-:W-:Y:S01]  /*4050*/  IADD3 R175, P1, P0, R156, R167, R116 ;  /* 0x000000a79caf7210 */ /* 0x000fe2000783e074 */
[----:B------:R-:W-:Y:S01]  /*4060*/  IMAD.MOV.U32 R50, RZ, RZ, R44 ;  /* 0x000000ffff327224 */ /* 0x000fe200078e002c */
[----:B------:R-:W-:Y:S01]  /*4070*/  SEL R173, R108, R171, !P2 ;  /* 0x000000ab6cad7207 */ /* 0x000fe20005000000 */
[----:B------:R-:W-:Y:S01]  /*4080*/  IMAD.MOV.U32 R49, RZ, RZ, R45 ;  /* 0x000000ffff317224 */ /* 0x000fe200078e002d */
[----:B------:R-:W-:Y:S01]  /*4090*/  IADD3.X R172, R101, R166, R136, P1, P0 ;  /* 0x000000a665ac7210 */ /* 0x000fe20000fe0488 */
[----:B------:R-:W-:Y:S01]  /*40a0*/  IMAD.MOV.U32 R62, RZ, RZ, R58 ;  /* 0x000000ffff3e7224 */ /* 0x000fe200078e003a */
[----:B------:R-:W-:Y:S01]  /*40b0*/  SHF.R.S32.HI R168, RZ, 0x1f, R173 ;  /* 0x0000001fffa87819 */ /* 0x000fe200000114ad */
[----:B------:R-:W-:Y:S01]  /*40c0*/  IMAD.MOV.U32 R68, RZ, RZ, R59 ;  /* 0x000000ffff447224 */ /* 0x000fe200078e003b */
[----:B------:R-:W-:Y:S02]  /*40d0*/  MOV R54, R57 ;  /* 0x0000003900367202 */ /* 0x000fe40000000f00 */
[----:B------:R-:W-:Y:S04]  /*40e0*/  LEA.HI R173, R168, R173, RZ, 0x4 ;  /* 0x000000ada8ad7211 */ /* 0x000fe800078f20ff */
[----:B------:R-:W-:Y:S04]  /*40f0*/  LEA.HI.SX32 R176, R173, R118, 0x1c ;  /* 0x00000076adb07211 */ /* 0x000fe800078fe2ff */
[----:B------:R-:W-:Y:S01]  /*4100*/  SHF.R.S32.HI R177, RZ, 0x1f, R176 ;  /* 0x0000001fffb17819 */ /* 0x000fe200000114b0 */
[----:B------:R-:W-:Y:S03]  /*4110*/  IMAD.SHL.U32 R170, R176, 0x8, RZ ;  /* 0x00000008b0aa7824 */ /* 0x000fe600078e00ff */
[----:B------:R-:W-:Y:S02]  /*4120*/  LEA.HI R177, R177, R176, RZ, 0x3 ;  /* 0x000000b0b1b17211 */ /* 0x000fe400078f18ff */
[----:B------:R-:W-:Y:S02]  /*4130*/  ISETP.GE.AND P1, PT, R170, c[0x0][0x1d4], PT ;  /* 0x00007500aa007a0c */ /* 0x000fe40003f26270 */
[--C-:B------:R-:W-:Y:S01]  /*4140*/  LOP3.LUT R179, R123, 0x38, R170.reuse, 0xf8, !PT ;  /* 0x000000387bb37812 */ /* 0x100fe200078ef8aa */
[----:B------:R-:W-:Y:S03]  /*4150*/  IMAD.SHL.U32 R177, R177, 0x200, RZ ;  /* 0x00000200b1b17824 */ /* 0x000fe600078e00ff */
[----:B------:R-:W-:Y:S02]  /*4160*/  LOP3.LUT R176, R179, R122, RZ, 0x3c, !PT ;  /* 0x0000007ab3b07212 */ /* 0x000fe400078e3cff */
[----:B------:R-:W-:Y:S04]  /*4170*/  LOP3.LUT R177, R177, 0x7ffff000, RZ, 0xc0, !PT ;  /* 0x7ffff000b1b17812 */ /* 0x000fe800078ec0ff */
[----:B------:R-:W-:Y:S02]  /*4180*/  IADD3 R176, R176, R177, R13 ;  /* 0x000000b1b0b07210 */ /* 0x000fe40007ffe00d */
[--C-:B------:R-:W-:Y:S02]  /*4190*/  @!P1 SHF.R.S32.HI R168, RZ, 0x1f, R170.reuse ;  /* 0x0000001fffa89819 */ /* 0x100fe400000114aa */
[----:B------:R-:W-:Y:S01]  /*41a0*/  @!P1 IADD3 R173, P2, P0, R156, R167, R170 ;  /* 0x000000a79cad9210 */ /* 0x000fe2000785e0aa */
[----:B------:R-:W-:Y:S02]  /*41b0*/  IMAD.IADD R177, R169, 0x1, R176 ;  /* 0x00000001a9b17824 */ /* 0x000fe400078e02b0 */
[----:B------:R-:W-:Y:S01]  /*41c0*/  IMAD.IADD R176, R114, 0x1, R169 ;  /* 0x0000000172b07824 */ /* 0x000fe200078e02a9 */
[----:B------:R-:W-:Y:S01]  /*41d0*/  @!P1 IADD3.X R168, R101, R166, R168, P2, P0 ;  /* 0x000000a665a89210 */ /* 0x000fe200017e04a8 */
[----:B------:R-:W-:Y:S01]  /*41e0*/  IMAD.SHL.U32 R170, R177, 0x2, RZ ;  /* 0x00000002b1aa7824 */ /* 0x000fe200078e00ff */
[C---:B------:R-:W-:Y:S04]  /*41f0*/  LEA R174, P0, R175.reuse, c[0x0][0x1c8], 0x1 ;  /* 0x00007200afae7a11 */ /* 0x040fe800078008ff */
[----:B------:R-:W-:Y:S01]  /*4200*/  LEA.HI.X R175, R175, c[0x0][0x1cc], R172, 0x1, P0 ;  /* 0x00007300afaf7a11 */ /* 0x000fe200000f0cac */
[----:B------:R-:W1:Y:S01]  /*4210*/  LDS.128 R32, [R170+0xc100] ;  /* 0x00c10000aa207984 */ /* 0x000e620000000c00 */
[C---:B------:R-:W-:Y:S04]  /*4220*/  @!P1 LEA R172, P0, R173.reuse, c[0x0][0x1c8], 0x1 ;  /* 0x00007200adac9a11 */ /* 0x040fe800078008ff */
[----:B------:R-:W-:Y:S01]  /*4230*/  @!P1 LEA.HI.X R173, R173, c[0x0][0x1cc], R168, 0x1, P0 ;  /* 0x00007300adad9a11 */ /* 0x000fe200000f0ca8 */
[----:B------:R-:W-:Y:S01]  /*4240*/  IMAD.SHL.U32 R168, R176, 0x2, RZ ;  /* 0x00000002b0a87824 */ /* 0x000fe200078e00ff */
[----:B------:R-:W-:Y:S04]  /*4250*/  ISETP.GE.AND P0, PT, R24, c[0x0][0x27c], PT ;  /* 0x00009f0018007a0c */ /* 0x000fe80003f06270 */
[----:B------:R2:W3:Y:S09]  /*4260*/  LDS.128 R80, [R168+0xc100] ;  /* 0x00c10000a8507984 */ /* 0x0004f20000000c00 */
[----:B------:R-:W-:Y:S01]  /*4270*/  @!P0 SHF.R.U64 R51, R44, 0x10, R45 ;  /* 0x000000102c338819 */ /* 0x000fe2000000122d */
[----:B------:R-:W-:Y:S01]  /*4280*/  IMAD.MOV.U32 R44, RZ, RZ, R47 ;  /* 0x000000ffff2c7224 */ /* 0x000fe200078e002f */
[----:B------:R-:W-:Y:S01]  /*4290*/  @!P0 SHF.R.U32.HI R52, RZ, 0x10, R45 ;  /* 0x00000010ff348819 */ /* 0x000fe2000001162d */
[----:B------:R-:W-:Y:S01]  /*42a0*/  IMAD.MOV.U32 R45, RZ, RZ, R46 ;  /* 0x000000ffff2d7224 */ /* 0x000fe200078e002e */
[----:B------:R-:W-:Y:S02]  /*42b0*/  @!P0 PRMT R50, R50, 0x5410, R51 ;  /* 0x0000541032328816 */ /* 0x000fe40000000033 */
[----:B------:R-:W-:Y:S02]  /*42c0*/  @!P0 PRMT R49, R49, 0x5410, R52 ;  /* 0x0000541031318816 */ /* 0x000fe40000000034 */
[--C-:B------:R-:W-:Y:S02]  /*42d0*/  @!P0 SHF.R.U64 R61, R58, 0x10, R59.reuse ;  /* 0x000000103a3d8819 */ /* 0x100fe4000000123b */
[----:B------:R-:W-:Y:S02]  /*42e0*/  @!P0 SHF.R.U32.HI R59, RZ, 0x10, R59 ;  /* 0x00000010ff3b8819 */ /* 0x000fe4000001163b */
[----:B------:R-:W-:Y:S02]  /*42f0*/  @!P0 PRMT R62, R62, 0x5410, R61 ;  /* 0x000054103e3e8816 */ /* 0x000fe4000000003d */
[----:B------:R-:W-:Y:S02]  /*4300*/  @!P0 PRMT R68, R68, 0x5410, R59 ;  /* 0x0000541044448816 */ /* 0x000fe4000000003b */
[--C-:B------:R-:W-:Y:S01]  /*4310*/  @!P0 SHF.R.U64 R56, R56, 0x10, R57.reuse ;  /* 0x0000001038388819 */ /* 0x100fe20000001239 */
[----:B------:R-:W-:Y:S01]  /*4320*/  @!P0 IMAD.U32 R60, R62, 0x10000, RZ ;  /* 0x000100003e3c8824 */ /* 0x000fe200078e00ff */
[----:B------:R-:W-:Y:S01]  /*4330*/  @!P0 SHF.R.U32.HI R57, RZ, 0x10, R57 ;  /* 0x00000010ff398819 */ /* 0x000fe20000011639 */
[----:B------:R-:W-:Y:S01]  /*4340*/  @!P0 IMAD.U32 R63, R68, 0x10000, RZ ;  /* 0x00010000443f8824 */ /* 0x000fe200078e00ff */
[----:B------:R-:W-:Y:S01]  /*4350*/  @!P0 PRMT R56, R55, 0x5410, R56 ;  /* 0x0000541037388816 */ /* 0x000fe20000000038 */
[----:B-1----:R-:W-:Y:S01]  /*4360*/  @!P0 IMAD.U32 R52, R32, 0x10000, RZ ;  /* 0x0001000020348824 */ /* 0x002fe200078e00ff */
[----:B------:R-:W-:Y:S01]  /*4370*/  @!P0 PRMT R58, R54, 0x5410, R57 ;  /* 0x00005410363a8816 */ /* 0x000fe20000000039 */
[----:B------:R-:W-:Y:S01]  /*4380*/  @!P0 IMAD.U32 R51, R33, 0x10000, RZ ;  /* 0x0001000021338824 */ /* 0x000fe200078e00ff */
[----:B------:R-:W-:Y:S02]  /*4390*/  @!P0 SHF.L.U32 R55, R56, 0x10, RZ ;  /* 0x0000001038378819 */ /* 0x000fe400000006ff */
[----:B------:R-:W-:Y:S01]  /*43a0*/  @!P0 LOP3.LUT R62, R62, 0xffff0000, RZ, 0xc0, !PT ;  /* 0xffff00003e3e8812 */ /* 0x000fe200078ec0ff */
[C---:B------:R-:W-:Y:S01]  /*43b0*/  @!P0 IMAD.U32 R57, R58.reuse, 0x10000, RZ ;  /* 0x000100003a398824 */ /* 0x040fe200078e00ff */
[----:B------:R-:W-:Y:S01]  /*43c0*/  @!P0 LOP3.LUT R58, R58, 0xffff0000, RZ, 0xc0, !PT ;  /* 0xffff00003a3a8812 */ /* 0x000fe200078ec0ff */
[----:B--2---:R-:W-:Y:S01]  /*43d0*/  @!P0 FMUL.FTZ R168, R52, R55 ;  /* 0x0000003734a88220 */ /* 0x004fe20000410000 */
[----:B------:R-:W-:Y:S01]  /*43e0*/  @!P0 LOP3.LUT R68, R68, 0xffff0000, RZ, 0xc0, !PT ;  /* 0xffff000044448812 */ /* 0x000fe200078ec0ff */
[----:B---3--:R-:W-:Y:S01]  /*43f0*/  @!P0 IMAD.U32 R54, R80, 0x10000, RZ ;  /* 0x0001000050368824 */ /* 0x008fe200078e00ff */
[----:B------:R-:W-:Y:S01]  /*4400*/  @!P0 SHF.L.U32 R59, R81, 0x10, RZ ;  /* 0x00000010513b8819 */ /* 0x000fe200000006ff */
[----:B------:R-:W-:Y:S01]  /*4410*/  @!P0 FMUL.FTZ R170, R51, R57 ;  /* 0x0000003933aa8220 */ /* 0x000fe20000410000 */
[C---:B------:R-:W-:Y:S01]  /*4420*/  @!P0 LOP3.LUT R64, R82.reuse, 0xffff0000, RZ, 0xc0, !PT ;  /* 0xffff000052408812 */ /* 0x040fe200078ec0ff */
[----:B------:R-:W-:Y:S01]  /*4430*/  @!P0 IMAD.U32 R61, R82, 0x10000, RZ ;  /* 0x00010000523d8824 */ /* 0x000fe200078e00ff */
[C---:B------:R-:W-:Y:S01]  /*4440*/  @!P0 LOP3.LUT R65, R83.reuse, 0xffff0000, RZ, 0xc0, !PT ;  /* 0xffff000053418812 */ /* 0x040fe200078ec0ff */
[----:B------:R-:W-:Y:S01]  /*4450*/  @!P0 IMAD.U32 R66, R83, 0x10000, RZ ;  /* 0x0001000053428824 */ /* 0x000fe200078e00ff */
[--C-:B------:R-:W-:Y:S02]  /*4460*/  @!P0 SHF.R.U64 R46, R46, 0x10, R47.reuse ;  /* 0x000000102e2e8819 */ /* 0x100fe4000000122f */
[----:B------:R-:W-:Y:S02]  /*4470*/  @!P0 SHF.R.U32.HI R47, RZ, 0x10, R47 ;  /* 0x00000010ff2f8819 */ /* 0x000fe4000001162f */
[----:B------:R-:W-:Y:S01]  /*4480*/  @!P0 PRMT R45, R45, 0x5410, R46 ;  /* 0x000054102d2d8816 */ /* 0x000fe2000000002e */
[----:B------:R-:W-:Y:S01]  /*4490*/  @!P0 IMAD.U32 R46, R49, 0x10000, RZ ;  /* 0x00010000312e8824 */ /* 0x000fe200078e00ff */
[----:B------:R-:W-:Y:S01]  /*44a0*/  @!P0 PRMT R44, R44, 0x5410, R47 ;  /* 0x000054102c2c8816 */ /* 0x000fe2000000002f */
[----:B------:R-:W-:Y:S02]  /*44b0*/  @!P0 IMAD.U32 R47, R50, 0x10000, RZ ;  /* 0x00010000322f8824 */ /* 0x000fe400078e00ff */
[----:B------:R-:W-:Y:S01]  /*44c0*/  @!P0 FMUL.FTZ R4, R51, R46 ;  /* 0x0000002e33048220 */ /* 0x000fe20000410000 */
[----:B------:R-:W-:Y:S01]  /*44d0*/  @!P0 LOP3.LUT R51, R33, 0xffff0000, RZ, 0xc0, !PT ;  /* 0xffff000021338812 */ /* 0x000fe200078ec0ff */
[-C--:B------:R-:W-:Y:S01]  /*44e0*/  @!P0 FMUL.FTZ R2, R52, R47.reuse ;  /* 0x0000002f34028220 */ /* 0x080fe20000410000 */
[----:B------:R-:W-:Y:S01]  /*44f0*/  @!P0 LOP3.LUT R52, R32, 0xffff0000, RZ, 0xc0, !PT ;  /* 0xffff000020348812 */ /* 0x000fe200078ec0ff */
        /* <DEDUP_REMOVED lines=8> */
[-C--:B------:R-:W-:Y:S01]  /*4580*/  @!P0 FMUL.FTZ R3, R52, R47.reuse ;  /* 0x0000002f34038220 */ /* 0x080fe20000410000 */
[----:B------:R-:W-:Y:S01]  /*4590*/  @!P0 LOP3.LUT R50, R34, 0xffff0000, RZ, 0xc0, !PT ;  /* 0xffff000022328812 */ /* 0x000fe200078ec0ff */
[----:B------:R-:W-:Y:S01]  /*45a0*/  @!P0 FMUL.FTZ R179, R52, R54 ;  /* 0x0000003634b38220 */ /* 0x000fe20000410000 */
[----:B------:R-:W-:Y:S01]  /*45b0*/  @!P0 LOP3.LUT R46, R49, 0xffff0000, RZ, 0xc0, !PT ;  /* 0xffff0000312e8812 */ /* 0x000fe200078ec0ff */
[----:B------:R-:W-:Y:S02]  /*45c0*/  @!P0 FFMA.FTZ R3, R54, R56, R3 ;  /* 0x0000003836038223 */ /* 0x000fe40000010003 */
[----:B------:R-:W-:Y:S02]  /*45d0*/  @!P0 FFMA.FTZ R179, R56, R47, -R179 ;  /* 0x0000002f38b38223 */ /* 0x000fe400000108b3 */
[----:B------:R-:W-:Y:S02]  /*45e0*/  @!P0 IMAD.U32 R47, R34, 0x10000, RZ ;  /* 0x00010000222f8824 */ /* 0x000fe400078e00ff */
[----:B------:R-:W-:Y:S01]  /*45f0*/  @!P0 FMUL.FTZ R5, R51, R46 ;  /* 0x0000002e33058220 */ /* 0x000fe20000410000 */
[----:B------:R-:W-:Y:S01]  /*4600*/  @!P0 F2FP.BF16.PACK_AB R179, R179, R168 ;  /* 0x000000a8b3b3823e */ /* 0x000fe200000010ff */
[----:B------:R-:W-:Y:S01]  /*4610*/  @!P0 FFMA.FTZ R177, R55, R46, -R177 ;  /* 0x0000002e37b18223 */ /* 0x000fe200000108b1 */
[----:B------:R-:W-:Y:S01]  /*4620*/  @!P0 F2FP.BF16.PACK_AB R168, R3, R2 ;  /* 0x0000000203a8823e */ /* 0x000fe200000010ff */
[C---:B------:R-:W-:Y:S01]  /*4630*/  @!P0 IMAD.U32 R46, R45.reuse, 0x10000, RZ ;  /* 0x000100002d2e8824 */ /* 0x040fe200078e00ff */
[----:B------:R-:W-:Y:S01]  /*4640*/  @!P0 LOP3.LUT R45, R45, 0xffff0000, RZ, 0xc0, !PT ;  /* 0xffff00002d2d8812 */ /* 0x000fe200078ec0ff */
[----:B------:R-:W-:Y:S01]  /*4650*/  @!P0 FMUL.FTZ R178, R47, R60 ;  /* 0x0000003c2fb28220 */ /* 0x000fe20000410000 */
[----:B------:R-:W-:Y:S01]  /*4660*/  @!P0 F2FP.BF16.PACK_AB R170, R177, R170 ;  /* 0x000000aab1aa823e */ /* 0x000fe200000010ff */
[C---:B------:R-:W-:Y:S02]  /*4670*/  @!P0 FMUL.FTZ R183, R50.reuse, R62 ;  /* 0x0000003e32b78220 */ /* 0x040fe40000410000 */
[-C--:B------:R-:W-:Y:S01]  /*4680*/  @!P0 FMUL.FTZ R6, R47, R46.reuse ;  /* 0x0000002e2f068220 */ /* 0x080fe20000410000 */
[----:B------:R-:W-:Y:S01]  /*4690*/  @!P0 LOP3.LUT R47, R35, 0xffff0000, RZ, 0xc0, !PT ;  /* 0xffff0000232f8812 */ /* 0x000fe200078ec0ff */
        /* <DEDUP_REMOVED lines=9> */
[----:B------:R-:W-:Y:S02]  /*4730*/  @!P0 FFMA.FTZ R4, R57, R59, R4 ;  /* 0x0000003b39048223 */ /* 0x000fe40000010004 */
[----:B------:R-:W-:Y:S02]  /*4740*/  @!P0 FFMA.FTZ R5, R58, R55, R5 ;  /* 0x000000373a058223 */ /* 0x000fe40000010005 */
[-C--:B------:R-:W-:Y:S02]  /*4750*/  @!P0 FFMA.FTZ R176, R66, R45.reuse, -R176 ;  /* 0x0000002d42b08223 */ /* 0x080fe400000108b0 */
        /* <DEDUP_REMOVED lines=18> */
[----:B------:R-:W-:Y:S02]  /*4880*/  @!P0 IMAD.MOV.U32 R34, RZ, RZ, R176 ;  /* 0x000000ffff228224 */ /* 0x000fe400078e00b0 */
[----:B------:R-:W-:Y:S05]  /*4890*/  @!P0 IMAD.MOV.U32 R35, RZ, RZ, R183 ;  /* 0x000000ffff238224 */ /* 0x000fea00078e00b7 */
[----:B------:R1:W-:Y:S02]  /*48a0*/  @!P1 STG.E.128 [R172.64], R32 ;  /* 0x00000020ac009986 */ /* 0x0003e4000c101d06 */
.L_x_961:
[----:B------:R-:W-:Y:S05]  /*48b0*/  BSYNC B0 ;  /* 0x0000000000007941 */ /* 0x000fea0003800000 */
.L_x_960:
[----:B------:R-:W-:Y:S01]  /*48c0*/  ISETP.GE.AND P0, PT, R15, c[0x0][0x1d4], PT ;  /* 0x000075000f007a0c */ /* 0x000fe20003f06270 */
[----:B------:R-:W-:-:S12]  /*48d0*/  BSSY B0, `(.L_x_962) ;  /* 0x0000081000007945 */ /* 0x000fd80003800000 */
[----:B------:R-:W-:-:S05]  /*48e0*/  @P0 BRA `(.L_x_963) ;  /* 0x000007f000000947 */ /* 0x000fca0003800000 */
[----:B------:R-:W-:Y:S02]  /*48f0*/  SEL R63, R108, R171, !P6 ;  /* 0x000000ab6c3f7207 */ /* 0x000fe40007000000 */
[----:B------:R-:W-:Y:S02]  /*4900*/  IADD3 R65, P1, P0, R156, R167, R137 ;  /* 0x000000a79c417210 */ /* 0x000fe4000783e089 */
[----:B------:R-:W-:Y:S02]  /*4910*/  SHF.R.S32.HI R60, RZ, 0x1f, R63 ;  /* 0x0000001fff3c7819 */ /* 0x000fe4000001143f */
[----:B------:R-:W-:Y:S02]  /*4920*/  IADD3.X R62, R101, R166, R134, P1, P0 ;  /* 0x000000a6653e7210 */ /* 0x000fe40000fe0486 */
[----:B------:R-:W-:Y:S04]  /*4930*/  LEA.HI R63, R60, R63, RZ, 0x4 ;  /* 0x0000003f3c3f7211 */ /* 0x000fe800078f20ff */
[----:B------:R-:W-:Y:S04]  /*4940*/  LEA.HI.SX32 R68, R63, R138, 0x1c ;  /* 0x0000008a3f447211 */ /* 0x000fe800078fe2ff */
[----:B-1----:R-:W-:Y:S01]  /*4950*/  SHF.R.S32.HI R173, RZ, 0x1f, R68 ;  /* 0x0000001fffad7819 */ /* 0x002fe20000011444 */
        /* <DEDUP_REMOVED lines=21> */
[----:B------:R-:W2:Y:S09]  /*4ab0*/  LDS.128 R80, [R60+0xc100] ;  /* 0x00c100003c507984 */ /* 0x000eb20000000c00 */
[----:B------:R-:W-:Y:S02]  /*4ac0*/  @!P0 SHF.R.U64 R49, R78, 0x10, R79 ;  /* 0x000000104e318819 */ /* 0x000fe4000000124f */
[----:B------:R-:W-:Y:S02]  /*4ad0*/  @!P0 SHF.R.U64 R45, R36, 0x10, R37 ;  /* 0x00000010242d8819 */ /* 0x000fe40000001225 */
[----:B------:R-:W-:Y:S02]  /*4ae0*/  @!P0 PRMT R86, R86, 0x5410, R49 ;  /* 0x0000541056568816 */ /* 0x000fe40000000031 */
[----:B------:R-:W-:Y:S02]  /*4af0*/  @!P0 SHF.R.U32.HI R36, RZ, 0x10, R37 ;  /* 0x00000010ff248819 */ /* 0x000fe40000011625 */
[--C-:B------:R-:W-:Y:S01]  /*4b00*/  @!P0 SHF.R.U64 R37, R38, 0x10, R39.reuse ;  /* 0x0000001026258819 */ /* 0x100fe20000001227 */
[C---:B------:R-:W-:Y:S01]  /*4b10*/  @!P0 IMAD.U32 R55, R86.reuse, 0x10000, RZ ;  /* 0x0001000056378824 */ /* 0x040fe200078e00ff */
[----:B------:R-:W-:Y:S02]  /*4b20*/  @!P0 SHF.R.U32.HI R38, RZ, 0x10, R39 ;  /* 0x00000010ff268819 */ /* 0x000fe40000011627 */
[----:B------:R-:W-:Y:S02]  /*4b30*/  @!P0 LOP3.LUT R54, R86, 0xffff0000, RZ, 0xc0, !PT ;  /* 0xffff000056368812 */ /* 0x000fe400078ec0ff */
[----:B------:R-:W-:Y:S02]  /*4b40*/  @!P0 PRMT R43, R43, 0x5410, R38 ;  /* 0x000054102b2b8816 */ /* 0x000fe40000000026 */
[----:B------:R-:W-:Y:S02]  /*4b50*/  @!P0 SHF.R.U64 R47, R76, 0x10, R77 ;  /* 0x000000104c2f8819 */ /* 0x000fe4000000124d */
[----:B------:R-:W-:Y:S01]  /*4b60*/  @!P0 PRMT R42, R42, 0x5410, R45 ;  /* 0x000054102a2a8816 */ /* 0x000fe2000000002d */
[C---:B-1----:R-:W-:Y:S01]  /*4b70*/  @!P0 IMAD.U32 R38, R32.reuse, 0x10000, RZ ;  /* 0x0001000020268824 */ /* 0x042fe200078e00ff */
[----:B------:R-:W-:Y:S02]  /*4b80*/  @!P0 LOP3.LUT R39, R32, 0xffff0000, RZ, 0xc0, !PT ;  /* 0xffff000020278812 */ /* 0x000fe400078ec0ff */
[----:B------:R-:W-:Y:S02]  /*4b90*/  @!P0 PRMT R88, R88, 0x5410, R47 ;  /* 0x0000541058588816 */ /* 0x000fe4000000002f */
[----:B------:R-:W-:Y:S02]  /*4ba0*/  @!P0 PRMT R41, R41, 0x5410, R36 ;  /* 0x0000541029298816 */ /* 0x000fe40000000024 */
[C---:B------:R-:W-:Y:S01]  /*4bb0*/  @!P0 LOP3.LUT R46, R88.reuse, 0xffff0000, RZ, 0xc0, !PT ;  /* 0xffff0000582e8812 */ /* 0x040fe200078ec0ff */
[----:B------:R-:W-:Y:S01]  /*4bc0*/  @!P0 IMAD.U32 R47, R88, 0x10000, RZ ;  /* 0x00010000582f8824 */ /* 0x000fe200078e00ff */
[----:B------:R-:W-:Y:S01]  /*4bd0*/  @!P0 LOP3.LUT R36, R42, 0xffff0000, RZ, 0xc0, !PT ;  /* 0xffff00002a248812 */ /* 0x000fe200078ec0ff */
[C---:B--2---:R-:W-:Y:S01]  /*4be0*/  @!P0 IMAD.U32 R44, R80.reuse, 0x10000, RZ ;  /* 0x00010000502c8824 */ /* 0x044fe200078e00ff */
[----:B------:R-:W-:Y:S01]  /*4bf0*/  @!P0 LOP3.LUT R49, R80, 0xffff0000, RZ, 0xc0, !PT ;  /* 0xffff000050318812 */ /* 0x000fe200078ec0ff */
[----:B------:R-:W-:Y:S01]  /*4c00*/  @!P0 FMUL.FTZ R173, R39, R46 ;  /* 0x0000002e27ad8220 */ /* 0x000fe20000410000 */
[----:B------:R-:W-:Y:S01]  /*4c10*/  @!P0 LOP3.LUT R51, R81, 0xffff0000, RZ, 0xc0, !PT ;  /* 0xffff000051338812 */ /* 0x000fe200078ec0ff */
[-C--:B------:R-:W-:Y:S01]  /*4c20*/  @!P0 FMUL.FTZ R3, R39, R36.reuse ;  /* 0x0000002427038220 */ /* 0x080fe20000410000 */
[----:B------:R-:W-:Y:S01]  /*4c30*/  @!P0 LOP3.LUT R39, R33, 0xffff0000, RZ, 0xc0, !PT ;  /* 0xffff000021278812 */ /* 0x000fe200078ec0ff */
[----:B------:R-:W-:Y:S01]  /*4c40*/  @!P0 FMUL.FTZ R60, R38, R47 ;  /* 0x0000002f263c8220 */ /* 0x000fe20000410000 */
[C---:B------:R-:W-:Y:S01]  /*4c50*/  @!P0 LOP3.LUT R57, R82.reuse, 0xffff0000, RZ, 0xc0, !PT ;  /* 0xffff000052398812 */ /* 0x040fe200078ec0ff */
[----:B------:R-:W-:Y:S01]  /*4c60*/  @!P0 FFMA.FTZ R173, R49, R36, -R173 ;  /* 0x0000002431ad8223 */ /* 0x000fe200000108ad */
[----:B------:R-:W-:Y:S01]  /*4c70*/  @!P0 LOP3.LUT R61, R83, 0xffff0000, RZ, 0xc0, !PT ;  /* 0xffff0000533d8812 */ /* 0x000fe200078ec0ff */
[----:B------:R-:W-:Y:S01]  /*4c80*/  @!P0 IMAD.U32 R52, R82, 0x10000, RZ ;  /* 0x0001000052348824 */ /* 0x000fe200078e00ff */
[----:B------:R-:W-:Y:S01]  /*4c90*/  @!P0 LOP3.LUT R36, R41, 0xffff0000, RZ, 0xc0, !PT ;  /* 0xffff000029248812 */ /* 0x000fe200078ec0ff */
[----:B------:R-:W-:Y:S01]  /*4ca0*/  @!P0 IMAD.U32 R56, R83, 0x10000, RZ ;  /* 0x0001000053388824 */ /* 0x000fe200078e00ff */
[----:B------:R-:W-:Y:S01]  /*4cb0*/  @!P0 PRMT R48, R48, 0x5410, R37 ;  /* 0x0000541030308816 */ /* 0x000fe20000000025 */
[----:B------:R-:W-:Y:S01]  /*4cc0*/  @!P0 IMAD.U32 R37, R42, 0x10000, RZ ;  /* 0x000100002a258824 */ /* 0x000fe200078e00ff */
[----:B------:R-:W-:Y:S01]  /*4cd0*/  @!P0 SHF.R.U32.HI R76, RZ, 0x10, R77 ;  /* 0x00000010ff4c8819 */ /* 0x000fe2000001164d */
[----:B------:R-:W-:Y:S01]  /*4ce0*/  @!P0 FMUL.FTZ R5, R39, R36 ;  /* 0x0000002427058220 */ /* 0x000fe20000410000 */
[----:B------:R-:W-:Y:S01]  /*4cf0*/  @!P0 SHF.R.U32.HI R78, RZ, 0x10, R79 ;  /* 0x00000010ff4e8819 */ /* 0x000fe2000001164f */
[-C--:B------:R-:W-:Y:S01]  /*4d00*/  @!P0 FMUL.FTZ R2, R38, R37.reuse ;  /* 0x0000002526028220 */ /* 0x080fe20000410000 */
[----:B------:R-:W-:Y:S01]  /*4d10*/  @!P0 PRMT R87, R87, 0x5410, R76 ;  /* 0x0000541057578816 */ /* 0x000fe2000000004c */
[----:B------:R-:W-:Y:S01]  /*4d20*/  @!P0 IMAD.U32 R38, R33, 0x10000, RZ ;  /* 0x0001000021268824 */ /* 0x000fe200078e00ff */
[----:B------:R-:W-:Y:S01]  /*4d30*/  @!P0 PRMT R85, R85, 0x5410, R78 ;  /* 0x0000541055558816 */ /* 0x000fe2000000004e */
[----:B------:R-:W-:Y:S01]  /*4d40*/  @!P0 FFMA.FTZ R2, R47, R44, R2 ;  /* 0x0000002c2f028223 */ /* 0x000fe20000010002 */
[C---:B------:R-:W-:Y:S01]  /*4d50*/  @!P0 LOP3.LUT R50, R87.reuse, 0xffff0000, RZ, 0xc0, !PT ;  /* 0xffff000057328812 */ /* 0x040fe200078ec0ff */
[----:B------:R-:W-:Y:S01]  /*4d60*/  @!P0 IMAD.U32 R47, R87, 0x10000, RZ ;  /* 0x00010000572f8824 */ /* 0x000fe200078e00ff */
[----:B------:R-:W-:Y:S01]  /*4d70*/  @!P0 LOP3.LUT R58, R85, 0xffff0000, RZ, 0xc0, !PT ;  /* 0xffff0000553a8812 */ /* 0x000fe200078ec0ff */
[----:B------:R-:W-:Y:S02]  /*4d80*/  @!P0 FFMA.FTZ R60, R44, R37, -R60 ;  /* 0x000000252c3c8223 */ /* 0x000fe4000001083c */
[----:B------:R-:W-:Y:S01]  /*4d90*/  @!P0 FMUL.FTZ R175, R39, R50 ;  /* 0x0000003227af8220 */ /* 0x000fe20000410000 */
[----:B------:R-:W-:Y:S01]  /*4da0*/  @!P0 LOP3.LUT R39, R34, 0xffff0000, RZ, 0xc0, !PT ;  /* 0xffff000022278812 */ /* 0x000fe200078ec0ff */
[----:B------:R-:W-:Y:S01]  /*4db0*/  @!P0 IMAD.U32 R37, R41, 0x10000, RZ ;  /* 0x0001000029258824 */ /* 0x000fe200078e00ff */
[----:B------:R-:W-:Y:S01]  /*4dc0*/  @!P0 F2FP.BF16.PACK_AB R60, R173, R60 ;  /* 0x0000003cad3c823e */ /* 0x000fe200000010ff */
[----:B------:R-:W-:Y:S02]  /*4dd0*/  @!P0 IMAD.U32 R44, R81, 0x10000, RZ ;  /* 0x00010000512c8824 */ /* 0x000fe400078e00ff */
[----:B------:R-:W-:Y:S02]  /*4de0*/  @!P0 FMUL.FTZ R66, R38, R47 ;  /* 0x0000002f26428220 */ /* 0x000fe40000410000 */
[----:B------:R-:W-:Y:S01]  /*4df0*/  @!P0 FFMA.FTZ R175, R51, R36, -R175 ;  /* 0x0000002433af8223 */ /* 0x000fe200000108af */
[----:B------:R-:W-:Y:S01]  /*4e00*/  @!P0 LOP3.LUT R36, R48, 0xffff0000, RZ, 0xc0, !PT ;  /* 0xffff000030248812 */ /* 0x000fe200078ec0ff */
[-C--:B------:R-:W-:Y:S01]  /*4e10*/  @!P0 FMUL.FTZ R4, R38, R37.reuse ;  /* 0x0000002526048220 */ /* 0x080fe20000410000 */
[----:B------:R-:W-:Y:S01]  /*4e20*/  @!P0 SHF.L.U32 R38, R34, 0x10, RZ ;  /* 0x0000001022268819 */ /* 0x000fe200000006ff */
[----:B------:R-:W-:Y:S02]  /*4e30*/  @!P0 FFMA.FTZ R66, R44, R37, -R66 ;  /* 0x000000252c428223 */ /* 0x000fe40000010842 */
[----:B------:R-:W-:Y:S02]  /*4e40*/  @!P0 IMAD.U32 R37, R48, 0x10000, RZ ;  /* 0x0001000030258824 */ /* 0x000fe400078e00ff */
[----:B------:R-:W-:Y:S01]  /*4e50*/  @!P0 FMUL.FTZ R179, R39, R54 ;  /* 0x0000003627b38220 */ /* 0x000fe20000410000 */
[----:B------:R-:W-:Y:S01]  /*4e60*/  @!P0 F2FP.BF16.PACK_AB R175, R175, R66 ;  /* 0x00000042afaf823e */ /* 0x000fe200000010ff */
[-C--:B------:R-:W-:Y:S01]  /*4e70*/  @!P0 FMUL.FTZ R7, R39, R36.reuse ;  /* 0x0000002427078220 */ /* 0x080fe20000410000 */
[----:B------:R-:W-:Y:S01]  /*4e80*/  @!P0 LOP3.LUT R39, R35, 0xffff0000, RZ, 0xc0, !PT ;  /* 0xffff000023278812 */ /* 0x000fe200078ec0ff */
[C---:B------:R-:W-:Y:S01]  /*4e90*/  @!P0 FMUL.FTZ R168, R38.reuse, R55 ;  /* 0x0000003726a88220 */ /* 0x040fe20000410000 */
[----:B------:R-:W-:Y:S01]  /*4ea0*/  @!P0 MOV R81, R175 ;  /* 0x000000af00518202 */ /* 0x000fe20000000f00 */
[-C--:B------:R-:W-:Y:S02]  /*4eb0*/  @!P0 FMUL.FTZ R6, R38, R37.reuse ;  /* 0x0000002526068220 */ /* 0x080fe40000410000 */
[----:B------:R-:W-:Y:S02]  /*4ec0*/  @!P0 IMAD.U32 R59, R85, 0x10000, RZ ;  /* 0x00010000553b8824 */ /* 0x000fe400078e00ff */
[----:B------:R-:W-:Y:S02]  /*4ed0*/  @!P0 IMAD.U32 R38, R35, 0x10000, RZ ;  /* 0x0001000023268824 */ /* 0x000fe400078e00ff */
[----:B------:R-:W-:Y:S01]  /*4ee0*/  @!P0 FFMA.FTZ R179, R57, R36, -R179 ;  /* 0x0000002439b38223 */ /* 0x000fe200000108b3 */
[C---:B------:R-:W-:Y:S01]  /*4ef0*/  @!P0 LOP3.LUT R36, R43.reuse, 0xffff0000, RZ, 0xc0, !PT ;  /* 0xffff00002b248812 */ /* 0x040fe200078ec0ff */
[----:B------:R-:W-:Y:S02]  /*4f00*/  @!P0 FFMA.FTZ R168, R52, R37, -R168 ;  /* 0x0000002534a88223 */ /* 0x000fe400000108a8 */
[----:B------:R-:W-:Y:S02]  /*4f10*/  @!P0 IMAD.U32 R37, R43, 0x10000, RZ ;  /* 0x000100002b258824 */ /* 0x000fe400078e00ff */
[----:B------:R-:W-:Y:S01]  /*4f20*/  @!P0 FMUL.FTZ R68, R38, R59 ;  /* 0x0000003b26448220 */ /* 0x000fe20000410000 */
[----:B------:R-:W-:Y:S01]  /*4f30*/  @!P0 F2FP.BF16.PACK_AB R168, R179, R168 ;  /* 0x000000a8b3a8823e */ /* 0x000fe200000010ff */
[----:B------:R-:W-:Y:S02]  /*4f40*/  @!P0 FMUL.FTZ R177, R39, R58 ;  /* 0x0000003a27b18220 */ /* 0x000fe40000410000 */
[----:B------:R-:W-:Y:S02]  /*4f50*/  @!P0 FFMA.FTZ R3, R46, R49, R3 ;  /* 0x000000312e038223 */ /* 0x000fe40000010003 */
[----:B------:R-:W-:Y:S02]  /*4f60*/  @!P0 FFMA.FTZ R4, R47, R44, R4 ;  /* 0x0000002c2f048223 */ /* 0x000fe40000010004 */
[----:B------:R-:W-:Y:S01]  /*4f70*/  @!P0 FFMA.FTZ R68, R56, R37, -R68 ;  /* 0x0000002538448223 */ /* 0x000fe20000010844 */
[----:B------:R-:W-:Y:S01]  /*4f80*/  @!P0 F2FP.BF16.PACK_AB R66, R3, R2 ;  /* 0x000000020342823e */ /* 0x000fe200000010ff */
[----:B------:R-:W-:Y:S02]  /*4f90*/  @!P0 FFMA.FTZ R177, R61, R36, -R177 ;  /* 0x000000243db18223 */ /* 0x000fe400000108b1 */
[----:B------:R-:W-:Y:S02]  /*4fa0*/  @!P0 FFMA.FTZ R5, R50, R51, R5 ;  /* 0x0000003332058223 */ /* 0x000fe40000010005 */
[----:B------:R-:W-:Y:S01]  /*4fb0*/  @!P0 FMUL.FTZ R8, R38, R37 ;  /* 0x0000002526088220 */ /* 0x000fe20000410000 */
[----:B------:R-:W-:Y:S01]  /*4fc0*/  @!P0 F2FP.BF16.PACK_AB R177, R177, R68 ;  /* 0x00000044b1b1823e */ /* 0x000fe200000010ff */
[----:B------:R-:W-:Y:S01]  /*4fd0*/  @!P0 FFMA.FTZ R6, R55, R52, R6 ;  /* 0x0000003437068223 */ /* 0x000fe20000010006 */
[----:B------:R-:W-:Y:S01]  /*4fe0*/  @!P0 F2FP.BF16.PACK_AB R173, R5, R4 ;  /* 0x0000000405ad823e */ /* 0x000fe200000010ff */
[----:B------:R-:W-:Y:S02]  /*4ff0*/  @!P0 FMUL.FTZ R9, R39, R36 ;  /* 0x0000002427098220 */ /* 0x000fe40000410000 */
[----:B------:R-:W-:Y:S02]  /*5000*/  @!P0 FFMA.FTZ R7, R54, R57, R7 ;  /* 0x0000003936078223 */ /* 0x000fe40000010007 */
        /* <DEDUP_REMOVED lines=13> */
.L_x_963:
[----:B------:R-:W-:Y:S05]  /*50e0*/  BSYNC B0 ;  /* 0x0000000000007941 */ /* 0x000fea0003800000 */
.L_x_962:
[----:B------:R-:W-:-:S13]  /*50f0*/  ISETP.GE.AND P0, PT, R14, c[0x0][0x1d4], PT ;  /* 0x000075000e007a0c */ /* 0x000fda0003f06270 */
[----:B------:R-:W-:-:S05]  /*5100*/  @P0 BRA `(.L_x_947) ;  /* 0x0000098000000947 */ /* 0x000fca0003800000 */
[----:B------:R-:W-:Y:S02]  /*5110*/  ISETP.NE.AND P2, PT, R125, RZ, PT ;  /* 0x000000ff7d00720c */ /* 0x000fe40003f45270 */
[----:B------:R-:W-:Y:S02]  /*5120*/  IADD3 R55, P1, P0, R156, R167, R133 ;  /* 0x000000a79c377210 */ /* 0x000fe4000783e085 */
[----:B------:R-:W-:Y:S02]  /*5130*/  SEL R171, R108, R171, !P2 ;  /* 0x000000ab6cab7207 */ /* 0x000fe40005000000 */
[----:B------:R-:W-:Y:S02]  /*5140*/  IADD3.X R54, R101, R166, R132, P1, P0 ;  /* 0x000000a665367210 */ /* 0x000fe40000fe0484 */
[C---:B------:R-:W-:Y:S04]  /*5150*/  LEA R60, P0, R55.reuse, c[0x0][0x1c8], 0x1 ;  /* 0x00007200373c7a11 */ /* 0x040fe800078008ff */
[----:B------:R-:W-:Y:S02]  /*5160*/  LEA.HI.X R61, R55, c[0x0][0x1cc], R54, 0x1, P0 ;  /* 0x00007300373d7a11 */ /* 0x000fe400000f0c36 */
[----:B------:R-:W-:Y:S02]  /*5170*/  SHF.R.S32.HI R54, RZ, 0x1f, R171 ;  /* 0x0000001fff367819 */ /* 0x000fe400000114ab */
[----:B------:R-:W-:Y:S02]  /*5180*/  ISETP.GE.AND P0, PT, R14, c[0x0][0x27c], PT ;  /* 0x00009f000e007a0c */ /* 0x000fe40003f06270 */
[----:B------:R-:W-:Y:S04]  /*5190*/  LEA.HI R54, R54, R171, RZ, 0x4 ;  /* 0x000000ab36367211 */ /* 0x000fe800078f20ff */
[----:B-1----:R-:W-:Y:S04]  /*51a0*/  LEA.HI.SX32 R62, R54, R135, 0x1c ;  /* 0x00000087363e7211 */ /* 0x002fe800078fe2ff */
[----:B------:R-:W-:Y:S01]  /*51b0*/  SHF.R.S32.HI R63, RZ, 0x1f, R62 ;  /* 0x0000001fff3f7819 */ /* 0x000fe2000001143e */
[----:B------:R-:W-:Y:S02]  /*51c0*/  IMAD.SHL.U32 R54, R62, 0x8, RZ ;  /* 0x000000083e367824 */ /* 0x000fe400078e00ff */
[----:B------:R-:W-:Y:S02]  /*51d0*/  @!P0 SHF.R.U64 R39, R72, 0x10, R73 ;  /* 0x0000001048278819 */ /* 0x000fe40000001249 */
[----:B------:R-:W-:Y:S02]  /*51e0*/  LEA.HI R63, R63, R62, RZ, 0x3 ;  /* 0x0000003e3f3f7211 */ /* 0x000fe400078f18ff */
[----:B------:R-:W-:Y:S02]  /*51f0*/  @!P0 PRMT R84, R84, 0x5410, R39 ;  /* 0x0000541054548816 */ /* 0x000fe40000000027 */
[----:B------:R-:W-:Y:S01]  /*5200*/  @!P0 SHF.R.U32.HI R41, RZ, 0x10, R75 ;  /* 0x00000010ff298819 */ /* 0x000fe2000001164b */
[----:B------:R-:W-:Y:S01]  /*5210*/  IMAD.SHL.U32 R63, R63, 0x200, RZ ;  /* 0x000002003f3f7824 */ /* 0x000fe200078e00ff */
[----:B------:R-:W-:Y:S01]  /*5220*/  LOP3.LUT R65, R123, 0x38, R54, 0xf8, !PT ;  /* 0x000000387b417812 */ /* 0x000fe200078ef836 */
[----:B------:R-:W-:Y:S01]  /*5230*/  @!P0 IMAD.U32 R38, R84, 0x10000, RZ ;  /* 0x0001000054268824 */ /* 0x000fe200078e00ff */
[----:B------:R-:W-:Y:S02]  /*5240*/  @!P0 PRMT R70, R70, 0x5410, R41 ;  /* 0x0000541046468816 */ /* 0x000fe40000000029 */
[----:B------:R-:W-:Y:S02]  /*5250*/  LOP3.LUT R62, R65, R122, RZ, 0x3c, !PT ;  /* 0x0000007a413e7212 */ /* 0x000fe400078e3cff */
[----:B------:R-:W-:Y:S01]  /*5260*/  LOP3.LUT R63, R63, 0x7ffff000, RZ, 0xc0, !PT ;  /* 0x7ffff0003f3f7812 */ /* 0x000fe200078ec0ff */
[----:B------:R-:W-:Y:S01]  /*5270*/  @!P0 IMAD.U32 R49, R70, 0x10000, RZ ;  /* 0x0001000046318824 */ /* 0x000fe200078e00ff */
[----:B------:R-:W-:Y:S02]  /*5280*/  @!P0 LOP3.LUT R42, R84, 0xffff0000, RZ, 0xc0, !PT ;  /* 0xffff0000542a8812 */ /* 0x000fe400078ec0ff */
[----:B------:R-:W-:Y:S02]  /*5290*/  IADD3 R62, R62, R63, R13 ;  /* 0x0000003f3e3e7210 */ /* 0x000fe40007ffe00d */
[----:B------:R-:W-:Y:S02]  /*52a0*/  @!P0 LOP3.LUT R50, R70, 0xffff0000, RZ, 0xc0, !PT ;  /* 0xffff000046328812 */ /* 0x000fe400078ec0ff */
[--C-:B------:R-:W-:Y:S01]  /*52b0*/  @!P0 SHF.R.U64 R37, R28, 0x10, R29.reuse ;  /* 0x000000101c258819 */ /* 0x100fe2000000121d */
[----:B------:R-:W-:Y:S01]  /*52c0*/  IMAD.IADD R62, R169, 0x1, R62 ;  /* 0x00000001a93e7824 */ /* 0x000fe200078e023e */
[----:B------:R-:W-:Y:S01]  /*52d0*/  @!P0 SHF.R.U32.HI R28, RZ, 0x10, R29 ;  /* 0x00000010ff1c8819 */ /* 0x000fe2000001161d */
[----:B------:R-:W-:Y:S01]  /*52e0*/  IMAD.IADD R169, R110, 0x1, R169 ;  /* 0x000000016ea97824 */ /* 0x000fe200078e02a9 */
[----:B------:R-:W-:Y:S01]  /*52f0*/  @!P0 PRMT R26, R26, 0x5410, R37 ;  /* 0x000054101a1a8816 */ /* 0x000fe20000000025 */
[----:B------:R-:W-:Y:S01]  /*5300*/  IMAD.SHL.U32 R64, R62, 0x2, RZ ;  /* 0x000000023e407824 */ /* 0x000fe200078e00ff */
[----:B------:R-:W-:Y:S01]  /*5310*/  @!P0 PRMT R21, R21, 0x5410, R28 ;  /* 0x0000541015158816 */ /* 0x000fe2000000001c */
[----:B------:R-:W-:Y:S01]  /*5320*/  IMAD.SHL.U32 R55, R169, 0x2, RZ ;  /* 0x00000002a9377824 */ /* 0x000fe200078e00ff */
[--C-:B------:R-:W-:Y:S01]  /*5330*/  @!P0 SHF.R.U32.HI R36, RZ, 0x10, R31.reuse ;  /* 0x00000010ff248819 */ /* 0x100fe2000001161f */
[C---:B------:R-:W-:Y:S01]  /*5340*/  @!P0 IMAD.U32 R28, R26.reuse, 0x10000, RZ ;  /* 0x000100001a1c8824 */ /* 0x040fe200078e00ff */
[----:B------:R-:W-:Y:S01]  /*5350*/  LDS.128 R32, [R64+0xc100] ;  /* 0x00c1000040207984 */ /* 0x000fe20000000c00 */
[----:B------:R-:W-:Y:S02]  /*5360*/  @!P0 LOP3.LUT R26, R26, 0xffff0000, RZ, 0xc0, !PT ;  /* 0xffff00001a1a8812 */ /* 0x000fe400078ec0ff */
[----:B------:R-:W-:Y:S02]  /*5370*/  @!P0 PRMT R27, R27, 0x5410, R36 ;  /* 0x000054101b1b8816 */ /* 0x000fe40000000024 */
[----:B------:R-:W-:Y:S02]  /*5380*/  @!P0 SHF.R.U64 R31, R30, 0x10, R31 ;  /* 0x000000101e1f8819 */ /* 0x000fe4000000121f */
[----:B------:R-:W-:Y:S01]  /*5390*/  @!P0 SHF.R.U32.HI R72, RZ, 0x10, R73 ;  /* 0x00000010ff488819 */ /* 0x000fe20000011649 */
[----:B------:R-:W1:Y:S01]  /*53a0*/  LDS.128 R56, [R55+0xc100] ;  /* 0x00c1000037387984 */ /* 0x000e620000000c00 */
[----:B------:R-:W-:Y:S02]  /*53b0*/  @!P0 PRMT R40, R40, 0x5410, R31 ;  /* 0x0000541028288816 */ /* 0x000fe4000000001f */
[----:B------:R-:W-:Y:S02]  /*53c0*/  @!P0 PRMT R71, R71, 0x5410, R72 ;  /* 0x0000541047478816 */ /* 0x000fe40000000048 */
[----:B------:R-:W-:Y:S02]  /*53d0*/  @!P0 SHF.R.U64 R74, R74, 0x10, R75 ;  /* 0x000000104a4a8819 */ /* 0x000fe4000000124b */
[----:B------:R-:W-:Y:S02]  /*53e0*/  @!P0 LOP3.LUT R43, R71, 0xffff0000, RZ, 0xc0, !PT ;  /* 0xffff0000472b8812 */ /* 0x000fe400078ec0ff */
[----:B------:R-:W-:Y:S04]  /*53f0*/  @!P0 PRMT R69, R69, 0x5410, R74 ;  /* 0x0000541045458816 */ /* 0x000fe8000000004a */
[C---:B------:R-:W-:Y:S01]  /*5400*/  @!P0 LOP3.LUT R46, R69.reuse, 0xffff0000, RZ, 0xc0, !PT ;  /* 0xffff0000452e8812 */ /* 0x040fe200078ec0ff */
[----:B------:R-:W-:Y:S02]  /*5410*/  @!P0 IMAD.U32 R45, R69, 0x10000, RZ ;  /* 0x00010000452d8824 */ /* 0x000fe400078e00ff */
[C---:B-1----:R-:W-:Y:S01]  /*5420*/  @!P0 IMAD.U32 R39, R56.reuse, 0x10000, RZ ;  /* 0x0001000038278824 */ /* 0x042fe200078e00ff */
[----:B------:R-:W-:Y:S01]  /*5430*/  @!P0 LOP3.LUT R41, R56, 0xffff0000, RZ, 0xc0, !PT ;  /* 0xffff000038298812 */ /* 0x000fe200078ec0ff */
[----:B------:R-:W-:Y:S01]  /*5440*/  @!P0 IMAD.U32 R51, R59, 0x10000, RZ ;  /* 0x000100003b338824 */ /* 0x000fe200078e00ff */
[----:B------:R-:W-:Y:S01]  /*5450*/  @!P0 LOP3.LUT R44, R57, 0xffff0000, RZ, 0xc0, !PT ;  /* 0xffff0000392c8812 */ /* 0x000fe200078ec0ff */
[C---:B------:R-:W-:Y:S01]  /*5460*/  @!P0 IMAD.U32 R47, R58.reuse, 0x10000, RZ ;  /* 0x000100003a2f8824 */ /* 0x040fe200078e00ff */
[----:B------:R-:W-:Y:S02]  /*5470*/  @!P0 LOP3.LUT R52, R59, 0xffff0000, RZ, 0xc0, !PT ;  /* 0xffff00003b348812 */ /* 0x000fe400078ec0ff */
[----:B------:R-:W-:Y:S02]  /*5480*/  @!P0 LOP3.LUT R48, R58, 0xffff0000, RZ, 0xc0, !PT ;  /* 0xffff00003a308812 */ /* 0x000fe400078ec0ff */
[C---:B------:R-:W-:Y:S02]  /*5490*/  @!P0 SHF.L.U32 R31, R32.reuse, 0x10, RZ ;  /* 0x00000010201f8819 */ /* 0x040fe400000006ff */
[----:B------:R-:W-:Y:S03]  /*54a0*/  @!P0 LOP3.LUT R29, R32, 0xffff0000, RZ, 0xc0, !PT ;  /* 0xffff0000201d8812 */ /* 0x000fe600078ec0ff */
[C---:B------:R-:W-:Y:S02]  /*54b0*/  @!P0 FMUL.FTZ R55, R31.reuse, R38 ;  /* 0x000000261f378220 */ /* 0x040fe40000410000 */
[----:B------:R-:W-:Y:S02]  /*54c0*/  @!P0 FMUL.FTZ R2, R31, R28 ;  /* 0x0000001c1f028220 */ /* 0x000fe40000410000 */
[----:B------:R-:W-:Y:S02]  /*54d0*/  @!P0 FMUL.FTZ R62, R29, R42 ;  /* 0x0000002a1d3e8220 */ /* 0x000fe40000410000 */
[----:B------:R-:W-:Y:S01]  /*54e0*/  @!P0 FFMA.FTZ R55, R39, R28, -R55 ;  /* 0x0000001c27378223 */ /* 0x000fe20000010837 */
[----:B------:R-:W-:Y:S01]  /*54f0*/  @!P0 LOP3.LUT R28, R33, 0xffff0000, RZ, 0xc0, !PT ;  /* 0xffff0000211c8812 */ /* 0x000fe200078ec0ff */
[-C--:B------:R-:W-:Y:S02]  /*5500*/  @!P0 FMUL.FTZ R3, R29, R26.reuse ;  /* 0x0000001a1d038220 */ /* 0x080fe40000410000 */
[----:B------:R-:W-:Y:S02]  /*5510*/  @!P0 FFMA.FTZ R62, R41, R26, -R62 ;  /* 0x0000001a293e8223 */ /* 0x000fe4000001083e */
[C---:B------:R-:W-:Y:S01]  /*5520*/  @!P0 IMAD.U32 R26, R21.reuse, 0x10000, RZ ;  /* 0x00010000151a8824 */ /* 0x040fe200078e00ff */
[----:B------:R-:W-:Y:S01]  /*5530*/  @!P0 LOP3.LUT R21, R21, 0xffff0000, RZ, 0xc0, !PT ;  /* 0xffff000015158812 */ /* 0x000fe200078ec0ff */
[----:B------:R-:W-:Y:S01]  /*5540*/  @!P0 FMUL.FTZ R64, R28, R43 ;  /* 0x0000002b1c408220 */ /* 0x000fe20000410000 */
[----:B------:R-:W-:Y:S01]  /*5550*/  @!P0 F2FP.BF16.PACK_AB R55, R62, R55 ;  /* 0x000000373e37823e */ /* 0x000fe200000010ff */
[----:B------:R-:W-:Y:S01]  /*5560*/  @!P0 FFMA.FTZ R2, R38, R39, R2 ;  /* 0x0000002726028223 */ /* 0x000fe20000010002 */
[----:B------:R-:W-:Y:S01]  /*5570*/  @!P0 SHF.L.U32 R39, R57, 0x10, RZ ;  /* 0x0000001039278819 */ /* 0x000fe200000006ff */
[----:B------:R-:W-:Y:S02]  /*5580*/  @!P0 IMAD.U32 R38, R71, 0x10000, RZ ;  /* 0x0001000047268824 */ /* 0x000fe400078e00ff */
[----:B------:R-:W-:Y:S02]  /*5590*/  @!P0 IMAD.U32 R29, R33, 0x10000, RZ ;  /* 0x00010000211d8824 */ /* 0x000fe400078e00ff */
[-C--:B------:R-:W-:Y:S01]  /*55a0*/  @!P0 FMUL.FTZ R5, R28, R21.reuse ;  /* 0x000000151c058220 */ /* 0x080fe20000410000 */
[----:B------:R-:W-:Y:S01]  /*55b0*/  @!P0 LOP3.LUT R28, R35, 0xffff0000, RZ, 0xc0, !PT ;  /* 0xffff0000231c8812 */ /* 0x000fe200078ec0ff */
[----:B------:R-:W-:Y:S01]  /*55c0*/  @!P0 FFMA.FTZ R64, R44, R21, -R64 ;  /* 0x000000152c408223 */ /* 0x000fe20000010840 */
[----:B------:R-:W-:Y:S01]  /*55d0*/  @!P0 LOP3.LUT R21, R27, 0xffff0000, RZ, 0xc0, !PT ;  /* 0xffff00001b158812 */ /* 0x000fe200078ec0ff */
[C---:B------:R-:W-:Y:S02]  /*55e0*/  @!P0 FMUL.FTZ R63, R29.reuse, R38 ;  /* 0x000000261d3f8220 */ /* 0x040fe40000410000 */
[-C--:B------:R-:W-:Y:S02]  /*55f0*/  @!P0 FMUL.FTZ R4, R29, R26.reuse ;  /* 0x0000001a1d048220 */ /* 0x080fe40000410000 */
[----:B------:R-:W-:Y:S02]  /*5600*/  @!P0 IMAD.U32 R29, R35, 0x10000, RZ ;  /* 0x00010000231d8824 */ /* 0x000fe400078e00ff */
[----:B------:R-:W-:Y:S02]  /*5610*/  @!P0 FFMA.FTZ R63, R39, R26, -R63 ;  /* 0x0000001a273f8223 */ /* 0x000fe4000001083f */
[----:B------:R-:W-:Y:S01]  /*5620*/  @!P0 IMAD.U32 R26, R27, 0x10000, RZ ;  /* 0x000100001b1a8824 */ /* 0x000fe200078e00ff */
[----:B------:R-:W-:Y:S01]  /*5630*/  @!P0 SHF.L.U32 R27, R34, 0x10, RZ ;  /* 0x00000010221b8819 */ /* 0x000fe200000006ff */
[----:B------:R-:W-:Y:S01]  /*5640*/  @!P0 FMUL.FTZ R68, R28, R50 ;  /* 0x000000321c448220 */ /* 0x000fe20000410000 */
[----:B------:R-:W-:Y:S01]  /*5650*/  @!P0 F2FP.BF16.PACK_AB R64, R64, R63 ;  /* 0x0000003f4040823e */ /* 0x000fe200000010ff */
[----:B------:R-:W-:Y:S01]  /*5660*/  @!P0 FMUL.FTZ R9, R28, R21 ;  /* 0x000000151c098220 */ /* 0x000fe20000410000 */
[----:B------:R-:W-:Y:S01]  /*5670*/  @!P0 LOP3.LUT R28, R34, 0xffff0000, RZ, 0xc0, !PT ;  /* 0xffff0000221c8812 */ /* 0x000fe200078ec0ff */
[C---:B------:R-:W-:Y:S02]  /*5680*/  @!P0 FMUL.FTZ R65, R29.reuse, R49 ;  /* 0x000000311d418220 */ /* 0x040fe40000410000 */
[----:B------:R-:W-:Y:S01]  /*5690*/  @!P0 FFMA.FTZ R68, R52, R21, -R68 ;  /* 0x0000001534448223 */ /* 0x000fe20000010844 */
[C---:B------:R-:W-:Y:S01]  /*56a0*/  @!P0 LOP3.LUT R21, R40.reuse, 0xffff0000, RZ, 0xc0, !PT ;  /* 0xffff000028158812 */ /* 0x040fe200078ec0ff */
[-C--:B------:R-:W-:Y:S02]  /*56b0*/  @!P0 FMUL.FTZ R8, R29, R26.reuse ;  /* 0x0000001a1d088220 */ /* 0x080fe40000410000 */
[----:B------:R-:W-:Y:S02]  /*56c0*/  @!P0 FFMA.FTZ R65, R51, R26, -R65 ;  /* 0x0000001a33418223 */ /* 0x000fe40000010841 */
[----:B------:R-:W-:Y:S02]  /*56d0*/  @!P0 IMAD.U32 R26, R40, 0x10000, RZ ;  /* 0x00010000281a8824 */ /* 0x000fe400078e00ff */
[C---:B------:R-:W-:Y:S01]  /*56e0*/  @!P0 FMUL.FTZ R66, R27.reuse, R45 ;  /* 0x0000002d1b428220 */ /* 0x040fe20000410000 */
[----:B------:R-:W-:Y:S01]  /*56f0*/  @!P0 F2FP.BF16.PACK_AB R65, R68, R65 ;  /* 0x000000414441823e */ /* 0x000fe200000010ff */
[----:B------:R-:W-:Y:S02]  /*5700*/  @!P0 FMUL.FTZ R77, R28, R46 ;  /* 0x0000002e1c4d8220 */ /* 0x000fe40000410000 */
[----:B------:R-:W-:Y:S01]  /*5710*/  @!P0 FFMA.FTZ R3, R42, R41, R3 ;  /* 0x000000292a038223 */ /* 0x000fe20000010003 */
[----:B------:R-:W-:Y:S01]  /*5720*/  @!P0 MOV R59, R65 ;  /* 0x00000041003b8202 */ /* 0x000fe20000000f00 */
[-C--:B------:R-:W-:Y:S02]  /*5730*/  @!P0 FMUL.FTZ R6, R27, R26.reuse ;  /* 0x0000001a1b068220 */ /* 0x080fe40000410000 */
[----:B------:R-:W-:Y:S01]  /*5740*/  @!P0 FFMA.FTZ R66, R47, R26, -R66 ;  /* 0x0000001a2f428223 */ /* 0x000fe20000010842 */
[----:B------:R-:W-:Y:S01]  /*5750*/  @!P0 F2FP.BF16.PACK_AB R62, R3, R2 ;  /* 0x00000002033e823e */ /* 0x000fe200000010ff */
[----:B------:R-:W-:Y:S02]  /*5760*/  @!P0 FFMA.FTZ R77, R48, R21, -R77 ;  /* 0x00000015304d8223 */ /* 0x000fe4000001084d */
[----:B------:R-:W-:Y:S02]  /*5770*/  @!P0 FFMA.FTZ R4, R38, R39, R4 ;  /* 0x0000002726048223 */ /* 0x000fe40000010004 */
[----:B------:R-:W-:Y:S01]  /*5780*/  @!P0 FMUL.FTZ R7, R28, R21 ;  /* 0x000000151c078220 */ /* 0x000fe20000410000 */
[----:B------:R-:W-:Y:S01]  /*5790*/  @!P0 F2FP.BF16.PACK_AB R66, R77, R66 ;  /* 0x000000424d42823e */ /* 0x000fe200000010ff */
[----:B------:R-:W-:Y:S02]  /*57a0*/  @!P0 FFMA.FTZ R5, R43, R44, R5 ;  /* 0x0000002c2b058223 */ /* 0x000fe40000010005 */
[----:B------:R-:W-:Y:S02]  /*57b0*/  @!P0 FFMA.FTZ R6, R45, R47, R6 ;  /* 0x0000002f2d068223 */ /* 0x000fe40000010006 */
[----:B------:R-:W-:Y:S01]  /*57c0*/  @!P0 FFMA.FTZ R7, R46, R48, R7 ;  /* 0x000000302e078223 */ /* 0x000fe20000010007 */
[----:B------:R-:W-:Y:S01]  /*57d0*/  @!P0 F2FP.BF16.PACK_AB R63, R5, R4 ;  /* 0x00000004053f823e */ /* 0x000fe200000010ff */
        /* <DEDUP_REMOVED lines=11> */
[----:B------:R-:W-:Y:S01]  /*5890*/  @!P0 IMAD.MOV.U32 R35, RZ, RZ, R77 ;  /* 0x000000ffff238224 */ /* 0x000fe200078e004d */
[----:B------:R-:W-:-:S13]  /*58a0*/  ISETP.GE.AND P0, PT, R54, c[0x0][0x1d4], PT ;  /* 0x0000750036007a0c */ /* 0x000fda0003f06270 */
[----:B------:R-:W-:-:S05]  /*58b0*/  @P0 BRA `(.L_x_947) ;  /* 0x000001d000000947 */ /* 0x000fca0003800000 */
[--C-:B------:R-:W-:Y:S02]  /*58c0*/  SHF.R.S32.HI R2, RZ, 0x1f, R54.reuse ;  /* 0x0000001fff027819 */ /* 0x100fe40000011436 */
[----:B------:R-:W-:Y:S04]  /*58d0*/  IADD3 R54, P1, P0, R156, R167, R54 ;  /* 0x000000a79c367210 */ /* 0x000fe8000783e036 */
[----:B------:R-:W-:Y:S02]  /*58e0*/  IADD3.X R3, R101, R166, R2, P1, P0 ;  /* 0x000000a665037210 */ /* 0x000fe40000fe0402 */
[C---:B------:R-:W-:Y:S04]  /*58f0*/  LEA R4, P0, R54.reuse, c[0x0][0x1c8], 0x1 ;  /* 0x0000720036047a11 */ /* 0x040fe800078008ff */
[----:B------:R-:W-:Y:S05]  /*5900*/  LEA.HI.X R5, R54, c[0x0][0x1cc], R3, 0x1, P0 ;  /* 0x0000730036057a11 */ /* 0x000fea00000f0c03 */
[----:B------:R2:W-:Y:S01]  /*5910*/  STG.E.128 [R4.64], R32 ;  /* 0x0000002004007986 */ /* 0x0005e2000c101d06 */
[----:B------:R-:W-:-:S05]  /*5920*/  BRA `(.L_x_947) ;  /* 0x0000016000007947 */ /* 0x000fca0003800000 */
.L_x_943:
[----:B------:R-:W-:Y:S05]  /*5930*/  IMAD R140, R12, -0x40, R198 ;  /* 0xffffffc00c8c7824 */ /* 0x000fea00078e02c6 */
[----:B------:R-:W-:Y:S04]  /*5940*/  IMNMX R140, R140, 0x40, PT ;  /* 0x000000408c8c7817 */ /* 0x000fe80003800200 */
[----:B------:R-:W-:-:S13]  /*5950*/  ISETP.GE.AND P0, PT, R97, R140, PT ;  /* 0x0000008c6100720c */ /* 0x000fda0003f06270 */
[----:B------:R-:W-:-:S05]  /*5960*/  @P0 BRA `(.L_x_947) ;  /* 0x0000012000000947 */ /* 0x000fca0003800000 */
[----:B------:R-:W-:-:S13]  /*5970*/  ISETP.GE.AND P0, PT, R24, c[0x0][0x1d4], PT ;  /* 0x0000750018007a0c */ /* 0x000fda0003f06270 */
[----:B------:R-:W1:Y:S04]  /*5980*/  @!P0 LDS.128 R28, [R141+0xc000] ;  /* 0x00c000008d1c8984 */ /* 0x000e680000000c00 */
[----:B-1----:R-:W-:Y:S01]  /*5990*/  @!P0 STG.E.128 [R80.64], R28 ;  /* 0x0000001c50008986 */ /* 0x002fe2000c101d06 */
[----:B------:R-:W-:-:S13]  /*59a0*/  ISETP.GE.AND P0, PT, R15, c[0x0][0x1d4], PT ;  /* 0x000075000f007a0c */ /* 0x000fda0003f06270 */
[----:B------:R-:W1:Y:S04]  /*59b0*/  @!P0 LDS.128 R4, [R139+0xc000] ;  /* 0x00c000008b048984 */ /* 0x000e680000000c00 */
[----:B-1----:R-:W-:Y:S01]  /*59c0*/  @!P0 STG.E.128 [R80.64+0x40], R4 ;  /* 0x0000400450008986 */ /* 0x002fe2000c101d06 */
        /* <DEDUP_REMOVED lines=11> */
[----:B-1----:R1:W-:Y:S02]  /*5a80*/  @!P0 STG.E.128 [R80.64+0x140], R4 ;  /* 0x0001400450008986 */ /* 0x0023e4000c101d06 */
.L_x_947:
[----:B------:R-:W-:Y:S05]  /*5a90*/  BSYNC B1 ;  /* 0x0000000000017941 */ /* 0x000fea0003800000 */
.L_x_942:
[C---:B------:R-:W-:Y:S01]  /*5aa0*/  ISETP.GT.AND P0, PT, R12.reuse, R11, PT ;  /* 0x0000000b0c00720c */ /* 0x040fe20003f04270 */
[----:B------:R-:W-:Y:S01]  /*5ab0*/  BSSY B0, `(.L_x_964) ;  /* 0x000003c000007945 */ /* 0x000fe20003800000 */
[C---:B------:R-:W-:Y:S02]  /*5ac0*/  ISETP.GE.AND P1, PT, R67.reuse, 0x1, PT ;  /* 0x000000014300780c */ /* 0x040fe40003f26270 */
[C---:B-1----:R-:W-:Y:S09]  /*5ad0*/  IADD3 R3, R67.reuse, 0x1, RZ ;  /* 0x0000000143037810 */ /* 0x042ff20007ffe0ff */
[----:B--2---:R-:W-:Y:S01]  /*5ae0*/  @P0 IADD3 R5, R12, -0x1, RZ ;  /* 0xffffffff0c050810 */ /* 0x004fe20007ffe0ff */
[----:B------:R-:W-:Y:S01]  /*5af0*/  @P0 IMAD R2, R67, 0x3000, R10 ;  /* 0x0000300043020824 */ /* 0x000fe200078e020a */
[----:B------:R-:W-:Y:S01]  /*5b00*/  SEL R67, R3, RZ, !P1 ;  /* 0x000000ff03437207 */ /* 0x000fe20004800000 */
[----:B------:R-:W-:Y:S01]  /*5b10*/  @P0 IMAD.MOV.U32 R6, RZ, RZ, R152 ;  /* 0x000000ffff060224 */ /* 0x000fe200078e0098 */
[----:B------:R-:W-:Y:S01]  /*5b20*/  @P0 SHF.R.S32.HI R4, RZ, 0x1f, R5 ;  /* 0x0000001fff040819 */ /* 0x000fe20000011405 */
[----:B------:R-:W-:Y:S02]  /*5b30*/  @P0 IMAD R3, R94, R5, RZ ;  /* 0x000000055e030224 */ /* 0x000fe400078e02ff */
[----:B------:R-:W-:Y:S02]  /*5b40*/  @P0 IMAD.MOV.U32 R7, RZ, RZ, R161 ;  /* 0x000000ffff070224 */ /* 0x000fe400078e00a1 */
[-C--:B------:R-:W-:Y:S02]  /*5b50*/  @P0 IMAD R3, R4, R96.reuse, R3 ;  /* 0x0000006004030224 */ /* 0x080fe400078e0203 */
[----:B------:R-:W-:Y:S04]  /*5b60*/  @P0 IMAD.WIDE.U32 R6, R5, R96, R6 ;  /* 0x0000006005060225 */ /* 0x000fe800078e0006 */
[----:B------:R-:W-:Y:S01]  /*5b70*/  @P0 IMAD.IADD R3, R7, 0x1, R3 ;  /* 0x0000000107030824 */ /* 0x000fe200078e0203 */
[----:B------:R-:W-:Y:S01]  /*5b80*/  @P0 LEA R8, P1, R6, c[0x0][0x250], 0x1 ;  /* 0x0000940006080a11 */ /* 0x000fe200078208ff */
[----:B------:R-:W-:Y:S03]  /*5b90*/  @P0 IMAD.SHL.U32 R4, R2, 0x2, RZ ;  /* 0x0000000202040824 */ /* 0x000fe600078e00ff */
        /* <DEDUP_REMOVED lines=27> */
[----:B------:R-:W-:-:S13]  /*5d50*/  ISETP.GE.AND P0, PT, R24, c[0x0][0x1d4], PT ;  /* 0x0000750018007a0c */ /* 0x000fda0003f06270 */
[----:B-----5:R-:W1:Y:S04]  /*5d60*/  @!P0 LDS.128 R28, [R141] ;  /* 0x000000008d1c8984 */ /* 0x020e680000000c00 */
        /* <DEDUP_REMOVED lines=8> */
[----:B------:R-:W1:Y:S04]  /*5df0*/  @!P0 LDS.128 R36, [R139] ;  /* 0x000000008b248984 */ /* 0x000e680000000c00 */
[----:B-1----:R-:W-:Y:S01]  /*5e00*/  @!P0 STG.E.128 [R8.64+0x40], R36 ;  /* 0x0000402408008986 */ /* 0x002fe2000c101d06 */
[----:B------:R-:W-:-:S13]  /*5e10*/  ISETP.GE.AND P0, PT, R121, c[0x0][0x1d4], PT ;  /* 0x0000750079007a0c */ /* 0x000fda0003f06270 */
[----:B------:R-:W1:Y:S04]  /*5e20*/  @!P0 LDS.128 R28, [R139+0x2000] ;  /* 0x002000008b1c8984 */ /* 0x000e680000000c00 */
[----:B-1----:R-:W-:Y:S01]  /*5e30*/  @!P0 STG.E.128 [R8.64+0xc0], R28 ;  /* 0x0000c01c08008986 */ /* 0x002fe2000c101d06 */
[----:B------:R-:W-:-:S13]  /*5e40*/  ISETP.GE.AND P0, PT, R119, c[0x0][0x1d4], PT ;  /* 0x0000750077007a0c */ /* 0x000fda0003f06270 */
[----:B------:R-:W1:Y:S04]  /*5e50*/  @!P0 LDS.128 R4, [R139+0x4000] ;  /* 0x004000008b048984 */ /* 0x000e680000000c00 */
[----:B-1----:R1:W-:Y:S02]  /*5e60*/  @!P0 STG.E.128 [R8.64+0x140], R4 ;  /* 0x0001400408008986 */ /* 0x0023e4000c101d06 */
.L_x_965:
[----:B-1----:R-:W-:Y:S05]  /*5e70*/  BSYNC B0 ;  /* 0x0000000000007941 */ /* 0x002fea0003800000 */
.L_x_964:
[C---:B------:R-:W-:Y:S02]  /*5e80*/  ISETP.GE.AND P0, PT, R53.reuse, 0x1, PT ;  /* 0x000000013500780c */ /* 0x040fe40003f06270 */
[----:B------:R-:W-:Y:S02]  /*5e90*/  IADD3 R2, R12, -0x2, RZ ;  /* 0xfffffffe0c027810 */ /* 0x000fe40007ffe0ff */
[----:B------:R-:W-:Y:S04]  /*5ea0*/  IADD3 R4, R53, 0x1, RZ ;  /* 0x0000000135047810 */ /* 0x000fe80007ffe0ff */
[----:B------:R-:W-:Y:S02]  /*5eb0*/  SEL R53, R4, RZ, !P0 ;  /* 0x000000ff04357207 */ /* 0x000fe40004000000 */
[----:B------:R-:W-:-:S13]  /*5ec0*/  ISETP.GE.AND P0, PT, R2, R11, PT ;  /* 0x0000000b0200720c */ /* 0x000fda0003f06270 */
        /* <DEDUP_REMOVED lines=11> */
[C---:B------:R-:W-:Y:S04]  /*5f80*/  @P0 LEA R6, P1, R111.reuse, R8, 0x1 ;  /* 0x000000086f060211 */ /* 0x040fe800078208ff */
        /* <DEDUP_REMOVED lines=10> */
[C---:B------:R-:W-:Y:S02]  /*6030*/  ISETP.GT.AND P0, PT, R12.reuse, R11, PT ;  /* 0x0000000b0c00720c */ /* 0x040fe40003f04270 */
[----:B------:R-:W-:Y:S01]  /*6040*/  IADD3 R12, R12, -0x1, RZ ;  /* 0xffffffff0c0c7810 */ /* 0x000fe20007ffe0ff */
[----:B------:R-:W0:Y:S10]  /*6050*/  LDGDEPBAR ;  /* 0x00000000000079af */ /* 0x000e340000000000 */
[----:B------:R-:W-:-:S05]  /*6060*/  @P0 BRA `(.L_x_966) ;  /* 0xffffbdb000000947 */ /* 0x000fca000383ffff */
[----:B------:R-:W2:Y:S04]  /*6070*/  LDL R199, [R1+0x64] ;  /* 0x0000640001c77983 */ /* 0x000ea80000100800 */
[----:B-1----:R1:W5:Y:S04]  /*6080*/  LDL R8, [R1+0x58] ;  /* 0x0000580001087983 */ /* 0x0023680000100800 */
[----:B------:R-:W-:Y:S01]  /*6090*/  BAR.SYNC.DEFER_BLOCKING 0x0 ;  /* 0x0000000000007b1d */ /* 0x000fe20000010000 */
[----:B--2---:R-:W-:-:S04]  /*60a0*/  IADD3 R3, R199, 0x3f, RZ ;  /* 0x0000003fc7037810 */ /* 0x004fc80007ffe0ff */
[----:B------:R-:W-:-:S04]  /*60b0*/  SHF.R.S32.HI R0, RZ, 0x1f, R3 ;  /* 0x0000001fff007819 */ /* 0x000fc80000011403 */
[----:B------:R-:W-:-:S04]  /*60c0*/  LEA.HI R0, R0, R3, RZ, 0x6 ;  /* 0x0000000300007211 */ /* 0x000fc800078f30ff */
[----:B------:R-:W-:Y:S02]  /*60d0*/  SHF.R.S32.HI R141, RZ, 0x6, R0 ;  /* 0x00000006ff8d7819 */ /* 0x000fe40000011400 */
.L_x_941:
[----:B-1----:R-:W-:Y:S01]  /*60e0*/  IMAD.MOV.U32 R0, RZ, RZ, c[0x0][0x2c4] ;  /* 0x0000b100ff007624 */ /* 0x002fe200078e00ff */
[----:B------:R1:W-:Y:S04]  /*60f0*/  STL.64 [R1], R90 ;  /* 0x0000005a01007387 */ /* 0x0003e80000100a00 */
[----:B------:R-:W-:Y:S02]  /*6100*/  ISETP.NE.AND P2, PT, R0, 0x1, PT ;  /* 0x000000010000780c */ /* 0x000fe40003f45270 */
[----:B------:R-:W-:-:S05]  /*6110*/  IADD3 R0, R89, 0x7f, RZ ;  /* 0x0000007f59007810 */ /* 0x000fca0007ffe0ff */
[----:B------:R-:W-:-:S06]  /*6120*/  IMAD.MOV.U32 R4, RZ, RZ, R0 ;  /* 0x000000ffff047224 */ /* 0x000fcc00078e0000 */
[----:B------:R-:W-:-:S04]  /*6130*/  @P2 IMAD.HI.U32 R2, R0, c[0x0][0x2c8], RZ ;  /* 0x0000b20000022a27 */ /* 0x000fc800078e00ff */
[----:B------:R-:W-:Y:S01]  /*6140*/  IMAD.MOV.U32 R0, RZ, RZ, c[0x0][0x32c] ;  /* 0x0000cb00ff007624 */ /* 0x000fe200078e00ff */
[----:B------:R-:W-:-:S04]  /*6150*/  @P2 SHF.R.U32.HI R4, RZ, c[0x0][0x2cc], R2 ;  /* 0x0000b300ff042a19 */ /* 0x000fc80000011602 */
[----:B------:R-:W-:Y:S02]  /*6160*/  ISETP.GE.AND P1, PT, R0, 0x1, PT ;  /* 0x000000010000780c */ /* 0x000fe40003f26270 */
[----:B------:R-:W-:-:S05]  /*6170*/  IADD3 R3, R4, 0x1, R199 ;  /* 0x0000000104037810 */ /* 0x000fca0007ffe0c7 */
[----:B-----5:R-:W-:-:S05]  /*6180*/  IMAD.IADD R3, R3, 0x1, -R8 ;  /* 0x0000000103037824 */ /* 0x020fca00078e0a08 */
[----:B------:R-:W-:Y:S01]  /*6190*/  IADD3 R5, R3, c[0x0][0x328], RZ ;  /* 0x0000ca0003057a10 */ /* 0x000fe20007ffe0ff */
[----:B------:R-:W-:Y:S05]  /*61a0*/  @!P1 BRA `(.L_x_967) ;  /* 0x0000010000009947 */ /* 0x000fea0003800000 */
[C---:B-1----:R-:W-:Y:S01]  /*61b0*/  ISETP.GT.AND P0, PT, R3.reuse, RZ, PT ;  /* 0x000000ff0300720c */ /* 0x042fe20003f04270 */
[----:B------:R-:W-:Y:S01]  /*61c0*/  BSSY B0, `(.L_x_968) ;  /* 0x000000c000007945 */ /* 0x000fe20003800000 */
        /* <DEDUP_REMOVED lines=8> */
.L_x_969:
[----:B------:R-:W-:-:S13]  /*6250*/  ISETP.NE.AND P0, PT, R0, 0x1, PT ;  /* 0x000000010000780c */ /* 0x000fda0003f05270 */
[----:B------:R-:W-:-:S05]  /*6260*/  @P0 IMAD.HI.U32 R2, R7, c[0x0][0x330], RZ ;  /* 0x0000cc0007020a27 */ /* 0x000fca00078e00ff */
[----:B------:R-:W-:Y:S02]  /*6270*/  @P0 SHF.R.U32.HI R7, RZ, c[0x0][0x334], R2 ;  /* 0x0000cd00ff070a19 */ /* 0x000fe40000011602 */
.L_x_970:
[----:B------:R-:W-:Y:S05]  /*6280*/  BSYNC B0 ;  /* 0x0000000000007941 */ /* 0x000fea0003800000 */
.L_x_968:
[----:B------:R-:W-:-:S05]  /*6290*/  IMAD R2, R7, R0, c[0x0][0x32c] ;  /* 0x0000cb0007027624 */ /* 0x000fca00078e0200 */
[----:B------:R-:W-:-:S04]  /*62a0*/  IMNMX R5, R5, R2, PT ;  /* 0x0000000205057217 */ /* 0x000fc80003800200 */
.L_x_967:
[----:B-1----:R-:W-:Y:S01]  /*62b0*/  IADD3 R5, R5, 0x3f, RZ ;  /* 0x0000003f05057810 */ /* 0x002fe20007ffe0ff */
[----:B------:R-:W-:-:S03]  /*62c0*/  @P2 IMAD.HI.U32 R2, R89, c[0x0][0x2c8], RZ ;  /* 0x0000b20059022a27 */ /* 0x000fc600078e00ff */
[----:B------:R-:W-:Y:S01]  /*62d0*/  SHF.R.S32.HI R4, RZ, 0x1f, R5 ;  /* 0x0000001fff047819 */ /* 0x000fe20000011405 */
[----:B------:R-:W-:Y:S01]  /*62e0*/  IMAD.MOV.U32 R3, RZ, RZ, R89 ;  /* 0x000000ffff037224 */ /* 0x000fe200078e0059 */
[----:B------:R-:W-:Y:S02]  /*62f0*/  @P2 SHF.R.U32.HI R3, RZ, c[0x0][0x2cc], R2 ;  /* 0x0000b300ff032a19 */ /* 0x000fe40000011602 */
[----:B------:R-:W-:Y:S02]  /*6300*/  LEA.HI R4, R4, R5, RZ, 0x6 ;  /* 0x0000000504047211 */ /* 0x000fe400078f30ff */
[----:B------:R-:W-:Y:S02]  /*6310*/  IADD3 R2, R3, R199, -R8 ;  /* 0x000000c703027210 */ /* 0x000fe40007ffe808 */
[----:B------:R-:W-:Y:S02]  /*6320*/  SHF.R.S32.HI R4, RZ, 0x6, R4 ;  /* 0x00000006ff047819 */ /* 0x000fe40000011404 */
[----:B------:R-:W-:-:S02]  /*6330*/  IADD3 R198, R2, -c[0x0][0x324], RZ ;  /* 0x8000c90002c67a10 */ /* 0x000fc40007ffe0ff */
[----:B------:R-:W-:Y:S01]  /*6340*/  IMNMX R141, R4, R141, PT ;  /* 0x0000008d048d7217 */ /* 0x000fe20003800200 */
[----:B------:R-:W-:Y:S05]  /*6350*/  @!P1 BRA `(.L_x_971) ;  /* 0x000000f000009947 */ /* 0x000fea0003800000 */
[----:B------:R-:W-:Y:S01]  /*6360*/  ISETP.GT.AND P0, PT, R2, -0x1, PT ;  /* 0xffffffff0200780c */ /* 0x000fe20003f04270 */
[----:B------:R-:W-:-:S12]  /*6370*/  BSSY B0, `(.L_x_972) ;  /* 0x000000b000007945 */ /* 0x000fd80003800000 */
[----:B------:R-:W-:Y:S05]  /*6380*/  @P0 BRA `(.L_x_973) ;  /* 0x0000006000000947 */ /* 0x000fea0003800000 */
[----:B------:R-:W-:Y:S02]  /*6390*/  ISETP.NE.AND P0, PT, R0, 0x1, PT ;  /* 0x000000010000780c */ /* 0x000fe40003f05270 */
[----:B------:R-:W-:-:S11]  /*63a0*/  LOP3.LUT R2, RZ, R2, RZ, 0x33, !PT ;  /* 0x00000002ff027212 */ /* 0x000fd600078e33ff */
[----:B------:R-:W-:-:S05]  /*63b0*/  @P0 IMAD.HI.U32 R0, R2, c[0x0][0x330], RZ ;  /* 0x0000cc0002000a27 */ /* 0x000fca00078e00ff */
[----:B------:R-:W-:-:S04]  /*63c0*/  @P0 SHF.R.U32.HI R2, RZ, c[0x0][0x334], R0 ;  /* 0x0000cd00ff020a19 */ /* 0x000fc80000011600 */
[----:B------:R-:W-:Y:S01]  /*63d0*/  LOP3.LUT R2, RZ, R2, RZ, 0x33, !PT ;  /* 0x00000002ff027212 */ /* 0x000fe200078e33ff */
[----:B------:R-:W-:Y:S05]  /*63e0*/  BRA `(.L_x_974) ;  /* 0x0000003000007947 */ /* 0x000fea0003800000 */
.L_x_973:
[----:B------:R-:W-:-:S13]  /*63f0*/  ISETP.NE.AND P0, PT, R0, 0x1, PT ;  /* 0x000000010000780c */ /* 0x000fda0003f05270 */
[----:B------:R-:W-:-:S05]  /*6400*/  @P0 IMAD.HI.U32 R0, R2, c[0x0][0x330], RZ ;  /* 0x0000cc0002000a27 */ /* 0x000fca00078e00ff */
[----:B------:R-:W-:Y:S02]  /*6410*/  @P0 SHF.R.U32.HI R2, RZ, c[0x0][0x334], R0 ;  /* 0x0000cd00ff020a19 */ /* 0x000fe40000011600 */
.L_x_974:
[----:B------:R-:W-:Y:S05]  /*6420*/  BSYNC B0 ;  /* 0x0000000000007941 */ /* 0x000fea0003800000 */
.L_x_972:
[----:B------:R-:W-:-:S05]  /*6430*/  IMAD R3, R2, c[0x0][0x32c], RZ ;  /* 0x0000cb0002037a24 */ /* 0x000fca00078e02ff */
[----:B------:R-:W-:-:S04]  /*6440*/  IMNMX R198, R198, R3, !PT ;  /* 0x00000003c6c67217 */ /* 0x000fc80007800200 */
.L_x_971:
[----:B------:R-:W-:Y:S01]  /*6450*/  SHF.R.S32.HI R3, RZ, 0x1f, R198 ;  /* 0x0000001fff037819 */ /* 0x000fe200000114c6 */
[----:B------:R-:W-:Y:S01]  /*6460*/  CS2R R98, SRZ ;  /* 0x0000000000627805 */ /* 0x000fe2000001ff00 */
[----:B------:R-:W-:Y:S01]  /*6470*/  PLOP3.LUT P1, PT, PT, PT, PT, 0x80, 0x0 ;  /* 0x000000000000781c */ /* 0x000fe20003f2f070 */
[----:B------:R-:W-:Y:S01]  /*6480*/  CS2R R96, SRZ ;  /* 0x0000000000607805 */ /* 0x000fe2000001ff00 */
[----:B------:R-:W-:Y:S01]  /*6490*/  LEA.HI R198, R3, R198, RZ, 0x6 ;  /* 0x000000c603c67211 */ /* 0x000fe200078f30ff */
[----:B------:R-:W-:Y:S01]  /*64a0*/  CS2R R94, SRZ ;  /* 0x00000000005e7805 */ /* 0x000fe2000001ff00 */
[----:B------:R-:W-:Y:S01]  /*64b0*/  IMAD.MOV.U32 R93, RZ, RZ, RZ ;  /* 0x000000ffff5d7224 */ /* 0x000fe200078e00ff */
[----:B------:R-:W-:Y:S01]  /*64c0*/  CS2R R2, SRZ ;  /* 0x0000000000027805 */ /* 0x000fe2000001ff00 */
[----:B------:R-:W-:Y:S01]  /*64d0*/  SHF.R.S32.HI R198, RZ, 0x6, R198 ;  /* 0x00000006ffc67819 */ /* 0x000fe200000114c6 */
[----:B------:R-:W-:Y:S01]  /*64e0*/  IMAD.MOV.U32 R10, RZ, RZ, RZ ;  /* 0x000000ffff0a7224 */ /* 0x000fe200078e00ff */
[----:B------:R-:W-:Y:S01]  /*64f0*/  CS2R R86, SRZ ;  /* 0x0000000000567805 */ /* 0x000fe2000001ff00 */
[----:B------:R-:W-:Y:S01]  /*6500*/  IMAD.MOV.U32 R91, RZ, RZ, RZ ;  /* 0x000000ffff5b7224 */ /* 0x000fe200078e00ff */
[----:B------:R-:W-:Y:S01]  /*6510*/  IMNMX R198, RZ, R198, !PT ;  /* 0x000000c6ffc67217 */ /* 0x000fe20007800200 */
[----:B------:R-:W-:Y:S01]  /*6520*/  IMAD.MOV.U32 R9, RZ, RZ, RZ ;  /* 0x000000ffff097224 */ /* 0x000fe200078e00ff */
[----:B------:R-:W-:Y:S01]  /*6530*/  CS2R R84, SRZ ;  /* 0x0000000000547805 */ /* 0x000fe2000001ff00 */
[----:B------:R-:W-:Y:S01]  /*6540*/  IMAD.MOV.U32 R88, RZ, RZ, RZ ;  /* 0x000000ffff587224 */ /* 0x000fe200078e00ff */
        /* <DEDUP_REMOVED lines=43> */
[----:B------:R-:W3:Y:S01]  /*6800*/  LDL R16, [R1+0x4c] ;  /* 0x00004c0001107983 */ /* 0x000ee20000100800 */
[----:B------:R-:W-:-:S03]  /*6810*/  ISETP.NE.U32.AND P3, PT, RZ, c[0x0][0x340], PT ;  /* 0x0000d000ff007a0c */ /* 0x000fc60003f65070 */
[----:B------:R-:W4:Y:S01]  /*6820*/  LDL R4, [R1+0x50] ;  /* 0x0000500001047983 */ /* 0x000f220000100800 */
[----:B------:R-:W-:Y:S01]  /*6830*/  ISETP.NE.AND.EX P3, PT, RZ, c[0x0][0x344], PT, P3 ;  /* 0x0000d100ff007a0c */ /* 0x000fe20003f65330 */
[----:B------:R-:W-:Y:S01]  /*6840*/  IMAD R14, R92, c[0x0][0x210], RZ ;  /* 0x000084005c0e7a24 */ /* 0x000fe200078e02ff */
[----:B------:R-:W-:-:S11]  /*6850*/  ULDC.64 UR4, c[0x0][0x18] ;  /* 0x0000060000047ab9 */ /* 0x000fd60000000a00 */
[----:B------:R-:W-:-:S04]  /*6860*/  @P3 IMAD.MOV.U32 R7, RZ, RZ, 0x4 ;  /* 0x00000004ff073424 */ /* 0x000fc800078e00ff */
[----:B------:R-:W-:-:S06]  /*6870*/  @P3 IMAD.WIDE R6, R200, R7, c[0x0][0x340] ;  /* 0x0000d000c8063625 */ /* 0x000fcc00078e0207 */
[----:B------:R1:W5:Y:S01]  /*6880*/  @P3 LDG.E R6, [R6.64] ;  /* 0x0000000606063981 */ /* 0x000362000c1e1900 */
[----:B------:R-:W-:-:S04]  /*6890*/  IMAD.WIDE.U32 R2, R197, c[0x0][0x210], RZ ;  /* 0x00008400c5027a25 */ /* 0x000fc800078e00ff */
[C---:B------:R-:W-:Y:S02]  /*68a0*/  IMAD R14, R197.reuse, c[0x0][0x214], R14 ;  /* 0x00008500c50e7a24 */ /* 0x040fe400078e020e */
[----:B------:R-:W-:Y:S02]  /*68b0*/  IMAD R10, R92, c[0x0][0x1e8], RZ ;  /* 0x00007a005c0a7a24 */ /* 0x000fe400078e02ff */
[----:B------:R-:W-:Y:S02]  /*68c0*/  IMAD.IADD R15, R14, 0x1, R3 ;  /* 0x000000010e0f7824 */ /* 0x000fe400078e0203 */
[----:B------:R-:W-:-:S04]  /*68d0*/  IMAD.WIDE.U32 R12, R197, c[0x0][0x1e8], RZ ;  /* 0x00007a00c50c7a25 */ /* 0x000fc800078e00ff */
[----:B------:R-:W-:-:S04]  /*68e0*/  IMAD R10, R197, c[0x0][0x1ec], R10 ;  /* 0x00007b00c50a7a24 */ /* 0x000fc800078e020a */
[----:B------:R-:W-:Y:S02]  /*68f0*/  IMAD.IADD R11, R13, 0x1, R10 ;  /* 0x000000010d0b7824 */ /* 0x000fe400078e020a */
[----:B------:R-:W-:Y:S01]  /*6900*/  IMAD.MOV.U32 R10, RZ, RZ, R12 ;  /* 0x000000ffff0a7224 */ /* 0x000fe200078e000c */
[----:B-1----:R-:W-:-:S04]  /*6910*/  SHF.R.S32.HI R7, RZ, 0x1f, R90 ;  /* 0x0000001fff077819 */ /* 0x002fc8000001145a */
[CC--:B------:R-:W-:Y:S02]  /*6920*/  LEA.HI R12, R7.reuse, R90.reuse, RZ, 0x4 ;  /* 0x0000005a070c7211 */ /* 0x0c0fe400078f20ff */
[CC--:B------:R-:W-:Y:S01]  /*6930*/  LEA.HI R9, R7.reuse, R90.reuse, RZ, 0x3 ;  /* 0x0000005a07097211 */ /* 0x0c0fe200078f18ff */
[----:B------:R-:W-:Y:S01]  /*6940*/  IMAD.MOV.U32 R14, RZ, RZ, R2 ;  /* 0x000000ffff0e7224 */ /* 0x000fe200078e0002 */
[CC--:B------:R-:W-:Y:S02]  /*6950*/  LEA.HI R5, R7.reuse, R90.reuse, RZ, 0x6 ;  /* 0x0000005a07057211 */ /* 0x0c0fe400078f30ff */
[----:B------:R-:W-:Y:S02]  /*6960*/  LEA.HI R2, R7, R90, RZ, 0x5 ;  /* 0x0000005a07027211 */ /* 0x000fe400078f28ff */
[----:B------:R-:W-:Y:S02]  /*6970*/  LOP3.LUT R13, R9, 0xfffffff8, RZ, 0xc0, !PT ;  /* 0xfffffff8090d7812 */ /* 0x000fe400078ec0ff */
[----:B------:R-:W-:Y:S01]  /*6980*/  LOP3.LUT R7, R12, 0xfffffff0, RZ, 0xc0, !PT ;  /* 0xfffffff00c077812 */ /* 0x000fe200078ec0ff */
[----:B------:R-:W-:-:S02]  /*6990*/  UIADD3 UR4, UP0, UR4, 0x18100, URZ ;  /* 0x0001810004047890 */ /* 0x000fc4000ff1e03f */
[----:B------:R-:W-:Y:S01]  /*69a0*/  IMAD.IADD R0, R90, 0x1, -R13 ;  /* 0x000000015a007824 */ /* 0x000fe200078e0a0d */
[----:B------:R-:W-:Y:S01]  /*69b0*/  SHF.R.S32.HI R13, RZ, 0x3, R9 ;  /* 0x00000003ff0d7819 */ /* 0x000fe20000011409 */
[----:B------:R-:W-:Y:S01]  /*69c0*/  UIADD3.X UR5, URZ, UR5, URZ, UP0, !UPT ;  /* 0x000000053f057290 */ /* 0x000fe200087fe43f */
[----:B------:R-:W-:Y:S01]  /*69d0*/  ISETP.NE.U32.AND P0, PT, RZ, c[0x0][0x348], PT ;  /* 0x0000d200ff007a0c */ /* 0x000fe20003f05070 */
[----:B------:R-:W-:-:S04]  /*69e0*/  IMAD.U32 R20, RZ, RZ, UR4 ;  /* 0x00000004ff147e24 */ /* 0x000fc8000f8e00ff */
[----:B------:R-:W-:Y:S01]  /*69f0*/  IMAD.U32 R21, RZ, RZ, UR5 ;  /* 0x00000005ff157e24 */ /* 0x000fe2000f8e00ff */
[----:B------:R-:W-:Y:S01]  /*6a00*/  ISETP.NE.AND.EX P0, PT, RZ, c[0x0][0x34c], PT, P0 ;  /* 0x0000d300ff007a0c */ /* 0x000fe20003f05300 */
[----:B------:R-:W-:-:S03]  /*6a10*/  IMAD.SHL.U32 R208, R13, 0x40, RZ ;  /* 0x000000400dd07824 */ /* 0x000fc600078e00ff */
[----:B------:R1:W-:Y:S01]  /*6a20*/  STL.64 [R1+0x8], R20 ;  /* 0x0000081401007387 */ /* 0x0003e20000100a00 */
[----:B------:R-:W-:Y:S02]  /*6a30*/  IMAD.IADD R90, R90, 0x1, -R7 ;  /* 0x000000015a5a7824 */ /* 0x000fe400078e0a07 */
[----:B------:R-:W-:Y:S01]  /*6a40*/  IMAD R24, R92, c[0x0][0x1b8], RZ ;  /* 0x00006e005c187a24 */ /* 0x000fe200078e02ff */
[----:B------:R-:W-:Y:S01]  /*6a50*/  LOP3.LUT R208, R208, 0x1c0, RZ, 0xc0, !PT ;  /* 0x000001c0d0d07812 */ /* 0x000fe200078ec0ff */
[----:B------:R-:W-:Y:S01]  /*6a60*/  IMAD.SHL.U32 R201, R0, 0x8, RZ ;  /* 0x0000000800c97824 */ /* 0x000fe200078e00ff */
[----:B------:R-:W-:Y:S01]  /*6a70*/  SEL R22, R200, RZ, !P0 ;  /* 0x000000ffc8167207 */ /* 0x000fe20004000000 */
[----:B------:R-:W-:Y:S01]  /*6a80*/  IMAD R24, R197, c[0x0][0x1bc], R24 ;  /* 0x00006f00c5187a24 */ /* 0x000fe200078e0218 */
[----:B------:R-:W-:Y:S02]  /*6a90*/  LOP3.LUT P1, RZ, R0, 0x2, RZ, 0xc0, !PT ;  /* 0x0000000200ff7812 */ /* 0x000fe4000782c0ff */
[----:B-1----:R-:W-:-:S02]  /*6aa0*/  LOP3.LUT R21, R208, 0x38, R201, 0xf8, !PT ;  /* 0x00000038d0157812 */ /* 0x002fc400078ef8c9 */
[----:B------:R-:W-:-:S04]  /*6ab0*/  SHF.R.U32.HI R208, RZ, 0x3, R208 ;  /* 0x00000003ffd07819 */ /* 0x000fc800000116d0 */
[----:B------:R-:W-:Y:S01]  /*6ac0*/  LOP3.LUT R208, R21, R208, RZ, 0x3c, !PT ;  /* 0x000000d015d07212 */ /* 0x000fe200078e3cff */
[----:B------:R1:W-:Y:S01]  /*6ad0*/  STL [R1+0x10], R8 ;  /* 0x0000100801007387 */ /* 0x0003e20000100800 */
[----:B------:R-:W-:Y:S01]  /*6ae0*/  IMAD.SHL.U32 R2, R2, 0x20, RZ ;  /* 0x0000002002027824 */ /* 0x000fe200078e00ff */
[----:B------:R-:W-:Y:S02]  /*6af0*/  LOP3.LUT R226, R226, 0xfffffffe, RZ, 0xc0, !PT ;  /* 0xfffffffee2e27812 */ /* 0x000fe400078ec0ff */
[----:B---3--:R-:W-:-:S05]  /*6b00*/  SHF.R.S32.HI R3, RZ, 0x1f, R16 ;  /* 0x0000001fff037819 */ /* 0x008fca0000011410 */
[----:B------:R-:W-:-:S04]  /*6b10*/  IMAD R3, R3, c[0x0][0x178], RZ ;  /* 0x00005e0003037a24 */ /* 0x000fc800078e02ff */
[----:B------:R-:W-:Y:S01]  /*6b20*/  IMAD R18, R16, c[0x0][0x17c], R3 ;  /* 0x00005f0010127a24 */ /* 0x000fe200078e0203 */
[----:B------:R-:W-:-:S04]  /*6b30*/  SHF.R.S32.HI R3, RZ, 0x4, R12 ;  /* 0x00000004ff037819 */ /* 0x000fc8000001140c */
[----:B------:R-:W-:-:S04]  /*6b40*/  LEA.HI R12, R12, R3, RZ, 0x1 ;  /* 0x000000030c0c7211 */ /* 0x000fc800078f08ff */
[----:B------:R-:W-:Y:S01]  /*6b50*/  LOP3.LUT R12, R12, 0xfffffffe, RZ, 0xc0, !PT ;  /* 0xfffffffe0c0c7812 */ /* 0x000fe200078ec0ff */
[----:B------:R-:W-:-:S04]  /*6b60*/  IMAD.WIDE.U32 R16, R16, c[0x0][0x178], RZ ;  /* 0x00005e0010107a25 */ /* 0x000fc800078e00ff */
[----:B------:R-:W-:Y:S02]  /*6b70*/  IMAD.IADD R3, R3, 0x1, -R12 ;  /* 0x0000000103037824 */ /* 0x000fe400078e0a0c */
[----:B------:R-:W-:Y:S02]  /*6b80*/  IMAD R12, R0, 0x20, R13 ;  /* 0x00000020000c7824 */ /* 0x000fe400078e020d */
[----:B------:R-:W-:Y:S02]  /*6b90*/  IMAD.IADD R19, R17, 0x1, R18 ;  /* 0x0000000111137824 */ /* 0x000fe400078e0212 */
[----:B------:R-:W-:Y:S01]  /*6ba0*/  IMAD.IADD R12, R89, 0x1, R12 ;  /* 0x00000001590c7824 */ /* 0x000fe200078e020c */
[----:B------:R-:W-:Y:S01]  /*6bb0*/  SHF.R.S32.HI R17, RZ, 0x1f, R200 ;  /* 0x0000001fff117819 */ /* 0x000fe200000114c8 */
[----:B------:R-:W-:Y:S02]  /*6bc0*/  IMAD.MOV.U32 R18, RZ, RZ, R16 ;  /* 0x000000ffff127224 */ /* 0x000fe400078e0010 */
[----:B------:R-:W-:Y:S01]  /*6bd0*/  @P2 IMAD.HI.U32 R20, R12, c[0x0][0x2c8], RZ ;  /* 0x0000b2000c142a27 */ /* 0x000fe200078e00ff */
[----:B------:R-:W-:-:S03]  /*6be0*/  SEL R7, R17, RZ, !P0 ;  /* 0x000000ff11077207 */ /* 0x000fc60004000000 */
[----:B------:R-:W-:Y:S01]  /*6bf0*/  IMAD.MOV.U32 R16, RZ, RZ, R12 ;  /* 0x000000ffff107224 */ /* 0x000fe200078e000c */
[----:B------:R-:W-:Y:S01]  /*6c00*/  @P2 SHF.R.U32.HI R16, RZ, c[0x0][0x2cc], R20 ;  /* 0x0000b300ff102a19 */ /* 0x000fe20000011614 */
[----:B------:R-:W-:-:S04]  /*6c10*/  IMAD.WIDE.U32 R18, R197, c[0x0][0x1b8], R18 ;  /* 0x00006e00c5127a25 */ /* 0x000fc800078e0012 */
[----:B------:R-:W-:Y:S02]  /*6c20*/  IMAD.SHL.U32 R20, R0, 0x40, RZ ;  /* 0x0000004000147824 */ /* 0x000fe400078e00ff */
[----:B------:R-:W-:Y:S02]  /*6c30*/  IMAD R7, R7, c[0x0][0x1c0], RZ ;  /* 0x0000700007077a24 */ /* 0x000fe400078e02ff */
[----:B------:R-:W-:Y:S01]  /*6c40*/  IMAD.IADD R25, R19, 0x1, R24 ;  /* 0x0000000113197824 */ /* 0x000fe200078e0218 */
[----:B------:R-:W-:Y:S01]  /*6c50*/  LOP3.LUT R20, R20, 0x1c0, RZ, 0xc0, !PT ;  /* 0x000001c014147812 */ /* 0x000fe200078ec0ff */
[----:B------:R-:W-:Y:S02]  /*6c60*/  IMAD.MOV.U32 R24, RZ, RZ, R18 ;  /* 0x000000ffff187224 */ /* 0x000fe400078e0012 */
[C---:B------:R-:W-:Y:S01]  /*6c70*/  IMAD R18, R22.reuse, c[0x0][0x1c4], R7 ;  /* 0x0000710016127a24 */ /* 0x040fe200078e0207 */
[----:B------:R-:W-:Y:S01]  /*6c80*/  IADD3 R7, R201, 0x80, RZ ;  /* 0x00000080c9077810 */ /* 0x000fe20007ffe0ff */
[----:B------:R-:W-:Y:S01]  /*6c90*/  IMAD.WIDE.U32 R22, R22, c[0x0][0x1c0], R24 ;  /* 0x0000700016167a25 */ /* 0x000fe200078e0018 */
[----:B------:R-:W-:-:S02]  /*6ca0*/  SHF.R.S32.HI R19, RZ, 0x1f, R90 ;  /* 0x0000001fff137819 */ /* 0x000fc4000001145a */
[----:B------:R-:W-:Y:S02]  /*6cb0*/  LOP3.LUT R21, R20, 0x8, R9, 0xf8, !PT ;  /* 0x0000000814157812 */ /* 0x000fe400078ef809 */
[----:B------:R-:W-:Y:S02]  /*6cc0*/  SHF.R.U32.HI R20, RZ, 0x3, R20 ;  /* 0x00000003ff147819 */ /* 0x000fe40000011614 */
[----:B------:R-:W-:Y:S01]  /*6cd0*/  ISETP.GE.AND P0, PT, R7, c[0x0][0x198], PT ;  /* 0x0000660007007a0c */ /* 0x000fe20003f06270 */
[----:B------:R-:W-:Y:S01]  /*6ce0*/  IMAD.IADD R23, R23, 0x1, R18 ;  /* 0x0000000117177824 */ /* 0x000fe200078e0212 */
[----:B------:R-:W-:Y:S02]  /*6cf0*/  LOP3.LUT P2, RZ, R0, 0x4, RZ, 0xc0, !PT ;  /* 0x0000000400ff7812 */ /* 0x000fe4000784c0ff */
[----:B------:R-:W-:Y:S02]  /*6d00*/  LEA.HI R0, R19, R90, RZ, 0x3 ;  /* 0x0000005a13007211 */ /* 0x000fe400078f18ff */
[----:B------:R-:W-:-:S02]  /*6d10*/  SHF.R.S32.HI R19, RZ, 0x1f, R16 ;  /* 0x0000001fff137819 */ /* 0x000fc40000011410 */
[----:B------:R-:W-:Y:S02]  /*6d20*/  LOP3.LUT R18, R21, R20, RZ, 0x3c, !PT ;  /* 0x0000001415127212 */ /* 0x000fe400078e3cff */
[----:B------:R-:W-:Y:S02]  /*6d30*/  P2R R20, PR, RZ, 0x1 ;  /* 0x00000001ff147803 */ /* 0x000fe40000000000 */
[----:B------:R-:W-:Y:S01]  /*6d40*/  ISETP.NE.U32.AND P0, PT, RZ, c[0x0][0x350], PT ;  /* 0x0000d400ff007a0c */ /* 0x000fe20003f05070 */
[----:B------:R-:W-:Y:S01]  /*6d50*/  IMAD.SHL.U32 R21, R5, 0x8, RZ ;  /* 0x0000000805157824 */ /* 0x000fe200078e00ff */
[--C-:B-----5:R-:W-:Y:S01]  /*6d60*/  @P3 SHF.R.S32.HI R25, RZ, 0x1f, R6.reuse ;  /* 0x0000001fff193819 */ /* 0x120fe20000011406 */
[----:B------:R-:W-:Y:S01]  /*6d70*/  @P3 IMAD.MOV.U32 R24, RZ, RZ, R6 ;  /* 0x000000ffff183224 */ /* 0x000fe200078e0006 */
[----:B------:R-:W-:Y:S01]  /*6d80*/  ISETP.NE.AND.EX P0, PT, RZ, c[0x0][0x354], PT, P0 ;  /* 0x0000d500ff007a0c */ /* 0x000fe20003f05300 */
[----:B------:R-:W-:Y:S02]  /*6d90*/  IMAD R19, R19, c[0x0][0x1b0], RZ ;  /* 0x00006c0013137a24 */ /* 0x000fe400078e02ff */
[----:B------:R-:W-:-:S02]  /*6da0*/  IMAD.MOV R5, RZ, RZ, -R16 ;  /* 0x000000ffff057224 */ /* 0x000fc400078e0a10 */
[----:B------:R-:W-:Y:S02]  /*6db0*/  @!P3 IMAD.MOV.U32 R24, RZ, RZ, R200 ;  /* 0x000000ffff18b224 */ /* 0x000fe400078e00c8 */
[----:B------:R-:W-:Y:S02]  /*6dc0*/  @!P3 IMAD.MOV.U32 R25, RZ, RZ, R17 ;  /* 0x000000ffff19b224 */ /* 0x000fe400078e0011 */
[----:B------:R-:W-:Y:S01]  /*6dd0*/  IMAD R19, R16, c[0x0][0x1b4], R19 ;  /* 0x00006d0010137a24 */ /* 0x000fe200078e0213 */
[----:B------:R-:W-:Y:S01]  /*6de0*/  SEL R17, R24, RZ, !P0 ;  /* 0x000000ff18117207 */ /* 0x000fe20004000000 */
[----:B------:R-:W-:Y:S01]  /*6df0*/  IMAD.WIDE.U32 R22, R16, c[0x0][0x1b0], R22 ;  /* 0x00006c0010167a25 */ /* 0x000fe200078e0016 */
[----:B------:R-:W-:-:S03]  /*6e00*/  SEL R16, R25, RZ, !P0 ;  /* 0x000000ff19107207 */ /* 0x000fc60004000000 */
[----:B------:R-:W-:Y:S01]  /*6e10*/  IMAD R5, R5, c[0x0][0x2c4], R12 ;  /* 0x0000b10005057a24 */ /* 0x000fe200078e020c */
[----:B------:R-:W-:Y:S01]  /*6e20*/  LOP3.LUT R9, R0, 0xfffffff8, RZ, 0xc0, !PT ;  /* 0xfffffff800097812 */ /* 0x000fe200078ec0ff */
[----:B------:R-:W-:-:S03]  /*6e30*/  IMAD.WIDE.U32 R24, R17, c[0x0][0x1f0], R10 ;  /* 0x00007c0011187a25 */ /* 0x000fc600078e000a */
[----:B------:R-:W-:Y:S01]  /*6e40*/  SHF.R.S32.HI R6, RZ, 0x1f, R5 ;  /* 0x0000001fff067819 */ /* 0x000fe20000011405 */
[----:B------:R-:W-:Y:S02]  /*6e50*/  IMAD R12, R16, c[0x0][0x1f0], RZ ;  /* 0x00007c00100c7a24 */ /* 0x000fe400078e02ff */
[----:B------:R-:W-:Y:S01]  /*6e60*/  IMAD.WIDE.U32 R26, R17, c[0x0][0x218], R14 ;  /* 0x00008600111a7a25 */ /* 0x000fe200078e000e */
[----:B------:R-:W-:Y:S02]  /*6e70*/  SHF.R.S32.HI R20, RZ, 0x1f, R201 ;  /* 0x0000001fff147819 */ /* 0x000fe400000114c9 */
[----:B------:R-:W-:Y:S01]  /*6e80*/  IADD3 R212, P0, R201, R24, RZ ;  /* 0x00000018c9d47210 */ /* 0x000fe20007f1e0ff */
[----:B------:R-:W-:Y:S02]  /*6e90*/  IMAD.IADD R23, R23, 0x1, R19 ;  /* 0x0000000117177824 */ /* 0x000fe400078e0213 */
[----:B------:R-:W-:Y:S02]  /*6ea0*/  IMAD R6, R6, c[0x0][0x1a8], RZ ;  /* 0x00006a0006067a24 */ /* 0x000fe400078e02ff */
[----:B------:R-:W-:-:S02]  /*6eb0*/  IMAD R15, R17, c[0x0][0x1f4], R12 ;  /* 0x00007d00110f7a24 */ /* 0x000fc400078e020c */
[----:B------:R-:W-:Y:S02]  /*6ec0*/  IMAD.IADD R9, R90, 0x1, -R9 ;  /* 0x000000015a097824 */ /* 0x000fe400078e0a09 */
[----:B------:R-:W-:Y:S01]  /*6ed0*/  IMAD R10, R16, c[0x0][0x218], RZ ;  /* 0x00008600100a7a24 */ /* 0x000fe200078e02ff */
[----:B------:R-:W-:Y:S01]  /*6ee0*/  IADD3.X R213, R20, R25, R15, P0, !PT ;  /* 0x0000001914d57210 */ /* 0x000fe200007fe40f */
[C---:B------:R-:W-:Y:S02]  /*6ef0*/  IMAD R11, R5.reuse, c[0x0][0x1ac], R6 ;  /* 0x00006b00050b7a24 */ /* 0x040fe400078e0206 */
[----:B------:R-:W-:Y:S01]  /*6f00*/  IMAD.WIDE.U32 R22, R5, c[0x0][0x1a8], R22 ;  /* 0x00006a0005167a25 */ /* 0x000fe200078e0016 */
[----:B------:R-:W-:-:S03]  /*6f10*/  IADD3 R210, P0, R201, R26, RZ ;  /* 0x0000001ac9d27210 */ /* 0x000fc60007f1e0ff */
[----:B------:R-:W-:Y:S02]  /*6f20*/  IMAD R17, R17, c[0x0][0x21c], R10 ;  /* 0x0000870011117a24 */ /* 0x000fe400078e020a */
[----:B------:R-:W-:Y:S02]  /*6f30*/  IMAD.SHL.U32 R5, R9, 0x40, RZ ;  /* 0x0000004009057824 */ /* 0x000fe400078e00ff */
[C---:B------:R-:W-:Y:S01]  /*6f40*/  IMAD.SHL.U32 R10, R3.reuse, 0x8, RZ ;  /* 0x00000008030a7824 */ /* 0x040fe200078e00ff */
[----:B------:R-:W-:Y:S01]  /*6f50*/  IADD3.X R211, R20, R27, R17, P0, !PT ;  /* 0x0000001b14d37210 */ /* 0x000fe200007fe411 */
[----:B------:R-:W-:Y:S01]  /*6f60*/  IMAD R6, R3, 0x200, R18 ;  /* 0x0000020003067824 */ /* 0x000fe200078e0212 */
[----:B------:R-:W-:Y:S02]  /*6f70*/  LOP3.LUT R5, R5, 0x1c0, RZ, 0xc0, !PT ;  /* 0x000001c005057812 */ /* 0x000fe400078ec0ff */
[----:B----4-:R-:W-:Y:S02]  /*6f80*/  SHF.R.S32.HI R12, RZ, 0x1f, R4 ;  /* 0x0000001fff0c7819 */ /* 0x010fe40000011404 */
[----:B------:R-:W-:-:S02]  /*6f90*/  IADD3 R3, P0, R13, R4, RZ ;  /* 0x000000040d037210 */ /* 0x000fc40007f1e0ff */
[----:B------:R-:W-:Y:S02]  /*6fa0*/  LOP3.LUT R4, R5, 0x8, R10, 0xf8, !PT ;  /* 0x0000000805047812 */ /* 0x000fe400078ef80a */
[----:B------:R-:W-:Y:S02]  /*6fb0*/  SHF.R.U32.HI R15, RZ, 0x3, R5 ;  /* 0x00000003ff0f7819 */ /* 0x000fe40000011605 */
[----:B------:R-:W-:Y:S02]  /*6fc0*/  LEA.HI.X.SX32 R5, R13, R12, 0x1, P0 ;  /* 0x0000000c0d057211 */ /* 0x000fe400000f0eff */
[C---:B------:R-:W-:Y:S02]  /*6fd0*/  LOP3.LUT P4, RZ, R9.reuse, 0x4, RZ, 0xc0, !PT ;  /* 0x0000000409ff7812 */ /* 0x040fe4000788c0ff */
[----:B------:R-:W-:Y:S01]  /*6fe0*/  LOP3.LUT P3, RZ, R9, 0x2, RZ, 0xc0, !PT ;  /* 0x0000000209ff7812 */ /* 0x000fe2000786c0ff */
[----:B------:R-:W-:Y:S02]  /*6ff0*/  IMAD.SHL.U32 R9, R0, 0x40, RZ ;  /* 0x0000004000097824 */ /* 0x000fe400078e00ff */
[----:B------:R-:W-:-:S02]  /*7000*/  IMAD R10, R5, c[0x0][0x1e0], RZ ;  /* 0x00007800050a7a24 */ /* 0x000fc400078e02ff */
[----:B------:R-:W-:Y:S02]  /*7010*/  IMAD R0, R5, c[0x0][0x208], RZ ;  /* 0x0000820005007a24 */ /* 0x000fe400078e02ff */
[----:B------:R-:W-:Y:S02]  /*7020*/  IMAD.MOV.U32 R5, RZ, RZ, 0x10 ;  /* 0x00000010ff057424 */ /* 0x000fe400078e00ff */
[----:B------:R-:W-:-:S03]  /*7030*/  IMAD R215, R3, c[0x0][0x20c], R0 ;  /* 0x0000830003d77a24 */ /* 0x000fc600078e0200 */
[C---:B------:R-:W-:Y:S02]  /*7040*/  SEL R0, R5.reuse, 0xfffffff0, !P1 ;  /* 0xfffffff005007807 */ /* 0x040fe40004800000 */
[----:B------:R-:W-:Y:S02]  /*7050*/  SEL R5, R5, 0xfffffff0, !P3 ;  /* 0xfffffff005057807 */ /* 0x000fe40005800000 */
[----:B------:R-:W-:Y:S01]  /*7060*/  ISETP.GE.AND P3, PT, R201, c[0x0][0x1d4], PT ;  /* 0x00007500c9007a0c */ /* 0x000fe20003f66270 */
[----:B------:R-:W-:Y:S01]  /*7070*/  IMAD.IADD R11, R23, 0x1, R11 ;  /* 0x00000001170b7824 */ /* 0x000fe200078e020b */
[----:B------:R-:W-:Y:S02]  /*7080*/  LEA R17, P0, R22, c[0x0][0x160], 0x1 ;  /* 0x0000580016117a11 */ /* 0x000fe400078008ff */
[----:B------:R-:W-:Y:S01]  /*7090*/  LOP3.LUT R4, R4, R15, RZ, 0x3c, !PT ;  /* 0x0000000f04047212 */ /* 0x000fe200078e3cff */
[C---:B------:R-:W-:Y:S01]  /*70a0*/  IMAD R217, R3.reuse, c[0x0][0x1e4], R10 ;  /* 0x0000790003d97a24 */ /* 0x040fe200078e020a */
[----:B------:R-:W-:Y:S01]  /*70b0*/  LEA.HI.X R14, R22, c[0x0][0x164], R11, 0x1, P0 ;  /* 0x00005900160e7a11 */ /* 0x000fe200000f0c0b */
[----:B------:R-:W-:Y:S01]  /*70c0*/  IMAD.WIDE.U32 R212, R3, c[0x0][0x1e0], R212 ;  /* 0x0000780003d47a25 */ /* 0x000fe200078e00d4 */
[----:B------:R-:W-:-:S03]  /*70d0*/  LOP3.LUT R4, R4, 0xfffffe00, R9, 0xf8, !PT ;  /* 0xfffffe0004047812 */ /* 0x000fc600078ef809 */
[----:B------:R-:W-:Y:S01]  /*70e0*/  IMAD.WIDE.U32 R210, R3, c[0x0][0x208], R210 ;  /* 0x0000820003d27a25 */ /* 0x000fe200078e00d2 */
[----:B------:R-:W-:Y:S02]  /*70f0*/  LOP3.LUT R11, R2, 0xfffffc00, RZ, 0xc0, !PT ;  /* 0xfffffc00020b7812 */ /* 0x000fe400078ec0ff */
[C---:B------:R-:W-:Y:S01]  /*7100*/  ISETP.GE.AND P0, PT, R201.reuse, c[0x0][0x198], PT ;  /* 0x00006600c9007a0c */ /* 0x040fe20003f06270 */
[----:B------:R-:W-:Y:S01]  /*7110*/  IMAD.MOV.U32 R3, RZ, RZ, 0x20 ;  /* 0x00000020ff037424 */ /* 0x000fe200078e00ff */
[----:B------:R-:W-:Y:S01]  /*7120*/  IADD3 R12, R201, 0x40, RZ ;  /* 0x00000040c90c7810 */ /* 0x000fe20007ffe0ff */
[----:B------:R-:W-:Y:S01]  /*7130*/  IMAD.IADD R217, R213, 0x1, R217 ;  /* 0x00000001d5d97824 */ /* 0x000fe200078e02d9 */
[----:B------:R-:W-:Y:S01]  /*7140*/  P2R R2, PR, RZ, 0x1 ;  /* 0x00000001ff027803 */ /* 0x000fe20000000000 */
[----:B------:R-:W-:Y:S01]  /*7150*/  IMAD.IADD R2, R11, 0x1, R4 ;  /* 0x000000010b027824 */ /* 0x000fe200078e0204 */
[----:B------:R-:W-:Y:S01]  /*7160*/  SEL R3, R3, 0xffffffe0, !P4 ;  /* 0xffffffe003037807 */ /* 0x000fe20006000000 */
[----:B------:R-:W-:Y:S01]  /*7170*/  IMAD.IADD R215, R211, 0x1, R215 ;  /* 0x00000001d3d77824 */ /* 0x000fe200078e02d7 */
[----:B------:R-:W-:-:S02]  /*7180*/  ISETP.GE.AND P5, PT, R7, c[0x0][0x1d4], PT ;  /* 0x0000750007007a0c */ /* 0x000fc40003fa6270 */
[----:B------:R-:W-:Y:S02]  /*7190*/  LOP3.LUT R208, R208, 0xfffffe00, R21, 0xf8, !PT ;  /* 0xfffffe00d0d07812 */ /* 0x000fe400078ef815 */
[----:B------:R-:W-:Y:S02]  /*71a0*/  IADD3 R9, R141, -0x1, RZ ;  /* 0xffffffff8d097810 */ /* 0x000fe40007ffe0ff */
[----:B------:R-:W-:Y:S02]  /*71b0*/  @P3 LOP3.LUT R226, R226, 0x1, RZ, 0xfc, !PT ;  /* 0x00000001e2e23812 */ /* 0x000fe400078efcff */
[C---:B------:R-:W-:Y:S02]  /*71c0*/  ISETP.GE.AND P6, PT, R12.reuse, c[0x0][0x1d4], PT ;  /* 0x000075000c007a0c */ /* 0x040fe40003fc6270 */
[----:B------:R-:W-:Y:S01]  /*71d0*/  ISETP.GE.AND P4, PT, R12, c[0x0][0x198], PT ;  /* 0x000066000c007a0c */ /* 0x000fe20003f86270 */
[----:B------:R-:W-:Y:S10]  /*71e0*/  BRA.DIV ~URZ, `(.L_x_976) ;  /* 0x00010d027f007947 */ /* 0x000ff4000b800000 */
[----:B-1----:R1:W3:Y:S02]  /*71f0*/  SHFL.IDX PT, R19, R14, RZ, 0x181f ;  /* 0x00181fff0e137589 */ /* 0x0022e400000e0000 */
.L_x_1054:
[----:B------:R-:W-:Y:S05]  /*7200*/  BRA.DIV ~URZ, `(.L_x_977) ;  /* 0x00010d627f007947 */ /* 0x000fea000b800000 */
[----:B------:R4:W1:Y:S02]  /*7210*/  SHFL.IDX PT, R24, R17, RZ, 0x181f ;  /* 0x00181fff11187589 */ /* 0x00086400000e0000 */
.L_x_1055:
[----:B--2---:R-:W-:Y:S01]  /*7220*/  IMAD R8, R8, c[0x0][0x2c4], RZ ;  /* 0x0000b10008087a24 */ /* 0x004fe200078e02ff */
[----:B------:R-:W-:Y:S01]  /*7230*/  IADD3 R89, R89, R13, RZ ;  /* 0x0000000d59597210 */ /* 0x000fe20007ffe0ff */
[----:B------:R-:W-:Y:S03]  /*7240*/  BSSY B0, `(.L_x_978) ;  /* 0x0000018000007945 */ /* 0x000fe60003800000 */
[----:B------:R-:W-:-:S13]  /*7250*/  ISETP.GE.AND P0, PT, R89, R8, PT ;  /* 0x000000085900720c */ /* 0x000fda0003f06270 */
[----:B------:R-:W-:Y:S05]  /*7260*/  @P0 BRA `(.L_x_979) ;  /* 0x0000015000000947 */ /* 0x000fea0003800000 */
[C---:B------:R-:W-:Y:S01]  /*7270*/  IADD3 R10, R201.reuse, 0x80, RZ ;  /* 0x00000080c90a7810 */ /* 0x040fe20007ffe0ff */
[----:B---3--:R-:W-:Y:S01]  /*7280*/  IMAD.MOV.U32 R25, RZ, RZ, R19 ;  /* 0x000000ffff197224 */ /* 0x008fe200078e0013 */
[C---:B-1----:R-:W-:Y:S02]  /*7290*/  LEA R22, P0, R201.reuse, R24, 0x1 ;  /* 0x00000018c9167211 */ /* 0x042fe400078008ff */
[----:B------:R-:W-:Y:S02]  /*72a0*/  SHF.R.S32.HI R15, RZ, 0x1f, R12 ;  /* 0x0000001fff0f7819 */ /* 0x000fe4000001140c */
[----:B------:R-:W-:Y:S02]  /*72b0*/  SHF.R.S32.HI R11, RZ, 0x1f, R10 ;  /* 0x0000001fff0b7819 */ /* 0x000fe4000001140a */
[----:B------:R-:W-:Y:S01]  /*72c0*/  LEA.HI.X R23, R201, R19, R20, 0x1, P0 ;  /* 0x00000013c9177211 */ /* 0x000fe200000f0c14 */
[----:B------:R-:W-:Y:S01]  /*72d0*/  IMAD.SHL.U32 R19, R208, 0x2, RZ ;  /* 0x00000002d0137824 */ /* 0x000fe200078e00ff */
[----:B------:R-:W-:-:S02]  /*72e0*/  LEA.HI R15, R15, R12, RZ, 0x3 ;  /* 0x0000000c0f0f7211 */ /* 0x000fc400078f18ff */
[----:B------:R-:W-:Y:S02]  /*72f0*/  ISETP.GE.AND P0, PT, R201, c[0x0][0x198], PT ;  /* 0x00006600c9007a0c */ /* 0x000fe40003f06270 */
[----:B------:R-:W-:Y:S02]  /*7300*/  LEA.HI R11, R11, R10, RZ, 0x3 ;  /* 0x0000000a0b0b7211 */ /* 0x000fe400078f18ff */
[----:B------:R-:W-:Y:S02]  /*7310*/  ISETP.GE.AND P3, PT, R7, c[0x0][0x198], PT ;  /* 0x0000660007007a0c */ /* 0x000fe40003f66270 */
[----:B------:R-:W-:Y:S02]  /*7320*/  LOP3.LUT R15, R15, 0xfffffff8, RZ, 0xc0, !PT ;  /* 0xfffffff80f0f7812 */ /* 0x000fe400078ec0ff */
[----:B------:R-:W-:-:S03]  /*7330*/  LOP3.LUT R11, R11, 0xfffffff8, RZ, 0xc0, !PT ;  /* 0xfffffff80b0b7812 */ /* 0x000fc600078ec0ff */
[--C-:B------:R-:W-:Y:S02]  /*7340*/  IMAD.WIDE R26, R15, 0x2, R24.reuse ;  /* 0x000000020f1a7825 */ /* 0x100fe400078e0218 */
[----:B------:R-:W-:Y:S01]  /*7350*/  @!PT LDS RZ, [RZ] ;  /* 0x00000000fffff984 */ /* 0x000fe20000000800 */
[----:B------:R-:W-:Y:S01]  /*7360*/  @!PT LDS RZ, [RZ] ;  /* 0x00000000fffff984 */ /* 0x000fe20000000800 */
[----:B------:R-:W-:Y:S01]  /*7370*/  @!PT LDS RZ, [RZ] ;  /* 0x00000000fffff984 */ /* 0x000fe20000000800 */
[----:B------:R1:W-:Y:S02]  /*7380*/  LDGSTS.E.BYPASS.LTC128B.128 [R19+0x18100], [R22.64], !P0 ;  /* 0x1810000016137fae */ /* 0x0003e4000c101d46 */
[----:B------:R-:W-:Y:S02]  /*7390*/  IMAD.WIDE R24, R11, 0x2, R24 ;  /* 0x000000020b187825 */ /* 0x000fe400078e0218 */
[----:B------:R1:W-:Y:S04]  /*73a0*/  LDGSTS.E.BYPASS.LTC128B.128 [R19+0x1c100], [R26.64], !P4 ;  /* 0x1c1000001a137fae */ /* 0x0003e8000e101d46 */
[----:B------:R1:W-:Y:S02]  /*73b0*/  LDGSTS.E.BYPASS.LTC128B.128 [R19+0x20100], [R24.64], !P3 ;  /* 0x2010000018137fae */ /* 0x0003e4000d901d46 */
.L_x_979:
[----:B------:R-:W-:Y:S05]  /*73c0*/  BSYNC B0 ;  /* 0x0000000000007941 */ /* 0x000fea0003800000 */
.L_x_978:
[----:B------:R-:W-:Y:S05]  /*73d0*/  BRA.DIV ~URZ, `(.L_x_980) ;  /* 0x00010c027f007947 */ /* 0x000fea000b800000 */
[----:B-1-3--:R1:W2:Y:S04]  /*73e0*/  SHFL.IDX PT, R19, R14, 0x1, 0x181f ;  /* 0x00381f000e137f89 */ /* 0x00a2a800000e0000 */
[----:B------:R1:W3:Y:S02]  /*73f0*/  SHFL.IDX PT, R24, R17, 0x1, 0x181f ;  /* 0x00381f0011187f89 */ /* 0x0002e400000e0000 */
.L_x_1056:
[----:B------:R-:W-:Y:S01]  /*7400*/  IADD3 R11, R89, 0x20, RZ ;  /* 0x00000020590b7810 */ /* 0x000fe20007ffe0ff */
[----:B------:R-:W-:Y:S03]  /*7410*/  BSSY B0, `(.L_x_981) ;  /* 0x0000018000007945 */ /* 0x000fe60003800000 */
[----:B------:R-:W-:-:S13]  /*7420*/  ISETP.GE.AND P0, PT, R11, R8, PT ;  /* 0x000000080b00720c */ /* 0x000fda0003f06270 */
[----:B------:R-:W-:Y:S05]  /*7430*/  @P0 BRA `(.L_x_982) ;  /* 0x0000015000000947 */ /* 0x000fea0003800000 */
[C---:B------:R-:W-:Y:S01]  /*7440*/  IADD3 R11, R201.reuse, 0x80, RZ ;  /* 0x00000080c90b7810 */ /* 0x040fe20007ffe0ff */
[----:B--2---:R-:W-:Y:S01]  /*7450*/  IMAD.MOV.U32 R25, RZ, RZ, R19 ;  /* 0x000000ffff197224 */ /* 0x004fe200078e0013 */
[C---:B---3--:R-:W-:Y:S02]  /*7460*/  LEA R22, P0, R201.reuse, R24, 0x1 ;  /* 0x00000018c9167211 */ /* 0x048fe400078008ff */
[----:B------:R-:W-:Y:S02]  /*7470*/  SHF.R.S32.HI R15, RZ, 0x1f, R12 ;  /* 0x0000001fff0f7819 */ /* 0x000fe4000001140c */
[----:B------:R-:W-:Y:S02]  /*7480*/  SHF.R.S32.HI R10, RZ, 0x1f, R11 ;  /* 0x0000001fff0a7819 */ /* 0x000fe4000001140b */
[----:B------:R-:W-:Y:S02]  /*7490*/  LEA.HI.X R23, R201, R19, R20, 0x1, P0 ;  /* 0x00000013c9177211 */ /* 0x000fe400000f0c14 */
[----:B------:R-:W-:-:S02]  /*74a0*/  LEA.HI R15, R15, R12, RZ, 0x3 ;  /* 0x0000000c0f0f7211 */ /* 0x000fc400078f18ff */
[----:B------:R-:W-:Y:S02]  /*74b0*/  ISETP.GE.AND P0, PT, R201, c[0x0][0x198], PT ;  /* 0x00006600c9007a0c */ /* 0x000fe40003f06270 */
[----:B------:R-:W-:Y:S01]  /*74c0*/  LEA.HI R10, R10, R11, RZ, 0x3 ;  /* 0x0000000b0a0a7211 */ /* 0x000fe200078f18ff */
[----:B------:R-:W-:Y:S01]  /*74d0*/  IMAD.SHL.U32 R11, R208, 0x2, RZ ;  /* 0x00000002d00b7824 */ /* 0x000fe200078e00ff */
        /* <DEDUP_REMOVED lines=11> */
.L_x_982:
[----:B------:R-:W-:Y:S05]  /*7590*/  BSYNC B0 ;  /* 0x0000000000007941 */ /* 0x000fea0003800000 */
.L_x_981:
[----:B------:R-:W-:Y:S05]  /*75a0*/  BRA.DIV ~URZ, `(.L_x_983) ;  /* 0x00010b127f007947 */ /* 0x000fea000b800000 */
[----:B--2---:R2:W1:Y:S02]  /*75b0*/  SHFL.IDX PT, R19, R14, 0x2, 0x181f ;  /* 0x00581f000e137f89 */ /* 0x00446400000e0000 */
.L_x_1057:
[----:B------:R-:W-:Y:S05]  /*75c0*/  BRA.DIV ~URZ, `(.L_x_984) ;  /* 0x00010b727f007947 */ /* 0x000fea000b800000 */
[----:B---3--:R3:W2:Y:S02]  /*75d0*/  SHFL.IDX PT, R24, R17, 0x2, 0x181f ;  /* 0x00581f0011187f89 */ /* 0x0086a400000e0000 */
.L_x_1058:
[----:B------:R-:W-:Y:S01]  /*75e0*/  IADD3 R11, R89, 0x40, RZ ;  /* 0x00000040590b7810 */ /* 0x000fe20007ffe0ff */
[----:B------:R-:W-:Y:S03]  /*75f0*/  BSSY B0, `(.L_x_985) ;  /* 0x0000018000007945 */ /* 0x000fe60003800000 */
[----:B------:R-:W-:-:S13]  /*7600*/  ISETP.GE.AND P0, PT, R11, R8, PT ;  /* 0x000000080b00720c */ /* 0x000fda0003f06270 */
[----:B------:R-:W-:Y:S05]  /*7610*/  @P0 BRA `(.L_x_986) ;  /* 0x0000015000000947 */ /* 0x000fea0003800000 */
[C---:B------:R-:W-:Y:S01]  /*7620*/  IADD3 R11, R201.reuse, 0x80, RZ ;  /* 0x00000080c90b7810 */ /* 0x040fe20007ffe0ff */
[----:B-1----:R-:W-:Y:S01]  /*7630*/  IMAD.MOV.U32 R25, RZ, RZ, R19 ;  /* 0x000000ffff197224 */ /* 0x002fe200078e0013 */
[C---:B--2---:R-:W-:Y:S02]  /*7640*/  LEA R22, P0, R201.reuse, R24, 0x1 ;  /* 0x00000018c9167211 */ /* 0x044fe400078008ff */
        /* <DEDUP_REMOVED lines=18> */
.L_x_986:
[----:B------:R-:W-:Y:S05]  /*7770*/  BSYNC B0 ;  /* 0x0000000000007941 */ /* 0x000fea0003800000 */
.L_x_985:
[----:B------:R-:W-:Y:S05]  /*7780*/  BRA.DIV ~URZ, `(.L_x_987) ;  /* 0x00010a227f007947 */ /* 0x000fea000b800000 */
[----:B-1----:R1:W3:Y:S04]  /*7790*/  SHFL.IDX PT, R19, R14, 0x3, 0x181f ;  /* 0x00781f000e137f89 */ /* 0x0022e800000e0000 */
[----:B--2---:R1:W2:Y:S02]  /*77a0*/  SHFL.IDX PT, R24, R17, 0x3, 0x181f ;  /* 0x00781f0011187f89 */ /* 0x0042a400000e0000 */
.L_x_1059:
[----:B------:R-:W-:Y:S01]  /*77b0*/  IADD3 R10, P0, R1, c[0x0][0x20], RZ ;  /* 0x00000800010a7a10 */ /* 0x000fe20007f1e0ff */
[----:B------:R-:W-:Y:S01]  /*77c0*/  IMAD.SHL.U32 R140, R208, 0x2, RZ ;  /* 0x00000002d08c7824 */ /* 0x000fe200078e00ff */
[----:B------:R-:W-:Y:S01]  /*77d0*/  IADD3 R89, R89, 0x60, RZ ;  /* 0x0000006059597810 */ /* 0x000fe20007ffe0ff */
[----:B------:R-:W-:Y:S01]  /*77e0*/  ULDC.64 UR4, c[0x0][0x40] ;  /* 0x0000100000047ab9 */ /* 0x000fe20000000a00 */
[----:B---3--:R-:W-:Y:S01]  /*77f0*/  IMAD.MOV.U32 R25, RZ, RZ, R19 ;  /* 0x000000ffff197224 */ /* 0x008fe200078e0013 */
[----:B------:R-:W-:Y:S01]  /*7800*/  UIADD3 UR4, UP0, UR4, 0x160, URZ ;  /* 0x0000016004047890 */ /* 0x000fe2000ff1e03f */
[----:B------:R-:W-:Y:S01]  /*7810*/  IMAD.X R11, RZ, RZ, c[0x0][0x24], P0 ;  /* 0x00000900ff0b7624 */ /* 0x000fe200000e06ff */
[----:B-1----:R-:W-:-:S02]  /*7820*/  IADD3 R14, P0, R10, 0x4, RZ ;  /* 0x000000040a0e7810 */ /* 0x002fc40007f1e0ff */
[----:B------:R-:W-:Y:S02]  /*7830*/  UIADD3.X UR5, URZ, UR5, URZ, UP0, !UPT ;  /* 0x000000053f057290 */ /* 0x000fe400087fe43f */
[----:B------:R1:W-:Y:S01]  /*7840*/  STL.64 [R1+0x20], R10 ;  /* 0x0000200a01007387 */ /* 0x0003e20000100a00 */
[----:B------:R-:W-:Y:S01]  /*7850*/  IMAD.X R15, RZ, RZ, R11, P0 ;  /* 0x000000ffff0f7224 */ /* 0x000fe200000e060b */
[----:B------:R-:W-:-:S04]  /*7860*/  IADD3 R22, P0, R10, 0x10, RZ ;  /* 0x000000100a167810 */ /* 0x000fc80007f1e0ff */
[----:B------:R1:W-:Y:S01]  /*7870*/  STL.64 [R1+0x38], R14 ;  /* 0x0000380e01007387 */ /* 0x0003e20000100a00 */
[----:B------:R-:W-:Y:S01]  /*7880*/  IMAD.X R23, RZ, RZ, R11, P0 ;  /* 0x000000ffff177224 */ /* 0x000fe200000e060b */
[----:B------:R-:W-:-:S04]  /*7890*/  ISETP.GE.AND P0, PT, R89, R8, PT ;  /* 0x000000085900720c */ /* 0x000fc80003f06270 */
[----:B------:R1:W-:Y:S09]  /*78a0*/  STL.64 [R1+0x28], R22 ;  /* 0x0000281601007387 */ /* 0x0003f20000100a00 */
[----:B--2---:R-:W-:Y:S02]  /*78b0*/  @!P0 LEA R28, P3, R201, R24, 0x1 ;  /* 0x00000018c91c8211 */ /* 0x004fe400078608ff */
[----:B----4-:R-:W-:-:S02]  /*78c0*/  @!P0 SHF.R.S32.HI R17, RZ, 0x1f, R12 ;  /* 0x0000001fff118819 */ /* 0x010fc4000001140c */
[C---:B------:R-:W-:Y:S02]  /*78d0*/  @!P0 LEA.HI.X R29, R201.reuse, R19, R20, 0x1, P3 ;  /* 0x00000013c91d8211 */ /* 0x040fe400018f0c14 */
[----:B------:R-:W-:Y:S02]  /*78e0*/  ISETP.GE.AND P3, PT, R201, c[0x0][0x198], PT ;  /* 0x00006600c9007a0c */ /* 0x000fe40003f66270 */
[----:B------:R-:W-:-:S04]  /*78f0*/  @!P0 LEA.HI R8, R17, R12, RZ, 0x3 ;  /* 0x0000000c11088211 */ /* 0x000fc800078f18ff */
[----:B------:R-:W-:-:S05]  /*7900*/  @!P0 LOP3.LUT R8, R8, 0xfffffff8, RZ, 0xc0, !PT ;  /* 0xfffffff808088812 */ /* 0x000fca00078ec0ff */
[----:B------:R-:W-:Y:S01]  /*7910*/  @!P0 IMAD.WIDE R20, R8, 0x2, R24 ;  /* 0x0000000208148825 */ /* 0x000fe200078e0218 */
[----:B------:R-:W-:Y:S01]  /*7920*/  IADD3 R8, R201, 0x80, RZ ;  /* 0x00000080c9087810 */ /* 0x000fe20007ffe0ff */
[----:B------:R-:W-:Y:S01]  /*7930*/  @!PT LDS RZ, [RZ] ;  /* 0x00000000fffff984 */ /* 0x000fe20000000800 */
[----:B------:R-:W-:Y:S01]  /*7940*/  @!PT LDS RZ, [RZ] ;  /* 0x00000000fffff984 */ /* 0x000fe20000000800 */
[----:B------:R-:W-:Y:S01]  /*7950*/  @!PT LDS RZ, [RZ] ;  /* 0x00000000fffff984 */ /* 0x000fe20000000800 */
[----:B------:R2:W-:Y:S01]  /*7960*/  @!P0 LDGSTS.E.BYPASS.LTC128B.128 [R140+0x1b100], [R28.64], !P3 ;  /* 0x1b1000001c8c8fae */ /* 0x0005e2000d901d46 */
[C---:B------:R-:W-:Y:S02]  /*7970*/  IADD3 R26, P3, R10.reuse, 0x48, RZ ;  /* 0x000000480a1a7810 */ /* 0x040fe40007f7e0ff */
[----:B------:R-:W-:Y:S01]  /*7980*/  @!P0 SHF.R.S32.HI R17, RZ, 0x1f, R8 ;  /* 0x0000001fff118819 */ /* 0x000fe20000011408 */
[----:B------:R3:W-:Y:S01]  /*7990*/  @!P0 LDGSTS.E.BYPASS.LTC128B.128 [R140+0x1f100], [R20.64], !P4 ;  /* 0x1f100000148c8fae */ /* 0x0007e2000e101d46 */
[----:B------:R-:W-:Y:S01]  /*79a0*/  ISETP.GE.AND P4, PT, R7, c[0x0][0x198], PT ;  /* 0x0000660007007a0c */ /* 0x000fe20003f86270 */
[----:B------:R-:W-:Y:S01]  /*79b0*/  IMAD.X R27, RZ, RZ, R11, P3 ;  /* 0x000000ffff1b7224 */ /* 0x000fe200018e060b */
[----:B------:R-:W-:Y:S02]  /*79c0*/  IADD3 R18, P3, R10, 0x8, RZ ;  /* 0x000000080a127810 */ /* 0x000fe40007f7e0ff */
[----:B------:R-:W-:-:S02]  /*79d0*/  @!P0 LEA.HI R17, R17, R8, RZ, 0x3 ;  /* 0x0000000811118211 */ /* 0x000fc400078f18ff */
[----:B------:R1:W-:Y:S01]  /*79e0*/  STL.64 [R1+0x30], R26 ;  /* 0x0000301a01007387 */ /* 0x0003e20000100a00 */
[----:B------:R-:W-:Y:S01]  /*79f0*/  IMAD.X R19, RZ, RZ, R11, P3 ;  /* 0x000000ffff137224 */ /* 0x000fe200018e060b */
[----:B------:R-:W-:-:S04]  /*7a00*/  @!P0 LOP3.LUT R17, R17, 0xfffffff8, RZ, 0xc0, !PT ;  /* 0xfffffff811118812 */ /* 0x000fc800078ec0ff */
[----:B------:R1:W-:Y:S01]  /*7a10*/  STL.64 [R1+0x40], R18 ;  /* 0x0000401201007387 */ /* 0x0003e20000100a00 */
[----:B------:R-:W-:-:S04]  /*7a20*/  @!P0 IMAD.WIDE R24, R17, 0x2, R24 ;  /* 0x0000000211188825 */ /* 0x000fc800078e0218 */
[----:B------:R-:W-:Y:S01]  /*7a30*/  IMAD.MOV.U32 R17, RZ, RZ, c[0x0][0x1e0] ;  /* 0x00007800ff117624 */ /* 0x000fe200078e00ff */
[----:B------:R1:W-:Y:S03]  /*7a40*/  @!P0 LDGSTS.E.BYPASS.LTC128B.128 [R140+0x23100], [R24.64], !P4 ;  /* 0x23100000188c8fae */ /* 0x0003e6000e101d46 */
[----:B------:R-:W-:Y:S01]  /*7a50*/  IMAD.SHL.U32 R7, R17, 0x40, RZ ;  /* 0x0000004011077824 */ /* 0x000fe200078e00ff */
[----:B------:R-:W0:Y:S01]  /*7a60*/  LDGDEPBAR ;  /* 0x00000000000079af */ /* 0x000e220000000000 */
[----:B--2---:R-:W-:Y:S02]  /*7a70*/  IMAD.U32 R28, RZ, RZ, UR4 ;  /* 0x00000004ff1c7e24 */ /* 0x004fe4000f8e00ff */
[----:B------:R-:W-:Y:S01]  /*7a80*/  IMAD.U32 R29, RZ, RZ, UR5 ;  /* 0x00000005ff1d7e24 */ /* 0x000fe2000f8e00ff */
[----:B------:R-:W-:Y:S01]  /*7a90*/  WARPSYNC 0xffffffff ;  /* 0xffffffff00007948 */ /* 0x000fe20003800000 */
[----:B---3--:R-:W-:-:S03]  /*7aa0*/  IMAD.MOV.U32 R20, RZ, RZ, 0x6 ;  /* 0x00000006ff147424 */ /* 0x008fc600078e00ff */
[----:B------:R1:W-:Y:S02]  /*7ab0*/  STL.64 [R1+0x18], R28 ;  /* 0x0000181c01007387 */ /* 0x0003e40000100a00 */
[----:B------:R-:W-:Y:S02]  /*7ac0*/  SHF.L.U64.HI R80, R17, R20, c[0x0][0x1e4] ;  /* 0x0000790011507619 */ /* 0x000fe40000010214 */
[----:B-1----:R-:W2:Y:S04]  /*7ad0*/  LDL R15, [R1+0x64] ;  /* 0x00006400010f7983 */ /* 0x002ea80000100800 */
[----:B------:R-:W3:Y:S01]  /*7ae0*/  LDL R11, [R1+0x64] ;  /* 0x00006400010b7983 */ /* 0x000ee20000100800 */
[----:B------:R-:W-:Y:S01]  /*7af0*/  IMAD.SHL.U32 R82, R9, 0x40, RZ ;  /* 0x0000004009527824 */ /* 0x000fe200078e00ff */
[----:B------:R-:W-:Y:S01]  /*7b00*/  SHF.R.S32.HI R14, RZ, 0x1f, R9 ;  /* 0x0000001fff0e7819 */ /* 0x000fe20000011409 */
[----:B------:R-:W-:Y:S01]  /*7b10*/  IMAD.MOV.U32 R216, RZ, RZ, R212 ;  /* 0x000000ffffd87224 */ /* 0x000fe200078e00d4 */
[----:B------:R-:W-:Y:S01]  /*7b20*/  ISETP.GE.AND P4, PT, R201, c[0x0][0x1d4], PT ;  /* 0x00007500c9007a0c */ /* 0x000fe20003f86270 */
[----:B------:R-:W-:Y:S01]  /*7b30*/  IMAD.SHL.U32 R203, R17, 0x20, RZ ;  /* 0x0000002011cb7824 */ /* 0x000fe200078e00ff */
[----:B------:R-:W-:Y:S01]  /*7b40*/  IADD3 R16, RZ, -R13, -R82 ;  /* 0x8000000dff107210 */ /* 0x000fe20007ffe852 */
[----:B------:R-:W-:Y:S01]  /*7b50*/  IMAD.WIDE.U32 R18, R9, R7, R216 ;  /* 0x0000000709127225 */ /* 0x000fe200078e00d8 */
[----:B------:R-:W-:Y:S01]  /*7b60*/  BSSY B0, `(.L_x_988) ;  /* 0x0000054000007945 */ /* 0x000fe20003800000 */
[----:B------:R-:W-:-:S02]  /*7b70*/  IADD3 R207, R140, 0x100, RZ ;  /* 0x000001008ccf7810 */ /* 0x000fc40007ffe0ff */
[----:B------:R-:W-:Y:S02]  /*7b80*/  IMAD.MOV.U32 R204, RZ, RZ, 0x5 ;  /* 0x00000005ffcc7424 */ /* 0x000fe400078e00ff */
[----:B------:R-:W-:Y:S02]  /*7b90*/  IMAD.MOV.U32 R205, RZ, RZ, c[0x0][0x208] ;  /* 0x00008200ffcd7624 */ /* 0x000fe400078e00ff */
[----:B------:R-:W-:Y:S01]  /*7ba0*/  IMAD.MOV.U32 R214, RZ, RZ, R210 ;  /* 0x000000ffffd67224 */ /* 0x000fe200078e00d2 */
[----:B------:R-:W-:Y:S01]  /*7bb0*/  SHF.L.U64.HI R202, R17, R204, c[0x0][0x1e4] ;  /* 0x0000790011ca7619 */ /* 0x000fe200000102cc */
[C---:B------:R-:W-:Y:S01]  /*7bc0*/  IMAD.SHL.U32 R33, R205.reuse, 0x40, RZ ;  /* 0x00000040cd217824 */ /* 0x040fe200078e00ff */
[C---:B------:R-:W-:Y:S02]  /*7bd0*/  SHF.L.U64.HI R20, R205.reuse, R20, c[0x0][0x20c] ;  /* 0x00008300cd147619 */ /* 0x040fe40000010214 */
[C---:B------:R-:W-:Y:S01]  /*7be0*/  SHF.L.U64.HI R204, R205.reuse, R204, c[0x0][0x20c] ;  /* 0x00008300cdcc7619 */ /* 0x040fe200000102cc */
[----:B------:R-:W-:-:S04]  /*7bf0*/  IMAD.SHL.U32 R205, R205, 0x20, RZ ;  /* 0x00000020cdcd7824 */ /* 0x000fc800078e00ff */
[C---:B------:R-:W-:Y:S01]  /*7c00*/  IMAD.SHL.U32 R32, R205.reuse, 0x2, RZ ;  /* 0x00000002cd207824 */ /* 0x040fe200078e00ff */
[----:B------:R-:W-:Y:S01]  /*7c10*/  SHF.L.U64.HI R44, R205, 0x1, R204 ;  /* 0x00000001cd2c7819 */ /* 0x000fe200000102cc */
[----:B------:R-:W-:Y:S01]  /*7c20*/  BAR.SYNC.DEFER_BLOCKING 0x0 ;  /* 0x0000000000007b1d */ /* 0x000fe20000010000 */
[----:B--2---:R-:W-:Y:S02]  /*7c30*/  IMAD.IADD R13, R16, 0x1, R15 ;  /* 0x00000001100d7824 */ /* 0x004fe400078e020f */
[----:B------:R-:W-:Y:S02]  /*7c40*/  IMAD R15, R80, R9, RZ ;  /* 0x00000009500f7224 */ /* 0x000fe400078e02ff */
[----:B---3--:R-:W-:Y:S01]  /*7c50*/  IMAD.IADD R11, R16, 0x1, R11 ;  /* 0x00000001100b7824 */ /* 0x008fe200078e020b */
[----:B------:R-:W-:Y:S01]  /*7c60*/  ISETP.GE.AND P3, PT, R13, 0x1, PT ;  /* 0x000000010d00780c */ /* 0x000fe20003f66270 */
[----:B------:R-:W-:-:S04]  /*7c70*/  IMAD R15, R14, R7, R15 ;  /* 0x000000070e0f7224 */ /* 0x000fc800078e020f */
[----:B------:R-:W-:-:S08]  /*7c80*/  IMAD.IADD R15, R19, 0x1, R15 ;  /* 0x00000001130f7824 */ /* 0x000fd000078e020f */
[----:B------:R-:W-:Y:S01]  /*7c90*/  @P3 LEA R24, P0, R18, c[0x0][0x1c8], 0x1 ;  /* 0x0000720012183a11 */ /* 0x000fe200078008ff */
[----:B------:R-:W-:-:S03]  /*7ca0*/  @P3 IMAD.SHL.U32 R19, R208, 0x2, RZ ;  /* 0x00000002d0133824 */ /* 0x000fc600078e00ff */
[----:B------:R-:W-:Y:S02]  /*7cb0*/  @P3 LEA.HI.X R25, R18, c[0x0][0x1cc], R15, 0x1, P0 ;  /* 0x0000730012193a11 */ /* 0x000fe400000f0c0f */
[----:B------:R-:W-:Y:S01]  /*7cc0*/  ISETP.GT.AND P0, PT, R13, 0x20, PT ;  /* 0x000000200d00780c */ /* 0x000fe20003f04270 */
[----:B------:R-:W-:Y:S02]  /*7cd0*/  IMAD R13, R20, R9, RZ ;  /* 0x00000009140d7224 */ /* 0x000fe400078e02ff */
[----:B------:R-:W-:Y:S01]  /*7ce0*/  @!PT LDS RZ, [RZ] ;  /* 0x00000000fffff984 */ /* 0x000fe20000000800 */
[----:B------:R-:W-:Y:S01]  /*7cf0*/  @!PT LDS RZ, [RZ] ;  /* 0x00000000fffff984 */ /* 0x000fe20000000800 */
[----:B------:R-:W-:Y:S01]  /*7d00*/  @!PT LDS RZ, [RZ] ;  /* 0x00000000fffff984 */ /* 0x000fe20000000800 */
[----:B------:R1:W-:Y:S01]  /*7d10*/  @P3 LDGSTS.E.BYPASS.LTC128B.128 [R19+0xc100], [R24.64], !P4 ;  /* 0x0c10000018133fae */ /* 0x0003e2000e101d46 */
[----:B------:R-:W-:Y:S01]  /*7d20*/  ISETP.GE.AND P4, PT, R201, c[0x0][0x1d4], PT ;  /* 0x00007500c9007a0c */ /* 0x000fe20003f86270 */
[----:B------:R-:W-:Y:S02]  /*7d30*/  IMAD R13, R14, R33, R13 ;  /* 0x000000210e0d7224 */ /* 0x000fe400078e020d */
[----:B------:R1:W-:Y:S04]  /*7d40*/  @P3 LDGSTS.E.BYPASS.LTC128B.128 [R19+0xe100], [R24.64+0x80], !P6 ;  /* 0x0e10008018133fae */ /* 0x0003e8000f101d46 */
[----:B------:R1:W-:Y:S02]  /*7d50*/  @P3 LDGSTS.E.BYPASS.LTC128B.128 [R19+0x10100], [R24.64+0x100], !P5 ;  /* 0x1010010018133fae */ /* 0x0003e4000e901d46 */
[----:B------:R-:W-:-:S05]  /*7d60*/  @P0 IADD3 R18, P3, R203, R18, RZ ;  /* 0x00000012cb120210 */ /* 0x000fca0007f7e0ff */
[----:B------:R-:W-:Y:S01]  /*7d70*/  @P0 IMAD.X R15, R202, 0x1, R15, P3 ;  /* 0x00000001ca0f0824 */ /* 0x000fe200018e060f */
[----:B------:R-:W-:-:S04]  /*7d80*/  @P0 LEA R22, P3, R18, c[0x0][0x1c8], 0x1 ;  /* 0x0000720012160a11 */ /* 0x000fc800078608ff */
[----:B------:R-:W-:Y:S01]  /*7d90*/  @P0 LEA.HI.X R23, R18, c[0x0][0x1cc], R15, 0x1, P3 ;  /* 0x0000730012170a11 */ /* 0x000fe200018f0c0f */
[----:B------:R-:W-:Y:S01]  /*7da0*/  @P0 IMAD.SHL.U32 R15, R208, 0x2, RZ ;  /* 0x00000002d00f0824 */ /* 0x000fe200078e00ff */
[----:B------:R-:W-:Y:S01]  /*7db0*/  ISETP.GE.AND P3, PT, R201, c[0x0][0x1d4], PT ;  /* 0x00007500c9007a0c */ /* 0x000fe20003f66270 */
[----:B-1----:R-:W-:-:S12]  /*7dc0*/  IMAD.WIDE.U32 R24, R9, R33, R214 ;  /* 0x0000002109187225 */ /* 0x002fd800078e00d6 */
[----:B------:R1:W-:Y:S01]  /*7dd0*/  @P0 LDGSTS.E.BYPASS.LTC128B.128 [R15+0xd100], [R22.64], !P3 ;  /* 0x0d100000160f0fae */ /* 0x0003e2000d901d46 */
[----:B------:R-:W-:Y:S01]  /*7de0*/  ISETP.GE.AND P3, PT, R12, c[0x0][0x1d4], PT ;  /* 0x000075000c007a0c */ /* 0x000fe20003f66270 */
[----:B------:R-:W-:Y:S02]  /*7df0*/  IMAD.IADD R13, R25, 0x1, R13 ;  /* 0x00000001190d7824 */ /* 0x000fe400078e020d */
[----:B------:R1:W-:Y:S04]  /*7e00*/  @P0 LDGSTS.E.BYPASS.LTC128B.128 [R15+0xf100], [R22.64+0x80], !P6 ;  /* 0x0f100080160f0fae */ /* 0x0003e8000f101d46 */
[----:B------:R1:W-:Y:S01]  /*7e10*/  @P0 LDGSTS.E.BYPASS.LTC128B.128 [R15+0x11100], [R22.64+0x100], !P5 ;  /* 0x11100100160f0fae */ /* 0x0003e2000e901d46 */
[----:B------:R-:W-:-:S03]  /*7e20*/  LEA R18, P0, R24, c[0x0][0x1f8], 0x1 ;  /* 0x00007e0018127a11 */ /* 0x000fc600078008ff */
[----:B------:R-:W0:Y:S01]  /*7e30*/  LDGDEPBAR ;  /* 0x00000000000079af */ /* 0x000e220000000000 */
[----:B------:R-:W-:Y:S02]  /*7e40*/  LEA.HI.X R19, R24, c[0x0][0x1fc], R13, 0x1, P0 ;  /* 0x00007f0018137a11 */ /* 0x000fe400000f0c0d */
[----:B------:R-:W-:-:S13]  /*7e50*/  ISETP.LT.OR P0, PT, R11, 0x1, P4 ;  /* 0x000000010b00780c */ /* 0x000fda0002701670 */
[----:B------:R2:W-:Y:S01]  /*7e60*/  LDGSTS.E.BYPASS.LTC128B.128 [R140+0x100], [R18.64], !P0 ;  /* 0x00100000128c7fae */ /* 0x0005e2000c101d46 */
[----:B------:R-:W-:-:S05]  /*7e70*/  IADD3 R14, P0, R32, R18, RZ ;  /* 0x00000012200e7210 */ /* 0x000fca0007f1e0ff */
[----:B-1----:R-:W-:Y:S01]  /*7e80*/  IMAD.X R15, R44, 0x1, R19, P0 ;  /* 0x000000012c0f7824 */ /* 0x002fe200000e0613 */
[C---:B------:R-:W-:Y:S02]  /*7e90*/  ISETP.LT.OR P0, PT, R11.reuse, 0x1, P3 ;  /* 0x000000010b00780c */ /* 0x040fe40001f01670 */
[----:B------:R-:W-:-:S11]  /*7ea0*/  ISETP.LT.OR P3, PT, R11, 0x21, P3 ;  /* 0x000000210b00780c */ /* 0x000fd60001f61670 */
[----:B------:R2:W-:Y:S01]  /*7eb0*/  LDGSTS.E.BYPASS.LTC128B.128 [R140+0x2100], [R18.64+0x80], !P0 ;  /* 0x02100080128c7fae */ /* 0x0005e2000c101d46 */
[----:B------:R-:W-:Y:S02]  /*7ec0*/  ISETP.GE.AND P0, PT, R8, c[0x0][0x1d4], PT ;  /* 0x0000750008007a0c */ /* 0x000fe40003f06270 */
[----:B------:R-:W-:Y:S02]  /*7ed0*/  IADD3 R8, R10, 0x18, RZ ;  /* 0x000000180a087810 */ /* 0x000fe40007ffe0ff */
[C---:B------:R-:W-:Y:S02]  /*7ee0*/  ISETP.LT.OR P4, PT, R11.reuse, 0x1, P0 ;  /* 0x000000010b00780c */ /* 0x040fe40000781670 */
[----:B------:R-:W-:-:S11]  /*7ef0*/  ISETP.LT.OR P0, PT, R11, 0x21, P0 ;  /* 0x000000210b00780c */ /* 0x000fd60000701670 */
[----:B------:R2:W-:Y:S01]  /*7f00*/  LDGSTS.E.BYPASS.LTC128B.128 [R140+0x4100], [R18.64+0x100], !P4 ;  /* 0x04100100128c7fae */ /* 0x0005e2000e101d46 */
[----:B------:R-:W-:-:S04]  /*7f10*/  ISETP.GE.AND P4, PT, R201, c[0x0][0x1d4], PT ;  /* 0x00007500c9007a0c */ /* 0x000fc80003f86270 */
[----:B------:R-:W-:-:S13]  /*7f20*/  ISETP.LT.OR P4, PT, R11, 0x21, P4 ;  /* 0x000000210b00780c */ /* 0x000fda0002781670 */
[----:B------:R2:W-:Y:S04]  /*7f30*/  LDGSTS.E.BYPASS.LTC128B.128 [R140+0x1100], [R14.64], !P4 ;  /* 0x011000000e8c7fae */ /* 0x0005e8000e101d46 */
[----:B------:R2:W-:Y:S01]  /*7f40*/  LDGSTS.E.BYPASS.LTC128B.128 [R140+0x3100], [R14.64+0x80], !P3 ;  /* 0x031000800e8c7fae */ /* 0x0005e2000d901d46 */
[----:B------:R-:W-:-:S03]  /*7f50*/  ISETP.GT.AND P3, PT, R9, R198, PT ;  /* 0x000000c60900720c */ /* 0x000fc60003f64270 */
[----:B------:R2:W-:Y:S04]  /*7f60*/  LDGSTS.E.BYPASS.LTC128B.128 [R140+0x5100], [R14.64+0x100], !P0 ;  /* 0x051001000e8c7fae */ /* 0x0005e8000c101d46 */
[----:B------:R-:W0:Y:S06]  /*7f70*/  LDGDEPBAR ;  /* 0x00000000000079af */ /* 0x000e2c0000000000 */
[----:B------:R-:W-:Y:S05]  /*7f80*/  @!P3 BRA `(.L_x_989) ;  /* 0x000001100000b947 */ /* 0x000fea0003800000 */
[----:B------:R-:W-:Y:S02]  /*7f90*/  IADD3 R11, R141, -0x2, RZ ;  /* 0xfffffffe8d0b7810 */ /* 0x000fe40007ffe0ff */
[----:B------:R-:W-:-:S02]  /*7fa0*/  ISETP.GE.AND P4, PT, R201, c[0x0][0x1d4], PT ;  /* 0x00007500c9007a0c */ /* 0x000fc40003f86270 */
[----:B------:R-:W-:Y:S01]  /*7fb0*/  SHF.R.S32.HI R9, RZ, 0x1f, R11 ;  /* 0x0000001fff097819 */ /* 0x000fe2000001140b */
[----:B------:R-:W-:Y:S02]  /*7fc0*/  IMAD R10, R80, R11, RZ ;  /* 0x0000000b500a7224 */ /* 0x000fe400078e02ff */
[----:B------:R-:W-:-:S04]  /*7fd0*/  IMAD.WIDE.U32 R12, R11, R7, R216 ;  /* 0x000000070b0c7225 */ /* 0x000fc800078e00d8 */
[----:B------:R-:W-:Y:S01]  /*7fe0*/  IMAD R9, R9, R7, R10 ;  /* 0x0000000709097224 */ /* 0x000fe200078e020a */
[----:B------:R-:W-:-:S03]  /*7ff0*/  LEA R10, P0, R12, c[0x0][0x1c8], 0x1 ;  /* 0x000072000c0a7a11 */ /* 0x000fc600078008ff */
[----:B------:R-:W-:-:S05]  /*8000*/  IMAD.IADD R9, R13, 0x1, R9 ;  /* 0x000000010d097824 */ /* 0x000fca00078e0209 */
[----:B------:R-:W-:Y:S02]  /*8010*/  LEA.HI.X R11, R12, c[0x0][0x1cc], R9, 0x1, P0 ;  /* 0x000073000c0b7a11 */ /* 0x000fe400000f0c09 */
[----:B------:R-:W-:-:S03]  /*8020*/  LEA R12, P0, R203, R10, 0x1 ;  /* 0x0000000acb0c7211 */ /* 0x000fc600078008ff */
[----:B------:R1:W-:Y:S01]  /*8030*/  LDGSTS.E.BYPASS.LTC128B.128 [R140+0x12100], [R10.64], !P4 ;  /* 0x121000000a8c7fae */ /* 0x0003e2000e101d46 */
[----:B------:R-:W-:-:S03]  /*8040*/  LEA.HI.X R13, R203, R11, R202, 0x1, P0 ;  /* 0x0000000bcb0d7211 */ /* 0x000fc600000f0cca */
[----:B------:R1:W-:Y:S04]  /*8050*/  LDGSTS.E.BYPASS.LTC128B.128 [R140+0x14100], [R10.64+0x80], !P6 ;  /* 0x141000800a8c7fae */ /* 0x0003e8000f101d46 */
[----:B------:R1:W-:Y:S04]  /*8060*/  LDGSTS.E.BYPASS.LTC128B.128 [R140+0x16100], [R10.64+0x100], !P5 ;  /* 0x161001000a8c7fae */ /* 0x0003e8000e901d46 */
[----:B------:R1:W-:Y:S04]  /*8070*/  LDGSTS.E.BYPASS.LTC128B.128 [R140+0x13100], [R12.64], !P4 ;  /* 0x131000000c8c7fae */ /* 0x0003e8000e101d46 */
[----:B------:R1:W-:Y:S04]  /*8080*/  LDGSTS.E.BYPASS.LTC128B.128 [R140+0x15100], [R12.64+0x80], !P6 ;  /* 0x151000800c8c7fae */ /* 0x0003e8000f101d46 */
[----:B------:R1:W-:Y:S02]  /*8090*/  LDGSTS.E.BYPASS.LTC128B.128 [R140+0x17100], [R12.64+0x100], !P5 ;  /* 0x171001000c8c7fae */ /* 0x0003e4000e901d46 */
.L_x_989:
[----:B------:R-:W-:Y:S05]  /*80a0*/  BSYNC B0 ;  /* 0x0000000000007941 */ /* 0x000fea0003800000 */
.L_x_988:
[----:B------:R-:W0:Y:S01]  /*80b0*/  LDGDEPBAR ;  /* 0x00000000000079af */ /* 0x000e220000000000 */
[----:B------:R-:W-:Y:S01]  /*80c0*/  BSSY B2, `(.L_x_990) ;  /* 0x0000003000027945 */ /* 0x000fe20003800000 */
[----:B------:R-:W-:-:S02]  /*80d0*/  MOV R22, 0x80f0 ;  /* 0x000080f000167802 */ /* 0x000fc40000000f00 */
[----:B-12---:R-:W-:Y:S05]  /*80e0*/  CALL.REL.NOINC `($_ZN7cutlass13device_kernelIN5flash19enable_sm80_to_sm89INS1_16FlashAttnFwdSm80INS1_25CollectiveMainloopFwdSm80ILi8ELi2ELb0EN4cute5tupleIJNS5_1CILi128EEENS7_ILi64EEENS7_ILi192EEEEEELi192ENS_10bfloat16_tEfNS_4arch4Sm80ELb0ELb1ELb1ELb1ELb0ELb1ELb1ELb0EEENS1_21CollectiveEpilogueFwdINS6_IJS8_SA_S9_EEENS6_IJNS7_ILi1EEESI_SI_EEESC_SE_Li256ELb1ELb1ELb0ELb0EEENS1_19SingleTileSchedulerILb1ELb0ELb1ELi128EEEEEEEEEvNT_6ParamsE$_ZZN5flash25CollectiveMainloopFwdSm80ILi8ELi2ELb0EN4cute5tupleIJNS1_1CILi128EEENS3_ILi64EEENS3_ILi192EEEEEELi192EN7cutlass10bfloat16_tEfNS8_4arch4Sm80ELb0ELb1ELb1ELb1ELb0ELb1ELb1ELb0EE3mmaINS_16FlashAttnFwdSm80ISC_NS_21CollectiveEpilogueFwdINS2_IJS4_S6_S5_EEENS2_IJNS3_ILi1EEESH_SH_EEES9_SB_Li256ELb1ELb1ELb0ELb0EEENS_19SingleTileSchedulerILb1ELb0ELb1ELi128EEEE13SharedStorageENS1_6TensorINS1_11ArrayEngineIfLm96EEENS1_6LayoutINS2_IJNS2_IJNS3_ILi2EEESS_EEESH_NS3_ILi24EEEEEENS2_IJNS2_IJSH_SS_EEENS3_ILi0EEENS3_ILi4EEEEEEEEEENS_7SoftmaxILi2ELi0EEEEEbRKNSC_6ParamsERT0_RT1_iRKNS_16SeqlenInfoQKNewKILb1ELb1EEENS2_IJiiiiEEERT_ENKUlvE_clEv) ;  /* 0x000106a000007944 */ /* 0x006fea0003c00000 */
[----:B------:R-:W-:Y:S05]  /*80f0*/  BSYNC B2 ;  /* 0x0000000000027941 */ /* 0x000fea0003800000 */
.L_x_990:
[----:B------:R2:W5:Y:S01]  /*8100*/  LDL R81, [R1] ;  /* 0x0000000001517983 */ /* 0x0005620000100800 */
[----:B------:R-:W-:-:S04]  /*8110*/  DEPBAR.LE SB0, 0x2 ;  /* 0x000080800000791a */ /* 0x000fc80000000000 */
[----:B------:R2:W5:Y:S01]  /*8120*/  LDL R206, [R1+0x10] ;  /* 0x0000100001ce7983 */ /* 0x0005620000100800 */
[----:B------:R-:W-:Y:S02]  /*8130*/  WARPSYNC 0xffffffff ;  /* 0xffffffff00007948 */ /* 0x000fe40003800000 */
[----:B------:R-:W-:Y:S01]  /*8140*/  BAR.SYNC.DEFER_BLOCKING 0x0 ;  /* 0x0000000000007b1d */ /* 0x000fe20000010000 */
[C---:B-1----:R-:W-:Y:S01]  /*8150*/  IMAD.SHL.U32 R12, R2.reuse, 0x2, RZ ;  /* 0x00000002020c7824 */ /* 0x042fe200078e00ff */
[----:B------:R-:W-:Y:S01]  /*8160*/  LEA R194, R2, 0x18100, 0x1 ;  /* 0x0001810002c27811 */ /* 0x000fe200078e08ff */
[----:B------:R-:W-:Y:S01]  /*8170*/  IMAD.SHL.U32 R192, R6, 0x2, RZ ;  /* 0x0000000206c07824 */ /* 0x000fe200078e00ff */
[----:B------:R-:W-:Y:S01]  /*8180*/  @P3 IADD3 R8, R141, -0x2, RZ ;  /* 0xfffffffe8d083810 */ /* 0x000fe20007ffe0ff */
[----:B------:R-:W-:Y:S01]  /*8190*/  IMAD.SHL.U32 R191, R5, 0x2, RZ ;  /* 0x0000000205bf7824 */ /* 0x000fe200078e00ff */
[----:B------:R-:W-:Y:S01]  /*81a0*/  @P3 MOV R10, R210 ;  /* 0x000000d2000a3202 */ /* 0x000fe20000000f00 */
[----:B------:R-:W-:Y:S01]  /*81b0*/  IMAD.SHL.U32 R189, R0, 0x2, RZ ;  /* 0x0000000200bd7824 */ /* 0x000fe200078e00ff */
[----:B------:R-:W-:Y:S01]  /*81c0*/  @P3 SHF.R.S32.HI R2, RZ, 0x1f, R8 ;  /* 0x0000001fff023819 */ /* 0x000fe20000011408 */
[----:B------:R-:W-:Y:S01]  /*81d0*/  IMAD.IADD R190, R194, 0x1, R191 ;  /* 0x00000001c2be7824 */ /* 0x000fe200078e02bf */
[----:B------:R-:W-:Y:S01]  /*81e0*/  ISETP.GE.AND P4, PT, R201, c[0x0][0x1d4], PT ;  /* 0x00007500c9007a0c */ /* 0x000fe20003f86270 */
[----:B------:R-:W-:Y:S01]  /*81f0*/  IMAD.IADD R6, R192, 0x1, R189 ;  /* 0x00000001c0067824 */ /* 0x000fe200078e02bd */
[----:B------:R-:W3:Y:S01]  /*8200*/  LDL R5, [R1+0x4] ;  /* 0x0000040001057983 */ /* 0x000ee20000100800 */
[----:B------:R-:W-:-:S02]  /*8210*/  @P3 IMAD.MOV.U32 R11, RZ, RZ, R215 ;  /* 0x000000ffff0b3224 */ /* 0x000fc400078e00d7 */
[----:B------:R-:W-:Y:S02]  /*8220*/  @P3 IMAD R0, R20, R8, RZ ;  /* 0x0000000814003224 */ /* 0x000fe400078e02ff */
[----:B------:R-:W-:-:S04]  /*8230*/  @P3 IMAD.WIDE.U32 R8, R8, R33, R10 ;  /* 0x0000002108083225 */ /* 0x000fc800078e000a */
[----:B------:R-:W-:Y:S01]  /*8240*/  @P3 IMAD R33, R2, R33, R0 ;  /* 0x0000002102213224 */ /* 0x000fe200078e0200 */
[----:B------:R-:W-:Y:S01]  /*8250*/  @P3 LEA R74, P0, R8, c[0x0][0x1f8], 0x1 ;  /* 0x00007e00084a3a11 */ /* 0x000fe200078008ff */
[----:B------:R-:W-:Y:S01]  /*8260*/  IMAD.MOV.U32 R0, RZ, RZ, 0x40 ;  /* 0x00000040ff007424 */ /* 0x000fe200078e00ff */
[----:B------:R-:W-:Y:S01]  /*8270*/  LDSM.16.M88.4 R12, [R12+0x18100] ;  /* 0x018100000c0c783b */ /* 0x000fe20000000200 */
[----:B------:R-:W-:Y:S01]  /*8280*/  IMAD R188, R3, 0x2, R194 ;  /* 0x0000000203bc7824 */ /* 0x000fe200078e02c2 */
[----:B------:R-:W-:Y:S01]  /*8290*/  @P3 IADD3 R33, R9, R33, RZ ;  /* 0x0000002109213210 */ /* 0x000fe20007ffe0ff */
[----:B------:R-:W-:Y:S01]  /*82a0*/  IMAD R187, R3, 0x2, R190 ;  /* 0x0000000203bb7824 */ /* 0x000fe200078e02be */
[----:B------:R-:W1:Y:S01]  /*82b0*/  LDSM.16.M88.4 R24, [R192+0xc100] ;  /* 0x00c10000c018783b */ /* 0x000e620000000200 */
[----:B------:R-:W-:Y:S02]  /*82c0*/  SEL R193, R0, 0xffffffc0, !P2 ;  /* 0xffffffc000c17807 */ /* 0x000fe40005000000 */
[----:B------:R-:W-:Y:S01]  /*82d0*/  @P3 LEA.HI.X R75, R8, c[0x0][0x1fc], R33, 0x1, P0 ;  /* 0x00007f00084b3a11 */ /* 0x000fe200000f0c21 */
[----:B------:R-:W4:Y:S01]  /*82e0*/  LDSM.16.M88.4 R16, [R192+0xc900] ;  /* 0x00c90000c010783b */ /* 0x000f220000000200 */
[----:B------:R-:W-:Y:S01]  /*82f0*/  @P3 IADD3 R72, P0, R32, R74, RZ ;  /* 0x0000004a20483210 */ /* 0x000fe20007f1e0ff */
[----:B------:R-:W-:Y:S01]  /*8300*/  IMAD.IADD R0, R193, 0x1, R6 ;  /* 0x00000001c1007824 */ /* 0x000fe200078e0206 */
[----:B------:R-:W-:Y:S01]  /*8310*/  IADD3 R2, R192, R193, RZ ;  /* 0x000000c1c0027210 */ /* 0x000fe20007ffe0ff */
[----:B------:R-:W2:Y:S02]  /*8320*/  LDSM.16.M88.4 R60, [R192+0xd100] ;  /* 0x00d10000c03c783b */ /* 0x000ea40000000200 */
[----:B------:R-:W-:-:S02]  /*8330*/  @P3 IMAD.X R73, R44, 0x1, R75, P0 ;  /* 0x000000012c493824 */ /* 0x000fc400000e064b */
[----:B------:R-:W2:Y:S04]  /*8340*/  LDSM.16.M88.4 R68, [R192+0xd900] ;  /* 0x00d90000c044783b */ /* 0x000ea80000000200 */
[----:B------:R-:W-:Y:S04]  /*8350*/  LDSM.16.M88.4 R52, [R190] ;  /* 0x00000000be34783b */ /* 0x000fe80000000200 */
[----:B------:R-:W2:Y:S04]  /*8360*/  LDSM.16.M88.4 R48, [R6+0xc100] ;  /* 0x00c100000630783b */ /* 0x000ea80000000200 */
[----:B------:R-:W2:Y:S04]  /*8370*/  LDSM.16.M88.4 R40, [R6+0xc900] ;  /* 0x00c900000628783b */ /* 0x000ea80000000200 */
[----:B------:R-:W2:Y:S04]  /*8380*/  LDSM.16.M88.4 R36, [R6+0xd100] ;  /* 0x00d100000624783b */ /* 0x000ea80000000200 */
[----:B------:R-:W2:Y:S04]  /*8390*/  LDSM.16.M88.4 R32, [R6+0xd900] ;  /* 0x00d900000620783b */ /* 0x000ea80000000200 */
        /* <DEDUP_REMOVED lines=10> */
[C---:B----4-:R-:W-:Y:S03]  /*8440*/  HMMA.16816.F32.BF16 R20, R12.reuse, R16, RZ ;  /* 0x000000100c14723c */ /* 0x050fe600000418ff */
[----:B------:R1:W-:Y:S04]  /*8450*/  @P3 LDGSTS.E.BYPASS.LTC128B.128 [R140+0xb100], [R72.64+0x100], !P5 ;  /* 0x0b100100488c3fae */ /* 0x0003e8000e901d46 */
[----:B------:R-:W-:Y:S01]  /*8460*/  LDSM.16.M88.4 R44, [R188] ;  /* 0x00000000bc2c783b */ /* 0x000fe20000000200 */
[C---:B--2---:R-:W-:Y:S03]  /*8470*/  HMMA.16816.F32.BF16 R64, R12.reuse, R60, RZ ;  /* 0x0000003c0c40723c */ /* 0x044fe600000418ff */
[----:B------:R-:W2:Y:S04]  /*8480*/  LDSM.16.M88.4 R8, [R2+0xc100] ;  /* 0x00c100000208783b */ /* 0x000ea80000000200 */
[----:B------:R-:W-:Y:S01]  /*8490*/  LDSM.16.M88.4 R76, [R6+0xe100] ;  /* 0x00e10000064c783b */ /* 0x000fe20000000200 */
[C---:B------:R-:W-:Y:S01]  /*84a0*/  HMMA.16816.F32.BF16 R16, R12.reuse, R18, RZ ;  /* 0x000000120c10723c */ /* 0x040fe200000418ff */
[----:B------:R-:W-:Y:S01]  /*84b0*/  IMAD.MOV.U32 R225, RZ, RZ, c[0x0][0x2c4] ;  /* 0x0000b100ffe17624 */ /* 0x000fe200078e00ff */
[----:B------:R-:W-:Y:S01]  /*84c0*/  ULDC UR4, c[0x0][0x324] ;  /* 0x0000c90000047ab9 */ /* 0x000fe20000000800 */
[----:B------:R-:W-:Y:S01]  /*84d0*/  IMAD.MOV.U32 R224, RZ, RZ, c[0x0][0x32c] ;  /* 0x0000cb00ffe07624 */ /* 0x000fe200078e00ff */
[----:B------:R-:W-:Y:S01]  /*84e0*/  LOP3.LUT R226, R226, 0xfffffffd, RZ, 0xc0, !PT ;  /* 0xfffffffde2e27812 */ /* 0x000fe200078ec0ff */
[----:B------:R-:W0:Y:S03]  /*84f0*/  LDGDEPBAR ;  /* 0x00000000000079af */ /* 0x000e260000000000 */
[C---:B------:R-:W-:Y:S01]  /*8500*/  HMMA.16816.F32.BF16 R60, R12.reuse, R62, RZ ;  /* 0x0000003e0c3c723c */ /* 0x040fe200000418ff */
[----:B-1----:R-:W-:Y:S07]  /*8510*/  LDSM.16.M88.4 R72, [R2+0xd900] ;  /* 0x00d900000248783b */ /* 0x002fee0000000200 */
[C---:B------:R-:W-:Y:S08]  /*8520*/  HMMA.16816.F32.BF16 R56, R12.reuse, R68, RZ ;  /* 0x000000440c38723c */ /* 0x040ff000000418ff */
[----:B------:R-:W-:Y:S01]  /*8530*/  HMMA.16816.F32.BF16 R12, R12, R70, RZ ;  /* 0x000000460c0c723c */ /* 0x000fe200000418ff */
[----:B------:R-:W-:Y:S07]  /*8540*/  LDSM.16.M88.4 R68, [R0+0xd900] ;  /* 0x00d900000044783b */ /* 0x000fee0000000200 */
[C---:B------:R-:W-:Y:S08]  /*8550*/  HMMA.16816.F32.BF16 R28, R52.reuse, R48, R28 ;  /* 0x00000030341c723c */ /* 0x040ff0000004181c */
[C---:B------:R-:W-:Y:S01]  /*8560*/  HMMA.16816.F32.BF16 R24, R52.reuse, R50, R24 ;  /* 0x000000323418723c */ /* 0x040fe20000041818 */
[----:B------:R-:W1:Y:S07]  /*8570*/  LDSM.16.M88.4 R48, [R2+0xc900] ;  /* 0x00c900000230783b */ /* 0x000e6e0000000200 */
        /* <DEDUP_REMOVED lines=8> */
[----:B------:R-:W-:Y:S04]  /*8600*/  LDSM.16.M88.4 R12, [R187] ;  /* 0x00000000bb0c783b */ /* 0x000fe80000000200 */
[----:B------:R-:W4:Y:S03]  /*8610*/  LDSM.16.M88.4 R32, [R0+0xc900] ;  /* 0x00c900000020783b */ /* 0x000f260000000200 */
[C---:B--2---:R-:W-:Y:S08]  /*8620*/  HMMA.16816.F32.BF16 R28, R44.reuse, R8, R28 ;  /* 0x000000082c1c723c */ /* 0x044ff0000004181c */
[C---:B------:R-:W-:Y:S01]  /*8630*/  HMMA.16816.F32.BF16 R24, R44.reuse, R10, R24 ;  /* 0x0000000a2c18723c */ /* 0x040fe20000041818 */
[----:B------:R-:W2:Y:S07]  /*8640*/  LDSM.16.M88.4 R8, [R0+0xd100] ;  /* 0x00d100000008783b */ /* 0x000eae0000000200 */
[C---:B-1----:R-:W-:Y:S08]  /*8650*/  HMMA.16816.F32.BF16 R20, R44.reuse, R48, R20 ;  /* 0x000000302c14723c */ /* 0x042ff00000041814 */
[C---:B------:R-:W-:Y:S01]  /*8660*/  HMMA.16816.F32.BF16 R16, R44.reuse, R50, R16 ;  /* 0x000000322c10723c */ /* 0x040fe20000041810 */
[----:B------:R-:W-:Y:S07]  /*8670*/  LDSM.16.M88.4 R48, [R192+0xe100] ;  /* 0x00e10000c030783b */ /* 0x000fee0000000200 */
[C---:B----4-:R-:W-:Y:S08]  /*8680*/  HMMA.16816.F32.BF16 R64, R44.reuse, R36, R64 ;  /* 0x000000242c40723c */ /* 0x050ff00000041840 */
[C---:B------:R-:W-:Y:S01]  /*8690*/  HMMA.16816.F32.BF16 R60, R44.reuse, R38, R60 ;  /* 0x000000262c3c723c */ /* 0x040fe2000004183c */
[----:B------:R-:W1:Y:S07]  /*86a0*/  LDSM.16.M88.4 R36, [R194+0x4000] ;  /* 0x00400000c224783b */ /* 0x000e6e0000000200 */
[C---:B------:R-:W-:Y:S08]  /*86b0*/  HMMA.16816.F32.BF16 R56, R44.reuse, R72, R56 ;  /* 0x000000482c38723c */ /* 0x040ff00000041838 */
[----:B------:R-:W-:Y:S01]  /*86c0*/  HMMA.16816.F32.BF16 R52, R44, R74, R52 ;  /* 0x0000004a2c34723c */ /* 0x000fe20000041834 */
[----:B------:R-:W4:Y:S04]  /*86d0*/  LDSM.16.M88.4 R44, [R192+0xe900] ;  /* 0x00e90000c02c783b */ /* 0x000f280000000200 */
[----:B------:R-:W-:Y:S03]  /*86e0*/  LDSM.16.M88.4 R72, [R6+0xe900] ;  /* 0x00e900000648783b */ /* 0x000fe60000000200 */
[C---:B------:R-:W-:Y:S08]  /*86f0*/  HMMA.16816.F32.BF16 R20, R12.reuse, R32, R20 ;  /* 0x000000200c14723c */ /* 0x040ff00000041814 */
[C---:B------:R-:W-:Y:S01]  /*8700*/  HMMA.16816.F32.BF16 R16, R12.reuse, R34, R16 ;  /* 0x000000220c10723c */ /* 0x040fe20000041810 */
[----:B------:R-:W1:Y:S07]  /*8710*/  LDSM.16.M88.4 R32, [R192+0xf100] ;  /* 0x00f10000c020783b */ /* 0x000e6e0000000200 */
[C---:B------:R-:W-:Y:S08]  /*8720*/  HMMA.16816.F32.BF16 R28, R12.reuse, R40, R28 ;  /* 0x000000280c1c723c */ /* 0x040ff0000004181c */
[C---:B------:R-:W-:Y:S01]  /*8730*/  HMMA.16816.F32.BF16 R24, R12.reuse, R42, R24 ;  /* 0x0000002a0c18723c */ /* 0x040fe20000041818 */
[----:B------:R-:W3:Y:S07]  /*8740*/  LDSM.16.M88.4 R40, [R192+0xf900] ;  /* 0x00f90000c028783b */ /* 0x000eee0000000200 */
[C---:B--2---:R-:W-:Y:S08]  /*8750*/  HMMA.16816.F32.BF16 R64, R12.reuse, R8, R64 ;  /* 0x000000080c40723c */ /* 0x044ff00000041840 */
[C---:B------:R-:W-:Y:S01]  /*8760*/  HMMA.16816.F32.BF16 R60, R12.reuse, R10, R60 ;  /* 0x0000000a0c3c723c */ /* 0x040fe2000004183c */
[----:B------:R-:W2:Y:S07]  /*8770*/  LDSM.16.M88.4 R8, [R190+0x4000] ;  /* 0x00400000be08783b */ /* 0x000eae0000000200 */
[C---:B------:R-:W-:Y:S08]  /*8780*/  HMMA.16816.F32.BF16 R56, R12.reuse, R68, R56 ;  /* 0x000000440c38723c */ /* 0x040ff00000041838 */
[----:B------:R-:W-:Y:S01]  /*8790*/  HMMA.16816.F32.BF16 R52, R12, R70, R52 ;  /* 0x000000460c34723c */ /* 0x000fe20000041834 */
[----:B------:R-:W2:Y:S04]  /*87a0*/  LDSM.16.M88.4 R12, [R6+0xf100] ;  /* 0x00f10000060c783b */ /* 0x000ea80000000200 */
[----:B------:R-:W2:Y:S03]  /*87b0*/  LDSM.16.M88.4 R68, [R6+0xf900] ;  /* 0x00f900000644783b */ /* 0x000ea60000000200 */
[C---:B-1----:R-:W-:Y:S08]  /*87c0*/  HMMA.16816.F32.BF16 R28, R36.reuse, R48, R28 ;  /* 0x00000030241c723c */ /* 0x042ff0000004181c */
[C---:B------:R-:W-:Y:S01]  /*87d0*/  HMMA.16816.F32.BF16 R24, R36.reuse, R50, R24 ;  /* 0x000000322418723c */ /* 0x040fe20000041818 */
[----:B------:R-:W-:Y:S07]  /*87e0*/  LDSM.16.M88.4 R48, [R2+0xe100] ;  /* 0x00e100000230783b */ /* 0x000fee0000000200 */
[C---:B----4-:R-:W-:Y:S08]  /*87f0*/  HMMA.16816.F32.BF16 R20, R36.reuse, R44, R20 ;  /* 0x0000002c2414723c */ /* 0x050ff00000041814 */
[C---:B------:R-:W-:Y:S01]  /*8800*/  HMMA.16816.F32.BF16 R16, R36.reuse, R46, R16 ;  /* 0x0000002e2410723c */ /* 0x040fe20000041810 */
[----:B------:R-:W-:Y:S07]  /*8810*/  LDSM.16.M88.4 R44, [R2+0xe900] ;  /* 0x00e90000022c783b */ /* 0x000fee0000000200 */
[C---:B------:R-:W-:Y:S08]  /*8820*/  HMMA.16816.F32.BF16 R64, R36.reuse, R32, R64 ;  /* 0x000000202440723c */ /* 0x040ff00000041840 */
[C---:B------:R-:W-:Y:S01]  /*8830*/  HMMA.16816.F32.BF16 R60, R36.reuse, R34, R60 ;  /* 0x00000022243c723c */ /* 0x040fe2000004183c */
[----:B------:R-:W1:Y:S07]  /*8840*/  LDSM.16.M88.4 R32, [R188+0x4000] ;  /* 0x00400000bc20783b */ /* 0x000e6e0000000200 */
[C---:B---3--:R-:W-:Y:S08]  /*8850*/  HMMA.16816.F32.BF16 R56, R36.reuse, R40, R56 ;  /* 0x000000282438723c */ /* 0x048ff00000041838 */
[----:B------:R-:W-:Y:S01]  /*8860*/  HMMA.16816.F32.BF16 R52, R36, R42, R52 ;  /* 0x0000002a2434723c */ /* 0x000fe20000041834 */
[----:B------:R-:W3:Y:S04]  /*8870*/  LDSM.16.M88.4 R40, [R2+0xf100] ;  /* 0x00f100000228783b */ /* 0x000ee80000000200 */
[----:B------:R-:W4:Y:S03]  /*8880*/  LDSM.16.M88.4 R36, [R2+0xf900] ;  /* 0x00f900000224783b */ /* 0x000f260000000200 */
[C---:B--2---:R-:W-:Y:S08]  /*8890*/  HMMA.16816.F32.BF16 R28, R8.reuse, R76, R28 ;  /* 0x0000004c081c723c */ /* 0x044ff0000004181c */
[C---:B------:R-:W-:Y:S01]  /*88a0*/  HMMA.16816.F32.BF16 R24, R8.reuse, R78, R24 ;  /* 0x0000004e0818723c */ /* 0x040fe20000041818 */
[----:B------:R-:W-:Y:S07]  /*88b0*/  LDSM.16.M88.4 R76, [R187+0x4000] ;  /* 0x00400000bb4c783b */ /* 0x000fee0000000200 */
[C---:B------:R-:W-:Y:S08]  /*88c0*/  HMMA.16816.F32.BF16 R20, R8.reuse, R72, R20 ;  /* 0x000000480814723c */ /* 0x040ff00000041814 */
[C---:B------:R-:W-:Y:S01]  /*88d0*/  HMMA.16816.F32.BF16 R16, R8.reuse, R74, R16 ;  /* 0x0000004a0810723c */ /* 0x040fe20000041810 */
[----:B------:R-:W-:Y:S07]  /*88e0*/  LDSM.16.M88.4 R72, [R0+0xf100] ;  /* 0x00f100000048783b */ /* 0x000fee0000000200 */
[C---:B------:R-:W-:Y:S08]  /*88f0*/  HMMA.16816.F32.BF16 R64, R8.reuse, R12, R64 ;  /* 0x0000000c0840723c */ /* 0x040ff00000041840 */
        /* <DEDUP_REMOVED lines=9> */
[C---:B------:R-:W-:Y:S08]  /*8990*/  HMMA.16816.F32.BF16 R20, R32.reuse, R44, R20 ;  /* 0x0000002c2014723c */ /* 0x040ff00000041814 */
[C---:B------:R-:W-:Y:S01]  /*89a0*/  HMMA.16816.F32.BF16 R16, R32.reuse, R46, R16 ;  /* 0x0000002e2010723c */ /* 0x040fe20000041810 */
[----:B------:R-:W1:Y:S07]  /*89b0*/  LDSM.16.M88.4 R44, [R192+0x10100] ;  /* 0x01010000c02c783b */ /* 0x000e6e0000000200 */
[C---:B---3--:R-:W-:Y:S08]  /*89c0*/  HMMA.16816.F32.BF16 R64, R32.reuse, R40, R64 ;  /* 0x000000282040723c */ /* 0x048ff00000041840 */
[C---:B------:R-:W-:Y:S01]  /*89d0*/  HMMA.16816.F32.BF16 R60, R32.reuse, R42, R60 ;  /* 0x0000002a203c723c */ /* 0x040fe2000004183c */
[----:B------:R-:W3:Y:S07]  /*89e0*/  LDSM.16.M88.4 R40, [R192+0x10900] ;  /* 0x01090000c028783b */ /* 0x000eee0000000200 */
[C---:B----4-:R-:W-:Y:S08]  /*89f0*/  HMMA.16816.F32.BF16 R56, R32.reuse, R36, R56 ;  /* 0x000000242038723c */ /* 0x050ff00000041838 */
[----:B------:R-:W-:Y:S01]  /*8a00*/  HMMA.16816.F32.BF16 R52, R32, R38, R52 ;  /* 0x000000262034723c */ /* 0x000fe20000041834 */
[----:B------:R-:W4:Y:S04]  /*8a10*/  LDSM.16.M88.4 R36, [R192+0x11100] ;  /* 0x01110000c024783b */ /* 0x000f280000000200 */
[----:B------:R-:W1:Y:S03]  /*8a20*/  LDSM.16.M88.4 R32, [R192+0x11900] ;  /* 0x01190000c020783b */ /* 0x000e660000000200 */
        /* <DEDUP_REMOVED lines=15> */
[C---:B---3--:R-:W-:Y:S08]  /*8b20*/  HMMA.16816.F32.BF16 R20, R48.reuse, R40, R20 ;  /* 0x000000283014723c */ /* 0x048ff00000041814 */
[C---:B------:R-:W-:Y:S01]  /*8b30*/  HMMA.16816.F32.BF16 R68, R48.reuse, R42, R16 ;  /* 0x0000002a3044723c */ /* 0x040fe20000041810 */
[----:B------:R-:W-:Y:S04]  /*8b40*/  LDSM.16.M88.4 R40, [R188+0x8000] ;  /* 0x00800000bc28783b */ /* 0x000fe80000000200 */
[----:B------:R-:W-:Y:S03]  /*8b50*/  LDSM.16.M88.4 R16, [R2+0x10100] ;  /* 0x010100000210783b */ /* 0x000fe60000000200 */
[C---:B----4-:R-:W-:Y:S08]  /*8b60*/  HMMA.16816.F32.BF16 R64, R48.reuse, R36, R64 ;  /* 0x000000243040723c */ /* 0x050ff00000041840 */
[C---:B------:R-:W-:Y:S01]  /*8b70*/  HMMA.16816.F32.BF16 R60, R48.reuse, R38, R60 ;  /* 0x00000026303c723c */ /* 0x040fe2000004183c */
[----:B------:R-:W-:Y:S07]  /*8b80*/  LDSM.16.M88.4 R36, [R0+0x10100] ;  /* 0x010100000024783b */ /* 0x000fee0000000200 */
[C---:B------:R-:W-:Y:S08]  /*8b90*/  HMMA.16816.F32.BF16 R56, R48.reuse, R32, R56 ;  /* 0x000000203038723c */ /* 0x040ff00000041838 */
[----:B------:R-:W-:Y:S01]  /*8ba0*/  HMMA.16816.F32.BF16 R52, R48, R34, R52 ;  /* 0x000000223034723c */ /* 0x000fe20000041834 */
[----:B------:R-:W2:Y:S04]  /*8bb0*/  LDSM.16.M88.4 R48, [R2+0x10900] ;  /* 0x010900000230783b */ /* 0x000ea80000000200 */
[----:B------:R-:W-:Y:S03]  /*8bc0*/  LDSM.16.M88.4 R32, [R187+0x8000] ;  /* 0x00800000bb20783b */ /* 0x000fe60000000200 */
[C---:B-1----:R-:W-:Y:S08]  /*8bd0*/  HMMA.16816.F32.BF16 R20, R12.reuse, R44, R20 ;  /* 0x0000002c0c14723c */ /* 0x042ff00000041814 */
[C---:B------:R-:W-:Y:S01]  /*8be0*/  HMMA.16816.F32.BF16 R68, R12.reuse, R46, R68 ;  /* 0x0000002e0c44723c */ /* 0x040fe20000041844 */
[----:B------:R-:W-:Y:S07]  /*8bf0*/  LDSM.16.M88.4 R44, [R2+0x11100] ;  /* 0x01110000022c783b */ /* 0x000fee0000000200 */
[C---:B------:R-:W-:Y:S08]  /*8c00*/  HMMA.16816.F32.BF16 R28, R12.reuse, R8, R28 ;  /* 0x000000080c1c723c */ /* 0x040ff0000004181c */
[C---:B------:R-:W-:Y:S01]  /*8c10*/  HMMA.16816.F32.BF16 R24, R12.reuse, R10, R24 ;  /* 0x0000000a0c18723c */ /* 0x040fe20000041818 */
[----:B------:R-:W1:Y:S07]  /*8c20*/  LDSM.16.M88.4 R8, [R0+0x10900] ;  /* 0x010900000008783b */ /* 0x000e6e0000000200 */
[----:B------:R-:W-:Y:S08]  /*8c30*/  HMMA.16816.F32.BF16 R64, R12, R72, R64 ;  /* 0x000000480c40723c */ /* 0x000ff00000041840 */
[----:B--2---:R-:W-:Y:S08]  /*8c40*/  HMMA.16816.F32.BF16 R20, R40, R48, R20 ;  /* 0x000000302814723c */ /* 0x004ff00000041814 */
[C---:B------:R-:W-:Y:S08]  /*8c50*/  HMMA.16816.F32.BF16 R60, R12.reuse, R74, R60 ;  /* 0x0000004a0c3c723c */ /* 0x040ff0000004183c */
[C---:B------:R-:W-:Y:S08]  /*8c60*/  HMMA.16816.F32.BF16 R56, R12.reuse, R76, R56 ;  /* 0x0000004c0c38723c */ /* 0x040ff00000041838 */
[----:B------:R-:W-:Y:S01]  /*8c70*/  HMMA.16816.F32.BF16 R52, R12, R78, R52 ;  /* 0x0000004e0c34723c */ /* 0x000fe20000041834 */
[----:B------:R-:W2:Y:S07]  /*8c80*/  LDSM.16.M88.4 R12, [R2+0x11900] ;  /* 0x01190000020c783b */ /* 0x000eae0000000200 */
[C---:B------:R-:W-:Y:S08]  /*8c90*/  HMMA.16816.F32.BF16 R68, R40.reuse, R50, R68 ;  /* 0x000000322844723c */ /* 0x040ff00000041844 */
[C---:B------:R-:W-:Y:S08]  /*8ca0*/  HMMA.16816.F32.BF16 R28, R40.reuse, R16, R28 ;  /* 0x00000010281c723c */ /* 0x040ff0000004181c */
[----:B------:R-:W-:Y:S01]  /*8cb0*/  HMMA.16816.F32.BF16 R24, R40, R18, R24 ;  /* 0x000000122818723c */ /* 0x000fe20000041818 */
[----:B------:R-:W3:Y:S07]  /*8cc0*/  LDSM.16.M88.4 R16, [R0+0x11100] ;  /* 0x011100000010783b */ /* 0x000eee0000000200 */
[C---:B-1----:R-:W-:Y:S08]  /*8cd0*/  HMMA.16816.F32.BF16 R20, R32.reuse, R8, R20 ;  /* 0x000000082014723c */ /* 0x042ff00000041814 */
[C---:B------:R-:W-:Y:S01]  /*8ce0*/  HMMA.16816.F32.BF16 R68, R32.reuse, R10, R68 ;  /* 0x0000000a2044723c */ /* 0x040fe20000041844 */
[----:B------:R-:W1:Y:S07]  /*8cf0*/  LDSM.16.M88.4 R8, [R0+0x11900] ;  /* 0x011900000008783b */ /* 0x000e6e0000000200 */
[----:B------:R-:W-:Y:S08]  /*8d00*/  HMMA.16816.F32.BF16 R28, R32, R36, R28 ;  /* 0x00000024201c723c */ /* 0x000ff0000004181c */
[C---:B------:R-:W-:Y:S08]  /*8d10*/  HMMA.16816.F32.BF16 R60, R40.reuse, R46, R60 ;  /* 0x0000002e283c723c */ /* 0x040ff0000004183c */
[C---:B------:R-:W-:Y:S08]  /*8d20*/  HMMA.16816.F32.BF16 R64, R40.reuse, R44, R64 ;  /* 0x0000002c2840723c */ /* 0x040ff00000041840 */
[----:B--2---:R-:W-:Y:S01]  /*8d30*/  HMMA.16816.F32.BF16 R56, R40, R12, R56 ;  /* 0x0000000c2838723c */ /* 0x004fe20000041838 */
[----:B------:R-:W-:-:S06]  /*8d40*/  FMUL.FTZ R30, R30, c[0x0][0x320] ;  /* 0x0000c8001e1e7a20 */ /* 0x000fcc0000410000 */
[----:B------:R-:W-:Y:S01]  /*8d50*/  FMUL.FTZ R13, R20, c[0x0][0x320] ;  /* 0x0000c800140d7a20 */ /* 0x000fe20000410000 */
[----:B-----5:R-:W-:Y:S01]  /*8d60*/  SHF.R.S32.HI R20, RZ, 0x1f, R81 ;  /* 0x0000001fff147819 */ /* 0x020fe20000011451 */
[----:B---3--:R-:W-:Y:S01]  /*8d70*/  HMMA.16816.F32.BF16 R60, R32, R18, R60 ;  /* 0x00000012203c723c */ /* 0x008fe2000004183c */
[----:B------:R2:W3:Y:S06]  /*8d80*/  MUFU.TANH R2, R30 ;  /* 0x0000001e00027308 */ /* 0x0004ec0000002400 */
[CC--:B------:R-:W-:Y:S01]  /*8d90*/  LEA.HI R18, R20.reuse, R81.reuse, RZ, 0x2 ;  /* 0x0000005114127211 */ /* 0x0c0fe200078f10ff */
[----:B------:R-:W-:Y:S07]  /*8da0*/  HMMA.16816.F32.BF16 R52, R40, R14, R52 ;  /* 0x0000000e2834723c */ /* 0x000fee0000041834 */
[----:B------:R-:W-:-:S02]  /*8db0*/  LEA.HI R15, R20, R81, RZ, 0x5 ;  /* 0x00000051140f7211 */ /* 0x000fc400078f28ff */
[----:B------:R-:W-:Y:S02]  /*8dc0*/  LOP3.LUT R20, R18, 0xfffffffc, RZ, 0xc0, !PT ;  /* 0xfffffffc12147812 */ /* 0x000fe400078ec0ff */
[----:B--2---:R-:W-:Y:S01]  /*8dd0*/  LOP3.LUT R30, R15, 0xffffffe0, RZ, 0xc0, !PT ;  /* 0xffffffe00f1e7812 */ /* 0x004fe200078ec0ff */
[----:B------:R-:W-:Y:S07]  /*8de0*/  HMMA.16816.F32.BF16 R64, R32, R16, R64 ;  /* 0x000000102040723c */ /* 0x000fee0000041840 */
[----:B------:R-:W-:-:S02]  /*8df0*/  SHF.R.S32.HI R16, RZ, 0x5, R15 ;  /* 0x00000005ff107819 */ /* 0x000fc4000001140f */
[----:B------:R-:W-:Y:S02]  /*8e00*/  SHF.R.S32.HI R17, RZ, 0x1f, R15 ;  /* 0x0000001fff117819 */ /* 0x000fe4000001140f */
[C---:B------:R-:W-:Y:S01]  /*8e10*/  IADD3 R15, R81.reuse, -R30, RZ ;  /* 0x8000001e510f7210 */ /* 0x040fe20007ffe0ff */
[----:B------:R-:W-:Y:S01]  /*8e20*/  IMAD.IADD R81, R81, 0x1, -R20 ;  /* 0x0000000151517824 */ /* 0x000fe200078e0a14 */
[----:B-1----:R-:W-:Y:S01]  /*8e30*/  HMMA.16816.F32.BF16 R56, R32, R8, R56 ;  /* 0x000000082038723c */ /* 0x002fe20000041838 */
[----:B------:R-:W-:Y:S02]  /*8e40*/  LEA.HI R17, R17, R16, RZ, 0x3 ;  /* 0x0000001011117211 */ /* 0x000fe400078f18ff */
[----:B------:R-:W-:-:S04]  /*8e50*/  SHF.R.S32.HI R20, RZ, 0x1f, R15 ;  /* 0x0000001fff147819 */ /* 0x000fc8000001140f */
[----:B------:R-:W-:Y:S02]  /*8e60*/  LEA.HI R8, R81, R81, RZ, 0x1 ;  /* 0x0000005151087211 */ /* 0x000fe400078f08ff */
[----:B------:R-:W-:Y:S02]  /*8e70*/  LOP3.LUT R17, R17, 0xffffff8, RZ, 0xc0, !PT ;  /* 0x0ffffff811117812 */ /* 0x000fe400078ec0ff */
[----:B------:R-:W-:Y:S02]  /*8e80*/  LOP3.LUT R8, R8, 0x1ffffffe, RZ, 0xc0, !PT ;  /* 0x1ffffffe08087812 */ /* 0x000fe400078ec0ff */
[----:B------:R-:W-:Y:S01]  /*8e90*/  LEA.HI R9, R20, R15, RZ, 0x2 ;  /* 0x0000000f14097211 */ /* 0x000fe200078f10ff */
[----:B------:R-:W-:Y:S01]  /*8ea0*/  IMAD.IADD R218, R16, 0x1, -R17 ;  /* 0x0000000110da7824 */ /* 0x000fe200078e0a11 */
[----:B------:R-:W-:Y:S01]  /*8eb0*/  ISETP.NE.AND P0, PT, R225, 0x1, PT ;  /* 0x00000001e100780c */ /* 0x000fe20003f05270 */
[----:B------:R-:W-:Y:S01]  /*8ec0*/  IMAD.IADD R209, R81, 0x1, -R8 ;  /* 0x0000000151d17824 */ /* 0x000fe200078e0a08 */
[----:B------:R-:W-:-:S02]  /*8ed0*/  SHF.R.S32.HI R220, RZ, 0x2, R9 ;  /* 0x00000002ffdc7819 */ /* 0x000fc40000011409 */
[----:B------:R-:W-:Y:S01]  /*8ee0*/  SHF.L.U32 R218, R218, 0x4, RZ ;  /* 0x00000004dada7819 */ /* 0x000fe200000006ff */
[----:B------:R-:W-:Y:S02]  /*8ef0*/  IMAD.SHL.U32 R209, R209, 0x8, RZ ;  /* 0x00000008d1d17824 */ /* 0x000fe400078e00ff */
[----:B------:R-:W-:Y:S01]  /*8f00*/  IMAD R5, R5, 0x80, R220 ;  /* 0x0000008005057824 */ /* 0x000fe200078e02dc */
[----:B------:R-:W-:Y:S04]  /*8f10*/  HMMA.16816.F32.BF16 R24, R32, R38, R24 ;  /* 0x000000262018723c */ /* 0x000fe80000041818 */
[----:B------:R-:W-:-:S04]  /*8f20*/  IADD3 R8, R209, R5, R218 ;  /* 0x00000005d1087210 */ /* 0x000fc80007ffe0da */
[----:B------:R-:W-:Y:S01]  /*8f30*/  HMMA.16816.F32.BF16 R52, R32, R10, R52 ;  /* 0x0000000a2034723c */ /* 0x000fe20000041834 */
[----:B------:R-:W-:-:S05]  /*8f40*/  @P0 IMAD.HI.U32 R5, R8, c[0x0][0x2c8], RZ ;  /* 0x0000b20008050a27 */ /* 0x000fca00078e00ff */
[----:B------:R-:W-:Y:S02]  /*8f50*/  @P0 SHF.R.U32.HI R8, RZ, c[0x0][0x2cc], R5 ;  /* 0x0000b300ff080a19 */ /* 0x000fe40000011605 */
[----:B------:R-:W-:-:S03]  /*8f60*/  LOP3.LUT R10, R9, 0x7ffffffc, RZ, 0xc0, !PT ;  /* 0x7ffffffc090a7812 */ /* 0x000fc600078ec0ff */
[----:B------:R-:W1:Y:S01]  /*8f70*/  SHFL.IDX PT, R5, R8, RZ, 0x1c1f ;  /* 0x001c1fff08057589 */ /* 0x000e6200000e0000 */
[----:B------:R-:W-:Y:S01]  /*8f80*/  IADD3 R219, R15, -R10, RZ ;  /* 0x8000000a0fdb7210 */ /* 0x000fe20007ffe0ff */
[----:B------:R-:W-:Y:S02]  /*8f90*/  FMUL.FTZ R6, R28, c[0x0][0x320] ;  /* 0x0000c8001c067a20 */ /* 0x000fe40000410000 */
[----:B------:R-:W-:Y:S02]  /*8fa0*/  FMUL.FTZ R28, R29, c[0x0][0x320] ;  /* 0x0000c8001d1c7a20 */ /* 0x000fe40000410000 */
[----:B------:R-:W-:Y:S02]  /*8fb0*/  FMUL.FTZ R24, R24, c[0x0][0x320] ;  /* 0x0000c80018187a20 */ /* 0x000fe40000410000 */
[----:B------:R-:W-:Y:S02]  /*8fc0*/  FMUL.FTZ R12, R25, c[0x0][0x320] ;  /* 0x0000c800190c7a20 */ /* 0x000fe40000410000 */
[----:B------:R-:W-:-:S02]  /*8fd0*/  FMUL.FTZ R14, R68, c[0x0][0x320] ;  /* 0x0000c800440e7a20 */ /* 0x000fc40000410000 */
[----:B------:R-:W-:Y:S01]  /*8fe0*/  FMUL.FTZ R18, R69, c[0x0][0x320] ;  /* 0x0000c80045127a20 */ /* 0x000fe20000410000 */
[----:B------:R-:W-:Y:S01]  /*8ff0*/  IADD3 R10, R199, 0x1, -R82 ;  /* 0x00000001c70a7810 */ /* 0x000fe20007ffe852 */
[----:B------:R-:W-:Y:S01]  /*9000*/  IMAD.SHL.U32 R219, R219, 0x2, RZ ;  /* 0x00000002dbdb7824 */ /* 0x000fe200078e00ff */
[----:B------:R-:W-:Y:S01]  /*9010*/  ISETP.GE.AND P4, PT, R224, 0x1, PT ;  /* 0x00000001e000780c */ /* 0x000fe20003f86270 */
[----:B------:R-:W-:Y:S02]  /*9020*/  FMUL.FTZ R60, R60, c[0x0][0x320] ;  /* 0x0000c8003c3c7a20 */ /* 0x000fe40000410000 */
[----:B------:R-:W-:Y:S02]  /*9030*/  FMUL.FTZ R61, R61, c[0x0][0x320] ;  /* 0x0000c8003d3d7a20 */ /* 0x000fe40000410000 */
[----:B------:R-:W-:Y:S02]  /*9040*/  FMUL.FTZ R65, R65, c[0x0][0x320] ;  /* 0x0000c80041417a20 */ /* 0x000fe40000410000 */
[----:B------:R-:W-:-:S02]  /*9050*/  FMUL.FTZ R64, R64, c[0x0][0x320] ;  /* 0x0000c80040407a20 */ /* 0x000fc40000410000 */
[----:B------:R-:W-:Y:S02]  /*9060*/  FMUL.FTZ R56, R56, c[0x0][0x320] ;  /* 0x0000c80038387a20 */ /* 0x000fe40000410000 */
[----:B------:R-:W-:Y:S02]  /*9070*/  FMUL.FTZ R57, R57, c[0x0][0x320] ;  /* 0x0000c80039397a20 */ /* 0x000fe40000410000 */
[----:B------:R-:W-:Y:S02]  /*9080*/  FMUL.FTZ R52, R52, c[0x0][0x320] ;  /* 0x0000c80034347a20 */ /* 0x000fe40000410000 */
[----:B------:R-:W-:Y:S01]  /*9090*/  FMUL.FTZ R53, R53, c[0x0][0x320] ;  /* 0x0000c80035357a20 */ /* 0x000fe20000410000 */
[----:B------:R-:W2:Y:S01]  /*90a0*/  MUFU.TANH R6, R6 ;  /* 0x0000000600067308 */ /* 0x000ea20000002400 */
[----:B------:R-:W-:Y:S01]  /*90b0*/  IADD3 R10, -R206, R10, -R219 ;  /* 0x0000000ace0a7210 */ /* 0x000fe20007ffe9db */
[----:B------:R-:W-:Y:S01]  /*90c0*/  ULOP3.LUT UR4, URZ, UR4, URZ, 0x33, !UPT ;  /* 0x000000043f047292 */ /* 0x000fe2000f8e333f */
[----:B------:R-:W-:Y:S01]  /*90d0*/  FMUL.FTZ R21, R21, c[0x0][0x320] ;  /* 0x0000c80015157a20 */ /* 0x000fe20000410000 */
[----:B------:R-:W-:-:S04]  /*90e0*/  @P0 LOP3.LUT R226, R226, 0x2, RZ, 0xfc, !PT ;  /* 0x00000002e2e20812 */ /* 0x000fc800078efcff */
[----:B------:R-:W4:Y:S01]  /*90f0*/  MUFU.TANH R28, R28 ;  /* 0x0000001c001c7308 */ /* 0x000f220000002400 */
[----:B------:R-:W-:-:S07]  /*9100*/  IADD3 R20, R10, c[0x0][0x328], RZ ;  /* 0x0000ca000a147a10 */ /* 0x000fce0007ffe0ff */
[----:B------:R-:W1:Y:S01]  /*9110*/  MUFU.TANH R24, R24 ;  /* 0x0000001800187308 */ /* 0x000e620000002400 */
[----:B------:R-:W-:-:S07]  /*9120*/  IADD3 R10, R10, UR4, RZ ;  /* 0x000000040a0a7c10 */ /* 0x000fce000fffe0ff */
[----:B------:R-:W1:Y:S08]  /*9130*/  MUFU.TANH R12, R12 ;  /* 0x0000000c000c7308 */ /* 0x000e700000002400 */
        /* <DEDUP_REMOVED lines=9> */
[----:B------:R-:W2:Y:S08]  /*91d0*/  MUFU.TANH R139, R52 ;  /* 0x00000034008b7308 */ /* 0x000eb00000002400 */
[----:B------:R-:W2:Y:S01]  /*91e0*/  MUFU.TANH R137, R53 ;  /* 0x0000003500897308 */ /* 0x000ea20000002400 */
[----:B-1----:R-:W-:-:S02]  /*91f0*/  IADD3 R16, R20, R5, RZ ;  /* 0x0000000514107210 */ /* 0x002fc40007ffe0ff */
[----:B------:R-:W-:-:S05]  /*9200*/  LOP3.LUT R226, R226, 0xfffffffb, RZ, 0xc0, !PT ;  /* 0xfffffffbe2e27812 */ /* 0x000fca00078ec0ff */
[----:B------:R1:W1:Y:S01]  /*9210*/  MUFU.TANH R0, R21 ;  /* 0x0000001500007308 */ /* 0x0002620000002400 */
[----:B------:R-:W-:Y:S01]  /*9220*/  @P4 LOP3.LUT R226, R226, 0x4, RZ, 0xfc, !PT ;  /* 0x00000004e2e24812 */ /* 0x000fe200078efcff */
[----:B------:R-:W-:Y:S01]  /*9230*/  IMAD.IADD R25, R10, 0x1, R5 ;  /* 0x000000010a197824 */ /* 0x000fe200078e0205 */
[----:B-1----:R-:W-:-:S04]  /*9240*/  IADD3 R21, -R219, R199, -R82 ;  /* 0x000000c7db157210 */ /* 0x002fc80007ffe952 */
[----:B------:R-:W-:Y:S01]  /*9250*/  IMNMX R29, R21, R16, PT ;  /* 0x00000010151d7217 */ /* 0x000fe20003800200 */
[----:B------:R-:W-:Y:S05]  /*9260*/  @!P4 BRA `(.L_x_991) ;  /* 0x000001300000c947 */ /* 0x000fea0003800000 */
[----:B--234-:R-:W-:Y:S01]  /*9270*/  IADD3 R9, -R206, R199, R5 ;  /* 0x000000c7ce097210 */ /* 0x01cfe20007ffe105 */
[----:B------:R-:W-:Y:S03]  /*9280*/  BSSY B0, `(.L_x_992) ;  /* 0x000000c000007945 */ /* 0x000fe60003800000 */
        /* <DEDUP_REMOVED lines=8> */
.L_x_993:
[----:B------:R-:W-:-:S13]  /*9310*/  ISETP.NE.AND P0, PT, R224, 0x1, PT ;  /* 0x00000001e000780c */ /* 0x000fda0003f05270 */
[----:B------:R-:W-:-:S05]  /*9320*/  @P0 IMAD.HI.U32 R5, R9, c[0x0][0x330], RZ ;  /* 0x0000cc0009050a27 */ /* 0x000fca00078e00ff */
[----:B------:R-:W-:Y:S02]  /*9330*/  @P0 SHF.R.U32.HI R9, RZ, c[0x0][0x334], R5 ;  /* 0x0000cd00ff090a19 */ /* 0x000fe40000011605 */
.L_x_994:
[----:B------:R-:W-:Y:S05]  /*9340*/  BSYNC B0 ;  /* 0x0000000000007941 */ /* 0x000fea0003800000 */
.L_x_992:
[----:B------:R-:W-:-:S04]  /*9350*/  IMAD R30, R9, c[0x0][0x32c], -R82 ;  /* 0x0000cb00091e7a24 */ /* 0x000fc800078e0a52 */
[----:B------:R-:W-:-:S05]  /*9360*/  IMAD.IADD R30, R30, 0x1, -R219 ;  /* 0x000000011e1e7824 */ /* 0x000fca00078e0adb */
[----:B------:R-:W-:Y:S02]  /*9370*/  IADD3 R16, R30, c[0x0][0x32c], RZ ;  /* 0x0000cb001e107a10 */ /* 0x000fe40007ffe0ff */
[----:B------:R-:W-:Y:S02]  /*9380*/  IMNMX R25, R25, R30, !PT ;  /* 0x0000001e19197217 */ /* 0x000fe40007800200 */
[----:B------:R-:W-:Y:S02]  /*9390*/  IMNMX R29, R29, R16, PT ;  /* 0x000000101d1d7217 */ /* 0x000fe40003800200 */
.L_x_991:
[----:B--234-:R-:W-:Y:S01]  /*93a0*/  ISETP.GT.AND P2, PT, R141, RZ, PT ;  /* 0x000000ff8d00720c */ /* 0x01cfe20003f44270 */
[----:B------:R-:W-:Y:S02]  /*93b0*/  FMUL.FTZ R27, R27, c[0x0][0x320] ;  /* 0x0000c8001b1b7a20 */ /* 0x000fe40000410000 */
[----:B------:R-:W-:Y:S01]  /*93c0*/  FMUL.FTZ R58, R58, c[0x0][0x320] ;  /* 0x0000c8003a3a7a20 */ /* 0x000fe20000410000 */
[----:B------:R-:W-:Y:S01]  /*93d0*/  ISETP.GT.AND P0, PT, R25, RZ, P2 ;  /* 0x000000ff1900720c */ /* 0x000fe20001704270 */
[----:B------:R-:W-:Y:S01]  /*93e0*/  FMUL.FTZ R59, R59, c[0x0][0x320] ;  /* 0x0000c8003b3b7a20 */ /* 0x000fe20000410000 */
[----:B------:R1:W2:Y:S01]  /*93f0*/  MUFU.TANH R152, R27 ;  /* 0x0000001b00987308 */ /* 0x0002a20000002400 */
[----:B------:R-:W-:Y:S01]  /*9400*/  FMUL.FTZ R54, R54, c[0x0][0x320] ;  /* 0x0000c80036367a20 */ /* 0x000fe20000410000 */
[----:B------:R-:W-:Y:S01]  /*9410*/  ISETP.LT.OR P0, PT, R29, 0x1, P0 ;  /* 0x000000011d00780c */ /* 0x000fe20000701670 */
[----:B------:R-:W-:-:S02]  /*9420*/  FMUL.FTZ R55, R55, c[0x0][0x320] ;  /* 0x0000c80037377a20 */ /* 0x000fc40000410000 */
[----:B------:R-:W-:Y:S01]  /*9430*/  FMUL.FTZ R66, R66, c[0x0][0x320] ;  /* 0x0000c80042427a20 */ /* 0x000fe20000410000 */
[----:B------:R-:W-:Y:S01]  /*9440*/  FSEL R16, R6, -INF , !P0 ;  /* 0xff80000006107808 */ /* 0x000fe20004000000 */
[----:B------:R-:W-:Y:S01]  /*9450*/  FMUL.FTZ R6, R26, c[0x0][0x320] ;  /* 0x0000c8001a067a20 */ /* 0x000fe20000410000 */
[----:B------:R-:W-:Y:S01]  /*9460*/  ISETP.GT.AND P0, PT, R25, 0x1, P2 ;  /* 0x000000011900780c */ /* 0x000fe20001704270 */
[----:B------:R-:W-:Y:S01]  /*9470*/  FMUL.FTZ R67, R67, c[0x0][0x320] ;  /* 0x0000c80043437a20 */ /* 0x000fe20000410000 */
[----:B------:R1:W3:Y:S01]  /*9480*/  MUFU.TANH R176, R58 ;  /* 0x0000003a00b07308 */ /* 0x0002e20000002400 */
[----:B------:R-:W-:Y:S01]  /*9490*/  FMUL.FTZ R62, R62, c[0x0][0x320] ;  /* 0x0000c8003e3e7a20 */ /* 0x000fe20000410000 */
[----:B------:R-:W-:Y:S01]  /*94a0*/  ISETP.LT.OR P0, PT, R29, 0x2, P0 ;  /* 0x000000021d00780c */ /* 0x000fe20000701670 */
[----:B------:R-:W-:-:S03]  /*94b0*/  FMUL.FTZ R63, R63, c[0x0][0x320] ;  /* 0x0000c8003f3f7a20 */ /* 0x000fc60000410000 */
[----:B------:R-:W-:Y:S02]  /*94c0*/  FSEL R19, R28, -INF , !P0 ;  /* 0xff8000001c137808 */ /* 0x000fe40004000000 */
[----:B------:R-:W-:Y:S01]  /*94d0*/  ISETP.GT.AND P0, PT, R25, 0x8, P2 ;  /* 0x000000081900780c */ /* 0x000fe20001704270 */
[----:B------:R1:W4:Y:S03]  /*94e0*/  MUFU.TANH R138, R59 ;  /* 0x0000003b008a7308 */ /* 0x0003260000002400 */
[----:B------:R-:W-:-:S04]  /*94f0*/  ISETP.LT.OR P0, PT, R29, 0x9, P0 ;  /* 0x000000091d00780c */ /* 0x000fc80000701670 */
[----:B------:R-:W-:Y:S01]  /*9500*/  FSEL R17, R24, -INF , !P0 ;  /* 0xff80000018117808 */ /* 0x000fe20004000000 */
[----:B------:R-:W-:Y:S01]  /*9510*/  FMUL.FTZ R24, R70, c[0x0][0x320] ;  /* 0x0000c80046187a20 */ /* 0x000fe20000410000 */
[----:B------:R-:W-:Y:S01]  /*9520*/  ISETP.GT.AND P0, PT, R25, 0x9, P2 ;  /* 0x000000091900780c */ /* 0x000fe20001704270 */
[----:B------:R1:W1:Y:S03]  /*9530*/  MUFU.TANH R136, R54 ;  /* 0x0000003600887308 */ /* 0x0002660000002400 */
[----:B------:R-:W-:-:S04]  /*9540*/  ISETP.LT.OR P0, PT, R29, 0xa, P0 ;  /* 0x0000000a1d00780c */ /* 0x000fc80000701670 */
[----:B------:R-:W-:Y:S01]  /*9550*/  FSEL R15, R12, -INF , !P0 ;  /* 0xff8000000c0f7808 */ /* 0x000fe20004000000 */
[----:B------:R-:W-:Y:S01]  /*9560*/  FMUL.FTZ R12, R23, c[0x0][0x320] ;  /* 0x0000c800170c7a20 */ /* 0x000fe20000410000 */
[----:B------:R-:W-:Y:S01]  /*9570*/  ISETP.GT.AND P0, PT, R25, 0x10, P2 ;  /* 0x000000101900780c */ /* 0x000fe20001704270 */
[----:B------:R-:W1:Y:S03]  /*9580*/  MUFU.TANH R24, R24 ;  /* 0x0000001800187308 */ /* 0x000e660000002400 */
[----:B------:R-:W-:-:S04]  /*9590*/  ISETP.LT.OR P0, PT, R29, 0x11, P0 ;  /* 0x000000111d00780c */ /* 0x000fc80000701670 */
[----:B------:R-:W-:Y:S01]  /*95a0*/  FSEL R13, R13, -INF , !P0 ;  /* 0xff8000000d0d7808 */ /* 0x000fe20004000000 */
[----:B------:R1:W1:Y:S01]  /*95b0*/  MUFU.TANH R170, R55 ;  /* 0x0000003700aa7308 */ /* 0x0002620000002400 */
[----:B------:R-:W-:-:S04]  /*95c0*/  ISETP.GT.AND P0, PT, R25, 0x11, P2 ;  /* 0x000000111900780c */ /* 0x000fc80001704270 */
[----:B------:R-:W-:-:S03]  /*95d0*/  ISETP.LT.OR P0, PT, R29, 0x12, P0 ;  /* 0x000000121d00780c */ /* 0x000fc60000701670 */
[----:B------:R-:W1:Y:S01]  /*95e0*/  MUFU.TANH R6, R6 ;  /* 0x0000000600067308 */ /* 0x000e620000002400 */
[----:B------:R-:W-:Y:S01]  /*95f0*/  FSEL R11, R0, -INF , !P0 ;  /* 0xff800000000b7808 */ /* 0x000fe20004000000 */
[----:B------:R-:W-:Y:S01]  /*9600*/  FMUL.FTZ R0, R71, c[0x0][0x320] ;  /* 0x0000c80047007a20 */ /* 0x000fe20000410000 */
[----:B------:R-:W-:-:S04]  /*9610*/  ISETP.GT.AND P0, PT, R25, 0x18, P2 ;  /* 0x000000181900780c */ /* 0x000fc80001704270 */
[----:B------:R-:W-:Y:S01]  /*9620*/  ISETP.LT.OR P0, PT, R29, 0x19, P0 ;  /* 0x000000191d00780c */ /* 0x000fe20000701670 */
[----:B------:R-:W1:Y:S03]  /*9630*/  MUFU.TANH R0, R0 ;  /* 0x0000000000007308 */ /* 0x000e660000002400 */
[----:B------:R-:W-:Y:S01]  /*9640*/  FSEL R5, R14, -INF , !P0 ;  /* 0xff8000000e057808 */ /* 0x000fe20004000000 */
[----:B------:R-:W-:Y:S01]  /*9650*/  FMUL.FTZ R14, R22, c[0x0][0x320] ;  /* 0x0000c800160e7a20 */ /* 0x000fe20000410000 */
[----:B------:R-:W-:-:S03]  /*9660*/  ISETP.GT.AND P0, PT, R25, 0x19, P2 ;  /* 0x000000191900780c */ /* 0x000fc60001704270 */
[----:B------:R1:W1:Y:S01]  /*9670*/  MUFU.TANH R196, R66 ;  /* 0x0000004200c47308 */ /* 0x0002620000002400 */
        /* <DEDUP_REMOVED lines=10> */
[----:B------:R-:W1:Y:S01]  /*9720*/  MUFU.TANH R14, R14 ;  /* 0x0000000e000e7308 */ /* 0x000e620000002400 */
[----:B------:R-:W-:Y:S02]  /*9730*/  FSEL R173, R173, -INF , !P0 ;  /* 0xff800000adad7808 */ /* 0x000fe40004000000 */
[----:B------:R-:W-:-:S04]  /*9740*/  ISETP.GT.AND P0, PT, R25, 0x28, P2 ;  /* 0x000000281900780c */ /* 0x000fc80001704270 */
[----:B------:R-:W-:Y:S01]  /*9750*/  ISETP.LT.OR P0, PT, R29, 0x29, P0 ;  /* 0x000000291d00780c */ /* 0x000fe20000701670 */
[----:B------:R-:W1:Y:S03]  /*9760*/  MUFU.TANH R12, R12 ;  /* 0x0000000c000c7308 */ /* 0x000e660000002400 */
[----:B------:R-:W-:Y:S02]  /*9770*/  FSEL R171, R171, -INF , !P0 ;  /* 0xff800000abab7808 */ /* 0x000fe40004000000 */
[----:B------:R-:W-:-:S03]  /*9780*/  ISETP.GT.AND P0, PT, R25, 0x29, P2 ;  /* 0x000000291900780c */ /* 0x000fc60001704270 */
[----:B------:R1:W1:Y:S01]  /*9790*/  MUFU.TANH R182, R62 ;  /* 0x0000003e00b67308 */ /* 0x0002620000002400 */
[----:B------:R-:W-:-:S04]  /*97a0*/  ISETP.LT.OR P0, PT, R29, 0x2a, P0 ;  /* 0x0000002a1d00780c */ /* 0x000fc80000701670 */
[----:B------:R-:W-:Y:S02]  /*97b0*/  FSEL R167, R167, -INF , !P0 ;  /* 0xff800000a7a77808 */ /* 0x000fe40004000000 */
[----:B------:R-:W-:Y:S01]  /*97c0*/  ISETP.GT.AND P0, PT, R25, 0x30, P2 ;  /* 0x000000301900780c */ /* 0x000fe20001704270 */
[----:B------:R1:W1:Y:S03]  /*97d0*/  MUFU.TANH R178, R63 ;  /* 0x0000003f00b27308 */ /* 0x0002660000002400 */
        /* <DEDUP_REMOVED lines=9> */
[----:B------:R-:W5:Y:S02]  /*9870*/  SHFL.IDX PT, R25, R8, 0x1, 0x1c1f ;  /* 0x003c1f0008197f89 */ /* 0x000f6400000e0000 */
[----:B------:R-:W-:-:S04]  /*9880*/  ISETP.LT.OR P0, PT, R29, 0x3a, P0 ;  /* 0x0000003a1d00780c */ /* 0x000fc80000701670 */
[----:B------:R-:W-:Y:S01]  /*9890*/  FSEL R137, R137, -INF , !P0 ;  /* 0xff80000089897808 */ /* 0x000fe20004000000 */
[----:B-----5:R-:W-:-:S05]  /*98a0*/  IMAD.IADD R20, R20, 0x1, R25 ;  /* 0x0000000114147824 */ /* 0x020fca00078e0219 */
[----:B------:R-:W-:Y:S01]  /*98b0*/  IMNMX R21, R21, R20, PT ;  /* 0x0000001415157217 */ /* 0x000fe20003800200 */
[----:B------:R-:W-:Y:S01]  /*98c0*/  IMAD.IADD R20, R10, 0x1, R25 ;  /* 0x000000010a147824 */ /* 0x000fe200078e0219 */
[----:B------:R-:W-:Y:S05]  /*98d0*/  @!P4 BRA `(.L_x_995) ;  /* 0x000001300000c947 */ /* 0x000fea0003800000 */
[----:B-1234-:R-:W-:Y:S01]  /*98e0*/  IADD3 R25, -R206, R199, R25 ;  /* 0x000000c7ce197210 */ /* 0x01efe20007ffe119 */
        /* <DEDUP_REMOVED lines=9> */
.L_x_997:
[----:B------:R-:W-:-:S13]  /*9980*/  ISETP.NE.AND P0, PT, R224, 0x1, PT ;  /* 0x00000001e000780c */ /* 0x000fda0003f05270 */
[----:B------:R-:W-:-:S05]  /*9990*/  @P0 IMAD.HI.U32 R8, R25, c[0x0][0x330], RZ ;  /* 0x0000cc0019080a27 */ /* 0x000fca00078e00ff */
[----:B------:R-:W-:Y:S02]  /*99a0*/  @P0 SHF.R.U32.HI R25, RZ, c[0x0][0x334], R8 ;  /* 0x0000cd00ff190a19 */ /* 0x000fe40000011608 */
.L_x_998:
[----:B------:R-:W-:Y:S05]  /*99b0*/  BSYNC B0 ;  /* 0x0000000000007941 */ /* 0x000fea0003800000 */
.L_x_996:
[----:B------:R-:W-:-:S04]  /*99c0*/  IMAD R82, R25, c[0x0][0x32c], -R82 ;  /* 0x0000cb0019527a24 */ /* 0x000fc800078e0a52 */
[----:B------:R-:W-:-:S05]  /*99d0*/  IMAD.IADD R23, R82, 0x1, -R219 ;  /* 0x0000000152177824 */ /* 0x000fca00078e0adb */
[----:B------:R-:W-:Y:S02]  /*99e0*/  IADD3 R8, R23, c[0x0][0x32c], RZ ;  /* 0x0000cb0017087a10 */ /* 0x000fe40007ffe0ff */
[----:B------:R-:W-:Y:S02]  /*99f0*/  IMNMX R20, R20, R23, !PT ;  /* 0x0000001714147217 */ /* 0x000fe40007800200 */
[----:B------:R-:W-:Y:S02]  /*9a00*/  IMNMX R21, R21, R8, PT ;  /* 0x0000000815157217 */ /* 0x000fe40003800200 */
.L_x_995:
[----:B-1234-:R-:W-:Y:S01]  /*9a10*/  ISETP.GT.AND P0, PT, R20, 0x1, P2 ;  /* 0x000000011400780c */ /* 0x01efe20001704270 */
[----:B------:R-:W-:-:S04]  /*9a20*/  DEPBAR.LE SB0, 0x2 ;  /* 0x000080800000791a */ /* 0x000fc80000000000 */
[----:B------:R-:W-:Y:S01]  /*9a30*/  BAR.SYNC.DEFER_BLOCKING 0x0 ;  /* 0x0000000000007b1d */ /* 0x000fe20000010000 */
[----:B------:R-:W-:Y:S01]  /*9a40*/  ISETP.LT.OR P0, PT, R21, 0x2, P0 ;  /* 0x000000021500780c */ /* 0x000fe20000701670 */
[----:B------:R-:W-:Y:S01]  /*9a50*/  IMAD.SHL.U32 R186, R4, 0x2, RZ ;  /* 0x0000000204ba7824 */ /* 0x000fe200078e00ff */
[----:B------:R-:W-:Y:S02]  /*9a60*/  IADD3 R23, R141, -0x3, RZ ;  /* 0xfffffffd8d177810 */ /* 0x000fe40007ffe0ff */
[----:B------:R-:W-:Y:S01]  /*9a70*/  FSEL R18, R18, -INF , !P0 ;  /* 0xff80000012127808 */ /* 0x000fe20004000000 */
[--C-:B------:R-:W-:Y:S01]  /*9a80*/  IMAD.IADD R172, R191, 0x1, R186.reuse ;  /* 0x00000001bfac7824 */ /* 0x100fe200078e02ba */
[----:B------:R-:W-:Y:S01]  /*9a90*/  ISETP.GT.AND P0, PT, R20, 0x8, P2 ;  /* 0x000000081400780c */ /* 0x000fe20001704270 */
[C---:B------:R-:W-:Y:S01]  /*9aa0*/  IMAD R184, R3.reuse, 0x2, R186 ;  /* 0x0000000203b87824 */ /* 0x040fe200078e02ba */
[----:B------:R-:W2:Y:S01]  /*9ab0*/  LDL R162, [R1+0x4] ;  /* 0x0000040001a27983 */ /* 0x000ea20000100800 */
[----:B------:R-:W-:Y:S01]  /*9ac0*/  IMAD R4, R3, 0x2, R172 ;  /* 0x0000000203047824 */ /* 0x000fe200078e02ac */
[----:B------:R-:W-:Y:S01]  /*9ad0*/  ISETP.LT.OR P0, PT, R21, 0x9, P0 ;  /* 0x000000091500780c */ /* 0x000fe20000701670 */
[----:B------:R-:W-:Y:S01]  /*9ae0*/  IMAD.IADD R161, R191, 0x1, R184 ;  /* 0x00000001bfa17824 */ /* 0x000fe200078e02b8 */
[----:B------:R-:W3:Y:S02]  /*9af0*/  LDL R164, [R1+0x64] ;  /* 0x0000640001a47983 */ /* 0x000ee40000100800 */
[----:B------:R-:W-:-:S02]  /*9b00*/  FSEL R6, R6, -INF , !P0 ;  /* 0xff80000006067808 */ /* 0x000fc40004000000 */
[----:B------:R-:W-:Y:S01]  /*9b10*/  ISETP.GE.AND P0, PT, R23, R198, PT ;  /* 0x000000c61700720c */ /* 0x000fe20003f06270 */
[----:B------:R-:W-:Y:S04]  /*9b20*/  LDSM.16.MT88.4 R48, [R172+0x2100] ;  /* 0x00210000ac30783b */ /* 0x000fe80000004200 */
[----:B------:R-:W-:Y:S08]  /*9b30*/  LDSM.16.MT88.4 R56, [R184+0x2100] ;  /* 0x00210000b838783b */ /* 0x000ff00000004200 */
[----:B------:R-:W-:Y:S01]  /*9b40*/  @P0 SHF.R.S32.HI R8, RZ, 0x1f, R23 ;  /* 0x0000001fff080819 */ /* 0x000fe20000011417 */
[----:B------:R-:W-:Y:S01]  /*9b50*/  @P0 IMAD.MOV.U32 R26, RZ, RZ, R212 ;  /* 0x000000ffff1a0224 */ /* 0x000fe200078e00d4 */
[----:B------:R-:W-:Y:S01]  /*9b60*/  LDSM.16.MT88.4 R124, [R186+0x100] ;  /* 0x00010000ba7c783b */ /* 0x000fe20000004200 */
[----:B------:R-:W-:-:S02]  /*9b70*/  @P0 IMAD.MOV.U32 R27, RZ, RZ, R217 ;  /* 0x000000ffff1b0224 */ /* 0x000fc400078e00d9 */
[----:B------:R-:W-:Y:S01]  /*9b80*/  @P0 IMAD R80, R80, R23, RZ ;  /* 0x0000001750500224 */ /* 0x000fe200078e02ff */
[----:B------:R-:W-:Y:S01]  /*9b90*/  LDSM.16.MT88.4 R116, [R172+0x100] ;  /* 0x00010000ac74783b */ /* 0x000fe20000004200 */
[----:B------:R-:W-:-:S03]  /*9ba0*/  @P0 IMAD.WIDE.U32 R22, R23, R7, R26 ;  /* 0x0000000717160225 */ /* 0x000fc600078e001a */
[----:B------:R-:W-:Y:S01]  /*9bb0*/  LDSM.16.MT88.4 R108, [R184+0x100] ;  /* 0x00010000b86c783b */ /* 0x000fe20000004200 */
[----:B------:R-:W-:Y:S01]  /*9bc0*/  @P0 IMAD R7, R8, R7, R80 ;  /* 0x0000000708070224 */ /* 0x000fe200078e0250 */
[----:B------:R-:W-:Y:S02]  /*9bd0*/  @P0 LEA R144, P3, R22, c[0x0][0x1c8], 0x1 ;  /* 0x0000720016900a11 */ /* 0x000fe400078608ff */
[----:B------:R-:W-:Y:S01]  /*9be0*/  LDSM.16.MT88.4 R100, [R4+0x100] ;  /* 0x000100000464783b */ /* 0x000fe20000004200 */
[----:B------:R-:W-:-:S03]  /*9bf0*/  @P0 IMAD.IADD R7, R23, 0x1, R7 ;  /* 0x0000000117070824 */ /* 0x000fc600078e0207 */
[----:B------:R-:W-:Y:S02]  /*9c00*/  LDSM.16.MT88.4 R40, [R186+0x2100] ;  /* 0x00210000ba28783b */ /* 0x000fe40000004200 */
[----:B------:R-:W-:Y:S02]  /*9c10*/  @P0 LEA.HI.X R145, R22, c[0x0][0x1cc], R7, 0x1, P3 ;  /* 0x0000730016910a11 */ /* 0x000fe400018f0c07 */
[----:B------:R-:W-:Y:S01]  /*9c20*/  ISETP.GT.AND P3, PT, R20, 0x9, P2 ;  /* 0x000000091400780c */ /* 0x000fe20001764270 */
[----:B------:R-:W-:Y:S03]  /*9c30*/  LDSM.16.MT88.4 R64, [R161+0x2100] ;  /* 0x00210000a140783b */ /* 0x000fe60000004200 */
[----:B------:R-:W-:Y:S01]  /*9c40*/  ISETP.LT.OR P3, PT, R21, 0xa, P3 ;  /* 0x0000000a1500780c */ /* 0x000fe20001f61670 */
[----:B------:R-:W-:Y:S03]  /*9c50*/  LDSM.16.MT88.4 R72, [R186+0x4100] ;  /* 0x00410000ba48783b */ /* 0x000fe60000004200 */
[----:B------:R-:W-:Y:S01]  /*9c60*/  FSEL R152, R152, -INF , !P3 ;  /* 0xff80000098987808 */ /* 0x000fe20005800000 */
[----:B------:R-:W-:Y:S01]  /*9c70*/  LDSM.16.MT88.4 R80, [R172+0x4100] ;  /* 0x00410000ac50783b */ /* 0x000fe20000004200 */
[----:B------:R-:W-:-:S03]  /*9c80*/  ISETP.GT.AND P3, PT, R20, 0x10, P2 ;  /* 0x000000101400780c */ /* 0x000fc60001764270 */
[----:B------:R-:W-:Y:S01]  /*9c90*/  LDSM.16.MT88.4 R88, [R184+0x4100] ;  /* 0x00410000b858783b */ /* 0x000fe20000004200 */
[----:B------:R-:W-:-:S03]  /*9ca0*/  ISETP.LT.OR P3, PT, R21, 0x11, P3 ;  /* 0x000000111500780c */ /* 0x000fc60001f61670 */
[----:B------:R-:W-:Y:S01]  /*9cb0*/  LDSM.16.MT88.4 R132, [R186+0x900] ;  /* 0x00090000ba84783b */ /* 0x000fe20000004200 */
[----:B------:R-:W-:Y:S02]  /*9cc0*/  FSEL R14, R14, -INF , !P3 ;  /* 0xff8000000e0e7808 */ /* 0x000fe40005800000 */
[----:B------:R-:W-:Y:S01]  /*9cd0*/  ISETP.GT.AND P3, PT, R20, 0x11, P2 ;  /* 0x000000111400780c */ /* 0x000fe20001764270 */
[----:B------:R-:W-:Y:S03]  /*9ce0*/  LDSM.16.MT88.4 R32, [R184+0x900] ;  /* 0x00090000b820783b */ /* 0x000fe60000004200 */
[----:B------:R-:W-:Y:S01]  /*9cf0*/  ISETP.LT.OR P3, PT, R21, 0x12, P3 ;  /* 0x000000121500780c */ /* 0x000fe20001f61670 */
[----:B------:R-:W-:Y:S03]  /*9d00*/  LDSM.16.MT88.4 R28, [R161+0x900] ;  /* 0x00090000a11c783b */ /* 0x000fe60000004200 */
[----:B------:R-:W-:-:S02]  /*9d10*/  FSEL R12, R12, -INF , !P3 ;  /* 0xff8000000c0c7808 */ /* 0x000fc40005800000 */
[----:B------:R-:W-:-:S04]  /*9d20*/  ISETP.GT.AND P3, PT, R20, 0x18, P2 ;  /* 0x000000181400780c */ /* 0x000fc80001764270 */
[----:B------:R-:W-:-:S04]  /*9d30*/  ISETP.LT.OR P3, PT, R21, 0x19, P3 ;  /* 0x000000191500780c */ /* 0x000fc80001f61670 */
[----:B------:R-:W-:Y:S02]  /*9d40*/  FSEL R10, R24, -INF , !P3 ;  /* 0xff800000180a7808 */ /* 0x000fe40005800000 */
[----:B------:R-:W-:Y:S01]  /*9d50*/  ISETP.GT.AND P3, PT, R20, 0x19, P2 ;  /* 0x000000191400780c */ /* 0x000fe20001764270 */
[----:B------:R-:W-:Y:S03]  /*9d60*/  LDSM.16.MT88.4 R24, [R186+0x2900] ;  /* 0x00290000ba18783b */ /* 0x000fe60000004200 */
[----:B------:R-:W-:-:S04]  /*9d70*/  ISETP.LT.OR P3, PT, R21, 0x1a, P3 ;  /* 0x0000001a1500780c */ /* 0x000fc80001f61670 */
        /* <DEDUP_REMOVED lines=13> */
[----:B------:R-:W-:Y:S02]  /*9e50*/  ISETP.LT.OR P3, PT, R21, 0x29, P3 ;  /* 0x000000291500780c */ /* 0x000fe40001f61670 */
[----:B------:R-:W-:Y:S02]  /*9e60*/  FMNMX.FTZ R0, R5, R0, !PT ;  /* 0x0000000005007209 */ /* 0x000fe40007810000 */
[----:B------:R-:W-:Y:S02]  /*9e70*/  FSEL R182, R182, -INF , !P3 ;  /* 0xff800000b6b67808 */ /* 0x000fe40005800000 */
[----:B------:R-:W-:Y:S02]  /*9e80*/  ISETP.GT.AND P3, PT, R20, 0x29, P2 ;  /* 0x000000291400780c */ /* 0x000fe40001764270 */
[----:B------:R-:W-:-:S02]  /*9e90*/  FMNMX.FTZ R0, R9, R0, !PT ;  /* 0x0000000009007209 */ /* 0x000fc40007810000 */
[----:B------:R-:W-:Y:S02]  /*9ea0*/  ISETP.LT.OR P3, PT, R21, 0x2a, P3 ;  /* 0x0000002a1500780c */ /* 0x000fe40001f61670 */
[----:B------:R-:W-:Y:S02]  /*9eb0*/  FMNMX.FTZ R0, R163, R0, !PT ;  /* 0x00000000a3007209 */ /* 0x000fe40007810000 */
[----:B------:R-:W-:Y:S02]  /*9ec0*/  FSEL R178, R178, -INF , !P3 ;  /* 0xff800000b2b27808 */ /* 0x000fe40005800000 */
[----:B------:R-:W-:Y:S02]  /*9ed0*/  ISETP.GT.AND P3, PT, R20, 0x30, P2 ;  /* 0x000000301400780c */ /* 0x000fe40001764270 */
[----:B------:R-:W-:Y:S02]  /*9ee0*/  FMNMX.FTZ R0, R173, R0, !PT ;  /* 0x00000000ad007209 */ /* 0x000fe40007810000 */
[----:B------:R-:W-:-:S02]  /*9ef0*/  ISETP.LT.OR P3, PT, R21, 0x31, P3 ;  /* 0x000000311500780c */ /* 0x000fc40001f61670 */
[----:B------:R-:W-:Y:S02]  /*9f00*/  FMNMX.FTZ R0, R171, R0, !PT ;  /* 0x00000000ab007209 */ /* 0x000fe40007810000 */
        /* <DEDUP_REMOVED lines=11> */
[C---:B------:R-:W-:Y:S02]  /*9fc0*/  ISETP.GT.AND P3, PT, R20.reuse, RZ, P2 ;  /* 0x000000ff1400720c */ /* 0x040fe40001764270 */
[----:B------:R-:W-:Y:S02]  /*9fd0*/  ISETP.GT.AND P2, PT, R20, 0x39, P2 ;  /* 0x000000391400780c */ /* 0x000fe40001744270 */
[C---:B------:R-:W-:Y:S02]  /*9fe0*/  ISETP.LT.OR P3, PT, R21.reuse, 0x1, P3 ;  /* 0x000000011500780c */ /* 0x040fe40001f61670 */
[----:B------:R-:W-:Y:S02]  /*9ff0*/  ISETP.LT.OR P2, PT, R21, 0x3a, P2 ;  /* 0x0000003a1500780c */ /* 0x000fe40001741670 */
[----:B------:R-:W-:Y:S02]  /*a000*/  FSEL R7, R2, -INF , !P3 ;  /* 0xff80000002077808 */ /* 0x000fe40005800000 */
[----:B------:R-:W-:-:S02]  /*a010*/  FMNMX.FTZ R0, R137, R0, !PT ;  /* 0x0000000089007209 */ /* 0x000fc40007810000 */
[----:B------:R-:W-:Y:S02]  /*a020*/  FMNMX.FTZ R21, R7, R18, !PT ;  /* 0x0000001207157209 */ /* 0x000fe40007810000 */
[----:B------:R-:W-:Y:S01]  /*a030*/  FSEL R170, R170, -INF , !P2 ;  /* 0xff800000aaaa7808 */ /* 0x000fe20005000000 */
[----:B------:R-:W1:Y:S01]  /*a040*/  SHFL.BFLY PT, R23, R0, 0x2, 0x1f ;  /* 0x0c401f0000177f89 */ /* 0x000e6200000e0000 */
[----:B------:R-:W-:Y:S02]  /*a050*/  FMNMX.FTZ R21, R6, R21, !PT ;  /* 0x0000001506157209 */ /* 0x000fe40007810000 */
[C---:B------:R-:W-:Y:S02]  /*a060*/  @P0 LEA R142, P2, R203.reuse, R144, 0x1 ;  /* 0x00000090cb8e0211 */ /* 0x040fe400078408ff */
[----:B------:R-:W-:Y:S02]  /*a070*/  FMNMX.FTZ R21, R152, R21, !PT ;  /* 0x0000001598157209 */ /* 0x000fe40007810000 */
[----:B------:R-:W-:-:S02]  /*a080*/  @P0 LEA.HI.X R143, R203, R145, R202, 0x1, P2 ;  /* 0x00000091cb8f0211 */ /* 0x000fc400010f0cca */
        /* <DEDUP_REMOVED lines=9> */
[----:B------:R-:W-:-:S04]  /*a120*/  FMNMX.FTZ R21, R178, R21, !PT ;  /* 0x00000015b2157209 */ /* 0x000fc80007810000 */
[----:B------:R-:W-:-:S04]  /*a130*/  FMNMX.FTZ R21, R176, R21, !PT ;  /* 0x00000015b0157209 */ /* 0x000fc80007810000 */
[----:B------:R-:W-:-:S04]  /*a140*/  FMNMX.FTZ R21, R138, R21, !PT ;  /* 0x000000158a157209 */ /* 0x000fc80007810000 */
[----:B------:R-:W-:Y:S02]  /*a150*/  FMNMX.FTZ R21, R136, R21, !PT ;  /* 0x0000001588157209 */ /* 0x000fe40007810000 */
[----:B-1----:R-:W-:Y:S02]  /*a160*/  FMNMX.FTZ R2, R23, R2, !PT ;  /* 0x0000000217027209 */ /* 0x002fe40007810000 */
[----:B------:R-:W-:Y:S02]  /*a170*/  FMNMX.FTZ R20, R170, R21, !PT ;  /* 0x00000015aa147209 */ /* 0x000fe40007810000 */
[C---:B------:R-:W-:Y:S01]  /*a180*/  FSETP.NEU.FTZ.AND P2, PT, R2.reuse, -INF , PT ;  /* 0xff8000000200780b */ /* 0x040fe20003f5d000 */
[----:B------:R-:W-:Y:S02]  /*a190*/  FMUL.FTZ R180, R2, c[0x0][0x2d0] ;  /* 0x0000b40002b47a20 */ /* 0x000fe40000410000 */
[----:B------:R-:W1:Y:S03]  /*a1a0*/  SHFL.BFLY PT, R21, R20, 0x2, 0x1f ;  /* 0x0c401f0014157f89 */ /* 0x000e6600000e0000 */
[----:B------:R-:W-:-:S05]  /*a1b0*/  FSEL R180, R180, RZ, P2 ;  /* 0x000000ffb4b47208 */ /* 0x000fca0001000000 */
[--C-:B------:R-:W-:Y:S02]  /*a1c0*/  FFMA.FTZ R158, R16, c[0x0][0x2d0], -R180.reuse ;  /* 0x0000b400109e7a23 */ /* 0x100fe400000108b4 */
[--C-:B------:R-:W-:Y:S02]  /*a1d0*/  FFMA.FTZ R155, R19, c[0x0][0x2d0], -R180.reuse ;  /* 0x0000b400139b7a23 */ /* 0x100fe400000108b4 */
[--C-:B------:R-:W-:Y:S02]  /*a1e0*/  FFMA.FTZ R156, R17, c[0x0][0x2d0], -R180.reuse ;  /* 0x0000b400119c7a23 */ /* 0x100fe400000108b4 */
[--C-:B------:R-:W-:Y:S01]  /*a1f0*/  FFMA.FTZ R151, R15, c[0x0][0x2d0], -R180.reuse ;  /* 0x0000b4000f977a23 */ /* 0x100fe200000108b4 */
[----:B------:R-:W-:Y:S01]  /*a200*/  MUFU.EX2 R158, R158 ;  /* 0x0000009e009e7308 */ /* 0x000fe20000000800 */
[--C-:B------:R-:W-:Y:S01]  /*a210*/  FFMA.FTZ R150, R5, c[0x0][0x2d0], -R180.reuse ;  /* 0x0000b40005967a23 */ /* 0x100fe200000108b4 */
[----:B-1----:R-:W-:Y:S01]  /*a220*/  FMNMX.FTZ R21, R20, R21, !PT ;  /* 0x0000001514157209 */ /* 0x002fe20007810000 */
[----:B------:R-:W-:-:S05]  /*a230*/  FFMA.FTZ R165, R163, c[0x0][0x2d0], -R180 ;  /* 0x0000b400a3a57a23 */ /* 0x000fca00000108b4 */
[----:B------:R-:W1:Y:S01]  /*a240*/  MUFU.EX2 R155, R155 ;  /* 0x0000009b009b7308 */ /* 0x000e620000000800 */
[----:B------:R-:W3:Y:S01]  /*a250*/  LDL R163, [R1+0x58] ;  /* 0x0000580001a37983 */ /* 0x000ee20000100800 */
[--C-:B------:R-:W-:Y:S02]  /*a260*/  FFMA.FTZ R149, R11, c[0x0][0x2d0], -R180.reuse ;  /* 0x0000b4000b957a23 */ /* 0x100fe400000108b4 */
[--C-:B------:R-:W-:Y:S01]  /*a270*/  FFMA.FTZ R3, R9, c[0x0][0x2d0], -R180.reuse ;  /* 0x0000b40009037a23 */ /* 0x100fe200000108b4 */
[----:B------:R-:W4:Y:S01]  /*a280*/  SHFL.BFLY PT, R0, R21, 0x1, 0x1f ;  /* 0x0c201f0015007f89 */ /* 0x000f2200000e0000 */
[----:B------:R-:W-:Y:S02]  /*a290*/  FFMA.FTZ R154, R13, c[0x0][0x2d0], -R180 ;  /* 0x0000b4000d9a7a23 */ /* 0x000fe400000108b4 */
[----:B------:R-:W-:Y:S08]  /*a2a0*/  MUFU.EX2 R156, R156 ;  /* 0x0000009c009c7308 */ /* 0x000ff00000000800 */
[----:B------:R-:W5:Y:S01]  /*a2b0*/  MUFU.EX2 R151, R151 ;  /* 0x0000009700977308 */ /* 0x000f620000000800 */
[----:B-1----:R-:W-:-:S07]  /*a2c0*/  F2FP.BF16.PACK_AB R96, R155, R158 ;  /* 0x0000009e9b60723e */ /* 0x002fce00000010ff */
[----:B------:R-:W-:Y:S01]  /*a2d0*/  MUFU.EX2 R154, R154 ;  /* 0x0000009a009a7308 */ /* 0x000fe20000000800 */
[----:B----4-:R-:W-:Y:S02]  /*a2e0*/  FMNMX.FTZ R0, R21, R0, !PT ;  /* 0x0000000015007209 */ /* 0x010fe40007810000 */
[----:B------:R-:W-:Y:S01]  /*a2f0*/  LDSM.16.MT88.4 R20, [R172+0x900] ;  /* 0x00090000ac14783b */ /* 0x000fe20000004200 */
[----:B-----5:R-:W-:-:S04]  /*a300*/  F2FP.BF16.PACK_AB R98, R151, R156 ;  /* 0x0000009c9762723e */ /* 0x020fc800000010ff */
[----:B------:R-:W-:Y:S01]  /*a310*/  MUFU.EX2 R149, R149 ;  /* 0x0000009500957308 */ /* 0x000fe20000000800 */
[C---:B------:R-:W-:Y:S01]  /*a320*/  FMUL.FTZ R169, R0.reuse, c[0x0][0x2d0] ;  /* 0x0000b40000a97a20 */ /* 0x040fe20000410000 */
[----:B------:R-:W-:-:S04]  /*a330*/  FSETP.NEU.FTZ.AND P2, PT, R0, -INF , PT ;  /* 0xff8000000000780b */ /* 0x000fc80003f5d000 */
[----:B------:R-:W-:Y:S02]  /*a340*/  FSEL R169, R169, RZ, P2 ;  /* 0x000000ffa9a97208 */ /* 0x000fe40001000000 */
[----:B------:R-:W-:Y:S03]  /*a350*/  MUFU.EX2 R150, R150 ;  /* 0x0000009600967308 */ /* 0x000fe60000000800 */
[--C-:B------:R-:W-:Y:S02]  /*a360*/  FFMA.FTZ R157, R7, c[0x0][0x2d0], -R169.reuse ;  /* 0x0000b400079d7a23 */ /* 0x100fe400000108a9 */
[--C-:B------:R-:W-:Y:S02]  /*a370*/  FFMA.FTZ R160, R18, c[0x0][0x2d0], -R169.reuse ;  /* 0x0000b40012a07a23 */ /* 0x100fe400000108a9 */
[--C-:B------:R-:W-:Y:S01]  /*a380*/  FFMA.FTZ R159, R6, c[0x0][0x2d0], -R169.reuse ;  /* 0x0000b400069f7a23 */ /* 0x100fe200000108a9 */
[----:B------:R-:W-:Y:S01]  /*a390*/  LDSM.16.MT88.4 R16, [R184+0x2900] ;  /* 0x00290000b810783b */ /* 0x000fe20000004200 */
[--C-:B------:R-:W-:Y:S01]  /*a3a0*/  FFMA.FTZ R152, R152, c[0x0][0x2d0], -R169.reuse ;  /* 0x0000b40098987a23 */ /* 0x100fe200000108a9 */
[----:B------:R-:W-:Y:S01]  /*a3b0*/  MUFU.EX2 R157, R157 ;  /* 0x0000009d009d7308 */ /* 0x000fe20000000800 */
[--C-:B------:R-:W-:Y:S01]  /*a3c0*/  FFMA.FTZ R147, R10, c[0x0][0x2d0], -R169.reuse ;  /* 0x0000b4000a937a23 */ /* 0x100fe200000108a9 */
[----:B------:R-:W1:Y:S01]  /*a3d0*/  LDSM.16.MT88.4 R4, [R4+0x4100] ;  /* 0x004100000404783b */ /* 0x000e620000004200 */
[----:B------:R-:W-:-:S02]  /*a3e0*/  FFMA.FTZ R146, R8, c[0x0][0x2d0], -R169 ;  /* 0x0000b40008927a23 */ /* 0x000fc400000108a9 */
[--C-:B------:R-:W-:Y:S01]  /*a3f0*/  FFMA.FTZ R153, R14, c[0x0][0x2d0], -R169.reuse ;  /* 0x0000b4000e997a23 */ /* 0x100fe200000108a9 */
[----:B------:R-:W4:Y:S01]  /*a400*/  LDSM.16.MT88.4 R8, [R172+0x2900] ;  /* 0x00290000ac08783b */ /* 0x000f220000004200 */
[----:B------:R-:W-:Y:S01]  /*a410*/  FFMA.FTZ R148, R12, c[0x0][0x2d0], -R169 ;  /* 0x0000b4000c947a23 */ /* 0x000fe200000108a9 */
[----:B------:R-:W5:Y:S02]  /*a420*/  MUFU.EX2 R160, R160 ;  /* 0x000000a000a07308 */ /* 0x000f640000000800 */
[----:B------:R-:W1:Y:S06]  /*a430*/  LDSM.16.MT88.4 R12, [R161+0x2900] ;  /* 0x00290000a10c783b */ /* 0x000e6c0000004200 */
[----:B------:R-:W-:Y:S08]  /*a440*/  MUFU.EX2 R159, R159 ;  /* 0x0000009f009f7308 */ /* 0x000ff00000000800 */
[----:B------:R-:W2:Y:S01]  /*a450*/  MUFU.EX2 R152, R152 ;  /* 0x0000009800987308 */ /* 0x000ea20000000800 */
[----:B-----5:R-:W-:-:S07]  /*a460*/  F2FP.BF16.PACK_AB R97, R160, R157 ;  /* 0x0000009da061723e */ /* 0x020fce00000010ff */
[----:B------:R-:W-:Y:S01]  /*a470*/  MUFU.EX2 R3, R3 ;  /* 0x0000000300037308 */ /* 0x000fe20000000800 */
[----:B--2---:R-:W-:-:S07]  /*a480*/  F2FP.BF16.PACK_AB R99, R152, R159 ;  /* 0x0000009f9863723e */ /* 0x004fce00000010ff */
[----:B------:R-:W-:Y:S01]  /*a490*/  MUFU.EX2 R153, R153 ;  /* 0x0000009900997308 */ /* 0x000fe20000000800 */
[C---:B------:R-:W-:Y:S07]  /*a4a0*/  HMMA.16816.F32.BF16 R44, R96.reuse, R48, RZ ;  /* 0x00000030602c723c */ /* 0x040fee00000418ff */
[----:B------:R-:W2:Y:S01]  /*a4b0*/  MUFU.EX2 R148, R148 ;  /* 0x0000009400947308 */ /* 0x000ea20000000800 */
[C---:B------:R-:W-:Y:S07]  /*a4c0*/  HMMA.16816.F32.BF16 R52, R96.reuse, R56, RZ ;  /* 0x000000386034723c */ /* 0x040fee00000418ff */
[----:B------:R-:W-:Y:S01]  /*a4d0*/  MUFU.EX2 R147, R147 ;  /* 0x0000009300937308 */ /* 0x000fe20000000800 */
[C---:B------:R-:W-:Y:S07]  /*a4e0*/  HMMA.16816.F32.BF16 R48, R96.reuse, R50, RZ ;  /* 0x000000326030723c */ /* 0x040fee00000418ff */
[----:B------:R-:W5:Y:S01]  /*a4f0*/  MUFU.EX2 R146, R146 ;  /* 0x0000009200927308 */ /* 0x000f620000000800 */
        /* <DEDUP_REMOVED lines=19> */
[C---:B-1----:R-:W-:Y:S07]  /*a630*/  HMMA.16816.F32.BF16 R92, R96.reuse, R4, RZ ;  /* 0x00000004605c723c */ /* 0x042fee00000418ff */
[----:B------:R-:W-:Y:S01]  /*a640*/  F2FP.BF16.PACK_AB R4, R149, R154 ;  /* 0x0000009a9504723e */ /* 0x000fe200000010ff */
[----:B------:R-:W-:Y:S01]  /*a650*/  HMMA.16816.F32.BF16 R96, R96, R6, RZ ;  /* 0x000000066060723c */ /* 0x000fe200000418ff */
[----:B--2---:R-:W-:-:S06]  /*a660*/  F2FP.BF16.PACK_AB R5, R148, R153 ;  /* 0x000000999405723e */ /* 0x004fcc00000010ff */
[----:B------:R-:W-:Y:S02]  /*a670*/  F2FP.BF16.PACK_AB R6, R3, R150 ;  /* 0x000000960306723e */ /* 0x000fe400000010ff */
[----:B-----5:R-:W-:-:S07]  /*a680*/  F2FP.BF16.PACK_AB R7, R146, R147 ;  /* 0x000000939207723e */ /* 0x020fce00000010ff */
        /* <DEDUP_REMOVED lines=12> */
[C---:B-1----:R-:W-:Y:S08]  /*a750*/  HMMA.16816.F32.BF16 R76, R4.reuse, R8, R76 ;  /* 0x00000008044c723c */ /* 0x042ff0000004184c */
[C---:B------:R-:W-:Y:S01]  /*a760*/  HMMA.16816.F32.BF16 R80, R4.reuse, R10, R80 ;  /* 0x0000000a0450723c */ /* 0x040fe20000041850 */
[----:B------:R-:W1:Y:S07]  /*a770*/  LDSM.16.MT88.4 R8, [R186+0x1100] ;  /* 0x00110000ba08783b */ /* 0x000e6e0000004200 */
[C---:B--2---:R-:W-:Y:S08]  /*a780*/  HMMA.16816.F32.BF16 R84, R4.reuse, R16, R84 ;  /* 0x000000100454723c */ /* 0x044ff00000041854 */
[----:B------:R-:W-:Y:S01]  /*a790*/  HMMA.16816.F32.BF16 R88, R4, R18, R88 ;  /* 0x000000120458723c */ /* 0x000fe20000041858 */
[----:B------:R-:W2:Y:S01]  /*a7a0*/  LDSM.16.MT88.4 R16, [R172+0x1100] ;  /* 0x00110000ac10783b */ /* 0x000ea20000004200 */
[----:B------:R-:W-:-:S02]  /*a7b0*/  FFMA.FTZ R168, R173, c[0x0][0x2d0], -R180 ;  /* 0x0000b400ada87a23 */ /* 0x000fc400000108b4 */
[--C-:B------:R-:W-:Y:S02]  /*a7c0*/  FFMA.FTZ R166, R171, c[0x0][0x2d0], -R180.reuse ;  /* 0x0000b400aba67a23 */ /* 0x100fe400000108b4 */
[--C-:B------:R-:W-:Y:S02]  /*a7d0*/  FFMA.FTZ R167, R167, c[0x0][0x2d0], -R180.reuse ;  /* 0x0000b400a7a77a23 */ /* 0x100fe400000108b4 */
[--C-:B------:R-:W-:Y:S01]  /*a7e0*/  FFMA.FTZ R171, R196, c[0x0][0x2d0], -R169.reuse ;  /* 0x0000b400c4ab7a23 */ /* 0x100fe200000108a9 */
[C---:B------:R-:W-:Y:S01]  /*a7f0*/  HMMA.16816.F32.BF16 R128, R4.reuse, R132, R128 ;  /* 0x000000840480723c */ /* 0x040fe20000041880 */
[--C-:B------:R-:W-:Y:S02]  /*a800*/  FFMA.FTZ R174, R174, c[0x0][0x2d0], -R169.reuse ;  /* 0x0000b400aeae7a23 */ /* 0x100fe400000108a9 */
[--C-:B------:R-:W-:Y:S02]  /*a810*/  FFMA.FTZ R173, R182, c[0x0][0x2d0], -R169.reuse ;  /* 0x0000b400b6ad7a23 */ /* 0x100fe400000108a9 */
[----:B------:R-:W-:Y:S01]  /*a820*/  FFMA.FTZ R178, R178, c[0x0][0x2d0], -R169 ;  /* 0x0000b400b2b27a23 */ /* 0x000fe200000108a9 */
[----:B------:R-:W-:Y:S02]  /*a830*/  MUFU.EX2 R165, R165 ;  /* 0x000000a500a57308 */ /* 0x000fe40000000800 */
[C---:B------:R-:W-:Y:S06]  /*a840*/  HMMA.16816.F32.BF16 R124, R4.reuse, R134, R124 ;  /* 0x00000086047c723c */ /* 0x040fec000004187c */
[----:B------:R-:W1:Y:S02]  /*a850*/  MUFU.EX2 R168, R168 ;  /* 0x000000a800a87308 */ /* 0x000e640000000800 */
[C---:B------:R-:W-:Y:S06]  /*a860*/  HMMA.16816.F32.BF16 R112, R4.reuse, R32, R112 ;  /* 0x000000200470723c */ /* 0x040fec0000041870 */
[----:B------:R-:W-:Y:S02]  /*a870*/  MUFU.EX2 R166, R166 ;  /* 0x000000a600a67308 */ /* 0x000fe40000000800 */
[C---:B------:R-:W-:Y:S01]  /*a880*/  HMMA.16816.F32.BF16 R108, R4.reuse, R34, R108 ;  /* 0x00000022046c723c */ /* 0x040fe2000004186c */
[----:B------:R-:W-:Y:S05]  /*a890*/  LDSM.16.MT88.4 R32, [R184+0x1100] ;  /* 0x00110000b820783b */ /* 0x000fea0000004200 */
[----:B------:R-:W1:Y:S02]  /*a8a0*/  MUFU.EX2 R167, R167 ;  /* 0x000000a700a77308 */ /* 0x000e640000000800 */
[C---:B------:R-:W-:Y:S06]  /*a8b0*/  HMMA.16816.F32.BF16 R104, R4.reuse, R28, R104 ;  /* 0x0000001c0468723c */ /* 0x040fec0000041868 */
[----:B------:R-:W-:Y:S02]  /*a8c0*/  MUFU.EX2 R171, R171 ;  /* 0x000000ab00ab7308 */ /* 0x000fe40000000800 */
[C---:B------:R-:W-:Y:S01]  /*a8d0*/  HMMA.16816.F32.BF16 R100, R4.reuse, R30, R100 ;  /* 0x0000001e0464723c */ /* 0x040fe20000041864 */
[----:B------:R-:W-:Y:S05]  /*a8e0*/  LDSM.16.MT88.4 R28, [R161+0x1100] ;  /* 0x00110000a11c783b */ /* 0x000fea0000004200 */
[----:B------:R-:W1:Y:S02]  /*a8f0*/  MUFU.EX2 R174, R174 ;  /* 0x000000ae00ae7308 */ /* 0x000e640000000800 */
[C---:B------:R-:W-:Y:S08]  /*a900*/  HMMA.16816.F32.BF16 R36, R4.reuse, R24, R36 ;  /* 0x000000180424723c */ /* 0x040ff00000041824 */
[C---:B------:R-:W-:Y:S01]  /*a910*/  HMMA.16816.F32.BF16 R40, R4.reuse, R26, R40 ;  /* 0x0000001a0428723c */ /* 0x040fe20000041828 */
[----:B------:R-:W-:Y:S01]  /*a920*/  MUFU.EX2 R173, R173 ;  /* 0x000000ad00ad7308 */ /* 0x000fe20000000800 */
[----:B------:R-:W-:Y:S06]  /*a930*/  LDSM.16.MT88.4 R24, [R172+0x3100] ;  /* 0x00310000ac18783b */ /* 0x000fec0000004200 */
[C---:B----4-:R-:W-:Y:S01]  /*a940*/  HMMA.16816.F32.BF16 R68, R4.reuse, R20, R68 ;  /* 0x000000140444723c */ /* 0x050fe20000041844 */
[----:B------:R-:W4:Y:S07]  /*a950*/  MUFU.EX2 R178, R178 ;  /* 0x000000b200b27308 */ /* 0x000f2e0000000800 */
[C---:B------:R-:W-:Y:S01]  /*a960*/  HMMA.16816.F32.BF16 R72, R4.reuse, R22, R72 ;  /* 0x000000160448723c */ /* 0x040fe20000041848 */
[----:B------:R-:W-:Y:S07]  /*a970*/  LDSM.16.MT88.4 R20, [R186+0x5100] ;  /* 0x00510000ba14783b */ /* 0x000fee0000004200 */
[C---:B-----5:R-:W-:Y:S08]  /*a980*/  HMMA.16816.F32.BF16 R92, R4.reuse, R12, R92 ;  /* 0x0000000c045c723c */ /* 0x060ff0000004185c */
[----:B------:R-:W-:Y:S01]  /*a990*/  HMMA.16816.F32.BF16 R96, R4, R14, R96 ;  /* 0x0000000e0460723c */ /* 0x000fe20000041860 */
[----:B------:R-:W5:Y:S01]  /*a9a0*/  LDSM.16.MT88.4 R12, [R186+0x3100] ;  /* 0x00310000ba0c783b */ /* 0x000f620000004200 */
[----:B------:R-:W-:-:S02]  /*a9b0*/  FFMA.FTZ R182, R175, c[0x0][0x2d0], -R180 ;  /* 0x0000b400afb67a23 */ /* 0x000fc400000108b4 */
[----:B------:R-:W-:Y:S01]  /*a9c0*/  FFMA.FTZ R177, R177, c[0x0][0x2d0], -R180 ;  /* 0x0000b400b1b17a23 */ /* 0x000fe200000108b4 */
[----:B------:R-:W-:Y:S02]  /*a9d0*/  LDSM.16.MT88.4 R132, [R172+0x5900] ;  /* 0x00590000ac84783b */ /* 0x000fe40000004200 */
[----:B-1----:R-:W-:Y:S02]  /*a9e0*/  F2FP.BF16.PACK_AB R4, R168, R165 ;  /* 0x000000a5a804723e */ /* 0x002fe400000010ff */
[----:B------:R-:W-:Y:S02]  /*a9f0*/  F2FP.BF16.PACK_AB R6, R167, R166 ;  /* 0x000000a6a706723e */ /* 0x000fe400000010ff */
[----:B------:R-:W-:Y:S02]  /*aa00*/  F2FP.BF16.PACK_AB R5, R174, R171 ;  /* 0x000000abae05723e */ /* 0x000fe400000010ff */
[----:B----4-:R-:W-:-:S07]  /*aa10*/  F2FP.BF16.PACK_AB R7, R178, R173 ;  /* 0x000000adb207723e */ /* 0x010fce00000010ff */
[C---:B------:R-:W-:Y:S08]  /*aa20*/  HMMA.16816.F32.BF16 R128, R4.reuse, R8, R128 ;  /* 0x000000080480723c */ /* 0x040ff00000041880 */
[C---:B------:R-:W-:Y:S01]  /*aa30*/  HMMA.16816.F32.BF16 R124, R4.reuse, R10, R124 ;  /* 0x0000000a047c723c */ /* 0x040fe2000004187c */
[----:B------:R-:W1:Y:S07]  /*aa40*/  LDSM.16.MT88.4 R8, [R184+0x3100] ;  /* 0x00310000b808783b */ /* 0x000e6e0000004200 */
[C---:B--2---:R-:W-:Y:S08]  /*aa50*/  HMMA.16816.F32.BF16 R120, R4.reuse, R16, R120 ;  /* 0x000000100478723c */ /* 0x044ff00000041878 */
[C---:B------:R-:W-:Y:S01]  /*aa60*/  HMMA.16816.F32.BF16 R116, R4.reuse, R18, R116 ;  /* 0x000000120474723c */ /* 0x040fe20000041874 */
[----:B------:R-:W2:Y:S07]  /*aa70*/  LDSM.16.MT88.4 R16, [R161+0x3100] ;  /* 0x00310000a110783b */ /* 0x000eae0000004200 */
        /* <DEDUP_REMOVED lines=12> */
[C---:B-1----:R-:W-:Y:S08]  /*ab40*/  HMMA.16816.F32.BF16 R84, R4.reuse, R8, R84 ;  /* 0x000000080454723c */ /* 0x042ff00000041854 */
[C---:B------:R-:W-:Y:S01]  /*ab50*/  HMMA.16816.F32.BF16 R88, R4.reuse, R10, R88 ;  /* 0x0000000a0458723c */ /* 0x040fe20000041858 */
[----:B------:R-:W1:Y:S07]  /*ab60*/  LDSM.16.MT88.4 R8, [R184+0x1900] ;  /* 0x00190000b808783b */ /* 0x000e6e0000004200 */
[C---:B--2---:R-:W-:Y:S08]  /*ab70*/  HMMA.16816.F32.BF16 R92, R4.reuse, R16, R92 ;  /* 0x00000010045c723c */ /* 0x044ff0000004185c */
[----:B------:R-:W-:Y:S01]  /*ab80*/  HMMA.16816.F32.BF16 R96, R4, R18, R96 ;  /* 0x000000120460723c */ /* 0x000fe20000041860 */
[----:B------:R-:W2:Y:S01]  /*ab90*/  LDSM.16.MT88.4 R16, [R161+0x3900] ;  /* 0x00390000a110783b */ /* 0x000ea20000004200 */
[----:B------:R-:W-:-:S02]  /*aba0*/  FFMA.FTZ R175, R139, c[0x0][0x2d0], -R180 ;  /* 0x0000b4008baf7a23 */ /* 0x000fc400000108b4 */
[----:B------:R-:W-:Y:S02]  /*abb0*/  FFMA.FTZ R180, R137, c[0x0][0x2d0], -R180 ;  /* 0x0000b40089b47a23 */ /* 0x000fe400000108b4 */
[--C-:B------:R-:W-:Y:S02]  /*abc0*/  FFMA.FTZ R176, R176, c[0x0][0x2d0], -R169.reuse ;  /* 0x0000b400b0b07a23 */ /* 0x100fe400000108a9 */
[--C-:B------:R-:W-:Y:S02]  /*abd0*/  FFMA.FTZ R179, R138, c[0x0][0x2d0], -R169.reuse ;  /* 0x0000b4008ab37a23 */ /* 0x100fe400000108a9 */
[--C-:B------:R-:W-:Y:S02]  /*abe0*/  FFMA.FTZ R181, R136, c[0x0][0x2d0], -R169.reuse ;  /* 0x0000b40088b57a23 */ /* 0x100fe400000108a9 */
[----:B------:R-:W-:Y:S01]  /*abf0*/  FFMA.FTZ R222, R170, c[0x0][0x2d0], -R169 ;  /* 0x0000b400aade7a23 */ /* 0x000fe200000108a9 */
[C---:B------:R-:W-:Y:S01]  /*ac00*/  HMMA.16816.F32.BF16 R112, R4.reuse, R32, R112 ;  /* 0x000000200470723c */ /* 0x040fe20000041870 */
[----:B------:R-:W-:Y:S01]  /*ac10*/  MUFU.EX2 R177, R177 ;  /* 0x000000b100b17308 */ /* 0x000fe20000000800 */
[----:B------:R-:W-:Y:S01]  /*ac20*/  FADD.FTZ R155, R158, R155 ;  /* 0x0000009b9e9b7221 */ /* 0x000fe20000010000 */
[----:B------:R-:W5:Y:S05]  /*ac30*/  LDSM.16.MT88.4 R136, [R172+0x3900] ;  /* 0x00390000ac88783b */ /* 0x000f6a0000004200 */
[C---:B------:R-:W-:Y:S01]  /*ac40*/  HMMA.16816.F32.BF16 R108, R4.reuse, R34, R108 ;  /* 0x00000022046c723c */ /* 0x040fe2000004186c */
[----:B------:R-:W1:Y:S08]  /*ac50*/  MUFU.EX2 R182, R182 ;  /* 0x000000b600b67308 */ /* 0x000e700000000800 */
[----:B------:R-:W-:Y:S08]  /*ac60*/  MUFU.EX2 R175, R175 ;  /* 0x000000af00af7308 */ /* 0x000ff00000000800 */
[----:B------:R-:W1:Y:S08]  /*ac70*/  MUFU.EX2 R180, R180 ;  /* 0x000000b400b47308 */ /* 0x000e700000000800 */
[----:B------:R-:W-:Y:S08]  /*ac80*/  MUFU.EX2 R176, R176 ;  /* 0x000000b000b07308 */ /* 0x000ff00000000800 */
[----:B------:R-:W1:Y:S08]  /*ac90*/  MUFU.EX2 R179, R179 ;  /* 0x000000b300b37308 */ /* 0x000e700000000800 */
[----:B------:R-:W-:Y:S08]  /*aca0*/  MUFU.EX2 R181, R181 ;  /* 0x000000b500b57308 */ /* 0x000ff00000000800 */
[----:B------:R-:W1:Y:S01]  /*acb0*/  MUFU.EX2 R222, R222 ;  /* 0x000000de00de7308 */ /* 0x000e620000000800 */
[C---:B------:R-:W-:Y:S01]  /*acc0*/  HMMA.16816.F32.BF16 R104, R4.reuse, R28, R104 ;  /* 0x0000001c0468723c */ /* 0x040fe20000041868 */
[----:B------:R-:W-:Y:S01]  /*acd0*/  FADD.FTZ R160, R157, R160 ;  /* 0x000000a09da07221 */ /* 0x000fe20000010000 */
[----:B------:R-:W1:Y:S06]  /*ace0*/  LDSM.16.MT88.4 R32, [R186+0x1900] ;  /* 0x00190000ba20783b */ /* 0x000e6c0000004200 */
[C---:B------:R-:W-:Y:S01]  /*acf0*/  HMMA.16816.F32.BF16 R100, R4.reuse, R30, R100 ;  /* 0x0000001e0464723c */ /* 0x040fe20000041864 */
[----:B------:R-:W-:Y:S01]  /*ad00*/  FADD.FTZ R156, R156, R155 ;  /* 0x0000009b9c9c7221 */ /* 0x000fe20000010000 */
[----:B------:R-:W2:Y:S06]  /*ad10*/  LDSM.16.MT88.4 R28, [R161+0x1900] ;  /* 0x00190000a11c783b */ /* 0x000eac0000004200 */
[----:B------:R-:W-:Y:S01]  /*ad20*/  HMMA.16816.F32.BF16 R44, R4, R24, R44 ;  /* 0x00000018042c723c */ /* 0x000fe2000004182c */
[----:B------:R-:W-:-:S07]  /*ad30*/  FADD.FTZ R159, R159, R160 ;  /* 0x000000a09f9f7221 */ /* 0x000fce0000010000 */
[C---:B------:R-:W-:Y:S01]  /*ad40*/  HMMA.16816.F32.BF16 R48, R4.reuse, R26, R48 ;  /* 0x0000001a0430723c */ /* 0x040fe20000041830 */
[----:B------:R-:W2:Y:S07]  /*ad50*/  LDSM.16.MT88.4 R24, [R186+0x3900] ;  /* 0x00390000ba18783b */ /* 0x000eae0000004200 */
[C---:B------:R-:W-:Y:S08]  /*ad60*/  HMMA.16816.F32.BF16 R68, R4.reuse, R20, R68 ;  /* 0x000000140444723c */ /* 0x040ff00000041844 */
[----:B------:R-:W-:Y:S01]  /*ad70*/  HMMA.16816.F32.BF16 R72, R4, R22, R72 ;  /* 0x000000160448723c */ /* 0x000fe20000041848 */
[----:B------:R-:W2:Y:S06]  /*ad80*/  LDSM.16.MT88.4 R20, [R184+0x3900] ;  /* 0x00390000b814783b */ /* 0x000eac0000004200 */
[----:B-1----:R-:W-:-:S02]  /*ad90*/  F2FP.BF16.PACK_AB R4, R182, R177 ;  /* 0x000000b1b604723e */ /* 0x002fc400000010ff */
[----:B------:R-:W-:Y:S02]  /*ada0*/  F2FP.BF16.PACK_AB R6, R180, R175 ;  /* 0x000000afb406723e */ /* 0x000fe400000010ff */
[----:B------:R-:W-:Y:S02]  /*adb0*/  F2FP.BF16.PACK_AB R5, R179, R176 ;  /* 0x000000b0b305723e */ /* 0x000fe400000010ff */
[----:B------:R-:W-:Y:S01]  /*adc0*/  F2FP.BF16.PACK_AB R7, R222, R181 ;  /* 0x000000b5de07723e */ /* 0x000fe200000010ff */
[----:B------:R-:W-:Y:S02]  /*add0*/  FADD.FTZ R151, R151, R156 ;  /* 0x0000009c97977221 */ /* 0x000fe40000010000 */
[----:B------:R-:W-:-:S04]  /*ade0*/  FADD.FTZ R152, R152, R159 ;  /* 0x0000009f98987221 */ /* 0x000fc80000010000 */
[----:B----4-:R-:W-:Y:S01]  /*adf0*/  HMMA.16816.F32.BF16 R120, R4, R12, R120 ;  /* 0x0000000c0478723c */ /* 0x010fe20000041878 */
[----:B------:R-:W-:-:S07]  /*ae00*/  FADD.FTZ R154, R154, R151 ;  /* 0x000000979a9a7221 */ /* 0x000fce0000010000 */
[C---:B------:R-:W-:Y:S01]  /*ae10*/  HMMA.16816.F32.BF16 R116, R4.reuse, R14, R116 ;  /* 0x0000000e0474723c */ /* 0x040fe20000041874 */
[----:B------:R-:W1:Y:S07]  /*ae20*/  LDSM.16.MT88.4 R12, [R186+0x5900] ;  /* 0x00590000ba0c783b */ /* 0x000e6e0000004200 */
[----:B------:R-:W-:Y:S01]  /*ae30*/  HMMA.16816.F32.BF16 R112, R4, R8, R112 ;  /* 0x000000080470723c */ /* 0x000fe20000041870 */
[----:B------:R-:W-:-:S07]  /*ae40*/  FADD.FTZ R153, R153, R152 ;  /* 0x0000009899997221 */ /* 0x000fce0000010000 */
[C---:B------:R-:W-:Y:S01]  /*ae50*/  HMMA.16816.F32.BF16 R108, R4.reuse, R10, R108 ;  /* 0x0000000a046c723c */ /* 0x040fe2000004186c */
[----:B------:R-:W4:Y:S07]  /*ae60*/  LDSM.16.MT88.4 R8, [R184+0x5900] ;  /* 0x00590000b808783b */ /* 0x000f2e0000004200 */
[C---:B--2---:R-:W-:Y:S08]  /*ae70*/  HMMA.16816.F32.BF16 R60, R4.reuse, R16, R60 ;  /* 0x00000010043c723c */ /* 0x044ff0000004183c */
[----:B------:R-:W-:Y:S01]  /*ae80*/  HMMA.16816.F32.BF16 R64, R4, R18, R64 ;  /* 0x000000120440723c */ /* 0x000fe20000041840 */
[----:B------:R-:W2:Y:S01]  /*ae90*/  LDSM.16.MT88.4 R16, [R161+0x5900] ;  /* 0x00590000a110783b */ /* 0x000ea20000004200 */
[----:B------:R-:W-:Y:S01]  /*aea0*/  ISETP.GE.AND P3, PT, R201, c[0x0][0x1d4], PT ;  /* 0x00007500c9007a0c */ /* 0x000fe20003f66270 */
[----:B------:R-:W-:-:S02]  /*aeb0*/  FADD.FTZ R149, R149, R154 ;  /* 0x0000009a95957221 */ /* 0x000fc40000010000 */
[----:B------:R-:W-:Y:S02]  /*aec0*/  FADD.FTZ R148, R148, R153 ;  /* 0x0000009994947221 */ /* 0x000fe40000010000 */
[----:B------:R-:W-:Y:S02]  /*aed0*/  FADD.FTZ R150, R150, R149 ;  /* 0x0000009596967221 */ /* 0x000fe40000010000 */
[----:B------:R-:W-:Y:S02]  /*aee0*/  FADD.FTZ R147, R147, R148 ;  /* 0x0000009493937221 */ /* 0x000fe40000010000 */
[----:B------:R-:W-:Y:S02]  /*aef0*/  FADD.FTZ R150, R3, R150 ;  /* 0x0000009603967221 */ /* 0x000fe40000010000 */
[----:B------:R-:W-:Y:S02]  /*af00*/  FADD.FTZ R146, R146, R147 ;  /* 0x0000009392927221 */ /* 0x000fe40000010000 */
[----:B------:R-:W-:Y:S01]  /*af10*/  @!PT LDS RZ, [RZ] ;  /* 0x00000000fffff984 */ /* 0x000fe20000000800 */
[----:B------:R-:W-:Y:S01]  /*af20*/  @!PT LDS RZ, [RZ] ;  /* 0x00000000fffff984 */ /* 0x000fe20000000800 */
[----:B------:R-:W-:Y:S01]  /*af30*/  @!PT LDS RZ, [RZ] ;  /* 0x00000000fffff984 */ /* 0x000fe20000000800 */
[----:B------:R1:W-:Y:S01]  /*af40*/  @P0 LDGSTS.E.BYPASS.LTC128B.128 [R140+0xc100], [R144.64], !P3 ;  /* 0x0c100000908c0fae */ /* 0x0003e2000d901d46 */
[----:B------:R-:W-:-:S02]  /*af50*/  FADD.FTZ R165, R165, R150 ;  /* 0x00000096a5a57221 */ /* 0x000fc40000010000 */
[----:B------:R-:W-:Y:S01]  /*af60*/  FADD.FTZ R171, R171, R146 ;  /* 0x00000092abab7221 */ /* 0x000fe20000010000 */
[----:B------:R1:W-:Y:S04]  /*af70*/  @P0 LDGSTS.E.BYPASS.LTC128B.128 [R140+0xe100], [R144.64+0x80], !P6 ;  /* 0x0e100080908c0fae */ /* 0x0003e8000f101d46 */
[----:B------:R1:W-:Y:S01]  /*af80*/  @P0 LDGSTS.E.BYPASS.LTC128B.128 [R140+0x10100], [R144.64+0x100], !P5 ;  /* 0x10100100908c0fae */ /* 0x0003e2000e901d46 */
[----:B------:R-:W-:-:S03]  /*af90*/  FADD.FTZ R165, R168, R165 ;  /* 0x000000a5a8a57221 */ /* 0x000fc60000010000 */
[----:B------:R1:W-:Y:S01]  /*afa0*/  @P0 LDGSTS.E.BYPASS.LTC128B.128 [R140+0xd100], [R142.64], !P3 ;  /* 0x0d1000008e8c0fae */ /* 0x0003e2000d901d46 */
[----:B------:R-:W-:Y:S01]  /*afb0*/  ISETP.NE.AND P3, PT, R225, 0x1, PT ;  /* 0x00000001e100780c */ /* 0x000fe20003f65270 */
[----:B------:R-:W-:Y:S02]  /*afc0*/  FADD.FTZ R174, R174, R171 ;  /* 0x000000abaeae7221 */ /* 0x000fe40000010000 */
[----:B------:R-:W-:Y:S02]  /*afd0*/  FADD.FTZ R166, R166, R165 ;  /* 0x000000a5a6a67221 */ /* 0x000fe40000010000 */
[----:B------:R-:W-:Y:S01]  /*afe0*/  IMAD.SHL.U32 R162, R162, 0x80, RZ ;  /* 0x00000080a2a27824 */ /* 0x000fe200078e00ff */
[----:B-----5:R-:W-:Y:S01]  /*aff0*/  HMMA.16816.F32.BF16 R44, R4, R136, R44 ;  /* 0x00000088042c723c */ /* 0x020fe2000004182c */
[----:B------:R-:W-:Y:S01]  /*b000*/  FADD.FTZ R173, R173, R174 ;  /* 0x000000aeadad7221 */ /* 0x000fe20000010000 */
[----:B------:R1:W-:Y:S01]  /*b010*/  @P0 LDGSTS.E.BYPASS.LTC128B.128 [R140+0xf100], [R142.64+0x80], !P6 ;  /* 0x0f1000808e8c0fae */ /* 0x0003e2000f101d46 */
[----:B------:R-:W-:-:S02]  /*b020*/  FADD.FTZ R166, R167, R166 ;  /* 0x000000a6a7a67221 */ /* 0x000fc40000010000 */
[----:B------:R-:W-:Y:S01]  /*b030*/  FADD.FTZ R173, R178, R173 ;  /* 0x000000adb2ad7221 */ /* 0x000fe20000010000 */
[----:B------:R1:W-:Y:S01]  /*b040*/  @P0 LDGSTS.E.BYPASS.LTC128B.128 [R140+0x11100], [R142.64+0x100], !P5 ;  /* 0x111001008e8c0fae */ /* 0x0003e2000e901d46 */
[----:B------:R-:W-:Y:S01]  /*b050*/  @P3 IMAD.HI.U32 R3, R162, c[0x0][0x2c8], RZ ;  /* 0x0000b200a2033a27 */ /* 0x000fe200078e00ff */
[----:B------:R-:W-:Y:S02]  /*b060*/  HMMA.16816.F32.BF16 R48, R4, R138, R48 ;  /* 0x0000008a0430723c */ /* 0x000fe40000041830 */
[----:B------:R-:W0:Y:S01]  /*b070*/  LDGDEPBAR ;  /* 0x00000000000079af */ /* 0x000e220000000000 */
[----:B------:R-:W-:Y:S02]  /*b080*/  FADD.FTZ R177, R177, R166 ;  /* 0x000000a6b1b17221 */ /* 0x000fe40000010000 */
[----:B------:R-:W-:-:S03]  /*b090*/  FADD.FTZ R176, R176, R173 ;  /* 0x000000adb0b07221 */ /* 0x000fc60000010000 */
[----:B------:R-:W-:Y:S01]  /*b0a0*/  HMMA.16816.F32.BF16 R76, R4, R132, R76 ;  /* 0x00000084044c723c */ /* 0x000fe2000004184c */
[----:B------:R-:W-:Y:S02]  /*b0b0*/  FADD.FTZ R182, R182, R177 ;  /* 0x000000b1b6b67221 */ /* 0x000fe40000010000 */
[----:B------:R-:W-:-:S05]  /*b0c0*/  FADD.FTZ R176, R179, R176 ;  /* 0x000000b0b3b07221 */ /* 0x000fca0000010000 */
[----:B------:R-:W-:Y:S01]  /*b0d0*/  HMMA.16816.F32.BF16 R80, R4, R134, R80 ;  /* 0x000000860450723c */ /* 0x000fe20000041850 */
[----:B------:R-:W-:-:S07]  /*b0e0*/  FADD.FTZ R175, R175, R182 ;  /* 0x000000b6afaf7221 */ /* 0x000fce0000010000 */
[----:B------:R-:W-:Y:S01]  /*b0f0*/  HMMA.16816.F32.BF16 R128, R4, R32, R128 ;  /* 0x000000200480723c */ /* 0x000fe20000041880 */
[----:B------:R-:W-:-:S07]  /*b100*/  FADD.FTZ R181, R181, R176 ;  /* 0x000000b0b5b57221 */ /* 0x000fce0000010000 */
        /* <DEDUP_REMOVED lines=9> */
[C---:B----4-:R-:W-:Y:S08]  /*b1a0*/  HMMA.16816.F32.BF16 R84, R4.reuse, R8, R84 ;  /* 0x000000080454723c */ /* 0x050ff00000041854 */
[C---:B------:R-:W-:Y:S08]  /*b1b0*/  HMMA.16816.F32.BF16 R88, R4.reuse, R10, R88 ;  /* 0x0000000a0458723c */ /* 0x040ff00000041858 */
[C---:B--2---:R-:W-:Y:S08]  /*b1c0*/  HMMA.16816.F32.BF16 R92, R4.reuse, R16, R92 ;  /* 0x00000010045c723c */ /* 0x044ff0000004185c */
[----:B------:R-:W-:Y:S07]  /*b1d0*/  HMMA.16816.F32.BF16 R96, R4, R18, R96 ;  /* 0x000000120460723c */ /* 0x000fee0000041860 */
[----:B------:R-:W-:Y:S01]  /*b1e0*/  IMAD.MOV.U32 R4, RZ, RZ, R162 ;  /* 0x000000ffff047224 */ /* 0x000fe200078e00a2 */
[----:B------:R-:W-:-:S04]  /*b1f0*/  @P3 SHF.R.U32.HI R4, RZ, c[0x0][0x2cc], R3 ;  /* 0x0000b300ff043a19 */ /* 0x000fc80000011603 */
[----:B---3--:R-:W-:Y:S01]  /*b200*/  IADD3 R163, -R163, R164, R4 ;  /* 0x000000a4a3a37210 */ /* 0x008fe20007ffe104 */
[----:B------:R-:W-:Y:S01]  /*b210*/  FADD.FTZ R223, R180, R175 ;  /* 0x000000afb4df7221 */ /* 0x000fe20000010000 */
[----:B------:R-:W-:Y:S01]  /*b220*/  IADD3 R195, R141, -0x2, RZ ;  /* 0xfffffffe8dc37810 */ /* 0x000fe20007ffe0ff */
[----:B------:R-:W-:Y:S01]  /*b230*/  FADD.FTZ R222, R222, R181 ;  /* 0x000000b5dede7221 */ /* 0x000fe20000010000 */
[----:B------:R-:W-:Y:S01]  /*b240*/  IADD3 R3, R163, c[0x0][0x328], RZ ;  /* 0x0000ca00a3037a10 */ /* 0x000fe20007ffe0ff */
[----:B------:R-:W-:Y:S05]  /*b250*/  @!P4 BRA `(.L_x_999) ;  /* 0x000001000000c947 */ /* 0x000fea0003800000 */
[C---:B------:R-:W-:Y:S01]  /*b260*/  ISETP.GT.AND P0, PT, R163.reuse, RZ, PT ;  /* 0x000000ffa300720c */ /* 0x040fe20003f04270 */
        /* <DEDUP_REMOVED lines=9> */
.L_x_1001:
[----:B------:R-:W-:-:S13]  /*b300*/  ISETP.NE.AND P0, PT, R224, 0x1, PT ;  /* 0x00000001e000780c */ /* 0x000fda0003f05270 */
[----:B------:R-:W-:-:S05]  /*b310*/  @P0 IMAD.HI.U32 R4, R5, c[0x0][0x330], RZ ;  /* 0x0000cc0005040a27 */ /* 0x000fca00078e00ff */
[----:B------:R-:W-:Y:S02]  /*b320*/  @P0 SHF.R.U32.HI R5, RZ, c[0x0][0x334], R4 ;  /* 0x0000cd00ff050a19 */ /* 0x000fe40000011604 */
.L_x_1002:
[----:B------:R-:W-:Y:S05]  /*b330*/  BSYNC B0 ;  /* 0x0000000000007941 */ /* 0x000fea0003800000 */
.L_x_1000:
[----:B------:R-:W-:-:S05]  /*b340*/  IMAD R4, R5, R224, c[0x0][0x32c] ;  /* 0x0000cb0005047624 */ /* 0x000fca00078e02e0 */
[----:B------:R-:W-:-:S04]  /*b350*/  IMNMX R3, R3, R4, PT ;  /* 0x0000000403037217 */ /* 0x000fc80003800200 */
.L_x_999:
[----:B------:R-:W-:Y:S01]  /*b360*/  SHF.R.S32.HI R4, RZ, 0x1f, R3 ;  /* 0x0000001fff047819 */ /* 0x000fe20000011403 */
[----:B------:R-:W-:Y:S02]  /*b370*/  IMAD.MOV.U32 R185, RZ, RZ, 0x1 ;  /* 0x00000001ffb97424 */ /* 0x000fe400078e00ff */
[----:B------:R-:W-:Y:S01]  /*b380*/  IMAD.MOV.U32 R221, RZ, RZ, RZ ;  /* 0x000000ffffdd7224 */ /* 0x000fe200078e00ff */
[----:B------:R-:W-:-:S04]  /*b390*/  LEA.HI R3, R4, R3, RZ, 0x6 ;  /* 0x0000000304037211 */ /* 0x000fc800078f30ff */
[----:B------:R-:W-:-:S04]  /*b3a0*/  SHF.R.S32.HI R3, RZ, 0x6, R3 ;  /* 0x00000006ff037819 */ /* 0x000fc80000011403 */
[----:B------:R-:W-:-:S04]  /*b3b0*/  IMNMX R228, R198, R3, !PT ;  /* 0x00000003c6e47217 */ /* 0x000fc80007800200 */
[----:B------:R-:W-:-:S13]  /*b3c0*/  ISETP.GE.AND P0, PT, R195, R228, PT ;  /* 0x000000e4c300720c */ /* 0x000fda0003f06270 */
[----:B------:R-:W-:Y:S05]  /*b3d0*/  @!P0 BRA `(.L_x_1003) ;  /* 0x0000372000008947 */ /* 0x000fea0003800000 */
[----:B------:R-:W-:Y:S02]  /*b3e0*/  MOV R221, RZ ;  /* 0x000000ff00dd7202 */ /* 0x000fe40000000f00 */
[----:B------:R-:W-:Y:S02]  /*b3f0*/  MOV R185, 0x1 ;  /* 0x0000000100b97802 */ /* 0x000fe40000000f00 */
.L_x_1012:
[----:B------:R-:W-:Y:S04]  /*b400*/  DEPBAR.LE SB0, 0x2 ;  /* 0x000080800000791a */ /* 0x000fe80000000000 */
[----:B------:R-:W-:Y:S01]  /*b410*/  WARPSYNC 0xffffffff ;  /* 0xffffffff00007948 */ /* 0x000fe20003800000 */
[----:B------:R-:W-:Y:S01]  /*b420*/  BAR.SYNC.DEFER_BLOCKING 0x0 ;  /* 0x0000000000007b1d */ /* 0x000fe20000010000 */
[----:B------:R-:W-:Y:S01]  /*b430*/  IMAD R181, R185, 0x6000, RZ ;  /* 0x00006000b9b57824 */ /* 0x000fe200078e02ff */
[----:B------:R-:W-:Y:S02]  /*b440*/  ISETP.GE.AND P0, PT, R198, R195, PT ;  /* 0x000000c3c600720c */ /* 0x000fe40003f06270 */
[----:B------:R-:W-:Y:S02]  /*b450*/  MOV R183, 0x20 ;  /* 0x0000002000b77802 */ /* 0x000fe40000000f00 */
[----:B------:R-:W-:Y:S02]  /*b460*/  IADD3 R196, R192, R181, RZ ;  /* 0x000000b5c0c47210 */ /* 0x000fe40007ffe0ff */
[----:B------:R-:W-:Y:S02]  /*b470*/  SEL R183, R183, 0xffffffe0, !P1 ;  /* 0xffffffe0b7b77807 */ /* 0x000fe40004800000 */
[----:B------:R-:W-:Y:S02]  /*b480*/  ISETP.GE.AND P4, PT, R201, c[0x0][0x1d4], PT ;  /* 0x00007500c9007a0c */ /* 0x000fe40003f86270 */
[CC--:B------:R-:W-:Y:S02]  /*b490*/  IADD3 R182, R183.reuse, R196.reuse, RZ ;  /* 0x000000c4b7b67210 */ /* 0x0c0fe40007ffe0ff */
[----:B------:R-:W-:Y:S01]  /*b4a0*/  IADD3 R183, R183, R196, R193 ;  /* 0x000000c4b7b77210 */ /* 0x000fe20007ffe0c1 */
[----:B------:R-:W-:Y:S01]  /*b4b0*/  @!P0 IMAD R177, R221, 0x6000, R207 ;  /* 0x00006000ddb18824 */ /* 0x000fe200078e02cf */
[----:B------:R-:W-:Y:S02]  /*b4c0*/  @!P0 IADD3 R16, R195, -0x1, RZ ;  /* 0xffffffffc3108810 */ /* 0x000fe40007ffe0ff */
[----:B------:R-:W-:Y:S02]  /*b4d0*/  IADD3 R180, R193, R182, RZ ;  /* 0x000000b6c1b47210 */ /* 0x000fe40007ffe0ff */
[----:B------:R-:W-:Y:S01]  /*b4e0*/  @!P0 SHF.R.S32.HI R3, RZ, 0x1f, R16 ;  /* 0x0000001fff038819 */ /* 0x000fe20000011410 */
[C---:B------:R-:W-:Y:S01]  /*b4f0*/  @!P0 IMAD.WIDE.U32 R18, R16.reuse, c[0x0][0x208], RZ ;  /* 0x0000820010128a25 */ /* 0x040fe200078e00ff */
[----:B------:R-:W-:Y:S03]  /*b500*/  LDSM.16.M88.4 R132, [R194] ;  /* 0x00000000c284783b */ /* 0x000fe60000000200 */
[----:B------:R-:W-:Y:S04]  /*b510*/  @!P0 IMAD R3, R3, c[0x0][0x208], RZ ;  /* 0x0000820003038a24 */ /* 0x000fe800078e02ff */
[----:B------:R-:W-:Y:S01]  /*b520*/  @!P0 IMAD R3, R16, c[0x0][0x20c], R3 ;  /* 0x0000830010038a24 */ /* 0x000fe200078e0203 */
[----:B-1----:R-:W1:Y:S04]  /*b530*/  LDSM.16.M88.4 R136, [R196+0xc100] ;  /* 0x00c10000c488783b */ /* 0x002e680000000200 */
[----:B------:R-:W-:Y:S02]  /*b540*/  @!P0 IADD3 R17, R19, R3, RZ ;  /* 0x0000000313118210 */ /* 0x000fe40007ffe0ff */
[----:B------:R-:W2:Y:S01]  /*b550*/  LDSM.16.M88.4 R140, [R196+0xc900] ;  /* 0x00c90000c48c783b */ /* 0x000ea20000000200 */
[C---:B------:R-:W-:Y:S02]  /*b560*/  @!P0 SHF.L.U32 R19, R18.reuse, 0x6, RZ ;  /* 0x0000000612138819 */ /* 0x040fe400000006ff */
[----:B------:R-:W-:Y:S02]  /*b570*/  @!P0 SHF.L.U64.HI R17, R18, 0x6, R17 ;  /* 0x0000000612118819 */ /* 0x000fe40000010211 */
[----:B------:R-:W-:Y:S01]  /*b580*/  @!P0 IADD3 R16, P3, P2, R210, R19, R205 ;  /* 0x00000013d2108210 */ /* 0x000fe20007a7e0cd */
[----:B------:R-:W3:Y:S03]  /*b590*/  LDSM.16.M88.4 R144, [R196+0xd100] ;  /* 0x00d10000c490783b */ /* 0x000ee60000000200 */
[----:B------:R-:W-:Y:S02]  /*b5a0*/  @!P0 IADD3.X R3, R215, R17, R204, P3, P2 ;  /* 0x00000011d7038210 */ /* 0x000fe40001fe44cc */
[----:B------:R-:W-:Y:S01]  /*b5b0*/  @!P0 IADD3 R18, P2, R19, R210, RZ ;  /* 0x000000d213128210 */ /* 0x000fe20007f5e0ff */
[----:B------:R-:W4:Y:S03]  /*b5c0*/  LDL R227, [R1+0x4] ;  /* 0x0000040001e37983 */ /* 0x000f260000100800 */
[----:B------:R-:W-:Y:S02]  /*b5d0*/  @!P0 IADD3.X R17, R17, R215, RZ, P2, !PT ;  /* 0x000000d711118210 */ /* 0x000fe400017fe4ff */
[C---:B------:R-:W-:Y:S01]  /*b5e0*/  @!P0 LEA R174, P2, R18.reuse, c[0x0][0x1f8], 0x1 ;  /* 0x00007e0012ae8a11 */ /* 0x040fe200078408ff */
[----:B------:R-:W5:Y:S03]  /*b5f0*/  LDSM.16.M88.4 R148, [R196+0xd900] ;  /* 0x00d90000c494783b */ /* 0x000f660000000200 */
[----:B------:R-:W-:Y:S02]  /*b600*/  @!P0 LEA.HI.X R175, R18, c[0x0][0x1fc], R17, 0x1, P2 ;  /* 0x00007f0012af8a11 */ /* 0x000fe400010f0c11 */
[C---:B------:R-:W-:Y:S01]  /*b610*/  @!P0 LEA R172, P2, R16.reuse, c[0x0][0x1f8], 0x1 ;  /* 0x00007e0010ac8a11 */ /* 0x040fe200078408ff */
[----:B------:R-:W-:Y:S03]  /*b620*/  LDSM.16.M88.4 R152, [R190] ;  /* 0x00000000be98783b */ /* 0x000fe60000000200 */
[----:B------:R-:W-:Y:S02]  /*b630*/  @!P0 LEA.HI.X R173, R16, c[0x0][0x1fc], R3, 0x1, P2 ;  /* 0x00007f0010ad8a11 */ /* 0x000fe400010f0c03 */
[----:B------:R-:W-:Y:S01]  /*b640*/  IADD3 R3, R193, R196, RZ ;  /* 0x000000c4c1037210 */ /* 0x000fe20007ffe0ff */
[----:B------:R-:W-:Y:S01]  /*b650*/  LDSM.16.M88.4 R156, [R182+0xd900] ;  /* 0x00d90000b69c783b */ /* 0x000fe20000000200 */
[----:B------:R-:W-:Y:S01]  /*b660*/  ISETP.NE.AND P2, PT, R225, 0x1, PT ;  /* 0x00000001e100780c */ /* 0x000fe20003f45270 */
[C---:B-1----:R-:W-:Y:S08]  /*b670*/  HMMA.16816.F32.BF16 R4, R132.reuse, R136, RZ ;  /* 0x000000888404723c */ /* 0x042ff000000418ff */
[C---:B------:R-:W-:Y:S01]  /*b680*/  HMMA.16816.F32.BF16 R8, R132.reuse, R138, RZ ;  /* 0x0000008a8408723c */ /* 0x040fe200000418ff */
[----:B------:R-:W1:Y:S07]  /*b690*/  LDSM.16.M88.4 R136, [R182+0xc100] ;  /* 0x00c10000b688783b */ /* 0x000e6e0000000200 */
[C---:B--2---:R-:W-:Y:S08]  /*b6a0*/  HMMA.16816.F32.BF16 R12, R132.reuse, R140, RZ ;  /* 0x0000008c840c723c */ /* 0x044ff000000418ff */
[C---:B------:R-:W-:Y:S01]  /*b6b0*/  HMMA.16816.F32.BF16 R16, R132.reuse, R142, RZ ;  /* 0x0000008e8410723c */ /* 0x040fe200000418ff */
[----:B------:R-:W2:Y:S07]  /*b6c0*/  LDSM.16.M88.4 R140, [R182+0xc900] ;  /* 0x00c90000b68c783b */ /* 0x000eae0000000200 */
[C---:B---3--:R-:W-:Y:S08]  /*b6d0*/  HMMA.16816.F32.BF16 R20, R132.reuse, R144, RZ ;  /* 0x000000908414723c */ /* 0x048ff000000418ff */
[C---:B------:R-:W-:Y:S01]  /*b6e0*/  HMMA.16816.F32.BF16 R24, R132.reuse, R146, RZ ;  /* 0x000000928418723c */ /* 0x040fe200000418ff */
[----:B------:R-:W3:Y:S06]  /*b6f0*/  LDSM.16.M88.4 R144, [R182+0xd100] ;  /* 0x00d10000b690783b */ /* 0x000eec0000000200 */
[----:B------:R-:W-:Y:S01]  /*b700*/  @!PT LDS RZ, [RZ] ;  /* 0x00000000fffff984 */ /* 0x000fe20000000800 */
[----:B------:R-:W-:Y:S01]  /*b710*/  @!PT LDS RZ, [RZ] ;  /* 0x00000000fffff984 */ /* 0x000fe20000000800 */
[----:B------:R-:W-:Y:S01]  /*b720*/  @!PT LDS RZ, [RZ] ;  /* 0x00000000fffff984 */ /* 0x000fe20000000800 */
[----:B------:R2:W-:Y:S01]  /*b730*/  @!P0 LDGSTS.E.BYPASS.LTC128B.128 [R177], [R174.64], !P4 ;  /* 0x00000000aeb18fae */ /* 0x0005e2000e101d46 */
[C---:B-----5:R-:W-:Y:S05]  /*b740*/  HMMA.16816.F32.BF16 R28, R132.reuse, R148, RZ ;  /* 0x00000094841c723c */ /* 0x060fea00000418ff */
[----:B------:R5:W-:Y:S03]  /*b750*/  @!P0 LDGSTS.E.BYPASS.LTC128B.128 [R177+0x2000], [R174.64+0x80], !P6 ;  /* 0x02000080aeb18fae */ /* 0x000be6000f101d46 */
[----:B------:R-:W-:Y:S03]  /*b760*/  HMMA.16816.F32.BF16 R32, R132, R150, RZ ;  /* 0x000000968420723c */ /* 0x000fe600000418ff */
[----:B------:R5:W-:Y:S05]  /*b770*/  @!P0 LDGSTS.E.BYPASS.LTC128B.128 [R177+0x4000], [R174.64+0x100], !P5 ;  /* 0x04000100aeb18fae */ /* 0x000bea000e901d46 */
[C---:B-1----:R-:W-:Y:S01]  /*b780*/  HMMA.16816.F32.BF16 R4, R152.reuse, R136, R4 ;  /* 0x000000889804723c */ /* 0x042fe20000041804 */
[----:B------:R5:W-:Y:S06]  /*b790*/  @!P0 LDGSTS.E.BYPASS.LTC128B.128 [R177+0x1000], [R172.64], !P4 ;  /* 0x01000000acb18fae */ /* 0x000bec000e101d46 */
[----:B------:R5:W-:Y:S01]  /*b7a0*/  @!P0 LDGSTS.E.BYPASS.LTC128B.128 [R177+0x3000], [R172.64+0x80], !P6 ;  /* 0x03000080acb18fae */ /* 0x000be2000f101d46 */
[C---:B------:R-:W-:Y:S05]  /*b7b0*/  HMMA.16816.F32.BF16 R8, R152.reuse, R138, R8 ;  /* 0x0000008a9808723c */ /* 0x040fea0000041808 */
[----:B------:R5:W-:Y:S01]  /*b7c0*/  @!P0 LDGSTS.E.BYPASS.LTC128B.128 [R177+0x5000], [R172.64+0x100], !P5 ;  /* 0x05000100acb18fae */ /* 0x000be2000e901d46 */
[C---:B------:R-:W-:Y:S02]  /*b7d0*/  ISETP.GE.AND P0, PT, R221.reuse, 0x1, PT ;  /* 0x00000001dd00780c */ /* 0x040fe40003f06270 */
[C---:B--2---:R-:W-:Y:S03]  /*b7e0*/  HMMA.16816.F32.BF16 R12, R152.reuse, R140, R12 ;  /* 0x0000008c980c723c */ /* 0x044fe6000004180c */
[----:B------:R-:W-:Y:S01]  /*b7f0*/  LDSM.16.M88.4 R132, [R188] ;  /* 0x00000000bc84783b */ /* 0x000fe20000000200 */
[----:B------:R-:W-:Y:S04]  /*b800*/  IADD3 R221, R221, 0x1, RZ ;  /* 0x00000001dddd7810 */ /* 0x000fe80007ffe0ff */
[C---:B------:R-:W-:Y:S01]  /*b810*/  HMMA.16816.F32.BF16 R16, R152.reuse, R142, R16 ;  /* 0x0000008e9810723c */ /* 0x040fe20000041810 */
[----:B------:R-:W1:Y:S03]  /*b820*/  LDSM.16.M88.4 R148, [R3+0xc100] ;  /* 0x00c100000394783b */ /* 0x000e660000000200 */
[----:B------:R-:W-:Y:S03]  /*b830*/  SEL R221, R221, RZ, !P0 ;  /* 0x000000ffdddd7207 */ /* 0x000fe60004000000 */
[----:B------:R-:W2:Y:S01]  /*b840*/  LDSM.16.M88.4 R160, [R3+0xc900] ;  /* 0x00c9000003a0783b */ /* 0x000ea20000000200 */
[C---:B---3--:R-:W-:Y:S05]  /*b850*/  HMMA.16816.F32.BF16 R20, R152.reuse, R144, R20 ;  /* 0x000000909814723c */ /* 0x048fea0000041814 */
[----:B------:R-:W3:Y:S03]  /*b860*/  LDSM.16.M88.4 R164, [R3+0xd100] ;  /* 0x00d1000003a4783b */ /* 0x000ee60000000200 */
[C---:B------:R-:W-:Y:S03]  /*b870*/  HMMA.16816.F32.BF16 R24, R152.reuse, R146, R24 ;  /* 0x000000929818723c */ /* 0x040fe60000041818 */
[----:B------:R-:W3:Y:S05]  /*b880*/  LDSM.16.M88.4 R168, [R3+0xd900] ;  /* 0x00d9000003a8783b */ /* 0x000eea0000000200 */
[C---:B------:R-:W-:Y:S01]  /*b890*/  HMMA.16816.F32.BF16 R28, R152.reuse, R156, R28 ;  /* 0x0000009c981c723c */ /* 0x040fe2000004181c */
[----:B------:R-:W-:Y:S06]  /*b8a0*/  LDSM.16.M88.4 R136, [R187] ;  /* 0x00000000bb88783b */ /* 0x000fec0000000200 */
[----:B------:R-:W3:Y:S01]  /*b8b0*/  LDSM.16.M88.4 R140, [R180+0xc100] ;  /* 0x00c10000b48c783b */ /* 0x000ee20000000200 */
[----:B------:R-:W-:Y:S05]  /*b8c0*/  HMMA.16816.F32.BF16 R32, R152, R158, R32 ;  /* 0x0000009e9820723c */ /* 0x000fea0000041820 */
[----:B------:R-:W3:Y:S03]  /*b8d0*/  LDSM.16.M88.4 R144, [R180+0xc900] ;  /* 0x00c90000b490783b */ /* 0x000ee60000000200 */
[C---:B-1----:R-:W-:Y:S03]  /*b8e0*/  HMMA.16816.F32.BF16 R4, R132.reuse, R148, R4 ;  /* 0x000000948404723c */ /* 0x042fe60000041804 */
[----:B-----5:R-:W1:Y:S05]  /*b8f0*/  LDSM.16.M88.4 R172, [R180+0xd100] ;  /* 0x00d10000b4ac783b */ /* 0x020e6a0000000200 */
[C---:B------:R-:W-:Y:S01]  /*b900*/  HMMA.16816.F32.BF16 R8, R132.reuse, R150, R8 ;  /* 0x000000968408723c */ /* 0x040fe20000041808 */
[----:B------:R-:W5:Y:S06]  /*b910*/  LDSM.16.M88.4 R176, [R180+0xd900] ;  /* 0x00d90000b4b0783b */ /* 0x000f6c0000000200 */
[----:B------:R-:W-:Y:S01]  /*b920*/  LDSM.16.M88.4 R148, [R194+0x4000] ;  /* 0x00400000c294783b */ /* 0x000fe20000000200 */
[C---:B--2---:R-:W-:Y:S05]  /*b930*/  HMMA.16816.F32.BF16 R12, R132.reuse, R160, R12 ;  /* 0x000000a0840c723c */ /* 0x044fea000004180c */
[----:B------:R-:W2:Y:S03]  /*b940*/  LDSM.16.M88.4 R152, [R196+0xe100] ;  /* 0x00e10000c498783b */ /* 0x000ea60000000200 */
[C---:B------:R-:W-:Y:S03]  /*b950*/  HMMA.16816.F32.BF16 R16, R132.reuse, R162, R16 ;  /* 0x000000a28410723c */ /* 0x040fe60000041810 */
[----:B------:R-:W1:Y:S05]  /*b960*/  LDSM.16.M88.4 R156, [R196+0xe900] ;  /* 0x00e90000c49c783b */ /* 0x000e6a0000000200 */
[C---:B---3--:R-:W-:Y:S01]  /*b970*/  HMMA.16816.F32.BF16 R20, R132.reuse, R164, R20 ;  /* 0x000000a48414723c */ /* 0x048fe20000041814 */
[----:B------:R-:W3:Y:S06]  /*b980*/  LDSM.16.M88.4 R160, [R196+0xf100] ;  /* 0x00f10000c4a0783b */ /* 0x000eec0000000200 */
[----:B------:R-:W0:Y:S01]  /*b990*/  LDGDEPBAR ;  /* 0x00000000000079af */ /* 0x000e220000000000 */
[C---:B------:R-:W-:Y:S05]  /*b9a0*/  HMMA.16816.F32.BF16 R24, R132.reuse, R166, R24 ;  /* 0x000000a68418723c */ /* 0x040fea0000041818 */
[----:B------:R-:W1:Y:S03]  /*b9b0*/  LDSM.16.M88.4 R164, [R196+0xf900] ;  /* 0x00f90000c4a4783b */ /* 0x000e660000000200 */
[C---:B------:R-:W-:Y:S08]  /*b9c0*/  HMMA.16816.F32.BF16 R28, R132.reuse, R168, R28 ;  /* 0x000000a8841c723c */ /* 0x040ff0000004181c */
[----:B------:R-:W-:Y:S01]  /*b9d0*/  HMMA.16816.F32.BF16 R32, R132, R170, R32 ;  /* 0x000000aa8420723c */ /* 0x000fe20000041820 */
[----:B------:R-:W-:Y:S06]  /*b9e0*/  LDSM.16.M88.4 R132, [R190+0x4000] ;  /* 0x00400000be84783b */ /* 0x000fec0000000200 */
[----:B------:R-:W-:Y:S01]  /*b9f0*/  LDSM.16.M88.4 R168, [R182+0xf100] ;  /* 0x00f10000b6a8783b */ /* 0x000fe20000000200 */
[C---:B------:R-:W-:Y:S08]  /*ba00*/  HMMA.16816.F32.BF16 R4, R136.reuse, R140, R4 ;  /* 0x0000008c8804723c */ /* 0x040ff00000041804 */
[C---:B------:R-:W-:Y:S01]  /*ba10*/  HMMA.16816.F32.BF16 R8, R136.reuse, R142, R8 ;  /* 0x0000008e8808723c */ /* 0x040fe20000041808 */
[----:B------:R-:W2:Y:S07]  /*ba20*/  LDSM.16.M88.4 R140, [R182+0xe100] ;  /* 0x00e10000b68c783b */ /* 0x000eae0000000200 */
[C---:B------:R-:W-:Y:S08]  /*ba30*/  HMMA.16816.F32.BF16 R12, R136.reuse, R144, R12 ;  /* 0x00000090880c723c */ /* 0x040ff0000004180c */
[C---:B------:R-:W-:Y:S01]  /*ba40*/  HMMA.16816.F32.BF16 R16, R136.reuse, R146, R16 ;  /* 0x000000928810723c */ /* 0x040fe20000041810 */
[----:B------:R-:W3:Y:S07]  /*ba50*/  LDSM.16.M88.4 R144, [R182+0xe900] ;  /* 0x00e90000b690783b */ /* 0x000eee0000000200 */
[C---:B-1----:R-:W-:Y:S08]  /*ba60*/  HMMA.16816.F32.BF16 R20, R136.reuse, R172, R20 ;  /* 0x000000ac8814723c */ /* 0x042ff00000041814 */
[C---:B------:R-:W-:Y:S01]  /*ba70*/  HMMA.16816.F32.BF16 R24, R136.reuse, R174, R24 ;  /* 0x000000ae8818723c */ /* 0x040fe20000041818 */
[----:B------:R-:W1:Y:S07]  /*ba80*/  LDSM.16.M88.4 R172, [R182+0xf900] ;  /* 0x00f90000b6ac783b */ /* 0x000e6e0000000200 */
[C---:B-----5:R-:W-:Y:S08]  /*ba90*/  HMMA.16816.F32.BF16 R28, R136.reuse, R176, R28 ;  /* 0x000000b0881c723c */ /* 0x060ff0000004181c */
[----:B------:R-:W-:Y:S01]  /*baa0*/  HMMA.16816.F32.BF16 R32, R136, R178, R32 ;  /* 0x000000b28820723c */ /* 0x000fe20000041820 */
[----:B------:R-:W-:Y:S06]  /*bab0*/  LDSM.16.M88.4 R136, [R188+0x4000] ;  /* 0x00400000bc88783b */ /* 0x000fec0000000200 */
[----:B------:R-:W-:Y:S01]  /*bac0*/  LDSM.16.M88.4 R176, [R182+0x10100] ;  /* 0x01010000b6b0783b */ /* 0x000fe20000000200 */
[C---:B--2---:R-:W-:Y:S08]  /*bad0*/  HMMA.16816.F32.BF16 R4, R148.reuse, R152, R4 ;  /* 0x000000989404723c */ /* 0x044ff00000041804 */
[C---:B------:R-:W-:Y:S01]  /*bae0*/  HMMA.16816.F32.BF16 R8, R148.reuse, R154, R8 ;  /* 0x0000009a9408723c */ /* 0x040fe20000041808 */
[----:B------:R-:W2:Y:S07]  /*baf0*/  LDSM.16.M88.4 R152, [R3+0xe100] ;  /* 0x00e100000398783b */ /* 0x000eae0000000200 */
[C---:B------:R-:W-:Y:S04]  /*bb00*/  HMMA.16816.F32.BF16 R12, R148.reuse, R156, R12 ;  /* 0x0000009c940c723c */ /* 0x040fe8000004180c */
[----:B----4-:R-:W-:Y:S04]  /*bb10*/  LEA R227, R227, R220, 0x7 ;  /* 0x000000dce3e37211 */ /* 0x010fe800078e38ff */
[C---:B------:R-:W-:Y:S01]  /*bb20*/  HMMA.16816.F32.BF16 R16, R148.reuse, R158, R16 ;  /* 0x0000009e9410723c */ /* 0x040fe20000041810 */
[----:B------:R-:W4:Y:S07]  /*bb30*/  LDSM.16.M88.4 R156, [R3+0xe900] ;  /* 0x00e90000039c783b */ /* 0x000f2e0000000200 */
[C---:B---3--:R-:W-:Y:S08]  /*bb40*/  HMMA.16816.F32.BF16 R20, R148.reuse, R160, R20 ;  /* 0x000000a09414723c */ /* 0x048ff00000041814 */
[C---:B------:R-:W-:Y:S01]  /*bb50*/  HMMA.16816.F32.BF16 R24, R148.reuse, R162, R24 ;  /* 0x000000a29418723c */ /* 0x040fe20000041818 */
[----:B------:R-:W3:Y:S07]  /*bb60*/  LDSM.16.M88.4 R160, [R3+0xf100] ;  /* 0x00f1000003a0783b */ /* 0x000eee0000000200 */
[C---:B------:R-:W-:Y:S08]  /*bb70*/  HMMA.16816.F32.BF16 R28, R148.reuse, R164, R28 ;  /* 0x000000a4941c723c */ /* 0x040ff0000004181c */
[----:B------:R-:W-:Y:S01]  /*bb80*/  HMMA.16816.F32.BF16 R32, R148, R166, R32 ;  /* 0x000000a69420723c */ /* 0x000fe20000041820 */
[----:B------:R-:W-:Y:S06]  /*bb90*/  LDSM.16.M88.4 R148, [R183+0xe900] ;  /* 0x00e90000b794783b */ /* 0x000fec0000000200 */
[----:B------:R-:W-:Y:S01]  /*bba0*/  LDSM.16.M88.4 R164, [R196+0x10100] ;  /* 0x01010000c4a4783b */ /* 0x000fe20000000200 */
[C---:B------:R-:W-:Y:S08]  /*bbb0*/  HMMA.16816.F32.BF16 R4, R132.reuse, R140, R4 ;  /* 0x0000008c8404723c */ /* 0x040ff00000041804 */
[C---:B------:R-:W-:Y:S01]  /*bbc0*/  HMMA.16816.F32.BF16 R8, R132.reuse, R142, R8 ;  /* 0x0000008e8408723c */ /* 0x040fe20000041808 */
[----:B------:R-:W5:Y:S07]  /*bbd0*/  LDSM.16.M88.4 R140, [R3+0xf900] ;  /* 0x00f90000038c783b */ /* 0x000f6e0000000200 */
[C---:B------:R-:W-:Y:S08]  /*bbe0*/  HMMA.16816.F32.BF16 R12, R132.reuse, R144, R12 ;  /* 0x00000090840c723c */ /* 0x040ff0000004180c */
[C---:B------:R-:W-:Y:S01]  /*bbf0*/  HMMA.16816.F32.BF16 R16, R132.reuse, R146, R16 ;  /* 0x000000928410723c */ /* 0x040fe20000041810 */
[----:B------:R-:W-:Y:S07]  /*bc00*/  LDSM.16.M88.4 R144, [R180+0xe100] ;  /* 0x00e10000b490783b */ /* 0x000fee0000000200 */
[C---:B------:R-:W-:Y:S08]  /*bc10*/  HMMA.16816.F32.BF16 R20, R132.reuse, R168, R20 ;  /* 0x000000a88414723c */ /* 0x040ff00000041814 */
[C---:B------:R-:W-:Y:S01]  /*bc20*/  HMMA.16816.F32.BF16 R24, R132.reuse, R170, R24 ;  /* 0x000000aa8418723c */ /* 0x040fe20000041818 */
[----:B------:R-:W-:Y:S07]  /*bc30*/  LDSM.16.M88.4 R168, [R196+0x11900] ;  /* 0x01190000c4a8783b */ /* 0x000fee0000000200 */
[C---:B-1----:R-:W-:Y:S08]  /*bc40*/  HMMA.16816.F32.BF16 R28, R132.reuse, R172, R28 ;  /* 0x000000ac841c723c */ /* 0x042ff0000004181c */
[----:B------:R-:W-:Y:S01]  /*bc50*/  HMMA.16816.F32.BF16 R32, R132, R174, R32 ;  /* 0x000000ae8420723c */ /* 0x000fe20000041820 */
[----:B------:R-:W1:Y:S06]  /*bc60*/  LDSM.16.M88.4 R132, [R187+0x4000] ;  /* 0x00400000bb84783b */ /* 0x000e6c0000000200 */
[----:B------:R-:W-:Y:S01]  /*bc70*/  LDSM.16.M88.4 R172, [R190+0x8000] ;  /* 0x00800000beac783b */ /* 0x000fe20000000200 */
[C---:B--2---:R-:W-:Y:S08]  /*bc80*/  HMMA.16816.F32.BF16 R4, R136.reuse, R152, R4 ;  /* 0x000000988804723c */ /* 0x044ff00000041804 */
[C---:B------:R-:W-:Y:S01]  /*bc90*/  HMMA.16816.F32.BF16 R8, R136.reuse, R154, R8 ;  /* 0x0000009a8808723c */ /* 0x040fe20000041808 */
[----:B------:R-:W2:Y:S07]  /*bca0*/  LDSM.16.M88.4 R152, [R183+0xf100] ;  /* 0x00f10000b798783b */ /* 0x000eae0000000200 */
[C---:B----4-:R-:W-:Y:S08]  /*bcb0*/  HMMA.16816.F32.BF16 R12, R136.reuse, R156, R12 ;  /* 0x0000009c880c723c */ /* 0x050ff0000004180c */
[C---:B------:R-:W-:Y:S01]  /*bcc0*/  HMMA.16816.F32.BF16 R16, R136.reuse, R158, R16 ;  /* 0x0000009e8810723c */ /* 0x040fe20000041810 */
[----:B------:R-:W4:Y:S07]  /*bcd0*/  LDSM.16.M88.4 R156, [R183+0xf900] ;  /* 0x00f90000b79c783b */ /* 0x000f2e0000000200 */
[C---:B---3--:R-:W-:Y:S08]  /*bce0*/  HMMA.16816.F32.BF16 R20, R136.reuse, R160, R20 ;  /* 0x000000a08814723c */ /* 0x048ff00000041814 */
[C---:B------:R-:W-:Y:S01]  /*bcf0*/  HMMA.16816.F32.BF16 R24, R136.reuse, R162, R24 ;  /* 0x000000a28818723c */ /* 0x040fe20000041818 */
[----:B------:R-:W3:Y:S07]  /*bd00*/  LDSM.16.M88.4 R160, [R194+0x8000] ;  /* 0x00800000c2a0783b */ /* 0x000eee0000000200 */
[C---:B-----5:R-:W-:Y:S08]  /*bd10*/  HMMA.16816.F32.BF16 R28, R136.reuse, R140, R28 ;  /* 0x0000008c881c723c */ /* 0x060ff0000004181c */
[----:B------:R-:W-:Y:S01]  /*bd20*/  HMMA.16816.F32.BF16 R32, R136, R142, R32 ;  /* 0x0000008e8820723c */ /* 0x000fe20000041820 */
[----:B------:R-:W5:Y:S06]  /*bd30*/  LDSM.16.M88.4 R136, [R196+0x10900] ;  /* 0x01090000c488783b */ /* 0x000f6c0000000200 */
[----:B------:R-:W3:Y:S01]  /*bd40*/  LDSM.16.M88.4 R140, [R196+0x11100] ;  /* 0x01110000c48c783b */ /* 0x000ee20000000200 */
[C---:B-1----:R-:W-:Y:S08]  /*bd50*/  HMMA.16816.F32.BF16 R4, R132.reuse, R144, R4 ;  /* 0x000000908404723c */ /* 0x042ff00000041804 */
[C---:B------:R-:W-:Y:S01]  /*bd60*/  HMMA.16816.F32.BF16 R8, R132.reuse, R146, R8 ;  /* 0x000000928408723c */ /* 0x040fe20000041808 */
[----:B------:R-:W-:Y:S07]  /*bd70*/  LDSM.16.M88.4 R144, [R182+0x11100] ;  /* 0x01110000b690783b */ /* 0x000fee0000000200 */
[C---:B------:R-:W-:Y:S08]  /*bd80*/  HMMA.16816.F32.BF16 R12, R132.reuse, R148, R12 ;  /* 0x00000094840c723c */ /* 0x040ff0000004180c */
[C---:B------:R-:W-:Y:S01]  /*bd90*/  HMMA.16816.F32.BF16 R16, R132.reuse, R150, R16 ;  /* 0x000000968410723c */ /* 0x040fe20000041810 */
[----:B------:R-:W-:Y:S07]  /*bda0*/  LDSM.16.M88.4 R148, [R182+0x11900] ;  /* 0x01190000b694783b */ /* 0x000fee0000000200 */
[C---:B--2---:R-:W-:Y:S08]  /*bdb0*/  HMMA.16816.F32.BF16 R20, R132.reuse, R152, R20 ;  /* 0x000000988414723c */ /* 0x044ff00000041814 */
[C---:B------:R-:W-:Y:S01]  /*bdc0*/  HMMA.16816.F32.BF16 R24, R132.reuse, R154, R24 ;  /* 0x0000009a8418723c */ /* 0x040fe20000041818 */
[----:B------:R-:W-:Y:S07]  /*bdd0*/  LDSM.16.M88.4 R152, [R188+0x8000] ;  /* 0x00800000bc98783b */ /* 0x000fee0000000200 */
[C---:B----4-:R-:W-:Y:S08]  /*bde0*/  HMMA.16816.F32.BF16 R28, R132.reuse, R156, R28 ;  /* 0x0000009c841c723c */ /* 0x050ff0000004181c */
[----:B------:R-:W-:Y:S01]  /*bdf0*/  HMMA.16816.F32.BF16 R32, R132, R158, R32 ;  /* 0x0000009e8420723c */ /* 0x000fe20000041820 */
[----:B------:R-:W1:Y:S06]  /*be00*/  LDSM.16.M88.4 R132, [R182+0x10900] ;  /* 0x01090000b684783b */ /* 0x000e6c0000000200 */
[----:B------:R-:W2:Y:S01]  /*be10*/  LDSM.16.M88.4 R156, [R3+0x10100] ;  /* 0x01010000039c783b */ /* 0x000ea20000000200 */
[C---:B---3--:R-:W-:Y:S08]  /*be20*/  HMMA.16816.F32.BF16 R4, R160.reuse, R164, R4 ;  /* 0x000000a4a004723c */ /* 0x048ff00000041804 */
[C---:B------:R-:W-:Y:S01]  /*be30*/  HMMA.16816.F32.BF16 R8, R160.reuse, R166, R8 ;  /* 0x000000a6a008723c */ /* 0x040fe20000041808 */
[----:B------:R-:W-:Y:S07]  /*be40*/  LDSM.16.M88.4 R164, [R187+0x8000] ;  /* 0x00800000bba4783b */ /* 0x000fee0000000200 */
[C---:B-----5:R-:W-:Y:S08]  /*be50*/  HMMA.16816.F32.BF16 R12, R160.reuse, R136, R12 ;  /* 0x00000088a00c723c */ /* 0x060ff0000004180c */
[C---:B------:R-:W-:Y:S01]  /*be60*/  HMMA.16816.F32.BF16 R16, R160.reuse, R138, R16 ;  /* 0x0000008aa010723c */ /* 0x040fe20000041810 */
[----:B------:R-:W3:Y:S07]  /*be70*/  LDSM.16.M88.4 R136, [R3+0x10900] ;  /* 0x010900000388783b */ /* 0x000eee0000000200 */
[C---:B------:R-:W-:Y:S08]  /*be80*/  HMMA.16816.F32.BF16 R20, R160.reuse, R140, R20 ;  /* 0x0000008ca014723c */ /* 0x040ff00000041814 */
[C---:B------:R-:W-:Y:S01]  /*be90*/  HMMA.16816.F32.BF16 R24, R160.reuse, R142, R24 ;  /* 0x0000008ea018723c */ /* 0x040fe20000041818 */
[----:B------:R-:W4:Y:S07]  /*bea0*/  LDSM.16.M88.4 R140, [R3+0x11100] ;  /* 0x01110000038c783b */ /* 0x000f2e0000000200 */
[C---:B------:R-:W-:Y:S08]  /*beb0*/  HMMA.16816.F32.BF16 R28, R160.reuse, R168, R28 ;  /* 0x000000a8a01c723c */ /* 0x040ff0000004181c */
[----:B------:R-:W-:Y:S01]  /*bec0*/  HMMA.16816.F32.BF16 R32, R160, R170, R32 ;  /* 0x000000aaa020723c */ /* 0x000fe20000041820 */
[----:B------:R-:W5:Y:S06]  /*bed0*/  LDSM.16.M88.4 R160, [R3+0x11900] ;  /* 0x0119000003a0783b */ /* 0x000f6c0000000200 */
[----:B------:R-:W2:Y:S01]  /*bee0*/  LDSM.16.M88.4 R168, [R180+0x10100] ;  /* 0x01010000b4a8783b */ /* 0x000ea20000000200 */
        /* <DEDUP_REMOVED lines=13> */
[----:B------:R-:W2:Y:S07]  /*bfc0*/  LDSM.16.M88.4 R136, [R183+0x11100] ;  /* 0x01110000b788783b */ /* 0x000eae0000000200 */
        /* <DEDUP_REMOVED lines=8> */
[----:B------:R-:W1:Y:S03]  /*c050*/  LDSM.16.M88.4 R132, [R183+0x11900] ;  /* 0x01190000b784783b */ /* 0x000e660000000200 */
[----:B------:R-:W-:Y:S02]  /*c060*/  FMUL.FTZ R156, R4, c[0x0][0x320] ;  /* 0x0000c800049c7a20 */ /* 0x000fe40000410000 */
[----:B------:R-:W-:Y:S02]  /*c070*/  FMUL.FTZ R158, R5, c[0x0][0x320] ;  /* 0x0000c800059e7a20 */ /* 0x000fe40000410000 */
[C---:B--2---:R-:W-:Y:S02]  /*c080*/  HMMA.16816.F32.BF16 R20, R164.reuse, R136, R20 ;  /* 0x00000088a414723c */ /* 0x044fe40000041814 */
[----:B------:R-:W2:Y:S02]  /*c090*/  MUFU.TANH R156, R156 ;  /* 0x0000009c009c7308 */ /* 0x000ea40000002400 */
[----:B------:R-:W-:Y:S02]  /*c0a0*/  FMUL.FTZ R157, R6, c[0x0][0x320] ;  /* 0x0000c800069d7a20 */ /* 0x000fe40000410000 */
[----:B------:R-:W-:Y:S02]  /*c0b0*/  FMUL.FTZ R3, R7, c[0x0][0x320] ;  /* 0x0000c80007037a20 */ /* 0x000fe40000410000 */
[C---:B------:R-:W-:Y:S04]  /*c0c0*/  HMMA.16816.F32.BF16 R24, R164.reuse, R138, R24 ;  /* 0x0000008aa418723c */ /* 0x040fe80000041818 */
[----:B------:R-:W3:Y:S01]  /*c0d0*/  MUFU.TANH R158, R158 ;  /* 0x0000009e009e7308 */ /* 0x000ee20000002400 */
[----:B------:R-:W-:Y:S02]  /*c0e0*/  FMUL.FTZ R160, R8, c[0x0][0x320] ;  /* 0x0000c80008a07a20 */ /* 0x000fe40000410000 */
[----:B------:R-:W-:Y:S02]  /*c0f0*/  FMUL.FTZ R162, R9, c[0x0][0x320] ;  /* 0x0000c80009a27a20 */ /* 0x000fe40000410000 */
[----:B------:R-:W-:Y:S03]  /*c100*/  FMUL.FTZ R159, R10, c[0x0][0x320] ;  /* 0x0000c8000a9f7a20 */ /* 0x000fe60000410000 */
[----:B------:R-:W-:Y:S02]  /*c110*/  FMUL.FTZ R161, R11, c[0x0][0x320] ;  /* 0x0000c8000ba17a20 */ /* 0x000fe40000410000 */
[----:B------:R-:W4:Y:S01]  /*c120*/  MUFU.TANH R157, R157 ;  /* 0x0000009d009d7308 */ /* 0x000f220000002400 */
[----:B------:R-:W-:Y:S02]  /*c130*/  FMUL.FTZ R178, R12, c[0x0][0x320] ;  /* 0x0000c8000cb27a20 */ /* 0x000fe40000410000 */
[----:B------:R-:W-:Y:S02]  /*c140*/  FMUL.FTZ R171, R20, c[0x0][0x320] ;  /* 0x0000c80014ab7a20 */ /* 0x000fe40000410000 */
[----:B------:R-:W-:Y:S02]  /*c150*/  FMUL.FTZ R168, R13, c[0x0][0x320] ;  /* 0x0000c8000da87a20 */ /* 0x000fe40000410000 */
[----:B------:R-:W-:Y:S02]  /*c160*/  FMUL.FTZ R163, R14, c[0x0][0x320] ;  /* 0x0000c8000ea37a20 */ /* 0x000fe40000410000 */
[----:B------:R-:W-:Y:S01]  /*c170*/  FMUL.FTZ R172, R15, c[0x0][0x320] ;  /* 0x0000c8000fac7a20 */ /* 0x000fe20000410000 */
[----:B------:R-:W2:Y:S01]  /*c180*/  MUFU.TANH R3, R3 ;  /* 0x0000000300037308 */ /* 0x000ea20000002400 */
[C---:B-1----:R-:W-:Y:S03]  /*c190*/  HMMA.16816.F32.BF16 R28, R164.reuse, R132, R28 ;  /* 0x00000084a41c723c */ /* 0x042fe6000004181c */
        /* <DEDUP_REMOVED lines=8> */
[----:B------:R-:W2:Y:S01]  /*c220*/  MUFU.TANH R160, R160 ;  /* 0x000000a000a07308 */ /* 0x000ea20000002400 */
[----:B------:R-:W-:Y:S02]  /*c230*/  FMUL.FTZ R21, R21, c[0x0][0x320] ;  /* 0x0000c80015157a20 */ /* 0x000fe40000410000 */
[----:B------:R-:W-:Y:S02]  /*c240*/  FMUL.FTZ R19, R22, c[0x0][0x320] ;  /* 0x0000c80016137a20 */ /* 0x000fe40000410000 */
[----:B------:R-:W-:Y:S02]  /*c250*/  FMUL.FTZ R27, R28, c[0x0][0x320] ;  /* 0x0000c8001c1b7a20 */ /* 0x000fe40000410000 */
[----:B------:R-:W-:Y:S01]  /*c260*/  FMUL.FTZ R28, R29, c[0x0][0x320] ;  /* 0x0000c8001d1c7a20 */ /* 0x000fe20000410000 */
[----:B------:R-:W-:Y:S01]  /*c270*/  IADD3 R29, R209, R227, R218 ;  /* 0x000000e3d11d7210 */ /* 0x000fe20007ffe0da */
[----:B------:R-:W-:Y:S01]  /*c280*/  FMUL.FTZ R18, R23, c[0x0][0x320] ;  /* 0x0000c80017127a20 */ /* 0x000fe20000410000 */
[----:B------:R-:W2:Y:S01]  /*c290*/  MUFU.TANH R162, R162 ;  /* 0x000000a200a27308 */ /* 0x000ea20000002400 */
[----:B------:R-:W-:Y:S02]  /*c2a0*/  FMUL.FTZ R174, R24, c[0x0][0x320] ;  /* 0x0000c80018ae7a20 */ /* 0x000fe40000410000 */
[----:B------:R-:W-:Y:S02]  /*c2b0*/  FMUL.FTZ R22, R26, c[0x0][0x320] ;  /* 0x0000c8001a167a20 */ /* 0x000fe40000410000 */
[----:B-1----:R-:W-:Y:S04]  /*c2c0*/  @P2 IMAD.HI.U32 R25, R29, c[0x0][0x2c8], RZ ;  /* 0x0000b2001d192a27 */ /* 0x002fe800078e00ff */
[----:B------:R-:W-:Y:S01]  /*c2d0*/  FMUL.FTZ R24, R30, c[0x0][0x320] ;  /* 0x0000c8001e187a20 */ /* 0x000fe20000410000 */
[----:B------:R-:W1:Y:S01]  /*c2e0*/  MUFU.TANH R159, R159 ;  /* 0x0000009f009f7308 */ /* 0x000e620000002400 */
[----:B------:R-:W-:Y:S01]  /*c2f0*/  @P2 SHF.R.U32.HI R29, RZ, c[0x0][0x2cc], R25 ;  /* 0x0000b300ff1d2a19 */ /* 0x000fe20000011619 */
[----:B------:R-:W-:Y:S01]  /*c300*/  FMUL.FTZ R23, R31, c[0x0][0x320] ;  /* 0x0000c8001f177a20 */ /* 0x000fe20000410000 */
[----:B------:R-:W-:Y:S01]  /*c310*/  SHF.L.U32 R30, R195, 0x6, RZ ;  /* 0x00000006c31e7819 */ /* 0x000fe200000006ff */
[----:B------:R-:W-:Y:S01]  /*c320*/  FMUL.FTZ R164, R32, c[0x0][0x320] ;  /* 0x0000c80020a47a20 */ /* 0x000fe20000410000 */
[----:B------:R-:W-:Y:S01]  /*c330*/  ISETP.GE.AND P2, PT, R224, 0x1, PT ;  /* 0x00000001e000780c */ /* 0x000fe20003f46270 */
[----:B------:R-:W5:Y:S01]  /*c340*/  SHFL.IDX PT, R166, R29, RZ, 0x1c1f ;  /* 0x001c1fff1da67589 */ /* 0x000f6200000e0000 */
[----:B------:R-:W-:Y:S01]  /*c350*/  FMUL.FTZ R32, R33, c[0x0][0x320] ;  /* 0x0000c80021207a20 */ /* 0x000fe20000410000 */
[----:B------:R-:W-:Y:S01]  /*c360*/  LOP3.LUT R31, RZ, c[0x0][0x324], RZ, 0x33, !PT ;  /* 0x0000c900ff1f7a12 */ /* 0x000fe200078e33ff */
[----:B------:R-:W-:Y:S01]  /*c370*/  FMUL.FTZ R26, R34, c[0x0][0x320] ;  /* 0x0000c800221a7a20 */ /* 0x000fe20000410000 */
[----:B------:R-:W1:Y:S01]  /*c380*/  MUFU.TANH R161, R161 ;  /* 0x000000a100a17308 */ /* 0x000e620000002400 */
[----:B------:R-:W-:Y:S01]  /*c390*/  FMUL.FTZ R165, R35, c[0x0][0x320] ;  /* 0x0000c80023a57a20 */ /* 0x000fe20000410000 */
[----:B------:R-:W-:Y:S04]  /*c3a0*/  IADD3 R34, -R219, 0x1, -R30 ;  /* 0x00000001db227810 */ /* 0x000fe80007ffe91e */
[----:B------:R-:W-:Y:S04]  /*c3b0*/  IADD3 R34, -R206, R34, R199 ;  /* 0x00000022ce227210 */ /* 0x000fe80007ffe1c7 */
[----:B------:R-:W1:Y:S01]  /*c3c0*/  MUFU.TANH R178, R178 ;  /* 0x000000b200b27308 */ /* 0x000e620000002400 */
[----:B------:R-:W-:Y:S02]  /*c3d0*/  IADD3 R33, R34, c[0x0][0x328], RZ ;  /* 0x0000ca0022217a10 */ /* 0x000fe40007ffe0ff */
[----:B------:R-:W-:Y:S07]  /*c3e0*/  IADD3 R31, R31, R34, RZ ;  /* 0x000000221f1f7210 */ /* 0x000fee0007ffe0ff */
[----:B------:R-:W1:Y:S01]  /*c3f0*/  MUFU.TANH R168, R168 ;  /* 0x000000a800a87308 */ /* 0x000e620000002400 */
[-C--:B-----5:R-:W-:Y:S02]  /*c400*/  IADD3 R35, R33, R166.reuse, RZ ;  /* 0x000000a621237210 */ /* 0x0a0fe40007ffe0ff */
[----:B------:R-:W-:Y:S07]  /*c410*/  IADD3 R34, R31, R166, RZ ;  /* 0x000000a61f227210 */ /* 0x000fee0007ffe0ff */
        /* <DEDUP_REMOVED lines=21> */
[----:B------:R-:W-:-:S05]  /*c570*/  @!P2 BRA `(.L_x_1004) ;  /* 0x000001500000a947 */ /* 0x000fca0003800000 */
[----:B--234-:R-:W-:Y:S01]  /*c580*/  IADD3 R5, -R206, R199, R166 ;  /* 0x000000c7ce057210 */ /* 0x01cfe20007ffe1a6 */
[----:B------:R-:W-:Y:S03]  /*c590*/  BSSY B0, `(.L_x_1005) ;  /* 0x000000e000007945 */ /* 0x000fe60003800000 */
[----:B------:R-:W-:-:S13]  /*c5a0*/  ISETP.GT.AND P0, PT, R5, -0x1, PT ;  /* 0xffffffff0500780c */ /* 0x000fda0003f04270 */
[----:B------:R-:W-:-:S05]  /*c5b0*/  @P0 BRA `(.L_x_1006) ;  /* 0x0000007000000947 */ /* 0x000fca0003800000 */
[----:B------:R-:W-:Y:S01]  /*c5c0*/  LOP3.LUT R5, RZ, R5, RZ, 0x33, !PT ;  /* 0x00000005ff057212 */ /* 0x000fe200078e33ff */
[----:B------:R-:W-:Y:S05]  /*c5d0*/  IMAD.MOV.U32 R4, RZ, RZ, c[0x0][0x32c] ;  /* 0x0000cb00ff047624 */ /* 0x000fea00078e00ff */
[----:B------:R-:W-:-:S13]  /*c5e0*/  ISETP.NE.AND P0, PT, R4, 0x1, PT ;  /* 0x000000010400780c */ /* 0x000fda0003f05270 */
[----:B------:R-:W-:Y:S05]  /*c5f0*/  @P0 IMAD.HI.U32 R4, R5, c[0x0][0x330], RZ ;  /* 0x0000cc0005040a27 */ /* 0x000fea00078e00ff */
[----:B------:R-:W-:Y:S04]  /*c600*/  @P0 SHF.R.U32.HI R5, RZ, c[0x0][0x334], R4 ;  /* 0x0000cd00ff050a19 */ /* 0x000fe80000011604 */
[----:B------:R-:W-:Y:S01]  /*c610*/  LOP3.LUT R5, RZ, R5, RZ, 0x33, !PT ;  /* 0x00000005ff057212 */ /* 0x000fe200078e33ff */
[----:B------:R-:W-:-:S05]  /*c620*/  BRA `(.L_x_1007) ;  /* 0x0000004000007947 */ /* 0x000fca0003800000 */
.L_x_1006:
[----:B------:R-:W-:Y:S04]  /*c630*/  MOV R4, c[0x0][0x32c] ;  /* 0x0000cb0000047a02 */ /* 0x000fe80000000f00 */
[----:B------:R-:W-:-:S13]  /*c640*/  ISETP.NE.AND P0, PT, R4, 0x1, PT ;  /* 0x000000010400780c */ /* 0x000fda0003f05270 */
[----:B------:R-:W-:Y:S05]  /*c650*/  @P0 IMAD.HI.U32 R4, R5, c[0x0][0x330], RZ ;  /* 0x0000cc0005040a27 */ /* 0x000fea00078e00ff */
[----:B------:R-:W-:Y:S02]  /*c660*/  @P0 SHF.R.U32.HI R5, RZ, c[0x0][0x334], R4 ;  /* 0x0000cd00ff050a19 */ /* 0x000fe40000011604 */
.L_x_1007:
[----:B------:R-:W-:Y:S05]  /*c670*/  BSYNC B0 ;  /* 0x0000000000007941 */ /* 0x000fea0003800000 */
.L_x_1005:
[----:B------:R-:W-:Y:S04]  /*c680*/  IMAD R4, R5, c[0x0][0x32c], -R30 ;  /* 0x0000cb0005047a24 */ /* 0x000fe800078e0a1e */
[----:B------:R-:W-:Y:S05]  /*c690*/  IMAD.IADD R5, R4, 0x1, -R219 ;  /* 0x0000000104057824 */ /* 0x000fea00078e0adb */
[----:B------:R-:W-:Y:S02]  /*c6a0*/  IADD3 R4, R5, c[0x0][0x32c], RZ ;  /* 0x0000cb0005047a10 */ /* 0x000fe40007ffe0ff */
[----:B------:R-:W-:Y:S02]  /*c6b0*/  IMNMX R34, R34, R5, !PT ;  /* 0x0000000522227217 */ /* 0x000fe40007800200 */
[----:B------:R-:W-:Y:S02]  /*c6c0*/  IMNMX R35, R35, R4, PT ;  /* 0x0000000423237217 */ /* 0x000fe40003800200 */
.L_x_1004:
        /* <DEDUP_REMOVED lines=12> */
[----:B------:R-:W-:Y:S02]  /*c790*/  FSEL R12, R160, -INF , !P0 ;  /* 0xff800000a00c7808 */ /* 0x000fe40004000000 */
[----:B------:R-:W-:Y:S04]  /*c7a0*/  ISETP.GT.AND P0, PT, R34, 0x9, P3 ;  /* 0x000000092200780c */ /* 0x000fe80001f04270 */
[C---:B------:R-:W-:Y:S04]  /*c7b0*/  ISETP.LT.OR P0, PT, R35.reuse, 0xa, P0 ;  /* 0x0000000a2300780c */ /* 0x040fe80000701670 */
[----:B------:R-:W-:Y:S02]  /*c7c0*/  FSEL R10, R162, -INF , !P0 ;  /* 0xff800000a20a7808 */ /* 0x000fe40004000000 */
[----:B------:R-:W-:Y:S04]  /*c7d0*/  ISETP.GT.AND P0, PT, R34, 0x10, P3 ;  /* 0x000000102200780c */ /* 0x000fe80001f04270 */
[C---:B------:R-:W-:Y:S04]  /*c7e0*/  ISETP.LT.OR P0, PT, R35.reuse, 0x11, P0 ;  /* 0x000000112300780c */ /* 0x040fe80000701670 */
[----:B-1----:R-:W-:Y:S02]  /*c7f0*/  FSEL R178, R178, -INF , !P0 ;  /* 0xff800000b2b27808 */ /* 0x002fe40004000000 */
[----:B------:R-:W-:Y:S04]  /*c800*/  ISETP.GT.AND P0, PT, R34, 0x11, P3 ;  /* 0x000000112200780c */ /* 0x000fe80001f04270 */
[C---:B------:R-:W-:Y:S04]  /*c810*/  ISETP.LT.OR P0, PT, R35.reuse, 0x12, P0 ;  /* 0x000000122300780c */ /* 0x040fe80000701670 */
        /* <DEDUP_REMOVED lines=43> */
.L_x_1010:
[----:B------:R-:W-:Y:S04]  /*cad0*/  MOV R6, c[0x0][0x32c] ;  /* 0x0000cb0000067a02 */ /* 0x000fe80000000f00 */
[----:B------:R-:W-:-:S13]  /*cae0*/  ISETP.NE.AND P0, PT, R6, 0x1, PT ;  /* 0x000000010600780c */ /* 0x000fda0003f05270 */
[----:B------:R-:W-:Y:S05]  /*caf0*/  @P0 IMAD.HI.U32 R6, R7, c[0x0][0x330], RZ ;  /* 0x0000cc0007060a27 */ /* 0x000fea00078e00ff */
[----:B------:R-:W-:Y:S02]  /*cb00*/  @P0 SHF.R.U32.HI R7, RZ, c[0x0][0x334], R6 ;  /* 0x0000cd00ff070a19 */ /* 0x000fe40000011606 */
.L_x_1011:
[----:B------:R-:W-:Y:S05]  /*cb10*/  BSYNC B0 ;  /* 0x0000000000007941 */ /* 0x000fea0003800000 */
.L_x_1009:
[----:B------:R-:W-:Y:S04]  /*cb20*/  IMAD R30, R7, c[0x0][0x32c], -R30 ;  /* 0x0000cb00071e7a24 */ /* 0x000fe800078e0a1e */
[----:B------:R-:W-:Y:S05]  /*cb30*/  IMAD.IADD R7, R30, 0x1, -R219 ;  /* 0x000000011e077824 */ /* 0x000fea00078e0adb */
[----:B------:R-:W-:Y:S02]  /*cb40*/  IADD3 R6, R7, c[0x0][0x32c], RZ ;  /* 0x0000cb0007067a10 */ /* 0x000fe40007ffe0ff */
[----:B------:R-:W-:Y:S02]  /*cb50*/  IMNMX R4, R4, R7, !PT ;  /* 0x0000000704047217 */ /* 0x000fe40007800200 */
[----:B------:R-:W-:Y:S02]  /*cb60*/  IMNMX R5, R5, R6, PT ;  /* 0x0000000605057217 */ /* 0x000fe40003800200 */
.L_x_1008:
[----:B------:R-:W-:Y:S01]  /*cb70*/  IADD3 R7, R195, -0x2, RZ ;  /* 0xfffffffec3077810 */ /* 0x000fe20007ffe0ff */
[----:B------:R-:W-:Y:S04]  /*cb80*/  DEPBAR.LE SB0, 0x2 ;  /* 0x000080800000791a */ /* 0x000fe80000000000 */
[----:B------:R-:W-:Y:S01]  /*cb90*/  BAR.SYNC.DEFER_BLOCKING 0x0 ;  /* 0x0000000000007b1d */ /* 0x000fe20000010000 */
[----:B------:R-:W-:Y:S01]  /*cba0*/  ISETP.GE.AND P2, PT, R7, R198, PT ;  /* 0x000000c60700720c */ /* 0x000fe20003f46270 */
[----:B------:R-:W-:Y:S01]  /*cbb0*/  IMAD R165, R185, 0x6000, RZ ;  /* 0x00006000b9a57824 */ /* 0x000fe200078e02ff */
[----:B------:R-:W-:Y:S02]  /*cbc0*/  IADD3 R146, R186, R181, RZ ;  /* 0x000000b5ba927210 */ /* 0x000fe40007ffe0ff */
[----:B------:R-:W-:Y:S02]  /*cbd0*/  IADD3 R144, R181, R184, RZ ;  /* 0x000000b8b5907210 */ /* 0x000fe40007ffe0ff */
[C---:B------:R-:W-:Y:S02]  /*cbe0*/  IADD3 R135, R191.reuse, R146, RZ ;  /* 0x00000092bf877210 */ /* 0x040fe40007ffe0ff */
[----:B------:R-:W-:Y:S05]  /*cbf0*/  IADD3 R164, R191, R144, RZ ;  /* 0x00000090bfa47210 */ /* 0x000fea0007ffe0ff */
[----:B------:R-:W-:Y:S01]  /*cc00*/  @P2 SHF.R.S32.HI R6, RZ, 0x1f, R7 ;  /* 0x0000001fff062819 */ /* 0x000fe20000011407 */
[C---:B------:R-:W-:Y:S04]  /*cc10*/  @P2 IMAD.WIDE.U32 R8, R7.reuse, c[0x0][0x1e0], RZ ;  /* 0x0000780007082a25 */ /* 0x040fe800078e00ff */
[----:B------:R-:W-:Y:S04]  /*cc20*/  @P2 IMAD R6, R6, c[0x0][0x1e0], RZ ;  /* 0x0000780006062a24 */ /* 0x000fe800078e02ff */
[----:B------:R-:W-:Y:S01]  /*cc30*/  @P2 IMAD R6, R7, c[0x0][0x1e4], R6 ;  /* 0x0000790007062a24 */ /* 0x000fe200078e0206 */
[----:B------:R-:W-:Y:S04]  /*cc40*/  LDSM.16.MT88.4 R28, [R144+0x100] ;  /* 0x00010000901c783b */ /* 0x000fe80000004200 */
[----:B------:R-:W-:Y:S02]  /*cc50*/  @P2 IADD3 R6, R9, R6, RZ ;  /* 0x0000000609062210 */ /* 0x000fe40007ffe0ff */
[C---:B------:R-:W-:Y:S02]  /*cc60*/  @P2 SHF.L.U32 R9, R8.reuse, 0x6, RZ ;  /* 0x0000000608092819 */ /* 0x040fe400000006ff */
[----:B------:R-:W-:Y:S02]  /*cc70*/  @P2 SHF.L.U64.HI R13, R8, 0x6, R6 ;  /* 0x00000006080d2819 */ /* 0x000fe40000010206 */
[----:B------:R-:W-:Y:S04]  /*cc80*/  @P2 IADD3 R7, P4, P0, R212, R9, R203 ;  /* 0x00000009d4072210 */ /* 0x000fe8000789e0cb */
[----:B------:R-:W-:Y:S02]  /*cc90*/  @P2 IADD3.X R6, R217, R13, R202, P4, P0 ;  /* 0x0000000dd9062210 */ /* 0x000fe400027e04ca */
[C---:B------:R-:W-:Y:S02]  /*cca0*/  ISETP.GT.AND P0, PT, R4.reuse, RZ, P3 ;  /* 0x000000ff0400720c */ /* 0x040fe40001f04270 */
[----:B------:R-:W-:Y:S02]  /*ccb0*/  ISETP.GE.AND P4, PT, R201, c[0x0][0x1d4], PT ;  /* 0x00007500c9007a0c */ /* 0x000fe40003f86270 */
[----:B------:R-:W-:Y:S04]  /*ccc0*/  ISETP.LT.OR P0, PT, R5, 0x1, P0 ;  /* 0x000000010500780c */ /* 0x000fe80000701670 */
[----:B------:R-:W-:Y:S02]  /*ccd0*/  FSEL R21, R157, -INF , !P0 ;  /* 0xff8000009d157808 */ /* 0x000fe40004000000 */
[----:B------:R-:W-:Y:S04]  /*cce0*/  @P2 IADD3 R9, P0, R9, R212, RZ ;  /* 0x000000d409092210 */ /* 0x000fe80007f1e0ff */
[----:B------:R-:W-:Y:S02]  /*ccf0*/  @P2 IADD3.X R8, R13, R217, RZ, P0, !PT ;  /* 0x000000d90d082210 */ /* 0x000fe400007fe4ff */
[C---:B------:R-:W-:Y:S04]  /*cd00*/  @P2 LEA R170, P0, R9.reuse, c[0x0][0x1c8], 0x1 ;  /* 0x0000720009aa2a11 */ /* 0x040fe800078008ff */
[----:B------:R-:W-:Y:S02]  /*cd10*/  @P2 LEA.HI.X R171, R9, c[0x0][0x1cc], R8, 0x1, P0 ;  /* 0x0000730009ab2a11 */ /* 0x000fe400000f0c08 */
[----:B------:R-:W-:Y:S02]  /*cd20*/  @P2 LEA R168, P0, R7, c[0x0][0x1c8], 0x1 ;  /* 0x0000720007a82a11 */ /* 0x000fe400078008ff */
[----:B------:R-:W-:Y:S02]  /*cd30*/  FMNMX.FTZ R8, R21, R0, !PT ;  /* 0x0000000015087209 */ /* 0x000fe40007810000 */
[----:B------:R-:W-:Y:S02]  /*cd40*/  @P2 LEA.HI.X R169, R7, c[0x0][0x1cc], R6, 0x1, P0 ;  /* 0x0000730007a92a11 */ /* 0x000fe400000f0c06 */
        /* <DEDUP_REMOVED lines=74> */
[----:B------:R-:W-:Y:S03]  /*d1f0*/  FSEL R133, R25, -INF , !P0 ;  /* 0xff80000019857808 */ /* 0x000fe60004000000 */
[----:B------:R-:W1:Y:S01]  /*d200*/  SHFL.BFLY PT, R4, R5, 0x2, 0x1f ;  /* 0x0c401f0005047f89 */ /* 0x000e6200000e0000 */
[----:B------:R-:W-:Y:S02]  /*d210*/  FMNMX.FTZ R6, R133, R8, !PT ;  /* 0x0000000885067209 */ /* 0x000fe40007810000 */
[----:B-1----:R-:W-:Y:S05]  /*d220*/  FMNMX.FTZ R3, R5, R4, !PT ;  /* 0x0000000405037209 */ /* 0x002fea0007810000 */
[----:B------:R-:W1:Y:S02]  /*d230*/  SHFL.BFLY PT, R132, R3, 0x1, 0x1f ;  /* 0x0c201f0003847f89 */ /* 0x000e6400000e0000 */
[----:B-1----:R-:W-:Y:S06]  /*d240*/  FMNMX.FTZ R132, R3, R132, !PT ;  /* 0x0000008403847209 */ /* 0x002fec0007810000 */
[----:B------:R-:W1:Y:S01]  /*d250*/  SHFL.BFLY PT, R3, R6, 0x2, 0x1f ;  /* 0x0c401f0006037f89 */ /* 0x000e6200000e0000 */
[C---:B------:R-:W-:Y:S01]  /*d260*/  FSETP.NEU.FTZ.AND P0, PT, R132.reuse, -INF , PT ;  /* 0xff8000008400780b */ /* 0x040fe20003f1d000 */
[C---:B------:R-:W-:Y:S03]  /*d270*/  FMUL.FTZ R151, R132.reuse, c[0x0][0x2d0] ;  /* 0x0000b40084977a20 */ /* 0x040fe60000410000 */
[----:B------:R-:W-:Y:S02]  /*d280*/  FSEL R7, R132, RZ, P0 ;  /* 0x000000ff84077208 */ /* 0x000fe40000000000 */
[----:B------:R-:W-:Y:S03]  /*d290*/  FSEL R151, R151, RZ, P0 ;  /* 0x000000ff97977208 */ /* 0x000fe60000000000 */
[----:B------:R-:W-:Y:S02]  /*d2a0*/  FADD.FTZ R7, -R7, R2 ;  /* 0x0000000207077221 */ /* 0x000fe40000010100 */
[--C-:B------:R-:W-:Y:S02]  /*d2b0*/  FFMA.FTZ R173, R14, c[0x0][0x2d0], -R151.reuse ;  /* 0x0000b4000ead7a23 */ /* 0x100fe40000010897 */
[--C-:B------:R-:W-:Y:S02]  /*d2c0*/  FFMA.FTZ R174, R12, c[0x0][0x2d0], -R151.reuse ;  /* 0x0000b4000cae7a23 */ /* 0x100fe40000010897 */
[--C-:B------:R-:W-:Y:S02]  /*d2d0*/  FFMA.FTZ R176, R11, c[0x0][0x2d0], -R151.reuse ;  /* 0x0000b4000bb07a23 */ /* 0x100fe40000010897 */
[--C-:B------:R-:W-:Y:S01]  /*d2e0*/  FFMA.FTZ R167, R10, c[0x0][0x2d0], -R151.reuse ;  /* 0x0000b4000aa77a23 */ /* 0x100fe20000010897 */
[----:B------:R-:W-:Y:S01]  /*d2f0*/  MUFU.EX2 R173, R173 ;  /* 0x000000ad00ad7308 */ /* 0x000fe20000000800 */
[----:B------:R-:W-:Y:S02]  /*d300*/  FMUL.FTZ R2, R7, c[0x0][0x2d0] ;  /* 0x0000b40007027a20 */ /* 0x000fe40000410000 */
[--C-:B------:R-:W-:Y:S01]  /*d310*/  FFMA.FTZ R180, R142, c[0x0][0x2d0], -R151.reuse ;  /* 0x0000b4008eb47a23 */ /* 0x100fe20000010897 */
[----:B-1----:R-:W-:Y:S01]  /*d320*/  FMNMX.FTZ R4, R6, R3, !PT ;  /* 0x0000000306047209 */ /* 0x002fe20007810000 */
[--C-:B------:R-:W-:Y:S02]  /*d330*/  FFMA.FTZ R183, R140, c[0x0][0x2d0], -R151.reuse ;  /* 0x0000b4008cb77a23 */ /* 0x100fe40000010897 */
[--C-:B------:R-:W-:Y:S02]  /*d340*/  FFMA.FTZ R230, R162, c[0x0][0x2d0], -R151.reuse ;  /* 0x0000b400a2e67a23 */ /* 0x100fe40000010897 */
[----:B------:R-:W1:Y:S01]  /*d350*/  SHFL.BFLY PT, R3, R4, 0x1, 0x1f ;  /* 0x0c201f0004037f89 */ /* 0x000e6200000e0000 */
[----:B------:R-:W2:Y:S01]  /*d360*/  MUFU.EX2 R2, R2 ;  /* 0x0000000200027308 */ /* 0x000ea20000000800 */
[--C-:B------:R-:W-:Y:S02]  /*d370*/  FFMA.FTZ R231, R160, c[0x0][0x2d0], -R151.reuse ;  /* 0x0000b400a0e77a23 */ /* 0x100fe40000010897 */
[--C-:B------:R-:W-:Y:S02]  /*d380*/  FFMA.FTZ R232, R158, c[0x0][0x2d0], -R151.reuse ;  /* 0x0000b4009ee87a23 */ /* 0x100fe40000010897 */
[--C-:B------:R-:W-:Y:S02]  /*d390*/  FFMA.FTZ R233, R156, c[0x0][0x2d0], -R151.reuse ;  /* 0x0000b4009ce97a23 */ /* 0x100fe40000010897 */
[--C-:B------:R-:W-:Y:S02]  /*d3a0*/  FFMA.FTZ R238, R154, c[0x0][0x2d0], -R151.reuse ;  /* 0x0000b4009aee7a23 */ /* 0x100fe40000010897 */
[--C-:B------:R-:W-:Y:S01]  /*d3b0*/  FFMA.FTZ R239, R152, c[0x0][0x2d0], -R151.reuse ;  /* 0x0000b40098ef7a23 */ /* 0x100fe20000010897 */
[----:B------:R-:W3:Y:S01]  /*d3c0*/  MUFU.EX2 R176, R176 ;  /* 0x000000b000b07308 */ /* 0x000ee20000000800 */
[--C-:B------:R-:W-:Y:S02]  /*d3d0*/  FFMA.FTZ R240, R150, c[0x0][0x2d0], -R151.reuse ;  /* 0x0000b40096f07a23 */ /* 0x100fe40000010897 */
[--C-:B------:R-:W-:Y:S02]  /*d3e0*/  FFMA.FTZ R178, R178, c[0x0][0x2d0], -R151.reuse ;  /* 0x0000b400b2b27a23 */ /* 0x100fe40000010897 */
[--C-:B------:R-:W-:Y:S01]  /*d3f0*/  FFMA.FTZ R181, R166, c[0x0][0x2d0], -R151.reuse ;  /* 0x0000b400a6b57a23 */ /* 0x100fe20000010897 */
[----:B------:R-:W-:Y:S01]  /*d400*/  IADD3 R166, R186, R165, RZ ;  /* 0x000000a5baa67210 */ /* 0x000fe20007ffe0ff */
[----:B------:R-:W-:Y:S01]  /*d410*/  FFMA.FTZ R151, R134, c[0x0][0x2d0], -R151 ;  /* 0x0000b40086977a23 */ /* 0x000fe20000010897 */
[----:B------:R-:W-:Y:S02]  /*d420*/  IADD3 R165, R165, R184, RZ ;  /* 0x000000b8a5a57210 */ /* 0x000fe40007ffe0ff */
[----:B------:R-:W-:Y:S01]  /*d430*/  MUFU.EX2 R174, R174 ;  /* 0x000000ae00ae7308 */ /* 0x000fe20000000800 */
[----:B-1----:R-:W-:Y:S01]  /*d440*/  FMNMX.FTZ R3, R4, R3, !PT ;  /* 0x0000000304037209 */ /* 0x002fe20007810000 */
[C---:B--2---:R-:W-:Y:S02]  /*d450*/  FMUL.FTZ R4, R2.reuse, R128 ;  /* 0x0000008002047220 */ /* 0x044fe40000410000 */
[C---:B------:R-:W-:Y:S01]  /*d460*/  FMUL.FTZ R8, R2.reuse, R124 ;  /* 0x0000007c02087220 */ /* 0x040fe20000410000 */
[C---:B------:R-:W-:Y:S01]  /*d470*/  FSETP.NEU.FTZ.AND P0, PT, R3.reuse, -INF , PT ;  /* 0xff8000000300780b */ /* 0x040fe20003f1d000 */
[C---:B------:R-:W-:Y:S04]  /*d480*/  FMUL.FTZ R148, R3.reuse, c[0x0][0x2d0] ;  /* 0x0000b40003947a20 */ /* 0x040fe80000410000 */
[----:B------:R-:W1:Y:S01]  /*d490*/  MUFU.EX2 R167, R167 ;  /* 0x000000a700a77308 */ /* 0x000e620000000800 */
[----:B------:R-:W-:Y:S01]  /*d4a0*/  FSEL R5, R3, RZ, P0 ;  /* 0x000000ff03057208 */ /* 0x000fe20000000000 */
[----:B------:R-:W-:Y:S01]  /*d4b0*/  FMUL.FTZ R16, R2, R116 ;  /* 0x0000007402107220 */ /* 0x000fe20000410000 */
[----:B------:R-:W-:Y:S01]  /*d4c0*/  FSEL R148, R148, RZ, P0 ;  /* 0x000000ff94947208 */ /* 0x000fe20000000000 */
[C---:B------:R-:W-:Y:S01]  /*d4d0*/  FMUL.FTZ R17, R2.reuse, R117 ;  /* 0x0000007502117220 */ /* 0x040fe20000410000 */
[----:B---3--:R-:W-:Y:S01]  /*d4e0*/  F2FP.BF16.PACK_AB R136, R173, R176 ;  /* 0x000000b0ad88723e */ /* 0x008fe200000010ff */
[----:B------:R-:W-:Y:S01]  /*d4f0*/  FADD.FTZ R5, -R5, R0 ;  /* 0x0000000005057221 */ /* 0x000fe20000010100 */
[----:B------:R-:W-:Y:S01]  /*d500*/  ISETP.GE.AND P0, PT, R185, 0x1, PT ;  /* 0x00000001b900780c */ /* 0x000fe20003f06270 */
[--C-:B------:R-:W-:Y:S01]  /*d510*/  FFMA.FTZ R177, R15, c[0x0][0x2d0], -R148.reuse ;  /* 0x0000b4000fb17a23 */ /* 0x100fe20000010894 */
[----:B------:R-:W-:Y:S01]  /*d520*/  IADD3 R185, R185, 0x1, RZ ;  /* 0x00000001b9b97810 */ /* 0x000fe20007ffe0ff */
[--C-:B------:R-:W-:Y:S01]  /*d530*/  FFMA.FTZ R172, R13, c[0x0][0x2d0], -R148.reuse ;  /* 0x0000b4000dac7a23 */ /* 0x100fe20000010894 */
[----:B------:R-:W-:Y:S01]  /*d540*/  MUFU.EX2 R241, R151 ;  /* 0x0000009700f17308 */ /* 0x000fe20000000800 */
[----:B------:R-:W2:Y:S01]  /*d550*/  LDSM.16.MT88.4 R12, [R146+0x100] ;  /* 0x00010000920c783b */ /* 0x000ea20000004200 */
[--C-:B------:R-:W-:Y:S01]  /*d560*/  FFMA.FTZ R179, R21, c[0x0][0x2d0], -R148.reuse ;  /* 0x0000b40015b37a23 */ /* 0x100fe20000010894 */
[----:B------:R-:W-:Y:S01]  /*d570*/  SEL R185, R185, RZ, !P0 ;  /* 0x000000ffb9b97207 */ /* 0x000fe20004000000 */
[--C-:B------:R-:W-:Y:S01]  /*d580*/  FFMA.FTZ R175, R9, c[0x0][0x2d0], -R148.reuse ;  /* 0x0000b40009af7a23 */ /* 0x100fe20000010894 */
[----:B------:R-:W-:Y:S01]  /*d590*/  ISETP.GT.AND P0, PT, R195, R228, PT ;  /* 0x000000e4c300720c */ /* 0x000fe20003f04270 */
[----:B------:R-:W-:Y:S01]  /*d5a0*/  FMUL.FTZ R0, R5, c[0x0][0x2d0] ;  /* 0x0000b40005007a20 */ /* 0x000fe20000410000 */
[----:B------:R-:W-:Y:S01]  /*d5b0*/  IADD3 R195, R195, -0x1, RZ ;  /* 0xffffffffc3c37810 */ /* 0x000fe20007ffe0ff */
[C---:B------:R-:W-:Y:S01]  /*d5c0*/  FMUL.FTZ R5, R2.reuse, R129 ;  /* 0x0000008102057220 */ /* 0x040fe20000410000 */
[----:B------:R-:W3:Y:S01]  /*d5d0*/  LDSM.16.MT88.4 R20, [R135+0x100] ;  /* 0x000100008714783b */ /* 0x000ee20000004200 */
[----:B------:R-:W-:Y:S01]  /*d5e0*/  MUFU.EX2 R179, R179 ;  /* 0x000000b300b37308 */ /* 0x000fe20000000800 */
[C---:B------:R-:W-:Y:S01]  /*d5f0*/  FMUL.FTZ R9, R2.reuse, R125 ;  /* 0x0000007d02097220 */ /* 0x040fe20000410000 */
[----:B-1----:R-:W-:Y:S01]  /*d600*/  F2FP.BF16.PACK_AB R138, R167, R174 ;  /* 0x000000aea78a723e */ /* 0x002fe200000010ff */
[C---:B------:R-:W-:Y:S02]  /*d610*/  FMUL.FTZ R24, R2.reuse, R108 ;  /* 0x0000006c02187220 */ /* 0x040fe40000410000 */
[C---:B------:R-:W-:Y:S02]  /*d620*/  FMUL.FTZ R25, R2.reuse, R109 ;  /* 0x0000006d02197220 */ /* 0x040fe40000410000 */
[C---:B------:R-:W-:Y:S03]  /*d630*/  FMUL.FTZ R32, R2.reuse, R100 ;  /* 0x0000006402207220 */ /* 0x040fe60000410000 */
[----:B------:R-:W1:Y:S01]  /*d640*/  MUFU.EX2 R0, R0 ;  /* 0x0000000000007308 */ /* 0x000e620000000800 */
[----:B------:R-:W-:Y:S02]  /*d650*/  FMUL.FTZ R33, R2, R101 ;  /* 0x0000006502217220 */ /* 0x000fe40000410000 */
[--C-:B------:R-:W-:Y:S02]  /*d660*/  FFMA.FTZ R182, R163, c[0x0][0x2d0], -R148.reuse ;  /* 0x0000b400a3b67a23 */ /* 0x100fe40000010894 */
[--C-:B------:R-:W-:Y:S02]  /*d670*/  FFMA.FTZ R227, R161, c[0x0][0x2d0], -R148.reuse ;  /* 0x0000b400a1e37a23 */ /* 0x100fe40000010894 */
[----:B------:R-:W-:Y:S01]  /*d680*/  LDSM.16.MT88.4 R160, [R166+0x5900] ;  /* 0x00590000a6a0783b */ /* 0x000fe20000004200 */
[--C-:B------:R-:W-:Y:S02]  /*d690*/  FFMA.FTZ R196, R143, c[0x0][0x2d0], -R148.reuse ;  /* 0x0000b4008fc47a23 */ /* 0x100fe40000010894 */
[----:B------:R-:W4:Y:S01]  /*d6a0*/  MUFU.EX2 R177, R177 ;  /* 0x000000b100b17308 */ /* 0x000f220000000800 */
        /* <DEDUP_REMOVED lines=8> */
[C---:B-1----:R-:W-:Y:S02]  /*d730*/  FMUL.FTZ R6, R0.reuse, R130 ;  /* 0x0000008200067220 */ /* 0x042fe40000410000 */
[C---:B------:R-:W-:Y:S02]  /*d740*/  FMUL.FTZ R7, R0.reuse, R131 ;  /* 0x0000008300077220 */ /* 0x040fe40000410000 */
[C---:B------:R-:W-:Y:S02]  /*d750*/  FMUL.FTZ R10, R0.reuse, R126 ;  /* 0x0000007e000a7220 */ /* 0x040fe40000410000 */
[----:B------:R-:W1:Y:S01]  /*d760*/  MUFU.EX2 R175, R175 ;  /* 0x000000af00af7308 */ /* 0x000e620000000800 */
[C---:B------:R-:W-:Y:S01]  /*d770*/  FMUL.FTZ R11, R0.reuse, R127 ;  /* 0x0000007f000b7220 */ /* 0x040fe20000410000 */
[----:B------:R-:W-:Y:S01]  /*d780*/  LDSM.16.MT88.4 R128, [R135+0x2900] ;  /* 0x002900008780783b */ /* 0x000fe20000004200 */
[C---:B------:R-:W-:Y:S01]  /*d790*/  FMUL.FTZ R18, R0.reuse, R118 ;  /* 0x0000007600127220 */ /* 0x040fe20000410000 */
[----:B----4-:R-:W-:Y:S01]  /*d7a0*/  F2FP.BF16.PACK_AB R137, R177, R179 ;  /* 0x000000b3b189723e */ /* 0x010fe200000010ff */
[C---:B------:R-:W-:Y:S02]  /*d7b0*/  FMUL.FTZ R19, R0.reuse, R119 ;  /* 0x0000007700137220 */ /* 0x040fe40000410000 */
[C---:B------:R-:W-:Y:S02]  /*d7c0*/  FMUL.FTZ R26, R0.reuse, R110 ;  /* 0x0000006e001a7220 */ /* 0x040fe40000410000 */
[C---:B------:R-:W-:Y:S01]  /*d7d0*/  FMUL.FTZ R27, R0.reuse, R111 ;  /* 0x0000006f001b7220 */ /* 0x040fe20000410000 */
[----:B------:R-:W-:Y:S01]  /*d7e0*/  LDSM.16.MT88.4 R116, [R135+0x900] ;  /* 0x000900008774783b */ /* 0x000fe20000004200 */
[C---:B------:R-:W-:Y:S01]  /*d7f0*/  FMUL.FTZ R34, R0.reuse, R102 ;  /* 0x0000006600227220 */ /* 0x040fe20000410000 */
[----:B------:R-:W-:Y:S01]  /*d800*/  MUFU.EX2 R178, R178 ;  /* 0x000000b200b27308 */ /* 0x000fe20000000800 */
[----:B------:R-:W-:Y:S02]  /*d810*/  FMUL.FTZ R35, R0, R103 ;  /* 0x0000006700237220 */ /* 0x000fe40000410000 */
[--C-:B------:R-:W-:Y:S02]  /*d820*/  FFMA.FTZ R134, R149, c[0x0][0x2d0], -R148.reuse ;  /* 0x0000b40095867a23 */ /* 0x100fe40000010894 */
[--C-:B------:R-:W-:Y:S01]  /*d830*/  FFMA.FTZ R243, R147, c[0x0][0x2d0], -R148.reuse ;  /* 0x0000b40093f37a23 */ /* 0x100fe20000010894 */
[----:B------:R-:W-:Y:S01]  /*d840*/  LDSM.16.MT88.4 R108, [R146+0x2100] ;  /* 0x00210000926c783b */ /* 0x000fe20000004200 */
[--C-:B------:R-:W-:Y:S02]  /*d850*/  FFMA.FTZ R242, R145, c[0x0][0x2d0], -R148.reuse ;  /* 0x0000b40091f27a23 */ /* 0x100fe40000010894 */
[----:B------:R-:W-:Y:S01]  /*d860*/  FFMA.FTZ R148, R133, c[0x0][0x2d0], -R148 ;  /* 0x0000b40085947a23 */ /* 0x000fe20000010894 */
[----:B------:R-:W4:Y:S01]  /*d870*/  MUFU.EX2 R181, R181 ;  /* 0x000000b500b57308 */ /* 0x000f220000000800 */
[C---:B------:R-:W-:Y:S01]  /*d880*/  FMUL.FTZ R36, R2.reuse, R36 ;  /* 0x0000002402247220 */ /* 0x040fe20000410000 */
[----:B-1----:R-:W-:Y:S01]  /*d890*/  F2FP.BF16.PACK_AB R139, R175, R172 ;  /* 0x000000acaf8b723e */ /* 0x002fe200000010ff */
[----:B------:R-:W-:Y:S01]  /*d8a0*/  FMUL.FTZ R37, R2, R37 ;  /* 0x0000002502257220 */ /* 0x000fe20000410000 */
[----:B------:R-:W-:Y:S01]  /*d8b0*/  LDSM.16.MT88.4 R100, [R144+0x2100] ;  /* 0x002100009064783b */ /* 0x000fe20000004200 */
[C---:B------:R-:W-:Y:S02]  /*d8c0*/  FMUL.FTZ R38, R0.reuse, R38 ;  /* 0x0000002600267220 */ /* 0x040fe40000410000 */
[----:B------:R-:W-:Y:S02]  /*d8d0*/  FMUL.FTZ R39, R0, R39 ;  /* 0x0000002700277220 */ /* 0x000fe40000410000 */
[C---:B--2---:R-:W-:Y:S01]  /*d8e0*/  HMMA.16816.F32.BF16 R4, R136.reuse, R12, R4 ;  /* 0x0000000c8804723c */ /* 0x044fe20000041804 */
[----:B------:R1:W-:Y:S02]  /*d8f0*/  MUFU.EX2 R133, R148 ;  /* 0x0000009400857308 */ /* 0x0003e40000000800 */
[----:B------:R-:W-:Y:S02]  /*d900*/  LDSM.16.MT88.4 R124, [R146+0x2900] ;  /* 0x00290000927c783b */ /* 0x000fe40000004200 */
[C---:B------:R-:W-:Y:S02]  /*d910*/  FMUL.FTZ R40, R2.reuse, R40 ;  /* 0x0000002802287220 */ /* 0x040fe40000410000 */
[C---:B------:R-:W-:Y:S01]  /*d920*/  FMUL.FTZ R12, R2.reuse, R120 ;  /* 0x00000078020c7220 */ /* 0x040fe20000410000 */
[C---:B------:R-:W-:Y:S03]  /*d930*/  HMMA.16816.F32.BF16 R8, R136.reuse, R14, R8 ;  /* 0x0000000e8808723c */ /* 0x040fe60000041808 */
[----:B------:R-:W-:Y:S01]  /*d940*/  LDSM.16.MT88.4 R156, [R164+0x3900] ;  /* 0x00390000a49c783b */ /* 0x000fe20000004200 */
[C---:B------:R-:W-:Y:S01]  /*d950*/  FMUL.FTZ R13, R2.reuse, R121 ;  /* 0x00000079020d7220 */ /* 0x040fe20000410000 */
[----:B------:R-:W-:Y:S01]  /*d960*/  MUFU.EX2 R180, R180 ;  /* 0x000000b400b47308 */ /* 0x000fe20000000800 */
[----:B------:R-:W-:Y:S02]  /*d970*/  FMUL.FTZ R41, R2, R41 ;  /* 0x0000002902297220 */ /* 0x000fe40000410000 */
[C---:B------:R-:W-:Y:S04]  /*d980*/  FMUL.FTZ R14, R0.reuse, R122 ;  /* 0x0000007a000e7220 */ /* 0x040fe80000410000 */
[C---:B------:R-:W-:Y:S02]  /*d990*/  FMUL.FTZ R15, R0.reuse, R123 ;  /* 0x0000007b000f7220 */ /* 0x040fe40000410000 */
[----:B------:R-:W2:Y:S01]  /*d9a0*/  LDSM.16.MT88.4 R120, [R164+0x100] ;  /* 0x00010000a478783b */ /* 0x000ea20000004200 */
[C---:B------:R-:W-:Y:S01]  /*d9b0*/  FMUL.FTZ R42, R0.reuse, R42 ;  /* 0x0000002a002a7220 */ /* 0x040fe20000410000 */
[----:B------:R-:W-:Y:S01]  /*d9c0*/  MUFU.EX2 R183, R183 ;  /* 0x000000b700b77308 */ /* 0x000fe20000000800 */
[----:B------:R-:W-:Y:S02]  /*d9d0*/  FMUL.FTZ R43, R0, R43 ;  /* 0x0000002b002b7220 */ /* 0x000fe40000410000 */
[C---:B---3--:R-:W-:Y:S03]  /*d9e0*/  HMMA.16816.F32.BF16 R12, R136.reuse, R20, R12 ;  /* 0x00000014880c723c */ /* 0x048fe6000004180c */
[----:B-1----:R-:W-:Y:S01]  /*d9f0*/  LDSM.16.MT88.4 R148, [R135+0x3900] ;  /* 0x003900008794783b */ /* 0x002fe20000004200 */
[C---:B------:R-:W-:Y:S02]  /*da00*/  FMUL.FTZ R44, R2.reuse, R44 ;  /* 0x0000002c022c7220 */ /* 0x040fe40000410000 */
[C---:B------:R-:W-:Y:S01]  /*da10*/  FMUL.FTZ R45, R2.reuse, R45 ;  /* 0x0000002d022d7220 */ /* 0x040fe20000410000 */
[----:B------:R-:W-:Y:S01]  /*da20*/  MUFU.EX2 R182, R182 ;  /* 0x000000b600b67308 */ /* 0x000fe20000000800 */
[C---:B------:R-:W-:Y:S04]  /*da30*/  HMMA.16816.F32.BF16 R16, R136.reuse, R22, R16 ;  /* 0x000000168810723c */ /* 0x040fe80000041810 */
[C---:B------:R-:W-:Y:S02]  /*da40*/  FMUL.FTZ R20, R2.reuse, R112 ;  /* 0x0000007002147220 */ /* 0x040fe40000410000 */
[----:B------:R-:W-:Y:S02]  /*da50*/  FMUL.FTZ R21, R2, R113 ;  /* 0x0000007102157220 */ /* 0x000fe40000410000 */
[C---:B------:R-:W-:Y:S01]  /*da60*/  FMUL.FTZ R22, R0.reuse, R114 ;  /* 0x0000007200167220 */ /* 0x040fe20000410000 */
[----:B------:R-:W1:Y:S03]  /*da70*/  MUFU.EX2 R227, R227 ;  /* 0x000000e300e37308 */ /* 0x000e660000000800 */
[C---:B------:R-:W-:Y:S02]  /*da80*/  FMUL.FTZ R23, R0.reuse, R115 ;  /* 0x0000007300177220 */ /* 0x040fe40000410000 */
[----:B------:R-:W-:Y:S01]  /*da90*/  LDSM.16.MT88.4 R112, [R146+0x900] ;  /* 0x000900009270783b */ /* 0x000fe20000004200 */
[C---:B------:R-:W-:Y:S02]  /*daa0*/  FMUL.FTZ R46, R0.reuse, R46 ;  /* 0x0000002e002e7220 */ /* 0x040fe40000410000 */
[----:B------:R-:W-:Y:S02]  /*dab0*/  FMUL.FTZ R47, R0, R47 ;  /* 0x0000002f002f7220 */ /* 0x000fe40000410000 */
[C---:B------:R-:W-:Y:S01]  /*dac0*/  HMMA.16816.F32.BF16 R20, R136.reuse, R28, R20 ;  /* 0x0000001c8814723c */ /* 0x040fe20000041814 */
[----:B------:R-:W-:Y:S02]  /*dad0*/  MUFU.EX2 R196, R196 ;  /* 0x000000c400c47308 */ /* 0x000fe40000000800 */
[C---:B------:R-:W-:Y:S02]  /*dae0*/  FMUL.FTZ R48, R2.reuse, R48 ;  /* 0x0000003002307220 */ /* 0x040fe40000410000 */
[C---:B------:R-:W-:Y:S02]  /*daf0*/  FMUL.FTZ R49, R2.reuse, R49 ;  /* 0x0000003102317220 */ /* 0x040fe40000410000 */
[C---:B------:R-:W-:Y:S01]  /*db00*/  FMUL.FTZ R28, R2.reuse, R104 ;  /* 0x00000068021c7220 */ /* 0x040fe20000410000 */
[C---:B------:R-:W-:Y:S03]  /*db10*/  HMMA.16816.F32.BF16 R24, R136.reuse, R30, R24 ;  /* 0x0000001e8818723c */ /* 0x040fe60000041818 */
[----:B------:R-:W3:Y:S01]  /*db20*/  MUFU.EX2 R229, R229 ;  /* 0x000000e500e57308 */ /* 0x000ee20000000800 */
[----:B------:R-:W-:Y:S02]  /*db30*/  FMUL.FTZ R29, R2, R105 ;  /* 0x00000069021d7220 */ /* 0x000fe40000410000 */
[C---:B------:R-:W-:Y:S02]  /*db40*/  FMUL.FTZ R50, R0.reuse, R50 ;  /* 0x0000003200327220 */ /* 0x040fe40000410000 */
[C---:B------:R-:W-:Y:S04]  /*db50*/  FMUL.FTZ R30, R0.reuse, R106 ;  /* 0x0000006a001e7220 */ /* 0x040fe80000410000 */
[C---:B------:R-:W-:Y:S01]  /*db60*/  FMUL.FTZ R31, R0.reuse, R107 ;  /* 0x0000006b001f7220 */ /* 0x040fe20000410000 */
[----:B------:R-:W-:Y:S01]  /*db70*/  MUFU.EX2 R230, R230 ;  /* 0x000000e600e67308 */ /* 0x000fe20000000800 */
[----:B------:R-:W5:Y:S01]  /*db80*/  LDSM.16.MT88.4 R104, [R135+0x2100] ;  /* 0x002100008768783b */ /* 0x000f620000004200 */
[----:B------:R-:W-:Y:S02]  /*db90*/  FMUL.FTZ R51, R0, R51 ;  /* 0x0000003300337220 */ /* 0x000fe40000410000 */
[C---:B------:R-:W-:Y:S02]  /*dba0*/  FMUL.FTZ R52, R2.reuse, R52 ;  /* 0x0000003402347220 */ /* 0x040fe40000410000 */
[C---:B--2---:R-:W-:Y:S03]  /*dbb0*/  HMMA.16816.F32.BF16 R28, R136.reuse, R120, R28 ;  /* 0x00000078881c723c */ /* 0x044fe6000004181c */
[----:B------:R-:W-:Y:S01]  /*dbc0*/  FMUL.FTZ R53, R2, R53 ;  /* 0x0000003502357220 */ /* 0x000fe20000410000 */
[----:B------:R-:W-:Y:S01]  /*dbd0*/  MUFU.EX2 R231, R231 ;  /* 0x000000e700e77308 */ /* 0x000fe20000000800 */
[C---:B------:R-:W-:Y:S02]  /*dbe0*/  FMUL.FTZ R54, R0.reuse, R54 ;  /* 0x0000003600367220 */ /* 0x040fe40000410000 */
[----:B------:R-:W-:Y:S01]  /*dbf0*/  FMUL.FTZ R55, R0, R55 ;  /* 0x0000003700377220 */ /* 0x000fe20000410000 */
[C---:B------:R-:W-:Y:S01]  /*dc00*/  HMMA.16816.F32.BF16 R32, R136.reuse, R122, R32 ;  /* 0x0000007a8820723c */ /* 0x040fe20000041820 */
[----:B------:R-:W-:Y:S03]  /*dc10*/  LDSM.16.MT88.4 R120, [R164+0x900] ;  /* 0x00090000a478783b */ /* 0x000fe60000004200 */
[C---:B------:R-:W-:Y:S02]  /*dc20*/  FMUL.FTZ R56, R2.reuse, R56 ;  /* 0x0000003802387220 */ /* 0x040fe40000410000 */
[----:B------:R-:W-:Y:S01]  /*dc30*/  FMUL.FTZ R57, R2, R57 ;  /* 0x0000003902397220 */ /* 0x000fe20000410000 */
[----:B------:R-:W-:Y:S01]  /*dc40*/  MUFU.EX2 R232, R232 ;  /* 0x000000e800e87308 */ /* 0x000fe20000000800 */
[C---:B------:R-:W-:Y:S04]  /*dc50*/  HMMA.16816.F32.BF16 R36, R136.reuse, R108, R36 ;  /* 0x0000006c8824723c */ /* 0x040fe80000041824 */
[C---:B------:R-:W-:Y:S02]  /*dc60*/  FMUL.FTZ R58, R0.reuse, R58 ;  /* 0x0000003a003a7220 */ /* 0x040fe40000410000 */
[----:B------:R-:W-:Y:S02]  /*dc70*/  FMUL.FTZ R59, R0, R59 ;  /* 0x0000003b003b7220 */ /* 0x000fe40000410000 */
[C---:B------:R-:W-:Y:S01]  /*dc80*/  HMMA.16816.F32.BF16 R40, R136.reuse, R110, R40 ;  /* 0x0000006e8828723c */ /* 0x040fe20000041828 */
[----:B------:R-:W2:Y:S01]  /*dc90*/  LDSM.16.MT88.4 R108, [R164+0x2100] ;  /* 0x00210000a46c783b */ /* 0x000ea20000004200 */
[----:B------:R-:W-:Y:S02]  /*dca0*/  MUFU.EX2 R233, R233 ;  /* 0x000000e900e97308 */ /* 0x000fe40000000800 */
[C---:B------:R-:W-:Y:S02]  /*dcb0*/  FMUL.FTZ R60, R2.reuse, R60 ;  /* 0x0000003c023c7220 */ /* 0x040fe40000410000 */
[----:B------:R-:W-:Y:S02]  /*dcc0*/  FMUL.FTZ R61, R2, R61 ;  /* 0x0000003d023d7220 */ /* 0x000fe40000410000 */
[C---:B------:R-:W-:Y:S01]  /*dcd0*/  FMUL.FTZ R62, R0.reuse, R62 ;  /* 0x0000003e003e7220 */ /* 0x040fe20000410000 */
[C---:B-----5:R-:W-:Y:S03]  /*dce0*/  HMMA.16816.F32.BF16 R44, R136.reuse, R104, R44 ;  /* 0x00000068882c723c */ /* 0x060fe6000004182c */
[----:B------:R-:W-:Y:S01]  /*dcf0*/  MUFU.EX2 R234, R234 ;  /* 0x000000ea00ea7308 */ /* 0x000fe20000000800 */
[----:B------:R-:W-:Y:S02]  /*dd00*/  FMUL.FTZ R63, R0, R63 ;  /* 0x0000003f003f7220 */ /* 0x000fe40000410000 */
[C---:B------:R-:W-:Y:S02]  /*dd10*/  FMUL.FTZ R64, R2.reuse, R64 ;  /* 0x0000004002407220 */ /* 0x040fe40000410000 */
[----:B------:R-:W-:Y:S01]  /*dd20*/  FMUL.FTZ R65, R2, R65 ;  /* 0x0000004102417220 */ /* 0x000fe20000410000 */
[C---:B------:R-:W-:Y:S01]  /*dd30*/  HMMA.16816.F32.BF16 R48, R136.reuse, R106, R48 ;  /* 0x0000006a8830723c */ /* 0x040fe20000041830 */
[----:B------:R-:W5:Y:S03]  /*dd40*/  LDSM.16.MT88.4 R104, [R146+0x4100] ;  /* 0x004100009268783b */ /* 0x000f660000004200 */
[----:B------:R-:W-:Y:S01]  /*dd50*/  MUFU.EX2 R235, R235 ;  /* 0x000000eb00eb7308 */ /* 0x000fe20000000800 */
[C---:B------:R-:W-:Y:S02]  /*dd60*/  FMUL.FTZ R66, R0.reuse, R66 ;  /* 0x0000004200427220 */ /* 0x040fe40000410000 */
[----:B------:R-:W-:Y:S01]  /*dd70*/  FMUL.FTZ R67, R0, R67 ;  /* 0x0000004300437220 */ /* 0x000fe20000410000 */
[C---:B------:R-:W-:Y:S04]  /*dd80*/  HMMA.16816.F32.BF16 R52, R136.reuse, R100, R52 ;  /* 0x000000648834723c */ /* 0x040fe80000041834 */
[C---:B------:R-:W-:Y:S02]  /*dd90*/  FMUL.FTZ R68, R2.reuse, R68 ;  /* 0x0000004402447220 */ /* 0x040fe40000410000 */
[----:B------:R-:W-:Y:S01]  /*dda0*/  MUFU.EX2 R236, R236 ;  /* 0x000000ec00ec7308 */ /* 0x000fe20000000800 */
[----:B------:R-:W-:Y:S01]  /*ddb0*/  FMUL.FTZ R69, R2, R69 ;  /* 0x0000004502457220 */ /* 0x000fe20000410000 */
[C---:B------:R-:W-:Y:S01]  /*ddc0*/  HMMA.16816.F32.BF16 R56, R136.reuse, R102, R56 ;  /* 0x000000668838723c */ /* 0x040fe20000041838 */
[----:B------:R-:W1:Y:S03]  /*ddd0*/  LDSM.16.MT88.4 R100, [R135+0x4100] ;  /* 0x004100008764783b */ /* 0x000e660000004200 */
[C---:B------:R-:W-:Y:S02]  /*dde0*/  FMUL.FTZ R70, R0.reuse, R70 ;  /* 0x0000004600467220 */ /* 0x040fe40000410000 */
[----:B------:R-:W-:Y:S02]  /*ddf0*/  FMUL.FTZ R71, R0, R71 ;  /* 0x0000004700477220 */ /* 0x000fe40000410000 */
[----:B------:R-:W-:Y:S01]  /*de00*/  MUFU.EX2 R237, R237 ;  /* 0x000000ed00ed7308 */ /* 0x000fe20000000800 */
[C---:B--2---:R-:W-:Y:S03]  /*de10*/  HMMA.16816.F32.BF16 R60, R136.reuse, R108, R60 ;  /* 0x0000006c883c723c */ /* 0x044fe6000004183c */
[C---:B------:R-:W-:Y:S02]  /*de20*/  FMUL.FTZ R72, R2.reuse, R72 ;  /* 0x0000004802487220 */ /* 0x040fe40000410000 */
[----:B------:R-:W-:Y:S03]  /*de30*/  FMUL.FTZ R73, R2, R73 ;  /* 0x0000004902497220 */ /* 0x000fe60000410000 */
[C---:B------:R-:W-:Y:S01]  /*de40*/  HMMA.16816.F32.BF16 R64, R136.reuse, R110, R64 ;  /* 0x0000006e8840723c */ /* 0x040fe20000041840 */
[----:B------:R-:W2:Y:S01]  /*de50*/  LDSM.16.MT88.4 R108, [R144+0x4100] ;  /* 0x00410000906c783b */ /* 0x000ea20000004200 */
[----:B------:R-:W-:Y:S02]  /*de60*/  MUFU.EX2 R238, R238 ;  /* 0x000000ee00ee7308 */ /* 0x000fe40000000800 */
[C---:B------:R-:W-:Y:S02]  /*de70*/  FMUL.FTZ R74, R0.reuse, R74 ;  /* 0x0000004a004a7220 */ /* 0x040fe40000410000 */
[----:B------:R-:W-:Y:S02]  /*de80*/  FMUL.FTZ R75, R0, R75 ;  /* 0x0000004b004b7220 */ /* 0x000fe40000410000 */
[C---:B------:R-:W-:Y:S01]  /*de90*/  FMUL.FTZ R84, R2.reuse, R84 ;  /* 0x0000005402547220 */ /* 0x040fe20000410000 */
[C---:B-----5:R-:W-:Y:S03]  /*dea0*/  HMMA.16816.F32.BF16 R68, R136.reuse, R104, R68 ;  /* 0x000000688844723c */ /* 0x060fe60000041844 */
[----:B------:R-:W-:Y:S01]  /*deb0*/  FMUL.FTZ R85, R2, R85 ;  /* 0x0000005502557220 */ /* 0x000fe20000410000 */
[----:B------:R-:W5:Y:S01]  /*dec0*/  MUFU.EX2 R239, R239 ;  /* 0x000000ef00ef7308 */ /* 0x000f620000000800 */
[C---:B------:R-:W-:Y:S02]  /*ded0*/  FMUL.FTZ R86, R0.reuse, R86 ;  /* 0x0000005600567220 */ /* 0x040fe40000410000 */
[C---:B------:R-:W-:Y:S01]  /*dee0*/  FMUL.FTZ R87, R0.reuse, R87 ;  /* 0x0000005700577220 */ /* 0x040fe20000410000 */
[C---:B------:R-:W-:Y:S01]  /*def0*/  HMMA.16816.F32.BF16 R72, R136.reuse, R106, R72 ;  /* 0x0000006a8848723c */ /* 0x040fe20000041848 */
[----:B------:R-:W2:Y:S03]  /*df00*/  LDSM.16.MT88.4 R104, [R164+0x4100] ;  /* 0x00410000a468783b */ /* 0x000ea60000004200 */
[----:B------:R-:W-:Y:S02]  /*df10*/  FMUL.FTZ R78, R0, R78 ;  /* 0x0000004e004e7220 */ /* 0x000fe40000410000 */
[----:B------:R-:W-:Y:S01]  /*df20*/  FMUL.FTZ R76, R2, R76 ;  /* 0x0000004c024c7220 */ /* 0x000fe20000410000 */
[----:B------:R-:W2:Y:S01]  /*df30*/  MUFU.EX2 R240, R240 ;  /* 0x000000f000f07308 */ /* 0x000ea20000000800 */
[----:B------:R-:W-:Y:S04]  /*df40*/  FMUL.FTZ R79, R0, R79 ;  /* 0x0000004f004f7220 */ /* 0x000fe80000410000 */
[C---:B------:R-:W-:Y:S02]  /*df50*/  FMUL.FTZ R77, R2.reuse, R77 ;  /* 0x0000004d024d7220 */ /* 0x040fe40000410000 */
[C---:B------:R-:W-:Y:S02]  /*df60*/  FMUL.FTZ R88, R2.reuse, R88 ;  /* 0x0000005802587220 */ /* 0x040fe40000410000 */
[----:B------:R-:W-:Y:S01]  /*df70*/  FMUL.FTZ R89, R2, R89 ;  /* 0x0000005902597220 */ /* 0x000fe20000410000 */
[----:B------:R-:W-:Y:S01]  /*df80*/  MUFU.EX2 R134, R134 ;  /* 0x0000008600867308 */ /* 0x000fe20000000800 */
[C---:B------:R-:W-:Y:S01]  /*df90*/  FMUL.FTZ R90, R0.reuse, R90 ;  /* 0x0000005a005a7220 */ /* 0x040fe20000410000 */
[C---:B-1----:R-:W-:Y:S03]  /*dfa0*/  HMMA.16816.F32.BF16 R76, R136.reuse, R100, R76 ;  /* 0x00000064884c723c */ /* 0x042fe6000004184c */
[----:B------:R-:W-:Y:S02]  /*dfb0*/  FMUL.FTZ R82, R0, R82 ;  /* 0x0000005200527220 */ /* 0x000fe40000410000 */
[----:B------:R-:W-:Y:S02]  /*dfc0*/  FMUL.FTZ R80, R2, R80 ;  /* 0x0000005002507220 */ /* 0x000fe40000410000 */
[----:B------:R-:W-:Y:S01]  /*dfd0*/  FMUL.FTZ R83, R0, R83 ;  /* 0x0000005300537220 */ /* 0x000fe20000410000 */
[----:B----4-:R-:W-:Y:S01]  /*dfe0*/  F2FP.BF16.PACK_AB R100, R181, R178 ;  /* 0x000000b2b564723e */ /* 0x010fe200000010ff */
[----:B------:R-:W-:Y:S01]  /*dff0*/  FMUL.FTZ R81, R2, R81 ;  /* 0x0000005102517220 */ /* 0x000fe20000410000 */
[----:B------:R-:W1:Y:S02]  /*e000*/  MUFU.EX2 R243, R243 ;  /* 0x000000f300f37308 */ /* 0x000e640000000800 */
[----:B------:R-:W-:Y:S01]  /*e010*/  FMUL.FTZ R91, R0, R91 ;  /* 0x0000005b005b7220 */ /* 0x000fe20000410000 */
[----:B------:R-:W-:Y:S01]  /*e020*/  F2FP.BF16.PACK_AB R101, R227, R182 ;  /* 0x000000b6e365723e */ /* 0x000fe200000010ff */
[C---:B------:R-:W-:Y:S02]  /*e030*/  FMUL.FTZ R92, R2.reuse, R92 ;  /* 0x0000005c025c7220 */ /* 0x040fe40000410000 */
[C---:B------:R-:W-:Y:S03]  /*e040*/  HMMA.16816.F32.BF16 R80, R136.reuse, R102, R80 ;  /* 0x000000668850723c */ /* 0x040fe60000041850 */
[----:B------:R-:W-:Y:S01]  /*e050*/  FMUL.FTZ R93, R2, R93 ;  /* 0x0000005d025d7220 */ /* 0x000fe20000410000 */
[----:B------:R-:W4:Y:S01]  /*e060*/  MUFU.EX2 R242, R242 ;  /* 0x000000f200f27308 */ /* 0x000f220000000800 */
[C---:B------:R-:W-:Y:S02]  /*e070*/  FMUL.FTZ R94, R0.reuse, R94 ;  /* 0x0000005e005e7220 */ /* 0x040fe40000410000 */
[----:B------:R-:W-:Y:S01]  /*e080*/  FMUL.FTZ R95, R0, R95 ;  /* 0x0000005f005f7220 */ /* 0x000fe20000410000 */
[C---:B--2---:R-:W-:Y:S04]  /*e090*/  HMMA.16816.F32.BF16 R84, R136.reuse, R108, R84 ;  /* 0x0000006c8854723c */ /* 0x044fe80000041854 */
[C---:B------:R-:W-:Y:S01]  /*e0a0*/  FMUL.FTZ R96, R2.reuse, R96 ;  /* 0x0000006002607220 */ /* 0x040fe20000410000 */
[----:B------:R-:W-:Y:S01]  /*e0b0*/  F2FP.BF16.PACK_AB R102, R183, R180 ;  /* 0x000000b4b766723e */ /* 0x000fe200000010ff */
[----:B------:R-:W-:Y:S01]  /*e0c0*/  FMUL.FTZ R97, R2, R97 ;  /* 0x0000006102617220 */ /* 0x000fe20000410000 */
[----:B---3--:R-:W-:Y:S01]  /*e0d0*/  F2FP.BF16.PACK_AB R103, R229, R196 ;  /* 0x000000c4e567723e */ /* 0x008fe200000010ff */
[C---:B------:R-:W-:Y:S01]  /*e0e0*/  HMMA.16816.F32.BF16 R88, R136.reuse, R110, R88 ;  /* 0x0000006e8858723c */ /* 0x040fe20000041858 */
[----:B------:R-:W2:Y:S03]  /*e0f0*/  LDSM.16.MT88.4 R108, [R144+0x900] ;  /* 0x00090000906c783b */ /* 0x000ea60000004200 */
[C---:B------:R-:W-:Y:S02]  /*e100*/  FMUL.FTZ R98, R0.reuse, R98 ;  /* 0x0000006200627220 */ /* 0x040fe40000410000 */
[C---:B------:R-:W-:Y:S02]  /*e110*/  FMUL.FTZ R99, R0.reuse, R99 ;  /* 0x0000006300637220 */ /* 0x040fe40000410000 */
[C---:B------:R-:W-:Y:S04]  /*e120*/  HMMA.16816.F32.BF16 R92, R136.reuse, R104, R92 ;  /* 0x00000068885c723c */ /* 0x040fe8000004185c */
[----:B------:R-:W-:Y:S02]  /*e130*/  FFMA.FTZ R179, R0, R222, R179 ;  /* 0x000000de00b37223 */ /* 0x000fe400000100b3 */
[----:B------:R-:W-:Y:S02]  /*e140*/  @P2 IMAD R0, R221, 0x3000, R208 ;  /* 0x00003000dd002824 */ /* 0x000fe400078e02d0 */
[----:B------:R-:W-:Y:S01]  /*e150*/  HMMA.16816.F32.BF16 R96, R136, R106, R96 ;  /* 0x0000006a8860723c */ /* 0x000fe20000041860 */
[----:B------:R-:W3:Y:S03]  /*e160*/  LDSM.16.MT88.4 R104, [R164+0x2900] ;  /* 0x00290000a468783b */ /* 0x000ee60000004200 */
[----:B------:R-:W-:Y:S01]  /*e170*/  FFMA.FTZ R176, R2, R223, R176 ;  /* 0x000000df02b07223 */ /* 0x000fe200000100b0 */
[----:B------:R-:W-:Y:S01]  /*e180*/  MOV R2, R132 ;  /* 0x0000008400027202 */ /* 0x000fe20000000f00 */
[----:B------:R-:W-:Y:S01]  /*e190*/  FADD.FTZ R179, R177, R179 ;  /* 0x000000b3b1b37221 */ /* 0x000fe20000010000 */
[----:B-----5:R-:W-:Y:S01]  /*e1a0*/  F2FP.BF16.PACK_AB R136, R239, R238 ;  /* 0x000000eeef88723e */ /* 0x020fe200000010ff */
[C---:B------:R-:W-:Y:S05]  /*e1b0*/  HMMA.16816.F32.BF16 R4, R100.reuse, R112, R4 ;  /* 0x000000706404723c */ /* 0x040fea0000041804 */
[----:B------:R-:W-:Y:S01]  /*e1c0*/  F2FP.BF16.PACK_AB R138, R241, R240 ;  /* 0x000000f0f18a723e */ /* 0x000fe200000010ff */
[----:B------:R-:W-:Y:S01]  /*e1d0*/  FADD.FTZ R173, R173, R176 ;  /* 0x000000b0adad7221 */ /* 0x000fe20000010000 */
[----:B-1----:R-:W-:Y:S01]  /*e1e0*/  F2FP.BF16.PACK_AB R137, R243, R134 ;  /* 0x00000086f389723e */ /* 0x002fe200000010ff */
[C---:B------:R-:W-:Y:S01]  /*e1f0*/  HMMA.16816.F32.BF16 R8, R100.reuse, R114, R8 ;  /* 0x000000726408723c */ /* 0x040fe20000041808 */
[----:B------:R-:W-:Y:S03]  /*e200*/  LDSM.16.MT88.4 R112, [R135+0x4900] ;  /* 0x004900008770783b */ /* 0x000fe60000004200 */
[----:B----4-:R-:W-:Y:S01]  /*e210*/  F2FP.BF16.PACK_AB R139, R133, R242 ;  /* 0x000000f2858b723e */ /* 0x010fe200000010ff */
[----:B------:R-:W-:Y:S02]  /*e220*/  FADD.FTZ R174, R174, R173 ;  /* 0x000000adaeae7221 */ /* 0x000fe40000010000 */
[----:B------:R-:W-:Y:S01]  /*e230*/  FADD.FTZ R172, R172, R179 ;  /* 0x000000b3acac7221 */ /* 0x000fe20000010000 */
[C---:B------:R-:W-:Y:S04]  /*e240*/  HMMA.16816.F32.BF16 R12, R100.reuse, R116, R12 ;  /* 0x00000074640c723c */ /* 0x040fe8000004180c */
[----:B------:R-:W-:Y:S02]  /*e250*/  FADD.FTZ R167, R167, R174 ;  /* 0x000000aea7a77221 */ /* 0x000fe40000010000 */
[----:B------:R-:W-:Y:S02]  /*e260*/  FADD.FTZ R175, R175, R172 ;  /* 0x000000acafaf7221 */ /* 0x000fe40000010000 */
[C---:B------:R-:W-:Y:S01]  /*e270*/  HMMA.16816.F32.BF16 R16, R100.reuse, R118, R16 ;  /* 0x000000766410723c */ /* 0x040fe20000041810 */
[----:B------:R-:W-:Y:S03]  /*e280*/  LDSM.16.MT88.4 R116, [R144+0x4900] ;  /* 0x004900009074783b */ /* 0x000fe60000004200 */
[----:B------:R-:W-:Y:S02]  /*e290*/  FADD.FTZ R178, R178, R167 ;  /* 0x000000a7b2b27221 */ /* 0x000fe40000010000 */
[----:B------:R-:W-:Y:S02]  /*e2a0*/  FADD.FTZ R182, R182, R175 ;  /* 0x000000afb6b67221 */ /* 0x000fe40000010000 */
[C---:B--2---:R-:W-:Y:S04]  /*e2b0*/  HMMA.16816.F32.BF16 R20, R100.reuse, R108, R20 ;  /* 0x0000006c6414723c */ /* 0x044fe80000041814 */
[----:B------:R-:W-:Y:S02]  /*e2c0*/  FADD.FTZ R181, R181, R178 ;  /* 0x000000b2b5b57221 */ /* 0x000fe40000010000 */
[----:B------:R-:W-:Y:S02]  /*e2d0*/  FADD.FTZ R227, R227, R182 ;  /* 0x000000b6e3e37221 */ /* 0x000fe40000010000 */
[C---:B------:R-:W-:Y:S01]  /*e2e0*/  HMMA.16816.F32.BF16 R24, R100.reuse, R110, R24 ;  /* 0x0000006e6418723c */ /* 0x040fe20000041818 */
[----:B------:R-:W1:Y:S03]  /*e2f0*/  LDSM.16.MT88.4 R108, [R146+0x4900] ;  /* 0x00490000926c783b */ /* 0x000e660000004200 */
[----:B------:R-:W-:Y:S02]  /*e300*/  FADD.FTZ R180, R180, R181 ;  /* 0x000000b5b4b47221 */ /* 0x000fe40000010000 */
[----:B------:R-:W-:Y:S02]  /*e310*/  FADD.FTZ R196, R196, R227 ;  /* 0x000000e3c4c47221 */ /* 0x000fe40000010000 */
[C---:B------:R-:W-:Y:S01]  /*e320*/  HMMA.16816.F32.BF16 R28, R100.reuse, R120, R28 ;  /* 0x00000078641c723c */ /* 0x040fe2000004181c */
[----:B------:R-:W-:Y:S03]  /*e330*/  LDSM.16.MT88.4 R144, [R166+0x3900] ;  /* 0x00390000a690783b */ /* 0x000fe60000004200 */
[----:B------:R-:W-:Y:S02]  /*e340*/  FADD.FTZ R183, R183, R180 ;  /* 0x000000b4b7b77221 */ /* 0x000fe40000010000 */
[----:B------:R-:W-:Y:S02]  /*e350*/  FADD.FTZ R229, R229, R196 ;  /* 0x000000c4e5e57221 */ /* 0x000fe40000010000 */
        /* <DEDUP_REMOVED lines=9> */
[----:B------:R-:W-:Y:S07]  /*e3f0*/  LDSM.16.MT88.4 R140, [R164+0x1900] ;  /* 0x00190000a48c783b */ /* 0x000fee0000004200 */
[C---:B---3--:R-:W-:Y:S08]  /*e400*/  HMMA.16816.F32.BF16 R60, R100.reuse, R104, R60 ;  /* 0x00000068643c723c */ /* 0x048ff0000004183c */
        /* <DEDUP_REMOVED lines=28> */
[----:B------:R-:W1:Y:S03]  /*e5d0*/  LDSM.16.MT88.4 R108, [R165+0x3100] ;  /* 0x00310000a56c783b */ /* 0x000e660000004200 */
[----:B------:R-:W-:Y:S02]  /*e5e0*/  FADD.FTZ R238, R238, R233 ;  /* 0x000000e9eeee7221 */ /* 0x000fe40000010000 */
[----:B------:R-:W-:Y:S02]  /*e5f0*/  FADD.FTZ R134, R134, R237 ;  /* 0x000000ed86867221 */ /* 0x000fe40000010000 */
[C---:B---3--:R-:W-:Y:S04]  /*e600*/  HMMA.16816.F32.BF16 R12, R100.reuse, R112, R12 ;  /* 0x00000070640c723c */ /* 0x048fe8000004180c */
[----:B------:R-:W-:Y:S02]  /*e610*/  FADD.FTZ R239, R239, R238 ;  /* 0x000000eeefef7221 */ /* 0x000fe40000010000 */
[----:B------:R-:W-:Y:S02]  /*e620*/  FADD.FTZ R243, R243, R134 ;  /* 0x00000086f3f37221 */ /* 0x000fe40000010000 */
[C---:B------:R-:W-:Y:S01]  /*e630*/  HMMA.16816.F32.BF16 R16, R100.reuse, R114, R16 ;  /* 0x000000726410723c */ /* 0x040fe20000041810 */
[----:B------:R-:W3:Y:S03]  /*e640*/  LDSM.16.MT88.4 R112, [R164+0x3100] ;  /* 0x00310000a470783b */ /* 0x000ee60000004200 */
[----:B------:R-:W-:Y:S02]  /*e650*/  FADD.FTZ R240, R240, R239 ;  /* 0x000000eff0f07221 */ /* 0x000fe40000010000 */
[----:B------:R-:W-:Y:S02]  /*e660*/  FADD.FTZ R222, R242, R243 ;  /* 0x000000f3f2de7221 */ /* 0x000fe40000010000 */
[C---:B----4-:R-:W-:Y:S04]  /*e670*/  HMMA.16816.F32.BF16 R20, R100.reuse, R116, R20 ;  /* 0x000000746414723c */ /* 0x050fe80000041814 */
[----:B------:R-:W-:Y:S02]  /*e680*/  FADD.FTZ R223, R241, R240 ;  /* 0x000000f0f1df7221 */ /* 0x000fe40000010000 */
[----:B------:R-:W-:Y:S02]  /*e690*/  FADD.FTZ R222, R133, R222 ;  /* 0x000000de85de7221 */ /* 0x000fe40000010000 */
[C---:B------:R-:W-:Y:S01]  /*e6a0*/  HMMA.16816.F32.BF16 R24, R100.reuse, R118, R24 ;  /* 0x000000766418723c */ /* 0x040fe20000041818 */
[----:B------:R-:W4:Y:S07]  /*e6b0*/  LDSM.16.MT88.4 R116, [R166+0x5100] ;  /* 0x00510000a674783b */ /* 0x000f2e0000004200 */
[C---:B------:R-:W-:Y:S08]  /*e6c0*/  HMMA.16816.F32.BF16 R28, R100.reuse, R120, R28 ;  /* 0x00000078641c723c */ /* 0x040ff0000004181c */
[C---:B------:R-:W-:Y:S08]  /*e6d0*/  HMMA.16816.F32.BF16 R32, R100.reuse, R122, R32 ;  /* 0x0000007a6420723c */ /* 0x040ff00000041820 */
[C---:B--2---:R-:W-:Y:S08]  /*e6e0*/  HMMA.16816.F32.BF16 R36, R100.reuse, R104, R36 ;  /* 0x000000686424723c */ /* 0x044ff00000041824 */
[C---:B------:R-:W-:Y:S01]  /*e6f0*/  HMMA.16816.F32.BF16 R40, R100.reuse, R106, R40 ;  /* 0x0000006a6428723c */ /* 0x040fe20000041828 */
[----:B------:R-:W2:Y:S07]  /*e700*/  LDSM.16.MT88.4 R104, [R135+0x5100] ;  /* 0x005100008768783b */ /* 0x000eae0000004200 */
[C---:B------:R-:W-:Y:S08]  /*e710*/  HMMA.16816.F32.BF16 R44, R100.reuse, R124, R44 ;  /* 0x0000007c642c723c */ /* 0x040ff0000004182c */
[C---:B------:R-:W-:Y:S01]  /*e720*/  HMMA.16816.F32.BF16 R48, R100.reuse, R126, R48 ;  /* 0x0000007e6430723c */ /* 0x040fe20000041830 */
[----:B------:R-:W-:Y:S07]  /*e730*/  LDSM.16.MT88.4 R124, [R166+0x1900] ;  /* 0x00190000a67c783b */ /* 0x000fee0000004200 */
[C---:B-1----:R-:W-:Y:S08]  /*e740*/  HMMA.16816.F32.BF16 R52, R100.reuse, R108, R52 ;  /* 0x0000006c6434723c */ /* 0x042ff00000041834 */
[C---:B------:R-:W-:Y:S01]  /*e750*/  HMMA.16816.F32.BF16 R56, R100.reuse, R110, R56 ;  /* 0x0000006e6438723c */ /* 0x040fe20000041838 */
[----:B------:R-:W1:Y:S07]  /*e760*/  LDSM.16.MT88.4 R108, [R165+0x5100] ;  /* 0x00510000a56c783b */ /* 0x000e6e0000004200 */
[C---:B---3--:R-:W-:Y:S08]  /*e770*/  HMMA.16816.F32.BF16 R60, R100.reuse, R112, R60 ;  /* 0x00000070643c723c */ /* 0x048ff0000004183c */
[C---:B------:R-:W-:Y:S01]  /*e780*/  HMMA.16816.F32.BF16 R64, R100.reuse, R114, R64 ;  /* 0x000000726440723c */ /* 0x040fe20000041840 */
[----:B------:R-:W3:Y:S07]  /*e790*/  LDSM.16.MT88.4 R112, [R164+0x5100] ;  /* 0x00510000a470783b */ /* 0x000eee0000004200 */
[C---:B----4-:R-:W-:Y:S08]  /*e7a0*/  HMMA.16816.F32.BF16 R68, R100.reuse, R116, R68 ;  /* 0x000000746444723c */ /* 0x050ff00000041844 */
[C---:B------:R-:W-:Y:S01]  /*e7b0*/  HMMA.16816.F32.BF16 R72, R100.reuse, R118, R72 ;  /* 0x000000766448723c */ /* 0x040fe20000041848 */
[----:B------:R-:W4:Y:S07]  /*e7c0*/  LDSM.16.MT88.4 R116, [R135+0x1900] ;  /* 0x001900008774783b */ /* 0x000f2e0000004200 */
[C---:B--2---:R-:W-:Y:S08]  /*e7d0*/  HMMA.16816.F32.BF16 R76, R100.reuse, R104, R76 ;  /* 0x00000068644c723c */ /* 0x044ff0000004184c */
[C---:B------:R-:W-:Y:S01]  /*e7e0*/  HMMA.16816.F32.BF16 R80, R100.reuse, R106, R80 ;  /* 0x0000006a6450723c */ /* 0x040fe20000041850 */
[----:B------:R-:W2:Y:S07]  /*e7f0*/  LDSM.16.MT88.4 R104, [R165+0x1900] ;  /* 0x00190000a568783b */ /* 0x000eae0000004200 */
        /* <DEDUP_REMOVED lines=8> */
[C---:B----4-:R-:W-:Y:S01]  /*e880*/  HMMA.16816.F32.BF16 R120, R136.reuse, R116, R12 ;  /* 0x000000748878723c */ /* 0x050fe2000004180c */
[----:B------:R-:W4:Y:S07]  /*e890*/  LDSM.16.MT88.4 R12, [R164+0x5900] ;  /* 0x00590000a40c783b */ /* 0x000f2e0000004200 */
        /* <DEDUP_REMOVED lines=16> */
[----:B------:R-:W-:Y:S01]  /*e9a0*/  @P2 SHF.L.U32 R5, R0, 0x1, RZ ;  /* 0x0000000100052819 */ /* 0x000fe200000006ff */
[C---:B------:R-:W-:Y:S04]  /*e9b0*/  HMMA.16816.F32.BF16 R80, R136.reuse, R6, R80 ;  /* 0x000000068850723c */ /* 0x040fe80000041850 */
[----:B------:R-:W-:Y:S01]  /*e9c0*/  @!PT LDS RZ, [RZ] ;  /* 0x00000000fffff984 */ /* 0x000fe20000000800 */
[----:B------:R-:W-:Y:S01]  /*e9d0*/  @!PT LDS RZ, [RZ] ;  /* 0x00000000fffff984 */ /* 0x000fe20000000800 */
[----:B------:R-:W-:Y:S01]  /*e9e0*/  @!PT LDS RZ, [RZ] ;  /* 0x00000000fffff984 */ /* 0x000fe20000000800 */
[----:B------:R1:W-:Y:S01]  /*e9f0*/  @P2 LDGSTS.E.BYPASS.LTC128B.128 [R5+0xc100], [R170.64], !P4 ;  /* 0x0c100000aa052fae */ /* 0x0003e2000e101d46 */
[----:B------:R-:W-:Y:S03]  /*ea00*/  MOV R0, R3 ;  /* 0x0000000300007202 */ /* 0x000fe60000000f00 */
[C---:B---3--:R-:W-:Y:S04]  /*ea10*/  HMMA.16816.F32.BF16 R84, R136.reuse, R8, R84 ;  /* 0x000000088854723c */ /* 0x048fe80000041854 */
[----:B------:R1:W-:Y:S04]  /*ea20*/  @P2 LDGSTS.E.BYPASS.LTC128B.128 [R5+0xe100], [R170.64+0x80], !P6 ;  /* 0x0e100080aa052fae */ /* 0x0003e8000f101d46 */
[C---:B------:R-:W-:Y:S04]  /*ea30*/  HMMA.16816.F32.BF16 R88, R136.reuse, R10, R88 ;  /* 0x0000000a8858723c */ /* 0x040fe80000041858 */
[----:B------:R1:W-:Y:S04]  /*ea40*/  @P2 LDGSTS.E.BYPASS.LTC128B.128 [R5+0x10100], [R170.64+0x100], !P5 ;  /* 0x10100100aa052fae */ /* 0x0003e8000e901d46 */
[C---:B----4-:R-:W-:Y:S04]  /*ea50*/  HMMA.16816.F32.BF16 R92, R136.reuse, R12, R92 ;  /* 0x0000000c885c723c */ /* 0x050fe8000004185c */
[----:B------:R1:W-:Y:S04]  /*ea60*/  @P2 LDGSTS.E.BYPASS.LTC128B.128 [R5+0xd100], [R168.64], !P4 ;  /* 0x0d100000a8052fae */ /* 0x0003e8000e101d46 */
[----:B------:R-:W-:Y:S04]  /*ea70*/  HMMA.16816.F32.BF16 R96, R136, R14, R96 ;  /* 0x0000000e8860723c */ /* 0x000fe80000041860 */
[----:B------:R1:W-:Y:S08]  /*ea80*/  @P2 LDGSTS.E.BYPASS.LTC128B.128 [R5+0xf100], [R168.64+0x80], !P6 ;  /* 0x0f100080a8052fae */ /* 0x0003f0000f101d46 */
[----:B------:R1:W-:Y:S08]  /*ea90*/  @P2 LDGSTS.E.BYPASS.LTC128B.128 [R5+0x11100], [R168.64+0x100], !P5 ;  /* 0x11100100a8052fae */ /* 0x0003f0000e901d46 */
[----:B------:R-:W0:Y:S01]  /*eaa0*/  LDGDEPBAR ;  /* 0x00000000000079af */ /* 0x000e220000000000 */
[----:B------:R-:W-:-:S05]  /*eab0*/  @P0 BRA `(.L_x_1012) ;  /* 0xffffc94000000947 */ /* 0x000fca000383ffff */
[----:B------:R-:W2:Y:S01]  /*eac0*/  LDL R162, [R1+0x4] ;  /* 0x0000040001a27983 */ /* 0x000ea20000100800 */
[----:B------:R-:W-:-:S02]  /*ead0*/  MOV R0, R3 ;  /* 0x0000000300007202 */ /* 0x000fc40000000f00 */
[----:B------:R-:W-:Y:S02]  /*eae0*/  MOV R2, R132 ;  /* 0x0000008400027202 */ /* 0x000fe40000000f00 */
[----:B--2---:R-:W-:Y:S02]  /*eaf0*/  SHF.L.U32 R162, R162, 0x7, RZ ;  /* 0x00000007a2a27819 */ /* 0x004fe400000006ff */
.L_x_1003:
[----:B------:R-:W2:Y:S04]  /*eb00*/  LDL R4, [R1+0x64] ;  /* 0x0000640001047983 */ /* 0x000ea80000100800 */
[----:B------:R-:W3:Y:S01]  /*eb10*/  LDL R3, [R1+0x58] ;  /* 0x0000580001037983 */ /* 0x000ee20000100800 */
[----:B------:R-:W-:Y:S01]  /*eb20*/  IMAD.MOV.U32 R225, RZ, RZ, c[0x0][0x2c4] ;  /* 0x0000b100ffe17624 */ /* 0x000fe200078e00ff */
[----:B-1----:R-:W-:Y:S01]  /*eb30*/  IADD3 R5, R162, 0x7f, RZ ;  /* 0x0000007fa2057810 */ /* 0x002fe20007ffe0ff */
[----:B------:R-:W-:Y:S01]  /*eb40*/  IMAD.MOV.U32 R224, RZ, RZ, c[0x0][0x32c] ;  /* 0x0000cb00ffe07624 */ /* 0x000fe200078e00ff */
[----:B------:R-:W-:-:S02]  /*eb50*/  LOP3.LUT R226, R226, 0xfffffffd, RZ, 0xc0, !PT ;  /* 0xfffffffde2e27812 */ /* 0x000fc400078ec0ff */
[----:B------:R-:W-:-:S13]  /*eb60*/  ISETP.NE.AND P0, PT, R225, 0x1, PT ;  /* 0x00000001e100780c */ /* 0x000fda0003f05270 */
[----:B------:R-:W-:Y:S01]  /*eb70*/  @P0 IMAD.HI.U32 R6, R5, c[0x0][0x2c8], RZ ;  /* 0x0000b20005060a27 */ /* 0x000fe200078e00ff */
[----:B------:R-:W-:-:S04]  /*eb80*/  @P0 LOP3.LUT R226, R226, 0x2, RZ, 0xfc, !PT ;  /* 0x00000002e2e20812 */ /* 0x000fc800078efcff */
[----:B------:R-:W-:Y:S02]  /*eb90*/  @P0 SHF.R.U32.HI R5, RZ, c[0x0][0x2cc], R6 ;  /* 0x0000b300ff050a19 */ /* 0x000fe40000011606 */
[----:B------:R-:W-:Y:S02]  /*eba0*/  ISETP.GE.AND P0, PT, R224, 0x1, PT ;  /* 0x00000001e000780c */ /* 0x000fe40003f06270 */
[----:B------:R-:W-:-:S11]  /*ebb0*/  LOP3.LUT R226, R226, 0xfffffffb, RZ, 0xc0, !PT ;  /* 0xfffffffbe2e27812 */ /* 0x000fd600078ec0ff */
[----:B------:R-:W-:Y:S02]  /*ebc0*/  @P0 LOP3.LUT R226, R226, 0x4, RZ, 0xfc, !PT ;  /* 0x00000004e2e20812 */ /* 0x000fe400078efcff */
[----:B--2---:R-:W-:-:S05]  /*ebd0*/  IADD3 R4, R5, 0x1, R4 ;  /* 0x0000000105047810 */ /* 0x004fca0007ffe004 */
[----:B---3--:R-:W-:-:S05]  /*ebe0*/  IMAD.IADD R5, R4, 0x1, -R3 ;  /* 0x0000000104057824 */ /* 0x008fca00078e0a03 */
[----:B------:R-:W-:Y:S01]  /*ebf0*/  IADD3 R3, R5, -c[0x0][0x324], RZ ;  /* 0x8000c90005037a10 */ /* 0x000fe20007ffe0ff */
        /* <DEDUP_REMOVED lines=10> */
.L_x_1015:
[----:B------:R-:W-:-:S13]  /*eca0*/  ISETP.NE.AND P0, PT, R224, 0x1, PT ;  /* 0x00000001e000780c */ /* 0x000fda0003f05270 */
[----:B------:R-:W-:-:S05]  /*ecb0*/  @P0 IMAD.HI.U32 R4, R5, c[0x0][0x330], RZ ;  /* 0x0000cc0005040a27 */ /* 0x000fca00078e00ff */
[----:B------:R-:W-:Y:S02]  /*ecc0*/  @P0 SHF.R.U32.HI R5, RZ, c[0x0][0x334], R4 ;  /* 0x0000cd00ff050a19 */ /* 0x000fe40000011604 */
.L_x_1016:
[----:B------:R-:W-:Y:S05]  /*ecd0*/  BSYNC B0 ;  /* 0x0000000000007941 */ /* 0x000fea0003800000 */
.L_x_1014:
[----:B------:R-:W-:-:S05]  /*ece0*/  IMAD R4, R5, c[0x0][0x32c], RZ ;  /* 0x0000cb0005047a24 */ /* 0x000fca00078e02ff */
[----:B------:R-:W-:-:S04]  /*ecf0*/  IMNMX R3, R3, R4, !PT ;  /* 0x0000000403037217 */ /* 0x000fc80007800200 */
.L_x_1013:
[----:B------:R-:W-:-:S04]  /*ed00*/  IADD3 R4, R3, 0x3f, RZ ;  /* 0x0000003f03047810 */ /* 0x000fc80007ffe0ff */
[----:B------:R-:W-:-:S04]  /*ed10*/  SHF.R.S32.HI R3, RZ, 0x1f, R4 ;  /* 0x0000001fff037819 */ /* 0x000fc80000011404 */
[----:B------:R-:W-:-:S04]  /*ed20*/  LEA.HI R3, R3, R4, RZ, 0x6 ;  /* 0x0000000403037211 */ /* 0x000fc800078f30ff */
[----:B------:R-:W-:-:S04]  /*ed30*/  SHF.R.S32.HI R3, RZ, 0x6, R3 ;  /* 0x00000006ff037819 */ /* 0x000fc80000011403 */
[----:B------:R-:W-:-:S04]  /*ed40*/  IMNMX R196, R198, R3, !PT ;  /* 0x00000003c6c47217 */ /* 0x000fc80007800200 */
[----:B------:R-:W-:-:S13]  /*ed50*/  ISETP.GE.AND P0, PT, R195, R196, PT ;  /* 0x000000c4c300720c */ /* 0x000fda0003f06270 */
[----:B------:R-:W-:Y:S05]  /*ed60*/  @!P0 BRA `(.L_x_1017) ;  /* 0x00002c6000008947 */ /* 0x000fea0003800000 */
[----:B------:R-:W-:Y:S02]  /*ed70*/  MOV R3, R0 ;  /* 0x0000000000037202 */ /* 0x000fe40000000f00 */
[----:B------:R-:W-:Y:S02]  /*ed80*/  MOV R133, R2 ;  /* 0x0000000200857202 */ /* 0x000fe40000000f00 */
[----:B------:R-:W-:-:S04]  /*ed90*/  MOV R227, R195 ;  /* 0x000000c300e37202 */ /* 0x000fc80000000f00 */
.L_x_1018:
[----:B------:R-:W-:Y:S01]  /*eda0*/  ISETP.GE.AND P2, PT, R198, R227, PT ;  /* 0x000000e3c600720c */ /* 0x000fe20003f46270 */
[----:B------:R-:W-:Y:S04]  /*edb0*/  DEPBAR.LE SB0, 0x2 ;  /* 0x000080800000791a */ /* 0x000fe80000000000 */
[----:B------:R-:W-:Y:S01]  /*edc0*/  IADD3 R5, R227, -0x1, RZ ;  /* 0xffffffffe3057810 */ /* 0x000fe20007ffe0ff */
[----:B------:R-:W-:Y:S01]  /*edd0*/  WARPSYNC 0xffffffff ;  /* 0xffffffff00007948 */ /* 0x000fe20003800000 */
[----:B------:R-:W-:Y:S01]  /*ede0*/  BAR.SYNC.DEFER_BLOCKING 0x0 ;  /* 0x0000000000007b1d */ /* 0x000fe20000010000 */
[----:B------:R-:W-:Y:S01]  /*edf0*/  IMAD R135, R185, 0x6000, RZ ;  /* 0x00006000b9877824 */ /* 0x000fe200078e02ff */
[----:B------:R-:W-:Y:S04]  /*ee00*/  MOV R181, 0x20 ;  /* 0x0000002000b57802 */ /* 0x000fe80000000f00 */
[----:B------:R-:W-:Y:S01]  /*ee10*/  @!P2 SHF.R.S32.HI R0, RZ, 0x1f, R5 ;  /* 0x0000001fff00a819 */ /* 0x000fe20000011405 */
[----:B------:R-:W-:Y:S01]  /*ee20*/  @!P2 IMAD.WIDE.U32 R6, R5, c[0x0][0x208], RZ ;  /* 0x000082000506aa25 */ /* 0x000fe200078e00ff */
[----:B------:R-:W-:Y:S02]  /*ee30*/  IADD3 R134, R192, R135, RZ ;  /* 0x00000087c0867210 */ /* 0x000fe40007ffe0ff */
[----:B------:R-:W-:Y:S01]  /*ee40*/  SEL R181, R181, 0xffffffe0, !P1 ;  /* 0xffffffe0b5b57807 */ /* 0x000fe20004800000 */
[----:B------:R-:W-:Y:S01]  /*ee50*/  @!P2 IMAD R0, R0, c[0x0][0x208], RZ ;  /* 0x000082000000aa24 */ /* 0x000fe200078e02ff */
[----:B------:R-:W-:Y:S01]  /*ee60*/  @!P2 SHF.L.U32 R13, R6, 0x6, RZ ;  /* 0x00000006060da819 */ /* 0x000fe200000006ff */
[----:B------:R-:W-:Y:S01]  /*ee70*/  @!P2 IMAD R132, R221, 0x6000, R207 ;  /* 0x00006000dd84a824 */ /* 0x000fe200078e02cf */
[----:B------:R-:W-:Y:S01]  /*ee80*/  IADD3 R195, R181, R134, R193 ;  /* 0x00000086b5c37210 */ /* 0x000fe20007ffe0c1 */
[----:B------:R-:W-:Y:S01]  /*ee90*/  @!P2 IMAD R0, R5, c[0x0][0x20c], R0 ;  /* 0x000083000500aa24 */ /* 0x000fe200078e0200 */
[----:B------:R-:W-:Y:S04]  /*eea0*/  IADD3 R5, R227, -0x2, RZ ;  /* 0xfffffffee3057810 */ /* 0x000fe80007ffe0ff */
[----:B------:R-:W-:Y:S02]  /*eeb0*/  @!P2 IADD3 R15, R7, R0, RZ ;  /* 0x00000000070fa210 */ /* 0x000fe40007ffe0ff */
[----:B------:R-:W-:Y:S02]  /*eec0*/  @!P2 IADD3 R7, P3, P0, R210, R13, R205 ;  /* 0x0000000dd207a210 */ /* 0x000fe4000787e0cd */
[----:B------:R-:W-:Y:S01]  /*eed0*/  @!P2 SHF.L.U64.HI R15, R6, 0x6, R15 ;  /* 0x00000006060fa819 */ /* 0x000fe2000001020f */
[----:B------:R-:W-:Y:S03]  /*eee0*/  LDSM.16.M88.4 R32, [R194] ;  /* 0x00000000c220783b */ /* 0x000fe60000000200 */
[----:B------:R-:W-:Y:S02]  /*eef0*/  @!P2 IADD3.X R2, R215, R15, R204, P3, P0 ;  /* 0x0000000fd702a210 */ /* 0x000fe40001fe04cc */
[C---:B------:R-:W-:Y:S03]  /*ef00*/  ISETP.GE.AND P0, PT, R5.reuse, R198, PT ;  /* 0x000000c60500720c */ /* 0x040fe60003f06270 */
[----:B------:R-:W-:Y:S08]  /*ef10*/  LDSM.16.M88.4 R16, [R134+0xc900] ;  /* 0x00c900008610783b */ /* 0x000ff00000000200 */
[----:B------:R-:W-:Y:S02]  /*ef20*/  LDSM.16.M88.4 R24, [R134+0xd100] ;  /* 0x00d100008618783b */ /* 0x000fe40000000200 */
[----:B------:R-:W-:Y:S01]  /*ef30*/  @P0 SHF.R.S32.HI R0, RZ, 0x1f, R5 ;  /* 0x0000001fff000819 */ /* 0x000fe20000011405 */
[C---:B------:R-:W-:Y:S04]  /*ef40*/  @P0 IMAD.WIDE.U32 R8, R5.reuse, c[0x0][0x1e0], RZ ;  /* 0x0000780005080a25 */ /* 0x040fe800078e00ff */
[----:B------:R-:W-:Y:S01]  /*ef50*/  @P0 IMAD R0, R0, c[0x0][0x1e0], RZ ;  /* 0x0000780000000a24 */ /* 0x000fe200078e02ff */
[----:B------:R-:W-:Y:S01]  /*ef60*/  @P0 SHF.L.U32 R11, R8, 0x6, RZ ;  /* 0x00000006080b0819 */ /* 0x000fe200000006ff */
[----:B------:R-:W-:Y:S02]  /*ef70*/  LDSM.16.M88.4 R136, [R134+0xd900] ;  /* 0x00d900008688783b */ /* 0x000fe40000000200 */
[----:B------:R-:W-:Y:S01]  /*ef80*/  @P0 IMAD R0, R5, c[0x0][0x1e4], R0 ;  /* 0x0000790005000a24 */ /* 0x000fe200078e0200 */
[----:B------:R-:W-:Y:S04]  /*ef90*/  @P0 IADD3 R5, P4, P3, R212, R11, R203 ;  /* 0x0000000bd4050210 */ /* 0x000fe80007b9e0cb */
[----:B------:R-:W-:Y:S01]  /*efa0*/  @P0 IADD3 R0, R9, R0, RZ ;  /* 0x0000000009000210 */ /* 0x000fe20007ffe0ff */
[----:B------:R-:W-:Y:S03]  /*efb0*/  LDSM.16.M88.4 R140, [R190] ;  /* 0x00000000be8c783b */ /* 0x000fe60000000200 */
[----:B------:R-:W-:Y:S04]  /*efc0*/  @P0 SHF.L.U64.HI R9, R8, 0x6, R0 ;  /* 0x0000000608090819 */ /* 0x000fe80000010200 */
[----:B------:R-:W-:Y:S02]  /*efd0*/  @P0 IADD3.X R0, R217, R9, R202, P4, P3 ;  /* 0x00000009d9000210 */ /* 0x000fe400027e64ca */
[----:B------:R-:W-:Y:S02]  /*efe0*/  @!P2 IADD3 R13, P3, R13, R210, RZ ;  /* 0x000000d20d0da210 */ /* 0x000fe40007f7e0ff */
[----:B------:R-:W-:Y:S02]  /*eff0*/  ISETP.GE.AND P4, PT, R201, c[0x0][0x1d4], PT ;  /* 0x00007500c9007a0c */ /* 0x000fe40003f86270 */
[----:B------:R-:W-:Y:S02]  /*f000*/  @!P2 IADD3.X R4, R15, R215, RZ, P3, !PT ;  /* 0x000000d70f04a210 */ /* 0x000fe40001ffe4ff */
[C---:B------:R-:W-:Y:S04]  /*f010*/  @!P2 LEA R20, P3, R13.reuse, c[0x0][0x1f8], 0x1 ;  /* 0x00007e000d14aa11 */ /* 0x040fe800078608ff */
[----:B------:R-:W-:Y:S02]  /*f020*/  @!P2 LEA.HI.X R21, R13, c[0x0][0x1fc], R4, 0x1, P3 ;  /* 0x00007f000d15aa11 */ /* 0x000fe400018f0c04 */
[C---:B------:R-:W-:Y:S04]  /*f030*/  @!P2 LEA R160, P3, R7.reuse, c[0x0][0x1f8], 0x1 ;  /* 0x00007e0007a0aa11 */ /* 0x040fe800078608ff */
[----:B------:R-:W-:Y:S02]  /*f040*/  @!P2 LEA.HI.X R161, R7, c[0x0][0x1fc], R2, 0x1, P3 ;  /* 0x00007f0007a1aa11 */ /* 0x000fe400018f0c02 */
[----:B------:R-:W-:Y:S04]  /*f050*/  @P0 IADD3 R11, P3, R11, R212, RZ ;  /* 0x000000d40b0b0210 */ /* 0x000fe80007f7e0ff */
[----:B------:R-:W-:Y:S02]  /*f060*/  @P0 IADD3.X R2, R9, R217, RZ, P3, !PT ;  /* 0x000000d909020210 */ /* 0x000fe40001ffe4ff */
[C---:B------:R-:W-:Y:S04]  /*f070*/  @P0 LEA R230, P3, R11.reuse, c[0x0][0x1c8], 0x1 ;  /* 0x000072000be60a11 */ /* 0x040fe800078608ff */
[----:B------:R-:W-:Y:S02]  /*f080*/  @P0 LEA.HI.X R231, R11, c[0x0][0x1cc], R2, 0x1, P3 ;  /* 0x000073000be70a11 */ /* 0x000fe400018f0c02 */
[----:B------:R-:W1:Y:S01]  /*f090*/  LDSM.16.M88.4 R8, [R134+0xc100] ;  /* 0x00c100008608783b */ /* 0x000e620000000200 */
[-C--:B------:R-:W-:Y:S02]  /*f0a0*/  IADD3 R2, R181, R134.reuse, RZ ;  /* 0x00000086b5027210 */ /* 0x080fe40007ffe0ff */
[C---:B------:R-:W-:Y:S04]  /*f0b0*/  @P0 LEA R228, P3, R5.reuse, c[0x0][0x1c8], 0x1 ;  /* 0x0000720005e40a11 */ /* 0x040fe800078608ff */
[----:B------:R-:W-:Y:S01]  /*f0c0*/  @P0 LEA.HI.X R229, R5, c[0x0][0x1cc], R0, 0x1, P3 ;  /* 0x0000730005e50a11 */ /* 0x000fe200018f0c00 */
[----:B------:R-:W2:Y:S01]  /*f0d0*/  LDSM.16.M88.4 R144, [R2+0xc100] ;  /* 0x00c100000290783b */ /* 0x000ea20000000200 */
[C---:B------:R-:W-:Y:S07]  /*f0e0*/  IADD3 R0, R221.reuse, 0x1, RZ ;  /* 0x00000001dd007810 */ /* 0x040fee0007ffe0ff */
[----:B------:R-:W3:Y:S08]  /*f0f0*/  LDSM.16.M88.4 R148, [R2+0xc900] ;  /* 0x00c900000294783b */ /* 0x000ef00000000200 */
[----:B------:R-:W4:Y:S08]  /*f100*/  LDSM.16.M88.4 R152, [R2+0xd100] ;  /* 0x00d100000298783b */ /* 0x000f300000000200 */
[----:B------:R-:W5:Y:S01]  /*f110*/  LDSM.16.M88.4 R156, [R2+0xd900] ;  /* 0x00d90000029c783b */ /* 0x000f620000000200 */
[C---:B-1----:R-:W-:Y:S07]  /*f120*/  HMMA.16816.F32.BF16 R4, R32.reuse, R8, RZ ;  /* 0x000000082004723c */ /* 0x042fee00000418ff */
[----:B------:R-:W-:Y:S01]  /*f130*/  @!PT LDS RZ, [RZ] ;  /* 0x00000000fffff984 */ /* 0x000fe20000000800 */
[----:B------:R-:W-:Y:S01]  /*f140*/  @!PT LDS RZ, [RZ] ;  /* 0x00000000fffff984 */ /* 0x000fe20000000800 */
[----:B------:R-:W-:Y:S01]  /*f150*/  @!PT LDS RZ, [RZ] ;  /* 0x00000000fffff984 */ /* 0x000fe20000000800 */
[----:B------:R1:W-:Y:S01]  /*f160*/  @!P2 LDGSTS.E.BYPASS.LTC128B.128 [R132], [R20.64], !P4 ;  /* 0x000000001484afae */ /* 0x0003e2000e101d46 */
[C---:B------:R-:W-:Y:S07]  /*f170*/  HMMA.16816.F32.BF16 R8, R32.reuse, R10, RZ ;  /* 0x0000000a2008723c */ /* 0x040fee00000418ff */
[----:B------:R1:W-:Y:S01]  /*f180*/  @!P2 LDGSTS.E.BYPASS.LTC128B.128 [R132+0x2000], [R20.64+0x80], !P6 ;  /* 0x020000801484afae */ /* 0x0003e2000f101d46 */
[C---:B------:R-:W-:Y:S07]  /*f190*/  HMMA.16816.F32.BF16 R12, R32.reuse, R16, RZ ;  /* 0x00000010200c723c */ /* 0x040fee00000418ff */
[----:B------:R1:W-:Y:S01]  /*f1a0*/  @!P2 LDGSTS.E.BYPASS.LTC128B.128 [R132+0x4000], [R20.64+0x100], !P5 ;  /* 0x040001001484afae */ /* 0x0003e2000e901d46 */
[C---:B------:R-:W-:Y:S07]  /*f1b0*/  HMMA.16816.F32.BF16 R16, R32.reuse, R18, RZ ;  /* 0x000000122010723c */ /* 0x040fee00000418ff */
[----:B------:R2:W-:Y:S08]  /*f1c0*/  @!P2 LDGSTS.E.BYPASS.LTC128B.128 [R132+0x1000], [R160.64], !P4 ;  /* 0x01000000a084afae */ /* 0x0005f0000e101d46 */
[----:B------:R2:W-:Y:S08]  /*f1d0*/  @!P2 LDGSTS.E.BYPASS.LTC128B.128 [R132+0x3000], [R160.64+0x80], !P6 ;  /* 0x03000080a084afae */ /* 0x0005f0000f101d46 */
[----:B------:R2:W-:Y:S01]  /*f1e0*/  @!P2 LDGSTS.E.BYPASS.LTC128B.128 [R132+0x5000], [R160.64+0x100], !P5 ;  /* 0x05000100a084afae */ /* 0x0005e2000e901d46 */
[----:B------:R-:W-:Y:S01]  /*f1f0*/  ISETP.GE.AND P2, PT, R221, 0x1, PT ;  /* 0x00000001dd00780c */ /* 0x000fe20003f46270 */
[C---:B-1----:R-:W-:Y:S03]  /*f200*/  HMMA.16816.F32.BF16 R20, R32.reuse, R24, RZ ;  /* 0x000000182014723c */ /* 0x042fe600000418ff */
[----:B------:R-:W-:Y:S02]  /*f210*/  SEL R221, R0, RZ, !P2 ;  /* 0x000000ff00dd7207 */ /* 0x000fe40005000000 */
[C---:B------:R-:W-:Y:S01]  /*f220*/  IADD3 R0, R193.reuse, R134, RZ ;  /* 0x00000086c1007210 */ /* 0x040fe20007ffe0ff */
[----:B------:R-:W-:Y:S02]  /*f230*/  LDSM.16.M88.4 R164, [R187] ;  /* 0x00000000bba4783b */ /* 0x000fe40000000200 */
[C---:B------:R-:W-:Y:S06]  /*f240*/  HMMA.16816.F32.BF16 R24, R32.reuse, R26, RZ ;  /* 0x0000001a2018723c */ /* 0x040fec00000418ff */
[----:B------:R-:W0:Y:S02]  /*f250*/  LDGDEPBAR ;  /* 0x00000000000079af */ /* 0x000e240000000000 */
[C---:B------:R-:W-:Y:S06]  /*f260*/  HMMA.16816.F32.BF16 R28, R32.reuse, R136, RZ ;  /* 0x00000088201c723c */ /* 0x040fec00000418ff */
[----:B------:R-:W-:Y:S02]  /*f270*/  LDSM.16.M88.4 R172, [R2+0xe900] ;  /* 0x00e9000002ac783b */ /* 0x000fe40000000200 */
[----:B------:R-:W-:Y:S01]  /*f280*/  HMMA.16816.F32.BF16 R32, R32, R138, RZ ;  /* 0x0000008a2020723c */ /* 0x000fe200000418ff */
[----:B--2---:R-:W-:Y:S05]  /*f290*/  IADD3 R132, R193, R2, RZ ;  /* 0x00000002c1847210 */ /* 0x004fea0007ffe0ff */
[----:B------:R-:W-:Y:S02]  /*f2a0*/  LDSM.16.M88.4 R136, [R188] ;  /* 0x00000000bc88783b */ /* 0x000fe40000000200 */
[C---:B------:R-:W-:Y:S06]  /*f2b0*/  HMMA.16816.F32.BF16 R4, R140.reuse, R144, R4 ;  /* 0x000000908c04723c */ /* 0x040fec0000041804 */
[----:B------:R-:W1:Y:S02]  /*f2c0*/  LDSM.16.M88.4 R160, [R0+0xc100] ;  /* 0x00c1000000a0783b */ /* 0x000e640000000200 */
[C---:B------:R-:W-:Y:S06]  /*f2d0*/  HMMA.16816.F32.BF16 R8, R140.reuse, R146, R8 ;  /* 0x000000928c08723c */ /* 0x040fec0000041808 */
[----:B------:R-:W2:Y:S02]  /*f2e0*/  LDSM.16.M88.4 R144, [R0+0xc900] ;  /* 0x00c900000090783b */ /* 0x000ea40000000200 */
[C---:B---3--:R-:W-:Y:S06]  /*f2f0*/  HMMA.16816.F32.BF16 R12, R140.reuse, R148, R12 ;  /* 0x000000948c0c723c */ /* 0x048fec000004180c */
[----:B------:R-:W-:Y:S02]  /*f300*/  LDSM.16.M88.4 R168, [R132+0xc100] ;  /* 0x00c1000084a8783b */ /* 0x000fe40000000200 */
[C---:B------:R-:W-:Y:S06]  /*f310*/  HMMA.16816.F32.BF16 R16, R140.reuse, R150, R16 ;  /* 0x000000968c10723c */ /* 0x040fec0000041810 */
[----:B------:R-:W3:Y:S02]  /*f320*/  LDSM.16.M88.4 R148, [R0+0xd100] ;  /* 0x00d100000094783b */ /* 0x000ee40000000200 */
[C---:B----4-:R-:W-:Y:S06]  /*f330*/  HMMA.16816.F32.BF16 R20, R140.reuse, R152, R20 ;  /* 0x000000988c14723c */ /* 0x050fec0000041814 */
[----:B------:R-:W-:Y:S02]  /*f340*/  LDSM.16.M88.4 R176, [R0+0xe100] ;  /* 0x00e1000000b0783b */ /* 0x000fe40000000200 */
[C---:B------:R-:W-:Y:S06]  /*f350*/  HMMA.16816.F32.BF16 R24, R140.reuse, R154, R24 ;  /* 0x0000009a8c18723c */ /* 0x040fec0000041818 */
[----:B------:R-:W4:Y:S02]  /*f360*/  LDSM.16.M88.4 R152, [R0+0xd900] ;  /* 0x00d900000098783b */ /* 0x000f240000000200 */
[C---:B-----5:R-:W-:Y:S06]  /*f370*/  HMMA.16816.F32.BF16 R28, R140.reuse, R156, R28 ;  /* 0x0000009c8c1c723c */ /* 0x060fec000004181c */
[----:B------:R-:W-:Y:S02]  /*f380*/  LDSM.16.M88.4 R180, [R134+0x10100] ;  /* 0x0101000086b4783b */ /* 0x000fe40000000200 */
[----:B------:R-:W-:Y:S06]  /*f390*/  HMMA.16816.F32.BF16 R32, R140, R158, R32 ;  /* 0x0000009e8c20723c */ /* 0x000fec0000041820 */
[----:B------:R-:W5:Y:S02]  /*f3a0*/  LDSM.16.M88.4 R140, [R132+0xc900] ;  /* 0x00c90000848c783b */ /* 0x000f640000000200 */
[C---:B-1----:R-:W-:Y:S06]  /*f3b0*/  HMMA.16816.F32.BF16 R4, R136.reuse, R160, R4 ;  /* 0x000000a08804723c */ /* 0x042fec0000041804 */
[----:B------:R-:W1:Y:S02]  /*f3c0*/  LDSM.16.M88.4 R156, [R132+0xd100] ;  /* 0x00d10000849c783b */ /* 0x000e640000000200 */
[C---:B------:R-:W-:Y:S06]  /*f3d0*/  HMMA.16816.F32.BF16 R8, R136.reuse, R162, R8 ;  /* 0x000000a28808723c */ /* 0x040fec0000041808 */
[----:B------:R-:W-:Y:S02]  /*f3e0*/  LDSM.16.M88.4 R160, [R134+0xf900] ;  /* 0x00f9000086a0783b */ /* 0x000fe40000000200 */
[C---:B--2---:R-:W-:Y:S08]  /*f3f0*/  HMMA.16816.F32.BF16 R12, R136.reuse, R144, R12 ;  /* 0x00000090880c723c */ /* 0x044ff0000004180c */
[C---:B------:R-:W-:Y:S01]  /*f400*/  HMMA.16816.F32.BF16 R16, R136.reuse, R146, R16 ;  /* 0x000000928810723c */ /* 0x040fe20000041810 */
[----:B------:R-:W2:Y:S07]  /*f410*/  LDSM.16.M88.4 R144, [R132+0xd900] ;  /* 0x00d900008490783b */ /* 0x000eae0000000200 */
[C---:B---3--:R-:W-:Y:S08]  /*f420*/  HMMA.16816.F32.BF16 R20, R136.reuse, R148, R20 ;  /* 0x000000948814723c */ /* 0x048ff00000041814 */
[C---:B------:R-:W-:Y:S01]  /*f430*/  HMMA.16816.F32.BF16 R24, R136.reuse, R150, R24 ;  /* 0x000000968818723c */ /* 0x040fe20000041818 */
[----:B------:R-:W-:Y:S07]  /*f440*/  LDSM.16.M88.4 R148, [R134+0xe100] ;  /* 0x00e100008694783b */ /* 0x000fee0000000200 */
[C---:B----4-:R-:W-:Y:S08]  /*f450*/  HMMA.16816.F32.BF16 R28, R136.reuse, R152, R28 ;  /* 0x00000098881c723c */ /* 0x050ff0000004181c */
[----:B------:R-:W-:Y:S01]  /*f460*/  HMMA.16816.F32.BF16 R32, R136, R154, R32 ;  /* 0x0000009a8820723c */ /* 0x000fe20000041820 */
[----:B------:R-:W3:Y:S07]  /*f470*/  LDSM.16.M88.4 R136, [R194+0x4000] ;  /* 0x00400000c288783b */ /* 0x000eee0000000200 */
[C---:B------:R-:W-:Y:S01]  /*f480*/  HMMA.16816.F32.BF16 R4, R164.reuse, R168, R4 ;  /* 0x000000a8a404723c */ /* 0x040fe20000041804 */
        /* <DEDUP_REMOVED lines=9> */
[C---:B--2---:R-:W-:Y:S08]  /*f520*/  HMMA.16816.F32.BF16 R28, R164.reuse, R144, R28 ;  /* 0x00000090a41c723c */ /* 0x044ff0000004181c */
[----:B------:R-:W-:Y:S01]  /*f530*/  HMMA.16816.F32.BF16 R32, R164, R146, R32 ;  /* 0x00000092a420723c */ /* 0x000fe20000041820 */
[----:B------:R-:W2:Y:S07]  /*f540*/  LDSM.16.M88.4 R144, [R2+0xf100] ;  /* 0x00f100000290783b */ /* 0x000eae0000000200 */
[C---:B---3--:R-:W-:Y:S01]  /*f550*/  HMMA.16816.F32.BF16 R4, R136.reuse, R148, R4 ;  /* 0x000000948804723c */ /* 0x048fe20000041804 */
[----:B------:R-:W-:Y:S07]  /*f560*/  LDSM.16.M88.4 R164, [R188+0x4000] ;  /* 0x00400000bca4783b */ /* 0x000fee0000000200 */
[C---:B------:R-:W-:Y:S01]  /*f570*/  HMMA.16816.F32.BF16 R8, R136.reuse, R150, R8 ;  /* 0x000000968808723c */ /* 0x040fe20000041808 */
[----:B------:R-:W3:Y:S07]  /*f580*/  LDSM.16.M88.4 R148, [R2+0xf900] ;  /* 0x00f900000294783b */ /* 0x000eee0000000200 */
[C---:B----4-:R-:W-:Y:S08]  /*f590*/  HMMA.16816.F32.BF16 R12, R136.reuse, R152, R12 ;  /* 0x00000098880c723c */ /* 0x050ff0000004180c */
[C---:B------:R-:W-:Y:S01]  /*f5a0*/  HMMA.16816.F32.BF16 R16, R136.reuse, R154, R16 ;  /* 0x0000009a8810723c */ /* 0x040fe20000041810 */
[----:B------:R-:W-:Y:S07]  /*f5b0*/  LDSM.16.M88.4 R152, [R0+0xf900] ;  /* 0x00f900000098783b */ /* 0x000fee0000000200 */
[C---:B-----5:R-:W-:Y:S08]  /*f5c0*/  HMMA.16816.F32.BF16 R20, R136.reuse, R140, R20 ;  /* 0x0000008c8814723c */ /* 0x060ff00000041814 */
[C---:B------:R-:W-:Y:S01]  /*f5d0*/  HMMA.16816.F32.BF16 R24, R136.reuse, R142, R24 ;  /* 0x0000008e8818723c */ /* 0x040fe20000041818 */
[----:B------:R-:W-:Y:S07]  /*f5e0*/  LDSM.16.M88.4 R140, [R0+0xf100] ;  /* 0x00f10000008c783b */ /* 0x000fee0000000200 */
[C---:B------:R-:W-:Y:S08]  /*f5f0*/  HMMA.16816.F32.BF16 R28, R136.reuse, R160, R28 ;  /* 0x000000a0881c723c */ /* 0x040ff0000004181c */
[----:B------:R-:W-:Y:S01]  /*f600*/  HMMA.16816.F32.BF16 R32, R136, R162, R32 ;  /* 0x000000a28820723c */ /* 0x000fe20000041820 */
[----:B------:R-:W4:Y:S07]  /*f610*/  LDSM.16.M88.4 R136, [R0+0xe900] ;  /* 0x00e900000088783b */ /* 0x000f2e0000000200 */
[C---:B-1----:R-:W-:Y:S01]  /*f620*/  HMMA.16816.F32.BF16 R4, R156.reuse, R168, R4 ;  /* 0x000000a89c04723c */ /* 0x042fe20000041804 */
[----:B------:R-:W-:Y:S07]  /*f630*/  LDSM.16.M88.4 R160, [R187+0x4000] ;  /* 0x00400000bba0783b */ /* 0x000fee0000000200 */
        /* <DEDUP_REMOVED lines=8> */
[C---:B---3--:R-:W-:Y:S08]  /*f6c0*/  HMMA.16816.F32.BF16 R28, R156.reuse, R148, R28 ;  /* 0x000000949c1c723c */ /* 0x048ff0000004181c */
[----:B------:R-:W-:Y:S01]  /*f6d0*/  HMMA.16816.F32.BF16 R32, R156, R150, R32 ;  /* 0x000000969c20723c */ /* 0x000fe20000041820 */
[----:B------:R-:W3:Y:S07]  /*f6e0*/  LDSM.16.M88.4 R148, [R195+0xf100] ;  /* 0x00f10000c394783b */ /* 0x000eee0000000200 */
[C---:B------:R-:W-:Y:S01]  /*f6f0*/  HMMA.16816.F32.BF16 R4, R164.reuse, R176, R4 ;  /* 0x000000b0a404723c */ /* 0x040fe20000041804 */
[----:B------:R-:W5:Y:S07]  /*f700*/  LDSM.16.M88.4 R156, [R195+0xf900] ;  /* 0x00f90000c39c783b */ /* 0x000f6e0000000200 */
[C---:B------:R-:W-:Y:S01]  /*f710*/  HMMA.16816.F32.BF16 R8, R164.reuse, R178, R8 ;  /* 0x000000b2a408723c */ /* 0x040fe20000041808 */
[----:B------:R-:W-:Y:S07]  /*f720*/  LDSM.16.M88.4 R176, [R2+0x10100] ;  /* 0x0101000002b0783b */ /* 0x000fee0000000200 */
[C---:B----4-:R-:W-:Y:S08]  /*f730*/  HMMA.16816.F32.BF16 R12, R164.reuse, R136, R12 ;  /* 0x00000088a40c723c */ /* 0x050ff0000004180c */
[C---:B------:R-:W-:Y:S01]  /*f740*/  HMMA.16816.F32.BF16 R16, R164.reuse, R138, R16 ;  /* 0x0000008aa410723c */ /* 0x040fe20000041810 */
[----:B------:R-:W4:Y:S07]  /*f750*/  LDSM.16.M88.4 R136, [R134+0x10900] ;  /* 0x010900008688783b */ /* 0x000f2e0000000200 */
[C---:B------:R-:W-:Y:S08]  /*f760*/  HMMA.16816.F32.BF16 R20, R164.reuse, R140, R20 ;  /* 0x0000008ca414723c */ /* 0x040ff00000041814 */
[C---:B------:R-:W-:Y:S01]  /*f770*/  HMMA.16816.F32.BF16 R24, R164.reuse, R142, R24 ;  /* 0x0000008ea418723c */ /* 0x040fe20000041818 */
[----:B------:R-:W3:Y:S07]  /*f780*/  LDSM.16.M88.4 R140, [R134+0x11100] ;  /* 0x01110000868c783b */ /* 0x000eee0000000200 */
[C---:B------:R-:W-:Y:S08]  /*f790*/  HMMA.16816.F32.BF16 R28, R164.reuse, R152, R28 ;  /* 0x00000098a41c723c */ /* 0x040ff0000004181c */
[----:B------:R-:W-:Y:S01]  /*f7a0*/  HMMA.16816.F32.BF16 R32, R164, R154, R32 ;  /* 0x0000009aa420723c */ /* 0x000fe20000041820 */
[----:B------:R-:W4:Y:S07]  /*f7b0*/  LDSM.16.M88.4 R152, [R134+0x11900] ;  /* 0x011900008698783b */ /* 0x000f2e0000000200 */
        /* <DEDUP_REMOVED lines=10> */
[C---:B-----5:R-:W-:Y:S08]  /*f860*/  HMMA.16816.F32.BF16 R28, R160.reuse, R156, R28 ;  /* 0x0000009ca01c723c */ /* 0x060ff0000004181c */
[----:B------:R-:W-:Y:S01]  /*f870*/  HMMA.16816.F32.BF16 R32, R160, R158, R32 ;  /* 0x0000009ea020723c */ /* 0x000fe20000041820 */
[----:B------:R-:W5:Y:S07]  /*f880*/  LDSM.16.M88.4 R156, [R2+0x11900] ;  /* 0x01190000029c783b */ /* 0x000f6e0000000200 */
[C---:B------:R-:W-:Y:S01]  /*f890*/  HMMA.16816.F32.BF16 R4, R172.reuse, R180, R4 ;  /* 0x000000b4ac04723c */ /* 0x040fe20000041804 */
        /* <DEDUP_REMOVED lines=14> */
[C---:B------:R-:W-:Y:S08]  /*f980*/  HMMA.16816.F32.BF16 R8, R164.reuse, R178, R8 ;  /* 0x000000b2a408723c */ /* 0x040ff00000041808 */
[C---:B--2---:R-:W-:Y:S08]  /*f990*/  HMMA.16816.F32.BF16 R12, R164.reuse, R144, R12 ;  /* 0x00000090a40c723c */ /* 0x044ff0000004180c */
[C---:B------:R-:W-:Y:S08]  /*f9a0*/  HMMA.16816.F32.BF16 R16, R164.reuse, R146, R16 ;  /* 0x00000092a410723c */ /* 0x040ff00000041810 */
[C---:B---3--:R-:W-:Y:S08]  /*f9b0*/  HMMA.16816.F32.BF16 R20, R164.reuse, R148, R20 ;  /* 0x00000094a414723c */ /* 0x048ff00000041814 */
[C---:B------:R-:W-:Y:S08]  /*f9c0*/  HMMA.16816.F32.BF16 R24, R164.reuse, R150, R24 ;  /* 0x00000096a418723c */ /* 0x040ff00000041818 */
[C---:B-----5:R-:W-:Y:S08]  /*f9d0*/  HMMA.16816.F32.BF16 R28, R164.reuse, R156, R28 ;  /* 0x0000009ca41c723c */ /* 0x060ff0000004181c */
[----:B------:R-:W-:Y:S07]  /*f9e0*/  HMMA.16816.F32.BF16 R32, R164, R158, R32 ;  /* 0x0000009ea420723c */ /* 0x000fee0000041820 */
[----:B------:R-:W-:Y:S01]  /*f9f0*/  IADD3 R164, R186, R135, RZ ;  /* 0x00000087baa47210 */ /* 0x000fe20007ffe0ff */
[C---:B------:R-:W-:Y:S08]  /*fa00*/  HMMA.16816.F32.BF16 R4, R160.reuse, R168, R4 ;  /* 0x000000a8a004723c */ /* 0x040ff00000041804 */
[C---:B------:R-:W-:Y:S08]  /*fa10*/  HMMA.16816.F32.BF16 R8, R160.reuse, R170, R8 ;  /* 0x000000aaa008723c */ /* 0x040ff00000041808 */
[C---:B----4-:R-:W-:Y:S08]  /*fa20*/  HMMA.16816.F32.BF16 R12, R160.reuse, R136, R12 ;  /* 0x00000088a00c723c */ /* 0x050ff0000004180c */
[C---:B------:R-:W-:Y:S01]  /*fa30*/  HMMA.16816.F32.BF16 R16, R160.reuse, R138, R16 ;  /* 0x0000008aa010723c */ /* 0x040fe20000041810 */
[----:B------:R-:W2:Y:S07]  /*fa40*/  LDSM.16.M88.4 R136, [R195+0x10900] ;  /* 0x01090000c388783b */ /* 0x000eae0000000200 */
[C---:B------:R-:W-:Y:S08]  /*fa50*/  HMMA.16816.F32.BF16 R20, R160.reuse, R140, R20 ;  /* 0x0000008ca014723c */ /* 0x040ff00000041814 */
[C---:B------:R-:W-:Y:S08]  /*fa60*/  HMMA.16816.F32.BF16 R24, R160.reuse, R142, R24 ;  /* 0x0000008ea018723c */ /* 0x040ff00000041818 */
[C---:B------:R-:W-:Y:S08]  /*fa70*/  HMMA.16816.F32.BF16 R28, R160.reuse, R152, R28 ;  /* 0x00000098a01c723c */ /* 0x040ff0000004181c */
[----:B------:R-:W-:Y:S08]  /*fa80*/  HMMA.16816.F32.BF16 R32, R160, R154, R32 ;  /* 0x0000009aa020723c */ /* 0x000ff00000041820 */
[C---:B-1----:R-:W-:Y:S08]  /*fa90*/  HMMA.16816.F32.BF16 R4, R172.reuse, R180, R4 ;  /* 0x000000b4ac04723c */ /* 0x042ff00000041804 */
        /* <DEDUP_REMOVED lines=25> */
[----:B------:R-:W3:Y:S10]  /*fc30*/  MUFU.TANH R162, R162 ;  /* 0x000000a200a27308 */ /* 0x000ef40000002400 */
[----:B------:R3:W-:Y:S01]  /*fc40*/  MUFU.TANH R141, R13 ;  /* 0x0000000d008d7308 */ /* 0x0007e20000002400 */
[C---:B--2---:R-:W-:Y:S01]  /*fc50*/  HMMA.16816.F32.BF16 R20, R172.reuse, R4, R20 ;  /* 0x00000004ac14723c */ /* 0x044fe20000041814 */
[----:B-1----:R-:W1:Y:S01]  /*fc60*/  LDSM.16.M88.4 R8, [R195+0x11900] ;  /* 0x01190000c308783b */ /* 0x002e620000000200 */
[----:B------:R-:W-:Y:S06]  /*fc70*/  DEPBAR.LE SB0, 0x2 ;  /* 0x000080800000791a */ /* 0x000fec0000000000 */
[C---:B------:R-:W-:Y:S01]  /*fc80*/  HMMA.16816.F32.BF16 R24, R172.reuse, R6, R24 ;  /* 0x00000006ac18723c */ /* 0x040fe20000041818 */
[----:B------:R-:W2:Y:S01]  /*fc90*/  MUFU.TANH R145, R145 ;  /* 0x0000009100917308 */ /* 0x000ea20000002400 */
[----:B------:R-:W-:Y:S03]  /*fca0*/  BAR.SYNC.DEFER_BLOCKING 0x0 ;  /* 0x0000000000007b1d */ /* 0x000fe60000010000 */
[----:B---3--:R-:W-:Y:S11]  /*fcb0*/  FMNMX.FTZ R13, R162, R3, !PT ;  /* 0x00000003a20d7209 */ /* 0x008ff60007810000 */
        /* <DEDUP_REMOVED lines=14> */
[----:B--2---:R-:W-:Y:S04]  /*fda0*/  FMNMX.FTZ R13, R134, R13, !PT ;  /* 0x0000000d860d7209 */ /* 0x004fe80007810000 */
[----:B------:R-:W-:Y:S05]  /*fdb0*/  FMNMX.FTZ R13, R166, R13, !PT ;  /* 0x0000000da60d7209 */ /* 0x000fea0007810000 */
[----:B------:R-:W2:Y:S01]  /*fdc0*/  MUFU.TANH R142, R14 ;  /* 0x0000000e008e7308 */ /* 0x000ea20000002400 */
[----:B------:R-:W-:Y:S01]  /*fdd0*/  FMNMX.FTZ R13, R176, R13, !PT ;  /* 0x0000000db00d7209 */ /* 0x000fe20007810000 */
[----:B------:R-:W-:Y:S01]  /*fde0*/  FMUL.FTZ R28, R28, c[0x0][0x320] ;  /* 0x0000c8001c1c7a20 */ /* 0x000fe20000410000 */
[----:B-1----:R-:W-:Y:S01]  /*fdf0*/  FMNMX.FTZ R0, R165, R0, !PT ;  /* 0x00000000a5007209 */ /* 0x002fe20007810000 */
[----:B------:R-:W-:Y:S02]  /*fe00*/  FMUL.FTZ R29, R29, c[0x0][0x320] ;  /* 0x0000c8001d1d7a20 */ /* 0x000fe40000410000 */
[----:B------:R-:W-:Y:S01]  /*fe10*/  FMUL.FTZ R30, R30, c[0x0][0x320] ;  /* 0x0000c8001e1e7a20 */ /* 0x000fe20000410000 */
[----:B------:R-:W-:Y:S01]  /*fe20*/  FMNMX.FTZ R0, R167, R0, !PT ;  /* 0x00000000a7007209 */ /* 0x000fe20007810000 */
[----:B------:R-:W-:Y:S02]  /*fe30*/  FMUL.FTZ R31, R31, c[0x0][0x320] ;  /* 0x0000c8001f1f7a20 */ /* 0x000fe40000410000 */
[----:B------:R-:W1:Y:S01]  /*fe40*/  MUFU.TANH R138, R15 ;  /* 0x0000000f008a7308 */ /* 0x000e620000002400 */
[----:B------:R-:W-:Y:S02]  /*fe50*/  FMUL.FTZ R32, R32, c[0x0][0x320] ;  /* 0x0000c80020207a20 */ /* 0x000fe40000410000 */
[----:B------:R-:W-:Y:S01]  /*fe60*/  FMUL.FTZ R33, R33, c[0x0][0x320] ;  /* 0x0000c80021217a20 */ /* 0x000fe20000410000 */
[----:B---3--:R-:W-:Y:S01]  /*fe70*/  FMNMX.FTZ R0, R143, R0, !PT ;  /* 0x000000008f007209 */ /* 0x008fe20007810000 */
[----:B------:R-:W-:Y:S02]  /*fe80*/  FMUL.FTZ R34, R34, c[0x0][0x320] ;  /* 0x0000c80022227a20 */ /* 0x000fe40000410000 */
[----:B------:R-:W-:Y:S01]  /*fe90*/  FMUL.FTZ R35, R35, c[0x0][0x320] ;  /* 0x0000c80023237a20 */ /* 0x000fe20000410000 */
[----:B------:R-:W-:Y:S02]  /*fea0*/  FMNMX.FTZ R0, R141, R0, !PT ;  /* 0x000000008d007209 */ /* 0x000fe40007810000 */
        /* <DEDUP_REMOVED lines=40> */
[----:B------:R-:W1:Y:S01]  /*10130*/  SHFL.BFLY PT, R2, R11, 0x2, 0x1f ;  /* 0x0c401f000b027f89 */ /* 0x000e6200000e0000 */
[----:B---3--:R-:W-:Y:S04]  /*10140*/  FMNMX.FTZ R13, R146, R13, !PT ;  /* 0x0000000d920d7209 */ /* 0x008fe80007810000 */
[----:B--2---:R-:W-:Y:S03]  /*10150*/  FMNMX.FTZ R9, R144, R13, !PT ;  /* 0x0000000d90097209 */ /* 0x004fe60007810000 */
[----:B------:R-:W-:Y:S01]  /*10160*/  LDSM.16.MT88.4 R12, [R164+0x100] ;  /* 0x00010000a40c783b */ /* 0x000fe20000004200 */
[----:B-1----:R-:W-:Y:S07]  /*10170*/  FMNMX.FTZ R7, R11, R2, !PT ;  /* 0x000000020b077209 */ /* 0x002fee0007810000 */
[----:B------:R-:W1:Y:S08]  /*10180*/  SHFL.BFLY PT, R0, R9, 0x2, 0x1f ;  /* 0x0c401f0009007f89 */ /* 0x000e7000000e0000 */
[----:B------:R-:W2:Y:S01]  /*10190*/  SHFL.BFLY PT, R2, R7, 0x1, 0x1f ;  /* 0x0c201f0007027f89 */ /* 0x000ea200000e0000 */
[----:B-1----:R-:W-:Y:S07]  /*101a0*/  FMNMX.FTZ R5, R9, R0, !PT ;  /* 0x0000000009057209 */ /* 0x002fee0007810000 */
[----:B------:R-:W1:Y:S01]  /*101b0*/  SHFL.BFLY PT, R0, R5, 0x1, 0x1f ;  /* 0x0c201f0005007f89 */ /* 0x000e6200000e0000 */
[----:B--2---:R-:W-:Y:S05]  /*101c0*/  FMNMX.FTZ R2, R7, R2, !PT ;  /* 0x0000000207027209 */ /* 0x004fea0007810000 */
[C---:B------:R-:W-:Y:S01]  /*101d0*/  FADD.FTZ R4, -R2.reuse, R133 ;  /* 0x0000008502047221 */ /* 0x040fe20000010100 */
[----:B------:R-:W-:Y:S01]  /*101e0*/  IADD3 R133, R191, R164, RZ ;  /* 0x000000a4bf857210 */ /* 0x000fe20007ffe0ff */
[----:B------:R-:W-:Y:S02]  /*101f0*/  FMUL.FTZ R152, R2, c[0x0][0x2d0] ;  /* 0x0000b40002987a20 */ /* 0x000fe40000410000 */
[----:B------:R-:W-:Y:S02]  /*10200*/  FMUL.FTZ R132, R4, c[0x0][0x2d0] ;  /* 0x0000b40004847a20 */ /* 0x000fe40000410000 */
[--C-:B------:R-:W-:Y:S01]  /*10210*/  FFMA.FTZ R171, R145, c[0x0][0x2d0], -R152.reuse ;  /* 0x0000b40091ab7a23 */ /* 0x100fe20000010898 */
[----:B------:R-:W2:Y:S01]  /*10220*/  LDSM.16.MT88.4 R20, [R133+0x100] ;  /* 0x000100008514783b */ /* 0x000ea20000004200 */
[--C-:B------:R-:W-:Y:S02]  /*10230*/  FFMA.FTZ R172, R163, c[0x0][0x2d0], -R152.reuse ;  /* 0x0000b400a3ac7a23 */ /* 0x100fe40000010898 */
[--C-:B------:R-:W-:Y:S01]  /*10240*/  FFMA.FTZ R170, R165, c[0x0][0x2d0], -R152.reuse ;  /* 0x0000b400a5aa7a23 */ /* 0x100fe20000010898 */
[----:B------:R-:W3:Y:S01]  /*10250*/  MUFU.EX2 R132, R132 ;  /* 0x0000008400847308 */ /* 0x000ee20000000800 */
        /* <DEDUP_REMOVED lines=13> */
[----:B------:R-:W-:Y:S01]  /*10330*/  MUFU.EX2 R169, R169 ;  /* 0x000000a900a97308 */ /* 0x000fe20000000800 */
[----:B------:R-:W-:Y:S01]  /*10340*/  FMUL.FTZ R3, R4, c[0x0][0x2d0] ;  /* 0x0000b40004037a20 */ /* 0x000fe20000410000 */
[----:B------:R-:W1:Y:S01]  /*10350*/  LDSM.16.MT88.4 R28, [R134+0x100] ;  /* 0x00010000861c783b */ /* 0x000e620000004200 */
[C---:B---3--:R-:W-:Y:S01]  /*10360*/  FMUL.FTZ R4, R132.reuse, R128 ;  /* 0x0000008084047220 */ /* 0x048fe20000410000 */
[----:B------:R-:W-:Y:S01]  /*10370*/  IADD3 R135, R191, R134, RZ ;  /* 0x00000086bf877210 */ /* 0x000fe20007ffe0ff */
[C---:B------:R-:W-:Y:S02]  /*10380*/  FMUL.FTZ R5, R132.reuse, R129 ;  /* 0x0000008184057220 */ /* 0x040fe40000410000 */
[C---:B------:R-:W-:Y:S02]  /*10390*/  FMUL.FTZ R8, R132.reuse, R124 ;  /* 0x0000007c84087220 */ /* 0x040fe40000410000 */
[C---:B------:R-:W-:Y:S01]  /*103a0*/  FMUL.FTZ R9, R132.reuse, R125 ;  /* 0x0000007d84097220 */ /* 0x040fe20000410000 */
[----:B------:R-:W3:Y:S01]  /*103b0*/  MUFU.EX2 R3, R3 ;  /* 0x0000000300037308 */ /* 0x000ee20000000800 */
[C---:B------:R-:W-:Y:S02]  /*103c0*/  FMUL.FTZ R16, R132.reuse, R116 ;  /* 0x0000007484107220 */ /* 0x040fe40000410000 */
[C---:B------:R-:W-:Y:S02]  /*103d0*/  FMUL.FTZ R17, R132.reuse, R117 ;  /* 0x0000007584117220 */ /* 0x040fe40000410000 */
[C---:B------:R-:W-:Y:S02]  /*103e0*/  FMUL.FTZ R24, R132.reuse, R108 ;  /* 0x0000006c84187220 */ /* 0x040fe40000410000 */
[C---:B------:R-:W-:Y:S02]  /*103f0*/  FMUL.FTZ R25, R132.reuse, R109 ;  /* 0x0000006d84197220 */ /* 0x040fe40000410000 */
[C---:B------:R-:W-:Y:S01]  /*10400*/  FMUL.FTZ R32, R132.reuse, R100 ;  /* 0x0000006484207220 */ /* 0x040fe20000410000 */
[----:B------:R-:W4:Y:S01]  /*10410*/  MUFU.EX2 R171, R171 ;  /* 0x000000ab00ab7308 */ /* 0x000f220000000800 */
[----:B------:R-:W-:Y:S02]  /*10420*/  FMUL.FTZ R33, R132, R101 ;  /* 0x0000006584217220 */ /* 0x000fe40000410000 */
[--C-:B------:R-:W-:Y:S02]  /*10430*/  FFMA.FTZ R176, R137, c[0x0][0x2d0], -R152.reuse ;  /* 0x0000b40089b07a23 */ /* 0x100fe40000010898 */
[--C-:B------:R-:W-:Y:S02]  /*10440*/  FFMA.FTZ R177, R142, c[0x0][0x2d0], -R145.reuse ;  /* 0x0000b4008eb17a23 */ /* 0x100fe40000010891 */
[--C-:B------:R-:W-:Y:S02]  /*10450*/  FFMA.FTZ R178, R138, c[0x0][0x2d0], -R145.reuse ;  /* 0x0000b4008ab27a23 */ /* 0x100fe40000010891 */
[--C-:B------:R-:W-:Y:S01]  /*10460*/  FFMA.FTZ R179, R140, c[0x0][0x2d0], -R145.reuse ;  /* 0x0000b4008cb37a23 */ /* 0x100fe20000010891 */
[----:B------:R-:W-:Y:S01]  /*10470*/  MUFU.EX2 R170, R170 ;  /* 0x000000aa00aa7308 */ /* 0x000fe20000000800 */
[----:B------:R-:W-:Y:S01]  /*10480*/  LDSM.16.MT88.4 R140, [R134+0x2900] ;  /* 0x00290000868c783b */ /* 0x000fe20000004200 */
[--C-:B------:R-:W-:Y:S02]  /*10490*/  FFMA.FTZ R180, R136, c[0x0][0x2d0], -R145.reuse ;  /* 0x0000b40088b47a23 */ /* 0x100fe40000010891 */
[C---:B---3--:R-:W-:Y:S02]  /*104a0*/  FMUL.FTZ R6, R3.reuse, R130 ;  /* 0x0000008203067220 */ /* 0x048fe40000410000 */
[C---:B------:R-:W-:Y:S02]  /*104b0*/  FMUL.FTZ R7, R3.reuse, R131 ;  /* 0x0000008303077220 */ /* 0x040fe40000410000 */
[C---:B------:R-:W-:Y:S01]  /*104c0*/  FMUL.FTZ R10, R3.reuse, R126 ;  /* 0x0000007e030a7220 */ /* 0x040fe20000410000 */
[----:B------:R-:W-:Y:S01]  /*104d0*/  LDSM.16.MT88.4 R136, [R133+0x2900] ;  /* 0x002900008588783b */ /* 0x000fe20000004200 */
[----:B------:R-:W3:Y:S01]  /*104e0*/  MUFU.EX2 R167, R167 ;  /* 0x000000a700a77308 */ /* 0x000ee20000000800 */
[C---:B------:R-:W-:Y:S02]  /*104f0*/  FMUL.FTZ R11, R3.reuse, R127 ;  /* 0x0000007f030b7220 */ /* 0x040fe40000410000 */
[----:B------:R-:W-:Y:S01]  /*10500*/  FMUL.FTZ R18, R3, R118 ;  /* 0x0000007603127220 */ /* 0x000fe20000410000 */
[----:B----4-:R-:W-:Y:S01]  /*10510*/  F2FP.BF16.PACK_AB R128, R171, R172 ;  /* 0x000000acab80723e */ /* 0x010fe200000010ff */
[C---:B------:R-:W-:Y:S02]  /*10520*/  FMUL.FTZ R19, R3.reuse, R119 ;  /* 0x0000007703137220 */ /* 0x040fe40000410000 */
[C---:B------:R-:W-:Y:S01]  /*10530*/  FMUL.FTZ R26, R3.reuse, R110 ;  /* 0x0000006e031a7220 */ /* 0x040fe20000410000 */
[----:B------:R-:W-:Y:S01]  /*10540*/  LDSM.16.MT88.4 R116, [R134+0x900] ;  /* 0x000900008674783b */ /* 0x000fe20000004200 */
[C---:B------:R-:W-:Y:S01]  /*10550*/  FMUL.FTZ R27, R3.reuse, R111 ;  /* 0x0000006f031b7220 */ /* 0x040fe20000410000 */
[----:B------:R-:W4:Y:S01]  /*10560*/  MUFU.EX2 R168, R168 ;  /* 0x000000a800a87308 */ /* 0x000f220000000800 */
[C---:B------:R-:W-:Y:S02]  /*10570*/  FMUL.FTZ R34, R3.reuse, R102 ;  /* 0x0000006603227220 */ /* 0x040fe40000410000 */
[----:B------:R-:W-:Y:S02]  /*10580*/  FMUL.FTZ R35, R3, R103 ;  /* 0x0000006703237220 */ /* 0x000fe40000410000 */
[--C-:B------:R-:W-:Y:S01]  /*10590*/  FFMA.FTZ R181, R161, c[0x0][0x2d0], -R152.reuse ;  /* 0x0000b400a1b57a23 */ /* 0x100fe20000010898 */
[----:B------:R-:W-:Y:S01]  /*105a0*/  LDSM.16.MT88.4 R108, [R164+0x2100] ;  /* 0x00210000a46c783b */ /* 0x000fe20000004200 */
[--C-:B------:R-:W-:Y:S02]  /*105b0*/  FFMA.FTZ R182, R157, c[0x0][0x2d0], -R152.reuse ;  /* 0x0000b4009db67a23 */ /* 0x100fe40000010898 */
[--C-:B------:R-:W-:Y:S01]  /*105c0*/  FFMA.FTZ R183, R159, c[0x0][0x2d0], -R152.reuse ;  /* 0x0000b4009fb77a23 */ /* 0x100fe20000010898 */
[----:B------:R-:W-:Y:S01]  /*105d0*/  MUFU.EX2 R166, R166 ;  /* 0x000000a600a67308 */ /* 0x000fe20000000800 */
[--C-:B------:R-:W-:Y:S02]  /*105e0*/  FFMA.FTZ R226, R155, c[0x0][0x2d0], -R152.reuse ;  /* 0x0000b4009be27a23 */ /* 0x100fe40000010898 */
[--C-:B------:R-:W-:Y:S01]  /*105f0*/  FFMA.FTZ R195, R158, c[0x0][0x2d0], -R145.reuse ;  /* 0x0000b4009ec37a23 */ /* 0x100fe20000010891 */
[----:B---3--:R-:W-:Y:S01]  /*10600*/  F2FP.BF16.PACK_AB R130, R167, R170 ;  /* 0x000000aaa782723e */ /* 0x008fe200000010ff */
[----:B------:R-:W-:Y:S01]  /*10610*/  LDSM.16.MT88.4 R100, [R134+0x2100] ;  /* 0x002100008664783b */ /* 0x000fe20000004200 */
[--C-:B------:R-:W-:Y:S02]  /*10620*/  FFMA.FTZ R232, R156, c[0x0][0x2d0], -R145.reuse ;  /* 0x0000b4009ce87a23 */ /* 0x100fe40000010891 */
[--C-:B------:R-:W-:Y:S02]  /*10630*/  FFMA.FTZ R233, R160, c[0x0][0x2d0], -R145.reuse ;  /* 0x0000b400a0e97a23 */ /* 0x100fe40000010891 */
[----:B------:R-:W3:Y:S01]  /*10640*/  MUFU.EX2 R165, R165 ;  /* 0x000000a500a57308 */ /* 0x000ee20000000800 */
[--C-:B------:R-:W-:Y:S02]  /*10650*/  FFMA.FTZ R234, R154, c[0x0][0x2d0], -R145.reuse ;  /* 0x0000b4009aea7a23 */ /* 0x100fe40000010891 */
[----:B------:R-:W-:Y:S01]  /*10660*/  LDSM.16.MT88.4 R124, [R164+0x2900] ;  /* 0x00290000a47c783b */ /* 0x000fe20000004200 */
[----:B----4-:R-:W-:Y:S01]  /*10670*/  F2FP.BF16.PACK_AB R129, R168, R169 ;  /* 0x000000a9a881723e */ /* 0x010fe200000010ff */
[--C-:B------:R-:W-:Y:S02]  /*10680*/  FFMA.FTZ R235, R153, c[0x0][0x2d0], -R152.reuse ;  /* 0x0000b40099eb7a23 */ /* 0x100fe40000010898 */
[--C-:B------:R-:W-:Y:S02]  /*10690*/  FFMA.FTZ R236, R151, c[0x0][0x2d0], -R152.reuse ;  /* 0x0000b40097ec7a23 */ /* 0x100fe40000010898 */
[--C-:B------:R-:W-:Y:S01]  /*106a0*/  FFMA.FTZ R237, R149, c[0x0][0x2d0], -R152.reuse ;  /* 0x0000b40095ed7a23 */ /* 0x100fe20000010898 */
[----:B------:R-:W-:Y:S01]  /*106b0*/  MUFU.EX2 R173, R173 ;  /* 0x000000ad00ad7308 */ /* 0x000fe20000000800 */
[----:B------:R-:W-:Y:S01]  /*106c0*/  LDSM.16.MT88.4 R156, [R135+0x3900] ;  /* 0x00390000879c783b */ /* 0x000fe20000004200 */
[--C-:B------:R-:W-:Y:S02]  /*106d0*/  FFMA.FTZ R239, R150, c[0x0][0x2d0], -R145.reuse ;  /* 0x0000b40096ef7a23 */ /* 0x100fe40000010891 */
[--C-:B------:R-:W-:Y:S02]  /*106e0*/  FFMA.FTZ R240, R148, c[0x0][0x2d0], -R145.reuse ;  /* 0x0000b40094f07a23 */ /* 0x100fe40000010891 */
[--C-:B------:R-:W-:Y:S02]  /*106f0*/  FFMA.FTZ R241, R146, c[0x0][0x2d0], -R145.reuse ;  /* 0x0000b40092f17a23 */ /* 0x100fe40000010891 */
[----:B------:R-:W-:Y:S01]  /*10700*/  FFMA.FTZ R152, R147, c[0x0][0x2d0], -R152 ;  /* 0x0000b40093987a23 */ /* 0x000fe20000010898 */
[----:B------:R-:W-:Y:S01]  /*10710*/  LDSM.16.MT88.4 R148, [R133+0x3900] ;  /* 0x003900008594783b */ /* 0x000fe20000004200 */
[----:B------:R-:W-:Y:S01]  /*10720*/  FFMA.FTZ R145, R144, c[0x0][0x2d0], -R145 ;  /* 0x0000b40090917a23 */ /* 0x000fe20000010891 */
[----:B------:R-:W4:Y:S01]  /*10730*/  MUFU.EX2 R174, R174 ;  /* 0x000000ae00ae7308 */ /* 0x000f220000000800 */
[----:B------:R-:W-:Y:S01]  /*10740*/  FMUL.FTZ R38, R3, R38 ;  /* 0x0000002603267220 */ /* 0x000fe20000410000 */
[----:B---3--:R-:W-:Y:S01]  /*10750*/  F2FP.BF16.PACK_AB R131, R165, R166 ;  /* 0x000000a6a583723e */ /* 0x008fe200000010ff */
[C---:B------:R-:W-:Y:S03]  /*10760*/  FMUL.FTZ R36, R132.reuse, R36 ;  /* 0x0000002484247220 */ /* 0x040fe60000410000 */
[----:B------:R-:W-:Y:S01]  /*10770*/  LDSM.16.MT88.4 R160, [R164+0x5900] ;  /* 0x00590000a4a0783b */ /* 0x000fe20000004200 */
[C---:B------:R-:W-:Y:S02]  /*10780*/  FMUL.FTZ R39, R3.reuse, R39 ;  /* 0x0000002703277220 */ /* 0x040fe40000410000 */
[C---:B------:R-:W-:Y:S01]  /*10790*/  FMUL.FTZ R37, R132.reuse, R37 ;  /* 0x0000002584257220 */ /* 0x040fe20000410000 */
[C---:B------:R-:W-:Y:S01]  /*107a0*/  HMMA.16816.F32.BF16 R4, R128.reuse, R12, R4 ;  /* 0x0000000c8004723c */ /* 0x040fe20000041804 */
[----:B------:R3:W-:Y:S04]  /*107b0*/  MUFU.EX2 R238, R152 ;  /* 0x0000009800ee7308 */ /* 0x0007e80000000800 */
[C---:B------:R-:W-:Y:S02]  /*107c0*/  FMUL.FTZ R42, R3.reuse, R42 ;  /* 0x0000002a032a7220 */ /* 0x040fe40000410000 */
[C---:B------:R-:W-:Y:S01]  /*107d0*/  FMUL.FTZ R12, R132.reuse, R120 ;  /* 0x00000078840c7220 */ /* 0x040fe20000410000 */
[C---:B------:R-:W-:Y:S03]  /*107e0*/  HMMA.16816.F32.BF16 R8, R128.reuse, R14, R8 ;  /* 0x0000000e8008723c */ /* 0x040fe60000041808 */
[----:B------:R5:W-:Y:S01]  /*107f0*/  MUFU.EX2 R242, R145 ;  /* 0x0000009100f27308 */ /* 0x000be20000000800 */
[C---:B------:R-:W-:Y:S02]  /*10800*/  FMUL.FTZ R13, R132.reuse, R121 ;  /* 0x00000079840d7220 */ /* 0x040fe40000410000 */
[C---:B------:R-:W-:Y:S02]  /*10810*/  FMUL.FTZ R43, R3.reuse, R43 ;  /* 0x0000002b032b7220 */ /* 0x040fe40000410000 */
[C---:B------:R-:W-:Y:S04]  /*10820*/  FMUL.FTZ R14, R3.reuse, R122 ;  /* 0x0000007a030e7220 */ /* 0x040fe80000410000 */
[C---:B------:R-:W-:Y:S01]  /*10830*/  FMUL.FTZ R15, R3.reuse, R123 ;  /* 0x0000007b030f7220 */ /* 0x040fe20000410000 */
[----:B------:R-:W-:Y:S01]  /*10840*/  MUFU.EX2 R175, R175 ;  /* 0x000000af00af7308 */ /* 0x000fe20000000800 */
[----:B------:R-:W4:Y:S01]  /*10850*/  LDSM.16.MT88.4 R120, [R135+0x100] ;  /* 0x000100008778783b */ /* 0x000f220000004200 */
[C---:B------:R-:W-:Y:S02]  /*10860*/  FMUL.FTZ R46, R3.reuse, R46 ;  /* 0x0000002e032e7220 */ /* 0x040fe40000410000 */
[C---:B------:R-:W-:Y:S02]  /*10870*/  FMUL.FTZ R40, R132.reuse, R40 ;  /* 0x0000002884287220 */ /* 0x040fe40000410000 */
[C---:B--2---:R-:W-:Y:S03]  /*10880*/  HMMA.16816.F32.BF16 R12, R128.reuse, R20, R12 ;  /* 0x00000014800c723c */ /* 0x044fe6000004180c */
[----:B---3--:R-:W-:Y:S01]  /*10890*/  LDSM.16.MT88.4 R152, [R134+0x3900] ;  /* 0x003900008698783b */ /* 0x008fe20000004200 */
[C---:B------:R-:W-:Y:S01]  /*108a0*/  FMUL.FTZ R47, R3.reuse, R47 ;  /* 0x0000002f032f7220 */ /* 0x040fe20000410000 */
[----:B------:R-:W-:Y:S01]  /*108b0*/  MUFU.EX2 R176, R176 ;  /* 0x000000b000b07308 */ /* 0x000fe20000000800 */
[C---:B------:R-:W-:Y:S02]  /*108c0*/  FMUL.FTZ R41, R132.reuse, R41 ;  /* 0x0000002984297220 */ /* 0x040fe40000410000 */
[C---:B------:R-:W-:Y:S03]  /*108d0*/  HMMA.16816.F32.BF16 R16, R128.reuse, R22, R16 ;  /* 0x000000168010723c */ /* 0x040fe60000041810 */
[----:B-----5:R-:W-:Y:S01]  /*108e0*/  LDSM.16.MT88.4 R144, [R164+0x3900] ;  /* 0x00390000a490783b */ /* 0x020fe20000004200 */
[C---:B------:R-:W-:Y:S02]  /*108f0*/  FMUL.FTZ R20, R132.reuse, R112 ;  /* 0x0000007084147220 */ /* 0x040fe40000410000 */
[C---:B------:R-:W-:Y:S01]  /*10900*/  FMUL.FTZ R21, R132.reuse, R113 ;  /* 0x0000007184157220 */ /* 0x040fe20000410000 */
[----:B------:R-:W-:Y:S01]  /*10910*/  MUFU.EX2 R177, R177 ;  /* 0x000000b100b17308 */ /* 0x000fe20000000800 */
[C---:B------:R-:W-:Y:S04]  /*10920*/  FMUL.FTZ R22, R3.reuse, R114 ;  /* 0x0000007203167220 */ /* 0x040fe80000410000 */
[C---:B------:R-:W-:Y:S02]  /*10930*/  FMUL.FTZ R23, R3.reuse, R115 ;  /* 0x0000007303177220 */ /* 0x040fe40000410000 */
[----:B------:R-:W-:Y:S01]  /*10940*/  LDSM.16.MT88.4 R112, [R164+0x900] ;  /* 0x00090000a470783b */ /* 0x000fe20000004200 */
[C---:B------:R-:W-:Y:S02]  /*10950*/  FMUL.FTZ R50, R3.reuse, R50 ;  /* 0x0000003203327220 */ /* 0x040fe40000410000 */
[C---:B------:R-:W-:Y:S01]  /*10960*/  FMUL.FTZ R44, R132.reuse, R44 ;  /* 0x0000002c842c7220 */ /* 0x040fe20000410000 */
[----:B------:R-:W2:Y:S01]  /*10970*/  MUFU.EX2 R178, R178 ;  /* 0x000000b200b27308 */ /* 0x000ea20000000800 */
[C---:B-1----:R-:W-:Y:S03]  /*10980*/  HMMA.16816.F32.BF16 R20, R128.reuse, R28, R20 ;  /* 0x0000001c8014723c */ /* 0x042fe60000041814 */
        /* <DEDUP_REMOVED lines=8> */
[----:B------:R-:W1:Y:S01]  /*10a10*/  MUFU.EX2 R180, R180 ;  /* 0x000000b400b47308 */ /* 0x000e620000000800 */
[C---:B------:R-:W-:Y:S02]  /*10a20*/  FMUL.FTZ R31, R3.reuse, R107 ;  /* 0x0000006b031f7220 */ /* 0x040fe40000410000 */
[----:B------:R-:W3:Y:S01]  /*10a30*/  LDSM.16.MT88.4 R104, [R133+0x2100] ;  /* 0x002100008568783b */ /* 0x000ee20000004200 */
        /* <DEDUP_REMOVED lines=12> */
[C---:B------:R-:W-:Y:S04]  /*10b00*/  HMMA.16816.F32.BF16 R36, R128.reuse, R108, R36 ;  /* 0x0000006c8024723c */ /* 0x040fe80000041824 */
[C---:B------:R-:W-:Y:S02]  /*10b10*/  FMUL.FTZ R56, R132.reuse, R56 ;  /* 0x0000003884387220 */ /* 0x040fe40000410000 */
[C---:B------:R-:W-:Y:S01]  /*10b20*/  FMUL.FTZ R62, R3.reuse, R62 ;  /* 0x0000003e033e7220 */ /* 0x040fe20000410000 */
[----:B------:R-:W-:Y:S01]  /*10b30*/  MUFU.EX2 R183, R183 ;  /* 0x000000b700b77308 */ /* 0x000fe20000000800 */
[C---:B------:R-:W-:Y:S01]  /*10b40*/  HMMA.16816.F32.BF16 R40, R128.reuse, R110, R40 ;  /* 0x0000006e8028723c */ /* 0x040fe20000041828 */
[----:B------:R-:W4:Y:S03]  /*10b50*/  LDSM.16.MT88.4 R108, [R135+0x2100] ;  /* 0x00210000876c783b */ /* 0x000f260000004200 */
        /* <DEDUP_REMOVED lines=9> */
[----:B------:R-:W3:Y:S01]  /*10bf0*/  LDSM.16.MT88.4 R104, [R164+0x4100] ;  /* 0x00410000a468783b */ /* 0x000ee20000004200 */
        /* <DEDUP_REMOVED lines=8> */
[----:B------:R-:W5:Y:S03]  /*10c80*/  LDSM.16.MT88.4 R100, [R133+0x4100] ;  /* 0x004100008564783b */ /* 0x000f660000004200 */
[C---:B------:R-:W-:Y:S02]  /*10c90*/  FMUL.FTZ R68, R132.reuse, R68 ;  /* 0x0000004484447220 */ /* 0x040fe40000410000 */
[C---:B------:R-:W-:Y:S01]  /*10ca0*/  FMUL.FTZ R74, R3.reuse, R74 ;  /* 0x0000004a034a7220 */ /* 0x040fe20000410000 */
[----:B------:R-:W-:Y:S01]  /*10cb0*/  MUFU.EX2 R233, R233 ;  /* 0x000000e900e97308 */ /* 0x000fe20000000800 */
[C---:B----4-:R-:W-:Y:S04]  /*10cc0*/  HMMA.16816.F32.BF16 R60, R128.reuse, R108, R60 ;  /* 0x0000006c803c723c */ /* 0x050fe8000004183c */
[C---:B------:R-:W-:Y:S02]  /*10cd0*/  FMUL.FTZ R69, R132.reuse, R69 ;  /* 0x0000004584457220 */ /* 0x040fe40000410000 */
[C---:B------:R-:W-:Y:S02]  /*10ce0*/  FMUL.FTZ R75, R3.reuse, R75 ;  /* 0x0000004b034b7220 */ /* 0x040fe40000410000 */
[C---:B------:R-:W-:Y:S01]  /*10cf0*/  HMMA.16816.F32.BF16 R64, R128.reuse, R110, R64 ;  /* 0x0000006e8040723c */ /* 0x040fe20000041840 */
[----:B------:R-:W4:Y:S01]  /*10d00*/  LDSM.16.MT88.4 R108, [R134+0x4100] ;  /* 0x00410000866c783b */ /* 0x000f220000004200 */
[----:B------:R-:W-:Y:S02]  /*10d10*/  MUFU.EX2 R234, R234 ;  /* 0x000000ea00ea7308 */ /* 0x000fe40000000800 */
        /* <DEDUP_REMOVED lines=12> */
[----:B------:R-:W1:Y:S01]  /*10de0*/  MUFU.EX2 R236, R236 ;  /* 0x000000ec00ec7308 */ /* 0x000e620000000800 */
[C---:B------:R-:W-:Y:S04]  /*10df0*/  FMUL.FTZ R83, R3.reuse, R83 ;  /* 0x0000005303537220 */ /* 0x040fe80000410000 */
[C---:B------:R-:W-:Y:S01]  /*10e00*/  FMUL.FTZ R85, R132.reuse, R85 ;  /* 0x0000005584557220 */ /* 0x040fe20000410000 */
[C---:B-----5:R-:W-:Y:S03]  /*10e10*/  HMMA.16816.F32.BF16 R76, R128.reuse, R100, R76 ;  /* 0x00000064804c723c */ /* 0x060fe6000004184c */
[C---:B------:R-:W-:Y:S01]  /*10e20*/  FMUL.FTZ R80, R132.reuse, R80 ;  /* 0x0000005084507220 */ /* 0x040fe20000410000 */
[----:B------:R-:W-:Y:S01]  /*10e30*/  MUFU.EX2 R237, R237 ;  /* 0x000000ed00ed7308 */ /* 0x000fe20000000800 */
[----:B------:R-:W-:Y:S02]  /*10e40*/  FMUL.FTZ R81, R132, R81 ;  /* 0x0000005184517220 */ /* 0x000fe40000410000 */
[C---:B------:R-:W-:Y:S01]  /*10e50*/  FMUL.FTZ R86, R3.reuse, R86 ;  /* 0x0000005603567220 */ /* 0x040fe20000410000 */
[----:B------:R-:W-:Y:S01]  /*10e60*/  F2FP.BF16.PACK_AB R100, R174, R173 ;  /* 0x000000adae64723e */ /* 0x000fe200000010ff */
[----:B------:R-:W-:Y:S03]  /*10e70*/  FMUL.FTZ R88, R132, R88 ;  /* 0x0000005884587220 */ /* 0x000fe60000410000 */
[C---:B------:R-:W-:Y:S02]  /*10e80*/  HMMA.16816.F32.BF16 R80, R128.reuse, R102, R80 ;  /* 0x000000668050723c */ /* 0x040fe40000041850 */
[----:B------:R-:W-:Y:S01]  /*10e90*/  MUFU.EX2 R239, R239 ;  /* 0x000000ef00ef7308 */ /* 0x000fe20000000800 */
[C---:B------:R-:W-:Y:S01]  /*10ea0*/  FMUL.FTZ R87, R3.reuse, R87 ;  /* 0x0000005703577220 */ /* 0x040fe20000410000 */
[----:B--2---:R-:W-:Y:S01]  /*10eb0*/  F2FP.BF16.PACK_AB R101, R178, R177 ;  /* 0x000000b1b265723e */ /* 0x004fe200000010ff */
[----:B------:R-:W-:Y:S02]  /*10ec0*/  FMUL.FTZ R89, R132, R89 ;  /* 0x0000005984597220 */ /* 0x000fe40000410000 */
[C---:B------:R-:W-:Y:S01]  /*10ed0*/  FMUL.FTZ R90, R3.reuse, R90 ;  /* 0x0000005a035a7220 */ /* 0x040fe20000410000 */
[----:B------:R-:W-:Y:S01]  /*10ee0*/  F2FP.BF16.PACK_AB R102, R176, R175 ;  /* 0x000000afb066723e */ /* 0x000fe200000010ff */
[----:B------:R-:W-:Y:S01]  /*10ef0*/  FMUL.FTZ R92, R132, R92 ;  /* 0x0000005c845c7220 */ /* 0x000fe20000410000 */
[C---:B----4-:R-:W-:Y:S02]  /*10f00*/  HMMA.16816.F32.BF16 R84, R128.reuse, R108, R84 ;  /* 0x0000006c8054723c */ /* 0x050fe40000041854 */
[----:B------:R-:W2:Y:S01]  /*10f10*/  MUFU.EX2 R240, R240 ;  /* 0x000000f000f07308 */ /* 0x000ea20000000800 */
[C---:B------:R-:W-:Y:S01]  /*10f20*/  FMUL.FTZ R91, R3.reuse, R91 ;  /* 0x0000005b035b7220 */ /* 0x040fe20000410000 */
[----:B-1----:R-:W-:Y:S01]  /*10f30*/  F2FP.BF16.PACK_AB R103, R180, R179 ;  /* 0x000000b3b467723e */ /* 0x002fe200000010ff */
[C---:B------:R-:W-:Y:S02]  /*10f40*/  FMUL.FTZ R93, R132.reuse, R93 ;  /* 0x0000005d845d7220 */ /* 0x040fe40000410000 */
[C---:B------:R-:W-:Y:S02]  /*10f50*/  FMUL.FTZ R94, R3.reuse, R94 ;  /* 0x0000005e035e7220 */ /* 0x040fe40000410000 */
[C---:B------:R-:W-:Y:S01]  /*10f60*/  FMUL.FTZ R96, R132.reuse, R96 ;  /* 0x0000006084607220 */ /* 0x040fe20000410000 */
[C---:B------:R-:W-:Y:S01]  /*10f70*/  HMMA.16816.F32.BF16 R88, R128.reuse, R110, R88 ;  /* 0x0000006e8058723c */ /* 0x040fe20000041858 */
[----:B------:R-:W1:Y:S01]  /*10f80*/  LDSM.16.MT88.4 R108, [R133+0x900] ;  /* 0x00090000856c783b */ /* 0x000e620000004200 */
[----:B------:R-:W4:Y:S01]  /*10f90*/  MUFU.EX2 R241, R241 ;  /* 0x000000f100f17308 */ /* 0x000f220000000800 */
[C---:B------:R-:W-:Y:S02]  /*10fa0*/  FMUL.FTZ R95, R3.reuse, R95 ;  /* 0x0000005f035f7220 */ /* 0x040fe40000410000 */
[C---:B------:R-:W-:Y:S02]  /*10fb0*/  FMUL.FTZ R97, R132.reuse, R97 ;  /* 0x0000006184617220 */ /* 0x040fe40000410000 */
[C---:B------:R-:W-:Y:S02]  /*10fc0*/  FMUL.FTZ R98, R3.reuse, R98 ;  /* 0x0000006203627220 */ /* 0x040fe40000410000 */
[C---:B------:R-:W-:Y:S01]  /*10fd0*/  FMUL.FTZ R99, R3.reuse, R99 ;  /* 0x0000006303637220 */ /* 0x040fe20000410000 */
[C---:B---3--:R-:W-:Y:S03]  /*10fe0*/  HMMA.16816.F32.BF16 R92, R128.reuse, R104, R92 ;  /* 0x00000068805c723c */ /* 0x048fe6000004185c */
[----:B------:R-:W-:Y:S02]  /*10ff0*/  FFMA.FTZ R169, R3, R222, R169 ;  /* 0x000000de03a97223 */ /* 0x000fe400000100a9 */
[----:B------:R-:W-:Y:S02]  /*11000*/  FFMA.FTZ R172, R132, R223, R172 ;  /* 0x000000df84ac7223 */ /* 0x000fe400000100ac */
[----:B------:R-:W-:Y:S01]  /*11010*/  FADD.FTZ R169, R168, R169 ;  /* 0x000000a9a8a97221 */ /* 0x000fe20000010000 */
[----:B------:R-:W-:Y:S01]  /*11020*/  HMMA.16816.F32.BF16 R96, R128, R106, R96 ;  /* 0x0000006a8060723c */ /* 0x000fe20000041860 */
[----:B------:R-:W3:Y:S03]  /*11030*/  LDSM.16.MT88.4 R104, [R135+0x2900] ;  /* 0x002900008768783b */ /* 0x000ee60000004200 */
[----:B------:R-:W-:Y:S04]  /*11040*/  FADD.FTZ R171, R171, R172 ;  /* 0x000000acabab7221 */ /* 0x000fe80000010000 */
[C---:B------:R-:W-:Y:S05]  /*11050*/  HMMA.16816.F32.BF16 R4, R100.reuse, R112, R4 ;  /* 0x000000706404723c */ /* 0x040fea0000041804 */
[----:B------:R-:W-:Y:S03]  /*11060*/  FADD.FTZ R170, R170, R171 ;  /* 0x000000abaaaa7221 */ /* 0x000fe60000010000 */
[C---:B------:R-:W-:Y:S01]  /*11070*/  HMMA.16816.F32.BF16 R8, R100.reuse, R114, R8 ;  /* 0x000000726408723c */ /* 0x040fe20000041808 */
[----:B------:R-:W-:Y:S03]  /*11080*/  LDSM.16.MT88.4 R112, [R133+0x4900] ;  /* 0x004900008570783b */ /* 0x000fe60000004200 */
[----:B------:R-:W-:Y:S04]  /*11090*/  FADD.FTZ R170, R167, R170 ;  /* 0x000000aaa7aa7221 */ /* 0x000fe80000010000 */
[C---:B-1----:R-:W-:Y:S04]  /*110a0*/  HMMA.16816.F32.BF16 R12, R100.reuse, R108, R12 ;  /* 0x0000006c640c723c */ /* 0x042fe8000004180c */
[----:B------:R-:W-:Y:S04]  /*110b0*/  FADD.FTZ R173, R173, R170 ;  /* 0x000000aaadad7221 */ /* 0x000fe80000010000 */
[C---:B------:R-:W-:Y:S01]  /*110c0*/  HMMA.16816.F32.BF16 R16, R100.reuse, R110, R16 ;  /* 0x0000006e6410723c */ /* 0x040fe20000041810 */
[----:B------:R-:W1:Y:S03]  /*110d0*/  LDSM.16.MT88.4 R108, [R164+0x4900] ;  /* 0x00490000a46c783b */ /* 0x000e660000004200 */
[----:B------:R-:W-:Y:S04]  /*110e0*/  FADD.FTZ R174, R174, R173 ;  /* 0x000000adaeae7221 */ /* 0x000fe80000010000 */
[C---:B------:R-:W-:Y:S04]  /*110f0*/  HMMA.16816.F32.BF16 R20, R100.reuse, R116, R20 ;  /* 0x000000746414723c */ /* 0x040fe80000041814 */
[----:B------:R-:W-:Y:S04]  /*11100*/  FADD.FTZ R175, R175, R174 ;  /* 0x000000aeafaf7221 */ /* 0x000fe80000010000 */
[C---:B------:R-:W-:Y:S01]  /*11110*/  HMMA.16816.F32.BF16 R24, R100.reuse, R118, R24 ;  /* 0x000000766418723c */ /* 0x040fe20000041818 */
[----:B------:R-:W5:Y:S03]  /*11120*/  LDSM.16.MT88.4 R116, [R134+0x4900] ;  /* 0x004900008674783b */ /* 0x000f660000004200 */
[----:B------:R-:W-:Y:S04]  /*11130*/  FADD.FTZ R176, R176, R175 ;  /* 0x000000afb0b07221 */ /* 0x000fe80000010000 */
[C---:B------:R-:W-:Y:S08]  /*11140*/  HMMA.16816.F32.BF16 R28, R100.reuse, R120, R28 ;  /* 0x00000078641c723c */ /* 0x040ff0000004181c */
[C---:B------:R-:W-:Y:S01]  /*11150*/  HMMA.16816.F32.BF16 R32, R100.reuse, R122, R32 ;  /* 0x0000007a6420723c */ /* 0x040fe20000041820 */
[----:B------:R-:W-:Y:S07]  /*11160*/  LDSM.16.MT88.4 R120, [R135+0x1100] ;  /* 0x001100008778783b */ /* 0x000fee0000004200 */
[C---:B------:R-:W-:Y:S08]  /*11170*/  HMMA.16816.F32.BF16 R36, R100.reuse, R124, R36 ;  /* 0x0000007c6424723c */ /* 0x040ff00000041824 */
[C---:B------:R-:W-:Y:S01]  /*11180*/  HMMA.16816.F32.BF16 R40, R100.reuse, R126, R40 ;  /* 0x0000007e6428723c */ /* 0x040fe20000041828 */
[----:B------:R-:W-:Y:S07]  /*11190*/  LDSM.16.MT88.4 R124, [R133+0x3100] ;  /* 0x00310000857c783b */ /* 0x000fee0000004200 */
[C---:B------:R-:W-:Y:S07]  /*111a0*/  HMMA.16816.F32.BF16 R44, R100.reuse, R136, R44 ;  /* 0x00000088642c723c */ /* 0x040fee000004182c */
[----:B------:R-:W-:Y:S01]  /*111b0*/  F2FP.BF16.PACK_AB R136, R236, R235 ;  /* 0x000000ebec88723e */ /* 0x000fe200000010ff */
[C---:B------:R-:W-:Y:S04]  /*111c0*/  HMMA.16816.F32.BF16 R48, R100.reuse, R138, R48 ;  /* 0x0000008a6430723c */ /* 0x040fe80000041830 */
[----:B--2---:R-:W-:Y:S03]  /*111d0*/  F2FP.BF16.PACK_AB R137, R240, R239 ;  /* 0x000000eff089723e */ /* 0x004fe600000010ff */
[----:B------:R-:W-:Y:S01]  /*111e0*/  F2FP.BF16.PACK_AB R138, R238, R237 ;  /* 0x000000edee8a723e */ /* 0x000fe200000010ff */
[C---:B------:R-:W-:Y:S04]  /*111f0*/  HMMA.16816.F32.BF16 R52, R100.reuse, R140, R52 ;  /* 0x0000008c6434723c */ /* 0x040fe80000041834 */
[----:B----4-:R-:W-:Y:S04]  /*11200*/  F2FP.BF16.PACK_AB R139, R242, R241 ;  /* 0x000000f1f28b723e */ /* 0x010fe800000010ff */
        /* <DEDUP_REMOVED lines=11> */
[C---:B-----5:R-:W-:Y:S08]  /*112c0*/  HMMA.16816.F32.BF16 R84, R100.reuse, R116, R84 ;  /* 0x000000746454723c */ /* 0x060ff00000041854 */
        /* <DEDUP_REMOVED lines=51> */
[----:B------:R1:W3:Y:S07]  /*11600*/  LDSM.16.MT88.4 R4, [R133+0x5900] ;  /* 0x005900008504783b */ /* 0x0002ee0000004200 */
[C---:B------:R-:W-:Y:S01]  /*11610*/  HMMA.16816.F32.BF16 R124, R136.reuse, R126, R8 ;  /* 0x0000007e887c723c */ /* 0x040fe20000041808 */
[----:B------:R-:W5:Y:S07]  /*11620*/  LDSM.16.MT88.4 R8, [R134+0x5900] ;  /* 0x005900008608783b */ /* 0x000f6e0000004200 */
[C---:B----4-:R-:W-:Y:S01]  /*11630*/  HMMA.16816.F32.BF16 R120, R136.reuse, R116, R12 ;  /* 0x000000748878723c */ /* 0x050fe2000004180c */
[----:B------:R-:W4:Y:S07]  /*11640*/  LDSM.16.MT88.4 R12, [R135+0x5900] ;  /* 0x00590000870c783b */ /* 0x000f2e0000004200 */
[C---:B------:R-:W-:Y:S04]  /*11650*/  HMMA.16816.F32.BF16 R116, R136.reuse, R118, R16 ;  /* 0x000000768874723c */ /* 0x040fe80000041810 */
[----:B-1----:R-:W-:Y:S03]  /*11660*/  MOV R133, R2 ;  /* 0x0000000200857202 */ /* 0x002fe60000000f00 */
[----:B------:R-:W-:Y:S01]  /*11670*/  FADD.FTZ R16, R166, R169 ;  /* 0x000000a9a6107221 */ /* 0x000fe20000010000 */
[C---:B--2---:R-:W-:Y:S04]  /*11680*/  HMMA.16816.F32.BF16 R112, R136.reuse, R104, R20 ;  /* 0x000000688870723c */ /* 0x044fe80000041814 */
        /* <DEDUP_REMOVED lines=12> */
[----:B------:R-:W-:Y:S01]  /*11750*/  FADD.FTZ R232, R232, R195 ;  /* 0x000000c3e8e87221 */ /* 0x000fe20000010000 */
[----:B------:R-:W-:Y:S03]  /*11760*/  IADD3 R195, R227, -0x1, RZ ;  /* 0xffffffffe3c37810 */ /* 0x000fe60007ffe0ff */
        /* <DEDUP_REMOVED lines=13> */
[C---:B---3--:R-:W-:Y:S07]  /*11840*/  HMMA.16816.F32.BF16 R76, R136.reuse, R4, R76 ;  /* 0x00000004884c723c */ /* 0x048fee000004184c */
[----:B------:R-:W-:Y:S01]  /*11850*/  @P0 IMAD R4, R221, 0x3000, R208 ;  /* 0x00003000dd040824 */ /* 0x000fe200078e02d0 */
[C---:B------:R-:W-:Y:S04]  /*11860*/  HMMA.16816.F32.BF16 R80, R136.reuse, R6, R80 ;  /* 0x000000068850723c */ /* 0x040fe80000041850 */
[----:B------:R-:W-:Y:S04]  /*11870*/  @P0 SHF.L.U32 R3, R4, 0x1, RZ ;  /* 0x0000000104030819 */ /* 0x000fe800000006ff */
[C---:B-----5:R-:W-:Y:S01]  /*11880*/  HMMA.16816.F32.BF16 R84, R136.reuse, R8, R84 ;  /* 0x000000088854723c */ /* 0x060fe20000041854 */
[----:B------:R-:W-:Y:S01]  /*11890*/  @!PT LDS RZ, [RZ] ;  /* 0x00000000fffff984 */ /* 0x000fe20000000800 */
[----:B------:R-:W-:Y:S01]  /*118a0*/  @!PT LDS RZ, [RZ] ;  /* 0x00000000fffff984 */ /* 0x000fe20000000800 */
[----:B------:R-:W-:Y:S01]  /*118b0*/  @!PT LDS RZ, [RZ] ;  /* 0x00000000fffff984 */ /* 0x000fe20000000800 */
[----:B------:R1:W-:Y:S07]  /*118c0*/  @P0 LDGSTS.E.BYPASS.LTC128B.128 [R3+0xc100], [R230.64], !P4 ;  /* 0x0c100000e6030fae */ /* 0x0003ee000e101d46 */
[C---:B------:R-:W-:Y:S01]  /*118d0*/  HMMA.16816.F32.BF16 R88, R136.reuse, R10, R88 ;  /* 0x0000000a8858723c */ /* 0x040fe20000041858 */
[----:B------:R1:W-:Y:S07]  /*118e0*/  @P0 LDGSTS.E.BYPASS.LTC128B.128 [R3+0xe100], [R230.64+0x80], !P6 ;  /* 0x0e100080e6030fae */ /* 0x0003ee000f101d46 */
[C---:B----4-:R-:W-:Y:S01]  /*118f0*/  HMMA.16816.F32.BF16 R92, R136.reuse, R12, R92 ;  /* 0x0000000c885c723c */ /* 0x050fe2000004185c */
[----:B------:R1:W-:Y:S07]  /*11900*/  @P0 LDGSTS.E.BYPASS.LTC128B.128 [R3+0x10100], [R230.64+0x100], !P5 ;  /* 0x10100100e6030fae */ /* 0x0003ee000e901d46 */
[----:B------:R-:W-:Y:S01]  /*11910*/  HMMA.16816.F32.BF16 R96, R136, R14, R96 ;  /* 0x0000000e8860723c */ /* 0x000fe20000041860 */
[----:B------:R1:W-:Y:S08]  /*11920*/  @P0 LDGSTS.E.BYPASS.LTC128B.128 [R3+0xd100], [R228.64], !P4 ;  /* 0x0d100000e4030fae */ /* 0x0003f0000e101d46 */
[----:B------:R1:W-:Y:S08]  /*11930*/  @P0 LDGSTS.E.BYPASS.LTC128B.128 [R3+0xf100], [R228.64+0x80], !P6 ;  /* 0x0f100080e4030fae */ /* 0x0003f0000f101d46 */
[----:B------:R1:W-:Y:S01]  /*11940*/  @P0 LDGSTS.E.BYPASS.LTC128B.128 [R3+0x11100], [R228.64+0x100], !P5 ;  /* 0x11100100e4030fae */ /* 0x0003e2000e901d46 */
[C---:B------:R-:W-:Y:S02]  /*11950*/  ISETP.GE.AND P0, PT, R185.reuse, 0x1, PT ;  /* 0x00000001b900780c */ /* 0x040fe40003f06270 */
[----:B------:R-:W-:Y:S04]  /*11960*/  IADD3 R185, R185, 0x1, RZ ;  /* 0x00000001b9b97810 */ /* 0x000fe80007ffe0ff */
[----:B------:R-:W-:Y:S01]  /*11970*/  SEL R185, R185, RZ, !P0 ;  /* 0x000000ffb9b97207 */ /* 0x000fe20004000000 */
[----:B------:R-:W0:Y:S01]  /*11980*/  LDGDEPBAR ;  /* 0x00000000000079af */ /* 0x000e220000000000 */
[----:B------:R-:W-:Y:S02]  /*11990*/  ISETP.GT.AND P0, PT, R227, R196, PT ;  /* 0x000000c4e300720c */ /* 0x000fe40003f04270 */
[----:B------:R-:W-:Y:S02]  /*119a0*/  MOV R227, R195 ;  /* 0x000000c300e37202 */ /* 0x000fe40000000f00 */
[----:B-1----:R-:W-:Y:S09]  /*119b0*/  MOV R3, R0 ;  /* 0x0000000000037202 */ /* 0x002ff20000000f00 */
[----:B------:R-:W-:-:S05]  /*119c0*/  @P0 BRA `(.L_x_1018) ;  /* 0xffffd3d000000947 */ /* 0x000fca000383ffff */
.L_x_1017:
[----:B------:R-:W-:-:S13]  /*119d0*/  ISETP.GE.AND P0, PT, R195, R198, PT ;  /* 0x000000c6c300720c */ /* 0x000fda0003f06270 */
[----:B------:R-:W-:Y:S05]  /*119e0*/  @!P0 BRA `(.L_x_1019) ;  /* 0x000039d000008947 */ /* 0x000fea0003800000 */
[----:B------:R-:W1:Y:S01]  /*119f0*/  S2R R4, SR_TID.X ;  /* 0x0000000000047919 */ /* 0x000e620000002100 */
[----:B------:R-:W-:Y:S02]  /*11a00*/  IMAD.MOV.U32 R133, RZ, RZ, 0x40 ;  /* 0x00000040ff857424 */ /* 0x000fe400078e00ff */
[----:B------:R-:W-:Y:S01]  /*11a10*/  IMAD.MOV.U32 R132, RZ, RZ, R2 ;  /* 0x000000ffff847224 */ /* 0x000fe200078e0002 */
[----:B-1----:R-:W-:-:S04]  /*11a20*/  SHF.R.S32.HI R3, RZ, 0x1f, R4 ;  /* 0x0000001fff037819 */ /* 0x002fc80000011404 */
[----:B------:R-:W-:-:S04]  /*11a30*/  LEA.HI R3, R3, R4, RZ, 0x3 ;  /* 0x0000000403037211 */ /* 0x000fc800078f18ff */
[----:B------:R-:W-:-:S05]  /*11a40*/  LOP3.LUT R3, R3, 0xfffffff8, RZ, 0xc0, !PT ;  /* 0xfffffff803037812 */ /* 0x000fca00078ec0ff */
[----:B------:R-:W-:-:S05]  /*11a50*/  IMAD.IADD R3, R4, 0x1, -R3 ;  /* 0x0000000104037824 */ /* 0x000fca00078e0a03 */
[----:B------:R-:W-:Y:S01]  /*11a60*/  LOP3.LUT P0, RZ, R3, 0x4, RZ, 0xc0, !PT ;  /* 0x0000000403ff7812 */ /* 0x000fe2000780c0ff */
[----:B------:R-:W-:-:S03]  /*11a70*/  IMAD.MOV.U32 R3, RZ, RZ, R0 ;  /* 0x000000ffff037224 */ /* 0x000fc600078e0000 */
[----:B------:R-:W-:Y:S02]  /*11a80*/  SEL R133, R133, 0xffffffc0, !P0 ;  /* 0xffffffc085857807 */ /* 0x000fe40004000000 */
.L_x_1028:
[----:B------:R-:W-:Y:S04]  /*11a90*/  DEPBAR.LE SB0, 0x2 ;  /* 0x000080800000791a */ /* 0x000fe80000000000 */
[----:B------:R-:W-:Y:S01]  /*11aa0*/  WARPSYNC 0xffffffff ;  /* 0xffffffff00007948 */ /* 0x000fe20003800000 */
[----:B------:R-:W-:Y:S01]  /*11ab0*/  BAR.SYNC.DEFER_BLOCKING 0x0 ;  /* 0x0000000000007b1d */ /* 0x000fe20000010000 */
[----:B------:R-:W-:Y:S01]  /*11ac0*/  ISETP.GE.AND P0, PT, R198, R195, PT ;  /* 0x000000c3c600720c */ /* 0x000fe20003f06270 */
[----:B------:R-:W-:Y:S01]  /*11ad0*/  IMAD R135, R185, 0x6000, RZ ;  /* 0x00006000b9877824 */ /* 0x000fe200078e02ff */
[----:B------:R-:W-:Y:S02]  /*11ae0*/  ISETP.GE.AND P3, PT, R201, c[0x0][0x1d4], PT ;  /* 0x00007500c9007a0c */ /* 0x000fe40003f66270 */
[----:B------:R-:W-:Y:S02]  /*11af0*/  ISETP.NE.AND P2, PT, R225, 0x1, PT ;  /* 0x00000001e100780c */ /* 0x000fe40003f45270 */
[----:B------:R-:W-:Y:S02]  /*11b00*/  IADD3 R196, R192, R135, RZ ;  /* 0x00000087c0c47210 */ /* 0x000fe40007ffe0ff */
[----:B------:R-:W-:Y:S03]  /*11b10*/  ISETP.GE.AND P4, PT, R224, 0x1, PT ;  /* 0x00000001e000780c */ /* 0x000fe60003f86270 */
[----:B------:R-:W-:Y:S02]  /*11b20*/  IMAD.IADD R134, R189, 0x1, R196 ;  /* 0x00000001bd867824 */ /* 0x000fe400078e02c4 */
[----:B------:R-:W-:Y:S01]  /*11b30*/  @!P0 IADD3 R5, R195, -0x1, RZ ;  /* 0xffffffffc3058810 */ /* 0x000fe20007ffe0ff */
[----:B------:R-:W-:Y:S03]  /*11b40*/  @!P0 IMAD R171, R221, 0x6000, R207 ;  /* 0x00006000ddab8824 */ /* 0x000fe600078e02cf */
[----:B------:R-:W-:Y:S05]  /*11b50*/  @!P0 SHF.R.S32.HI R0, RZ, 0x1f, R5 ;  /* 0x0000001fff008819 */ /* 0x000fea0000011405 */
[----:B------:R-:W-:Y:S01]  /*11b60*/  @!P0 IMAD R0, R0, c[0x0][0x208], RZ ;  /* 0x0000820000008a24 */ /* 0x000fe200078e02ff */
[----:B------:R-:W-:Y:S03]  /*11b70*/  LDSM.16.M88.4 R32, [R194] ;  /* 0x00000000c220783b */ /* 0x000fe60000000200 */
[C---:B------:R-:W-:Y:S02]  /*11b80*/  @!P0 IMAD R0, R5.reuse, c[0x0][0x20c], R0 ;  /* 0x0000830005008a24 */ /* 0x040fe400078e0200 */
[----:B------:R-:W-:Y:S01]  /*11b90*/  @!P0 IMAD.WIDE.U32 R4, R5, c[0x0][0x208], RZ ;  /* 0x0000820005048a25 */ /* 0x000fe200078e00ff */
[----:B------:R-:W1:Y:S03]  /*11ba0*/  LDSM.16.M88.4 R8, [R196+0xc100] ;  /* 0x00c10000c408783b */ /* 0x000e660000000200 */
[C---:B------:R-:W-:Y:S01]  /*11bb0*/  @!P0 IMAD.SHL.U32 R31, R4.reuse, 0x40, RZ ;  /* 0x00000040041f8824 */ /* 0x040fe200078e00ff */
[----:B------:R-:W-:Y:S02]  /*11bc0*/  @!P0 IADD3 R0, R5, R0, RZ ;  /* 0x0000000005008210 */ /* 0x000fe40007ffe0ff */
[----:B------:R-:W2:Y:S02]  /*11bd0*/  LDSM.16.M88.4 R16, [R196+0xc900] ;  /* 0x00c90000c410783b */ /* 0x000ea40000000200 */
[----:B------:R-:W-:Y:S02]  /*11be0*/  @!P0 IADD3 R5, P1, R31, R210, RZ ;  /* 0x000000d21f058210 */ /* 0x000fe40007f3e0ff */
[----:B------:R-:W-:Y:S02]  /*11bf0*/  @!P0 SHF.L.U64.HI R29, R4, 0x6, R0 ;  /* 0x00000006041d8819 */ /* 0x000fe40000010200 */
[----:B------:R-:W3:Y:S02]  /*11c00*/  LDSM.16.M88.4 R24, [R196+0xd100] ;  /* 0x00d10000c418783b */ /* 0x000ee40000000200 */
[----:B------:R-:W-:Y:S02]  /*11c10*/  @!P0 IADD3.X R0, R29, R215, RZ, P1, !PT ;  /* 0x000000d71d008210 */ /* 0x000fe40000ffe4ff */
[C---:B------:R-:W-:Y:S02]  /*11c20*/  @!P0 LEA R168, P1, R5.reuse, c[0x0][0x1f8], 0x1 ;  /* 0x00007e0005a88a11 */ /* 0x040fe400078208ff */
[----:B------:R-:W4:Y:S02]  /*11c30*/  LDSM.16.M88.4 R136, [R196+0xd900] ;  /* 0x00d90000c488783b */ /* 0x000f240000000200 */
[----:B------:R-:W-:Y:S02]  /*11c40*/  @!P0 LEA.HI.X R169, R5, c[0x0][0x1fc], R0, 0x1, P1 ;  /* 0x00007f0005a98a11 */ /* 0x000fe400008f0c00 */
[C---:B------:R-:W-:Y:S02]  /*11c50*/  IADD3 R2, P1, R210.reuse, 0x40, RZ ;  /* 0x00000040d2027810 */ /* 0x040fe40007f3e0ff */
[----:B------:R-:W-:Y:S03]  /*11c60*/  LDSM.16.M88.4 R140, [R190] ;  /* 0x00000000be8c783b */ /* 0x000fe60000000200 */
[--C-:B------:R-:W-:Y:S01]  /*11c70*/  IMAD.X R20, RZ, RZ, R215.reuse, P1 ;  /* 0x000000ffff147224 */ /* 0x100fe200008e06d7 */
[----:B------:R-:W-:Y:S02]  /*11c80*/  @!P0 IADD3 R5, P1, R31, R2, RZ ;  /* 0x000000021f058210 */ /* 0x000fe40007f3e0ff */
[----:B------:R-:W3:Y:S02]  /*11c90*/  LDSM.16.M88.4 R144, [R134+0xc100] ;  /* 0x00c100008690783b */ /* 0x000ee40000000200 */
[----:B------:R-:W-:Y:S02]  /*11ca0*/  @!P0 IADD3.X R0, R29, R20, RZ, P1, !PT ;  /* 0x000000141d008210 */ /* 0x000fe40000ffe4ff */
[C---:B------:R-:W-:Y:S02]  /*11cb0*/  @!P0 LEA R166, P1, R5.reuse, c[0x0][0x1f8], 0x1 ;  /* 0x00007e0005a68a11 */ /* 0x040fe400078208ff */
[----:B------:R-:W3:Y:S02]  /*11cc0*/  LDSM.16.M88.4 R148, [R134+0xc900] ;  /* 0x00c900008694783b */ /* 0x000ee40000000200 */
[----:B------:R-:W-:Y:S02]  /*11cd0*/  @!P0 LEA.HI.X R167, R5, c[0x0][0x1fc], R0, 0x1, P1 ;  /* 0x00007f0005a78a11 */ /* 0x000fe400008f0c00 */
[C---:B-1----:R-:W-:Y:S02]  /*11ce0*/  HMMA.16816.F32.BF16 R4, R32.reuse, R8, RZ ;  /* 0x000000082004723c */ /* 0x042fe400000418ff */
[----:B------:R-:W5:Y:S01]  /*11cf0*/  LDL R227, [R1+0x4] ;  /* 0x0000040001e37983 */ /* 0x000f620000100800 */
[----:B------:R-:W-:Y:S05]  /*11d00*/  IADD3 R0, P1, R210, 0x80, RZ ;  /* 0x00000080d2007810 */ /* 0x000fea0007f3e0ff */
[C---:B------:R-:W-:Y:S01]  /*11d10*/  HMMA.16816.F32.BF16 R8, R32.reuse, R10, RZ ;  /* 0x0000000a2008723c */ /* 0x040fe200000418ff */
[----:B------:R-:W-:Y:S03]  /*11d20*/  IMAD.X R28, RZ, RZ, R215, P1 ;  /* 0x000000ffff1c7224 */ /* 0x000fe600008e06d7 */
[----:B------:R-:W-:Y:S04]  /*11d30*/  @!P0 IADD3 R12, P1, R31, R0, RZ ;  /* 0x000000001f0c8210 */ /* 0x000fe80007f3e0ff */
[----:B------:R-:W-:Y:S04]  /*11d40*/  @!P0 IADD3.X R13, R29, R28, RZ, P1, !PT ;  /* 0x0000001c1d0d8210 */ /* 0x000fe80000ffe4ff */
[C---:B------:R-:W-:Y:S04]  /*11d50*/  @!P0 LEA R164, P1, R12.reuse, c[0x0][0x1f8], 0x1 ;  /* 0x00007e000ca48a11 */ /* 0x040fe800078208ff */
[----:B------:R-:W-:Y:S02]  /*11d60*/  @!P0 LEA.HI.X R165, R12, c[0x0][0x1fc], R13, 0x1, P1 ;  /* 0x00007f000ca58a11 */ /* 0x000fe400008f0c0d */
[C---:B--2---:R-:W-:Y:S01]  /*11d70*/  HMMA.16816.F32.BF16 R12, R32.reuse, R16, RZ ;  /* 0x00000010200c723c */ /* 0x044fe200000418ff */
[----:B------:R-:W-:Y:S04]  /*11d80*/  @!P0 IADD3 R31, P1, R205, R31, RZ ;  /* 0x0000001fcd1f8210 */ /* 0x000fe80007f3e0ff */
[----:B------:R-:W-:Y:S02]  /*11d90*/  @!P0 IADD3.X R29, R204, R29, RZ, P1, !PT ;  /* 0x0000001dcc1d8210 */ /* 0x000fe40000ffe4ff */
[----:B------:R-:W-:Y:S01]  /*11da0*/  @!P0 IADD3 R2, P1, R31, R2, RZ ;  /* 0x000000021f028210 */ /* 0x000fe20007f3e0ff */
[C---:B------:R-:W-:Y:S04]  /*11db0*/  HMMA.16816.F32.BF16 R16, R32.reuse, R18, RZ ;  /* 0x000000122010723c */ /* 0x040fe800000418ff */
[----:B------:R-:W-:Y:S01]  /*11dc0*/  @!P0 IMAD.X R153, R29, 0x1, R20, P1 ;  /* 0x000000011d998824 */ /* 0x000fe200008e0614 */
[----:B------:R-:W-:Y:S03]  /*11dd0*/  @!P0 IADD3 R0, P1, R31, R0, RZ ;  /* 0x000000001f008210 */ /* 0x000fe60007f3e0ff */
[C---:B---3--:R-:W-:Y:S01]  /*11de0*/  HMMA.16816.F32.BF16 R20, R32.reuse, R24, RZ ;  /* 0x000000182014723c */ /* 0x048fe200000418ff */
[----:B------:R-:W-:Y:S03]  /*11df0*/  @!P0 IADD3.X R157, R29, R28, RZ, P1, !PT ;  /* 0x0000001c1d9d8210 */ /* 0x000fe60000ffe4ff */
[----:B------:R-:W-:Y:S04]  /*11e00*/  @!P0 IADD3 R28, P1, R31, R210, RZ ;  /* 0x000000d21f1c8210 */ /* 0x000fe80007f3e0ff */
[C---:B------:R-:W-:Y:S01]  /*11e10*/  HMMA.16816.F32.BF16 R24, R32.reuse, R26, RZ ;  /* 0x0000001a2018723c */ /* 0x040fe200000418ff */
[----:B------:R-:W-:Y:S03]  /*11e20*/  @!P0 IMAD.X R29, R29, 0x1, R215, P1 ;  /* 0x000000011d1d8824 */ /* 0x000fe600008e06d7 */
[C---:B------:R-:W-:Y:S04]  /*11e30*/  @!P0 LEA R172, P1, R28.reuse, c[0x0][0x1f8], 0x1 ;  /* 0x00007e001cac8a11 */ /* 0x040fe800078208ff */
[----:B------:R-:W-:Y:S02]  /*11e40*/  @!P0 LEA.HI.X R173, R28, c[0x0][0x1fc], R29, 0x1, P1 ;  /* 0x00007f001cad8a11 */ /* 0x000fe400008f0c1d */
[C---:B----4-:R-:W-:Y:S02]  /*11e50*/  HMMA.16816.F32.BF16 R28, R32.reuse, R136, RZ ;  /* 0x00000088201c723c */ /* 0x050fe400000418ff */
[C---:B------:R-:W-:Y:S04]  /*11e60*/  @!P0 LEA R176, P1, R2.reuse, c[0x0][0x1f8], 0x1 ;  /* 0x00007e0002b08a11 */ /* 0x040fe800078208ff */
[----:B------:R-:W-:Y:S01]  /*11e70*/  @!P0 LEA.HI.X R177, R2, c[0x0][0x1fc], R153, 0x1, P1 ;  /* 0x00007f0002b18a11 */ /* 0x000fe200008f0c99 */
[C---:B------:R-:W-:Y:S01]  /*11e80*/  IMAD.IADD R2, R133.reuse, 0x1, R134 ;  /* 0x0000000185027824 */ /* 0x040fe200078e0286 */
[----:B------:R-:W-:Y:S01]  /*11e90*/  HMMA.16816.F32.BF16 R32, R32, R138, RZ ;  /* 0x0000008a2020723c */ /* 0x000fe200000418ff */
[----:B------:R-:W1:Y:S03]  /*11ea0*/  LDSM.16.M88.4 R152, [R134+0xd100] ;  /* 0x00d100008698783b */ /* 0x000e660000000200 */
[C---:B------:R-:W-:Y:S03]  /*11eb0*/  @!P0 LEA R174, P1, R0.reuse, c[0x0][0x1f8], 0x1 ;  /* 0x00007e0000ae8a11 */ /* 0x040fe600078208ff */
[----:B------:R-:W2:Y:S01]  /*11ec0*/  LDSM.16.M88.4 R136, [R134+0xd900] ;  /* 0x00d900008688783b */ /* 0x000ea20000000200 */
[C---:B------:R-:W-:Y:S05]  /*11ed0*/  HMMA.16816.F32.BF16 R4, R140.reuse, R144, R4 ;  /* 0x000000908c04723c */ /* 0x040fea0000041804 */
[----:B------:R-:W-:Y:S01]  /*11ee0*/  @!PT LDS RZ, [RZ] ;  /* 0x00000000fffff984 */ /* 0x000fe20000000800 */
[----:B------:R-:W-:Y:S01]  /*11ef0*/  @!PT LDS RZ, [RZ] ;  /* 0x00000000fffff984 */ /* 0x000fe20000000800 */
[----:B------:R-:W-:Y:S01]  /*11f00*/  @!PT LDS RZ, [RZ] ;  /* 0x00000000fffff984 */ /* 0x000fe20000000800 */
[----:B------:R3:W-:Y:S01]  /*11f10*/  @!P0 LDGSTS.E.BYPASS.LTC128B.128 [R171], [R168.64], !P3 ;  /* 0x00000000a8ab8fae */ /* 0x0007e2000d901d46 */
[----:B------:R-:W-:Y:S02]  /*11f20*/  @!P0 LEA.HI.X R175, R0, c[0x0][0x1fc], R157, 0x1, P1 ;  /* 0x00007f0000af8a11 */ /* 0x000fe400008f0c9d */
[C---:B------:R-:W-:Y:S03]  /*11f30*/  HMMA.16816.F32.BF16 R8, R140.reuse, R146, R8 ;  /* 0x000000928c08723c */ /* 0x040fe60000041808 */
[----:B------:R4:W-:Y:S01]  /*11f40*/  @!P0 LDGSTS.E.BYPASS.LTC128B.128 [R171+0x2000], [R166.64], !P6 ;  /* 0x02000000a6ab8fae */ /* 0x0009e2000f101d46 */
[----:B------:R-:W-:Y:S04]  /*11f50*/  IADD3 R0, R133, R196, RZ ;  /* 0x000000c485007210 */ /* 0x000fe80007ffe0ff */
[C---:B------:R-:W-:Y:S01]  /*11f60*/  HMMA.16816.F32.BF16 R12, R140.reuse, R148, R12 ;  /* 0x000000948c0c723c */ /* 0x040fe2000004180c */
[----:B------:R4:W-:Y:S06]  /*11f70*/  @!P0 LDGSTS.E.BYPASS.LTC128B.128 [R171+0x4000], [R164.64], !P5 ;  /* 0x04000000a4ab8fae */ /* 0x0009ec000e901d46 */
[----:B------:R3:W-:Y:S01]  /*11f80*/  @!P0 LDGSTS.E.BYPASS.LTC128B.128 [R171+0x1000], [R172.64], !P3 ;  /* 0x01000000acab8fae */ /* 0x0007e2000d901d46 */
[C---:B------:R-:W-:Y:S05]  /*11f90*/  HMMA.16816.F32.BF16 R16, R140.reuse, R150, R16 ;  /* 0x000000968c10723c */ /* 0x040fea0000041810 */
[----:B------:R3:W-:Y:S03]  /*11fa0*/  @!P0 LDGSTS.E.BYPASS.LTC128B.128 [R171+0x3000], [R176.64], !P6 ;  /* 0x03000000b0ab8fae */ /* 0x0007e6000f101d46 */
[C---:B-1----:R-:W-:Y:S03]  /*11fb0*/  HMMA.16816.F32.BF16 R20, R140.reuse, R152, R20 ;  /* 0x000000988c14723c */ /* 0x042fe60000041814 */
[----:B------:R3:W-:Y:S01]  /*11fc0*/  @!P0 LDGSTS.E.BYPASS.LTC128B.128 [R171+0x5000], [R174.64], !P5 ;  /* 0x05000000aeab8fae */ /* 0x0007e2000e901d46 */
[C---:B------:R-:W-:Y:S02]  /*11fd0*/  ISETP.GE.AND P0, PT, R221.reuse, 0x1, PT ;  /* 0x00000001dd00780c */ /* 0x040fe40003f06270 */
[----:B------:R-:W-:Y:S02]  /*11fe0*/  IADD3 R221, R221, 0x1, RZ ;  /* 0x00000001dddd7810 */ /* 0x000fe40007ffe0ff */
[C---:B------:R-:W-:Y:S01]  /*11ff0*/  HMMA.16816.F32.BF16 R24, R140.reuse, R154, R24 ;  /* 0x0000009a8c18723c */ /* 0x040fe20000041818 */
[----:B------:R-:W-:Y:S03]  /*12000*/  LDSM.16.M88.4 R156, [R188] ;  /* 0x00000000bc9c783b */ /* 0x000fe60000000200 */
[----:B------:R-:W-:Y:S03]  /*12010*/  SEL R221, R221, RZ, !P0 ;  /* 0x000000ffdddd7207 */ /* 0x000fe60004000000 */
[----:B------:R-:W1:Y:S01]  /*12020*/  LDSM.16.M88.4 R160, [R0+0xc100] ;  /* 0x00c1000000a0783b */ /* 0x000e620000000200 */
[C---:B--2---:R-:W-:Y:S05]  /*12030*/  HMMA.16816.F32.BF16 R28, R140.reuse, R136, R28 ;  /* 0x000000888c1c723c */ /* 0x044fea000004181c */
[----:B------:R-:W2:Y:S03]  /*12040*/  LDSM.16.M88.4 R144, [R0+0xc900] ;  /* 0x00c900000090783b */ /* 0x000ea60000000200 */
[----:B------:R-:W-:Y:S03]  /*12050*/  HMMA.16816.F32.BF16 R32, R140, R138, R32 ;  /* 0x0000008a8c20723c */ /* 0x000fe60000041820 */
[----:B------:R-:W2:Y:S06]  /*12060*/  LDSM.16.M88.4 R148, [R0+0xd100] ;  /* 0x00d100000094783b */ /* 0x000eac0000000200 */
[----:B----4-:R-:W4:Y:S06]  /*12070*/  LDSM.16.M88.4 R164, [R0+0xd900] ;  /* 0x00d9000000a4783b */ /* 0x010f2c0000000200 */
[----:B------:R-:W-:Y:S06]  /*12080*/  LDSM.16.M88.4 R152, [R187] ;  /* 0x00000000bb98783b */ /* 0x000fec0000000200 */
[----:B---3--:R-:W3:Y:S06]  /*12090*/  LDSM.16.M88.4 R168, [R2+0xc100] ;  /* 0x00c1000002a8783b */ /* 0x008eec0000000200 */
[----:B------:R-:W3:Y:S01]  /*120a0*/  LDSM.16.M88.4 R136, [R2+0xc900] ;  /* 0x00c900000288783b */ /* 0x000ee20000000200 */
[C---:B-1----:R-:W-:Y:S05]  /*120b0*/  HMMA.16816.F32.BF16 R4, R156.reuse, R160, R4 ;  /* 0x000000a09c04723c */ /* 0x042fea0000041804 */
[----:B------:R-:W1:Y:S03]  /*120c0*/  LDSM.16.M88.4 R140, [R2+0xd100] ;  /* 0x00d10000028c783b */ /* 0x000e660000000200 */
[C---:B------:R-:W-:Y:S03]  /*120d0*/  HMMA.16816.F32.BF16 R8, R156.reuse, R162, R8 ;  /* 0x000000a29c08723c */ /* 0x040fe60000041808 */
[----:B------:R-:W-:Y:S06]  /*120e0*/  LDSM.16.M88.4 R160, [R196+0xe900] ;  /* 0x00e90000c4a0783b */ /* 0x000fec0000000200 */
[----:B------:R-:W-:Y:S01]  /*120f0*/  LDSM.16.M88.4 R172, [R196+0x11900] ;  /* 0x01190000c4ac783b */ /* 0x000fe20000000200 */
[C---:B--2---:R-:W-:Y:S05]  /*12100*/  HMMA.16816.F32.BF16 R12, R156.reuse, R144, R12 ;  /* 0x000000909c0c723c */ /* 0x044fea000004180c */
[----:B------:R-:W-:Y:S03]  /*12110*/  LDSM.16.M88.4 R176, [R190+0x8000] ;  /* 0x00800000beb0783b */ /* 0x000fe60000000200 */
[C---:B------:R-:W-:Y:S03]  /*12120*/  HMMA.16816.F32.BF16 R16, R156.reuse, R146, R16 ;  /* 0x000000929c10723c */ /* 0x040fe60000041810 */
[----:B------:R-:W2:Y:S05]  /*12130*/  LDSM.16.M88.4 R144, [R2+0xd900] ;  /* 0x00d900000290783b */ /* 0x000eaa0000000200 */
[C---:B------:R-:W-:Y:S01]  /*12140*/  HMMA.16816.F32.BF16 R20, R156.reuse, R148, R20 ;  /* 0x000000949c14723c */ /* 0x040fe20000041814 */
[----:B------:R-:W-:Y:S06]  /*12150*/  LDSM.16.M88.4 R180, [R134+0x10100] ;  /* 0x0101000086b4783b */ /* 0x000fec0000000200 */
[----:B------:R-:W0:Y:S01]  /*12160*/  LDGDEPBAR ;  /* 0x00000000000079af */ /* 0x000e220000000000 */
[C---:B------:R-:W-:Y:S05]  /*12170*/  HMMA.16816.F32.BF16 R24, R156.reuse, R150, R24 ;  /* 0x000000969c18723c */ /* 0x040fea0000041818 */
[----:B------:R-:W-:Y:S03]  /*12180*/  LDSM.16.M88.4 R148, [R194+0x4000] ;  /* 0x00400000c294783b */ /* 0x000fe60000000200 */
[C---:B----4-:R-:W-:Y:S08]  /*12190*/  HMMA.16816.F32.BF16 R28, R156.reuse, R164, R28 ;  /* 0x000000a49c1c723c */ /* 0x050ff0000004181c */
[----:B------:R-:W-:Y:S01]  /*121a0*/  HMMA.16816.F32.BF16 R32, R156, R166, R32 ;  /* 0x000000a69c20723c */ /* 0x000fe20000041820 */
[----:B------:R-:W4:Y:S06]  /*121b0*/  LDSM.16.M88.4 R156, [R196+0xe100] ;  /* 0x00e10000c49c783b */ /* 0x000f2c0000000200 */
[----:B------:R-:W2:Y:S01]  /*121c0*/  LDSM.16.M88.4 R164, [R196+0xf100] ;  /* 0x00f10000c4a4783b */ /* 0x000ea20000000200 */
[C---:B---3--:R-:W-:Y:S08]  /*121d0*/  HMMA.16816.F32.BF16 R4, R152.reuse, R168, R4 ;  /* 0x000000a89804723c */ /* 0x048ff00000041804 */
[C---:B------:R-:W-:Y:S01]  /*121e0*/  HMMA.16816.F32.BF16 R8, R152.reuse, R170, R8 ;  /* 0x000000aa9808723c */ /* 0x040fe20000041808 */
[----:B------:R-:W3:Y:S07]  /*121f0*/  LDSM.16.M88.4 R168, [R196+0xf900] ;  /* 0x00f90000c4a8783b */ /* 0x000eee0000000200 */
[C---:B------:R-:W-:Y:S08]  /*12200*/  HMMA.16816.F32.BF16 R12, R152.reuse, R136, R12 ;  /* 0x00000088980c723c */ /* 0x040ff0000004180c */
[C---:B------:R-:W-:Y:S01]  /*12210*/  HMMA.16816.F32.BF16 R16, R152.reuse, R138, R16 ;  /* 0x0000008a9810723c */ /* 0x040fe20000041810 */
[----:B------:R-:W-:Y:S07]  /*12220*/  LDSM.16.M88.4 R136, [R190+0x4000] ;  /* 0x00400000be88783b */ /* 0x000fee0000000200 */
[C---:B-1----:R-:W-:Y:S08]  /*12230*/  HMMA.16816.F32.BF16 R20, R152.reuse, R140, R20 ;  /* 0x0000008c9814723c */ /* 0x042ff00000041814 */
[C---:B------:R-:W-:Y:S01]  /*12240*/  HMMA.16816.F32.BF16 R24, R152.reuse, R142, R24 ;  /* 0x0000008e9818723c */ /* 0x040fe20000041818 */
[----:B------:R-:W1:Y:S07]  /*12250*/  LDSM.16.M88.4 R140, [R134+0xe100] ;  /* 0x00e10000868c783b */ /* 0x000e6e0000000200 */
[C---:B--2---:R-:W-:Y:S08]  /*12260*/  HMMA.16816.F32.BF16 R28, R152.reuse, R144, R28 ;  /* 0x00000090981c723c */ /* 0x044ff0000004181c */
[----:B------:R-:W-:Y:S01]  /*12270*/  HMMA.16816.F32.BF16 R32, R152, R146, R32 ;  /* 0x000000929820723c */ /* 0x000fe20000041820 */
[----:B------:R-:W2:Y:S06]  /*12280*/  LDSM.16.M88.4 R144, [R134+0xe900] ;  /* 0x00e900008690783b */ /* 0x000eac0000000200 */
[----:B------:R-:W1:Y:S01]  /*12290*/  LDSM.16.M88.4 R152, [R134+0xf100] ;  /* 0x00f100008698783b */ /* 0x000e620000000200 */
[C---:B----4-:R-:W-:Y:S08]  /*122a0*/  HMMA.16816.F32.BF16 R4, R148.reuse, R156, R4 ;  /* 0x0000009c9404723c */ /* 0x050ff00000041804 */
[C---:B------:R-:W-:Y:S01]  /*122b0*/  HMMA.16816.F32.BF16 R8, R148.reuse, R158, R8 ;  /* 0x0000009e9408723c */ /* 0x040fe20000041808 */
[----:B------:R-:W4:Y:S03]  /*122c0*/  LDSM.16.M88.4 R156, [R134+0xf900] ;  /* 0x00f90000869c783b */ /* 0x000f260000000200 */
[----:B-----5:R-:W-:Y:S04]  /*122d0*/  IMAD R227, R227, 0x80, R220 ;  /* 0x00000080e3e37824 */ /* 0x020fe800078e02dc */
[C---:B------:R-:W-:Y:S08]  /*122e0*/  HMMA.16816.F32.BF16 R12, R148.reuse, R160, R12 ;  /* 0x000000a0940c723c */ /* 0x040ff0000004180c */
[C---:B------:R-:W-:Y:S01]  /*122f0*/  HMMA.16816.F32.BF16 R16, R148.reuse, R162, R16 ;  /* 0x000000a29410723c */ /* 0x040fe20000041810 */
[----:B------:R-:W-:Y:S07]  /*12300*/  LDSM.16.M88.4 R160, [R188+0x4000] ;  /* 0x00400000bca0783b */ /* 0x000fee0000000200 */
[C---:B------:R-:W-:Y:S08]  /*12310*/  HMMA.16816.F32.BF16 R20, R148.reuse, R164, R20 ;  /* 0x000000a49414723c */ /* 0x040ff00000041814 */
[C---:B------:R-:W-:Y:S01]  /*12320*/  HMMA.16816.F32.BF16 R24, R148.reuse, R166, R24 ;  /* 0x000000a69418723c */ /* 0x040fe20000041818 */
[----:B------:R-:W5:Y:S07]  /*12330*/  LDSM.16.M88.4 R164, [R0+0xe100] ;  /* 0x00e1000000a4783b */ /* 0x000f6e0000000200 */
[C---:B---3--:R-:W-:Y:S08]  /*12340*/  HMMA.16816.F32.BF16 R28, R148.reuse, R168, R28 ;  /* 0x000000a8941c723c */ /* 0x048ff0000004181c */
[----:B------:R-:W-:Y:S01]  /*12350*/  HMMA.16816.F32.BF16 R32, R148, R170, R32 ;  /* 0x000000aa9420723c */ /* 0x000fe20000041820 */
[----:B------:R-:W3:Y:S06]  /*12360*/  LDSM.16.M88.4 R148, [R0+0xe900] ;  /* 0x00e900000094783b */ /* 0x000eec0000000200 */
[----:B------:R-:W-:Y:S01]  /*12370*/  LDSM.16.M88.4 R168, [R196+0x10100] ;  /* 0x01010000c4a8783b */ /* 0x000fe20000000200 */
[C---:B-1----:R-:W-:Y:S08]  /*12380*/  HMMA.16816.F32.BF16 R4, R136.reuse, R140, R4 ;  /* 0x0000008c8804723c */ /* 0x042ff00000041804 */
[C---:B------:R-:W-:Y:S01]  /*12390*/  HMMA.16816.F32.BF16 R8, R136.reuse, R142, R8 ;  /* 0x0000008e8808723c */ /* 0x040fe20000041808 */
[----:B------:R-:W1:Y:S07]  /*123a0*/  LDSM.16.M88.4 R140, [R0+0xf100] ;  /* 0x00f10000008c783b */ /* 0x000e6e0000000200 */
[C---:B--2---:R-:W-:Y:S08]  /*123b0*/  HMMA.16816.F32.BF16 R12, R136.reuse, R144, R12 ;  /* 0x00000090880c723c */ /* 0x044ff0000004180c */
[C---:B------:R-:W-:Y:S01]  /*123c0*/  HMMA.16816.F32.BF16 R16, R136.reuse, R146, R16 ;  /* 0x000000928810723c */ /* 0x040fe20000041810 */
[----:B------:R-:W-:Y:S07]  /*123d0*/  LDSM.16.M88.4 R144, [R187+0x4000] ;  /* 0x00400000bb90783b */ /* 0x000fee0000000200 */
[C---:B------:R-:W-:Y:S08]  /*123e0*/  HMMA.16816.F32.BF16 R20, R136.reuse, R152, R20 ;  /* 0x000000988814723c */ /* 0x040ff00000041814 */
[C---:B------:R-:W-:Y:S01]  /*123f0*/  HMMA.16816.F32.BF16 R24, R136.reuse, R154, R24 ;  /* 0x0000009a8818723c */ /* 0x040fe20000041818 */
[----:B------:R-:W-:Y:S07]  /*12400*/  LDSM.16.M88.4 R152, [R2+0xe100] ;  /* 0x00e100000298783b */ /* 0x000fee0000000200 */
[C---:B----4-:R-:W-:Y:S08]  /*12410*/  HMMA.16816.F32.BF16 R28, R136.reuse, R156, R28 ;  /* 0x0000009c881c723c */ /* 0x050ff0000004181c */
[----:B------:R-:W-:Y:S01]  /*12420*/  HMMA.16816.F32.BF16 R32, R136, R158, R32 ;  /* 0x0000009e8820723c */ /* 0x000fe20000041820 */
[----:B------:R-:W2:Y:S07]  /*12430*/  LDSM.16.M88.4 R136, [R0+0xf900] ;  /* 0x00f900000088783b */ /* 0x000eae0000000200 */
[C---:B-----5:R-:W-:Y:S08]  /*12440*/  HMMA.16816.F32.BF16 R4, R160.reuse, R164, R4 ;  /* 0x000000a4a004723c */ /* 0x060ff00000041804 */
[C---:B------:R-:W-:Y:S01]  /*12450*/  HMMA.16816.F32.BF16 R8, R160.reuse, R166, R8 ;  /* 0x000000a6a008723c */ /* 0x040fe20000041808 */
[----:B------:R-:W-:Y:S07]  /*12460*/  LDSM.16.M88.4 R164, [R194+0x8000] ;  /* 0x00800000c2a4783b */ /* 0x000fee0000000200 */
[C---:B---3--:R-:W-:Y:S07]  /*12470*/  HMMA.16816.F32.BF16 R12, R160.reuse, R148, R12 ;  /* 0x00000094a00c723c */ /* 0x048fee000004180c */
[----:B------:R-:W-:Y:S01]  /*12480*/  IADD3 R148, R133, R192, R135 ;  /* 0x000000c085947210 */ /* 0x000fe20007ffe087 */
[C---:B------:R-:W-:Y:S04]  /*12490*/  HMMA.16816.F32.BF16 R16, R160.reuse, R150, R16 ;  /* 0x00000096a010723c */ /* 0x040fe80000041810 */
[----:B------:R-:W-:Y:S04]  /*124a0*/  IADD3 R193, R189, R148, RZ ;  /* 0x00000094bdc17210 */ /* 0x000fe80007ffe0ff */
[C---:B-1----:R-:W-:Y:S01]  /*124b0*/  HMMA.16816.F32.BF16 R20, R160.reuse, R140, R20 ;  /* 0x0000008ca014723c */ /* 0x042fe20000041814 */
[----:B------:R-:W1:Y:S06]  /*124c0*/  LDSM.16.M88.4 R148, [R193+0xe900] ;  /* 0x00e90000c194783b */ /* 0x000e6c0000000200 */
[----:B------:R-:W3:Y:S01]  /*124d0*/  LDSM.16.M88.4 R156, [R193+0xf100] ;  /* 0x00f10000c19c783b */ /* 0x000ee20000000200 */
[C---:B------:R-:W-:Y:S05]  /*124e0*/  HMMA.16816.F32.BF16 R24, R160.reuse, R142, R24 ;  /* 0x0000008ea018723c */ /* 0x040fea0000041818 */
[----:B------:R-:W4:Y:S03]  /*124f0*/  LDSM.16.M88.4 R140, [R193+0xf900] ;  /* 0x00f90000c18c783b */ /* 0x000f260000000200 */
[C---:B--2---:R-:W-:Y:S08]  /*12500*/  HMMA.16816.F32.BF16 R28, R160.reuse, R136, R28 ;  /* 0x00000088a01c723c */ /* 0x044ff0000004181c */
[----:B------:R-:W-:Y:S01]  /*12510*/  HMMA.16816.F32.BF16 R32, R160, R138, R32 ;  /* 0x0000008aa020723c */ /* 0x000fe20000041820 */
[----:B------:R-:W2:Y:S06]  /*12520*/  LDSM.16.M88.4 R136, [R196+0x10900] ;  /* 0x01090000c488783b */ /* 0x000eac0000000200 */
[----:B------:R-:W5:Y:S01]  /*12530*/  LDSM.16.M88.4 R160, [R196+0x11100] ;  /* 0x01110000c4a0783b */ /* 0x000f620000000200 */
[C---:B------:R-:W-:Y:S08]  /*12540*/  HMMA.16816.F32.BF16 R4, R144.reuse, R152, R4 ;  /* 0x000000989004723c */ /* 0x040ff00000041804 */
[C---:B------:R-:W-:Y:S01]  /*12550*/  HMMA.16816.F32.BF16 R8, R144.reuse, R154, R8 ;  /* 0x0000009a9008723c */ /* 0x040fe20000041808 */
[----:B------:R-:W-:Y:S07]  /*12560*/  LDSM.16.M88.4 R152, [R188+0x8000] ;  /* 0x00800000bc98783b */ /* 0x000fee0000000200 */
[C---:B-1----:R-:W-:Y:S08]  /*12570*/  HMMA.16816.F32.BF16 R12, R144.reuse, R148, R12 ;  /* 0x00000094900c723c */ /* 0x042ff0000004180c */
[C---:B------:R-:W-:Y:S01]  /*12580*/  HMMA.16816.F32.BF16 R16, R144.reuse, R150, R16 ;  /* 0x000000969010723c */ /* 0x040fe20000041810 */
[----:B------:R-:W-:Y:S07]  /*12590*/  LDSM.16.M88.4 R148, [R134+0x11900] ;  /* 0x011900008694783b */ /* 0x000fee0000000200 */
[C---:B---3--:R-:W-:Y:S08]  /*125a0*/  HMMA.16816.F32.BF16 R20, R144.reuse, R156, R20 ;  /* 0x0000009c9014723c */ /* 0x048ff00000041814 */
[C---:B------:R-:W-:Y:S01]  /*125b0*/  HMMA.16816.F32.BF16 R24, R144.reuse, R158, R24 ;  /* 0x0000009e9018723c */ /* 0x040fe20000041818 */
[----:B------:R-:W-:Y:S07]  /*125c0*/  LDSM.16.M88.4 R156, [R0+0x10100] ;  /* 0x01010000009c783b */ /* 0x000fee0000000200 */
[C---:B----4-:R-:W-:Y:S08]  /*125d0*/  HMMA.16816.F32.BF16 R28, R144.reuse, R140, R28 ;  /* 0x0000008c901c723c */ /* 0x050ff0000004181c */
[----:B------:R-:W-:Y:S01]  /*125e0*/  HMMA.16816.F32.BF16 R32, R144, R142, R32 ;  /* 0x0000008e9020723c */ /* 0x000fe20000041820 */
[----:B------:R-:W1:Y:S06]  /*125f0*/  LDSM.16.M88.4 R140, [R134+0x10900] ;  /* 0x01090000868c783b */ /* 0x000e6c0000000200 */
[----:B------:R-:W3:Y:S01]  /*12600*/  LDSM.16.M88.4 R144, [R134+0x11100] ;  /* 0x011100008690783b */ /* 0x000ee20000000200 */
[C---:B------:R-:W-:Y:S08]  /*12610*/  HMMA.16816.F32.BF16 R4, R164.reuse, R168, R4 ;  /* 0x000000a8a404723c */ /* 0x040ff00000041804 */
[C---:B------:R-:W-:Y:S01]  /*12620*/  HMMA.16816.F32.BF16 R8, R164.reuse, R170, R8 ;  /* 0x000000aaa408723c */ /* 0x040fe20000041808 */
[----:B------:R-:W-:Y:S07]  /*12630*/  LDSM.16.M88.4 R168, [R187+0x8000] ;  /* 0x00800000bba8783b */ /* 0x000fee0000000200 */
[C---:B--2---:R-:W-:Y:S08]  /*12640*/  HMMA.16816.F32.BF16 R12, R164.reuse, R136, R12 ;  /* 0x00000088a40c723c */ /* 0x044ff0000004180c */
[C---:B------:R-:W-:Y:S01]  /*12650*/  HMMA.16816.F32.BF16 R16, R164.reuse, R138, R16 ;  /* 0x0000008aa410723c */ /* 0x040fe20000041810 */
[----:B------:R-:W2:Y:S07]  /*12660*/  LDSM.16.M88.4 R136, [R0+0x10900] ;  /* 0x010900000088783b */ /* 0x000eae0000000200 */
[C---:B-----5:R-:W-:Y:S08]  /*12670*/  HMMA.16816.F32.BF16 R20, R164.reuse, R160, R20 ;  /* 0x000000a0a414723c */ /* 0x060ff00000041814 */
        /* <DEDUP_REMOVED lines=9> */
[C---:B------:R-:W-:Y:S08]  /*12710*/  HMMA.16816.F32.BF16 R16, R176.reuse, R142, R16 ;  /* 0x0000008eb010723c */ /* 0x040ff00000041810 */
[C---:B---3--:R-:W-:Y:S08]  /*12720*/  HMMA.16816.F32.BF16 R20, R176.reuse, R144, R20 ;  /* 0x00000090b014723c */ /* 0x048ff00000041814 */
[C---:B------:R-:W-:Y:S08]  /*12730*/  HMMA.16816.F32.BF16 R24, R176.reuse, R146, R24 ;  /* 0x00000092b018723c */ /* 0x040ff00000041818 */
[C---:B------:R-:W-:Y:S08]  /*12740*/  HMMA.16816.F32.BF16 R28, R176.reuse, R148, R28 ;  /* 0x00000094b01c723c */ /* 0x040ff0000004181c */
[----:B------:R-:W-:Y:S08]  /*12750*/  HMMA.16816.F32.BF16 R32, R176, R150, R32 ;  /* 0x00000096b020723c */ /* 0x000ff00000041820 */
[C---:B------:R-:W-:Y:S08]  /*12760*/  HMMA.16816.F32.BF16 R4, R152.reuse, R156, R4 ;  /* 0x0000009c9804723c */ /* 0x040ff00000041804 */
[C---:B------:R-:W-:Y:S08]  /*12770*/  HMMA.16816.F32.BF16 R8, R152.reuse, R158, R8 ;  /* 0x0000009e9808723c */ /* 0x040ff00000041808 */
[C---:B--2---:R-:W-:Y:S08]  /*12780*/  HMMA.16816.F32.BF16 R12, R152.reuse, R136, R12 ;  /* 0x00000088980c723c */ /* 0x044ff0000004180c */
[C---:B------:R-:W-:Y:S01]  /*12790*/  HMMA.16816.F32.BF16 R16, R152.reuse, R138, R16 ;  /* 0x0000008a9810723c */ /* 0x040fe20000041810 */
[----:B------:R-:W1:Y:S07]  /*127a0*/  LDSM.16.M88.4 R136, [R193+0x10900] ;  /* 0x01090000c188783b */ /* 0x000e6e0000000200 */
[C---:B----4-:R-:W-:Y:S08]  /*127b0*/  HMMA.16816.F32.BF16 R20, R152.reuse, R160, R20 ;  /* 0x000000a09814723c */ /* 0x050ff00000041814 */
[C---:B------:R-:W-:Y:S08]  /*127c0*/  HMMA.16816.F32.BF16 R24, R152.reuse, R162, R24 ;  /* 0x000000a29818723c */ /* 0x040ff00000041818 */
[C---:B-----5:R-:W-:Y:S08]  /*127d0*/  HMMA.16816.F32.BF16 R28, R152.reuse, R164, R28 ;  /* 0x000000a4981c723c */ /* 0x060ff0000004181c */
        /* <DEDUP_REMOVED lines=25> */
[----:B------:R-:W2:Y:S01]  /*12970*/  MUFU.TANH R141, R141 ;  /* 0x0000008d008d7308 */ /* 0x000ea20000002400 */
[C---:B---3--:R-:W-:Y:S01]  /*12980*/  HMMA.16816.F32.BF16 R20, R168.reuse, R4, R20 ;  /* 0x00000004a814723c */ /* 0x048fe20000041814 */
[----:B-----5:R-:W3:Y:S08]  /*12990*/  LDSM.16.M88.4 R8, [R193+0x11900] ;  /* 0x01190000c108783b */ /* 0x020ef00000000200 */
[----:B------:R-:W2:Y:S01]  /*129a0*/  MUFU.TANH R0, R0 ;  /* 0x0000000000007308 */ /* 0x000ea20000002400 */
[C---:B------:R-:W-:Y:S02]  /*129b0*/  HMMA.16816.F32.BF16 R24, R168.reuse, R6, R24 ;  /* 0x00000006a818723c */ /* 0x040fe40000041818 */
[----:B-1----:R-:W-:Y:S01]  /*129c0*/  LOP3.LUT R14, RZ, c[0x0][0x324], RZ, 0x33, !PT ;  /* 0x0000c900ff0e7a12 */ /* 0x002fe200078e33ff */
[----:B------:R-:W-:Y:S02]  /*129d0*/  FMUL.FTZ R5, R18, c[0x0][0x320] ;  /* 0x0000c80012057a20 */ /* 0x000fe40000410000 */
[----:B------:R-:W-:Y:S04]  /*129e0*/  FMUL.FTZ R4, R19, c[0x0][0x320] ;  /* 0x0000c80013047a20 */ /* 0x000fe80000410000 */
[----:B------:R-:W1:Y:S05]  /*129f0*/  MUFU.TANH R2, R2 ;  /* 0x0000000200027308 */ /* 0x000e6a0000002400 */
        /* <DEDUP_REMOVED lines=9> */
[----:B------:R-:W-:Y:S01]  /*12a90*/  FMUL.FTZ R27, R27, c[0x0][0x320] ;  /* 0x0000c8001b1b7a20 */ /* 0x000fe20000410000 */
[C---:B---3--:R-:W-:Y:S08]  /*12aa0*/  HMMA.16816.F32.BF16 R28, R168.reuse, R8, R28 ;  /* 0x00000008a81c723c */ /* 0x048ff0000004181c */
[----:B------:R-:W3:Y:S01]  /*12ab0*/  MUFU.TANH R165, R165 ;  /* 0x000000a500a57308 */ /* 0x000ee20000002400 */
[----:B------:R-:W-:Y:S01]  /*12ac0*/  IADD3 R8, R209, R227, R218 ;  /* 0x000000e3d1087210 */ /* 0x000fe20007ffe0da */
[----:B------:R-:W-:Y:S04]  /*12ad0*/  HMMA.16816.F32.BF16 R32, R168, R10, R32 ;  /* 0x0000000aa820723c */ /* 0x000fe80000041820 */
[----:B------:R-:W-:Y:S03]  /*12ae0*/  @P2 IMAD.HI.U32 R7, R8, c[0x0][0x2c8], RZ ;  /* 0x0000b20008072a27 */ /* 0x000fe600078e00ff */
[----:B------:R-:W-:Y:S01]  /*12af0*/  SHF.L.U32 R10, R195, 0x6, RZ ;  /* 0x00000006c30a7819 */ /* 0x000fe200000006ff */
[----:B------:R-:W1:Y:S01]  /*12b00*/  MUFU.TANH R12, R12 ;  /* 0x0000000c000c7308 */ /* 0x000e620000002400 */
[----:B------:R-:W-:Y:S03]  /*12b10*/  @P2 SHF.R.U32.HI R8, RZ, c[0x0][0x2cc], R7 ;  /* 0x0000b300ff082a19 */ /* 0x000fe60000011607 */
[----:B------:R-:W-:Y:S02]  /*12b20*/  IADD3 R7, -R219, 0x1, -R10 ;  /* 0x00000001db077810 */ /* 0x000fe40007ffe90a */
[----:B------:R-:W5:Y:S01]  /*12b30*/  SHFL.IDX PT, R9, R8, RZ, 0x1c1f ;  /* 0x001c1fff08097589 */ /* 0x000f6200000e0000 */
[----:B------:R-:W-:Y:S01]  /*12b40*/  FMUL.FTZ R163, R28, c[0x0][0x320] ;  /* 0x0000c8001ca37a20 */ /* 0x000fe20000410000 */
[----:B------:R-:W-:Y:S02]  /*12b50*/  IADD3 R7, -R206, R7, R199 ;  /* 0x00000007ce077210 */ /* 0x000fe40007ffe1c7 */
[----:B------:R-:W1:Y:S01]  /*12b60*/  MUFU.TANH R143, R143 ;  /* 0x0000008f008f7308 */ /* 0x000e620000002400 */
[----:B------:R-:W-:Y:S02]  /*12b70*/  FMUL.FTZ R29, R29, c[0x0][0x320] ;  /* 0x0000c8001d1d7a20 */ /* 0x000fe40000410000 */
[----:B------:R-:W-:Y:S01]  /*12b80*/  FMUL.FTZ R30, R30, c[0x0][0x320] ;  /* 0x0000c8001e1e7a20 */ /* 0x000fe20000410000 */
[----:B------:R-:W-:Y:S01]  /*12b90*/  IADD3 R15, R7, c[0x0][0x328], RZ ;  /* 0x0000ca00070f7a10 */ /* 0x000fe20007ffe0ff */
[----:B------:R-:W-:Y:S02]  /*12ba0*/  FMUL.FTZ R31, R31, c[0x0][0x320] ;  /* 0x0000c8001f1f7a20 */ /* 0x000fe40000410000 */
[----:B------:R-:W-:Y:S02]  /*12bb0*/  FMUL.FTZ R149, R32, c[0x0][0x320] ;  /* 0x0000c80020957a20 */ /* 0x000fe40000410000 */
[----:B------:R-:W-:Y:S01]  /*12bc0*/  FMUL.FTZ R33, R33, c[0x0][0x320] ;  /* 0x0000c80021217a20 */ /* 0x000fe20000410000 */
[----:B------:R-:W1:Y:S01]  /*12bd0*/  MUFU.TANH R13, R13 ;  /* 0x0000000d000d7308 */ /* 0x000e620000002400 */
[----:B------:R-:W-:Y:S02]  /*12be0*/  FMUL.FTZ R34, R34, c[0x0][0x320] ;  /* 0x0000c80022227a20 */ /* 0x000fe40000410000 */
[----:B------:R-:W-:Y:S02]  /*12bf0*/  FMUL.FTZ R35, R35, c[0x0][0x320] ;  /* 0x0000c80023237a20 */ /* 0x000fe40000410000 */
[----:B------:R-:W-:Y:S05]  /*12c00*/  IMAD.IADD R14, R14, 0x1, R7 ;  /* 0x000000010e0e7824 */ /* 0x000fea00078e0207 */
[----:B------:R-:W1:Y:S01]  /*12c10*/  MUFU.TANH R5, R5 ;  /* 0x0000000500057308 */ /* 0x000e620000002400 */
[----:B-----5:R-:W-:Y:S01]  /*12c20*/  IADD3 R17, R15, R9, RZ ;  /* 0x000000090f117210 */ /* 0x020fe20007ffe0ff */
[----:B------:R-:W-:Y:S08]  /*12c30*/  IMAD.IADD R16, R14, 0x1, R9 ;  /* 0x000000010e107824 */ /* 0x000ff000078e0209 */
[----:B------:R-:W1:Y:S10]  /*12c40*/  MUFU.TANH R4, R4 ;  /* 0x0000000400047308 */ /* 0x000e740000002400 */
[----:B------:R-:W1:Y:S10]  /*12c50*/  MUFU.TANH R173, R173 ;  /* 0x000000ad00ad7308 */ /* 0x000e740000002400 */
[----:B------:R1:W1:Y:S10]  /*12c60*/  MUFU.TANH R177, R21 ;  /* 0x0000001500b17308 */ /* 0x0002740000002400 */
[----:B------:R1:W1:Y:S10]  /*12c70*/  MUFU.TANH R180, R22 ;  /* 0x0000001600b47308 */ /* 0x0002740000002400 */
[----:B------:R1:W1:Y:S10]  /*12c80*/  MUFU.TANH R178, R23 ;  /* 0x0000001700b27308 */ /* 0x0002740000002400 */
[----:B------:R-:W1:Y:S10]  /*12c90*/  MUFU.TANH R175, R175 ;  /* 0x000000af00af7308 */ /* 0x000e740000002400 */
[----:B------:R-:W1:Y:S10]  /*12ca0*/  MUFU.TANH R6, R6 ;  /* 0x0000000600067308 */ /* 0x000e740000002400 */
        /* <DEDUP_REMOVED lines=22> */
.L_x_1022:
[----:B------:R-:W-:Y:S04]  /*12e10*/  MOV R7, c[0x0][0x32c] ;  /* 0x0000cb0000077a02 */ /* 0x000fe80000000f00 */
[----:B------:R-:W-:-:S13]  /*12e20*/  ISETP.NE.AND P0, PT, R7, 0x1, PT ;  /* 0x000000010700780c */ /* 0x000fda0003f05270 */
[----:B------:R-:W-:Y:S05]  /*12e30*/  @P0 IMAD.HI.U32 R7, R9, c[0x0][0x330], RZ ;  /* 0x0000cc0009070a27 */ /* 0x000fea00078e00ff */
[----:B------:R-:W-:Y:S02]  /*12e40*/  @P0 SHF.R.U32.HI R9, RZ, c[0x0][0x334], R7 ;  /* 0x0000cd00ff090a19 */ /* 0x000fe40000011607 */
.L_x_1023:
[----:B------:R-:W-:Y:S05]  /*12e50*/  BSYNC B0 ;  /* 0x0000000000007941 */ /* 0x000fea0003800000 */
.L_x_1021:
[----:B------:R-:W-:Y:S04]  /*12e60*/  IMAD R18, R9, c[0x0][0x32c], -R10 ;  /* 0x0000cb0009127a24 */ /* 0x000fe800078e0a0a */
[----:B------:R-:W-:Y:S05]  /*12e70*/  IMAD.IADD R7, R18, 0x1, -R219 ;  /* 0x0000000112077824 */ /* 0x000fea00078e0adb */
[----:B------:R-:W-:Y:S02]  /*12e80*/  IADD3 R18, R7, c[0x0][0x32c], RZ ;  /* 0x0000cb0007127a10 */ /* 0x000fe40007ffe0ff */
[----:B------:R-:W-:Y:S02]  /*12e90*/  IMNMX R16, R16, R7, !PT ;  /* 0x0000000710107217 */ /* 0x000fe40007800200 */
[----:B------:R-:W-:Y:S02]  /*12ea0*/  IMNMX R17, R17, R18, PT ;  /* 0x0000001211117217 */ /* 0x000fe40003800200 */
.L_x_1020:
[----:B--234-:R-:W-:Y:S01]  /*12eb0*/  ISETP.GT.AND P2, PT, R195, -0x1, PT ;  /* 0xffffffffc300780c */ /* 0x01cfe20003f44270 */
[----:B------:R-:W2:Y:S03]  /*12ec0*/  SHFL.IDX PT, R8, R8, 0x1, 0x1c1f ;  /* 0x003c1f0008087f89 */ /* 0x000ea600000e0000 */
[----:B------:R-:W-:Y:S04]  /*12ed0*/  ISETP.GT.AND P0, PT, R16, RZ, P2 ;  /* 0x000000ff1000720c */ /* 0x000fe80001704270 */
[C---:B------:R-:W-:Y:S04]  /*12ee0*/  ISETP.LT.OR P0, PT, R17.reuse, 0x1, P0 ;  /* 0x000000011100780c */ /* 0x040fe80000701670 */
[----:B------:R-:W-:Y:S02]  /*12ef0*/  FSEL R11, R140, -INF , !P0 ;  /* 0xff8000008c0b7808 */ /* 0x000fe40004000000 */
[C---:B------:R-:W-:Y:S04]  /*12f00*/  ISETP.GT.AND P0, PT, R16.reuse, 0x1, P2 ;  /* 0x000000011000780c */ /* 0x040fe80001704270 */
        /* <DEDUP_REMOVED lines=58> */
.L_x_1026:
[----:B------:R-:W-:Y:S04]  /*132b0*/  MOV R6, c[0x0][0x32c] ;  /* 0x0000cb0000067a02 */ /* 0x000fe80000000f00 */
[----:B------:R-:W-:-:S13]  /*132c0*/  ISETP.NE.AND P0, PT, R6, 0x1, PT ;  /* 0x000000010600780c */ /* 0x000fda0003f05270 */
[----:B------:R-:W-:Y:S05]  /*132d0*/  @P0 IMAD.HI.U32 R6, R13, c[0x0][0x330], RZ ;  /* 0x0000cc000d060a27 */ /* 0x000fea00078e00ff */
[----:B------:R-:W-:Y:S02]  /*132e0*/  @P0 SHF.R.U32.HI R13, RZ, c[0x0][0x334], R6 ;  /* 0x0000cd00ff0d0a19 */ /* 0x000fe40000011606 */
.L_x_1027:
[----:B------:R-:W-:Y:S05]  /*132f0*/  BSYNC B0 ;  /* 0x0000000000007941 */ /* 0x000fea0003800000 */
.L_x_1025:
[----:B------:R-:W-:Y:S04]  /*13300*/  IMAD R10, R13, c[0x0][0x32c], -R10 ;  /* 0x0000cb000d0a7a24 */ /* 0x000fe800078e0a0a */
[----:B------:R-:W-:Y:S05]  /*13310*/  IMAD.IADD R13, R10, 0x1, -R219 ;  /* 0x000000010a0d7824 */ /* 0x000fea00078e0adb */
[----:B------:R-:W-:Y:S02]  /*13320*/  IADD3 R6, R13, c[0x0][0x32c], RZ ;  /* 0x0000cb000d067a10 */ /* 0x000fe40007ffe0ff */
[----:B------:R-:W-:Y:S02]  /*13330*/  IMNMX R14, R14, R13, !PT ;  /* 0x0000000d0e0e7217 */ /* 0x000fe40007800200 */
[----:B------:R-:W-:Y:S02]  /*13340*/  IMNMX R15, R15, R6, PT ;  /* 0x000000060f0f7217 */ /* 0x000fe40003800200 */
.L_x_1024:
[C---:B------:R-:W-:Y:S01]  /*13350*/  ISETP.GT.AND P0, PT, R14.reuse, RZ, P2 ;  /* 0x000000ff0e00720c */ /* 0x040fe20001704270 */
[----:B------:R-:W-:Y:S04]  /*13360*/  DEPBAR.LE SB0, 0x2 ;  /* 0x000080800000791a */ /* 0x000fe80000000000 */
[----:B------:R-:W-:Y:S01]  /*13370*/  BAR.SYNC.DEFER_BLOCKING 0x0 ;  /* 0x0000000000007b1d */ /* 0x000fe20000010000 */
[----:B------:R-:W-:Y:S02]  /*13380*/  ISETP.LT.OR P0, PT, R15, 0x1, P0 ;  /* 0x000000010f00780c */ /* 0x000fe40000701670 */
[----:B------:R-:W-:Y:S02]  /*13390*/  ISETP.GT.AND P1, PT, R14, 0x38, P2 ;  /* 0x000000380e00780c */ /* 0x000fe40001724270 */
        /* <DEDUP_REMOVED lines=53> */
[----:B------:R-:W-:Y:S02]  /*136f0*/  FMNMX.FTZ R13, R140, R13, !PT ;  /* 0x0000000d8c0d7209 */ /* 0x000fe40007810000 */
[----:B------:R-:W-:Y:S02]  /*13700*/  ISETP.LT.OR P0, PT, R15, 0x2a, P0 ;  /* 0x0000002a0f00780c */ /* 0x000fe40000701670 */
[----:B------:R-:W-:Y:S02]  /*13710*/  FMNMX.FTZ R2, R149, R2, !PT ;  /* 0x0000000295027209 */ /* 0x000fe40007810000 */
[----:B------:R-:W-:Y:S02]  /*13720*/  FSEL R174, R174, -INF , !P0 ;  /* 0xff800000aeae7808 */ /* 0x000fe40004000000 */
[----:B------:R-:W-:Y:S02]  /*13730*/  ISETP.GT.AND P0, PT, R14, 0x30, P2 ;  /* 0x000000300e00780c */ /* 0x000fe40001704270 */
[----:B------:R-:W-:Y:S02]  /*13740*/  FMNMX.FTZ R13, R180, R13, !PT ;  /* 0x0000000db40d7209 */ /* 0x000fe40007810000 */
[----:B------:R-:W-:Y:S02]  /*13750*/  FMNMX.FTZ R0, R147, R2, !PT ;  /* 0x0000000293007209 */ /* 0x000fe40007810000 */
[C---:B------:R-:W-:Y:S02]  /*13760*/  ISETP.LT.OR P0, PT, R15.reuse, 0x31, P0 ;  /* 0x000000310f00780c */ /* 0x040fe40000701670 */
[----:B------:R-:W-:Y:S01]  /*13770*/  FMNMX.FTZ R13, R178, R13, !PT ;  /* 0x0000000db20d7209 */ /* 0x000fe20007810000 */
[----:B------:R-:W1:Y:S01]  /*13780*/  SHFL.BFLY PT, R5, R0, 0x2, 0x1f ;  /* 0x0c401f0000057f89 */ /* 0x000e6200000e0000 */
        /* <DEDUP_REMOVED lines=8> */
[C---:B------:R-:W-:Y:S02]  /*13810*/  ISETP.LT.OR P1, PT, R15.reuse, 0x39, P1 ;  /* 0x000000390f00780c */ /* 0x040fe40000f21670 */
[----:B------:R-:W-:Y:S02]  /*13820*/  FMNMX.FTZ R13, R148, R13, !PT ;  /* 0x0000000d940d7209 */ /* 0x000fe40007810000 */
[----:B------:R-:W-:Y:S02]  /*13830*/  FSEL R146, R146, -INF , !P1 ;  /* 0xff80000092927808 */ /* 0x000fe40004800000 */
[----:B------:R-:W-:Y:S02]  /*13840*/  ISETP.LT.OR P0, PT, R15, 0x3a, P0 ;  /* 0x0000003a0f00780c */ /* 0x000fe40000701670 */
[----:B------:R-:W-:Y:S02]  /*13850*/  FMNMX.FTZ R17, R146, R13, !PT ;  /* 0x0000000d92117209 */ /* 0x000fe40007810000 */
[----:B------:R-:W-:Y:S02]  /*13860*/  FSEL R144, R144, -INF , !P0 ;  /* 0xff80000090907808 */ /* 0x000fe40004000000 */
[----:B-1----:R-:W-:Y:S02]  /*13870*/  FMNMX.FTZ R5, R0, R5, !PT ;  /* 0x0000000500057209 */ /* 0x002fe40007810000 */
[----:B------:R-:W-:Y:S02]  /*13880*/  FMNMX.FTZ R15, R144, R17, !PT ;  /* 0x00000011900f7209 */ /* 0x000fe40007810000 */
[----:B------:R-:W-:Y:S01]  /*13890*/  IADD3 R154, R186, R135, RZ ;  /* 0x00000087ba9a7210 */ /* 0x000fe20007ffe0ff */
[----:B------:R-:W1:Y:S01]  /*138a0*/  SHFL.BFLY PT, R2, R5, 0x1, 0x1f ;  /* 0x0c201f0005027f89 */ /* 0x000e6200000e0000 */
[----:B------:R-:W-:Y:S02]  /*138b0*/  IADD3 R193, R195, -0x2, RZ ;  /* 0xfffffffec3c17810 */ /* 0x000fe40007ffe0ff */
[----:B------:R-:W-:Y:S05]  /*138c0*/  IADD3 R152, R191, R154, RZ ;  /* 0x0000009abf987210 */ /* 0x000fea0007ffe0ff */
[----:B------:R-:W2:Y:S08]  /*138d0*/  SHFL.BFLY PT, R0, R15, 0x2, 0x1f ;  /* 0x0c401f000f007f89 */ /* 0x000eb000000e0000 */
[----:B------:R-:W-:Y:S01]  /*138e0*/  LDSM.16.MT88.4 R20, [R152+0x100] ;  /* 0x000100009814783b */ /* 0x000fe20000004200 */
        /* <DEDUP_REMOVED lines=21> */
[--C-:B------:R-:W-:Y:S01]  /*13a40*/  FFMA.FTZ R173, R173, c[0x0][0x2d0], -R164.reuse ;  /* 0x0000b400adad7a23 */ /* 0x100fe200000108a4 */
[----:B------:R-:W1:Y:S01]  /*13a50*/  LDSM.16.MT88.4 R12, [R154+0x100] ;  /* 0x000100009a0c783b */ /* 0x000e620000004200 */
[--C-:B------:R-:W-:Y:S01]  /*13a60*/  FFMA.FTZ R182, R177, c[0x0][0x2d0], -R164.reuse ;  /* 0x0000b400b1b67a23 */ /* 0x100fe200000108a4 */
[C---:B------:R-:W-:Y:S01]  /*13a70*/  FSETP.NEU.FTZ.AND P0, PT, R0.reuse, -INF , PT ;  /* 0xff8000000000780b */ /* 0x040fe20003f1d000 */
[C---:B------:R-:W-:Y:S03]  /*13a80*/  FMUL.FTZ R145, R0.reuse, c[0x0][0x2d0] ;  /* 0x0000b40000917a20 */ /* 0x040fe60000410000 */
[----:B------:R-:W-:Y:S01]  /*13a90*/  MUFU.EX2 R153, R153 ;  /* 0x0000009900997308 */ /* 0x000fe20000000800 */
[----:B------:R-:W-:Y:S01]  /*13aa0*/  FSEL R4, R0, RZ, P0 ;  /* 0x000000ff00047208 */ /* 0x000fe20000000000 */
[--C-:B------:R-:W-:Y:S01]  /*13ab0*/  FFMA.FTZ R175, R175, c[0x0][0x2d0], -R164.reuse ;  /* 0x0000b400afaf7a23 */ /* 0x100fe200000108a4 */
[----:B------:R-:W-:Y:S01]  /*13ac0*/  FSEL R145, R145, RZ, P0 ;  /* 0x000000ff91917208 */ /* 0x000fe20000000000 */
[--C-:B------:R-:W-:Y:S01]  /*13ad0*/  FFMA.FTZ R196, R171, c[0x0][0x2d0], -R164.reuse ;  /* 0x0000b400abc47a23 */ /* 0x100fe200000108a4 */
[----:B------:R-:W-:Y:S01]  /*13ae0*/  ISETP.GE.AND P0, PT, R193, R198, PT ;  /* 0x000000c6c100720c */ /* 0x000fe20003f06270 */
[----:B------:R-:W-:Y:S02]  /*13af0*/  FADD.FTZ R4, -R4, R3 ;  /* 0x0000000304047221 */ /* 0x000fe40000010100 */
[--C-:B------:R-:W-:Y:S02]  /*13b00*/  FFMA.FTZ R162, R8, c[0x0][0x2d0], -R145.reuse ;  /* 0x0000b40008a27a23 */ /* 0x100fe40000010891 */
[--C-:B------:R-:W-:Y:S01]  /*13b10*/  FFMA.FTZ R159, R6, c[0x0][0x2d0], -R145.reuse ;  /* 0x0000b400069f7a23 */ /* 0x100fe20000010891 */
[----:B------:R-:W3:Y:S01]  /*13b20*/  MUFU.EX2 R156, R156 ;  /* 0x0000009c009c7308 */ /* 0x000ee20000000800 */
[--C-:B------:R-:W-:Y:S01]  /*13b30*/  FFMA.FTZ R155, R134, c[0x0][0x2d0], -R145.reuse ;  /* 0x0000b400869b7a23 */ /* 0x100fe20000010891 */
[----:B------:R-:W-:Y:S01]  /*13b40*/  IADD3 R134, R135, R184, RZ ;  /* 0x000000b887867210 */ /* 0x000fe20007ffe0ff */
[--C-:B------:R-:W-:Y:S01]  /*13b50*/  FFMA.FTZ R160, R136, c[0x0][0x2d0], -R145.reuse ;  /* 0x0000b40088a07a23 */ /* 0x100fe20000010891 */
[----:B--2---:R-:W-:Y:S01]  /*13b60*/  F2FP.BF16.PACK_AB R136, R157, R158 ;  /* 0x0000009e9d88723e */ /* 0x004fe200000010ff */
[----:B------:R-:W-:Y:S01]  /*13b70*/  FMUL.FTZ R3, R4, c[0x0][0x2d0] ;  /* 0x0000b40004037a20 */ /* 0x000fe20000410000 */
[----:B------:R-:W-:Y:S01]  /*13b80*/  IADD3 R135, R191, R134, RZ ;  /* 0x00000086bf877210 */ /* 0x000fe20007ffe0ff */
[----:B------:R-:W2:Y:S01]  /*13b90*/  LDSM.16.MT88.4 R28, [R134+0x100] ;  /* 0x00010000861c783b */ /* 0x000ea20000004200 */
[--C-:B------:R-:W-:Y:S02]  /*13ba0*/  FFMA.FTZ R169, R142, c[0x0][0x2d0], -R145.reuse ;  /* 0x0000b4008ea97a23 */ /* 0x100fe40000010891 */
[----:B------:R-:W4:Y:S01]  /*13bb0*/  MUFU.EX2 R132, R132 ;  /* 0x0000008400847308 */ /* 0x000f220000000800 */
[--C-:B------:R-:W-:Y:S02]  /*13bc0*/  FFMA.FTZ R181, R148, c[0x0][0x2d0], -R145.reuse ;  /* 0x0000b40094b57a23 */ /* 0x100fe40000010891 */
[--C-:B------:R-:W-:Y:S02]  /*13bd0*/  FFMA.FTZ R183, R146, c[0x0][0x2d0], -R145.reuse ;  /* 0x0000b40092b77a23 */ /* 0x100fe40000010891 */
[--C-:B------:R-:W-:Y:S02]  /*13be0*/  FFMA.FTZ R167, R172, c[0x0][0x2d0], -R145.reuse ;  /* 0x0000b400aca77a23 */ /* 0x100fe40000010891 */
[--C-:B------:R-:W-:Y:S02]  /*13bf0*/  FFMA.FTZ R172, R140, c[0x0][0x2d0], -R145.reuse ;  /* 0x0000b4008cac7a23 */ /* 0x100fe40000010891 */
[----:B------:R-:W-:Y:S01]  /*13c00*/  LDSM.16.MT88.4 R140, [R134+0x2900] ;  /* 0x00290000868c783b */ /* 0x000fe20000004200 */
[----:B------:R-:W5:Y:S01]  /*13c10*/  MUFU.EX2 R3, R3 ;  /* 0x0000000300037308 */ /* 0x000f620000000800 */
[--C-:B------:R-:W-:Y:S02]  /*13c20*/  FFMA.FTZ R170, R170, c[0x0][0x2d0], -R145.reuse ;  /* 0x0000b400aaaa7a23 */ /* 0x100fe40000010891 */
[--C-:B------:R-:W-:Y:S01]  /*13c30*/  FFMA.FTZ R171, R180, c[0x0][0x2d0], -R145.reuse ;  /* 0x0000b400b4ab7a23 */ /* 0x100fe20000010891 */
[----:B---3--:R-:W-:Y:S01]  /*13c40*/  F2FP.BF16.PACK_AB R138, R156, R153 ;  /* 0x000000999c8a723e */ /* 0x008fe200000010ff */
[--C-:B------:R-:W-:Y:S02]  /*13c50*/  FFMA.FTZ R180, R150, c[0x0][0x2d0], -R145.reuse ;  /* 0x0000b40096b47a23 */ /* 0x100fe40000010891 */
[--C-:B------:R-:W-:Y:S02]  /*13c60*/  FFMA.FTZ R178, R178, c[0x0][0x2d0], -R145.reuse ;  /* 0x0000b400b2b27a23 */ /* 0x100fe40000010891 */
[--C-:B------:R-:W-:Y:S01]  /*13c70*/  FFMA.FTZ R176, R176, c[0x0][0x2d0], -R145.reuse ;  /* 0x0000b400b0b07a23 */ /* 0x100fe20000010891 */
[----:B------:R-:W-:Y:S01]  /*13c80*/  MUFU.EX2 R162, R162 ;  /* 0x000000a200a27308 */ /* 0x000fe20000000800 */
[--C-:B------:R-:W-:Y:S02]  /*13c90*/  FFMA.FTZ R177, R174, c[0x0][0x2d0], -R145.reuse ;  /* 0x0000b400aeb17a23 */ /* 0x100fe40000010891 */
[--C-:B------:R-:W-:Y:S02]  /*13ca0*/  FFMA.FTZ R174, R151, c[0x0][0x2d0], -R164.reuse ;  /* 0x0000b40097ae7a23 */ /* 0x100fe400000108a4 */
[C---:B----4-:R-:W-:Y:S01]  /*13cb0*/  FMUL.FTZ R4, R132.reuse, R128 ;  /* 0x0000008084047220 */ /* 0x050fe20000410000 */
[----:B------:R-:W-:Y:S01]  /*13cc0*/  LDSM.16.MT88.4 R148, [R154+0x3900] ;  /* 0x003900009a94783b */ /* 0x000fe20000004200 */
[C---:B------:R-:W-:Y:S02]  /*13cd0*/  FMUL.FTZ R5, R132.reuse, R129 ;  /* 0x0000008184057220 */ /* 0x040fe40000410000 */
[C---:B------:R-:W-:Y:S01]  /*13ce0*/  FMUL.FTZ R8, R132.reuse, R124 ;  /* 0x0000007c84087220 */ /* 0x040fe20000410000 */
[----:B------:R-:W3:Y:S01]  /*13cf0*/  MUFU.EX2 R159, R159 ;  /* 0x0000009f009f7308 */ /* 0x000ee20000000800 */
[C---:B------:R-:W-:Y:S02]  /*13d00*/  FMUL.FTZ R9, R132.reuse, R125 ;  /* 0x0000007d84097220 */ /* 0x040fe40000410000 */
[C---:B------:R-:W-:Y:S02]  /*13d10*/  FMUL.FTZ R16, R132.reuse, R116 ;  /* 0x0000007484107220 */ /* 0x040fe40000410000 */
        /* <DEDUP_REMOVED lines=13> */
[----:B------:R-:W-:Y:S01]  /*13df0*/  FMUL.FTZ R26, R3, R110 ;  /* 0x0000006e031a7220 */ /* 0x000fe20000410000 */
[----:B---3--:R-:W-:Y:S01]  /*13e00*/  F2FP.BF16.PACK_AB R137, R159, R162 ;  /* 0x000000a29f89723e */ /* 0x008fe200000010ff */
[C---:B------:R-:W-:Y:S02]  /*13e10*/  FMUL.FTZ R27, R3.reuse, R111 ;  /* 0x0000006f031b7220 */ /* 0x040fe40000410000 */
[C---:B------:R-:W-:Y:S02]  /*13e20*/  FMUL.FTZ R32, R132.reuse, R100 ;  /* 0x0000006484207220 */ /* 0x040fe40000410000 */
[----:B------:R-:W-:Y:S01]  /*13e30*/  FMUL.FTZ R33, R132, R101 ;  /* 0x0000006584217220 */ /* 0x000fe20000410000 */
[----:B------:R-:W-:Y:S01]  /*13e40*/  LDSM.16.MT88.4 R108, [R135+0x2100] ;  /* 0x00210000876c783b */ /* 0x000fe20000004200 */
[C---:B------:R-:W-:Y:S01]  /*13e50*/  FMUL.FTZ R34, R3.reuse, R102 ;  /* 0x0000006603227220 */ /* 0x040fe20000410000 */
[----:B------:R-:W-:Y:S01]  /*13e60*/  MUFU.EX2 R161, R161 ;  /* 0x000000a100a17308 */ /* 0x000fe20000000800 */
[C---:B------:R-:W-:Y:S02]  /*13e70*/  FMUL.FTZ R35, R3.reuse, R103 ;  /* 0x0000006703237220 */ /* 0x040fe40000410000 */
[----:B------:R-:W-:Y:S02]  /*13e80*/  FFMA.FTZ R145, R144, c[0x0][0x2d0], -R145 ;  /* 0x0000b40090917a23 */ /* 0x000fe40000010891 */
[C---:B------:R-:W-:Y:S01]  /*13e90*/  FMUL.FTZ R38, R3.reuse, R38 ;  /* 0x0000002603267220 */ /* 0x040fe20000410000 */
[----:B------:R-:W-:Y:S01]  /*13ea0*/  LDSM.16.MT88.4 R100, [R134+0x2100] ;  /* 0x002100008664783b */ /* 0x000fe20000004200 */
[C---:B------:R-:W-:Y:S02]  /*13eb0*/  FMUL.FTZ R36, R132.reuse, R36 ;  /* 0x0000002484247220 */ /* 0x040fe40000410000 */
[C---:B------:R-:W-:Y:S01]  /*13ec0*/  FMUL.FTZ R39, R3.reuse, R39 ;  /* 0x0000002703277220 */ /* 0x040fe20000410000 */
[----:B------:R-:W-:Y:S01]  /*13ed0*/  MUFU.EX2 R226, R145 ;  /* 0x0000009100e27308 */ /* 0x000fe20000000800 */
[----:B------:R-:W-:Y:S01]  /*13ee0*/  FMUL.FTZ R37, R132, R37 ;  /* 0x0000002584257220 */ /* 0x000fe20000410000 */
[----:B----4-:R-:W-:Y:S01]  /*13ef0*/  F2FP.BF16.PACK_AB R139, R160, R155 ;  /* 0x0000009ba08b723e */ /* 0x010fe200000010ff */
[C---:B------:R-:W-:Y:S01]  /*13f00*/  FMUL.FTZ R42, R3.reuse, R42 ;  /* 0x0000002a032a7220 */ /* 0x040fe20000410000 */
[----:B------:R-:W-:Y:S01]  /*13f10*/  LDSM.16.MT88.4 R124, [R154+0x2900] ;  /* 0x002900009a7c783b */ /* 0x000fe20000004200 */
[C---:B------:R-:W-:Y:S02]  /*13f20*/  FMUL.FTZ R40, R132.reuse, R40 ;  /* 0x0000002884287220 */ /* 0x040fe40000410000 */
[C---:B------:R-:W-:Y:S02]  /*13f30*/  FMUL.FTZ R43, R3.reuse, R43 ;  /* 0x0000002b032b7220 */ /* 0x040fe40000410000 */
[C---:B-1----:R-:W-:Y:S01]  /*13f40*/  HMMA.16816.F32.BF16 R4, R136.reuse, R12, R4 ;  /* 0x0000000c8804723c */ /* 0x042fe20000041804 */
        /* <DEDUP_REMOVED lines=10> */
[----:B------:R-:W3:Y:S01]  /*13ff0*/  LDSM.16.MT88.4 R120, [R135+0x100] ;  /* 0x000100008778783b */ /* 0x000ee20000004200 */
[C---:B------:R-:W-:Y:S02]  /*14000*/  FMUL.FTZ R47, R3.reuse, R47 ;  /* 0x0000002f032f7220 */ /* 0x040fe40000410000 */
[C---:B------:R-:W-:Y:S02]  /*14010*/  FMUL.FTZ R44, R132.reuse, R44 ;  /* 0x0000002c842c7220 */ /* 0x040fe40000410000 */
[C---:B------:R-:W-:Y:S03]  /*14020*/  HMMA.16816.F32.BF16 R12, R136.reuse, R20, R12 ;  /* 0x00000014880c723c */ /* 0x040fe6000004180c */
[C---:B------:R-:W-:Y:S01]  /*14030*/  FMUL.FTZ R50, R3.reuse, R50 ;  /* 0x0000003203327220 */ /* 0x040fe20000410000 */
[----:B------:R-:W-:Y:S01]  /*14040*/  MUFU.EX2 R167, R167 ;  /* 0x000000a700a77308 */ /* 0x000fe20000000800 */
[C---:B------:R-:W-:Y:S02]  /*14050*/  FMUL.FTZ R45, R132.reuse, R45 ;  /* 0x0000002d842d7220 */ /* 0x040fe40000410000 */
[C---:B------:R-:W-:Y:S01]  /*14060*/  FMUL.FTZ R20, R132.reuse, R112 ;  /* 0x0000007084147220 */ /* 0x040fe20000410000 */
[C---:B------:R-:W-:Y:S04]  /*14070*/  HMMA.16816.F32.BF16 R16, R136.reuse, R22, R16 ;  /* 0x000000168810723c */ /* 0x040fe80000041810 */
[C---:B------:R-:W-:Y:S02]  /*14080*/  FMUL.FTZ R21, R132.reuse, R113 ;  /* 0x0000007184157220 */ /* 0x040fe40000410000 */
[C---:B------:R-:W-:Y:S01]  /*14090*/  FMUL.FTZ R51, R3.reuse, R51 ;  /* 0x0000003303337220 */ /* 0x040fe20000410000 */
[----:B------:R-:W4:Y:S01]  /*140a0*/  MUFU.EX2 R170, R170 ;  /* 0x000000aa00aa7308 */ /* 0x000f220000000800 */
[C---:B------:R-:W-:Y:S04]  /*140b0*/  FMUL.FTZ R22, R3.reuse, R114 ;  /* 0x0000007203167220 */ /* 0x040fe80000410000 */
[C---:B------:R-:W-:Y:S02]  /*140c0*/  FMUL.FTZ R23, R3.reuse, R115 ;  /* 0x0000007303177220 */ /* 0x040fe40000410000 */
[----:B------:R-:W5:Y:S01]  /*140d0*/  LDSM.16.MT88.4 R112, [R154+0x2100] ;  /* 0x002100009a70783b */ /* 0x000f620000004200 */
        /* <DEDUP_REMOVED lines=8> */
[----:B------:R-:W2:Y:S03]  /*14160*/  MUFU.EX2 R172, R172 ;  /* 0x000000ac00ac7308 */ /* 0x000ea60000000800 */
        /* <DEDUP_REMOVED lines=8> */
[C---:B---3--:R-:W-:Y:S02]  /*141f0*/  HMMA.16816.F32.BF16 R28, R136.reuse, R120, R28 ;  /* 0x00000078881c723c */ /* 0x048fe4000004181c */
[----:B------:R-:W3:Y:S01]  /*14200*/  MUFU.EX2 R182, R182 ;  /* 0x000000b600b67308 */ /* 0x000ee20000000800 */
        /* <DEDUP_REMOVED lines=8> */
[C---:B-----5:R-:W-:Y:S04]  /*14290*/  HMMA.16816.F32.BF16 R36, R136.reuse, R112, R36 ;  /* 0x000000708824723c */ /* 0x060fe80000041824 */
[C---:B------:R-:W-:Y:S02]  /*142a0*/  FMUL.FTZ R57, R132.reuse, R57 ;  /* 0x0000003984397220 */ /* 0x040fe40000410000 */
[C---:B------:R-:W-:Y:S01]  /*142b0*/  FMUL.FTZ R67, R3.reuse, R67 ;  /* 0x0000004303437220 */ /* 0x040fe20000410000 */
[----:B------:R-:W5:Y:S01]  /*142c0*/  MUFU.EX2 R196, R196 ;  /* 0x000000c400c47308 */ /* 0x000f620000000800 */
[C---:B------:R-:W-:Y:S01]  /*142d0*/  HMMA.16816.F32.BF16 R40, R136.reuse, R114, R40 ;  /* 0x000000728828723c */ /* 0x040fe20000041828 */
[----:B------:R-:W-:Y:S03]  /*142e0*/  LDSM.16.MT88.4 R112, [R154+0x900] ;  /* 0x000900009a70783b */ /* 0x000fe60000004200 */
[C---:B------:R-:W-:Y:S02]  /*142f0*/  FMUL.FTZ R60, R132.reuse, R60 ;  /* 0x0000003c843c7220 */ /* 0x040fe40000410000 */
[C---:B------:R-:W-:Y:S02]  /*14300*/  FMUL.FTZ R70, R3.reuse, R70 ;  /* 0x0000004603467220 */ /* 0x040fe40000410000 */
[C---:B------:R-:W-:Y:S01]  /*14310*/  FMUL.FTZ R61, R132.reuse, R61 ;  /* 0x0000003d843d7220 */ /* 0x040fe20000410000 */
[----:B------:R-:W-:Y:S01]  /*14320*/  MUFU.EX2 R171, R171 ;  /* 0x000000ab00ab7308 */ /* 0x000fe20000000800 */
[C---:B-1----:R-:W-:Y:S03]  /*14330*/  HMMA.16816.F32.BF16 R44, R136.reuse, R104, R44 ;  /* 0x00000068882c723c */ /* 0x042fe6000004182c */
[C---:B------:R-:W-:Y:S02]  /*14340*/  FMUL.FTZ R71, R3.reuse, R71 ;  /* 0x0000004703477220 */ /* 0x040fe40000410000 */
[C---:B------:R-:W-:Y:S02]  /*14350*/  FMUL.FTZ R64, R132.reuse, R64 ;  /* 0x0000004084407220 */ /* 0x040fe40000410000 */
[C---:B------:R-:W-:Y:S01]  /*14360*/  FMUL.FTZ R74, R3.reuse, R74 ;  /* 0x0000004a034a7220 */ /* 0x040fe20000410000 */
[C---:B------:R-:W-:Y:S01]  /*14370*/  HMMA.16816.F32.BF16 R48, R136.reuse, R106, R48 ;  /* 0x0000006a8830723c */ /* 0x040fe20000041830 */
[----:B------:R-:W1:Y:S01]  /*14380*/  LDSM.16.MT88.4 R104, [R154+0x4100] ;  /* 0x004100009a68783b */ /* 0x000e620000004200 */
[----:B------:R-:W1:Y:S02]  /*14390*/  MUFU.EX2 R178, R178 ;  /* 0x000000b200b27308 */ /* 0x000e640000000800 */
        /* <DEDUP_REMOVED lines=9> */
[C---:B------:R-:W-:Y:S01]  /*14430*/  FMUL.FTZ R79, R3.reuse, R79 ;  /* 0x0000004f034f7220 */ /* 0x040fe20000410000 */
[----:B------:R-:W2:Y:S01]  /*14440*/  MUFU.EX2 R177, R177 ;  /* 0x000000b100b17308 */ /* 0x000ea20000000800 */
[C---:B------:R-:W-:Y:S04]  /*14450*/  HMMA.16816.F32.BF16 R60, R136.reuse, R108, R60 ;  /* 0x0000006c883c723c */ /* 0x040fe8000004183c */
[C---:B------:R-:W-:Y:S02]  /*14460*/  FMUL.FTZ R72, R132.reuse, R72 ;  /* 0x0000004884487220 */ /* 0x040fe40000410000 */
[C---:B------:R-:W-:Y:S02]  /*14470*/  FMUL.FTZ R82, R3.reuse, R82 ;  /* 0x0000005203527220 */ /* 0x040fe40000410000 */
[C---:B------:R-:W-:Y:S01]  /*14480*/  HMMA.16816.F32.BF16 R64, R136.reuse, R110, R64 ;  /* 0x0000006e8840723c */ /* 0x040fe20000041840 */
[----:B------:R-:W3:Y:S01]  /*14490*/  LDSM.16.MT88.4 R108, [R134+0x4100] ;  /* 0x00410000866c783b */ /* 0x000ee20000004200 */
        /* <DEDUP_REMOVED lines=14> */
[C---:B--2---:R-:W-:Y:S04]  /*14580*/  HMMA.16816.F32.BF16 R76, R136.reuse, R100, R76 ;  /* 0x00000064884c723c */ /* 0x044fe8000004184c */
[----:B------:R-:W-:Y:S02]  /*14590*/  FMUL.FTZ R81, R132, R81 ;  /* 0x0000005184517220 */ /* 0x000fe40000410000 */
[C---:B------:R-:W-:Y:S01]  /*145a0*/  FMUL.FTZ R91, R3.reuse, R91 ;  /* 0x0000005b035b7220 */ /* 0x040fe20000410000 */
        /* <DEDUP_REMOVED lines=10> */
[C---:B---3--:R-:W-:Y:S01]  /*14650*/  HMMA.16816.F32.BF16 R84, R136.reuse, R108, R84 ;  /* 0x0000006c8854723c */ /* 0x048fe20000041854 */
[----:B------:R-:W-:Y:S02]  /*14660*/  MUFU.EX2 R183, R183 ;  /* 0x000000b700b77308 */ /* 0x000fe40000000800 */
[----:B------:R-:W-:Y:S01]  /*14670*/  FMUL.FTZ R89, R132, R89 ;  /* 0x0000005984597220 */ /* 0x000fe20000410000 */
[----:B------:R-:W-:Y:S01]  /*14680*/  F2FP.BF16.PACK_AB R103, R172, R169 ;  /* 0x000000a9ac67723e */ /* 0x000fe200000010ff */
[C---:B------:R-:W-:Y:S02]  /*14690*/  FMUL.FTZ R98, R3.reuse, R98 ;  /* 0x0000006203627220 */ /* 0x040fe40000410000 */
[C---:B------:R-:W-:Y:S02]  /*146a0*/  FMUL.FTZ R92, R132.reuse, R92 ;  /* 0x0000005c845c7220 */ /* 0x040fe40000410000 */
[----:B------:R-:W-:Y:S01]  /*146b0*/  FMUL.FTZ R99, R3, R99 ;  /* 0x0000006303637220 */ /* 0x000fe20000410000 */
[C---:B------:R-:W-:Y:S01]  /*146c0*/  HMMA.16816.F32.BF16 R88, R136.reuse, R110, R88 ;  /* 0x0000006e8858723c */ /* 0x040fe20000041858 */
[----:B------:R-:W2:Y:S02]  /*146d0*/  LDSM.16.MT88.4 R108, [R134+0x900] ;  /* 0x00090000866c783b */ /* 0x000ea40000004200 */
[C---:B------:R-:W-:Y:S02]  /*146e0*/  FMUL.FTZ R93, R132.reuse, R93 ;  /* 0x0000005d845d7220 */ /* 0x040fe40000410000 */
[C---:B------:R-:W-:Y:S02]  /*146f0*/  FMUL.FTZ R96, R132.reuse, R96 ;  /* 0x0000006084607220 */ /* 0x040fe40000410000 */
[C---:B------:R-:W-:Y:S02]  /*14700*/  FMUL.FTZ R97, R132.reuse, R97 ;  /* 0x0000006184617220 */ /* 0x040fe40000410000 */
[--C-:B------:R-:W-:Y:S01]  /*14710*/  FFMA.FTZ R163, R163, c[0x0][0x2d0], -R164.reuse ;  /* 0x0000b400a3a37a23 */ /* 0x100fe200000108a4 */
[C---:B-1----:R-:W-:Y:S03]  /*14720*/  HMMA.16816.F32.BF16 R92, R136.reuse, R104, R92 ;  /* 0x00000068885c723c */ /* 0x042fe6000004185c */
[----:B------:R-:W-:Y:S02]  /*14730*/  FFMA.FTZ R164, R147, c[0x0][0x2d0], -R164 ;  /* 0x0000b40093a47a23 */ /* 0x000fe400000108a4 */
[----:B------:R-:W-:Y:S01]  /*14740*/  LDSM.16.MT88.4 R144, [R135+0x1900] ;  /* 0x001900008790783b */ /* 0x000fe20000004200 */
[----:B------:R-:W-:Y:S01]  /*14750*/  FFMA.FTZ R162, R3, R222, R162 ;  /* 0x000000de03a27223 */ /* 0x000fe200000100a2 */
[----:B------:R-:W1:Y:S01]  /*14760*/  MUFU.EX2 R163, R163 ;  /* 0x000000a300a37308 */ /* 0x000e620000000800 */
[----:B------:R-:W-:Y:S04]  /*14770*/  HMMA.16816.F32.BF16 R96, R136, R106, R96 ;  /* 0x0000006a8860723c */ /* 0x000fe80000041860 */
[----:B------:R-:W-:Y:S01]  /*14780*/  FFMA.FTZ R158, R132, R223, R158 ;  /* 0x000000df849e7223 */ /* 0x000fe2000001009e */
[----:B------:R-:W3:Y:S01]  /*14790*/  LDSM.16.MT88.4 R104, [R135+0x2900] ;  /* 0x002900008768783b */ /* 0x000ee20000004200 */
[----:B------:R-:W-:Y:S01]  /*147a0*/  MOV R132, R2 ;  /* 0x0000000200847202 */ /* 0x000fe20000000f00 */
[----:B------:R-:W-:Y:S01]  /*147b0*/  FADD.FTZ R162, R159, R162 ;  /* 0x000000a29fa27221 */ /* 0x000fe20000010000 */
[C---:B------:R-:W-:Y:S01]  /*147c0*/  HMMA.16816.F32.BF16 R4, R100.reuse, R112, R4 ;  /* 0x000000706404723c */ /* 0x040fe20000041804 */
[----:B------:R-:W4:Y:S04]  /*147d0*/  MUFU.EX2 R164, R164 ;  /* 0x000000a400a47308 */ /* 0x000f280000000800 */
[----:B------:R-:W-:Y:S01]  /*147e0*/  LDSM.16.MT88.4 R136, [R134+0x3100] ;  /* 0x003100008688783b */ /* 0x000fe20000004200 */
[----:B------:R-:W-:Y:S02]  /*147f0*/  FADD.FTZ R158, R157, R158 ;  /* 0x0000009e9d9e7221 */ /* 0x000fe40000010000 */
[C---:B------:R-:W-:Y:S04]  /*14800*/  HMMA.16816.F32.BF16 R8, R100.reuse, R114, R8 ;  /* 0x000000726408723c */ /* 0x040fe80000041808 */
[----:B------:R-:W-:Y:S01]  /*14810*/  FADD.FTZ R153, R153, R158 ;  /* 0x0000009e99997221 */ /* 0x000fe20000010000 */
[----:B------:R-:W-:Y:S01]  /*14820*/  LDSM.16.MT88.4 R112, [R152+0x4900] ;  /* 0x004900009870783b */ /* 0x000fe20000004200 */
[----:B------:R-:W-:Y:S02]  /*14830*/  FADD.FTZ R155, R155, R162 ;  /* 0x000000a29b9b7221 */ /* 0x000fe40000010000 */
        /* <DEDUP_REMOVED lines=11> */
[----:B------:R-:W2:Y:S03]  /*148f0*/  LDSM.16.MT88.4 R108, [R154+0x4900] ;  /* 0x004900009a6c783b */ /* 0x000ea60000004200 */
[----:B------:R-:W-:Y:S02]  /*14900*/  FADD.FTZ R165, R165, R166 ;  /* 0x000000a6a5a57221 */ /* 0x000fe40000010000 */
[----:B------:R-:W-:Y:S02]  /*14910*/  FADD.FTZ R169, R169, R170 ;  /* 0x000000aaa9a97221 */ /* 0x000fe40000010000 */
[C---:B------:R-:W-:Y:S04]  /*14920*/  HMMA.16816.F32.BF16 R28, R100.reuse, R120, R28 ;  /* 0x00000078641c723c */ /* 0x040fe8000004181c */
        /* <DEDUP_REMOVED lines=30> */
[----:B-----5:R-:W-:Y:S03]  /*14b10*/  F2FP.BF16.PACK_AB R102, R196, R175 ;  /* 0x000000afc466723e */ /* 0x020fe600000010ff */
        /* <DEDUP_REMOVED lines=12> */
[C---:B-1----:R-:W-:Y:S08]  /*14be0*/  HMMA.16816.F32.BF16 R12, R100.reuse, R112, R12 ;  /* 0x00000070640c723c */ /* 0x042ff0000004180c */
[C---:B------:R-:W-:Y:S01]  /*14bf0*/  HMMA.16816.F32.BF16 R16, R100.reuse, R114, R16 ;  /* 0x000000726410723c */ /* 0x040fe20000041810 */
[----:B------:R-:W1:Y:S07]  /*14c00*/  LDSM.16.MT88.4 R112, [R152+0x5100] ;  /* 0x005100009870783b */ /* 0x000e6e0000004200 */
[C---:B------:R-:W-:Y:S08]  /*14c10*/  HMMA.16816.F32.BF16 R20, R100.reuse, R120, R20 ;  /* 0x000000786414723c */ /* 0x040ff00000041814 */
[C---:B------:R-:W-:Y:S08]  /*14c20*/  HMMA.16816.F32.BF16 R24, R100.reuse, R122, R24 ;  /* 0x0000007a6418723c */ /* 0x040ff00000041818 */
[C---:B------:R-:W-:Y:S08]  /*14c30*/  HMMA.16816.F32.BF16 R28, R100.reuse, R124, R28 ;  /* 0x0000007c641c723c */ /* 0x040ff0000004181c */
[C---:B------:R-:W-:Y:S01]  /*14c40*/  HMMA.16816.F32.BF16 R32, R100.reuse, R126, R32 ;  /* 0x0000007e6420723c */ /* 0x040fe20000041820 */
[----:B------:R-:W-:Y:S07]  /*14c50*/  LDSM.16.MT88.4 R124, [R154+0x1900] ;  /* 0x001900009a7c783b */ /* 0x000fee0000004200 */
[C---:B------:R-:W-:Y:S08]  /*14c60*/  HMMA.16816.F32.BF16 R36, R100.reuse, R116, R36 ;  /* 0x000000746424723c */ /* 0x040ff00000041824 */
        /* <DEDUP_REMOVED lines=10> */
[C---:B---3--:R-:W-:Y:S04]  /*14d10*/  HMMA.16816.F32.BF16 R60, R100.reuse, R104, R60 ;  /* 0x00000068643c723c */ /* 0x048fe8000004183c */
[----:B------:R-:W-:Y:S01]  /*14d20*/  F2FP.BF16.PACK_AB R139, R226, R183 ;  /* 0x000000b7e28b723e */ /* 0x000fe200000010ff */
[----:B------:R-:W-:Y:S02]  /*14d30*/  FADD.FTZ R180, R180, R177 ;  /* 0x000000b1b4b47221 */ /* 0x000fe40000010000 */
[----:B------:R-:W-:Y:S01]  /*14d40*/  FADD.FTZ R174, R174, R163 ;  /* 0x000000a3aeae7221 */ /* 0x000fe20000010000 */
[C---:B------:R-:W-:Y:S01]  /*14d50*/  HMMA.16816.F32.BF16 R64, R100.reuse, R106, R64 ;  /* 0x0000006a6440723c */ /* 0x040fe20000041840 */
[----:B------:R-:W3:Y:S03]  /*14d60*/  LDSM.16.MT88.4 R104, [R135+0x5100] ;  /* 0x005100008768783b */ /* 0x000ee60000004200 */
        /* <DEDUP_REMOVED lines=8> */
[C---:B-1----:R-:W-:Y:S08]  /*14df0*/  HMMA.16816.F32.BF16 R76, R100.reuse, R112, R76 ;  /* 0x00000070644c723c */ /* 0x042ff0000004184c */
[C---:B------:R-:W-:Y:S08]  /*14e00*/  HMMA.16816.F32.BF16 R80, R100.reuse, R114, R80 ;  /* 0x000000726450723c */ /* 0x040ff00000041850 */
[C---:B-----5:R-:W-:Y:S08]  /*14e10*/  HMMA.16816.F32.BF16 R84, R100.reuse, R116, R84 ;  /* 0x000000746454723c */ /* 0x060ff00000041854 */
        /* <DEDUP_REMOVED lines=9> */
[C---:B------:R-:W-:Y:S07]  /*14eb0*/  HMMA.16816.F32.BF16 R116, R136.reuse, R110, R16 ;  /* 0x0000006e8874723c */ /* 0x040fee0000041810 */
[----:B------:R-:W-:Y:S01]  /*14ec0*/  @P0 SHF.R.S32.HI R16, RZ, 0x1f, R193 ;  /* 0x0000001fff100819 */ /* 0x000fe200000114c1 */
[C---:B------:R-:W-:Y:S04]  /*14ed0*/  HMMA.16816.F32.BF16 R112, R136.reuse, R140, R20 ;  /* 0x0000008c8870723c */ /* 0x040fe80000041814 */
[----:B------:R-:W-:Y:S03]  /*14ee0*/  @P0 IMAD R16, R16, c[0x0][0x1e0], RZ ;  /* 0x0000780010100a24 */ /* 0x000fe600078e02ff */
[C---:B------:R-:W-:Y:S01]  /*14ef0*/  @P0 IMAD.WIDE.U32 R20, R193.reuse, c[0x0][0x1e0], RZ ;  /* 0x00007800c1140a25 */ /* 0x040fe200078e00ff */
[C---:B------:R-:W-:Y:S04]  /*14f00*/  HMMA.16816.F32.BF16 R108, R136.reuse, R142, R24 ;  /* 0x0000008e886c723c */ /* 0x040fe80000041818 */
[----:B------:R-:W-:Y:S01]  /*14f10*/  @P0 IMAD R16, R193, c[0x0][0x1e4], R16 ;  /* 0x00007900c1100a24 */ /* 0x000fe200078e0210 */
[----:B------:R-:W-:Y:S03]  /*14f20*/  @P0 SHF.L.U32 R18, R20, 0x6, RZ ;  /* 0x0000000614120819 */ /* 0x000fe600000006ff */
        /* <DEDUP_REMOVED lines=8> */
[-C--:B------:R-:W-:Y:S01]  /*14fb0*/  @P0 IADD3.X R4, R19, R217.reuse, RZ, P1, !PT ;  /* 0x000000d913040210 */ /* 0x080fe20000ffe4ff */
[C---:B------:R-:W-:Y:S04]  /*14fc0*/  HMMA.16816.F32.BF16 R48, R136.reuse, R6, R48 ;  /* 0x000000068830723c */ /* 0x040fe80000041830 */
[C---:B------:R-:W-:Y:S04]  /*14fd0*/  @P0 LEA R16, P1, R17.reuse, c[0x0][0x1c8], 0x1 ;  /* 0x0000720011100a11 */ /* 0x040fe800078208ff */
[C---:B---3--:R-:W-:Y:S04]  /*14fe0*/  HMMA.16816.F32.BF16 R52, R136.reuse, R8, R52 ;  /* 0x000000088834723c */ /* 0x048fe80000041834 */
[----:B------:R-:W-:Y:S02]  /*14ff0*/  @P0 LEA.HI.X R17, R17, c[0x0][0x1cc], R4, 0x1, P1 ;  /* 0x0000730011110a11 */ /* 0x000fe400008f0c04 */
[----:B------:R-:W1:Y:S01]  /*15000*/  LDSM.16.MT88.4 R4, [R154+0x5900] ;  /* 0x005900009a04783b */ /* 0x000e620000004200 */
[----:B------:R-:W-:Y:S01]  /*15010*/  IADD3 R23, P1, R212, 0x40, RZ ;  /* 0x00000040d4177810 */ /* 0x000fe20007f3e0ff */
[C---:B------:R-:W-:Y:S04]  /*15020*/  HMMA.16816.F32.BF16 R56, R136.reuse, R10, R56 ;  /* 0x0000000a8838723c */ /* 0x040fe80000041838 */
[----:B------:R-:W-:Y:S02]  /*15030*/  IADD3.X R22, RZ, R217, RZ, P1, !PT ;  /* 0x000000d9ff167210 */ /* 0x000fe40000ffe4ff */
[----:B------:R-:W-:Y:S02]  /*15040*/  @P0 IADD3 R21, P1, R18, R23, RZ ;  /* 0x0000001712150210 */ /* 0x000fe40007f3e0ff */
[C---:B--2---:R-:W-:Y:S04]  /*15050*/  HMMA.16816.F32.BF16 R60, R136.reuse, R12, R60 ;  /* 0x0000000c883c723c */ /* 0x044fe8000004183c */
[----:B------:R-:W-:Y:S02]  /*15060*/  @P0 IADD3.X R8, R19, R22, RZ, P1, !PT ;  /* 0x0000001613080210 */ /* 0x000fe40000ffe4ff */
[C---:B------:R-:W-:Y:S02]  /*15070*/  @P0 LEA R20, P1, R21.reuse, c[0x0][0x1c8], 0x1 ;  /* 0x0000720015140a11 */ /* 0x040fe400078208ff */
[C---:B------:R-:W-:Y:S04]  /*15080*/  HMMA.16816.F32.BF16 R64, R136.reuse, R14, R64 ;  /* 0x0000000e8840723c */ /* 0x040fe80000041840 */
[----:B------:R-:W-:Y:S02]  /*15090*/  @P0 LEA.HI.X R21, R21, c[0x0][0x1cc], R8, 0x1, P1 ;  /* 0x0000730015150a11 */ /* 0x000fe400008f0c08 */
[----:B------:R-:W2:Y:S01]  /*150a0*/  LDSM.16.MT88.4 R8, [R152+0x5900] ;  /* 0x005900009808783b */ /* 0x000ea20000004200 */
[----:B------:R-:W-:Y:S05]  /*150b0*/  IADD3 R27, P1, R212, 0x80, RZ ;  /* 0x00000080d41b7810 */ /* 0x000fea0007f3e0ff */
[----:B------:R-:W-:Y:S02]  /*150c0*/  IADD3.X R26, RZ, R217, RZ, P1, !PT ;  /* 0x000000d9ff1a7210 */ /* 0x000fe40000ffe4ff */
[----:B------:R-:W-:Y:S04]  /*150d0*/  @P0 IADD3 R25, P1, R18, R27, RZ ;  /* 0x0000001b12190210 */ /* 0x000fe80007f3e0ff */
[----:B------:R-:W-:Y:S02]  /*150e0*/  @P0 IADD3.X R12, R19, R26, RZ, P1, !PT ;  /* 0x0000001a130c0210 */ /* 0x000fe40000ffe4ff */
[C---:B------:R-:W-:Y:S01]  /*150f0*/  @P0 LEA R24, P1, R25.reuse, c[0x0][0x1c8], 0x1 ;  /* 0x0000720019180a11 */ /* 0x040fe200078208ff */
[C---:B-1----:R-:W-:Y:S03]  /*15100*/  HMMA.16816.F32.BF16 R68, R136.reuse, R4, R68 ;  /* 0x000000048844723c */ /* 0x042fe60000041844 */
[----:B------:R-:W-:Y:S02]  /*15110*/  @P0 LEA.HI.X R25, R25, c[0x0][0x1cc], R12, 0x1, P1 ;  /* 0x0000730019190a11 */ /* 0x000fe400008f0c0c */
[----:B------:R-:W1:Y:S01]  /*15120*/  LDSM.16.MT88.4 R12, [R134+0x5900] ;  /* 0x00590000860c783b */ /* 0x000e620000004200 */
[----:B------:R-:W-:Y:S02]  /*15130*/  @P0 IADD3 R18, P1, R203, R18, RZ ;  /* 0x00000012cb120210 */ /* 0x000fe40007f3e0ff */
[C---:B------:R-:W-:Y:S04]  /*15140*/  HMMA.16816.F32.BF16 R72, R136.reuse, R6, R72 ;  /* 0x000000068848723c */ /* 0x040fe80000041848 */
[----:B------:R-:W-:Y:S01]  /*15150*/  @P0 IADD3.X R19, R202, R19, RZ, P1, !PT ;  /* 0x00000013ca130210 */ /* 0x000fe20000ffe4ff */
[----:B------:R-:W3:Y:S01]  /*15160*/  LDSM.16.MT88.4 R4, [R135+0x5900] ;  /* 0x005900008704783b */ /* 0x000ee20000004200 */
[C---:B------:R-:W-:Y:S06]  /*15170*/  @P0 IADD3 R23, P1, R18.reuse, R23, RZ ;  /* 0x0000001712170210 */ /* 0x040fec0007f3e0ff */
[C---:B------:R-:W-:Y:S02]  /*15180*/  @P0 IADD3.X R22, R19.reuse, R22, RZ, P1, !PT ;  /* 0x0000001613160210 */ /* 0x040fe40000ffe4ff */
[C---:B------:R-:W-:Y:S01]  /*15190*/  @P0 IADD3 R27, P1, R18.reuse, R27, RZ ;  /* 0x0000001b121b0210 */ /* 0x040fe20007f3e0ff */
[C---:B--2---:R-:W-:Y:S03]  /*151a0*/  HMMA.16816.F32.BF16 R76, R136.reuse, R8, R76 ;  /* 0x00000008884c723c */ /* 0x044fe6000004184c */
[C---:B------:R-:W-:Y:S02]  /*151b0*/  @P0 IADD3.X R26, R19.reuse, R26, RZ, P1, !PT ;  /* 0x0000001a131a0210 */ /* 0x040fe40000ffe4ff */
[----:B------:R-:W-:Y:S03]  /*151c0*/  @P0 IADD3 R18, P1, R18, R212, RZ ;  /* 0x000000d412120210 */ /* 0x000fe60007f3e0ff */
[C---:B------:R-:W-:Y:S04]  /*151d0*/  HMMA.16816.F32.BF16 R80, R136.reuse, R10, R80 ;  /* 0x0000000a8850723c */ /* 0x040fe80000041850 */
[----:B------:R-:W-:Y:S02]  /*151e0*/  @P0 IADD3.X R19, R19, R217, RZ, P1, !PT ;  /* 0x000000d913130210 */ /* 0x000fe40000ffe4ff */
[C---:B------:R-:W-:Y:S06]  /*151f0*/  @P0 LEA R28, P1, R18.reuse, c[0x0][0x1c8], 0x1 ;  /* 0x00007200121c0a11 */ /* 0x040fec00078208ff */
[----:B------:R-:W-:Y:S01]  /*15200*/  @P0 LEA.HI.X R29, R18, c[0x0][0x1cc], R19, 0x1, P1 ;  /* 0x00007300121d0a11 */ /* 0x000fe200008f0c13 */
[----:B------:R-:W-:Y:S01]  /*15210*/  @P0 IMAD R18, R221, 0x3000, R208 ;  /* 0x00003000dd120824 */ /* 0x000fe200078e02d0 */
[C---:B------:R-:W-:Y:S01]  /*15220*/  @P0 LEA R8, P1, R23.reuse, c[0x0][0x1c8], 0x1 ;  /* 0x0000720017080a11 */ /* 0x040fe200078208ff */
[C---:B-1----:R-:W-:Y:S03]  /*15230*/  HMMA.16816.F32.BF16 R84, R136.reuse, R12, R84 ;  /* 0x0000000c8854723c */ /* 0x042fe60000041854 */
[----:B------:R-:W-:Y:S02]  /*15240*/  @P0 SHF.L.U32 R3, R18, 0x1, RZ ;  /* 0x0000000112030819 */ /* 0x000fe400000006ff */
[----:B------:R-:W-:Y:S02]  /*15250*/  @P0 LEA.HI.X R9, R23, c[0x0][0x1cc], R22, 0x1, P1 ;  /* 0x0000730017090a11 */ /* 0x000fe400008f0c16 */
[C---:B------:R-:W-:Y:S01]  /*15260*/  @P0 LEA R10, P1, R27.reuse, c[0x0][0x1c8], 0x1 ;  /* 0x000072001b0a0a11 */ /* 0x040fe200078208ff */
[----:B------:R-:W-:Y:S01]  /*15270*/  @!PT LDS RZ, [RZ] ;  /* 0x00000000fffff984 */ /* 0x000fe20000000800 */
[----:B------:R-:W-:Y:S01]  /*15280*/  @!PT LDS RZ, [RZ] ;  /* 0x00000000fffff984 */ /* 0x000fe20000000800 */
[----:B------:R-:W-:Y:S01]  /*15290*/  @!PT LDS RZ, [RZ] ;  /* 0x00000000fffff984 */ /* 0x000fe20000000800 */
[----:B------:R1:W-:Y:S01]  /*152a0*/  @P0 LDGSTS.E.BYPASS.LTC128B.128 [R3+0xc100], [R16.64], !P3 ;  /* 0x0c10000010030fae */ /* 0x0003e2000d901d46 */
[C---:B------:R-:W-:Y:S03]  /*152b0*/  HMMA.16816.F32.BF16 R88, R136.reuse, R14, R88 ;  /* 0x0000000e8858723c */ /* 0x040fe60000041858 */
[----:B------:R-:W-:Y:S02]  /*152c0*/  @P0 LEA.HI.X R11, R27, c[0x0][0x1cc], R26, 0x1, P1 ;  /* 0x000073001b0b0a11 */ /* 0x000fe400008f0c1a */
[C---:B------:R-:W-:Y:S02]  /*152d0*/  ISETP.GE.AND P1, PT, R185.reuse, 0x1, PT ;  /* 0x00000001b900780c */ /* 0x040fe40003f26270 */
[----:B------:R1:W-:Y:S01]  /*152e0*/  @P0 LDGSTS.E.BYPASS.LTC128B.128 [R3+0xe100], [R20.64], !P6 ;  /* 0x0e10000014030fae */ /* 0x0003e2000f101d46 */
[C---:B---3--:R-:W-:Y:S04]  /*152f0*/  HMMA.16816.F32.BF16 R92, R136.reuse, R4, R92 ;  /* 0x00000004885c723c */ /* 0x048fe8000004185c */
[----:B------:R-:W-:Y:S03]  /*15300*/  IADD3 R185, R185, 0x1, RZ ;  /* 0x00000001b9b97810 */ /* 0x000fe60007ffe0ff */
[----:B------:R1:W-:Y:S01]  /*15310*/  @P0 LDGSTS.E.BYPASS.LTC128B.128 [R3+0x10100], [R24.64], !P5 ;  /* 0x1010000018030fae */ /* 0x0003e2000e901d46 */
[----:B------:R-:W-:Y:S04]  /*15320*/  HMMA.16816.F32.BF16 R96, R136, R6, R96 ;  /* 0x000000068860723c */ /* 0x000fe80000041860 */
[----:B------:R-:W-:Y:S03]  /*15330*/  SEL R185, R185, RZ, !P1 ;  /* 0x000000ffb9b97207 */ /* 0x000fe60004800000 */
[----:B------:R1:W-:Y:S08]  /*15340*/  @P0 LDGSTS.E.BYPASS.LTC128B.128 [R3+0xd100], [R28.64], !P3 ;  /* 0x0d1000001c030fae */ /* 0x0003f0000d901d46 */
[----:B------:R1:W-:Y:S08]  /*15350*/  @P0 LDGSTS.E.BYPASS.LTC128B.128 [R3+0xf100], [R8.64], !P6 ;  /* 0x0f10000008030fae */ /* 0x0003f0000f101d46 */
[----:B------:R1:W-:Y:S01]  /*15360*/  @P0 LDGSTS.E.BYPASS.LTC128B.128 [R3+0x11100], [R10.64], !P5 ;  /* 0x111000000a030fae */ /* 0x0003e2000e901d46 */
[----:B------:R-:W-:Y:S02]  /*15370*/  ISETP.GE.AND P0, PT, R198, R195, PT ;  /* 0x000000c3c600720c */ /* 0x000fe40003f06270 */
[----:B------:R-:W-:Y:S05]  /*15380*/  IADD3 R195, R195, -0x1, RZ ;  /* 0xffffffffc3c37810 */ /* 0x000fea0007ffe0ff */
[----:B------:R-:W0:Y:S01]  /*15390*/  LDGDEPBAR ;  /* 0x00000000000079af */ /* 0x000e220000000000 */
[----:B-1----:R-:W-:Y:S05]  /*153a0*/  MOV R3, R0 ;  /* 0x0000000000037202 */ /* 0x002fea0000000f00 */
[----:B------:R-:W-:-:S05]  /*153b0*/  @!P0 BRA `(.L_x_1028) ;  /* 0xffffc6d000008947 */ /* 0x000fca000383ffff */
.L_x_1019:
[----:B------:R-:W-:Y:S02]  /*153c0*/  MOV R4, 0x1f ;  /* 0x0000001f00047802 */ /* 0x000fe40000000f00 */
[----:B------:R-:W-:Y:S01]  /*153d0*/  MOV R3, 0xffffffff ;  /* 0xffffffff00037802 */ /* 0x000fe20000000f00 */
[----:B------:R-:W-:Y:S05]  /*153e0*/  BRA.DIV ~URZ, `(.L_x_1029) ;  /* 0x00002ea27f007947 */ /* 0x000fea000b800000 */
[----:B------:R1:W2:Y:S02]  /*153f0*/  SHFL.BFLY PT, R5, R223, 0x2, 0x1f ;  /* 0x0c401f00df057f89 */ /* 0x0002a400000e0000 */
.L_x_1060:
[----:B--2---:R-:W-:Y:S01]  /*15400*/  FADD.FTZ R8, R5, R223 ;  /* 0x000000df05087221 */ /* 0x004fe20000010000 */
[----:B------:R-:W-:Y:S05]  /*15410*/  BRA.DIV ~URZ, `(.L_x_1030) ;  /* 0x00002ec27f007947 */ /* 0x000fea000b800000 */
[----:B------:R-:W2:Y:S04]  /*15420*/  SHFL.BFLY PT, R3, R222, 0x2, 0x1f ;  /* 0x0c401f00de037f89 */ /* 0x000ea800000e0000 */
[----:B------:R-:W3:Y:S01]  /*15430*/  SHFL.BFLY PT, R9, R8, 0x1, 0x1f ;  /* 0x0c201f0008097f89 */ /* 0x000ee200000e0000 */
[----:B--2---:R-:W-:-:S02]  /*15440*/  FADD.FTZ R10, R3, R222 ;  /* 0x000000de030a7221 */ /* 0x004fc40000010000 */
[----:B---3--:R-:W-:-:S03]  /*15450*/  FADD.FTZ R9, R8, R9 ;  /* 0x0000000908097221 */ /* 0x008fc60000010000 */
[----:B------:R2:W3:Y:S04]  /*15460*/  SHFL.BFLY PT, R5, R10, 0x1, 0x1f ;  /* 0x0c201f000a057f89 */ /* 0x0004e800000e0000 */
.L_x_1061:
[----:B------:R-:W-:Y:S01]  /*15470*/  FSETP.NE.FTZ.AND P1, PT, R9, RZ, PT ;  /* 0x000000ff0900720b */ /* 0x000fe20003f35000 */
[----:B---3--:R-:W-:Y:S01]  /*15480*/  FADD.FTZ R4, R5, R10 ;  /* 0x0000000a05047221 */ /* 0x008fe20000010000 */
[----:B------:R-:W-:Y:S02]  /*15490*/  MOV R6, RZ ;  /* 0x000000ff00067202 */ /* 0x000fe40000000f00 */
[----:B------:R-:W-:Y:S02]  /*154a0*/  MOV R8, RZ ;  /* 0x000000ff00087202 */ /* 0x000fe40000000f00 */
[----:B------:R-:W-:Y:S02]  /*154b0*/  FSETP.NE.FTZ.AND P0, PT, R4, RZ, PT ;  /* 0x000000ff0400720b */ /* 0x000fe40003f15000 */
[----:B------:R-:W-:-:S05]  /*154c0*/  MOV R3, 0xff800000 ;  /* 0xff80000000037802 */ /* 0x000fca0000000f00 */
[----:B------:R-:W3:Y:S01]  /*154d0*/  @P1 MUFU.LG2 R7, R9 ;  /* 0x0000000900071308 */ /* 0x000ee20000000c00 */
[----:B------:R-:W-:-:S05]  /*154e0*/  @P1 MOV R5, 0x3f317218 ;  /* 0x3f31721800051802 */ /* 0x000fca0000000f00 */
[----:B------:R-:W-:Y:S02]  /*154f0*/  @P1 FMUL.FTZ R5, R5, c[0x0][0x2d0] ;  /* 0x0000b40005051a20 */ /* 0x000fe40000410000 */
[----:B------:R-:W4:Y:S08]  /*15500*/  @P0 MUFU.RCP R6, R4 ;  /* 0x0000000400060308 */ /* 0x000f300000001000 */
[----:B------:R-:W5:Y:S01]  /*15510*/  @P0 MUFU.LG2 R4, R4 ;  /* 0x0000000400040308 */ /* 0x000f620000000c00 */
[----:B---3--:R-:W-:-:S04]  /*15520*/  @P1 FMUL.FTZ R7, R7, 0.69314718246459960938 ;  /* 0x3f31721807071820 */ /* 0x008fc80000410000 */
[----:B------:R-:W-:Y:S01]  /*15530*/  @P1 FFMA.FTZ R3, R5, R2, R7 ;  /* 0x0000000205031223 */ /* 0x000fe20000010007 */
[----:B------:R-:W-:Y:S02]  /*15540*/  @P0 MOV R7, 0x3f317218 ;  /* 0x3f31721800070802 */ /* 0x000fe40000000f00 */
[----:B------:R-:W3:Y:S01]  /*15550*/  @P1 MUFU.RCP R8, R9 ;  /* 0x0000000900081308 */ /* 0x000ee20000001000 */
[----:B------:R-:W-:Y:S01]  /*15560*/  MOV R5, 0xff800000 ;  /* 0xff80000000057802 */ /* 0x000fe20000000f00 */
[C---:B----4-:R-:W-:Y:S01]  /*15570*/  FMUL.FTZ R130, R6.reuse, R130 ;  /* 0x0000008206827220 */ /* 0x050fe20000410000 */
[----:B------:R-:W-:Y:S01]  /*15580*/  PLOP3.LUT P1, PT, PT, PT, PT, 0x8, 0x0 ;  /* 0x000000000000781c */ /* 0x000fe20003f2e170 */
[----:B------:R-:W-:Y:S02]  /*15590*/  @P0 FMUL.FTZ R7, R7, c[0x0][0x2d0] ;  /* 0x0000b40007070a20 */ /* 0x000fe40000410000 */
[----:B------:R-:W-:Y:S02]  /*155a0*/  FMUL.FTZ R131, R6, R131 ;  /* 0x0000008306837220 */ /* 0x000fe40000410000 */
[----:B-----5:R-:W-:-:S02]  /*155b0*/  @P0 FMUL.FTZ R4, R4, 0.69314718246459960938 ;  /* 0x3f31721804040820 */ /* 0x020fc40000410000 */
[C---:B------:R-:W-:Y:S02]  /*155c0*/  FMUL.FTZ R126, R6.reuse, R126 ;  /* 0x0000007e067e7220 */ /* 0x040fe40000410000 */
[C---:B------:R-:W-:Y:S02]  /*155d0*/  FMUL.FTZ R127, R6.reuse, R127 ;  /* 0x0000007f067f7220 */ /* 0x040fe40000410000 */
[----:B------:R-:W-:Y:S02]  /*155e0*/  FMUL.FTZ R122, R6, R122 ;  /* 0x0000007a067a7220 */ /* 0x000fe40000410000 */
[C---:B---3--:R-:W-:Y:S02]  /*155f0*/  FMUL.FTZ R128, R8.reuse, R128 ;  /* 0x0000008008807220 */ /* 0x048fe40000410000 */
        /* <DEDUP_REMOVED lines=43> */
[----:B--2---:R-:W-:-:S02]  /*158b0*/  FMUL.FTZ R10, R8, R92 ;  /* 0x0000005c080a7220 */ /* 0x004fc40000410000 */
[C---:B------:R-:W-:Y:S02]  /*158c0*/  FMUL.FTZ R93, R8.reuse, R93 ;  /* 0x0000005d085d7220 */ /* 0x040fe40000410000 */
[C---:B------:R-:W-:Y:S02]  /*158d0*/  FMUL.FTZ R96, R8.reuse, R96 ;  /* 0x0000006008607220 */ /* 0x040fe40000410000 */
[----:B------:R-:W-:Y:S02]  /*158e0*/  FMUL.FTZ R97, R8, R97 ;  /* 0x0000006108617220 */ /* 0x000fe40000410000 */
        /* <DEDUP_REMOVED lines=42> */
[----:B------:R-:W-:Y:S02]  /*15b90*/  FMUL.FTZ R99, R6, R99 ;  /* 0x0000006306637220 */ /* 0x000fe40000410000 */
[----:B------:R-:W-:Y:S02]  /*15ba0*/  @P0 FFMA.FTZ R5, R7, R0, R4 ;  /* 0x0000000007050223 */ /* 0x000fe40000010004 */
.L_x_975:
[----:B------:R-:W-:Y:S01]  /*15bb0*/  SHF.R.S32.HI R0, RZ, 0x1f, R197 ;  /* 0x0000001fff007819 */ /* 0x000fe200000114c5 */
[----:B------:R-:W-:Y:S05]  /*15bc0*/  @P1 BRA `(.L_x_1031) ;  /* 0x0000169000001947 */ /* 0x000fea0003800000 */
[----:B------:R-:W3:Y:S01]  /*15bd0*/  S2R R4, SR_TID.X ;  /* 0x0000000000047919 */ /* 0x000ee20000002100 */
        /* <DEDUP_REMOVED lines=13> */
[----:B---3--:R-:W-:Y:S02]  /*15cb0*/  SHF.R.S32.HI R7, RZ, 0x1f, R4 ;  /* 0x0000001fff077819 */ /* 0x008fe40000011404 */
[----:B------:R-:W-:-:S02]  /*15cc0*/  F2FP.BF16.PACK_AB R110, R111, R110 ;  /* 0x0000006e6f6e723e */ /* 0x000fc400000010ff */
[----:B------:R-:W-:Y:S02]  /*15cd0*/  LEA.HI R6, R7, R4, RZ, 0x2 ;  /* 0x0000000407067211 */ /* 0x000fe400078f10ff */
[----:B------:R-:W-:Y:S02]  /*15ce0*/  F2FP.BF16.PACK_AB R104, R105, R104 ;  /* 0x000000686968723e */ /* 0x000fe400000010ff */
[--C-:B------:R-:W-:Y:S02]  /*15cf0*/  SHF.R.S32.HI R11, RZ, 0x2, R6.reuse ;  /* 0x00000002ff0b7819 */ /* 0x100fe40000011406 */
[----:B--2---:R-:W-:Y:S02]  /*15d00*/  SHF.R.S32.HI R8, RZ, 0x1f, R6 ;  /* 0x0000001fff087819 */ /* 0x004fe40000011406 */
[----:B------:R-:W-:Y:S02]  /*15d10*/  LOP3.LUT R13, R6, 0xfffffffc, RZ, 0xc0, !PT ;  /* 0xfffffffc060d7812 */ /* 0x000fe400078ec0ff */
[----:B------:R-:W-:-:S02]  /*15d20*/  LEA.HI R8, R8, R11, RZ, 0x3 ;  /* 0x0000000b08087211 */ /* 0x000fc400078f18ff */
[----:B------:R-:W-:Y:S01]  /*15d30*/  F2FP.BF16.PACK_AB R106, R107, R106 ;  /* 0x0000006a6b6a723e */ /* 0x000fe200000010ff */
[----:B------:R-:W-:Y:S01]  /*15d40*/  IMAD.IADD R13, R4, 0x1, -R13 ;  /* 0x00000001040d7824 */ /* 0x000fe200078e0a0d */
[----:B------:R-:W-:Y:S02]  /*15d50*/  LOP3.LUT R8, R8, 0xfffffff8, RZ, 0xc0, !PT ;  /* 0xfffffff808087812 */ /* 0x000fe400078ec0ff */
[----:B------:R-:W-:Y:S02]  /*15d60*/  F2FP.BF16.PACK_AB R100, R101, R100 ;  /* 0x000000646564723e */ /* 0x000fe400000010ff */
[----:B------:R-:W-:Y:S01]  /*15d70*/  F2FP.BF16.PACK_AB R102, R103, R102 ;  /* 0x000000666766723e */ /* 0x000fe200000010ff */
[----:B------:R-:W-:Y:S01]  /*15d80*/  IMAD.IADD R11, R11, 0x1, -R8 ;  /* 0x000000010b0b7824 */ /* 0x000fe200078e0a08 */
[----:B------:R-:W-:Y:S02]  /*15d90*/  LEA.HI R8, R7, R4, RZ, 0x5 ;  /* 0x0000000407087211 */ /* 0x000fe400078f28ff */
[----:B------:R-:W-:Y:S01]  /*15da0*/  F2FP.BF16.PACK_AB R36, R37, R36 ;  /* 0x000000242524723e */ /* 0x000fe200000010ff */
[----:B------:R-:W-:Y:S01]  /*15db0*/  IMAD.SHL.U32 R6, R11, 0x40, RZ ;  /* 0x000000400b067824 */ /* 0x000fe200078e00ff */
[----:B------:R-:W-:-:S02]  /*15dc0*/  SHF.R.S32.HI R12, RZ, 0x5, R8 ;  /* 0x00000005ff0c7819 */ /* 0x000fc40000011408 */
[----:B------:R-:W-:Y:S02]  /*15dd0*/  LOP3.LUT R15, R11, 0x1, RZ, 0xc0, !PT ;  /* 0x000000010b0f7812 */ /* 0x000fe400078ec0ff */
        /* <DEDUP_REMOVED lines=92> */
[----:B------:R4:W-:Y:S04]  /*163a0*/  STS [R19+0x8480], R78 ;  /* 0x0084804e13007388 */ /* 0x0009e80000000800 */
[----:B------:R-:W-:Y:S04]  /*163b0*/  STS [R11+0x8000], R80 ;  /* 0x008000500b007388 */ /* 0x000fe80000000800 */
[----:B------:R1:W-:Y:S01]  /*163c0*/  STS [R11+0x8400], R82 ;  /* 0x008400520b007388 */ /* 0x0003e20000000800 */
[----:B--2---:R-:W-:-:S03]  /*163d0*/  IMAD.MOV.U32 R15, RZ, RZ, 0x4 ;  /* 0x00000004ff0f7424 */ /* 0x004fc600078e00ff */
[----:B------:R2:W-:Y:S04]  /*163e0*/  STS [R21+0x8080], R84 ;  /* 0x0080805415007388 */ /* 0x0005e80000000800 */
[----:B------:R2:W-:Y:S01]  /*163f0*/  STS [R21+0x8480], R86 ;  /* 0x0084805615007388 */ /* 0x0005e20000000800 */
[----:B---3--:R-:W-:-:S03]  /*16400*/  IMAD.WIDE R16, R200, R15, c[0x0][0x500] ;  /* 0x00014000c8107625 */ /* 0x008fc600078e020f */
        /* <DEDUP_REMOVED lines=8> */
[----:B----4-:R-:W-:-:S03]  /*16490*/  @P1 IMAD.WIDE R18, R200, R15, c[0x0][0x508] ;  /* 0x00014200c8121625 */ /* 0x010fc600078e020f */
[----:B-1----:R-:W3:Y:S04]  /*164a0*/  @P0 LDG.E R11, [R16.64] ;  /* 0x00000006100b0981 */ /* 0x002ee8000c1e1900 */
[----:B------:R2:W5:Y:S01]  /*164b0*/  @P1 LDG.E R6, [R18.64] ;  /* 0x0000000612061981 */ /* 0x000562000c1e1900 */
[----:B------:R-:W-:Y:S02]  /*164c0*/  CS2R R14, SRZ ;  /* 0x00000000000e7805 */ /* 0x000fe4000001ff00 */
[--C-:B---3--:R-:W-:Y:S01]  /*164d0*/  @P0 SHF.R.S32.HI R15, RZ, 0x1f, R11.reuse ;  /* 0x0000001fff0f0819 */ /* 0x108fe2000001140b */
[----:B------:R-:W-:Y:S01]  /*164e0*/  @P0 IMAD.MOV.U32 R14, RZ, RZ, R11 ;  /* 0x000000ffff0e0224 */ /* 0x000fe200078e000b */
[----:B------:R-:W-:Y:S05]  /*164f0*/  @P1 BRA `(.L_x_1032) ;  /* 0x0000004000001947 */ /* 0x000fea0003800000 */
[----:B--2---:R-:W-:Y:S05]  /*16500*/  @!P0 BRA `(.L_x_1032) ;  /* 0x0000003000008947 */ /* 0x004fea0003800000 */
[----:B-----5:R-:W2:Y:S04]  /*16510*/  LDG.E R6, [R16.64] ;  /* 0x0000000610067981 */ /* 0x020ea8000c1e1900 */
[----:B------:R-:W2:Y:S02]  /*16520*/  LDG.E R9, [R16.64+0x4] ;  /* 0x0000040610097981 */ /* 0x000ea4000c1e1900 */
[----:B--2---:R-:W-:-:S02]  /*16530*/  IADD3 R6, -R6, R9, RZ ;  /* 0x0000000906067210 */ /* 0x004fc40007ffe1ff */
.L_x_1032:
        /* <DEDUP_REMOVED lines=13> */
[----:B------:R-:W-:Y:S02]  /*16610*/  IADD3 R12, R12, -R11, RZ ;  /* 0x8000000b0c0c7210 */ /* 0x000fe40007ffe0ff */
[----:B------:R-:W-:Y:S01]  /*16620*/  SHF.R.S32.HI R11, RZ, 0x2, R9 ;  /* 0x00000002ff0b7819 */ /* 0x000fe20000011409 */
[----:B------:R-:W-:Y:S01]  /*16630*/  IMAD.IADD R9, R13, 0x1, -R8 ;  /* 0x000000010d097824 */ /* 0x000fe200078e0a08 */
[----:B------:R-:W-:Y:S01]  /*16640*/  ISETP.NE.AND P1, PT, R2, 0x1, PT ;  /* 0x000000010200780c */ /* 0x000fe20003f25270 */
[----:B------:R-:W-:Y:S01]  /*16650*/  IMAD R8, R0, c[0x0][0x490], RZ ;  /* 0x0001240000087a24 */ /* 0x000fe200078e02ff */
[----:B------:R-:W-:Y:S01]  /*16660*/  MOV R18, R14 ;  /* 0x0000000e00127202 */ /* 0x000fe20000000f00 */
[----:B------:R-:W-:Y:S01]  /*16670*/  IMAD R2, R12, 0x10, R11 ;  /* 0x000000100c027824 */ /* 0x000fe200078e020b */
[-C--:B------:R-:W-:Y:S01]  /*16680*/  LEA.HI R12, R7, R4.reuse, RZ, 0x3 ;  /* 0x00000004070c7211 */ /* 0x080fe200078f18ff */
[----:B------:R-:W-:Y:S01]  /*16690*/  IMAD R17, R197, c[0x0][0x494], R8 ;  /* 0x00012500c5117a24 */ /* 0x000fe200078e0208 */
[----:B------:R-:W-:Y:S01]  /*166a0*/  LEA.HI R7, R7, R4, RZ, 0x6 ;  /* 0x0000000407077211 */ /* 0x000fe200078f30ff */
[----:B------:R-:W-:Y:S01]  /*166b0*/  IMAD R8, R9, 0x8, R2 ;  /* 0x0000000809087824 */ /* 0x000fe200078e0202 */
[----:B------:R-:W-:Y:S01]  /*166c0*/  LOP3.LUT R9, R12, 0xfffffff8, RZ, 0xc0, !PT ;  /* 0xfffffff80c097812 */ /* 0x000fe200078ec0ff */
[----:B------:R-:W-:Y:S01]  /*166d0*/  IMAD R13, R15, c[0x0][0x3a0], RZ ;  /* 0x0000e8000f0d7a24 */ /* 0x000fe200078e02ff */
[----:B------:R-:W-:Y:S01]  /*166e0*/  LOP3.LUT P2, RZ, R10, 0x3, RZ, 0xc0, !PT ;  /* 0x000000030aff7812 */ /* 0x000fe2000784c0ff */
[----:B------:R-:W-:Y:S01]  /*166f0*/  IMAD.WIDE.U32 R18, R197, c[0x0][0x490], R18 ;  /* 0x00012400c5127a25 */ /* 0x000fe200078e0012 */
[----:B-1----:R-:W-:-:S02]  /*16700*/  LEA R11, R57, R8, 0x7 ;  /* 0x00000008390b7211 */ /* 0x002fc400078e38ff */
[----:B------:R-:W-:Y:S01]  /*16710*/  SHF.R.S32.HI R8, RZ, 0x1f, R200 ;  /* 0x0000001fff087819 */ /* 0x000fe200000114c8 */
[----:B------:R-:W-:Y:S01]  /*16720*/  IMAD.IADD R9, R4, 0x1, -R9 ;  /* 0x0000000104097824 */ /* 0x000fe200078e0a09 */
[----:B------:R-:W-:Y:S01]  /*16730*/  SEL R200, R200, RZ, !P0 ;  /* 0x000000ffc8c87207 */ /* 0x000fe20004000000 */
[----:B------:R-:W-:Y:S01]  /*16740*/  @P1 IMAD.HI.U32 R4, R11, c[0x0][0x4ec], RZ ;  /* 0x00013b000b041a27 */ /* 0x000fe200078e00ff */
[----:B------:R-:W-:Y:S02]  /*16750*/  SEL R8, R8, RZ, !P0 ;  /* 0x000000ff08087207 */ /* 0x000fe40004000000 */
[----:B------:R-:W-:Y:S01]  /*16760*/  SHF.L.U32 R7, R7, 0x3, RZ ;  /* 0x0000000307077819 */ /* 0x000fe200000006ff */
[C---:B------:R-:W-:Y:S02]  /*16770*/  IMAD R13, R14.reuse, c[0x0][0x3a4], R13 ;  /* 0x0000e9000e0d7a24 */ /* 0x040fe400078e020d */
[----:B------:R-:W-:-:S04]  /*16780*/  IMAD.WIDE.U32 R14, R14, c[0x0][0x3a0], RZ ;  /* 0x0000e8000e0e7a25 */ /* 0x000fc800078e00ff */
[----:B------:R-:W-:Y:S01]  /*16790*/  IMAD.MOV.U32 R10, RZ, RZ, R11 ;  /* 0x000000ffff0a7224 */ /* 0x000fe200078e000b */
[----:B------:R-:W-:Y:S01]  /*167a0*/  @P1 SHF.R.U32.HI R10, RZ, c[0x0][0x4f0], R4 ;  /* 0x00013c00ff0a1a19 */ /* 0x000fe20000011604 */
[----:B------:R-:W-:Y:S01]  /*167b0*/  IMAD R0, R0, c[0x0][0x3e8], RZ ;  /* 0x0000fa0000007a24 */ /* 0x000fe200078e02ff */
[----:B------:R-:W-:Y:S01]  /*167c0*/  SHF.R.S32.HI R4, RZ, 0x3, R12 ;  /* 0x00000003ff047819 */ /* 0x000fe2000001140c */
[----:B------:R-:W-:Y:S01]  /*167d0*/  IMAD.IADD R19, R19, 0x1, R17 ;  /* 0x0000000113137824 */ /* 0x000fe200078e0211 */
[----:B------:R-:W-:Y:S01]  /*167e0*/  IADD3 R15, R15, R13, RZ ;  /* 0x0000000d0f0f7210 */ /* 0x000fe20007ffe0ff */
[----:B------:R-:W-:Y:S01]  /*167f0*/  IMAD R17, R197, c[0x0][0x3ec], R0 ;  /* 0x0000fb00c5117a24 */ /* 0x000fe200078e0200 */
[----:B------:R-:W-:Y:S01]  /*16800*/  LEA R0, R9, R4, 0x5 ;  /* 0x0000000409007211 */ /* 0x000fe200078e28ff */
[--C-:B------:R-:W-:Y:S01]  /*16810*/  IMAD.MOV R12, RZ, RZ, -R10.reuse ;  /* 0x000000ffff0c7224 */ /* 0x100fe200078e0a0a */
[----:B------:R-:W-:Y:S01]  /*16820*/  SHF.R.S32.HI R16, RZ, 0x1f, R10 ;  /* 0x0000001fff107819 */ /* 0x000fe2000001140a */
        /* <DEDUP_REMOVED lines=22> */
[----:B------:R-:W-:Y:S01]  /*16990*/  IMAD.WIDE.U32 R14, R200, c[0x0][0x3f0], R14 ;  /* 0x0000fc00c80e7a25 */ /* 0x000fe200078e000e */
[----:B------:R-:W-:Y:S01]  /*169a0*/  SHFL.IDX PT, R34, R12, RZ, 0x1c1f ;  /* 0x001c1fff0c227589 */ /* 0x000fe200000e0000 */
[----:B------:R-:W-:Y:S02]  /*169b0*/  SHF.R.U32.HI R8, RZ, 0x3, R13 ;  /* 0x00000003ff087819 */ /* 0x000fe4000001160d */
[----:B------:R-:W-:Y:S01]  /*169c0*/  LEA.HI.X R17, R20, c[0x0][0x454], R17, 0x2, P0 ;  /* 0x0001150014117a11 */ /* 0x000fe200000f1411 */
[----:B------:R-:W-:Y:S01]  /*169d0*/  IMAD R9, R200, c[0x0][0x3f4], R9 ;  /* 0x0000fd00c8097a24 */ /* 0x000fe200078e0209 */
[----:B------:R-:W-:Y:S01]  /*169e0*/  SHFL.IDX PT, R48, R12, 0x1, 0x1c1f ;  /* 0x003c1f000c307f89 */ /* 0x000fe200000e0000 */
[----:B------:R-:W-:Y:S01]  /*169f0*/  LOP3.LUT R13, R13, 0x38, R0, 0xf8, !PT ;  /* 0x000000380d0d7812 */ /* 0x000fe200078ef800 */
[----:B------:R-:W-:-:S02]  /*16a00*/  IMAD.MOV R16, RZ, RZ, -R10 ;  /* 0x000000ffff107224 */ /* 0x000fc400078e0a0a */
[----:B------:R-:W1:Y:S01]  /*16a10*/  SHFL.IDX PT, R35, R17, RZ, 0x1c1f ;  /* 0x001c1fff11237589 */ /* 0x000e6200000e0000 */
[----:B------:R-:W-:Y:S01]  /*16a20*/  IADD3 R15, R15, R9, RZ ;  /* 0x000000090f0f7210 */ /* 0x000fe20007ffe0ff */
[----:B------:R-:W-:Y:S01]  /*16a30*/  IMAD R9, R57, 0x80, R2 ;  /* 0x0000008039097824 */ /* 0x000fe200078e0202 */
[----:B------:R-:W-:Y:S01]  /*16a40*/  LOP3.LUT R8, R13, R8, RZ, 0x3c, !PT ;  /* 0x000000080d087212 */ /* 0x000fe200078e3cff */
[----:B------:R-:W2:Y:S01]  /*16a50*/  SHFL.IDX PT, R49, R17, 0x1, 0x1c1f ;  /* 0x003c1f0011317f89 */ /* 0x000ea200000e0000 */
[----:B-----5:R-:W-:Y:S01]  /*16a60*/  IMAD R2, R6, c[0x0][0x4e8], RZ ;  /* 0x00013a0006027a24 */ /* 0x020fe200078e02ff */
[----:B------:R-:W-:Y:S01]  /*16a70*/  SHF.R.S32.HI R13, RZ, 0x1f, R10 ;  /* 0x0000001fff0d7819 */ /* 0x000fe2000001140a */
[----:B------:R-:W-:Y:S01]  /*16a80*/  IMAD R16, R16, c[0x0][0x4e8], R11 ;  /* 0x00013a0010107a24 */ /* 0x000fe200078e020b */
[C---:B------:R-:W-:Y:S01]  /*16a90*/  IADD3 R11, R9.reuse, 0x8, RZ ;  /* 0x00000008090b7810 */ /* 0x040fe20007ffe0ff */
[----:B------:R-:W-:Y:S01]  /*16aa0*/  IMAD.WIDE.U32 R14, R10, c[0x0][0x3e0], R14 ;  /* 0x0000f8000a0e7a25 */ /* 0x000fe200078e000e */
[----:B------:R-:W-:-:S02]  /*16ab0*/  ISETP.GE.OR P1, PT, R9, R2, P2 ;  /* 0x000000020900720c */ /* 0x000fc40001726670 */
[----:B------:R-:W-:Y:S01]  /*16ac0*/  ISETP.GE.OR P0, PT, R11, R2, P2 ;  /* 0x000000020b00720c */ /* 0x000fe20001706670 */
[----:B------:R-:W-:Y:S01]  /*16ad0*/  IMAD R13, R13, c[0x0][0x3e0], RZ ;  /* 0x0000f8000d0d7a24 */ /* 0x000fe200078e02ff */
[----:B------:R-:W-:Y:S02]  /*16ae0*/  SHF.R.S32.HI R6, RZ, 0x1f, R16 ;  /* 0x0000001fff067819 */ /* 0x000fe40000011410 */
[----:B------:R-:W-:Y:S01]  /*16af0*/  LOP3.LUT R7, R8, 0x7ffffe00, R7, 0xf8, !PT ;  /* 0x7ffffe0008077812 */ /* 0x000fe200078ef807 */
[----:B------:R-:W-:Y:S01]  /*16b00*/  IMAD R13, R10, c[0x0][0x3e4], R13 ;  /* 0x0000f9000a0d7a24 */ /* 0x000fe200078e020d */
[----:B------:R-:W-:Y:S01]  /*16b10*/  LEA R57, R57, R4, 0x7 ;  /* 0x0000000439397211 */ /* 0x000fe200078e38ff */
[----:B------:R-:W-:Y:S01]  /*16b20*/  IMAD R9, R6, c[0x0][0x3d8], RZ ;  /* 0x0000f60006097a24 */ /* 0x000fe200078e02ff */
[----:B------:R-:W-:Y:S01]  /*16b30*/  SHF.L.U32 R58, R7, 0x1, RZ ;  /* 0x00000001073a7819 */ /* 0x000fe200000006ff */
[----:B------:R-:W-:Y:S02]  /*16b40*/  IMAD.IADD R15, R15, 0x1, R13 ;  /* 0x000000010f0f7824 */ /* 0x000fe400078e020d */
[C---:B------:R-:W-:Y:S01]  /*16b50*/  IMAD R6, R16.reuse, c[0x0][0x3dc], R9 ;  /* 0x0000f70010067a24 */ /* 0x040fe200078e0209 */
[----:B-1----:R1:W-:Y:S01]  /*16b60*/  @!P1 ST.E [R34.64], R3 ;  /* 0x0000000322009985 */ /* 0x0023e2000c101906 */
[----:B------:R-:W-:-:S03]  /*16b70*/  IMAD.WIDE.U32 R32, R16, c[0x0][0x3d8], R14 ;  /* 0x0000f60010207a25 */ /* 0x000fc600078e000e */
[----:B--2---:R1:W-:Y:S01]  /*16b80*/  @!P0 ST.E [R48.64], R5 ;  /* 0x0000000530008985 */ /* 0x0043e2000c101906 */
[----:B------:R-:W-:Y:S01]  /*16b90*/  IMAD.IADD R6, R33, 0x1, R6 ;  /* 0x0000000121067824 */ /* 0x000fe200078e0206 */
[C---:B------:R-:W-:Y:S02]  /*16ba0*/  LEA R56, P0, R32.reuse, c[0x0][0x380], 0x1 ;  /* 0x0000e00020387a11 */ /* 0x040fe400078008ff */
        /* <DEDUP_REMOVED lines=34> */
.L_x_1034:
[----:B--2---:R-:W-:Y:S05]  /*16dd0*/  BSYNC B0 ;  /* 0x0000000000007941 */ /* 0x004fea0003800000 */
.L_x_1033:
        /* <DEDUP_REMOVED lines=23> */
.L_x_1036:
[----:B------:R-:W-:Y:S05]  /*16f50*/  BSYNC B0 ;  /* 0x0000000000007941 */ /* 0x000fea0003800000 */
.L_x_1035:
        /* <DEDUP_REMOVED lines=23> */
.L_x_1038:
[----:B------:R-:W-:Y:S05]  /*170d0*/  BSYNC B0 ;  /* 0x0000000000007941 */ /* 0x000fea0003800000 */
.L_x_1037:
        /* <DEDUP_REMOVED lines=24> */
.L_x_1031:
        /* <DEDUP_REMOVED lines=8> */
[----:B------:R-:W3:Y:S04]  /*172e0*/  @P0 LDG.E R3, [R4.64] ;  /* 0x0000000604030981 */ /* 0x000ee8000c1e1900 */
[----:B------:R4:W5:Y:S01]  /*172f0*/  @P1 LDG.E R2, [R6.64] ;  /* 0x0000000606021981 */ /* 0x000962000c1e1900 */
[----:B------:R-:W-:Y:S02]  /*17300*/  CS2R R10, SRZ ;  /* 0x00000000000a7805 */ /* 0x000fe4000001ff00 */
[--C-:B---3--:R-:W-:Y:S01]  /*17310*/  @P0 SHF.R.S32.HI R11, RZ, 0x1f, R3.reuse ;  /* 0x0000001fff0b0819 */ /* 0x108fe20000011403 */
[----:B------:R-:W-:Y:S01]  /*17320*/  @P0 IMAD.MOV.U32 R10, RZ, RZ, R3 ;  /* 0x000000ffff0a0224 */ /* 0x000fe200078e0003 */
[----:B------:R-:W-:Y:S05]  /*17330*/  @P1 BRA `(.L_x_1039) ;  /* 0x0000004000001947 */ /* 0x000fea0003800000 */
[----:B----4-:R-:W-:Y:S05]  /*17340*/  @!P0 BRA `(.L_x_1039) ;  /* 0x0000003000008947 */ /* 0x010fea0003800000 */
[----:B-----5:R-:W3:Y:S04]  /*17350*/  LDG.E R2, [R4.64] ;  /* 0x0000000604027981 */ /* 0x020ee8000c1e1900 */
[----:B------:R-:W3:Y:S02]  /*17360*/  LDG.E R3, [R4.64+0x4] ;  /* 0x0000040604037981 */ /* 0x000ee4000c1e1900 */
[----:B---3--:R-:W-:-:S02]  /*17370*/  IADD3 R2, -R2, R3, RZ ;  /* 0x0000000302027210 */ /* 0x008fc40007ffe1ff */
.L_x_1039:
[----:B----4-:R-:W3:Y:S01]  /*17380*/  S2R R3, SR_TID.X ;  /* 0x0000000000037919 */ /* 0x010ee20000002100 */
[----:B------:R-:W-:Y:S01]  /*17390*/  SHF.R.S32.HI R5, RZ, 0x1f, R200 ;  /* 0x0000001fff057819 */ /* 0x000fe200000114c8 */
[----:B------:R-:W-:Y:S01]  /*173a0*/  BSSY B0, `(.L_x_1040) ;  /* 0x0000027000007945 */ /* 0x000fe20003800000 */
[----:B------:R-:W-:-:S02]  /*173b0*/  SEL R200, R200, RZ, !P0 ;  /* 0x000000ffc8c87207 */ /* 0x000fc40004000000 */
[----:B------:R-:W-:Y:S02]  /*173c0*/  SEL R5, R5, RZ, !P0 ;  /* 0x000000ff05057207 */ /* 0x000fe40004000000 */
[----:B---3--:R-:W-:-:S13]  /*173d0*/  ISETP.GE.AND P1, PT, R3, 0x80, PT ;  /* 0x000000800300780c */ /* 0x008fda0003f26270 */
[----:B------:R-:W-:Y:S05]  /*173e0*/  @P1 BRA `(.L_x_1041) ;  /* 0x0000022000001947 */ /* 0x000fea0003800000 */
[----:B--2---:R-:W2:Y:S01]  /*173f0*/  S2R R8, SR_CTAID.X ;  /* 0x0000000000087919 */ /* 0x004ea20000002500 */
[----:B-----5:R-:W-:Y:S01]  /*17400*/  IMAD R7, R2, c[0x0][0x4e8], RZ ;  /* 0x00013a0002077a24 */ /* 0x020fe200078e02ff */
[----:B--2---:R-:W-:-:S04]  /*17410*/  LEA R8, R8, R3, 0x7 ;  /* 0x0000000308087211 */ /* 0x004fc800078e38ff */
        /* <DEDUP_REMOVED lines=31> */
.L_x_1041:
[----:B------:R-:W-:Y:S05]  /*17610*/  BSYNC B0 ;  /* 0x0000000000007941 */ /* 0x000fea0003800000 */
.L_x_1040:
[----:B--2---:R-:W2:Y:S01]  /*17620*/  S2R R4, SR_CTAID.X ;  /* 0x0000000000047919 */ /* 0x004ea20000002500 */
[----:B------:R-:W-:Y:S01]  /*17630*/  SHF.R.S32.HI R6, RZ, 0x1f, R3 ;  /* 0x0000001fff067819 */ /* 0x000fe20000011403 */
[----:B------:R-:W-:Y:S01]  /*17640*/  IMAD R7, R11, c[0x0][0x3a0], RZ ;  /* 0x0000e8000b077a24 */ /* 0x000fe200078e02ff */
[----:B------:R-:W-:Y:S01]  /*17650*/  MOV R8, c[0x0][0x4e8] ;  /* 0x00013a0000087a02 */ /* 0x000fe20000000f00 */
[----:B------:R-:W-:Y:S01]  /*17660*/  IMAD.WIDE.U32 R12, R10, c[0x0][0x3a0], RZ ;  /* 0x0000e8000a0c7a25 */ /* 0x000fe200078e00ff */
[----:B------:R-:W-:Y:S02]  /*17670*/  LEA.HI R6, R6, R3, RZ, 0x3 ;  /* 0x0000000306067211 */ /* 0x000fe400078f18ff */
[----:B------:R-:W-:Y:S01]  /*17680*/  ISETP.NE.AND P0, PT, R8, 0x1, PT ;  /* 0x000000010800780c */ /* 0x000fe20003f05270 */
[----:B------:R-:W-:Y:S01]  /*17690*/  IMAD R7, R10, c[0x0][0x3a4], R7 ;  /* 0x0000e9000a077a24 */ /* 0x000fe200078e0207 */
[----:B------:R-:W-:Y:S01]  /*176a0*/  LOP3.LUT R10, R6, 0xfffffff8, RZ, 0xc0, !PT ;  /* 0xfffffff8060a7812 */ /* 0x000fe200078ec0ff */
[----:B------:R-:W-:-:S02]  /*176b0*/  IMAD R0, R0, c[0x0][0x3e8], RZ ;  /* 0x0000fa0000007a24 */ /* 0x000fc400078e02ff */
[----:B------:R-:W-:Y:S01]  /*176c0*/  IMAD R5, R5, c[0x0][0x3f0], RZ ;  /* 0x0000fc0005057a24 */ /* 0x000fe200078e02ff */
[----:B------:R-:W-:Y:S01]  /*176d0*/  IADD3 R13, R13, R7, RZ ;  /* 0x000000070d0d7210 */ /* 0x000fe20007ffe0ff */
[----:B------:R-:W-:Y:S01]  /*176e0*/  IMAD.IADD R10, R3, 0x1, -R10 ;  /* 0x00000001030a7824 */ /* 0x000fe200078e0a0a */
[----:B------:R-:W-:Y:S01]  /*176f0*/  SHF.R.S32.HI R3, RZ, 0x3, R6 ;  /* 0x00000003ff037819 */ /* 0x000fe20000011406 */
[C---:B------:R-:W-:Y:S02]  /*17700*/  IMAD R0, R197.reuse, c[0x0][0x3ec], R0 ;  /* 0x0000fb00c5007a24 */ /* 0x040fe400078e0200 */
[----:B------:R-:W-:Y:S01]  /*17710*/  IMAD.WIDE.U32 R12, R197, c[0x0][0x3e8], R12 ;  /* 0x0000fa00c50c7a25 */ /* 0x000fe200078e000c */
[----:B------:R-:W-:-:S03]  /*17720*/  LEA R7, R10, R3, 0x5 ;  /* 0x000000030a077211 */ /* 0x000fc600078e28ff */
[----:B------:R-:W-:Y:S01]  /*17730*/  IMAD R5, R200, c[0x0][0x3f4], R5 ;  /* 0x0000fd00c8057a24 */ /* 0x000fe200078e0205 */
[----:B------:R-:W-:Y:S01]  /*17740*/  IADD3 R13, R0, R13, RZ ;  /* 0x0000000d000d7210 */ /* 0x000fe20007ffe0ff */
[----:B--2---:R-:W-:-:S04]  /*17750*/  IMAD R7, R4, 0x80, R7 ;  /* 0x0000008004077824 */ /* 0x004fc800078e0207 */
[----:B------:R-:W-:Y:S01]  /*17760*/  @P0 IMAD.HI.U32 R0, R7, c[0x0][0x4ec], RZ ;  /* 0x00013b0007000a27 */ /* 0x000fe200078e00ff */
[----:B------:R-:W-:-:S03]  /*17770*/  MOV R6, R7 ;  /* 0x0000000700067202 */ /* 0x000fc60000000f00 */
[----:B------:R-:W-:Y:S01]  /*17780*/  IMAD.WIDE.U32 R12, R200, c[0x0][0x3f0], R12 ;  /* 0x0000fc00c80c7a25 */ /* 0x000fe200078e000c */
[----:B------:R-:W-:-:S03]  /*17790*/  @P0 SHF.R.U32.HI R6, RZ, c[0x0][0x4f0], R0 ;  /* 0x00013c00ff060a19 */ /* 0x000fc60000011600 */
[----:B------:R-:W-:Y:S01]  /*177a0*/  IMAD.IADD R13, R13, 0x1, R5 ;  /* 0x000000010d0d7824 */ /* 0x000fe200078e0205 */
[----:B------:R-:W-:Y:S02]  /*177b0*/  SHF.R.S32.HI R0, RZ, 0x1f, R6 ;  /* 0x0000001fff007819 */ /* 0x000fe40000011406 */
[C---:B------:R-:W-:Y:S01]  /*177c0*/  IADD3 R8, -R6.reuse, RZ, RZ ;  /* 0x000000ff06087210 */ /* 0x040fe20007ffe1ff */
[----:B------:R-:W-:-:S04]  /*177d0*/  IMAD.WIDE.U32 R12, R6, c[0x0][0x3e0], R12 ;  /* 0x0000f800060c7a25 */ /* 0x000fc800078e000c */
[----:B------:R-:W-:Y:S01]  /*177e0*/  IMAD R5, R0, c[0x0][0x3e0], RZ ;  /* 0x0000f80000057a24 */ /* 0x000fe200078e02ff */
[----:B------:R-:W-:Y:S01]  /*177f0*/  LEA R0, R4, R3, 0x7 ;  /* 0x0000000304007211 */ /* 0x000fe200078e38ff */
[----:B------:R-:W-:Y:S02]  /*17800*/  IMAD R8, R8, c[0x0][0x4e8], R7 ;  /* 0x00013a0008087a24 */ /* 0x000fe400078e0207 */
[----:B------:R-:W-:-:S03]  /*17810*/  IMAD R5, R6, c[0x0][0x3e4], R5 ;  /* 0x0000f90006057a24 */ /* 0x000fc600078e0205 */
[----:B------:R-:W-:Y:S02]  /*17820*/  SHF.R.S32.HI R9, RZ, 0x1f, R8 ;  /* 0x0000001fff097819 */ /* 0x000fe40000011408 */
[----:B------:R-:W-:Y:S01]  /*17830*/  IADD3 R13, R13, R5, RZ ;  /* 0x000000050d0d7210 */ /* 0x000fe20007ffe0ff */
[----:B------:R-:W-:Y:S02]  /*17840*/  IMAD.SHL.U32 R5, R10, 0x8, RZ ;  /* 0x000000080a057824 */ /* 0x000fe400078e00ff */
[----:B------:R-:W-:Y:S02]  /*17850*/  IMAD R9, R9, c[0x0][0x3d8], RZ ;  /* 0x0000f60009097a24 */ /* 0x000fe400078e02ff */
[C---:B------:R-:W-:Y:S01]  /*17860*/  IMAD.WIDE.U32 R12, R8.reuse, c[0x0][0x3d8], R12 ;  /* 0x0000f600080c7a25 */ /* 0x040fe200078e000c */
[C---:B------:R-:W-:Y:S02]  /*17870*/  IADD3 R4, R5.reuse, 0x40, RZ ;  /* 0x0000004005047810 */ /* 0x040fe40007ffe0ff */
[----:B------:R-:W-:Y:S01]  /*17880*/  IADD3 R3, R5, 0x80, RZ ;  /* 0x0000008005037810 */ /* 0x000fe20007ffe0ff */
[----:B------:R-:W-:Y:S01]  /*17890*/  IMAD R9, R8, c[0x0][0x3dc], R9 ;  /* 0x0000f70008097a24 */ /* 0x000fe200078e0209 */
[----:B------:R-:W-:-:S04]  /*178a0*/  LEA R7, P0, R12, c[0x0][0x380], 0x1 ;  /* 0x0000e0000c077a11 */ /* 0x000fc800078008ff */
[----:B------:R-:W-:-:S04]  /*178b0*/  IADD3 R9, R13, R9, RZ ;  /* 0x000000090d097210 */ /* 0x000fc80007ffe0ff */
[----:B------:R-:W-:Y:S01]  /*178c0*/  LEA.HI.X R6, R12, c[0x0][0x384], R9, 0x1, P0 ;  /* 0x0000e1000c067a11 */ /* 0x000fe200000f0c09 */
[----:B------:R-:W-:Y:S05]  /*178d0*/  BRA.DIV ~URZ, `(.L_x_1042) ;  /* 0x00000ae27f007947 */ /* 0x000fea000b800000 */
[----:B------:R2:W3:Y:S02]  /*178e0*/  SHFL.IDX PT, R9, R6, RZ, 0x181f ;  /* 0x00181fff06097589 */ /* 0x0004e400000e0000 */
.L_x_1062:
[----:B------:R-:W-:Y:S05]  /*178f0*/  BRA.DIV ~URZ, `(.L_x_1043) ;  /* 0x00000b427f007947 */ /* 0x000fea000b800000 */
[----:B------:R4:W1:Y:S02]  /*17900*/  SHFL.IDX PT, R10, R7, RZ, 0x181f ;  /* 0x00181fff070a7589 */ /* 0x00086400000e0000 */
.L_x_1063:
[----:B-----5:R-:W-:Y:S01]  /*17910*/  IMAD R13, R2, c[0x0][0x4e8], RZ ;  /* 0x00013a00020d7a24 */ /* 0x020fe200078e02ff */
[----:B------:R-:W-:Y:S01]  /*17920*/  BSSY B0, `(.L_x_1044) ;  /* 0x0000013000007945 */ /* 0x000fe20003800000 */
[----:B---3--:R-:W-:-:S03]  /*17930*/  MOV R11, R9 ;  /* 0x00000009000b7202 */ /* 0x008fc60000000f00 */
[----:B------:R-:W-:-:S13]  /*17940*/  ISETP.GE.AND P0, PT, R0, R13, PT ;  /* 0x0000000d0000720c */ /* 0x000fda0003f06270 */
[----:B------:R-:W-:Y:S05]  /*17950*/  @P0 BRA `(.L_x_1045) ;  /* 0x000000f000000947 */ /* 0x000fea0003800000 */
[----:B------:R-:W-:Y:S02]  /*17960*/  ISETP.GE.AND P1, PT, R4, c[0x0][0x3c8], PT ;  /* 0x0000f20004007a0c */ /* 0x000fe40003f26270 */
        /* <DEDUP_REMOVED lines=14> */
.L_x_1045:
[----:B------:R-:W-:Y:S05]  /*17a50*/  BSYNC B0 ;  /* 0x0000000000007941 */ /* 0x000fea0003800000 */
.L_x_1044:
[----:B------:R-:W-:Y:S05]  /*17a60*/  BRA.DIV ~URZ, `(.L_x_1046) ;  /* 0x00000a527f007947 */ /* 0x000fea000b800000 */
[----:B-1----:R1:W3:Y:S04]  /*17a70*/  SHFL.IDX PT, R9, R6, 0x1, 0x181f ;  /* 0x00381f0006097f89 */ /* 0x0022e800000e0000 */
[----:B------:R1:W2:Y:S02]  /*17a80*/  SHFL.IDX PT, R10, R7, 0x1, 0x181f ;  /* 0x00381f00070a7f89 */ /* 0x0002a400000e0000 */
.L_x_1064:
[----:B------:R-:W-:Y:S01]  /*17a90*/  IADD3 R2, R0, 0x20, RZ ;  /* 0x0000002000027810 */ /* 0x000fe20007ffe0ff */
[----:B------:R-:W-:Y:S01]  /*17aa0*/  BSSY B0, `(.L_x_1047) ;  /* 0x0000013000007945 */ /* 0x000fe20003800000 */
[----:B---3--:R-:W-:-:S02]  /*17ab0*/  IMAD.MOV.U32 R11, RZ, RZ, R9 ;  /* 0x000000ffff0b7224 */ /* 0x008fc400078e0009 */
        /* <DEDUP_REMOVED lines=8> */
[--C-:B--2---:R-:W-:Y:S01]  /*17b40*/  @!P2 IMAD.WIDE R14, R5, 0x2, R10.reuse ;  /* 0x00000002050ea825 */ /* 0x104fe200078e020a */
        /* <DEDUP_REMOVED lines=8> */
.L_x_1048:
[----:B------:R-:W-:Y:S05]  /*17bd0*/  BSYNC B0 ;  /* 0x0000000000007941 */ /* 0x000fea0003800000 */
.L_x_1047:
[----:B------:R-:W-:Y:S05]  /*17be0*/  BRA.DIV ~URZ, `(.L_x_1049) ;  /* 0x000009c27f007947 */ /* 0x000fea000b800000 */
[----:B--2---:R2:W3:Y:S02]  /*17bf0*/  SHFL.IDX PT, R9, R6, 0x2, 0x181f ;  /* 0x00581f0006097f89 */ /* 0x0044e400000e0000 */
.L_x_1065:
[----:B------:R-:W-:Y:S05]  /*17c00*/  BRA.DIV ~URZ, `(.L_x_1050) ;  /* 0x00000a227f007947 */ /* 0x000fea000b800000 */
[----:B------:R1:W2:Y:S02]  /*17c10*/  SHFL.IDX PT, R10, R7, 0x2, 0x181f ;  /* 0x00581f00070a7f89 */ /* 0x0002a400000e0000 */
.L_x_1066:
[----:B------:R-:W-:Y:S01]  /*17c20*/  IADD3 R2, R0, 0x40, RZ ;  /* 0x0000004000027810 */ /* 0x000fe20007ffe0ff */
[----:B------:R-:W-:Y:S01]  /*17c30*/  BSSY B0, `(.L_x_1051) ;  /* 0x0000013000007945 */ /* 0x000fe20003800000 */
[----:B---3--:R-:W-:Y:S02]  /*17c40*/  IMAD.MOV.U32 R11, RZ, RZ, R9 ;  /* 0x000000ffff0b7224 */ /* 0x008fe400078e0009 */
        /* <DEDUP_REMOVED lines=17> */
.L_x_1052:
[----:B------:R-:W-:Y:S05]  /*17d60*/  BSYNC B0 ;  /* 0x0000000000007941 */ /* 0x000fea0003800000 */
.L_x_1051:
[----:B------:R-:W-:Y:S05]  /*17d70*/  BRA.DIV ~URZ, `(.L_x_1053) ;  /* 0x000009327f007947 */ /* 0x000fea000b800000 */
[----:B--2---:R2:W3:Y:S04]  /*17d80*/  SHFL.IDX PT, R9, R6, 0x3, 0x181f ;  /* 0x00781f0006097f89 */ /* 0x0044e800000e0000 */
[----:B------:R2:W1:Y:S02]  /*17d90*/  SHFL.IDX PT, R24, R7, 0x3, 0x181f ;  /* 0x00781f0007187f89 */ /* 0x00046400000e0000 */
.L_x_1067:
[----:B------:R-:W-:Y:S01]  /*17da0*/  IADD3 R0, R0, 0x60, RZ ;  /* 0x0000006000007810 */ /* 0x000fe20007ffe0ff */
[----:B---3--:R-:W-:-:S03]  /*17db0*/  IMAD.MOV.U32 R25, RZ, RZ, R9 ;  /* 0x000000ffff197224 */ /* 0x008fc600078e0009 */
[----:B------:R-:W-:-:S13]  /*17dc0*/  ISETP.GE.AND P0, PT, R0, R13, PT ;  /* 0x0000000d0000720c */ /* 0x000fda0003f06270 */
[----:B------:R-:W-:Y:S05]  /*17dd0*/  @P0 EXIT ;  /* 0x000000000000094d */ /* 0x000fea0003800000 */
[----:B------:R-:W-:Y:S02]  /*17de0*/  ISETP.GE.AND P0, PT, R4, c[0x0][0x3c8], PT ;  /* 0x0000f20004007a0c */ /* 0x000fe40003f06270 */
[----:B------:R-:W-:-:S11]  /*17df0*/  ISETP.GE.AND P1, PT, R5, c[0x0][0x3c8], PT ;  /* 0x0000f20005007a0c */ /* 0x000fd60003f26270 */
[----:B-12-4-:R-:W-:-:S04]  /*17e00*/  @!P0 SHF.R.S32.HI R7, RZ, 0x1f, R4 ;  /* 0x0000001fff078819 */ /* 0x016fc80000011404 */
[----:B------:R-:W-:Y:S01]  /*17e10*/  @!P0 LEA.HI R7, R7, R4, RZ, 0x3 ;  /* 0x0000000407078211 */ /* 0x000fe200078f18ff */
[----:B------:R-:W-:-:S03]  /*17e20*/  @!P1 IMAD.WIDE R4, R5, 0x2, R24 ;  /* 0x0000000205049825 */ /* 0x000fc600078e0218 */
        /* <DEDUP_REMOVED lines=12> */
.L_x_976:
[----:B-1----:R-:W-:Y:S01]  /*17ef0*/  IMAD.MOV.U32 R18, RZ, RZ, R14 ;  /* 0x000000ffff127224 */ /* 0x002fe200078e000e */
[----:B------:R-:W-:Y:S01]  /*17f00*/  MOV R16, 0x181f ;  /* 0x0000181f00107802 */ /* 0x000fe20000000f00 */
[----:B------:R-:W-:Y:S01]  /*17f10*/  IMAD.MOV.U32 R15, RZ, RZ, RZ ;  /* 0x000000ffff0f7224 */ /* 0x000fe200078e00ff */
[----:B------:R-:W-:Y:S02]  /*17f20*/  MOV R11, 0xffffffff ;  /* 0xffffffff000b7802 */ /* 0x000fe40000000f00 */
[----:B------:R-:W-:Y:S02]  /*17f30*/  MOV R10, 0x17f50 ;  /* 0x00017f50000a7802 */ /* 0x000fe40000000f00 */
[----:B--2---:R-:W-:Y:S05]  /*17f40*/  CALL.REL.NOINC `($__internal_3_$__cuda_sm70_shflsync_idx_p) ;  /* 0x00008c1000007944 */ /* 0x004fea0003c00000 */
[----:B--2---:R-:W-:Y:S01]  /*17f50*/  MOV R19, R24 ;  /* 0x0000001800137202 */ /* 0x004fe20000000f00 */
[----:B-1----:R-:W-:Y:S05]  /*17f60*/  BRA `(.L_x_1054) ;  /* 0xfffef29000007947 */ /* 0x002fea000383ffff */
.L_x_977:
[----:B------:R-:W-:Y:S01]  /*17f70*/  IMAD.MOV.U32 R18, RZ, RZ, R17 ;  /* 0x000000ffff127224 */ /* 0x000fe200078e0011 */
[----:B------:R-:W-:Y:S01]  /*17f80*/  MOV R16, 0x181f ;  /* 0x0000181f00107802 */ /* 0x000fe20000000f00 */
[----:B------:R-:W-:Y:S01]  /*17f90*/  IMAD.MOV.U32 R15, RZ, RZ, RZ ;  /* 0x000000ffff0f7224 */ /* 0x000fe200078e00ff */
[----:B------:R-:W-:-:S02]  /*17fa0*/  MOV R11, 0xffffffff ;  /* 0xffffffff000b7802 */ /* 0x000fc40000000f00 */
[----:B------:R-:W-:Y:S02]  /*17fb0*/  MOV R10, 0x17fd0 ;  /* 0x00017fd0000a7802 */ /* 0x000fe40000000f00 */
[----:B-123--:R-:W-:Y:S05]  /*17fc0*/  CALL.REL.NOINC `($__internal_3_$__cuda_sm70_shflsync_idx_p) ;  /* 0x00008b9000007944 */ /* 0x00efea0003c00000 */
[----:B-12---:R-:W-:Y:S05]  /*17fd0*/  BRA `(.L_x_1055) ;  /* 0xfffef24000007947 */ /* 0x006fea000383ffff */
.L_x_980:
[----:B------:R-:W-:Y:S01]  /*17fe0*/  IMAD.MOV.U32 R18, RZ, RZ, R14 ;  /* 0x000000ffff127224 */ /* 0x000fe200078e000e */
[----:B------:R-:W-:Y:S01]  /*17ff0*/  MOV R16, 0x181f ;  /* 0x0000181f00107802 */ /* 0x000fe20000000f00 */
[----:B------:R-:W-:Y:S01]  /*18000*/  IMAD.MOV.U32 R15, RZ, RZ, 0x1 ;  /* 0x00000001ff0f7424 */ /* 0x000fe200078e00ff */
[----:B------:R-:W-:Y:S02]  /*18010*/  MOV R11, 0xffffffff ;  /* 0xffffffff000b7802 */ /* 0x000fe40000000f00 */
[----:B------:R-:W-:Y:S02]  /*18020*/  MOV R10, 0x18040 ;  /* 0x00018040000a7802 */ /* 0x000fe40000000f00 */
[----:B-1-34-:R-:W-:Y:S05]  /*18030*/  CALL.REL.NOINC `($__internal_3_$__cuda_sm70_shflsync_idx_p) ;  /* 0x00008b2000007944 */ /* 0x01afea0003c00000 */
[----:B--2---:R-:W-:Y:S01]  /*18040*/  IMAD.MOV.U32 R19, RZ, RZ, R24 ;  /* 0x000000ffff137224 */ /* 0x004fe200078e0018 */
[----:B-1----:R-:W-:Y:S01]  /*18050*/  MOV R18, R17 ;  /* 0x0000001100127202 */ /* 0x002fe20000000f00 */
[----:B------:R-:W-:Y:S01]  /*18060*/  IMAD.MOV.U32 R15, RZ, RZ, 0x1 ;  /* 0x00000001ff0f7424 */ /* 0x000fe200078e00ff */
[----:B------:R-:W-:Y:S01]  /*18070*/  MOV R16, 0x181f ;  /* 0x0000181f00107802 */ /* 0x000fe20000000f00 */
[----:B------:R-:W-:Y:S01]  /*18080*/  IMAD.MOV.U32 R11, RZ, RZ, -0x1 ;  /* 0xffffffffff0b7424 */ /* 0x000fe200078e00ff */
[----:B------:R-:W-:-:S02]  /*18090*/  MOV R10, 0x180b0 ;  /* 0x000180b0000a7802 */ /* 0x000fc40000000f00 */
[----:B------:R-:W-:Y:S05]  /*180a0*/  CALL.REL.NOINC `($__internal_3_$__cuda_sm70_shflsync_idx_p) ;  /* 0x00008ab000007944 */ /* 0x000fea0003c00000 */
[----:B-12---:R-:W-:Y:S05]  /*180b0*/  BRA `(.L_x_1056) ;  /* 0xfffef34000007947 */ /* 0x006fea000383ffff */
.L_x_983:
[----:B--2---:R-:W-:Y:S01]  /*180c0*/  IMAD.MOV.U32 R18, RZ, RZ, R14 ;  /* 0x000000ffff127224 */ /* 0x004fe200078e000e */
[----:B------:R-:W-:Y:S01]  /*180d0*/  MOV R16, 0x181f ;  /* 0x0000181f00107802 */ /* 0x000fe20000000f00 */
[----:B------:R-:W-:Y:S01]  /*180e0*/  IMAD.MOV.U32 R15, RZ, RZ, 0x2 ;  /* 0x00000002ff0f7424 */ /* 0x000fe200078e00ff */
[----:B------:R-:W-:-:S02]  /*180f0*/  MOV R11, 0xffffffff ;  /* 0xffffffff000b7802 */ /* 0x000fc40000000f00 */
[----:B------:R-:W-:Y:S02]  /*18100*/  MOV R10, 0x18120 ;  /* 0x00018120000a7802 */ /* 0x000fe40000000f00 */
[----:B-1-34-:R-:W-:Y:S05]  /*18110*/  CALL.REL.NOINC `($__internal_3_$__cuda_sm70_shflsync_idx_p) ;  /* 0x00008a4000007944 */ /* 0x01afea0003c00000 */
[----:B--2---:R-:W-:Y:S01]  /*18120*/  MOV R19, R24 ;  /* 0x0000001800137202 */ /* 0x004fe20000000f00 */
[----:B-1----:R-:W-:Y:S05]  /*18130*/  BRA `(.L_x_1057) ;  /* 0xfffef48000007947 */ /* 0x002fea000383ffff */
.L_x_984:
[----:B------:R-:W-:Y:S01]  /*18140*/  IMAD.MOV.U32 R18, RZ, RZ, R17 ;  /* 0x000000ffff127224 */ /* 0x000fe200078e0011 */
[----:B------:R-:W-:Y:S01]  /*18150*/  MOV R16, 0x181f ;  /* 0x0000181f00107802 */ /* 0x000fe20000000f00 */
[----:B------:R-:W-:Y:S01]  /*18160*/  IMAD.MOV.U32 R15, RZ, RZ, 0x2 ;  /* 0x00000002ff0f7424 */ /* 0x000fe200078e00ff */
[----:B------:R-:W-:Y:S02]  /*18170*/  MOV R11, 0xffffffff ;  /* 0xffffffff000b7802 */ /* 0x000fe40000000f00 */
[----:B------:R-:W-:Y:S02]  /*18180*/  MOV R10, 0x181a0 ;  /* 0x000181a0000a7802 */ /* 0x000fe40000000f00 */
[----:B-1234-:R-:W-:Y:S05]  /*18190*/  CALL.REL.NOINC `($__internal_3_$__cuda_sm70_shflsync_idx_p) ;  /* 0x000089c000007944 */ /* 0x01efea0003c00000 */
[----:B-12---:R-:W-:Y:S05]  /*181a0*/  BRA `(.L_x_1058) ;  /* 0xfffef43000007947 */ /* 0x006fea000383ffff */
.L_x_987:
[----:B-1----:R-:W-:Y:S01]  /*181b0*/  IMAD.MOV.U32 R18, RZ, RZ, R14 ;  /* 0x000000ffff127224 */ /* 0x002fe200078e000e */
[----:B------:R-:W-:Y:S01]  /*181c0*/  MOV R16, 0x181f ;  /* 0x0000181f00107802 */ /* 0x000fe20000000f00 */
[----:B------:R-:W-:Y:S01]  /*181d0*/  IMAD.MOV.U32 R15, RZ, RZ, 0x3 ;  /* 0x00000003ff0f7424 */ /* 0x000fe200078e00ff */
[----:B------:R-:W-:Y:S02]  /*181e0*/  MOV R11, 0xffffffff ;  /* 0xffffffff000b7802 */ /* 0x000fe40000000f00 */
[----:B------:R-:W-:-:S02]  /*181f0*/  MOV R10, 0x18210 ;  /* 0x00018210000a7802 */ /* 0x000fc40000000f00 */
[----:B--234-:R-:W-:Y:S05]  /*18200*/  CALL.REL.NOINC `($__internal_3_$__cuda_sm70_shflsync_idx_p) ;  /* 0x0000895000007944 */ /* 0x01cfea0003c00000 */
        /* <DEDUP_REMOVED lines=8> */
.L_x_1029:
[----:B------:R-:W-:Y:S01]  /*18290*/  IMAD.MOV.U32 R8, RZ, RZ, R223 ;  /* 0x000000ffff087224 */ /* 0x000fe200078e00df */
[----:B------:R-:W-:-:S02]  /*182a0*/  MOV R5, 0x2 ;  /* 0x0000000200057802 */ /* 0x000fc40000000f00 */
[----:B------:R-:W-:Y:S02]  /*182b0*/  MOV R6, 0x182d0 ;  /* 0x000182d000067802 */ /* 0x000fe40000000f00 */
[----:B------:R-:W-:Y:S05]  /*182c0*/  CALL.REL.NOINC `($__internal_2_$__cuda_sm70_shflsync_bfly_p) ;  /* 0x0000885000007944 */ /* 0x000fea0003c00000 */
[----:B-12---:R-:W-:Y:S05]  /*182d0*/  BRA `(.L_x_1060) ;  /* 0xffffd12000007947 */ /* 0x006fea000383ffff */
.L_x_1030:
[----:B------:R-:W-:Y:S02]  /*182e0*/  MOV R5, 0x1 ;  /* 0x0000000100057802 */ /* 0x000fe40000000f00 */
[----:B------:R-:W-:Y:S02]  /*182f0*/  MOV R6, 0x18310 ;  /* 0x0001831000067802 */ /* 0x000fe40000000f00 */
[----:B-1----:R-:W-:Y:S05]  /*18300*/  CALL.REL.NOINC `($__internal_2_$__cuda_sm70_shflsync_bfly_p) ;  /* 0x0000881000007944 */ /* 0x002fea0003c00000 */
[----:B--2---:R-:W-:Y:S01]  /*18310*/  FADD.FTZ R9, R8, R5 ;  /* 0x0000000508097221 */ /* 0x004fe20000010000 */
[----:B-1----:R-:W-:Y:S02]  /*18320*/  MOV R8, R222 ;  /* 0x000000de00087202 */ /* 0x002fe40000000f00 */
[----:B------:R-:W-:Y:S02]  /*18330*/  MOV R5, 0x2 ;  /* 0x0000000200057802 */ /* 0x000fe40000000f00 */
[----:B------:R-:W-:Y:S02]  /*18340*/  MOV R6, 0x18360 ;  /* 0x0001836000067802 */ /* 0x000fe40000000f00 */
[----:B------:R-:W-:Y:S05]  /*18350*/  CALL.REL.NOINC `($__internal_2_$__cuda_sm70_shflsync_bfly_p) ;  /* 0x000087c000007944 */ /* 0x000fea0003c00000 */
[----:B--2---:R-:W-:Y:S01]  /*18360*/  FADD.FTZ R10, R222, R5 ;  /* 0x00000005de0a7221 */ /* 0x004fe20000010000 */
[----:B------:R-:W-:Y:S02]  /*18370*/  MOV R5, 0x1 ;  /* 0x0000000100057802 */ /* 0x000fe40000000f00 */
[----:B------:R-:W-:-:S02]  /*18380*/  MOV R6, 0x183b0 ;  /* 0x000183b000067802 */ /* 0x000fc40000000f00 */
[----:B-1----:R-:W-:Y:S02]  /*18390*/  MOV R8, R10 ;  /* 0x0000000a00087202 */ /* 0x002fe40000000f00 */
[----:B------:R-:W-:Y:S05]  /*183a0*/  CALL.REL.NOINC `($__internal_2_$__cuda_sm70_shflsync_bfly_p) ;  /* 0x0000877000007944 */ /* 0x000fea0003c00000 */
[----:B-12---:R-:W-:Y:S05]  /*183b0*/  BRA `(.L_x_1061) ;  /* 0xffffd0b000007947 */ /* 0x006fea000383ffff */
.L_x_1042:
[----:B------:R-:W-:Y:S01]  /*183c0*/  IMAD.MOV.U32 R18, RZ, RZ, R6 ;  /* 0x000000ffff127224 */ /* 0x000fe200078e0006 */
[----:B------:R-:W-:Y:S01]  /*183d0*/  MOV R16, 0x181f ;  /* 0x0000181f00107802 */ /* 0x000fe20000000f00 */
[----:B------:R-:W-:Y:S01]  /*183e0*/  IMAD.MOV.U32 R15, RZ, RZ, RZ ;  /* 0x000000ffff0f7224 */ /* 0x000fe200078e00ff */
[----:B------:R-:W-:Y:S02]  /*183f0*/  MOV R11, 0xffffffff ;  /* 0xffffffff000b7802 */ /* 0x000fe40000000f00 */
[----:B------:R-:W-:Y:S02]  /*18400*/  MOV R10, 0x18420 ;  /* 0x00018420000a7802 */ /* 0x000fe40000000f00 */
[----:B-1---5:R-:W-:Y:S05]  /*18410*/  CALL.REL.NOINC `($__internal_3_$__cuda_sm70_shflsync_idx_p) ;  /* 0x0000874000007944 */ /* 0x022fea0003c00000 */
[----:B--2---:R-:W-:Y:S01]  /*18420*/  MOV R9, R24 ;  /* 0x0000001800097202 */ /* 0x004fe20000000f00 */
[----:B-1----:R-:W-:Y:S05]  /*18430*/  BRA `(.L_x_1062) ;  /* 0xfffff4b000007947 */ /* 0x002fea000383ffff */
.L_x_1043:
[----:B------:R-:W-:Y:S01]  /*18440*/  IMAD.MOV.U32 R18, RZ, RZ, R7 ;  /* 0x000000ffff127224 */ /* 0x000fe200078e0007 */
[----:B------:R-:W-:Y:S01]  /*18450*/  MOV R16, 0x181f ;  /* 0x0000181f00107802 */ /* 0x000fe20000000f00 */
[----:B------:R-:W-:Y:S01]  /*18460*/  IMAD.MOV.U32 R15, RZ, RZ, RZ ;  /* 0x000000ffff0f7224 */ /* 0x000fe200078e00ff */
[----:B------:R-:W-:Y:S02]  /*18470*/  MOV R11, 0xffffffff ;  /* 0xffffffff000b7802 */ /* 0x000fe40000000f00 */
[----:B------:R-:W-:-:S02]  /*18480*/  MOV R10, 0x184a0 ;  /* 0x000184a0000a7802 */ /* 0x000fc40000000f00 */
[----:B-123-5:R-:W-:Y:S05]  /*18490*/  CALL.REL.NOINC `($__internal_3_$__cuda_sm70_shflsync_idx_p) ;  /* 0x000086c000007944 */ /* 0x02efea0003c00000 */
[----:B--2---:R-:W-:Y:S01]  /*184a0*/  MOV R10, R24 ;  /* 0x00000018000a7202 */ /* 0x004fe20000000f00 */
[----:B-1----:R-:W-:Y:S05]  /*184b0*/  BRA `(.L_x_1063) ;  /* 0xfffff45000007947 */ /* 0x002fea000383ffff */
.L_x_1046:
[----:B------:R-:W-:Y:S01]  /*184c0*/  IMAD.MOV.U32 R18, RZ, RZ, R6 ;  /* 0x000000ffff127224 */ /* 0x000fe200078e0006 */
[----:B------:R-:W-:Y:S01]  /*184d0*/  MOV R16, 0x181f ;  /* 0x0000181f00107802 */ /* 0x000fe20000000f00 */
[----:B-1----:R-:W-:Y:S01]  /*184e0*/  IMAD.MOV.U32 R15, RZ, RZ, 0x1 ;  /* 0x00000001ff0f7424 */ /* 0x002fe200078e00ff */
[----:B------:R-:W-:-:S02]  /*184f0*/  MOV R11, 0xffffffff ;  /* 0xffffffff000b7802 */ /* 0x000fc40000000f00 */
[----:B------:R-:W-:Y:S02]  /*18500*/  MOV R10, 0x18520 ;  /* 0x00018520000a7802 */ /* 0x000fe40000000f00 */
[----:B--2-4-:R-:W-:Y:S05]  /*18510*/  CALL.REL.NOINC `($__internal_3_$__cuda_sm70_shflsync_idx_p) ;  /* 0x0000864000007944 */ /* 0x014fea0003c00000 */
[----:B--2---:R-:W-:Y:S01]  /*18520*/  IMAD.MOV.U32 R9, RZ, RZ, R24 ;  /* 0x000000ffff097224 */ /* 0x004fe200078e0018 */
[----:B-1----:R-:W-:Y:S01]  /*18530*/  MOV R18, R7 ;  /* 0x0000000700127202 */ /* 0x002fe20000000f00 */
[----:B------:R-:W-:Y:S01]  /*18540*/  IMAD.MOV.U32 R15, RZ, RZ, 0x1 ;  /* 0x00000001ff0f7424 */ /* 0x000fe200078e00ff */
[----:B------:R-:W-:Y:S01]  /*18550*/  MOV R16, 0x181f ;  /* 0x0000181f00107802 */ /* 0x000fe20000000f00 */
[----:B------:R-:W-:Y:S01]  /*18560*/  IMAD.MOV.U32 R11, RZ, RZ, -0x1 ;  /* 0xffffffffff0b7424 */ /* 0x000fe200078e00ff */
[----:B------:R-:W-:Y:S02]  /*18570*/  MOV R10, 0x18590 ;  /* 0x00018590000a7802 */ /* 0x000fe40000000f00 */
[----:B------:R-:W-:Y:S05]  /*18580*/  CALL.REL.NOINC `($__internal_3_$__cuda_sm70_shflsync_idx_p) ;  /* 0x000085d000007944 */ /* 0x000fea0003c00000 */
[----:B--2---:R-:W-:Y:S01]  /*18590*/  MOV R10, R24 ;  /* 0x00000018000a7202 */ /* 0x004fe20000000f00 */
[----:B-1----:R-:W-:Y:S05]  /*185a0*/  BRA `(.L_x_1064) ;  /* 0xfffff4e000007947 */ /* 0x002fea000383ffff */
.L_x_1049:
[----:B------:R-:W-:Y:S01]  /*185b0*/  IMAD.MOV.U32 R18, RZ, RZ, R6 ;  /* 0x000000ffff127224 */ /* 0x000fe200078e0006 */
[----:B------:R-:W-:Y:S01]  /*185c0*/  MOV R16, 0x181f ;  /* 0x0000181f00107802 */ /* 0x000fe20000000f00 */
[----:B--2---:R-:W-:Y:S01]  /*185d0*/  IMAD.MOV.U32 R15, RZ, RZ, 0x2 ;  /* 0x00000002ff0f7424 */ /* 0x004fe200078e00ff */
[----:B------:R-:W-:Y:S02]  /*185e0*/  MOV R11, 0xffffffff ;  /* 0xffffffff000b7802 */ /* 0x000fe40000000f00 */
[----:B------:R-:W-:-:S02]  /*185f0*/  MOV R10, 0x18610 ;  /* 0x00018610000a7802 */ /* 0x000fc40000000f00 */
[----:B-1--4-:R-:W-:Y:S05]  /*18600*/  CALL.REL.NOINC `($__internal_3_$__cuda_sm70_shflsync_idx_p) ;  /* 0x0000855000007944 */ /* 0x012fea0003c00000 */
[----:B--2---:R-:W-:Y:S01]  /*18610*/  MOV R9, R24 ;  /* 0x0000001800097202 */ /* 0x004fe20000000f00 */
[----:B-1----:R-:W-:Y:S05]  /*18620*/  BRA `(.L_x_1065) ;  /* 0xfffff5d000007947 */ /* 0x002fea000383ffff */
.L_x_1050:
[----:B------:R-:W-:Y:S01]  /*18630*/  IMAD.MOV.U32 R18, RZ, RZ, R7 ;  /* 0x000000ffff127224 */ /* 0x000fe200078e0007 */
[----:B------:R-:W-:Y:S01]  /*18640*/  MOV R16, 0x181f ;  /* 0x0000181f00107802 */ /* 0x000fe20000000f00 */
[----:B------:R-:W-:Y:S01]  /*18650*/  IMAD.MOV.U32 R15, RZ, RZ, 0x2 ;  /* 0x00000002ff0f7424 */ /* 0x000fe200078e00ff */
[----:B------:R-:W-:-:S02]  /*18660*/  MOV R11, 0xffffffff ;  /* 0xffffffff000b7802 */ /* 0x000fc40000000f00 */
[----:B------:R-:W-:Y:S02]  /*18670*/  MOV R10, 0x18690 ;  /* 0x00018690000a7802 */ /* 0x000fe40000000f00 */
[----:B-1234-:R-:W-:Y:S05]  /*18680*/  CALL.REL.NOINC `($__internal_3_$__cuda_sm70_shflsync_idx_p) ;  /* 0x000084d000007944 */ /* 0x01efea0003c00000 */
[----:B--2---:R-:W-:Y:S01]  /*18690*/  MOV R10, R24 ;  /* 0x00000018000a7202 */ /* 0x004fe20000000f00 */
[----:B-1----:R-:W-:Y:S05]  /*186a0*/  BRA `(.L_x_1066) ;  /* 0xfffff57000007947 */ /* 0x002fea000383ffff */
.L_x_1053:
[----:B------:R-:W-:Y:S01]  /*186b0*/  IMAD.MOV.U32 R18, RZ, RZ, R6 ;  /* 0x000000ffff127224 */ /* 0x000fe200078e0006 */
[----:B------:R-:W-:Y:S01]  /*186c0*/  MOV R16, 0x181f ;  /* 0x0000181f00107802 */ /* 0x000fe20000000f00 */
[----:B--2---:R-:W-:Y:S01]  /*186d0*/  IMAD.MOV.U32 R15, RZ, RZ, 0x3 ;  /* 0x00000003ff0f7424 */ /* 0x004fe200078e00ff */
[----:B------:R-:W-:Y:S02]  /*186e0*/  MOV R11, 0xffffffff ;  /* 0xffffffff000b7802 */ /* 0x000fe40000000f00 */
[----:B------:R-:W-:Y:S02]  /*186f0*/  MOV R10, 0x18710 ;  /* 0x00018710000a7802 */ /* 0x000fe40000000f00 */
[----:B-1--4-:R-:W-:Y:S05]  /*18700*/  CALL.REL.NOINC `($__internal_3_$__cuda_sm70_shflsync_idx_p) ;  /* 0x0000845000007944 */ /* 0x012fea0003c00000 */
        /* <DEDUP_REMOVED lines=8> */
        .type           $_ZN7cutlass13device_kernelIN5flash19enable_sm80_to_sm89INS1_16FlashAttnFwdSm80INS1_25CollectiveMainloopFwdSm80ILi8ELi2ELb0EN4cute5tupleIJNS5_1CILi128EEENS7_ILi64EEENS7_ILi192EEEEEELi192ENS_10bfloat16_tEfNS_4arch4Sm80ELb0ELb1ELb1ELb1ELb0ELb1ELb1ELb0EEENS1_21CollectiveEpilogueFwdINS6_IJS8_SA_S9_EEENS6_IJNS7_ILi1EEESI_SI_EEESC_SE_Li256ELb1ELb1ELb0ELb0EEENS1_19SingleTileSchedulerILb1ELb0ELb1ELi128EEEEEEEEEvNT_6ParamsE$_ZZN5flash25CollectiveMainloopFwdSm80ILi8ELi2ELb0EN4cute5tupleIJNS1_1CILi128EEENS3_ILi64EEENS3_ILi192EEEEEELi192EN7cutlass10bfloat16_tEfNS8_4arch4Sm80ELb0ELb1ELb1ELb1ELb0ELb1ELb1ELb0EE3mmaINS_16FlashAttnFwdSm80ISC_NS_21CollectiveEpilogueFwdINS2_IJS4_S6_S5_EEENS2_IJNS3_ILi1EEESH_SH_EEES9_SB_Li256ELb1ELb1ELb0ELb0EEENS_19SingleTileSchedulerILb1ELb0ELb1ELi128EEEE13SharedStorageENS1_6TensorINS1_11ArrayEngineIfLm96EEENS1_6LayoutINS2_IJNS2_IJNS3_ILi2EEESS_EEESH_NS3_ILi24EEEEEENS2_IJNS2_IJSH_SS_EEENS3_ILi0EEENS3_ILi4EEEEEEEEEENS_7SoftmaxILi2ELi0EEEEEbRKNSC_6ParamsERT0_RT1_iRKNS_16SeqlenInfoQKNewKILb1ELb1EEENS2_IJiiiiEEERT_ENKUlvE_clEv,@function
        .size           $_ZN7cutlass13device_kernelIN5flash19enable_sm80_to_sm89INS1_16FlashAttnFwdSm80INS1_25CollectiveMainloopFwdSm80ILi8ELi2ELb0EN4cute5tupleIJNS5_1CILi128EEENS7_ILi64EEENS7_ILi192EEEEEELi192ENS_10bfloat16_tEfNS_4arch4Sm80ELb0ELb1ELb1ELb1ELb0ELb1ELb1ELb0EEENS1_21CollectiveEpilogueFwdINS6_IJS8_SA_S9_EEENS6_IJNS7_ILi1EEESI_SI_EEESC_SE_Li256ELb1ELb1ELb0ELb0EEENS1_19SingleTileSchedulerILb1ELb0ELb1ELi128EEEEEEEEEvNT_6ParamsE$_ZZN5flash25CollectiveMainloopFwdSm80ILi8ELi2ELb0EN4cute5tupleIJNS1_1CILi128EEENS3_ILi64EEENS3_ILi192EEEEEELi192EN7cutlass10bfloat16_tEfNS8_4arch4Sm80ELb0ELb1ELb1ELb1ELb0ELb1ELb1ELb0EE3mmaINS_16FlashAttnFwdSm80ISC_NS_21CollectiveEpilogueFwdINS2_IJS4_S6_S5_EEENS2_IJNS3_ILi1EEESH_SH_EEES9_SB_Li256ELb1ELb1ELb0ELb0EEENS_19SingleTileSchedulerILb1ELb0ELb1ELi128EEEE13SharedStorageENS1_6TensorINS1_11ArrayEngineIfLm96EEENS1_6LayoutINS2_IJNS2_IJNS3_ILi2EEESS_EEESH_NS3_ILi24EEEEEENS2_IJNS2_IJSH_SS_EEENS3_ILi0EEENS3_ILi4EEEEEEEEEENS_7SoftmaxILi2ELi0EEEEEbRKNSC_6ParamsERT0_RT1_iRKNS_16SeqlenInfoQKNewKILb1ELb1EEENS2_IJiiiiEEERT_ENKUlvE_clEv,($__internal_2_$__cuda_sm70_shflsync_bfly_p - $_ZN7cutlass13device_kernelIN5flash19enable_sm80_to_sm89INS1_16FlashAttnFwdSm80INS1_25CollectiveMainloopFwdSm80ILi8ELi2ELb0EN4cute5tupleIJNS5_1CILi128EEENS7_ILi64EEENS7_ILi192EEEEEELi192ENS_10bfloat16_tEfNS_4arch4Sm80ELb0ELb1ELb1ELb1ELb0ELb1ELb1ELb0EEENS1_21CollectiveEpilogueFwdINS6_IJS8_SA_S9_EEENS6_IJNS7_ILi1EEESI_SI_EEESC_SE_Li256ELb1ELb1ELb0ELb0EEENS1_19SingleTileSchedulerILb1ELb0ELb1ELi128EEEEEEEEEvNT_6ParamsE$_ZZN5flash25CollectiveMainloopFwdSm80ILi8ELi2ELb0EN4cute5tupleIJNS1_1CILi128EEENS3_ILi64EEENS3_ILi192EEEEEELi192EN7cutlass10bfloat16_tEfNS8_4arch4Sm80ELb0ELb1ELb1ELb1ELb0ELb1ELb1ELb0EE3mmaINS_16FlashAttnFwdSm80ISC_NS_21CollectiveEpilogueFwdINS2_IJS4_S6_S5_EEENS2_IJNS3_ILi1EEESH_SH_EEES9_SB_Li256ELb1ELb1ELb0ELb0EEENS_19SingleTileSchedulerILb1ELb0ELb1ELi128EEEE13SharedStorageENS1_6TensorINS1_11ArrayEngineIfLm96EEENS1_6LayoutINS2_IJNS2_IJNS3_ILi2EEESS_EEESH_NS3_ILi24EEEEEENS2_IJNS2_IJSH_SS_EEENS3_ILi0EEENS3_ILi4EEEEEEEEEENS_7SoftmaxILi2ELi0EEEEEbRKNSC_6ParamsERT0_RT1_iRKNS_16SeqlenInfoQKNewKILb1ELb1EEENS2_IJiiiiEEERT_ENKUlvE_clEv)
$_ZN7cutlass13device_kernelIN5flash19enable_sm80_to_sm89INS1_16FlashAttnFwdSm80INS1_25CollectiveMainloopFwdSm80ILi8ELi2ELb0EN4cute5tupleIJNS5_1CILi128EEENS7_ILi64EEENS7_ILi192EEEEEELi192ENS_10bfloat16_tEfNS_4arch4Sm80ELb0ELb1ELb1ELb1ELb0ELb1ELb1ELb0EEENS1_21CollectiveEpilogueFwdINS6_IJS8_SA_S9_EEENS6_IJNS7_ILi1EEESI_SI_EEESC_SE_Li256ELb1ELb1ELb0ELb0EEENS1_19SingleTileSchedulerILb1ELb0ELb1ELi128EEEEEEEEEvNT_6ParamsE$_ZZN5flash25CollectiveMainloopFwdSm80ILi8ELi2ELb0EN4cute5tupleIJNS1_1CILi128EEENS3_ILi64EEENS3_ILi192EEEEEELi192EN7cutlass10bfloat16_tEfNS8_4arch4Sm80ELb0ELb1ELb1ELb1ELb0ELb1ELb1ELb0EE3mmaINS_16FlashAttnFwdSm80ISC_NS_21CollectiveEpilogueFwdINS2_IJS4_S6_S5_EEENS2_IJNS3_ILi1EEESH_SH_EEES9_SB_Li256ELb1ELb1ELb0ELb0EEENS_19SingleTileSchedulerILb1ELb0ELb1ELi128EEEE13SharedStorageENS1_6TensorINS1_11ArrayEngineIfLm96EEENS1_6LayoutINS2_IJNS2_IJNS3_ILi2EEESS_EEESH_NS3_ILi24EEEEEENS2_IJNS2_IJSH_SS_EEENS3_ILi0EEENS3_ILi4EEEEEEEEEENS_7SoftmaxILi2ELi0EEEEEbRKNSC_6ParamsERT0_RT1_iRKNS_16SeqlenInfoQKNewKILb1ELb1EEENS2_IJiiiiEEERT_ENKUlvE_clEv:
[----:B------:R-:W-:-:S05]  /*18790*/  IADD3 R8, R8, -c[0x0][0x20], RZ ;  /* 0x8000080008087a10 */ /* 0x000fca0007ffe0ff */
[----:B------:R-:W2:Y:S01]  /*187a0*/  LDL.64 R40, [R8] ;  /* 0x0000000008287983 */ /* 0x000ea20000100a00 */
[----:B------:R-:W-:-:S03]  /*187b0*/  ULDC.64 UR4, c[0x0][0x118] ;  /* 0x0000460000047ab9 */ /* 0x000fc60000000a00 */
[----:B--2---:R-:W2:Y:S02]  /*187c0*/  LD.E R21, [R40.64+0x11c] ;  /* 0x00011c0428157980 */ /* 0x004ea4000c101900 */
[----:B--2---:R-:W-:-:S13]  /*187d0*/  ISETP.GT.AND P0, PT, R21, RZ, PT ;  /* 0x000000ff1500720c */ /* 0x004fda0003f04270 */
[----:B------:R-:W-:Y:S05]  /*187e0*/  @P0 BRA `(.L_x_1068) ;  /* 0x0000003000000947 */ /* 0x000fea0003800000 */
[----:B------:R-:W-:Y:S01]  /*187f0*/  MOV R23, 0x0 ;  /* 0x0000000000177802 */ /* 0x000fe20000000f00 */
[----:B------:R-:W-:-:S04]  /*18800*/  DEPBAR.LE SB0, 0x3 ;  /* 0x000080c00000791a */ /* 0x000fc80000000000 */
[----:B------:R-:W-:Y:S05]  /*18810*/  RET.REL.NODEC R22 `(_ZN7cutlass13device_kernelIN5flash19enable_sm80_to_sm89INS1_16FlashAttnFwdSm80INS1_25CollectiveMainloopFwdSm80ILi8ELi2ELb0EN4cute5tupleIJNS5_1CILi128EEENS7_ILi64EEENS7_ILi192EEEEEELi192ENS_10bfloat16_tEfNS_4arch4Sm80ELb0ELb1ELb1ELb1ELb0ELb1ELb1ELb0EEENS1_21CollectiveEpilogueFwdINS6_IJS8_SA_S9_EEENS6_IJNS7_ILi1EEESI_SI_EEESC_SE_Li256ELb1ELb1ELb0ELb0EEENS1_19SingleTileSchedulerILb1ELb0ELb1ELi128EEEEEEEEEvNT_6ParamsE) ;  /* 0xfffe77e016007950 */ /* 0x000fea0003c3ffff */
.L_x_1068:
[----:B------:R-:W2:Y:S04]  /*18820*/  LDL.64 R108, [R8+0x8] ;  /* 0x00000800086c7983 */ /* 0x000ea80000100a00 */
[----:B------:R-:W3:Y:S04]  /*18830*/  LDL.64 R24, [R8+0x18] ;  /* 0x0000180008187983 */ /* 0x000ee80000100a00 */
[----:B------:R-:W4:Y:S04]  /*18840*/  LDL.64 R36, [R8+0x20] ;  /* 0x0000200008247983 */ /* 0x000f280000100a00 */
[----:B------:R-:W4:Y:S04]  /*18850*/  LD.E.64 R38, [R40.64+0x120] ;  /* 0x0001200428267980 */ /* 0x000f28000c101b00 */
[----:B------:R-:W4:Y:S04]  /*18860*/  LD.E.64 R18, [R40.64+0x130] ;  /* 0x0001300428127980 */ /* 0x000f28000c101b00 */
[----:B------:R-:W4:Y:S04]  /*18870*/  LD.E.U8 R11, [R40.64+0x138] ;  /* 0x00013804280b7980 */ /* 0x000f28000c101100 */
[----:B------:R-:W4:Y:S04]  /*18880*/  LDL.64 R16, [R8+0x10] ;  /* 0x0000100008107983 */ /* 0x000f280000100a00 */
[----:B------:R1:W5:Y:S04]  /*18890*/  LD.E R12, [R40.64+0x164] ;  /* 0x00016404280c7980 */ /* 0x000368000c101900 */
[----:B------:R1:W5:Y:S04]  /*188a0*/  LD.E.64 R30, [R40.64+0x110] ;  /* 0x00011004281e7980 */ /* 0x000368000c101b00 */
[----:B------:R1:W5:Y:S04]  /*188b0*/  LD.E.64 R14, [R40.64+0x128] ;  /* 0x00012804280e7980 */ /* 0x000368000c101b00 */
[----:B--2---:R-:W2:Y:S04]  /*188c0*/  LD.E R108, [R108.64] ;  /* 0x000000046c6c7980 */ /* 0x004ea8000c101900 */
[----:B---3--:R-:W3:Y:S04]  /*188d0*/  LD.E R35, [R24.64+0x20] ;  /* 0x0000200418237980 */ /* 0x008ee8000c101900 */
[----:B----4-:R4:W4:Y:S01]  /*188e0*/  LD.E R10, [R36.64] ;  /* 0x00000004240a7980 */ /* 0x010922000c101900 */
[----:B------:R-:W-:-:S03]  /*188f0*/  ISETP.NE.AND P0, PT, R11, RZ, PT ;  /* 0x000000ff0b00720c */ /* 0x000fc60003f05270 */
[----:B------:R1:W5:Y:S01]  /*18900*/  LD.E R27, [R16.64] ;  /* 0x00000004101b7980 */ /* 0x000362000c101900 */
[----:B--2---:R-:W-:Y:S02]  /*18910*/  SHF.R.S32.HI R9, RZ, 0x1f, R108 ;  /* 0x0000001fff097819 */ /* 0x004fe4000001146c */
[----:B---3--:R-:W-:Y:S01]  /*18920*/  SHF.R.S32.HI R13, RZ, 0x1f, R35 ;  /* 0x0000001fff0d7819 */ /* 0x008fe20000011423 */
[-C--:B------:R-:W-:Y:S01]  /*18930*/  IMAD R29, R39, R35.reuse, RZ ;  /* 0x00000023271d7224 */ /* 0x080fe200078e02ff */
[----:B------:R-:W-:Y:S01]  /*18940*/  LEA.HI R23, R9, R108, RZ, 0x2 ;  /* 0x0000006c09177211 */ /* 0x000fe200078f10ff */
[----:B------:R-:W-:Y:S02]  /*18950*/  IMAD R25, R19, R35, RZ ;  /* 0x0000002313197224 */ /* 0x000fe400078e02ff */
[-C--:B------:R-:W-:Y:S02]  /*18960*/  IMAD R29, R38, R13.reuse, R29 ;  /* 0x0000000d261d7224 */ /* 0x080fe400078e021d */
[----:B------:R-:W-:Y:S01]  /*18970*/  IMAD R25, R18, R13, R25 ;  /* 0x0000000d12197224 */ /* 0x000fe200078e0219 */
[----:B------:R-:W-:-:S02]  /*18980*/  LOP3.LUT R13, R23, 0xfffffffc, RZ, 0xc0, !PT ;  /* 0xfffffffc170d7812 */ /* 0x000fc400078ec0ff */
[----:B------:R-:W-:Y:S01]  /*18990*/  SHF.R.S32.HI R23, RZ, 0x2, R23 ;  /* 0x00000002ff177819 */ /* 0x000fe20000011417 */
[----:B----4-:R-:W-:-:S04]  /*189a0*/  IMAD.WIDE.U32 R36, R38, R35, RZ ;  /* 0x0000002326247225 */ /* 0x010fc800078e00ff */
[----:B------:R-:W-:Y:S02]  /*189b0*/  IMAD.IADD R100, R108, 0x1, -R13 ;  /* 0x000000016c647824 */ /* 0x000fe400078e0a0d */
[----:B-1----:R-:W-:Y:S02]  /*189c0*/  IMAD R17, R10, 0x80, R23 ;  /* 0x000000800a117824 */ /* 0x002fe400078e0217 */
[----:B------:R-:W-:Y:S01]  /*189d0*/  IMAD.WIDE.U32 R34, R18, R35, RZ ;  /* 0x0000002312227225 */ /* 0x000fe200078e00ff */
[----:B------:R-:W-:Y:S02]  /*189e0*/  IADD3 R29, R37, R29, RZ ;  /* 0x0000001d251d7210 */ /* 0x000fe40007ffe0ff */
[C---:B------:R-:W-:Y:S01]  /*189f0*/  SHF.L.U32 R72, R100.reuse, 0x3, RZ ;  /* 0x0000000364487819 */ /* 0x040fe200000006ff */
[----:B------:R-:W-:Y:S01]  /*18a00*/  IMAD.IADD R25, R35, 0x1, R25 ;  /* 0x0000000123197824 */ /* 0x000fe200078e0219 */
[----:B------:R-:W-:Y:S01]  /*18a10*/  LEA R13, R100, R17, 0x6 ;  /* 0x00000011640d7211 */ /* 0x000fe200078e30ff */
[----:B------:R-:W-:Y:S05]  /*18a20*/  @!P0 BRA `(.L_x_1069) ;  /* 0x00003c5000008947 */ /* 0x000fea0003800000 */
[----:B-----5:R-:W-:Y:S01]  /*18a30*/  ISETP.NE.AND P0, PT, R12, 0x1, PT ;  /* 0x000000010c00780c */ /* 0x020fe20003f05270 */
[----:B------:R-:W-:-:S12]  /*18a40*/  BSSY B0, `(.L_x_1070) ;  /* 0x0000006000007945 */ /* 0x000fd80003800000 */
[----:B------:R-:W-:Y:S05]  /*18a50*/  @!P0 BRA `(.L_x_1071) ;  /* 0x0000004000008947 */ /* 0x000fea0003800000 */
[----:B------:R-:W2:Y:S04]  /*18a60*/  LD.E R10, [R40.64+0x168] ;  /* 0x00016804280a7980 */ /* 0x000ea8000c101900 */
[----:B------:R-:W3:Y:S01]  /*18a70*/  LD.E R9, [R40.64+0x16c] ;  /* 0x00016c0428097980 */ /* 0x000ee2000c101900 */
[----:B--2---:R-:W-:-:S05]  /*18a80*/  IMAD.HI.U32 R10, R13, R10, RZ ;  /* 0x0000000a0d0a7227 */ /* 0x004fca00078e00ff */
[----:B---3--:R-:W-:Y:S02]  /*18a90*/  SHF.R.U32.HI R13, RZ, R9, R10 ;  /* 0x00000009ff0d7219 */ /* 0x008fe4000001160a */
.L_x_1071:
[----:B------:R-:W-:Y:S05]  /*18aa0*/  BSYNC B0 ;  /* 0x0000000000007941 */ /* 0x000fea0003800000 */
.L_x_1070:
[----:B------:R-:W-:Y:S01]  /*18ab0*/  SHF.R.S32.HI R9, RZ, 0x1f, R13 ;  /* 0x0000001fff097819 */ /* 0x000fe2000001140d */
[----:B------:R-:W-:Y:S01]  /*18ac0*/  IMAD R10, R39, R13, RZ ;  /* 0x0000000d270a7224 */ /* 0x000fe200078e02ff */
[----:B------:R-:W-:Y:S02]  /*18ad0*/  MOV R28, R36 ;  /* 0x00000024001c7202 */ /* 0x000fe40000000f00 */
[----:B------:R-:W-:Y:S01]  /*18ae0*/  MOV R24, R34 ;  /* 0x0000002200187202 */ /* 0x000fe20000000f00 */
[C---:B------:R-:W-:Y:S02]  /*18af0*/  IMAD R10, R38.reuse, R9, R10 ;  /* 0x00000009260a7224 */ /* 0x040fe400078e020a */
[----:B------:R-:W-:-:S04]  /*18b00*/  IMAD.WIDE.U32 R28, R38, R13, R28 ;  /* 0x0000000d261c7225 */ /* 0x000fc800078e001c */
[-C--:B------:R-:W-:Y:S01]  /*18b10*/  IMAD.WIDE.U32 R34, R18, R13.reuse, R24 ;  /* 0x0000000d12227225 */ /* 0x080fe200078e0018 */
[----:B------:R-:W-:Y:S02]  /*18b20*/  IADD3 R11, R29, R10, RZ ;  /* 0x0000000a1d0b7210 */ /* 0x000fe40007ffe0ff */
[----:B------:R-:W-:Y:S01]  /*18b30*/  LEA R26, P0, R28, R30, 0x1 ;  /* 0x0000001e1c1a7211 */ /* 0x000fe200078008ff */
[----:B------:R-:W-:-:S03]  /*18b40*/  IMAD R13, R19, R13, RZ ;  /* 0x0000000d130d7224 */ /* 0x000fc600078e02ff */
[----:B------:R-:W-:Y:S01]  /*18b50*/  LEA.HI.X R30, R28, R31, R11, 0x1, P0 ;  /* 0x0000001f1c1e7211 */ /* 0x000fe200000f0c0b */
[----:B------:R-:W-:Y:S01]  /*18b60*/  IMAD R13, R18, R9, R13 ;  /* 0x00000009120d7224 */ /* 0x000fe200078e020d */
[----:B------:R-:W-:-:S04]  /*18b70*/  LEA R25, P0, R34, R14, 0x1 ;  /* 0x0000000e22197211 */ /* 0x000fc800078008ff */
[----:B------:R-:W-:-:S04]  /*18b80*/  IADD3 R9, R35, R13, RZ ;  /* 0x0000000d23097210 */ /* 0x000fc80007ffe0ff */
[----:B------:R-:W-:Y:S01]  /*18b90*/  LEA.HI.X R9, R34, R15, R9, 0x1, P0 ;  /* 0x0000000f22097211 */ /* 0x000fe200000f0c09 */
[----:B------:R-:W-:Y:S05]  /*18ba0*/  BRA.DIV ~URZ, `(.L_x_1072) ;  /* 0x000078327f007947 */ /* 0x000fea000b800000 */
[----:B------:R1:W2:Y:S02]  /*18bb0*/  SHFL.IDX PT, R35, R30, RZ, 0x1c1f ;  /* 0x001c1fff1e237589 */ /* 0x0002a400000e0000 */
.L_x_1120:
[----:B------:R-:W-:Y:S05]  /*18bc0*/  BRA.DIV ~URZ, `(.L_x_1073) ;  /* 0x000078927f007947 */ /* 0x000fea000b800000 */
[----:B------:R3:W4:Y:S04]  /*18bd0*/  SHFL.IDX PT, R34, R26, RZ, 0x1c1f ;  /* 0x001c1fff1a227589 */ /* 0x00072800000e0000 */
[----:B------:R3:W1:Y:S04]  /*18be0*/  SHFL.IDX PT, R13, R9, RZ, 0x1c1f ;  /* 0x001c1fff090d7589 */ /* 0x00066800000e0000 */
[----:B------:R3:W2:Y:S02]  /*18bf0*/  SHFL.IDX PT, R24, R25, RZ, 0x1c1f ;  /* 0x001c1fff19187589 */ /* 0x0006a400000e0000 */
.L_x_1121:
[----:B------:R-:W-:Y:S01]  /*18c00*/  IMAD R40, R27, R12, RZ ;  /* 0x0000000c1b287224 */ /* 0x000fe200078e02ff */
[----:B------:R-:W-:Y:S01]  /*18c10*/  SHF.R.S32.HI R19, RZ, 0x1f, R108 ;  /* 0x0000001fff137819 */ /* 0x000fe2000001146c */
[----:B------:R-:W-:Y:S01]  /*18c20*/  BSSY B0, `(.L_x_1074) ;  /* 0x0000054000007945 */ /* 0x000fe20003800000 */
[----:B------:R-:W-:Y:S01]  /*18c30*/  CS2R R48, SRZ ;  /* 0x0000000000307805 */ /* 0x000fe2000001ff00 */
[----:B------:R-:W-:Y:S01]  /*18c40*/  CS2R R100, SRZ ;  /* 0x0000000000647805 */ /* 0x000fe2000001ff00 */
[----:B------:R-:W-:Y:S01]  /*18c50*/  ISETP.GE.AND P0, PT, R17, R40, PT ;  /* 0x000000281100720c */ /* 0x000fe20003f06270 */
[----:B------:R-:W-:Y:S01]  /*18c60*/  CS2R R104, SRZ ;  /* 0x0000000000687805 */ /* 0x000fe2000001ff00 */
[----:B------:R-:W-:Y:S01]  /*18c70*/  LEA.HI R11, R19, R108, RZ, 0x2 ;  /* 0x0000006c130b7211 */ /* 0x000fe200078f10ff */
[----:B------:R-:W-:Y:S01]  /*18c80*/  CS2R R118, SRZ ;  /* 0x0000000000767805 */ /* 0x000fe2000001ff00 */
[----:B------:R-:W-:Y:S01]  /*18c90*/  CS2R R124, SRZ ;  /* 0x00000000007c7805 */ /* 0x000fe2000001ff00 */
[----:B------:R-:W-:Y:S01]  /*18ca0*/  CS2R R128, SRZ ;  /* 0x0000000000807805 */ /* 0x000fe2000001ff00 */
[----:B------:R-:W-:Y:S01]  /*18cb0*/  LOP3.LUT R11, R11, 0xfffffffc, RZ, 0xc0, !PT ;  /* 0xfffffffc0b0b7812 */ /* 0x000fe200078ec0ff */
[----:B------:R-:W-:Y:S01]  /*18cc0*/  CS2R R114, SRZ ;  /* 0x0000000000727805 */ /* 0x000fe2000001ff00 */
[----:B------:R-:W-:Y:S01]  /*18cd0*/  CS2R R94, SRZ ;  /* 0x00000000005e7805 */ /* 0x000fe2000001ff00 */
[----:B------:R-:W-:Y:S01]  /*18ce0*/  CS2R R102, SRZ ;  /* 0x0000000000667805 */ /* 0x000fe2000001ff00 */
[----:B------:R-:W-:Y:S01]  /*18cf0*/  CS2R R116, SRZ ;  /* 0x0000000000747805 */ /* 0x000fe2000001ff00 */
[----:B------:R-:W-:Y:S01]  /*18d00*/  IMAD.IADD R12, R108, 0x1, -R11 ;  /* 0x000000016c0c7824 */ /* 0x000fe200078e0a0b */
[----:B------:R-:W-:Y:S01]  /*18d10*/  CS2R R122, SRZ ;  /* 0x00000000007a7805 */ /* 0x000fe2000001ff00 */
[----:B------:R-:W-:Y:S01]  /*18d20*/  CS2R R126, SRZ ;  /* 0x00000000007e7805 */ /* 0x000fe2000001ff00 */
[----:B------:R-:W-:Y:S01]  /*18d30*/  CS2R R112, SRZ ;  /* 0x0000000000707805 */ /* 0x000fe2000001ff00 */
[----:B------:R-:W-:Y:S01]  /*18d40*/  IMAD.SHL.U32 R12, R12, 0x4, RZ ;  /* 0x000000040c0c7824 */ /* 0x000fe200078e00ff */
[----:B--2---:R-:W-:Y:S01]  /*18d50*/  MOV R14, R24 ;  /* 0x00000018000e7202 */ /* 0x004fe20000000f00 */
[----:B-1----:R-:W-:Y:S01]  /*18d60*/  IMAD.MOV.U32 R15, RZ, RZ, R13 ;  /* 0x000000ffff0f7224 */ /* 0x002fe200078e000d */
[----:B------:R-:W-:Y:S05]  /*18d70*/  @P0 BRA `(.L_x_1075) ;  /* 0x000003e000000947 */ /* 0x000fea0003800000 */
[C---:B------:R-:W-:Y:S01]  /*18d80*/  ISETP.GE.AND P0, PT, R12.reuse, R21, PT ;  /* 0x000000150c00720c */ /* 0x040fe20003f06270 */
[----:B------:R-:W-:Y:S01]  /*18d90*/  CS2R R114, SRZ ;  /* 0x0000000000727805 */ /* 0x000fe2000001ff00 */
[----:B------:R-:W-:Y:S01]  /*18da0*/  CS2R R112, SRZ ;  /* 0x0000000000707805 */ /* 0x000fe2000001ff00 */
[----:B------:R-:W-:-:S10]  /*18db0*/  IADD3 R11, R12, 0x10, RZ ;  /* 0x000000100c0b7810 */ /* 0x000fd40007ffe0ff */
[----:B----4-:R-:W-:-:S04]  /*18dc0*/  @!P0 IMAD.WIDE R36, R12, 0x2, R34 ;  /* 0x000000020c248825 */ /* 0x010fc800078e0222 */
[----:B------:R-:W-:Y:S01]  /*18dd0*/  @!P0 IMAD.WIDE R28, R12, 0x2, R14 ;  /* 0x000000020c1c8825 */ /* 0x000fe200078e020e */
[----:B------:R1:W5:Y:S04]  /*18de0*/  @!P0 LD.E.64 R114, [R36.64] ;  /* 0x0000000424728980 */ /* 0x000368000c101b00 */
[----:B------:R2:W5:Y:S01]  /*18df0*/  @!P0 LD.E.64 R112, [R28.64] ;  /* 0x000000041c708980 */ /* 0x000562000c101b00 */
[----:B------:R-:W-:Y:S01]  /*18e00*/  ISETP.GE.AND P0, PT, R11, R21, PT ;  /* 0x000000150b00720c */ /* 0x000fe20003f06270 */
[----:B------:R-:W-:Y:S01]  /*18e10*/  CS2R R128, SRZ ;  /* 0x0000000000807805 */ /* 0x000fe2000001ff00 */
[----:B------:R-:W-:-:S11]  /*18e20*/  CS2R R126, SRZ ;  /* 0x00000000007e7805 */ /* 0x000fd6000001ff00 */
[----:B------:R-:W-:-:S04]  /*18e30*/  @!P0 SHF.R.S32.HI R10, RZ, 0x1f, R11 ;  /* 0x0000001fff0a8819 */ /* 0x000fc8000001140b */
[----:B------:R-:W-:-:S04]  /*18e40*/  @!P0 LEA.HI R11, R10, R11, RZ, 0x2 ;  /* 0x0000000b0a0b8211 */ /* 0x000fc800078f10ff */
[----:B------:R-:W-:-:S05]  /*18e50*/  @!P0 LOP3.LUT R11, R11, 0xfffffffc, RZ, 0xc0, !PT ;  /* 0xfffffffc0b0b8812 */ /* 0x000fca00078ec0ff */
[----:B------:R-:W-:-:S04]  /*18e60*/  @!P0 IMAD.WIDE R38, R11, 0x2, R34 ;  /* 0x000000020b268825 */ /* 0x000fc800078e0222 */
[----:B------:R-:W-:Y:S01]  /*18e70*/  @!P0 IMAD.WIDE R42, R11, 0x2, R14 ;  /* 0x000000020b2a8825 */ /* 0x000fe200078e020e */
[----:B------:R-:W-:Y:S01]  /*18e80*/  IADD3 R11, R12, 0x20, RZ ;  /* 0x000000200c0b7810 */ /* 0x000fe20007ffe0ff */
        /* <DEDUP_REMOVED lines=8> */
[----:B--2---:R-:W-:-:S04]  /*18f10*/  @!P0 IMAD.WIDE R28, R11, 0x2, R34 ;  /* 0x000000020b1c8825 */ /* 0x004fc800078e0222 */
[----:B-1----:R-:W-:Y:S01]  /*18f20*/  @!P0 IMAD.WIDE R36, R11, 0x2, R14 ;  /* 0x000000020b248825 */ /* 0x002fe200078e020e */
        /* <DEDUP_REMOVED lines=9> */
[----:B----4-:R-:W-:-:S04]  /*18fc0*/  @!P0 IMAD.WIDE R38, R11, 0x2, R34 ;  /* 0x000000020b268825 */ /* 0x010fc800078e0222 */
[----:B---3--:R-:W-:Y:S01]  /*18fd0*/  @!P0 IMAD.WIDE R42, R11, 0x2, R14 ;  /* 0x000000020b2a8825 */ /* 0x008fe200078e020e */
        /* <DEDUP_REMOVED lines=9> */
[----:B-1----:R-:W-:-:S04]  /*19070*/  @!P0 IMAD.WIDE R28, R11, 0x2, R34 ;  /* 0x000000020b1c8825 */ /* 0x002fc800078e0222 */
[----:B--2---:R-:W-:Y:S01]  /*19080*/  @!P0 IMAD.WIDE R36, R11, 0x2, R14 ;  /* 0x000000020b248825 */ /* 0x004fe200078e020e */
        /* <DEDUP_REMOVED lines=11> */
[----:B------:R3:W5:Y:S04]  /*19140*/  @!P0 LD.E.64 R100, [R34.64] ;  /* 0x0000000422648980 */ /* 0x000768000c101b00 */
[----:B------:R3:W5:Y:S02]  /*19150*/  @!P0 LD.E.64 R94, [R10.64] ;  /* 0x000000040a5e8980 */ /* 0x000764000c101b00 */
.L_x_1075:
[----:B------:R-:W-:Y:S05]  /*19160*/  BSYNC B0 ;  /* 0x0000000000007941 */ /* 0x000fea0003800000 */
.L_x_1074:
[----:B-----5:R-:W-:Y:S02]  /*19170*/  IMAD.MOV.U32 R14, RZ, RZ, R100 ;  /* 0x000000ffff0e7224 */ /* 0x020fe400078e0064 */
[----:B------:R-:W-:Y:S02]  /*19180*/  IMAD.MOV.U32 R13, RZ, RZ, R101 ;  /* 0x000000ffff0d7224 */ /* 0x000fe400078e0065 */
[----:B---3--:R-:W-:Y:S01]  /*19190*/  IMAD.MOV.U32 R11, RZ, RZ, R104 ;  /* 0x000000ffff0b7224 */ /* 0x008fe200078e0068 */
        /* <DEDUP_REMOVED lines=16> */
[C---:B------:R-:W-:Y:S01]  /*192a0*/  PRMT R99, R14.reuse, 0x7610, R99 ;  /* 0x000076100e637816 */ /* 0x040fe20000000063 */
        /* <DEDUP_REMOVED lines=25> */
[----:B------:R-:W-:-:S02]  /*19440*/  PRMT R97, R15, 0x7610, R97 ;  /* 0x000076100f617816 */ /* 0x000fc40000000061 */
[----:B------:R-:W-:Y:S02]  /*19450*/  PRMT R106, R11, 0x7610, R106 ;  /* 0x000076100b6a7816 */ /* 0x000fe4000000006a */
[----:B------:R-:W-:Y:S01]  /*19460*/  PRMT R13, R13, 0x5410, R10 ;  /* 0x000054100d0d7816 */ /* 0x000fe2000000000a */
[----:B------:R-:W-:Y:S05]  /*19470*/  BRA.DIV ~URZ, `(.L_x_1076) ;  /* 0x000071327f007947 */ /* 0x000fea000b800000 */
[----:B------:R1:W2:Y:S04]  /*19480*/  SHFL.IDX PT, R27, R30, 0x1, 0x1c1f ;  /* 0x003c1f001e1b7f89 */ /* 0x0002a800000e0000 */
[----:B------:R-:W3:Y:S04]  /*19490*/  SHFL.IDX PT, R26, R26, 0x1, 0x1c1f ;  /* 0x003c1f001a1a7f89 */ /* 0x000ee800000e0000 */
[----:B------:R-:W4:Y:S04]  /*194a0*/  SHFL.IDX PT, R9, R9, 0x1, 0x1c1f ;  /* 0x003c1f0009097f89 */ /* 0x000f2800000e0000 */
[----:B------:R1:W1:Y:S02]  /*194b0*/  SHFL.IDX PT, R24, R25, 0x1, 0x1c1f ;  /* 0x003c1f0019187f89 */ /* 0x00026400000e0000 */
.L_x_1122:
[----:B------:R-:W-:Y:S01]  /*194c0*/  IADD3 R17, R17, 0x40, RZ ;  /* 0x0000004011117810 */ /* 0x000fe20007ffe0ff */
[----:B------:R-:W-:Y:S01]  /*194d0*/  BSSY B0, `(.L_x_1077) ;  /* 0x000004d000007945 */ /* 0x000fe20003800000 */
[----:B------:R-:W-:Y:S01]  /*194e0*/  CS2R R62, SRZ ;  /* 0x00000000003e7805 */ /* 0x000fe2000001ff00 */
[----:B------:R-:W-:Y:S01]  /*194f0*/  CS2R R66, SRZ ;  /* 0x0000000000427805 */ /* 0x000fe2000001ff00 */
[----:B------:R-:W-:Y:S01]  /*19500*/  ISETP.GE.AND P0, PT, R17, R40, PT ;  /* 0x000000281100720c */ /* 0x000fe20003f06270 */
        /* <DEDUP_REMOVED lines=9> */
[----:B-1--4-:R-:W-:-:S03]  /*195a0*/  IMAD.MOV.U32 R25, RZ, RZ, R9 ;  /* 0x000000ffff197224 */ /* 0x012fc600078e0009 */
[----:B------:R-:W-:Y:S05]  /*195b0*/  @P0 BRA `(.L_x_1078) ;  /* 0x000003e000000947 */ /* 0x000fea0003800000 */
[C---:B------:R-:W-:Y:S01]  /*195c0*/  ISETP.GE.AND P0, PT, R12.reuse, R21, PT ;  /* 0x000000150c00720c */ /* 0x040fe20003f06270 */
[----:B------:R-:W-:Y:S01]  /*195d0*/  CS2R R92, SRZ ;  /* 0x00000000005c7805 */ /* 0x000fe2000001ff00 */
[----:B------:R-:W-:Y:S01]  /*195e0*/  CS2R R88, SRZ ;  /* 0x0000000000587805 */ /* 0x000fe2000001ff00 */
[----:B------:R-:W-:-:S10]  /*195f0*/  IADD3 R10, R12, 0x10, RZ ;  /* 0x000000100c0a7810 */ /* 0x000fd40007ffe0ff */
[----:B--23--:R-:W-:-:S04]  /*19600*/  @!P0 IMAD.WIDE R28, R12, 0x2, R26 ;  /* 0x000000020c1c8825 */ /* 0x00cfc800078e021a */
[----:B------:R-:W-:Y:S01]  /*19610*/  @!P0 IMAD.WIDE R16, R12, 0x2, R24 ;  /* 0x000000020c108825 */ /* 0x000fe200078e0218 */
[----:B------:R1:W5:Y:S04]  /*19620*/  @!P0 LD.E.64 R92, [R28.64] ;  /* 0x000000041c5c8980 */ /* 0x000368000c101b00 */
[----:B------:R2:W5:Y:S01]  /*19630*/  @!P0 LD.E.64 R88, [R16.64] ;  /* 0x0000000410588980 */ /* 0x000562000c101b00 */
[----:B------:R-:W-:Y:S01]  /*19640*/  ISETP.GE.AND P0, PT, R10, R21, PT ;  /* 0x000000150a00720c */ /* 0x000fe20003f06270 */
[----:B------:R-:W-:Y:S01]  /*19650*/  CS2R R86, SRZ ;  /* 0x0000000000567805 */ /* 0x000fe2000001ff00 */
[----:B------:R-:W-:-:S11]  /*19660*/  CS2R R84, SRZ ;  /* 0x0000000000547805 */ /* 0x000fd6000001ff00 */
[----:B------:R-:W-:-:S04]  /*19670*/  @!P0 SHF.R.S32.HI R9, RZ, 0x1f, R10 ;  /* 0x0000001fff098819 */ /* 0x000fc8000001140a */
[----:B------:R-:W-:Y:S02]  /*19680*/  @!P0 LEA.HI R9, R9, R10, RZ, 0x2 ;  /* 0x0000000a09098211 */ /* 0x000fe400078f10ff */
[----:B------:R-:W-:Y:S02]  /*19690*/  IADD3 R10, R12, 0x20, RZ ;  /* 0x000000200c0a7810 */ /* 0x000fe40007ffe0ff */
[----:B------:R-:W-:-:S05]  /*196a0*/  @!P0 LOP3.LUT R9, R9, 0xfffffffc, RZ, 0xc0, !PT ;  /* 0xfffffffc09098812 */ /* 0x000fca00078ec0ff */
[----:B------:R-:W-:-:S04]  /*196b0*/  @!P0 IMAD.WIDE R30, R9, 0x2, R26 ;  /* 0x00000002091e8825 */ /* 0x000fc800078e021a */
        /* <DEDUP_REMOVED lines=10> */
[----:B--2---:R-:W-:-:S04]  /*19760*/  @!P0 IMAD.WIDE R16, R9, 0x2, R26 ;  /* 0x0000000209108825 */ /* 0x004fc800078e021a */
[----:B-1----:R-:W-:Y:S01]  /*19770*/  @!P0 IMAD.WIDE R28, R9, 0x2, R24 ;  /* 0x00000002091c8825 */ /* 0x002fe200078e0218 */
        /* <DEDUP_REMOVED lines=9> */
[----:B---3--:R-:W-:-:S04]  /*19810*/  @!P0 IMAD.WIDE R30, R9, 0x2, R26 ;  /* 0x00000002091e8825 */ /* 0x008fc800078e021a */
[----:B----4-:R-:W-:Y:S01]  /*19820*/  @!P0 IMAD.WIDE R34, R9, 0x2, R24 ;  /* 0x0000000209228825 */ /* 0x010fe200078e0218 */
        /* <DEDUP_REMOVED lines=9> */
[----:B-1----:R-:W-:-:S04]  /*198c0*/  @!P0 IMAD.WIDE R16, R9, 0x2, R26 ;  /* 0x0000000209108825 */ /* 0x002fc800078e021a */
[----:B--2---:R-:W-:Y:S01]  /*198d0*/  @!P0 IMAD.WIDE R28, R9, 0x2, R24 ;  /* 0x00000002091c8825 */ /* 0x004fe200078e0218 */
        /* <DEDUP_REMOVED lines=12> */
.L_x_1078:
[----:B------:R-:W-:Y:S05]  /*199a0*/  BSYNC B0 ;  /* 0x0000000000007941 */ /* 0x000fea0003800000 */
.L_x_1077:
[----:B---3--:R1:W3:Y:S01]  /*199b0*/  LDL.64 R28, [R8+0x20] ;  /* 0x00002000081c7983 */ /* 0x0082e20000100a00 */
[----:B------:R-:W-:-:S04]  /*199c0*/  DEPBAR.LE SB0, 0x3 ;  /* 0x000080c00000791a */ /* 0x000fc80000000000 */
[----:B------:R1:W4:Y:S01]  /*199d0*/  LDL.64 R42, [R8+0x28] ;  /* 0x00002800082a7983 */ /* 0x0003220000100a00 */
[----:B------:R-:W-:Y:S03]  /*199e0*/  WARPSYNC 0xffffffff ;  /* 0xffffffff00007948 */ /* 0x000fe60003800000 */
[----:B------:R-:W-:Y:S01]  /*199f0*/  BAR.SYNC.DEFER_BLOCKING 0x0 ;  /* 0x0000000000007b1d */ /* 0x000fe20000010000 */
[----:B-----5:R-:W-:Y:S02]  /*19a00*/  IMAD.MOV.U32 R17, RZ, RZ, R62 ;  /* 0x000000ffff117224 */ /* 0x020fe400078e003e */
[----:B------:R-:W-:-:S03]  /*19a10*/  IMAD.MOV.U32 R18, RZ, RZ, R66 ;  /* 0x000000ffff127224 */ /* 0x000fc600078e0042 */
[----:B------:R-:W-:Y:S01]  /*19a20*/  PRMT R26, R17, 0x7610, R26 ;  /* 0x00007610111a7816 */ /* 0x000fe2000000001a */
[----:B------:R-:W-:Y:S02]  /*19a30*/  IMAD.MOV.U32 R17, RZ, RZ, R67 ;  /* 0x000000ffff117224 */ /* 0x000fe400078e0043 */
[----:B-1----:R-:W-:Y:S01]  /*19a40*/  IMAD.MOV.U32 R8, RZ, RZ, R77 ;  /* 0x000000ffff087224 */ /* 0x002fe200078e004d */
[----:B---3--:R1:W3:Y:S04]  /*19a50*/  LD.E R9, [R28.64] ;  /* 0x000000041c097980 */ /* 0x0082e8000c101900 */
[----:B----4-:R-:W4:Y:S01]  /*19a60*/  LD.E.64 R42, [R42.64] ;  /* 0x000000042a2a7980 */ /* 0x010f22000c101b00 */
[----:B------:R-:W-:Y:S01]  /*19a70*/  PRMT R31, R8, 0x7610, R31 ;  /* 0x00007610081f7816 */ /* 0x000fe2000000001f */
[----:B------:R-:W-:Y:S01]  /*19a80*/  IMAD.MOV.U32 R11, RZ, RZ, R63 ;  /* 0x000000ffff0b7224 */ /* 0x000fe200078e003f */
[----:B------:R-:W-:Y:S01]  /*19a90*/  SHF.R.S32.HI R8, RZ, 0x1f, R23 ;  /* 0x0000001fff087819 */ /* 0x000fe20000011417 */
[----:B------:R-:W-:Y:S01]  /*19aa0*/  BSSY B1, `(.L_x_1079) ;  /* 0x0000178000017945 */ /* 0x000fe20003800000 */
[----:B------:R-:W-:Y:S01]  /*19ab0*/  LEA.HI R10, R19, R108, RZ, 0x5 ;  /* 0x0000006c130a7211 */ /* 0x000fe200078f28ff */
[----:B------:R-:W-:Y:S01]  /*19ac0*/  IMAD.MOV.U32 R16, RZ, RZ, R48 ;  /* 0x000000ffff107224 */ /* 0x000fe200078e0030 */
[----:B------:R-:W-:Y:S01]  /*19ad0*/  LEA.HI R8, R8, R23, RZ, 0x3 ;  /* 0x0000001708087211 */ /* 0x000fe200078f18ff */
[----:B------:R-:W-:Y:S01]  /*19ae0*/  IMAD.MOV.U32 R15, RZ, RZ, R49 ;  /* 0x000000ffff0f7224 */ /* 0x000fe200078e0031 */
[----:B------:R-:W-:Y:S01]  /*19af0*/  PRMT R25, R11, 0x7610, R25 ;  /* 0x000076100b197816 */ /* 0x000fe20000000019 */
[----:B------:R-:W-:Y:S01]  /*19b00*/  IMAD.MOV.U32 R11, RZ, RZ, R76 ;  /* 0x000000ffff0b7224 */ /* 0x000fe200078e004c */
[----:B------:R-:W-:Y:S01]  /*19b10*/  LOP3.LUT R8, R8, 0xfffffff8, RZ, 0xc0, !PT ;  /* 0xfffffff808087812 */ /* 0x000fe200078ec0ff */
[----:B------:R-:W-:-:S03]  /*19b20*/  IMAD.SHL.U32 R10, R10, 0x10, RZ ;  /* 0x000000100a0a7824 */ /* 0x000fc600078e00ff */
[----:B------:R-:W-:Y:S01]  /*19b30*/  PRMT R34, R11, 0x7610, R34 ;  /* 0x000076100b227816 */ /* 0x000fe20000000022 */
[----:B------:R-:W-:Y:S02]  /*19b40*/  IMAD.IADD R8, R23, 0x1, -R8 ;  /* 0x0000000117087824 */ /* 0x000fe400078e0a08 */
[----:B------:R-:W-:Y:S01]  /*19b50*/  IMAD.MOV.U32 R11, RZ, RZ, R92 ;  /* 0x000000ffff0b7224 */ /* 0x000fe200078e005c */
[----:B-1----:R-:W-:Y:S01]  /*19b60*/  PRMT R28, R17, 0x7610, R28 ;  /* 0x00007610111c7816 */ /* 0x002fe2000000001c */
[----:B------:R-:W-:Y:S01]  /*19b70*/  IMAD.MOV.U32 R17, RZ, RZ, R87 ;  /* 0x000000ffff117224 */ /* 0x000fe200078e0057 */
[----:B------:R-:W-:Y:S01]  /*19b80*/  PRMT R29, R18, 0x7610, R29 ;  /* 0x00007610121d7816 */ /* 0x000fe2000000001d */
[----:B------:R-:W-:Y:S01]  /*19b90*/  IMAD.MOV.U32 R18, RZ, RZ, R86 ;  /* 0x000000ffff127224 */ /* 0x000fe200078e0056 */
[----:B------:R-:W-:Y:S01]  /*19ba0*/  PRMT R45, R11, 0x7610, R45 ;  /* 0x000076100b2d7816 */ /* 0x000fe2000000002d */
[----:B------:R-:W-:Y:S01]  /*19bb0*/  IMAD.SHL.U32 R39, R8, 0x40, RZ ;  /* 0x0000004008277824 */ /* 0x000fe200078e00ff */
[----:B------:R-:W-:Y:S01]  /*19bc0*/  PRMT R37, R17, 0x7610, R37 ;  /* 0x0000761011257816 */ /* 0x000fe20000000025 */
[----:B------:R-:W-:Y:S01]  /*19bd0*/  IMAD.MOV.U32 R17, RZ, RZ, R46 ;  /* 0x000000ffff117224 */ /* 0x000fe200078e002e */
[----:B------:R-:W-:Y:S01]  /*19be0*/  PRMT R38, R18, 0x7610, R38 ;  /* 0x0000761012267816 */ /* 0x000fe20000000026 */
[----:B------:R-:W-:Y:S01]  /*19bf0*/  IMAD.MOV.U32 R18, RZ, RZ, R93 ;  /* 0x000000ffff127224 */ /* 0x000fe200078e005d */
[----:B------:R-:W-:Y:S01]  /*19c00*/  LOP3.LUT R39, R39, 0x1c0, RZ, 0xc0, !PT ;  /* 0x000001c027277812 */ /* 0x000fe200078ec0ff */
[----:B------:R-:W-:Y:S01]  /*19c10*/  IMAD.MOV.U32 R11, RZ, RZ, R47 ;  /* 0x000000ffff0b7224 */ /* 0x000fe200078e002f */
[----:B------:R-:W-:Y:S01]  /*19c20*/  PRMT R14, R17, 0x7610, R14 ;  /* 0x00007610110e7816 */ /* 0x000fe2000000000e */
[----:B------:R-:W-:Y:S01]  /*19c30*/  IMAD.MOV.U32 R17, RZ, RZ, R57 ;  /* 0x000000ffff117224 */ /* 0x000fe200078e0039 */
[----:B------:R-:W-:Y:S01]  /*19c40*/  PRMT R41, R18, 0x7610, R41 ;  /* 0x0000761012297816 */ /* 0x000fe20000000029 */
[----:B------:R-:W-:Y:S01]  /*19c50*/  IMAD.MOV.U32 R18, RZ, RZ, R56 ;  /* 0x000000ffff127224 */ /* 0x000fe200078e0038 */
[----:B------:R-:W-:-:S02]  /*19c60*/  LOP3.LUT R35, R39, 0x18, R72, 0xf8, !PT ;  /* 0x0000001827237812 */ /* 0x000fc400078ef848 */
[----:B------:R-:W-:Y:S01]  /*19c70*/  PRMT R19, R17, 0x7610, R19 ;  /* 0x0000761011137816 */ /* 0x000fe20000000013 */
[----:B------:R-:W-:Y:S01]  /*19c80*/  IMAD.MOV.U32 R17, RZ, RZ, R74 ;  /* 0x000000ffff117224 */ /* 0x000fe200078e004a */
[----:B------:R-:W-:Y:S02]  /*19c90*/  PRMT R24, R18, 0x7610, R24 ;  /* 0x0000761012187816 */ /* 0x000fe40000000018 */
[----:B------:R-:W-:Y:S02]  /*19ca0*/  SHF.R.U32.HI R18, RZ, 0x3, R39 ;  /* 0x00000003ff127819 */ /* 0x000fe40000011627 */
[----:B------:R-:W-:Y:S01]  /*19cb0*/  PRMT R13, R11, 0x7610, R13 ;  /* 0x000076100b0d7816 */ /* 0x000fe2000000000d */
[----:B------:R-:W-:Y:S01]  /*19cc0*/  IMAD.MOV.U32 R11, RZ, RZ, R64 ;  /* 0x000000ffff0b7224 */ /* 0x000fe200078e0040 */
[----:B------:R-:W-:Y:S02]  /*19cd0*/  PRMT R36, R17, 0x7610, R36 ;  /* 0x0000761011247816 */ /* 0x000fe40000000024 */
[----:B------:R-:W-:Y:S01]  /*19ce0*/  LOP3.LUT R17, R35, R18, RZ, 0x3c, !PT ;  /* 0x0000001223117212 */ /* 0x000fe200078e3cff */
[----:B------:R-:W-:Y:S01]  /*19cf0*/  IMAD.MOV.U32 R18, RZ, RZ, 0x20 ;  /* 0x00000020ff127424 */ /* 0x000fe200078e00ff */
[----:B------:R-:W-:Y:S01]  /*19d00*/  LOP3.LUT P0, RZ, R8, 0x4, RZ, 0xc0, !PT ;  /* 0x0000000408ff7812 */ /* 0x000fe2000780c0ff */
[----:B------:R-:W-:Y:S01]  /*19d10*/  IMAD.MOV.U32 R8, RZ, RZ, R89 ;  /* 0x000000ffff087224 */ /* 0x000fe200078e0059 */
[----:B--2---:R-:W-:Y:S01]  /*19d20*/  PRMT R27, R11, 0x7610, R27 ;  /* 0x000076100b1b7816 */ /* 0x004fe2000000001b */
[----:B------:R-:W-:Y:S01]  /*19d30*/  IMAD.MOV.U32 R11, RZ, RZ, R65 ;  /* 0x000000ffff0b7224 */ /* 0x000fe200078e0041 */
[----:B------:R-:W-:-:S02]  /*19d40*/  SEL R18, R18, 0xffffffe0, !P0 ;  /* 0xffffffe012127807 */ /* 0x000fc40004000000 */
[----:B------:R-:W-:Y:S01]  /*19d50*/  LOP3.LUT R17, R17, 0xfffffe00, R10, 0xf8, !PT ;  /* 0xfffffe0011117812 */ /* 0x000fe200078ef80a */
[----:B------:R-:W-:Y:S01]  /*19d60*/  IMAD.MOV.U32 R10, RZ, RZ, R85 ;  /* 0x000000ffff0a7224 */ /* 0x000fe200078e0055 */
[----:B------:R-:W-:Y:S01]  /*19d70*/  PRMT R30, R11, 0x7610, R30 ;  /* 0x000076100b1e7816 */ /* 0x000fe2000000001e */
[----:B------:R-:W-:Y:S01]  /*19d80*/  IMAD.MOV.U32 R11, RZ, RZ, R75 ;  /* 0x000000ffff0b7224 */ /* 0x000fe200078e004b */
[----:B------:R-:W-:Y:S02]  /*19d90*/  PRMT R50, R8, 0x7610, R50 ;  /* 0x0000761008327816 */ /* 0x000fe40000000032 */
[----:B------:R-:W-:Y:S02]  /*19da0*/  PRMT R39, R10, 0x7610, R39 ;  /* 0x000076100a277816 */ /* 0x000fe40000000027 */
[----:B------:R-:W-:Y:S01]  /*19db0*/  PRMT R35, R11, 0x7610, R35 ;  /* 0x000076100b237816 */ /* 0x000fe20000000023 */
[----:B------:R-:W-:Y:S02]  /*19dc0*/  IMAD.MOV.U32 R11, RZ, RZ, R84 ;  /* 0x000000ffff0b7224 */ /* 0x000fe400078e0054 */
[----:B---3--:R-:W-:-:S03]  /*19dd0*/  IMAD R54, R9, -0x80, R40 ;  /* 0xffffff8009367824 */ /* 0x008fc600078e0228 */
[----:B------:R-:W-:Y:S01]  /*19de0*/  PRMT R40, R11, 0x7610, R40 ;  /* 0x000076100b287816 */ /* 0x000fe20000000028 */
[----:B------:R-:W-:Y:S01]  /*19df0*/  IMAD.MOV.U32 R9, RZ, RZ, R88 ;  /* 0x000000ffff097224 */ /* 0x000fe200078e0058 */
[----:B------:R-:W-:Y:S01]  /*19e00*/  IMNMX R54, R54, 0x80, PT ;  /* 0x0000008036367817 */ /* 0x000fe20003800200 */
[----:B----4-:R-:W-:-:S03]  /*19e10*/  IMAD.WIDE.U32 R52, R17, 0x2, R42 ;  /* 0x0000000211347825 */ /* 0x010fc600078e002a */
[----:B------:R-:W-:Y:S02]  /*19e20*/  PRMT R51, R9, 0x7610, R51 ;  /* 0x0000761009337816 */ /* 0x000fe40000000033 */
[----:B------:R-:W-:-:S13]  /*19e30*/  ISETP.GE.AND P0, PT, R23, R54, PT ;  /* 0x000000361700720c */ /* 0x000fda0003f06270 */
[----:B------:R-:W-:Y:S05]  /*19e40*/  @P0 BRA `(.L_x_1080) ;  /* 0x000013d000000947 */ /* 0x000fea0003800000 */
[----:B------:R-:W-:Y:S01]  /*19e50*/  ISETP.GE.AND P0, PT, R12, R21, PT ;  /* 0x000000150c00720c */ /* 0x000fe20003f06270 */
[----:B------:R-:W-:-:S12]  /*19e60*/  BSSY B0, `(.L_x_1081) ;  /* 0x0000030000007945 */ /* 0x000fd80003800000 */
[----:B------:R-:W-:Y:S05]  /*19e70*/  @P0 BRA `(.L_x_1082) ;  /* 0x000002e000000947 */ /* 0x000fea0003800000 */
[----:B------:R-:W2:Y:S01]  /*19e80*/  LD.E.128 R8, [R52.64] ;  /* 0x0000000434087980 */ /* 0x000ea2000c101d00 */
[----:B------:R-:W-:Y:S02]  /*19e90*/  SHF.R.U32.HI R72, RZ, 0x10, R113 ;  /* 0x00000010ff487819 */ /* 0x000fe40000011671 */
[--C-:B------:R-:W-:Y:S02]  /*19ea0*/  SHF.R.U32.HI R110, RZ, 0x10, R115.reuse ;  /* 0x00000010ff6e7819 */ /* 0x100fe40000011673 */
[----:B------:R-:W-:Y:S02]  /*19eb0*/  PRMT R72, R13, 0x5432, R72 ;  /* 0x000054320d487816 */ /* 0x000fe40000000048 */
[----:B------:R-:W-:Y:S02]  /*19ec0*/  SHF.R.U64 R111, R114, 0x10, R115 ;  /* 0x00000010726f7819 */ /* 0x000fe40000001273 */
[----:B------:R-:W-:Y:S02]  /*19ed0*/  SHF.R.U64 R109, R112, 0x10, R113 ;  /* 0x00000010706d7819 */ /* 0x000fe40000001271 */
[----:B------:R-:W-:-:S02]  /*19ee0*/  PRMT R107, R107, 0x5410, R110 ;  /* 0x000054106b6b7816 */ /* 0x000fc4000000006e */
[----:B------:R-:W-:Y:S02]  /*19ef0*/  PRMT R108, R14, 0x5432, R111 ;  /* 0x000054320e6c7816 */ /* 0x000fe4000000006f */
[----:B------:R-:W-:Y:S02]  /*19f00*/  PRMT R106, R106, 0x5410, R109 ;  /* 0x000054106a6a7816 */ /* 0x000fe4000000006d */
[----:B------:R-:W-:Y:S02]  /*19f10*/  LOP3.LUT R115, R107, 0xffff0000, RZ, 0xc0, !PT ;  /* 0xffff00006b737812 */ /* 0x000fe400078ec0ff */
[----:B------:R-:W-:Y:S02]  /*19f20*/  LOP3.LUT R121, R108, 0xffff0000, RZ, 0xc0, !PT ;  /* 0xffff00006c797812 */ /* 0x000fe400078ec0ff */
[----:B--2---:R-:W-:Y:S01]  /*19f30*/  SHF.L.U32 R114, R8, 0x10, RZ ;  /* 0x0000001008727819 */ /* 0x004fe200000006ff */
        /* <DEDUP_REMOVED lines=33> */
[----:B------:R1:W-:Y:S02]  /*1a150*/  ST.E.128 [R52.64], R8 ;  /* 0x0000000834007985 */ /* 0x0003e4000c101d04 */
.L_x_1082:
[----:B------:R-:W-:Y:S05]  /*1a160*/  BSYNC B0 ;  /* 0x0000000000007941 */ /* 0x000fea0003800000 */
.L_x_1081:
[----:B-1----:R-:W-:Y:S01]  /*1a170*/  IADD3 R8, R12, 0x10, RZ ;  /* 0x000000100c087810 */ /* 0x002fe20007ffe0ff */
[----:B------:R-:W-:Y:S03]  /*1a180*/  BSSY B0, `(.L_x_1083) ;  /* 0x0000035000007945 */ /* 0x000fe60003800000 */
[----:B------:R-:W-:-:S13]  /*1a190*/  ISETP.GE.AND P0, PT, R8, R21, PT ;  /* 0x000000150800720c */ /* 0x000fda0003f06270 */
[----:B------:R-:W-:Y:S05]  /*1a1a0*/  @P0 BRA `(.L_x_1084) ;  /* 0x0000032000000947 */ /* 0x000fea0003800000 */
[----:B------:R-:W-:-:S04]  /*1a1b0*/  IADD3 R11, P0, R18, R17, RZ ;  /* 0x00000011120b7210 */ /* 0x000fc80007f1e0ff */
[----:B------:R-:W-:Y:S02]  /*1a1c0*/  LEA.HI.X.SX32 R9, R18, RZ, 0x1, P0 ;  /* 0x000000ff12097211 */ /* 0x000fe400000f0eff */
[----:B------:R-:W-:-:S04]  /*1a1d0*/  LEA R114, P0, R11, R42, 0x1 ;  /* 0x0000002a0b727211 */ /* 0x000fc800078008ff */
[----:B------:R-:W-:-:S05]  /*1a1e0*/  LEA.HI.X R115, R11, R43, R9, 0x1, P0 ;  /* 0x0000002b0b737211 */ /* 0x000fca00000f0c09 */
[----:B------:R-:W2:Y:S01]  /*1a1f0*/  LD.E.128 R8, [R114.64] ;  /* 0x0000000472087980 */ /* 0x000ea2000c101d00 */
[--C-:B------:R-:W-:Y:S02]  /*1a200*/  SHF.R.U64 R106, R126, 0x10, R127.reuse ;  /* 0x000000107e6a7819 */ /* 0x100fe4000000127f */
[----:B------:R-:W-:Y:S02]  /*1a210*/  SHF.R.U32.HI R127, RZ, 0x10, R127 ;  /* 0x00000010ff7f7819 */ /* 0x000fe4000001167f */
[--C-:B------:R-:W-:Y:S02]  /*1a220*/  SHF.R.U32.HI R111, RZ, 0x10, R129.reuse ;  /* 0x00000010ff6f7819 */ /* 0x100fe40000011681 */
[----:B------:R-:W-:Y:S02]  /*1a230*/  SHF.R.U64 R72, R128, 0x10, R129 ;  /* 0x0000001080487819 */ /* 0x000fe40000001281 */
[----:B------:R-:W-:Y:S02]  /*1a240*/  PRMT R127, R96, 0x5410, R127 ;  /* 0x00005410607f7816 */ /* 0x000fe4000000007f */
[----:B------:R-:W-:-:S02]  /*1a250*/  PRMT R111, R98, 0x5410, R111 ;  /* 0x00005410626f7816 */ /* 0x000fc4000000006f */
[----:B------:R-:W-:Y:S01]  /*1a260*/  PRMT R99, R99, 0x5410, R72 ;  /* 0x0000541063637816 */ /* 0x000fe20000000048 */
[C---:B------:R-:W-:Y:S01]  /*1a270*/  IMAD.U32 R109, R127.reuse, 0x10000, RZ ;  /* 0x000100007f6d7824 */ /* 0x040fe200078e00ff */
[----:B------:R-:W-:Y:S01]  /*1a280*/  LOP3.LUT R107, R127, 0xffff0000, RZ, 0xc0, !PT ;  /* 0xffff00007f6b7812 */ /* 0x000fe200078ec0ff */
[----:B------:R-:W-:Y:S01]  /*1a290*/  IMAD.U32 R113, R111, 0x10000, RZ ;  /* 0x000100006f717824 */ /* 0x000fe200078e00ff */
[----:B------:R-:W-:Y:S02]  /*1a2a0*/  PRMT R97, R97, 0x5410, R106 ;  /* 0x0000541061617816 */ /* 0x000fe4000000006a */
[----:B------:R-:W-:Y:S02]  /*1a2b0*/  LOP3.LUT R111, R111, 0xffff0000, RZ, 0xc0, !PT ;  /* 0xffff00006f6f7812 */ /* 0x000fe400078ec0ff */
[C---:B--2---:R-:W-:Y:S01]  /*1a2c0*/  LOP3.LUT R72, R10.reuse, 0xffff0000, RZ, 0xc0, !PT ;  /* 0xffff00000a487812 */ /* 0x044fe200078ec0ff */
[----:B------:R-:W-:Y:S01]  /*1a2d0*/  IMAD.U32 R96, R10, 0x10000, RZ ;  /* 0x000100000a607824 */ /* 0x000fe200078e00ff */
[C---:B------:R-:W-:Y:S01]  /*1a2e0*/  LOP3.LUT R98, R11.reuse, 0xffff0000, RZ, 0xc0, !PT ;  /* 0xffff00000b627812 */ /* 0x040fe200078ec0ff */
[----:B------:R-:W-:Y:S01]  /*1a2f0*/  IMAD.U32 R10, R11, 0x10000, RZ ;  /* 0x000100000b0a7824 */ /* 0x000fe200078e00ff */
[C---:B------:R-:W-:Y:S01]  /*1a300*/  LOP3.LUT R106, R8.reuse, 0xffff0000, RZ, 0xc0, !PT ;  /* 0xffff0000086a7812 */ /* 0x040fe200078ec0ff */
[----:B------:R-:W-:Y:S01]  /*1a310*/  IMAD.U32 R108, R8, 0x10000, RZ ;  /* 0x00010000086c7824 */ /* 0x000fe200078e00ff */
[----:B------:R-:W-:Y:S01]  /*1a320*/  LOP3.LUT R110, R9, 0xffff0000, RZ, 0xc0, !PT ;  /* 0xffff0000096e7812 */ /* 0x000fe200078ec0ff */
[----:B------:R-:W-:-:S02]  /*1a330*/  FMUL.FTZ R11, R72, R109 ;  /* 0x0000006d480b7220 */ /* 0x000fc40000410000 */
[----:B------:R-:W-:Y:S02]  /*1a340*/  IMAD.U32 R8, R9, 0x10000, RZ ;  /* 0x0001000009087824 */ /* 0x000fe400078e00ff */
[----:B------:R-:W-:Y:S02]  /*1a350*/  FMUL.FTZ R72, R72, R113 ;  /* 0x0000007148487220 */ /* 0x000fe40000410000 */
[----:B------:R-:W-:Y:S02]  /*1a360*/  FMUL.FTZ R9, R98, R107 ;  /* 0x0000006b62097220 */ /* 0x000fe40000410000 */
[----:B------:R-:W-:Y:S02]  /*1a370*/  FFMA.FTZ R72, R96, R109, R72 ;  /* 0x0000006d60487223 */ /* 0x000fe40000010048 */
[-C--:B------:R-:W-:Y:S02]  /*1a380*/  FMUL.FTZ R98, R98, R111.reuse ;  /* 0x0000006f62627220 */ /* 0x080fe40000410000 */
[----:B------:R-:W-:-:S02]  /*1a390*/  FFMA.FTZ R9, R10, R111, -R9 ;  /* 0x0000006f0a097223 */ /* 0x000fc40000010809 */
[C---:B------:R-:W-:Y:S01]  /*1a3a0*/  IMAD.U32 R109, R97.reuse, 0x10000, RZ ;  /* 0x00010000616d7824 */ /* 0x040fe200078e00ff */
[----:B------:R-:W-:Y:S01]  /*1a3b0*/  LOP3.LUT R97, R97, 0xffff0000, RZ, 0xc0, !PT ;  /* 0xffff000061617812 */ /* 0x000fe200078ec0ff */
[C---:B------:R-:W-:Y:S01]  /*1a3c0*/  IMAD.U32 R111, R99.reuse, 0x10000, RZ ;  /* 0x00010000636f7824 */ /* 0x040fe200078e00ff */
[----:B------:R-:W-:Y:S01]  /*1a3d0*/  LOP3.LUT R99, R99, 0xffff0000, RZ, 0xc0, !PT ;  /* 0xffff000063637812 */ /* 0x000fe200078ec0ff */
[----:B------:R-:W-:Y:S02]  /*1a3e0*/  FFMA.FTZ R11, R96, R113, -R11 ;  /* 0x00000071600b7223 */ /* 0x000fe4000001080b */
[----:B------:R-:W-:Y:S02]  /*1a3f0*/  FFMA.FTZ R98, R10, R107, R98 ;  /* 0x0000006b0a627223 */ /* 0x000fe40000010062 */
[----:B------:R-:W-:Y:S02]  /*1a400*/  FMUL.FTZ R10, R106, R109 ;  /* 0x0000006d6a0a7220 */ /* 0x000fe40000410000 */
[----:B------:R-:W-:-:S02]  /*1a410*/  FMUL.FTZ R96, R110, R97 ;  /* 0x000000616e607220 */ /* 0x000fc40000410000 */
[----:B------:R-:W-:Y:S02]  /*1a420*/  FMUL.FTZ R106, R106, R111 ;  /* 0x0000006f6a6a7220 */ /* 0x000fe40000410000 */
        /* <DEDUP_REMOVED lines=9> */
[----:B------:R1:W-:Y:S02]  /*1a4c0*/  ST.E.128 [R114.64], R8 ;  /* 0x0000000872007985 */ /* 0x0003e4000c101d04 */
.L_x_1084:
[----:B------:R-:W-:Y:S05]  /*1a4d0*/  BSYNC B0 ;  /* 0x0000000000007941 */ /* 0x000fea0003800000 */
.L_x_1083:
[----:B-1----:R-:W-:Y:S01]  /*1a4e0*/  IADD3 R8, R12, 0x20, RZ ;  /* 0x000000200c087810 */ /* 0x002fe20007ffe0ff */
[----:B------:R-:W-:Y:S03]  /*1a4f0*/  BSSY B0, `(.L_x_1085) ;  /* 0x0000031000007945 */ /* 0x000fe60003800000 */
[----:B------:R-:W-:-:S13]  /*1a500*/  ISETP.GE.AND P0, PT, R8, R21, PT ;  /* 0x000000150800720c */ /* 0x000fda0003f06270 */
[----:B------:R-:W-:Y:S05]  /*1a510*/  @P0 BRA `(.L_x_1086) ;  /* 0x000002e000000947 */ /* 0x000fea0003800000 */
[----:B------:R-:W2:Y:S01]  /*1a520*/  LD.E.128 R8, [R52.64+0x4000] ;  /* 0x0040000434087980 */ /* 0x000ea2000c101d00 */
        /* <DEDUP_REMOVED lines=10> */
[C---:B--2---:R-:W-:Y:S01]  /*1a5d0*/  IMAD.U32 R96, R10.reuse, 0x10000, RZ ;  /* 0x000100000a607824 */ /* 0x044fe200078e00ff */
        /* <DEDUP_REMOVED lines=33> */
[----:B------:R1:W-:Y:S02]  /*1a7f0*/  ST.E.128 [R52.64+0x4000], R8 ;  /* 0x0040000834007985 */ /* 0x0003e4000c101d04 */
.L_x_1086:
[----:B------:R-:W-:Y:S05]  /*1a800*/  BSYNC B0 ;  /* 0x0000000000007941 */ /* 0x000fea0003800000 */
.L_x_1085:
[----:B-1----:R-:W-:Y:S01]  /*1a810*/  IADD3 R8, R12, 0x30, RZ ;  /* 0x000000300c087810 */ /* 0x002fe20007ffe0ff */
[----:B------:R-:W-:Y:S03]  /*1a820*/  BSSY B0, `(.L_x_1087) ;  /* 0x0000036000007945 */ /* 0x000fe60003800000 */
[----:B------:R-:W-:-:S13]  /*1a830*/  ISETP.GE.AND P0, PT, R8, R21, PT ;  /* 0x000000150800720c */ /* 0x000fda0003f06270 */
[----:B------:R-:W-:Y:S05]  /*1a840*/  @P0 BRA `(.L_x_1088) ;  /* 0x0000033000000947 */ /* 0x000fea0003800000 */
[----:B------:R-:W-:-:S04]  /*1a850*/  IADD3 R8, R18, 0x2000, RZ ;  /* 0x0000200012087810 */ /* 0x000fc80007ffe0ff */
[----:B------:R-:W-:-:S04]  /*1a860*/  IADD3 R11, P0, R17, R8, RZ ;  /* 0x00000008110b7210 */ /* 0x000fc80007f1e0ff */
[----:B------:R-:W-:Y:S02]  /*1a870*/  LEA.HI.X.SX32 R9, R8, RZ, 0x1, P0 ;  /* 0x000000ff08097211 */ /* 0x000fe400000f0eff */
[----:B------:R-:W-:-:S04]  /*1a880*/  LEA R106, P0, R11, R42, 0x1 ;  /* 0x0000002a0b6a7211 */ /* 0x000fc800078008ff */
[----:B------:R-:W-:-:S05]  /*1a890*/  LEA.HI.X R107, R11, R43, R9, 0x1, P0 ;  /* 0x0000002b0b6b7211 */ /* 0x000fca00000f0c09 */
[----:B------:R-:W2:Y:S01]  /*1a8a0*/  LD.E.128 R8, [R106.64] ;  /* 0x000000046a087980 */ /* 0x000ea2000c101d00 */
[--C-:B------:R-:W-:Y:S02]  /*1a8b0*/  SHF.R.U64 R72, R118, 0x10, R119.reuse ;  /* 0x0000001076487819 */ /* 0x100fe40000001277 */
[----:B------:R-:W-:Y:S02]  /*1a8c0*/  SHF.R.U32.HI R119, RZ, 0x10, R119 ;  /* 0x00000010ff777819 */ /* 0x000fe40000011677 */
[--C-:B------:R-:W-:Y:S02]  /*1a8d0*/  SHF.R.U64 R90, R116, 0x10, R117.reuse ;  /* 0x00000010745a7819 */ /* 0x100fe40000001275 */
[----:B------:R-:W-:Y:S02]  /*1a8e0*/  SHF.R.U32.HI R116, RZ, 0x10, R117 ;  /* 0x00000010ff747819 */ /* 0x000fe40000011675 */
[----:B------:R-:W-:Y:S02]  /*1a8f0*/  PRMT R78, R78, 0x5410, R119 ;  /* 0x000054104e4e7816 */ /* 0x000fe40000000077 */
[----:B------:R-:W-:-:S02]  /*1a900*/  PRMT R116, R71, 0x5410, R116 ;  /* 0x0000541047747816 */ /* 0x000fc40000000074 */
[----:B------:R-:W-:Y:S01]  /*1a910*/  PRMT R73, R73, 0x5410, R90 ;  /* 0x0000541049497816 */ /* 0x000fe2000000005a */
[C---:B------:R-:W-:Y:S01]  /*1a920*/  IMAD.U32 R90, R78.reuse, 0x10000, RZ ;  /* 0x000100004e5a7824 */ /* 0x040fe200078e00ff */
[----:B------:R-:W-:Y:S01]  /*1a930*/  LOP3.LUT R83, R78, 0xffff0000, RZ, 0xc0, !PT ;  /* 0xffff00004e537812 */ /* 0x000fe200078ec0ff */
[C---:B------:R-:W-:Y:S01]  /*1a940*/  IMAD.U32 R78, R116.reuse, 0x10000, RZ ;  /* 0x00010000744e7824 */ /* 0x040fe200078e00ff */
[----:B------:R-:W-:Y:S02]  /*1a950*/  PRMT R79, R79, 0x5410, R72 ;  /* 0x000054104f4f7816 */ /* 0x000fe40000000048 */
[----:B------:R-:W-:Y:S02]  /*1a960*/  LOP3.LUT R81, R116, 0xffff0000, RZ, 0xc0, !PT ;  /* 0xffff000074517812 */ /* 0x000fe400078ec0ff */
[C---:B--2---:R-:W-:Y:S01]  /*1a970*/  LOP3.LUT R71, R10.reuse, 0xffff0000, RZ, 0xc0, !PT ;  /* 0xffff00000a477812 */ /* 0x044fe200078ec0ff */
[----:B------:R-:W-:Y:S01]  /*1a980*/  IMAD.U32 R72, R10, 0x10000, RZ ;  /* 0x000100000a487824 */ /* 0x000fe200078e00ff */
[C---:B------:R-:W-:Y:S01]  /*1a990*/  LOP3.LUT R96, R11.reuse, 0xffff0000, RZ, 0xc0, !PT ;  /* 0xffff00000b607812 */ /* 0x040fe200078ec0ff */
[----:B------:R-:W-:Y:S01]  /*1a9a0*/  IMAD.U32 R10, R11, 0x10000, RZ ;  /* 0x000100000b0a7824 */ /* 0x000fe200078e00ff */
[----:B------:R-:W-:Y:S01]  /*1a9b0*/  LOP3.LUT R91, R8, 0xffff0000, RZ, 0xc0, !PT ;  /* 0xffff0000085b7812 */ /* 0x000fe200078ec0ff */
[----:B------:R-:W-:Y:S01]  /*1a9c0*/  FMUL.FTZ R11, R71, R78 ;  /* 0x0000004e470b7220 */ /* 0x000fe20000410000 */
[----:B------:R-:W-:Y:S01]  /*1a9d0*/  LOP3.LUT R98, R9, 0xffff0000, RZ, 0xc0, !PT ;  /* 0xffff000009627812 */ /* 0x000fe200078ec0ff */
[----:B------:R-:W-:-:S02]  /*1a9e0*/  FMUL.FTZ R71, R71, R90 ;  /* 0x0000005a47477220 */ /* 0x000fc40000410000 */
[----:B------:R-:W-:Y:S02]  /*1a9f0*/  IMAD.U32 R97, R8, 0x10000, RZ ;  /* 0x0001000008617824 */ /* 0x000fe400078e00ff */
[C---:B------:R-:W-:Y:S02]  /*1aa00*/  FFMA.FTZ R11, R72.reuse, R90, -R11 ;  /* 0x0000005a480b7223 */ /* 0x040fe4000001080b */
[----:B------:R-:W-:Y:S02]  /*1aa10*/  IMAD.U32 R8, R9, 0x10000, RZ ;  /* 0x0001000009087824 */ /* 0x000fe400078e00ff */
[----:B------:R-:W-:Y:S02]  /*1aa20*/  FFMA.FTZ R72, R72, R78, R71 ;  /* 0x0000004e48487223 */ /* 0x000fe40000010047 */
[C---:B------:R-:W-:Y:S02]  /*1aa30*/  FMUL.FTZ R9, R96.reuse, R81 ;  /* 0x0000005160097220 */ /* 0x040fe40000410000 */
[C---:B------:R-:W-:Y:S01]  /*1aa40*/  IMAD.U32 R78, R73.reuse, 0x10000, RZ ;  /* 0x00010000494e7824 */ /* 0x040fe200078e00ff */
[----:B------:R-:W-:Y:S01]  /*1aa50*/  LOP3.LUT R73, R73, 0xffff0000, RZ, 0xc0, !PT ;  /* 0xffff000049497812 */ /* 0x000fe200078ec0ff */
[----:B------:R-:W-:-:S02]  /*1aa60*/  FMUL.FTZ R96, R96, R83 ;  /* 0x0000005360607220 */ /* 0x000fc40000410000 */
[C---:B------:R-:W-:Y:S01]  /*1aa70*/  IMAD.U32 R90, R79.reuse, 0x10000, RZ ;  /* 0x000100004f5a7824 */ /* 0x040fe200078e00ff */
[----:B------:R-:W-:Y:S01]  /*1aa80*/  LOP3.LUT R79, R79, 0xffff0000, RZ, 0xc0, !PT ;  /* 0xffff00004f4f7812 */ /* 0x000fe200078ec0ff */
[C---:B------:R-:W-:Y:S02]  /*1aa90*/  FFMA.FTZ R9, R10.reuse, R83, -R9 ;  /* 0x000000530a097223 */ /* 0x040fe40000010809 */
[----:B------:R-:W-:Y:S02]  /*1aaa0*/  FFMA.FTZ R96, R10, R81, R96 ;  /* 0x000000510a607223 */ /* 0x000fe40000010060 */
[C---:B------:R-:W-:Y:S02]  /*1aab0*/  FMUL.FTZ R10, R91.reuse, R78 ;  /* 0x0000004e5b0a7220 */ /* 0x040fe40000410000 */
[----:B------:R-:W-:Y:S02]  /*1aac0*/  FMUL.FTZ R71, R98, R73 ;  /* 0x0000004962477220 */ /* 0x000fe40000410000 */
[----:B------:R-:W-:-:S02]  /*1aad0*/  FMUL.FTZ R91, R91, R90 ;  /* 0x0000005a5b5b7220 */ /* 0x000fc40000410000 */
[----:B------:R-:W-:Y:S02]  /*1aae0*/  FMUL.FTZ R98, R98, R79 ;  /* 0x0000004f62627220 */ /* 0x000fe40000410000 */
[C---:B------:R-:W-:Y:S01]  /*1aaf0*/  FFMA.FTZ R90, R97.reuse, R90, -R10 ;  /* 0x0000005a615a7223 */ /* 0x040fe2000001080a */
        /* <DEDUP_REMOVED lines=8> */
.L_x_1088:
[----:B------:R-:W-:Y:S05]  /*1ab80*/  BSYNC B0 ;  /* 0x0000000000007941 */ /* 0x000fea0003800000 */
.L_x_1087:
        /* <DEDUP_REMOVED lines=12> */
[----:B------:R-:W-:Y:S02]  /*1ac50*/  PRMT R68, R68, 0x5410, R73 ;  /* 0x0000541044447816 */ /* 0x000fe40000000049 */
        /* <DEDUP_REMOVED lines=8> */
[----:B------:R-:W-:Y:S01]  /*1ace0*/  LOP3.LUT R73, R11, 0xffff0000, RZ, 0xc0, !PT ;  /* 0xffff00000b497812 */ /* 0x000fe200078ec0ff */
[----:B------:R-:W-:Y:S01]  /*1acf0*/  IMAD.U32 R11, R69, 0x10000, RZ ;  /* 0x00010000450b7824 */ /* 0x000fe200078e00ff */
[----:B------:R-:W-:Y:S01]  /*1ad00*/  LOP3.LUT R61, R61, 0xffff0000, RZ, 0xc0, !PT ;  /* 0xffff00003d3d7812 */ /* 0x000fe200078ec0ff */
[-C--:B------:R-:W-:Y:S01]  /*1ad10*/  FMUL.FTZ R69, R71, R8.reuse ;  /* 0x0000000847457220 */ /* 0x080fe20000410000 */
[----:B------:R-:W-:Y:S01]  /*1ad20*/  SHF.L.U32 R78, R9, 0x10, RZ ;  /* 0x00000010094e7819 */ /* 0x000fe200000006ff */
[----:B------:R-:W-:Y:S01]  /*1ad30*/  FMUL.FTZ R71, R71, R11 ;  /* 0x0000000b47477220 */ /* 0x000fe20000410000 */
[----:B------:R-:W-:Y:S01]  /*1ad40*/  LOP3.LUT R90, R9, 0xffff0000, RZ, 0xc0, !PT ;  /* 0xffff0000095a7812 */ /* 0x000fe200078ec0ff */
[C---:B------:R-:W-:Y:S02]  /*1ad50*/  FMUL.FTZ R9, R73.reuse, R61 ;  /* 0x0000003d49097220 */ /* 0x040fe40000410000 */
[----:B------:R-:W-:Y:S01]  /*1ad60*/  FFMA.FTZ R69, R72, R11, -R69 ;  /* 0x0000000b48457223 */ /* 0x000fe20000010845 */
[----:B------:R-:W-:Y:S01]  /*1ad70*/  LOP3.LUT R11, R68, 0xffff0000, RZ, 0xc0, !PT ;  /* 0xffff0000440b7812 */ /* 0x000fe200078ec0ff */
[----:B------:R-:W-:Y:S01]  /*1ad80*/  FFMA.FTZ R8, R72, R8, R71 ;  /* 0x0000000848087223 */ /* 0x000fe20000010047 */
[----:B------:R-:W-:Y:S01]  /*1ad90*/  LOP3.LUT R71, R70, 0xffff0000, RZ, 0xc0, !PT ;  /* 0xffff000046477812 */ /* 0x000fe200078ec0ff */
[----:B------:R-:W-:-:S02]  /*1ada0*/  FMUL.FTZ R73, R73, R83 ;  /* 0x0000005349497220 */ /* 0x000fc40000410000 */
[----:B------:R-:W-:Y:S02]  /*1adb0*/  IMAD.U32 R72, R68, 0x10000, RZ ;  /* 0x0001000044487824 */ /* 0x000fe400078e00ff */
        /* <DEDUP_REMOVED lines=8> */
[----:B------:R-:W-:Y:S02]  /*1ae40*/  FFMA.FTZ R79, R81, R72, R79 ;  /* 0x00000048514f7223 */ /* 0x000fe4000001004f */
[C---:B------:R-:W-:Y:S02]  /*1ae50*/  FFMA.FTZ R61, R78.reuse, R71, -R61 ;  /* 0x000000474e3d7223 */ /* 0x040fe4000001083d */
[----:B------:R-:W-:Y:S01]  /*1ae60*/  FFMA.FTZ R90, R78, R11, R90 ;  /* 0x0000000b4e5a7223 */ /* 0x000fe2000001005a */
[----:B------:R-:W-:Y:S02]  /*1ae70*/  F2FP.BF16.PACK_AB R11, R68, R9 ;  /* 0x00000009440b723e */ /* 0x000fe400000010ff */
[----:B------:R-:W-:-:S02]  /*1ae80*/  F2FP.BF16.PACK_AB R8, R79, R96 ;  /* 0x000000604f08723e */ /* 0x000fc400000010ff */
[----:B------:R-:W-:-:S05]  /*1ae90*/  F2FP.BF16.PACK_AB R9, R90, R61 ;  /* 0x0000003d5a09723e */ /* 0x000fca00000010ff */
[----:B------:R1:W-:Y:S02]  /*1aea0*/  ST.E.128 [R52.64+0x8000], R8 ;  /* 0x0080000834007985 */ /* 0x0003e4000c101d04 */
.L_x_1090:
[----:B------:R-:W-:Y:S05]  /*1aeb0*/  BSYNC B0 ;  /* 0x0000000000007941 */ /* 0x000fea0003800000 */
.L_x_1089:
[----:B-1----:R-:W-:-:S04]  /*1aec0*/  IADD3 R8, R12, 0x50, RZ ;  /* 0x000000500c087810 */ /* 0x002fc80007ffe0ff */
        /* <DEDUP_REMOVED lines=16> */
[----:B------:R-:W-:Y:S02]  /*1afd0*/  IMAD.U32 R68, R94, 0x10000, RZ ;  /* 0x000100005e447824 */ /* 0x000fe400078e00ff */
[C---:B------:R-:W-:Y:S01]  /*1afe0*/  IMAD.U32 R70, R61.reuse, 0x10000, RZ ;  /* 0x000100003d467824 */ /* 0x040fe200078e00ff */
        /* <DEDUP_REMOVED lines=12> */
[C---:B------:R-:W-:Y:S02]  /*1b0b0*/  FFMA.FTZ R55, R59.reuse, R68, R55 ;  /* 0x000000443b377223 */ /* 0x040fe40000010037 */
[----:B------:R-:W-:Y:S02]  /*1b0c0*/  FMUL.FTZ R9, R72, R11 ;  /* 0x0000000b48097220 */ /* 0x000fe40000410000 */
[----:B------:R-:W-:Y:S02]  /*1b0d0*/  FFMA.FTZ R8, R59, R70, -R8 ;  /* 0x000000463b087223 */ /* 0x000fe40000010808 */
        /* <DEDUP_REMOVED lines=10> */
[-C--:B------:R-:W-:Y:S02]  /*1b180*/  FMUL.FTZ R78, R78, R60.reuse ;  /* 0x0000003c4e4e7220 */ /* 0x080fe40000410000 */
[----:B------:R-:W-:Y:S01]  /*1b190*/  FFMA.FTZ R60, R69, R60, -R11 ;  /* 0x0000003c453c7223 */ /* 0x000fe2000001080b */
[----:B------:R-:W-:Y:S01]  /*1b1a0*/  F2FP.BF16.PACK_AB R11, R72, R9 ;  /* 0x00000009480b723e */ /* 0x000fe200000010ff */
[----:B------:R-:W-:Y:S01]  /*1b1b0*/  FFMA.FTZ R70, R73, R70, -R10 ;  /* 0x0000004649467223 */ /* 0x000fe2000001080a */
[----:B------:R-:W-:Y:S01]  /*1b1c0*/  F2FP.BF16.PACK_AB R10, R55, R8 ;  /* 0x00000008370a723e */ /* 0x000fe200000010ff */
[----:B------:R-:W-:Y:S02]  /*1b1d0*/  FFMA.FTZ R71, R73, R68, R71 ;  /* 0x0000004449477223 */ /* 0x000fe40000010047 */
[----:B------:R-:W-:-:S03]  /*1b1e0*/  FFMA.FTZ R69, R69, R58, R78 ;  /* 0x0000003a45457223 */ /* 0x000fc6000001004e */
[----:B------:R-:W-:Y:S02]  /*1b1f0*/  F2FP.BF16.PACK_AB R8, R71, R70 ;  /* 0x000000464708723e */ /* 0x000fe400000010ff */
[----:B------:R-:W-:-:S05]  /*1b200*/  F2FP.BF16.PACK_AB R9, R69, R60 ;  /* 0x0000003c4509723e */ /* 0x000fca00000010ff */
[----:B------:R1:W-:Y:S02]  /*1b210*/  ST.E.128 [R90.64], R8 ;  /* 0x000000085a007985 */ /* 0x0003e4000c101d04 */
.L_x_1080:
[----:B------:R-:W-:Y:S05]  /*1b220*/  BSYNC B1 ;  /* 0x0000000000017941 */ /* 0x000fea0003800000 */
.L_x_1079:
[----:B------:R-:W-:-:S04]  /*1b230*/  IADD3 R23, R23, 0x40, RZ ;  /* 0x0000004017177810 */ /* 0x000fc80007ffe0ff */
[----:B------:R-:W-:Y:S01]  /*1b240*/  ISETP.GE.AND P0, PT, R23, R54, PT ;  /* 0x000000361700720c */ /* 0x000fe20003f06270 */
[----:B------:R-:W-:-:S12]  /*1b250*/  IMAD.MOV.U32 R23, RZ, RZ, 0x0 ;  /* 0x00000000ff177424 */ /* 0x000fd800078e00ff */
[----:B------:R-:W-:Y:S05]  /*1b260*/  @P0 RET.REL.NODEC R22 `(_ZN7cutlass13device_kernelIN5flash19enable_sm80_to_sm89INS1_16FlashAttnFwdSm80INS1_25CollectiveMainloopFwdSm80ILi8ELi2ELb0EN4cute5tupleIJNS5_1CILi128EEENS7_ILi64EEENS7_ILi192EEEEEELi192ENS_10bfloat16_tEfNS_4arch4Sm80ELb0ELb1ELb1ELb1ELb0ELb1ELb1ELb0EEENS1_21CollectiveEpilogueFwdINS6_IJS8_SA_S9_EEENS6_IJNS7_ILi1EEESI_SI_EEESC_SE_Li256ELb1ELb1ELb0ELb0EEENS1_19SingleTileSchedulerILb1ELb0ELb1ELi128EEEEEEEEEvNT_6ParamsE) ;  /* 0xfffe4d9016000950 */ /* 0x000fea0003c3ffff */
[----:B------:R-:W-:Y:S01]  /*1b270*/  ISETP.GE.AND P0, PT, R12, R21, PT ;  /* 0x000000150c00720c */ /* 0x000fe20003f06270 */
[----:B------:R-:W-:-:S12]  /*1b280*/  BSSY B0, `(.L_x_1091) ;  /* 0x0000030000007945 */ /* 0x000fd80003800000 */
[----:B------:R-:W-:Y:S05]  /*1b290*/  @P0 BRA `(.L_x_1092) ;  /* 0x000002e000000947 */ /* 0x000fea0003800000 */
[----:B-1----:R-:W2:Y:S01]  /*1b2a0*/  LD.E.128 R8, [R52.64+0x2000] ;  /* 0x0020000434087980 */ /* 0x002ea2000c101d00 */
        /* <DEDUP_REMOVED lines=9> */
[C---:B--2---:R-:W-:Y:S01]  /*1b340*/  IMAD.U32 R54, R10.reuse, 0x10000, RZ ;  /* 0x000100000a367824 */ /* 0x044fe200078e00ff */
[----:B------:R-:W-:Y:S01]  /*1b350*/  LOP3.LUT R23, R10, 0xffff0000, RZ, 0xc0, !PT ;  /* 0xffff00000a177812 */ /* 0x000fe200078ec0ff */
[C---:B------:R-:W-:Y:S01]  /*1b360*/  IMAD.U32 R10, R11.reuse, 0x10000, RZ ;  /* 0x000100000b0a7824 */ /* 0x040fe200078e00ff */
[C---:B------:R-:W-:Y:S02]  /*1b370*/  SHF.L.U32 R60, R8.reuse, 0x10, RZ ;  /* 0x00000010083c7819 */ /* 0x040fe400000006ff */
[----:B------:R-:W-:Y:S01]  /*1b380*/  LOP3.LUT R59, R8, 0xffff0000, RZ, 0xc0, !PT ;  /* 0xffff0000083b7812 */ /* 0x000fe200078ec0ff */
[C---:B------:R-:W-:Y:S01]  /*1b390*/  IMAD.U32 R8, R50.reuse, 0x10000, RZ ;  /* 0x0001000032087824 */ /* 0x040fe200078e00ff */
[----:B------:R-:W-:Y:S01]  /*1b3a0*/  LOP3.LUT R55, R11, 0xffff0000, RZ, 0xc0, !PT ;  /* 0xffff00000b377812 */ /* 0x000fe200078ec0ff */
[----:B------:R-:W-:Y:S01]  /*1b3b0*/  IMAD.U32 R11, R41, 0x10000, RZ ;  /* 0x00010000290b7824 */ /* 0x000fe200078e00ff */
[----:B------:R-:W-:Y:S01]  /*1b3c0*/  LOP3.LUT R50, R50, 0xffff0000, RZ, 0xc0, !PT ;  /* 0xffff000032327812 */ /* 0x000fe200078ec0ff */
[----:B------:R-:W-:Y:S01]  /*1b3d0*/  FMUL.FTZ R41, R23, R8 ;  /* 0x0000000817297220 */ /* 0x000fe20000410000 */
[----:B------:R-:W-:Y:S01]  /*1b3e0*/  SHF.L.U32 R58, R9, 0x10, RZ ;  /* 0x00000010093a7819 */ /* 0x000fe200000006ff */
[-C--:B------:R-:W-:Y:S01]  /*1b3f0*/  FMUL.FTZ R23, R23, R11.reuse ;  /* 0x0000000b17177220 */ /* 0x080fe20000410000 */
[----:B------:R-:W-:Y:S01]  /*1b400*/  LOP3.LUT R68, R9, 0xffff0000, RZ, 0xc0, !PT ;  /* 0xffff000009447812 */ /* 0x000fe200078ec0ff */
[----:B------:R-:W-:-:S02]  /*1b410*/  FFMA.FTZ R41, R54, R11, -R41 ;  /* 0x0000000b36297223 */ /* 0x000fc40000010829 */
[----:B------:R-:W-:Y:S02]  /*1b420*/  FMUL.FTZ R9, R55, R50 ;  /* 0x0000003237097220 */ /* 0x000fe40000410000 */
[----:B------:R-:W-:Y:S01]  /*1b430*/  FFMA.FTZ R8, R54, R8, R23 ;  /* 0x0000000836087223 */ /* 0x000fe20000010017 */
[----:B------:R-:W-:Y:S01]  /*1b440*/  SHF.L.U32 R23, R45, 0x10, RZ ;  /* 0x000000102d177819 */ /* 0x000fe200000006ff */
[C---:B------:R-:W-:Y:S01]  /*1b450*/  IMAD.U32 R11, R51.reuse, 0x10000, RZ ;  /* 0x00010000330b7824 */ /* 0x040fe200078e00ff */
[----:B------:R-:W-:Y:S01]  /*1b460*/  LOP3.LUT R51, R51, 0xffff0000, RZ, 0xc0, !PT ;  /* 0xffff000033337812 */ /* 0x000fe200078ec0ff */
[-C--:B------:R-:W-:Y:S01]  /*1b470*/  FMUL.FTZ R55, R55, R61.reuse ;  /* 0x0000003d37377220 */ /* 0x080fe20000410000 */
[----:B------:R-:W-:Y:S01]  /*1b480*/  LOP3.LUT R45, R45, 0xffff0000, RZ, 0xc0, !PT ;  /* 0xffff00002d2d7812 */ /* 0x000fe200078ec0ff */
[C---:B------:R-:W-:Y:S02]  /*1b490*/  FFMA.FTZ R9, R10.reuse, R61, -R9 ;  /* 0x0000003d0a097223 */ /* 0x040fe40000010809 */
        /* <DEDUP_REMOVED lines=13> */
[----:B------:R1:W-:Y:S02]  /*1b570*/  ST.E.128 [R52.64+0x2000], R8 ;  /* 0x0020000834007985 */ /* 0x0003e4000c101d04 */
.L_x_1092:
[----:B------:R-:W-:Y:S05]  /*1b580*/  BSYNC B0 ;  /* 0x0000000000007941 */ /* 0x000fea0003800000 */
.L_x_1091:
        /* <DEDUP_REMOVED lines=16> */
[----:B------:R-:W-:Y:S01]  /*1b690*/  PRMT R38, R38, 0x5410, R23 ;  /* 0x0000541026267816 */ /* 0x000fe20000000017 */
[----:B------:R-:W-:Y:S01]  /*1b6a0*/  IMAD.U32 R50, R84, 0x10000, RZ ;  /* 0x0001000054327824 */ /* 0x000fe200078e00ff */
[----:B------:R-:W-:Y:S01]  /*1b6b0*/  PRMT R40, R40, 0x5410, R45 ;  /* 0x0000541028287816 */ /* 0x000fe2000000002d */
        /* <DEDUP_REMOVED lines=23> */
[----:B------:R-:W-:Y:S02]  /*1b830*/  FMUL.FTZ R10, R45, R50 ;  /* 0x000000322d0a7220 */ /* 0x000fe40000410000 */
[----:B------:R-:W-:Y:S02]  /*1b840*/  FMUL.FTZ R11, R55, R40 ;  /* 0x00000028370b7220 */ /* 0x000fe40000410000 */
[----:B------:R-:W-:-:S02]  /*1b850*/  FMUL.FTZ R45, R45, R54 ;  /* 0x000000362d2d7220 */ /* 0x000fc40000410000 */
[----:B------:R-:W-:Y:S02]  /*1b860*/  FMUL.FTZ R55, R55, R38 ;  /* 0x0000002637377220 */ /* 0x000fe40000410000 */
[----:B------:R-:W-:Y:S01]  /*1b870*/  FFMA.FTZ R54, R51, R54, -R10 ;  /* 0x0000003633367223 */ /* 0x000fe2000001080a */
[----:B------:R-:W-:Y:S01]  /*1b880*/  F2FP.BF16.PACK_AB R10, R23, R8 ;  /* 0x00000008170a723e */ /* 0x000fe200000010ff */
[----:B------:R-:W-:Y:S02]  /*1b890*/  FFMA.FTZ R45, R51, R50, R45 ;  /* 0x00000032332d7223 */ /* 0x000fe4000001002d */
[C---:B------:R-:W-:Y:S01]  /*1b8a0*/  FFMA.FTZ R38, R41.reuse, R38, -R11 ;  /* 0x0000002629267223 */ /* 0x040fe2000001080b */
[----:B------:R-:W-:Y:S01]  /*1b8b0*/  F2FP.BF16.PACK_AB R11, R58, R9 ;  /* 0x000000093a0b723e */ /* 0x000fe200000010ff */
[----:B------:R-:W-:Y:S01]  /*1b8c0*/  FFMA.FTZ R55, R41, R40, R55 ;  /* 0x0000002829377223 */ /* 0x000fe20000010037 */
[----:B------:R-:W-:-:S04]  /*1b8d0*/  F2FP.BF16.PACK_AB R8, R45, R54 ;  /* 0x000000362d08723e */ /* 0x000fc800000010ff */
[----:B------:R-:W-:-:S05]  /*1b8e0*/  F2FP.BF16.PACK_AB R9, R55, R38 ;  /* 0x000000263709723e */ /* 0x000fca00000010ff */
[----:B------:R1:W-:Y:S02]  /*1b8f0*/  ST.E.128 [R60.64], R8 ;  /* 0x000000083c007985 */ /* 0x0003e4000c101d04 */
.L_x_1094:
[----:B------:R-:W-:Y:S05]  /*1b900*/  BSYNC B0 ;  /* 0x0000000000007941 */ /* 0x000fea0003800000 */
.L_x_1093:
        /* <DEDUP_REMOVED lines=14> */
[----:B------:R-:W-:Y:S02]  /*1b9f0*/  LOP3.LUT R45, R31, 0xffff0000, RZ, 0xc0, !PT ;  /* 0xffff00001f2d7812 */ /* 0x000fe400078ec0ff */
[C---:B--2---:R-:W-:Y:S01]  /*1ba00*/  LOP3.LUT R23, R10.reuse, 0xffff0000, RZ, 0xc0, !PT ;  /* 0xffff00000a177812 */ /* 0x044fe200078ec0ff */
[----:B------:R-:W-:Y:S01]  /*1ba10*/  IMAD.U32 R37, R10, 0x10000, RZ ;  /* 0x000100000a257824 */ /* 0x000fe200078e00ff */
[C---:B------:R-:W-:Y:S01]  /*1ba20*/  SHF.L.U32 R41, R8.reuse, 0x10, RZ ;  /* 0x0000001008297819 */ /* 0x040fe200000006ff */
[----:B------:R-:W-:Y:S01]  /*1ba30*/  IMAD.U32 R10, R11, 0x10000, RZ ;  /* 0x000100000b0a7824 */ /* 0x000fe200078e00ff */
[----:B------:R-:W-:Y:S01]  /*1ba40*/  LOP3.LUT R40, R8, 0xffff0000, RZ, 0xc0, !PT ;  /* 0xffff000008287812 */ /* 0x000fe200078ec0ff */
[----:B------:R-:W-:Y:S01]  /*1ba50*/  IMAD.U32 R8, R35, 0x10000, RZ ;  /* 0x0001000023087824 */ /* 0x000fe200078e00ff */
[----:B------:R-:W-:-:S02]  /*1ba60*/  LOP3.LUT R11, R11, 0xffff0000, RZ, 0xc0, !PT ;  /* 0xffff00000b0b7812 */ /* 0x000fc400078ec0ff */
[----:B------:R-:W-:Y:S01]  /*1ba70*/  LOP3.LUT R35, R35, 0xffff0000, RZ, 0xc0, !PT ;  /* 0xffff000023237812 */ /* 0x000fe200078ec0ff */
[----:B------:R-:W-:Y:S01]  /*1ba80*/  FMUL.FTZ R31, R23, R8 ;  /* 0x00000008171f7220 */ /* 0x000fe20000410000 */
[----:B------:R-:W-:Y:S01]  /*1ba90*/  SHF.L.U32 R39, R9, 0x10, RZ ;  /* 0x0000001009277819 */ /* 0x000fe200000006ff */
        /* <DEDUP_REMOVED lines=12> */
[----:B------:R-:W-:Y:S02]  /*1bb60*/  FMUL.FTZ R10, R40, R23 ;  /* 0x00000017280a7220 */ /* 0x000fe40000410000 */
[----:B------:R-:W-:Y:S02]  /*1bb70*/  FMUL.FTZ R11, R50, R36 ;  /* 0x00000024320b7220 */ /* 0x000fe40000410000 */
[----:B------:R-:W-:Y:S02]  /*1bb80*/  FMUL.FTZ R40, R40, R37 ;  /* 0x0000002528287220 */ /* 0x000fe40000410000 */
[-C--:B------:R-:W-:Y:S02]  /*1bb90*/  FMUL.FTZ R50, R50, R34.reuse ;  /* 0x0000002232327220 */ /* 0x080fe40000410000 */
[----:B------:R-:W-:Y:S01]  /*1bba0*/  FFMA.FTZ R34, R39, R34, -R11 ;  /* 0x0000002227227223 */ /* 0x000fe2000001080b */
[----:B------:R-:W-:Y:S01]  /*1bbb0*/  F2FP.BF16.PACK_AB R11, R38, R9 ;  /* 0x00000009260b723e */ /* 0x000fe200000010ff */
[C---:B------:R-:W-:Y:S01]  /*1bbc0*/  FFMA.FTZ R37, R41.reuse, R37, -R10 ;  /* 0x0000002529257223 */ /* 0x040fe2000001080a */
[----:B------:R-:W-:Y:S01]  /*1bbd0*/  F2FP.BF16.PACK_AB R10, R8, R31 ;  /* 0x0000001f080a723e */ /* 0x000fe200000010ff */
[----:B------:R-:W-:-:S02]  /*1bbe0*/  FFMA.FTZ R40, R41, R23, R40 ;  /* 0x0000001729287223 */ /* 0x000fc40000010028 */
[----:B------:R-:W-:-:S03]  /*1bbf0*/  FFMA.FTZ R39, R39, R36, R50 ;  /* 0x0000002427277223 */ /* 0x000fc60000010032 */
[----:B------:R-:W-:Y:S02]  /*1bc00*/  F2FP.BF16.PACK_AB R8, R40, R37 ;  /* 0x000000252808723e */ /* 0x000fe400000010ff */
[----:B------:R-:W-:-:S05]  /*1bc10*/  F2FP.BF16.PACK_AB R9, R39, R34 ;  /* 0x000000222709723e */ /* 0x000fca00000010ff */
[----:B------:R1:W-:Y:S02]  /*1bc20*/  ST.E.128 [R52.64+0x6000], R8 ;  /* 0x0060000834007985 */ /* 0x0003e4000c101d04 */
.L_x_1096:
[----:B------:R-:W-:Y:S05]  /*1bc30*/  BSYNC B0 ;  /* 0x0000000000007941 */ /* 0x000fea0003800000 */
.L_x_1095:
        /* <DEDUP_REMOVED lines=12> */
[----:B------:R-:W-:Y:S02]  /*1bd00*/  SHF.R.U32.HI R35, RZ, 0x10, R67 ;  /* 0x00000010ff237819 */ /* 0x000fe40000011643 */
[----:B------:R-:W-:Y:S02]  /*1bd10*/  PRMT R65, R30, 0x5410, R65 ;  /* 0x000054101e417816 */ /* 0x000fe40000000041 */
[----:B------:R-:W-:Y:S02]  /*1bd20*/  SHF.R.U64 R34, R66, 0x10, R67 ;  /* 0x0000001042227819 */ /* 0x000fe40000001243 */
[----:B------:R-:W-:Y:S01]  /*1bd30*/  PRMT R35, R28, 0x5410, R35 ;  /* 0x000054101c237816 */ /* 0x000fe20000000023 */
[----:B------:R-:W-:Y:S01]  /*1bd40*/  IMAD.U32 R30, R65, 0x10000, RZ ;  /* 0x00010000411e7824 */ /* 0x000fe200078e00ff */
[----:B------:R-:W-:-:S02]  /*1bd50*/  PRMT R29, R29, 0x5410, R34 ;  /* 0x000054101d1d7816 */ /* 0x000fc40000000022 */
[----:B------:R-:W-:Y:S01]  /*1bd60*/  PRMT R27, R27, 0x5410, R36 ;  /* 0x000054101b1b7816 */ /* 0x000fe20000000024 */
[----:B------:R-:W-:Y:S01]  /*1bd70*/  IMAD.U32 R34, R35, 0x10000, RZ ;  /* 0x0001000023227824 */ /* 0x000fe200078e00ff */
[----:B------:R-:W-:Y:S02]  /*1bd80*/  LOP3.LUT R31, R65, 0xffff0000, RZ, 0xc0, !PT ;  /* 0xffff0000411f7812 */ /* 0x000fe400078ec0ff */
        /* <DEDUP_REMOVED lines=25> */
[C---:B------:R-:W-:Y:S02]  /*1bf20*/  FFMA.FTZ R31, R38.reuse, R30, -R31 ;  /* 0x0000001e261f7223 */ /* 0x040fe4000001081f */
[----:B------:R-:W-:Y:S02]  /*1bf30*/  FFMA.FTZ R38, R38, R23, R37 ;  /* 0x0000001726267223 */ /* 0x000fe40000010025 */
[----:B------:R-:W-:Y:S01]  /*1bf40*/  FFMA.FTZ R29, R8, R29, -R10 ;  /* 0x0000001d081d7223 */ /* 0x000fe2000001080a */
[----:B------:R-:W-:Y:S01]  /*1bf50*/  F2FP.BF16.PACK_AB R10, R28, R11 ;  /* 0x0000000b1c0a723e */ /* 0x000fe200000010ff */
[----:B------:R-:W-:Y:S01]  /*1bf60*/  FFMA.FTZ R30, R8, R27, R39 ;  /* 0x0000001b081e7223 */ /* 0x000fe20000010027 */
[----:B------:R-:W-:Y:S02]  /*1bf70*/  F2FP.BF16.PACK_AB R11, R36, R9 ;  /* 0x00000009240b723e */ /* 0x000fe400000010ff */
[----:B------:R-:W-:-:S02]  /*1bf80*/  F2FP.BF16.PACK_AB R8, R38, R31 ;  /* 0x0000001f2608723e */ /* 0x000fc400000010ff */
[----:B------:R-:W-:-:S05]  /*1bf90*/  F2FP.BF16.PACK_AB R9, R30, R29 ;  /* 0x0000001d1e09723e */ /* 0x000fca00000010ff */
[----:B------:R1:W-:Y:S02]  /*1bfa0*/  ST.E.128 [R40.64], R8 ;  /* 0x0000000828007985 */ /* 0x0003e4000c101d04 */
.L_x_1098:
[----:B------:R-:W-:Y:S05]  /*1bfb0*/  BSYNC B0 ;  /* 0x0000000000007941 */ /* 0x000fea0003800000 */
.L_x_1097:
        /* <DEDUP_REMOVED lines=41> */
[C---:B------:R-:W-:Y:S01]  /*1c250*/  FFMA.FTZ R27, R31.reuse, R27, -R10 ;  /* 0x0000001b1f1b7223 */ /* 0x040fe2000001080a */
[----:B------:R-:W-:Y:S01]  /*1c260*/  F2FP.BF16.PACK_AB R10, R8, R25 ;  /* 0x00000019080a723e */ /* 0x000fe200000010ff */
[----:B------:R-:W-:-:S02]  /*1c270*/  FFMA.FTZ R30, R31, R23, R30 ;  /* 0x000000171f1e7223 */ /* 0x000fc4000001001e */
[C---:B------:R-:W-:Y:S01]  /*1c280*/  FFMA.FTZ R26, R29.reuse, R26, -R11 ;  /* 0x0000001a1d1a7223 */ /* 0x040fe2000001080b */
[----:B------:R-:W-:Y:S01]  /*1c290*/  F2FP.BF16.PACK_AB R11, R28, R9 ;  /* 0x000000091c0b723e */ /* 0x000fe200000010ff */
[----:B------:R-:W-:Y:S01]  /*1c2a0*/  FFMA.FTZ R35, R29, R24, R35 ;  /* 0x000000181d237223 */ /* 0x000fe20000010023 */
[----:B------:R-:W-:-:S04]  /*1c2b0*/  F2FP.BF16.PACK_AB R8, R30, R27 ;  /* 0x0000001b1e08723e */ /* 0x000fc800000010ff */
[----:B------:R-:W-:-:S05]  /*1c2c0*/  F2FP.BF16.PACK_AB R9, R35, R26 ;  /* 0x0000001a2309723e */ /* 0x000fca00000010ff */
[----:B------:R1:W-:Y:S02]  /*1c2d0*/  ST.E.128 [R52.64+0xa000], R8 ;  /* 0x00a0000834007985 */ /* 0x0003e4000c101d04 */
.L_x_1100:
[----:B------:R-:W-:Y:S05]  /*1c2e0*/  BSYNC B0 ;  /* 0x0000000000007941 */ /* 0x000fea0003800000 */
.L_x_1099:
[----:B------:R-:W-:Y:S01]  /*1c2f0*/  IADD3 R12, R12, 0x50, RZ ;  /* 0x000000500c0c7810 */ /* 0x000fe20007ffe0ff */
[----:B------:R-:W-:-:S03]  /*1c300*/  IMAD.MOV.U32 R23, RZ, RZ, 0x0 ;  /* 0x00000000ff177424 */ /* 0x000fc600078e00ff */
[----:B------:R-:W-:-:S13]  /*1c310*/  ISETP.GE.AND P0, PT, R12, R21, PT ;  /* 0x000000150c00720c */ /* 0x000fda0003f06270 */
[----:B------:R-:W-:Y:S05]  /*1c320*/  @P0 RET.REL.NODEC R22 `(_ZN7cutlass13device_kernelIN5flash19enable_sm80_to_sm89INS1_16FlashAttnFwdSm80INS1_25CollectiveMainloopFwdSm80ILi8ELi2ELb0EN4cute5tupleIJNS5_1CILi128EEENS7_ILi64EEENS7_ILi192EEEEEELi192ENS_10bfloat16_tEfNS_4arch4Sm80ELb0ELb1ELb1ELb1ELb0ELb1ELb1ELb0EEENS1_21CollectiveEpilogueFwdINS6_IJS8_SA_S9_EEENS6_IJNS7_ILi1EEESI_SI_EEESC_SE_Li256ELb1ELb1ELb0ELb0EEENS1_19SingleTileSchedulerILb1ELb0ELb1ELi128EEEEEEEEEvNT_6ParamsE) ;  /* 0xfffe3cd016000950 */ /* 0x000fea0003c3ffff */
[----:B------:R-:W-:-:S04]  /*1c330*/  IADD3 R18, R18, 0x5000, RZ ;  /* 0x0000500012127810 */ /* 0x000fc80007ffe0ff */
[----:B------:R-:W-:-:S04]  /*1c340*/  IADD3 R17, P0, R17, R18, RZ ;  /* 0x0000001211117210 */ /* 0x000fc80007f1e0ff */
[----:B-1----:R-:W-:Y:S02]  /*1c350*/  LEA.HI.X.SX32 R9, R18, RZ, 0x1, P0 ;  /* 0x000000ff12097211 */ /* 0x002fe400000f0eff */
        /* <DEDUP_REMOVED lines=9> */
[----:B------:R-:W-:Y:S02]  /*1c3f0*/  PRMT R16, R16, 0x5410, R17 ;  /* 0x0000541010107816 */ /* 0x000fe40000000011 */
[----:B------:R-:W-:Y:S01]  /*1c400*/  PRMT R14, R14, 0x5410, R21 ;  /* 0x000054100e0e7816 */ /* 0x000fe20000000015 */
[C---:B------:R-:W-:Y:S01]  /*1c410*/  IMAD.U32 R21, R15.reuse, 0x10000, RZ ;  /* 0x000100000f157824 */ /* 0x040fe200078e00ff */
[----:B------:R-:W-:Y:S01]  /*1c420*/  LOP3.LUT R17, R15, 0xffff0000, RZ, 0xc0, !PT ;  /* 0xffff00000f117812 */ /* 0x000fe200078ec0ff */
[----:B------:R-:W-:Y:S01]  /*1c430*/  IMAD.U32 R15, R46, 0x10000, RZ ;  /* 0x000100002e0f7824 */ /* 0x000fe200078e00ff */
[C---:B--2---:R-:W-:Y:S01]  /*1c440*/  LOP3.LUT R12, R10.reuse, 0xffff0000, RZ, 0xc0, !PT ;  /* 0xffff00000a0c7812 */ /* 0x044fe200078ec0ff */
[----:B------:R-:W-:Y:S01]  /*1c450*/  IMAD.U32 R13, R10, 0x10000, RZ ;  /* 0x000100000a0d7824 */ /* 0x000fe200078e00ff */
[C---:B------:R-:W-:Y:S01]  /*1c460*/  LOP3.LUT R25, R8.reuse, 0xffff0000, RZ, 0xc0, !PT ;  /* 0xffff000008197812 */ /* 0x040fe200078ec0ff */
[----:B------:R-:W-:Y:S01]  /*1c470*/  IMAD.U32 R26, R8, 0x10000, RZ ;  /* 0x00010000081a7824 */ /* 0x000fe200078e00ff */
[C---:B------:R-:W-:Y:S01]  /*1c480*/  LOP3.LUT R24, R11.reuse, 0xffff0000, RZ, 0xc0, !PT ;  /* 0xffff00000b187812 */ /* 0x040fe200078ec0ff */
[----:B------:R-:W-:Y:S01]  /*1c490*/  IMAD.U32 R10, R11, 0x10000, RZ ;  /* 0x000100000b0a7824 */ /* 0x000fe200078e00ff */
[----:B------:R-:W-:Y:S01]  /*1c4a0*/  LOP3.LUT R11, R46, 0xffff0000, RZ, 0xc0, !PT ;  /* 0xffff00002e0b7812 */ /* 0x000fe200078ec0ff */
[C---:B------:R-:W-:Y:S01]  /*1c4b0*/  FMUL.FTZ R8, R12.reuse, R15 ;  /* 0x0000000f0c087220 */ /* 0x040fe20000410000 */
[----:B------:R-:W-:Y:S01]  /*1c4c0*/  LOP3.LUT R27, R9, 0xffff0000, RZ, 0xc0, !PT ;  /* 0xffff0000091b7812 */ /* 0x000fe200078ec0ff */
[----:B------:R-:W-:-:S02]  /*1c4d0*/  FMUL.FTZ R12, R12, R21 ;  /* 0x000000150c0c7220 */ /* 0x000fc40000410000 */
[----:B------:R-:W-:Y:S02]  /*1c4e0*/  FFMA.FTZ R8, R13, R21, -R8 ;  /* 0x000000150d087223 */ /* 0x000fe40000010808 */
[----:B------:R-:W-:Y:S02]  /*1c4f0*/  IMAD.U32 R23, R9, 0x10000, RZ ;  /* 0x0001000009177824 */ /* 0x000fe400078e00ff */
[----:B------:R-:W-:Y:S02]  /*1c500*/  FFMA.FTZ R13, R13, R15, R12 ;  /* 0x0000000f0d0d7223 */ /* 0x000fe4000001000c */
[----:B------:R-:W-:Y:S02]  /*1c510*/  FMUL.FTZ R9, R24, R11 ;  /* 0x0000000b18097220 */ /* 0x000fe40000410000 */
        /* <DEDUP_REMOVED lines=11> */
[C---:B------:R-:W-:Y:S01]  /*1c5d0*/  FFMA.FTZ R15, R26.reuse, R15, -R10 ;  /* 0x0000000f1a0f7223 */ /* 0x040fe2000001080a */
[----:B------:R-:W-:Y:S01]  /*1c5e0*/  F2FP.BF16.PACK_AB R10, R13, R8 ;  /* 0x000000080d0a723e */ /* 0x000fe200000010ff */
[----:B------:R-:W-:Y:S02]  /*1c5f0*/  FFMA.FTZ R12, R26, R12, R25 ;  /* 0x0000000c1a0c7223 */ /* 0x000fe40000010019 */
[C---:B------:R-:W-:Y:S01]  /*1c600*/  FFMA.FTZ R16, R23.reuse, R16, -R11 ;  /* 0x0000001017107223 */ /* 0x040fe2000001080b */
[----:B------:R-:W-:Y:S01]  /*1c610*/  F2FP.BF16.PACK_AB R11, R24, R9 ;  /* 0x00000009180b723e */ /* 0x000fe200000010ff */
[----:B------:R-:W-:Y:S01]  /*1c620*/  FFMA.FTZ R27, R23, R14, R27 ;  /* 0x0000000e171b7223 */ /* 0x000fe2000001001b */
[----:B------:R-:W-:Y:S01]  /*1c630*/  F2FP.BF16.PACK_AB R8, R12, R15 ;  /* 0x0000000f0c08723e */ /* 0x000fe200000010ff */
[----:B------:R-:W-:-:S03]  /*1c640*/  IMAD.MOV.U32 R23, RZ, RZ, 0x0 ;  /* 0x00000000ff177424 */ /* 0x000fc600078e00ff */
[----:B------:R-:W-:-:S05]  /*1c650*/  F2FP.BF16.PACK_AB R9, R27, R16 ;  /* 0x000000101b09723e */ /* 0x000fca00000010ff */
[----:B------:R1:W-:Y:S01]  /*1c660*/  ST.E.128 [R18.64], R8 ;  /* 0x0000000812007985 */ /* 0x0003e2000c101d04 */
[----:B------:R-:W-:Y:S05]  /*1c670*/  RET.REL.NODEC R22 `(_ZN7cutlass13device_kernelIN5flash19enable_sm80_to_sm89INS1_16FlashAttnFwdSm80INS1_25CollectiveMainloopFwdSm80ILi8ELi2ELb0EN4cute5tupleIJNS5_1CILi128EEENS7_ILi64EEENS7_ILi192EEEEEELi192ENS_10bfloat16_tEfNS_4arch4Sm80ELb0ELb1ELb1ELb1ELb0ELb1ELb1ELb0EEENS1_21CollectiveEpilogueFwdINS6_IJS8_SA_S9_EEENS6_IJNS7_ILi1EEESI_SI_EEESC_SE_Li256ELb1ELb1ELb0ELb0EEENS1_19SingleTileSchedulerILb1ELb0ELb1ELi128EEEEEEEEEvNT_6ParamsE) ;  /* 0xfffe398016007950 */ /* 0x000fea0003c3ffff */
.L_x_1069:
[----:B-----5:R-:W-:Y:S01]  /*1c680*/  ISETP.NE.AND P0, PT, R12, 0x1, PT ;  /* 0x000000010c00780c */ /* 0x020fe20003f05270 */
[----:B------:R-:W-:-:S12]  /*1c690*/  BSSY B0, `(.L_x_1101) ;  /* 0x0000006000007945 */ /* 0x000fd80003800000 */
[----:B------:R-:W-:Y:S05]  /*1c6a0*/  @!P0 BRA `(.L_x_1102) ;  /* 0x0000004000008947 */ /* 0x000fea0003800000 */
[----:B------:R-:W2:Y:S04]  /*1c6b0*/  LD.E R16, [R40.64+0x168] ;  /* 0x0001680428107980 */ /* 0x000ea8000c101900 */
[----:B------:R-:W3:Y:S01]  /*1c6c0*/  LD.E R10, [R40.64+0x16c] ;  /* 0x00016c04280a7980 */ /* 0x000ee2000c101900 */
[----:B--2---:R-:W-:-:S05]  /*1c6d0*/  IMAD.HI.U32 R13, R13, R16, RZ ;  /* 0x000000100d0d7227 */ /* 0x004fca00078e00ff */
[----:B---3--:R-:W-:Y:S02]  /*1c6e0*/  SHF.R.U32.HI R13, RZ, R10, R13 ;  /* 0x0000000aff0d7219 */ /* 0x008fe4000001160d */
.L_x_1102:
[----:B------:R-:W-:Y:S05]  /*1c6f0*/  BSYNC B0 ;  /* 0x0000000000007941 */ /* 0x000fea0003800000 */
.L_x_1101:
[----:B------:R-:W-:Y:S01]  /*1c700*/  SHF.R.S32.HI R10, RZ, 0x1f, R13 ;  /* 0x0000001fff0a7819 */ /* 0x000fe2000001140d */
[----:B------:R-:W-:Y:S01]  /*1c710*/  IMAD R11, R39, R13, RZ ;  /* 0x0000000d270b7224 */ /* 0x000fe200078e02ff */
[----:B------:R-:W-:Y:S02]  /*1c720*/  MOV R28, R36 ;  /* 0x00000024001c7202 */ /* 0x000fe40000000f00 */
[----:B------:R-:W-:Y:S01]  /*1c730*/  MOV R35, R25 ;  /* 0x0000001900237202 */ /* 0x000fe20000000f00 */
[C---:B------:R-:W-:Y:S02]  /*1c740*/  IMAD R11, R38.reuse, R10, R11 ;  /* 0x0000000a260b7224 */ /* 0x040fe400078e020b */
[----:B------:R-:W-:-:S04]  /*1c750*/  IMAD.WIDE.U32 R28, R38, R13, R28 ;  /* 0x0000000d261c7225 */ /* 0x000fc800078e001c */
[----:B------:R-:W-:Y:S01]  /*1c760*/  IMAD.WIDE.U32 R34, R18, R13, R34 ;  /* 0x0000000d12227225 */ /* 0x000fe200078e0022 */
        /* <DEDUP_REMOVED lines=10> */
.L_x_1123:
[----:B------:R-:W-:Y:S05]  /*1c810*/  BRA.DIV ~URZ, `(.L_x_1104) ;  /* 0x00003fd27f007947 */ /* 0x000fea000b800000 */
[----:B------:R3:W4:Y:S04]  /*1c820*/  SHFL.IDX PT, R34, R25, RZ, 0x1c1f ;  /* 0x001c1fff19227589 */ /* 0x00072800000e0000 */
[----:B------:R3:W1:Y:S04]  /*1c830*/  SHFL.IDX PT, R31, R13, RZ, 0x1c1f ;  /* 0x001c1fff0d1f7589 */ /* 0x00066800000e0000 */
[----:B------:R3:W2:Y:S02]  /*1c840*/  SHFL.IDX PT, R24, R14, RZ, 0x1c1f ;  /* 0x001c1fff0e187589 */ /* 0x0006a400000e0000 */
.L_x_1124:
[----:B------:R-:W-:Y:S01]  /*1c850*/  IMAD R12, R27, R12, RZ ;  /* 0x0000000c1b0c7224 */ /* 0x000fe200078e02ff */
[----:B------:R-:W-:Y:S01]  /*1c860*/  BSSY B0, `(.L_x_1105) ;  /* 0x0000034000007945 */ /* 0x000fe20003800000 */
[----:B------:R-:W-:Y:S01]  /*1c870*/  CS2R R26, SRZ ;  /* 0x00000000001a7805 */ /* 0x000fe2000001ff00 */
        /* <DEDUP_REMOVED lines=13> */
[----:B--2---:R-:W-:-:S02]  /*1c950*/  MOV R30, R24 ;  /* 0x00000018001e7202 */ /* 0x004fc40000000f00 */
[----:B------:R-:W-:Y:S05]  /*1c960*/  @P0 BRA `(.L_x_1106) ;  /* 0x0000023000000947 */ /* 0x000fea0003800000 */
[C---:B------:R-:W-:Y:S01]  /*1c970*/  ISETP.GE.AND P0, PT, R72.reuse, R21, PT ;  /* 0x000000154800720c */ /* 0x040fe20003f06270 */
[----:B------:R-:W-:Y:S01]  /*1c980*/  CS2R R86, SRZ ;  /* 0x0000000000567805 */ /* 0x000fe2000001ff00 */
[----:B------:R-:W-:Y:S01]  /*1c990*/  CS2R R84, SRZ ;  /* 0x0000000000547805 */ /* 0x000fe2000001ff00 */
[----:B------:R-:W-:Y:S01]  /*1c9a0*/  CS2R R78, SRZ ;  /* 0x00000000004e7805 */ /* 0x000fe2000001ff00 */
[----:B------:R-:W-:Y:S01]  /*1c9b0*/  CS2R R76, SRZ ;  /* 0x00000000004c7805 */ /* 0x000fe2000001ff00 */
[----:B------:R-:W-:-:S08]  /*1c9c0*/  IADD3 R11, R72, 0x20, RZ ;  /* 0x00000020480b7810 */ /* 0x000fd00007ffe0ff */
[----:B----4-:R-:W-:-:S04]  /*1c9d0*/  @!P0 IMAD.WIDE R36, R72, 0x2, R34 ;  /* 0x0000000248248825 */ /* 0x010fc800078e0222 */
[----:B-1----:R-:W-:Y:S01]  /*1c9e0*/  @!P0 IMAD.WIDE R38, R72, 0x2, R30 ;  /* 0x0000000248268825 */ /* 0x002fe200078e021e */
[----:B------:R1:W5:Y:S04]  /*1c9f0*/  @!P0 LD.E.128 R84, [R36.64] ;  /* 0x0000000424548980 */ /* 0x000368000c101d00 */
[----:B------:R2:W5:Y:S01]  /*1ca00*/  @!P0 LD.E.128 R76, [R38.64] ;  /* 0x00000004264c8980 */ /* 0x000562000c101d00 */
[----:B------:R-:W-:Y:S01]  /*1ca10*/  ISETP.GE.AND P0, PT, R11, R21, PT ;  /* 0x000000150b00720c */ /* 0x000fe20003f06270 */
[----:B------:R-:W-:Y:S01]  /*1ca20*/  CS2R R66, SRZ ;  /* 0x0000000000427805 */ /* 0x000fe2000001ff00 */
[----:B------:R-:W-:Y:S01]  /*1ca30*/  CS2R R64, SRZ ;  /* 0x0000000000407805 */ /* 0x000fe2000001ff00 */
[----:B------:R-:W-:Y:S01]  /*1ca40*/  CS2R R62, SRZ ;  /* 0x00000000003e7805 */ /* 0x000fe2000001ff00 */
[----:B------:R-:W-:-:S09]  /*1ca50*/  CS2R R60, SRZ ;  /* 0x00000000003c7805 */ /* 0x000fd2000001ff00 */
[----:B------:R-:W-:-:S04]  /*1ca60*/  @!P0 SHF.R.S32.HI R10, RZ, 0x1f, R11 ;  /* 0x0000001fff0a8819 */ /* 0x000fc8000001140b */
[----:B------:R-:W-:-:S04]  /*1ca70*/  @!P0 LEA.HI R11, R10, R11, RZ, 0x3 ;  /* 0x0000000b0a0b8211 */ /* 0x000fc800078f18ff */
[----:B------:R-:W-:-:S05]  /*1ca80*/  @!P0 LOP3.LUT R11, R11, 0xfffffff8, RZ, 0xc0, !PT ;  /* 0xfffffff80b0b8812 */ /* 0x000fca00078ec0ff */
[----:B------:R-:W-:-:S04]  /*1ca90*/  @!P0 IMAD.WIDE R28, R11, 0x2, R34 ;  /* 0x000000020b1c8825 */ /* 0x000fc800078e0222 */
[----:B-1----:R-:W-:Y:S01]  /*1caa0*/  @!P0 IMAD.WIDE R36, R11, 0x2, R30 ;  /* 0x000000020b248825 */ /* 0x002fe200078e021e */
[----:B------:R-:W-:Y:S01]  /*1cab0*/  IADD3 R11, R72, 0x40, RZ ;  /* 0x00000040480b7810 */ /* 0x000fe20007ffe0ff */
        /* <DEDUP_REMOVED lines=11> */
[----:B------:R-:W-:Y:S01]  /*1cb70*/  @!P0 IMAD.WIDE R30, R11, 0x2, R30 ;  /* 0x000000020b1e8825 */ /* 0x000fe200078e021e */
[----:B------:R2:W5:Y:S04]  /*1cb80*/  @!P0 LD.E.128 R56, [R34.64] ;  /* 0x0000000422388980 */ /* 0x000568000c101d00 */
[----:B------:R2:W5:Y:S02]  /*1cb90*/  @!P0 LD.E.128 R52, [R30.64] ;  /* 0x000000041e348980 */ /* 0x000564000c101d00 */
.L_x_1106:
[----:B------:R-:W-:Y:S05]  /*1cba0*/  BSYNC B0 ;  /* 0x0000000000007941 */ /* 0x000fea0003800000 */
.L_x_1105:
[----:B-----5:R-:W-:Y:S02]  /*1cbb0*/  IMAD.MOV.U32 R16, RZ, RZ, R58 ;  /* 0x000000ffff107224 */ /* 0x020fe400078e003a */
[----:B------:R-:W-:Y:S02]  /*1cbc0*/  IMAD.MOV.U32 R15, RZ, RZ, R59 ;  /* 0x000000ffff0f7224 */ /* 0x000fe400078e003b */
        /* <DEDUP_REMOVED lines=47> */
[----:B--2---:R2:W3:Y:S04]  /*1cec0*/  SHFL.IDX PT, R35, R19, 0x1, 0x1c1f ;  /* 0x003c1f0013237f89 */ /* 0x0044e800000e0000 */
[----:B----4-:R2:W4:Y:S04]  /*1ced0*/  SHFL.IDX PT, R34, R25, 0x1, 0x1c1f ;  /* 0x003c1f0019227f89 */ /* 0x01052800000e0000 */
[----:B---3--:R-:W3:Y:S04]  /*1cee0*/  SHFL.IDX PT, R13, R13, 0x1, 0x1c1f ;  /* 0x003c1f000d0d7f89 */ /* 0x008ee800000e0000 */
[----:B------:R2:W1:Y:S02]  /*1cef0*/  SHFL.IDX PT, R10, R14, 0x1, 0x1c1f ;  /* 0x003c1f000e0a7f89 */ /* 0x00046400000e0000 */
.L_x_1125:
[----:B------:R-:W-:Y:S01]  /*1cf00*/  IADD3 R17, R17, 0x40, RZ ;  /* 0x0000004011117810 */ /* 0x000fe20007ffe0ff */
[----:B------:R-:W-:Y:S01]  /*1cf10*/  BSSY B0, `(.L_x_1108) ;  /* 0x0000033000007945 */ /* 0x000fe20003800000 */
[----:B--2---:R-:W-:Y:S01]  /*1cf20*/  CS2R R24, SRZ ;  /* 0x0000000000187805 */ /* 0x004fe2000001ff00 */
[----:B------:R-:W-:Y:S01]  /*1cf30*/  CS2R R38, SRZ ;  /* 0x0000000000267805 */ /* 0x000fe2000001ff00 */
[----:B------:R-:W-:Y:S01]  /*1cf40*/  ISETP.GE.AND P0, PT, R17, R12, PT ;  /* 0x0000000c1100720c */ /* 0x000fe20003f06270 */
[----:B------:R-:W-:Y:S01]  /*1cf50*/  CS2R R36, SRZ ;  /* 0x0000000000247805 */ /* 0x000fe2000001ff00 */
[----:B------:R-:W-:Y:S01]  /*1cf60*/  CS2R R50, SRZ ;  /* 0x0000000000327805 */ /* 0x000fe2000001ff00 */
[----:B------:R-:W-:Y:S01]  /*1cf70*/  CS2R R48, SRZ ;  /* 0x0000000000307805 */ /* 0x000fe2000001ff00 */
[----:B-1----:R-:W-:Y:S01]  /*1cf80*/  CS2R R18, SRZ ;  /* 0x0000000000127805 */ /* 0x002fe2000001ff00 */
[----:B------:R-:W-:Y:S01]  /*1cf90*/  CS2R R16, SRZ ;  /* 0x0000000000107805 */ /* 0x000fe2000001ff00 */
[----:B------:R-:W-:Y:S01]  /*1cfa0*/  CS2R R30, SRZ ;  /* 0x00000000001e7805 */ /* 0x000fe2000001ff00 */
[----:B------:R-:W-:Y:S01]  /*1cfb0*/  CS2R R28, SRZ ;  /* 0x00000000001c7805 */ /* 0x000fe2000001ff00 */
[----:B------:R-:W-:Y:S01]  /*1cfc0*/  CS2R R42, SRZ ;  /* 0x00000000002a7805 */ /* 0x000fe2000001ff00 */
[----:B------:R-:W-:Y:S01]  /*1cfd0*/  CS2R R40, SRZ ;  /* 0x0000000000287805 */ /* 0x000fe2000001ff00 */
[----:B------:R-:W-:-:S02]  /*1cfe0*/  IMAD.MOV.U32 R14, RZ, RZ, R10 ;  /* 0x000000ffff0e7224 */ /* 0x000fc400078e000a */
[----:B---3--:R-:W-:Y:S01]  /*1cff0*/  IMAD.MOV.U32 R15, RZ, RZ, R13 ;  /* 0x000000ffff0f7224 */ /* 0x008fe200078e000d */
        /* <DEDUP_REMOVED lines=8> */
[----:B------:R-:W-:Y:S01]  /*1d080*/  @!P0 IMAD.WIDE R18, R72, 0x2, R14 ;  /* 0x0000000248128825 */ /* 0x000fe200078e020e */
        /* <DEDUP_REMOVED lines=8> */
[----:B------:R-:W-:Y:S02]  /*1d110*/  @!P0 LEA.HI R10, R10, R11, RZ, 0x3 ;  /* 0x0000000b0a0a8211 */ /* 0x000fe400078f18ff */
[----:B------:R-:W-:Y:S02]  /*1d120*/  IADD3 R11, R72, 0x40, RZ ;  /* 0x00000040480b7810 */ /* 0x000fe40007ffe0ff */
[----:B------:R-:W-:-:S05]  /*1d130*/  @!P0 LOP3.LUT R10, R10, 0xfffffff8, RZ, 0xc0, !PT ;  /* 0xfffffff80a0a8812 */ /* 0x000fca00078ec0ff */
[----:B------:R-:W-:-:S04]  /*1d140*/  @!P0 IMAD.WIDE R16, R10, 0x2, R34 ;  /* 0x000000020a108825 */ /* 0x000fc800078e0222 */
[----:B------:R-:W-:Y:S01]  /*1d150*/  @!P0 IMAD.WIDE R46, R10, 0x2, R14 ;  /* 0x000000020a2e8825 */ /* 0x000fe200078e020e */
[----:B------:R3:W5:Y:S04]  /*1d160*/  @!P0 LD.E.128 R36, [R16.64] ;  /* 0x0000000410248980 */ /* 0x000768000c101d00 */
[----:B------:R4:W5:Y:S01]  /*1d170*/  @!P0 LD.E.128 R28, [R46.64] ;  /* 0x000000042e1c8980 */ /* 0x000962000c101d00 */
[----:B------:R-:W-:Y:S01]  /*1d180*/  ISETP.GE.AND P0, PT, R11, R21, PT ;  /* 0x000000150b00720c */ /* 0x000fe20003f06270 */
[----:B------:R-:W-:Y:S01]  /*1d190*/  CS2R R26, SRZ ;  /* 0x00000000001a7805 */ /* 0x000fe2000001ff00 */
[----:B-1----:R-:W-:Y:S01]  /*1d1a0*/  CS2R R24, SRZ ;  /* 0x0000000000187805 */ /* 0x002fe2000001ff00 */
[----:B--2---:R-:W-:-:S10]  /*1d1b0*/  CS2R R18, SRZ ;  /* 0x0000000000127805 */ /* 0x004fd4000001ff00 */
[----:B------:R-:W-:-:S04]  /*1d1c0*/  @!P0 SHF.R.S32.HI R10, RZ, 0x1f, R11 ;  /* 0x0000001fff0a8819 */ /* 0x000fc8000001140b */
[----:B------:R-:W-:Y:S01]  /*1d1d0*/  @!P0 LEA.HI R10, R10, R11, RZ, 0x3 ;  /* 0x0000000b0a0a8211 */ /* 0x000fe200078f18ff */
[----:B---3--:R-:W-:-:S03]  /*1d1e0*/  CS2R R16, SRZ ;  /* 0x0000000000107805 */ /* 0x008fc6000001ff00 */
[----:B------:R-:W-:-:S05]  /*1d1f0*/  @!P0 LOP3.LUT R10, R10, 0xfffffff8, RZ, 0xc0, !PT ;  /* 0xfffffff80a0a8812 */ /* 0x000fca00078ec0ff */
[----:B------:R-:W-:-:S04]  /*1d200*/  @!P0 IMAD.WIDE R34, R10, 0x2, R34 ;  /* 0x000000020a228825 */ /* 0x000fc800078e0222 */
[----:B------:R-:W-:Y:S01]  /*1d210*/  @!P0 IMAD.WIDE R10, R10, 0x2, R14 ;  /* 0x000000020a0a8825 */ /* 0x000fe200078e020e */
[----:B------:R4:W5:Y:S04]  /*1d220*/  @!P0 LD.E.128 R24, [R34.64] ;  /* 0x0000000422188980 */ /* 0x000968000c101d00 */
[----:B------:R4:W5:Y:S02]  /*1d230*/  @!P0 LD.E.128 R16, [R10.64] ;  /* 0x000000040a108980 */ /* 0x000964000c101d00 */
.L_x_1109:
[----:B------:R-:W-:Y:S05]  /*1d240*/  BSYNC B0 ;  /* 0x0000000000007941 */ /* 0x000fea0003800000 */
.L_x_1108:
[----:B----4-:R-:W2:Y:S01]  /*1d250*/  LDL.64 R34, [R8+0x20] ;  /* 0x0000200008227983 */ /* 0x010ea20000100a00 */
[----:B------:R-:W-:-:S04]  /*1d260*/  DEPBAR.LE SB0, 0x3 ;  /* 0x000080c00000791a */ /* 0x000fc80000000000 */
[----:B------:R-:W3:Y:S01]  /*1d270*/  LDL.64 R118, [R8+0x28] ;  /* 0x0000280008767983 */ /* 0x000ee20000100a00 */
[----:B------:R-:W-:Y:S03]  /*1d280*/  WARPSYNC 0xffffffff ;  /* 0xffffffff00007948 */ /* 0x000fe60003800000 */
[----:B------:R-:W-:Y:S01]  /*1d290*/  BAR.SYNC.DEFER_BLOCKING 0x0 ;  /* 0x0000000000007b1d */ /* 0x000fe20000010000 */
[----:B-----5:R-:W-:-:S05]  /*1d2a0*/  IMAD.MOV.U32 R10, RZ, RZ, R25 ;  /* 0x000000ffff0a7224 */ /* 0x020fca00078e0019 */
[----:B--2---:R1:W2:Y:S04]  /*1d2b0*/  LD.E R11, [R34.64] ;  /* 0x00000004220b7980 */ /* 0x0042a8000c101900 */
[----:B---3--:R-:W5:Y:S01]  /*1d2c0*/  LD.E.64 R118, [R118.64] ;  /* 0x0000000476767980 */ /* 0x008f62000c101b00 */
        /* <DEDUP_REMOVED lines=16> */
[----:B------:R-:W-:-:S02]  /*1d3d0*/  IMAD.MOV.U32 R13, RZ, RZ, R39 ;  /* 0x000000ffff0d7224 */ /* 0x000fc400078e0027 */
        /* <DEDUP_REMOVED lines=23> */
[----:B------:R-:W-:Y:S02]  /*1d550*/  PRMT R91, R10, 0x7610, R91 ;  /* 0x000076100a5b7816 */ /* 0x000fe4000000005b */
[----:B------:R-:W-:Y:S01]  /*1d560*/  PRMT R90, R8, 0x7610, R90 ;  /* 0x00007610085a7816 */ /* 0x000fe2000000005a */
[----:B--2---:R-:W-:Y:S02]  /*1d570*/  IMAD R98, R11, -0x80, R12 ;  /* 0xffffff800b627824 */ /* 0x004fe400078e020c */
[----:B------:R-:W-:Y:S02]  /*1d580*/  IMAD.MOV.U32 R11, RZ, RZ, R31 ;  /* 0x000000ffff0b7224 */ /* 0x000fe400078e001f */
[----:B------:R-:W-:Y:S01]  /*1d590*/  IMAD.MOV.U32 R12, RZ, RZ, R42 ;  /* 0x000000ffff0c7224 */ /* 0x000fe200078e002a */
[----:B------:R-:W-:-:S02]  /*1d5a0*/  IMNMX R98, R98, 0x80, PT ;  /* 0x0000008062627817 */ /* 0x000fc40003800200 */
[----:B------:R-:W-:Y:S01]  /*1d5b0*/  PRMT R74, R11, 0x7610, R74 ;  /* 0x000076100b4a7816 */ /* 0x000fe2000000004a */
[----:B------:R-:W-:Y:S01]  /*1d5c0*/  IMAD.MOV.U32 R11, RZ, RZ, R43 ;  /* 0x000000ffff0b7224 */ /* 0x000fe200078e002b */
[----:B------:R-:W-:Y:S02]  /*1d5d0*/  ISETP.GE.AND P0, PT, R23, R98, PT ;  /* 0x000000621700720c */ /* 0x000fe40003f06270 */
[----:B------:R-:W-:Y:S02]  /*1d5e0*/  PRMT R93, R12, 0x7610, R93 ;  /* 0x000076100c5d7816 */ /* 0x000fe4000000005d */
[----:B------:R-:W-:-:S09]  /*1d5f0*/  PRMT R92, R11, 0x7610, R92 ;  /* 0x000076100b5c7816 */ /* 0x000fd2000000005c */
[----:B------:R-:W-:Y:S05]  /*1d600*/  @P0 BRA `(.L_x_1111) ;  /* 0x0000169000000947 */ /* 0x000fea0003800000 */
[----:B------:R-:W-:Y:S01]  /*1d610*/  ISETP.GE.AND P0, PT, R72, R21, PT ;  /* 0x000000154800720c */ /* 0x000fe20003f06270 */
[----:B------:R-:W-:-:S12]  /*1d620*/  BSSY B0, `(.L_x_1112) ;  /* 0x0000071000007945 */ /* 0x000fd80003800000 */
[----:B------:R-:W-:Y:S05]  /*1d630*/  @P0 BRA `(.L_x_1113) ;  /* 0x000006f000000947 */ /* 0x000fea0003800000 */
[----:B------:R-:W-:Y:S01]  /*1d640*/  LEA.HI R11, R21, R100, RZ, 0x1d ;  /* 0x00000064150b7211 */ /* 0x000fe200078fe8ff */
[----:B------:R-:W-:Y:S01]  /*1d650*/  IMAD.SHL.U32 R13, R23, 0x40, RZ ;  /* 0x00000040170d7824 */ /* 0x000fe200078e00ff */
[----:B------:R-:W-:Y:S02]  /*1d660*/  LEA.HI R129, R9, R108, RZ, 0x5 ;  /* 0x0000006c09817211 */ /* 0x000fe400078f28ff */
[----:B------:R-:W-:Y:S01]  /*1d670*/  SHF.R.S32.HI R8, RZ, 0x1f, R11 ;  /* 0x0000001fff087819 */ /* 0x000fe2000001140b */
[----:B------:R-:W-:Y:S01]  /*1d680*/  IMAD.SHL.U32 R9, R11, 0x8, RZ ;  /* 0x000000080b097824 */ /* 0x000fe200078e00ff */
[----:B------:R-:W-:Y:S01]  /*1d690*/  LOP3.LUT R13, R13, 0x1c0, RZ, 0xc0, !PT ;  /* 0x000001c00d0d7812 */ /* 0x000fe200078ec0ff */
[----:B------:R-:W-:Y:S01]  /*1d6a0*/  IMAD.SHL.U32 R129, R129, 0x10, RZ ;  /* 0x0000001081817824 */ /* 0x000fe200078e00ff */
[----:B------:R-:W-:Y:S02]  /*1d6b0*/  LEA.HI R8, R8, R11, RZ, 0x3 ;  /* 0x0000000b08087211 */ /* 0x000fe400078f18ff */
[----:B------:R-:W-:-:S02]  /*1d6c0*/  LOP3.LUT R12, R13, 0x38, R72, 0xf8, !PT ;  /* 0x000000380d0c7812 */ /* 0x000fc400078ef848 */
[----:B------:R-:W-:Y:S01]  /*1d6d0*/  LOP3.LUT R129, R129, 0xfffffe00, RZ, 0xc0, !PT ;  /* 0xfffffe0081817812 */ /* 0x000fe200078ec0ff */
[----:B------:R-:W-:Y:S01]  /*1d6e0*/  IMAD.SHL.U32 R8, R8, 0x400, RZ ;  /* 0x0000040008087824 */ /* 0x000fe200078e00ff */
[----:B------:R-:W-:Y:S02]  /*1d6f0*/  SHF.R.U32.HI R10, RZ, 0x3, R13 ;  /* 0x00000003ff0a7819 */ /* 0x000fe4000001160d */
[----:B------:R-:W-:Y:S02]  /*1d700*/  LOP3.LUT R9, R13, 0x38, R9, 0xf8, !PT ;  /* 0x000000380d097812 */ /* 0x000fe400078ef809 */
[----:B------:R-:W-:Y:S02]  /*1d710*/  LOP3.LUT R131, R129, R12, R10, 0xf6, !PT ;  /* 0x0000000c81837212 */ /* 0x000fe400078ef60a */
[----:B------:R-:W-:Y:S02]  /*1d720*/  LOP3.LUT R10, R9, R10, RZ, 0x3c, !PT ;  /* 0x0000000a090a7212 */ /* 0x000fe400078e3cff */
[----:B------:R-:W-:Y:S01]  /*1d730*/  LOP3.LUT R8, R8, 0xffffe000, RZ, 0xc0, !PT ;  /* 0xffffe00008087812 */ /* 0x000fe200078ec0ff */
[----:B-----5:R-:W-:-:S03]  /*1d740*/  IMAD.WIDE.U32 R130, R131, 0x2, R118 ;  /* 0x0000000283827825 */ /* 0x020fc600078e0076 */
[----:B------:R-:W-:Y:S02]  /*1d750*/  IADD3 R129, R10, R8, R129 ;  /* 0x000000080a817210 */ /* 0x000fe40007ffe081 */
[----:B------:R-:W2:Y:S03]  /*1d760*/  LD.E.128 R12, [R130.64] ;  /* 0x00000004820c7980 */ /* 0x000ea6000c101d00 */
[----:B------:R-:W-:-:S05]  /*1d770*/  IMAD.WIDE.U32 R128, R129, 0x2, R118 ;  /* 0x0000000281807825 */ /* 0x000fca00078e0076 */
[----:B------:R-:W3:Y:S01]  /*1d780*/  LD.E.128 R8, [R128.64] ;  /* 0x0000000480087980 */ /* 0x000ee2000c101d00 */
[--C-:B------:R-:W-:Y:S02]  /*1d790*/  SHF.R.U64 R127, R84, 0x10, R85.reuse ;  /* 0x00000010547f7819 */ /* 0x100fe40000001255 */
[----:B------:R-:W-:Y:S02]  /*1d7a0*/  SHF.R.U32.HI R84, RZ, 0x10, R85 ;  /* 0x00000010ff547819 */ /* 0x000fe40000011655 */
[--C-:B------:R-:W-:Y:S02]  /*1d7b0*/  SHF.R.U64 R85, R86, 0x10, R87.reuse ;  /* 0x0000001056557819 */ /* 0x100fe40000001257 */
[----:B------:R-:W-:Y:S02]  /*1d7c0*/  SHF.R.U32.HI R86, RZ, 0x10, R87 ;  /* 0x00000010ff567819 */ /* 0x000fe40000011657 */
[--C-:B------:R-:W-:Y:S02]  /*1d7d0*/  SHF.R.U64 R87, R76, 0x10, R77.reuse ;  /* 0x000000104c577819 */ /* 0x100fe4000000124d */
        /* <DEDUP_REMOVED lines=9> */
[----:B------:R-:W-:Y:S02]  /*1d870*/  PRMT R123, R123, 0x5410, R84 ;  /* 0x000054107b7b7816 */ /* 0x000fe40000000054 */
[----:B------:R-:W-:Y:S01]  /*1d880*/  PRMT R121, R121, 0x5410, R78 ;  /* 0x0000541079797816 */ /* 0x000fe2000000004e */
[C---:B------:R-:W-:Y:S01]  /*1d890*/  IMAD.U32 R87, R124.reuse, 0x10000, RZ ;  /* 0x000100007c577824 */ /* 0x040fe200078e00ff */
[----:B------:R-:W-:Y:S02]  /*1d8a0*/  LOP3.LUT R124, R124, 0xffff0000, RZ, 0xc0, !PT ;  /* 0xffff00007c7c7812 */ /* 0x000fe400078ec0ff */
[----:B------:R-:W-:Y:S01]  /*1d8b0*/  PRMT R125, R125, 0x5410, R86 ;  /* 0x000054107d7d7816 */ /* 0x000fe20000000056 */
[C---:B--2---:R-:W-:Y:S01]  /*1d8c0*/  IMAD.U32 R77, R12.reuse, 0x10000, RZ ;  /* 0x000100000c4d7824 */ /* 0x044fe200078e00ff */
[----:B------:R-:W-:Y:S01]  /*1d8d0*/  LOP3.LUT R76, R12, 0xffff0000, RZ, 0xc0, !PT ;  /* 0xffff00000c4c7812 */ /* 0x000fe200078ec0ff */
[C---:B------:R-:W-:Y:S01]  /*1d8e0*/  IMAD.U32 R12, R13.reuse, 0x10000, RZ ;  /* 0x000100000d0c7824 */ /* 0x040fe200078e00ff */
[----:B------:R-:W-:Y:S01]  /*1d8f0*/  LOP3.LUT R79, R13, 0xffff0000, RZ, 0xc0, !PT ;  /* 0xffff00000d4f7812 */ /* 0x000fe200078ec0ff */
[C---:B------:R-:W-:Y:S01]  /*1d900*/  IMAD.U32 R13, R15.reuse, 0x10000, RZ ;  /* 0x000100000f0d7824 */ /* 0x040fe200078e00ff */
[----:B------:R-:W-:Y:S01]  /*1d910*/  LOP3.LUT R85, R15, 0xffff0000, RZ, 0xc0, !PT ;  /* 0xffff00000f557812 */ /* 0x000fe200078ec0ff */
[C---:B------:R-:W-:Y:S01]  /*1d920*/  IMAD.U32 R78, R14.reuse, 0x10000, RZ ;  /* 0x000100000e4e7824 */ /* 0x040fe200078e00ff */
[----:B------:R-:W-:Y:S01]  /*1d930*/  LOP3.LUT R14, R14, 0xffff0000, RZ, 0xc0, !PT ;  /* 0xffff00000e0e7812 */ /* 0x000fe200078ec0ff */
[C---:B---3--:R-:W-:Y:S01]  /*1d940*/  IMAD.U32 R84, R8.reuse, 0x10000, RZ ;  /* 0x0001000008547824 */ /* 0x048fe200078e00ff */
[----:B------:R-:W-:Y:S01]  /*1d950*/  LOP3.LUT R15, R8, 0xffff0000, RZ, 0xc0, !PT ;  /* 0xffff0000080f7812 */ /* 0x000fe200078ec0ff */
[C---:B------:R-:W-:Y:S01]  /*1d960*/  IMAD.U32 R8, R9.reuse, 0x10000, RZ ;  /* 0x0001000009087824 */ /* 0x040fe200078e00ff */
[----:B------:R-:W-:Y:S01]  /*1d970*/  LOP3.LUT R133, R9, 0xffff0000, RZ, 0xc0, !PT ;  /* 0xffff000009857812 */ /* 0x000fe200078ec0ff */
[----:B------:R-:W-:Y:S01]  /*1d980*/  IMAD.U32 R132, R10, 0x10000, RZ ;  /* 0x000100000a847824 */ /* 0x000fe200078e00ff */
[----:B------:R-:W-:Y:S01]  /*1d990*/  SHF.L.U32 R9, R120, 0x10, RZ ;  /* 0x0000001078097819 */ /* 0x000fe200000006ff */
[----:B------:R-:W-:Y:S01]  /*1d9a0*/  IMAD.U32 R86, R11, 0x10000, RZ ;  /* 0x000100000b567824 */ /* 0x000fe200078e00ff */
[----:B------:R-:W-:-:S02]  /*1d9b0*/  LOP3.LUT R127, R10, 0xffff0000, RZ, 0xc0, !PT ;  /* 0xffff00000a7f7812 */ /* 0x000fc400078ec0ff */
[----:B------:R-:W-:Y:S01]  /*1d9c0*/  LOP3.LUT R120, R120, 0xffff0000, RZ, 0xc0, !PT ;  /* 0xffff000078787812 */ /* 0x000fe200078ec0ff */
[C---:B------:R-:W-:Y:S01]  /*1d9d0*/  FMUL.FTZ R10, R84.reuse, R9 ;  /* 0x00000009540a7220 */ /* 0x040fe20000410000 */
[----:B------:R-:W-:Y:S01]  /*1d9e0*/  LOP3.LUT R11, R11, 0xffff0000, RZ, 0xc0, !PT ;  /* 0xffff00000b0b7812 */ /* 0x000fe200078ec0ff */
[-C--:B------:R-:W-:Y:S02]  /*1d9f0*/  FMUL.FTZ R84, R84, R87.reuse ;  /* 0x0000005754547220 */ /* 0x080fe40000410000 */
[----:B------:R-:W-:Y:S02]  /*1da00*/  FFMA.FTZ R10, R77, R87, -R10 ;  /* 0x000000574d0a7223 */ /* 0x000fe4000001080a */
[----:B------:R-:W-:Y:S02]  /*1da10*/  FMUL.FTZ R87, R15, R120 ;  /* 0x000000780f577220 */ /* 0x000fe40000410000 */
[----:B------:R-:W-:Y:S02]  /*1da20*/  FFMA.FTZ R84, R77, R9, R84 ;  /* 0x000000094d547223 */ /* 0x000fe40000010054 */
[----:B------:R-:W-:-:S02]  /*1da30*/  IMAD.U32 R9, R123, 0x10000, RZ ;  /* 0x000100007b097824 */ /* 0x000fc400078e00ff */
[-C--:B------:R-:W-:Y:S02]  /*1da40*/  FMUL.FTZ R15, R15, R124.reuse ;  /* 0x0000007c0f0f7220 */ /* 0x080fe40000410000 */
[----:B------:R-:W-:Y:S01]  /*1da50*/  FFMA.FTZ R87, R76, R124, -R87 ;  /* 0x0000007c4c577223 */ /* 0x000fe20000010857 */
[----:B------:R-:W-:Y:S01]  /*1da60*/  LOP3.LUT R124, R117, 0xffff0000, RZ, 0xc0, !PT ;  /* 0xffff0000757c7812 */ /* 0x000fe200078ec0ff */
[C---:B------:R-:W-:Y:S02]  /*1da70*/  FMUL.FTZ R77, R8.reuse, R135 ;  /* 0x00000087084d7220 */ /* 0x040fe40000410000 */
[-C--:B------:R-:W-:Y:S02]  /*1da80*/  FMUL.FTZ R8, R8, R9.reuse ;  /* 0x0000000908087220 */ /* 0x080fe40000410000 */
[----:B------:R-:W-:Y:S01]  /*1da90*/  FFMA.FTZ R15, R76, R120, R15 ;  /* 0x000000784c0f7223 */ /* 0x000fe2000001000f */
[----:B------:R-:W-:Y:S01]  /*1daa0*/  LOP3.LUT R76, R123, 0xffff0000, RZ, 0xc0, !PT ;  /* 0xffff00007b4c7812 */ /* 0x000fe200078ec0ff */
[----:B------:R-:W-:Y:S01]  /*1dab0*/  FFMA.FTZ R77, R12, R9, -R77 ;  /* 0x000000090c4d7223 */ /* 0x000fe2000001084d */
[----:B------:R-:W-:Y:S01]  /*1dac0*/  SHF.L.U32 R123, R126, 0x10, RZ ;  /* 0x000000107e7b7819 */ /* 0x000fe200000006ff */
[----:B------:R-:W-:Y:S01]  /*1dad0*/  FFMA.FTZ R9, R12, R135, R8 ;  /* 0x000000870c097223 */ /* 0x000fe20000010008 */
[----:B------:R-:W-:Y:S01]  /*1dae0*/  LOP3.LUT R126, R126, 0xffff0000, RZ, 0xc0, !PT ;  /* 0xffff00007e7e7812 */ /* 0x000fe200078ec0ff */
[----:B------:R-:W-:-:S02]  /*1daf0*/  FMUL.FTZ R8, R133, R124 ;  /* 0x0000007c85087220 */ /* 0x000fc40000410000 */
[-C--:B------:R-:W-:Y:S02]  /*1db00*/  FMUL.FTZ R133, R133, R76.reuse ;  /* 0x0000004c85857220 */ /* 0x080fe40000410000 */
[----:B------:R-:W-:Y:S02]  /*1db10*/  FFMA.FTZ R76, R79, R76, -R8 ;  /* 0x0000004c4f4c7223 */ /* 0x000fe40000010808 */
[C---:B------:R-:W-:Y:S01]  /*1db20*/  IMAD.U32 R117, R122.reuse, 0x10000, RZ ;  /* 0x000100007a757824 */ /* 0x040fe200078e00ff */
[----:B------:R-:W-:Y:S01]  /*1db30*/  LOP3.LUT R122, R122, 0xffff0000, RZ, 0xc0, !PT ;  /* 0xffff00007a7a7812 */ /* 0x000fe200078ec0ff */
[----:B------:R-:W-:Y:S02]  /*1db40*/  IMAD.U32 R8, R121, 0x10000, RZ ;  /* 0x0001000079087824 */ /* 0x000fe400078e00ff */
[----:B------:R-:W-:Y:S02]  /*1db50*/  FFMA.FTZ R124, R79, R124, R133 ;  /* 0x0000007c4f7c7223 */ /* 0x000fe40000010085 */
[----:B------:R-:W-:-:S02]  /*1db60*/  IMAD.U32 R12, R125, 0x10000, RZ ;  /* 0x000100007d0c7824 */ /* 0x000fc400078e00ff */
[----:B------:R-:W-:Y:S01]  /*1db70*/  FMUL.FTZ R120, R132, R117 ;  /* 0x0000007584787220 */ /* 0x000fe20000410000 */
[----:B------:R-:W-:Y:S01]  /*1db80*/  F2FP.BF16.PACK_AB R9, R124, R9 ;  /* 0x000000097c09723e */ /* 0x000fe200000010ff */
[----:B------:R-:W-:Y:S02]  /*1db90*/  FMUL.FTZ R133, R86, R8 ;  /* 0x0000000856857220 */ /* 0x000fe40000410000 */
[-C--:B------:R-:W-:Y:S02]  /*1dba0*/  FMUL.FTZ R132, R132, R123.reuse ;  /* 0x0000007b84847220 */ /* 0x080fe40000410000 */
[-C--:B------:R-:W-:Y:S02]  /*1dbb0*/  FMUL.FTZ R86, R86, R12.reuse ;  /* 0x0000000c56567220 */ /* 0x080fe40000410000 */
[----:B------:R-:W-:Y:S01]  /*1dbc0*/  FFMA.FTZ R133, R13, R12, -R133 ;  /* 0x0000000c0d857223 */ /* 0x000fe20000010885 */
[----:B------:R-:W-:Y:S01]  /*1dbd0*/  LOP3.LUT R12, R121, 0xffff0000, RZ, 0xc0, !PT ;  /* 0xffff0000790c7812 */ /* 0x000fe200078ec0ff */
[----:B------:R-:W-:-:S02]  /*1dbe0*/  FFMA.FTZ R79, R78, R123, -R120 ;  /* 0x0000007b4e4f7223 */ /* 0x000fc40000010878 */
[----:B------:R-:W-:Y:S01]  /*1dbf0*/  FFMA.FTZ R132, R78, R117, R132 ;  /* 0x000000754e847223 */ /* 0x000fe20000010084 */
[----:B------:R-:W-:Y:S01]  /*1dc00*/  LOP3.LUT R78, R125, 0xffff0000, RZ, 0xc0, !PT ;  /* 0xffff00007d4e7812 */ /* 0x000fe200078ec0ff */
[----:B------:R-:W-:Y:S02]  /*1dc10*/  FFMA.FTZ R86, R13, R8, R86 ;  /* 0x000000080d567223 */ /* 0x000fe40000010056 */
[C---:B------:R-:W-:Y:S02]  /*1dc20*/  FMUL.FTZ R117, R127.reuse, R122 ;  /* 0x0000007a7f757220 */ /* 0x040fe40000410000 */
[----:B------:R-:W-:Y:S02]  /*1dc30*/  FMUL.FTZ R127, R127, R126 ;  /* 0x0000007e7f7f7220 */ /* 0x000fe40000410000 */
[C---:B------:R-:W-:Y:S02]  /*1dc40*/  FMUL.FTZ R13, R11.reuse, R12 ;  /* 0x0000000c0b0d7220 */ /* 0x040fe40000410000 */
        /* <DEDUP_REMOVED lines=8> */
[----:B------:R-:W-:-:S02]  /*1dcd0*/  F2FP.BF16.PACK_AB R14, R126, R79 ;  /* 0x0000004f7e0e723e */ /* 0x000fc400000010ff */
[----:B------:R-:W-:Y:S02]  /*1dce0*/  F2FP.BF16.PACK_AB R10, R11, R132 ;  /* 0x000000840b0a723e */ /* 0x000fe400000010ff */
[----:B------:R-:W-:Y:S02]  /*1dcf0*/  F2FP.BF16.PACK_AB R15, R78, R133 ;  /* 0x000000854e0f723e */ /* 0x000fe400000010ff */
[----:B------:R-:W-:-:S03]  /*1dd00*/  F2FP.BF16.PACK_AB R11, R85, R86 ;  /* 0x00000056550b723e */ /* 0x000fc600000010ff */
[----:B------:R1:W-:Y:S04]  /*1dd10*/  ST.E.128 [R130.64], R12 ;  /* 0x0000000c82007985 */ /* 0x0003e8000c101d04 */
[----:B------:R1:W-:Y:S02]  /*1dd20*/  ST.E.128 [R128.64], R8 ;  /* 0x0000000880007985 */ /* 0x0003e4000c101d04 */
.L_x_1113:
[----:B------:R-:W-:Y:S05]  /*1dd30*/  BSYNC B0 ;  /* 0x0000000000007941 */ /* 0x000fea0003800000 */
.L_x_1112:
[----:B-1----:R-:W-:Y:S01]  /*1dd40*/  IADD3 R13, R72, 0x20, RZ ;  /* 0x00000020480d7810 */ /* 0x002fe20007ffe0ff */
[----:B------:R-:W-:Y:S03]  /*1dd50*/  BSSY B0, `(.L_x_1114) ;  /* 0x000007a000007945 */ /* 0x000fe60003800000 */
[----:B------:R-:W-:-:S13]  /*1dd60*/  ISETP.GE.AND P0, PT, R13, R21, PT ;  /* 0x000000150d00720c */ /* 0x000fda0003f06270 */
[----:B------:R-:W-:Y:S05]  /*1dd70*/  @P0 BRA `(.L_x_1115) ;  /* 0x0000077000000947 */ /* 0x000fea0003800000 */
[----:B------:R-:W-:Y:S01]  /*1dd80*/  SHF.R.S32.HI R14, RZ, 0x1f, R13 ;  /* 0x0000001fff0e7819 */ /* 0x000fe2000001140d */
[----:B------:R-:W-:Y:S01]  /*1dd90*/  IMAD.SHL.U32 R10, R23, 0x40, RZ ;  /* 0x00000040170a7824 */ /* 0x000fe200078e00ff */
[----:B------:R-:W-:Y:S02]  /*1dda0*/  SHF.R.S32.HI R11, RZ, 0x1f, R108 ;  /* 0x0000001fff0b7819 */ /* 0x000fe4000001146c */
        /* <DEDUP_REMOVED lines=21> */
[----:B------:R-:W-:-:S03]  /*1df00*/  IADD3 R79, R79, R9, R8 ;  /* 0x000000094f4f7210 */ /* 0x000fc60007ffe008 */
[----:B-----5:R-:W-:-:S04]  /*1df10*/  IMAD.WIDE.U32 R84, R15, 0x2, R118 ;  /* 0x000000020f547825 */ /* 0x020fc800078e0076 */
[----:B------:R-:W-:Y:S01]  /*1df20*/  IMAD.WIDE.U32 R78, R79, 0x2, R118 ;  /* 0x000000024f4e7825 */ /* 0x000fe200078e0076 */
[----:B------:R-:W2:Y:S04]  /*1df30*/  LD.E.128 R12, [R84.64] ;  /* 0x00000004540c7980 */ /* 0x000ea8000c101d00 */
[----:B------:R-:W3:Y:S01]  /*1df40*/  LD.E.128 R8, [R78.64] ;  /* 0x000000044e087980 */ /* 0x000ee2000c101d00 */
[--C-:B------:R-:W-:Y:S02]  /*1df50*/  SHF.R.U64 R77, R64, 0x10, R65.reuse ;  /* 0x00000010404d7819 */ /* 0x100fe40000001241 */
[----:B------:R-:W-:Y:S02]  /*1df60*/  SHF.R.U32.HI R64, RZ, 0x10, R65 ;  /* 0x00000010ff407819 */ /* 0x000fe40000011641 */
[----:B------:R-:W-:-:S02]  /*1df70*/  SHF.R.U64 R65, R66, 0x10, R67 ;  /* 0x0000001042417819 */ /* 0x000fc40000001243 */
[----:B------:R-:W-:Y:S02]  /*1df80*/  SHF.R.U32.HI R66, RZ, 0x10, R67 ;  /* 0x00000010ff427819 */ /* 0x000fe40000011643 */
[--C-:B------:R-:W-:Y:S02]  /*1df90*/  SHF.R.U64 R67, R60, 0x10, R61.reuse ;  /* 0x000000103c437819 */ /* 0x100fe4000000123d */
[----:B------:R-:W-:Y:S02]  /*1dfa0*/  SHF.R.U32.HI R60, RZ, 0x10, R61 ;  /* 0x00000010ff3c7819 */ /* 0x000fe4000001163d */
[----:B------:R-:W-:Y:S02]  /*1dfb0*/  SHF.R.U64 R61, R62, 0x10, R63 ;  /* 0x000000103e3d7819 */ /* 0x000fe4000000123f */
[----:B------:R-:W-:Y:S02]  /*1dfc0*/  PRMT R109, R109, 0x5410, R60 ;  /* 0x000054106d6d7816 */ /* 0x000fe4000000003c */
[----:B------:R-:W-:-:S02]  /*1dfd0*/  PRMT R112, R112, 0x5410, R61 ;  /* 0x0000541070707816 */ /* 0x000fc4000000003d */
[----:B------:R-:W-:Y:S01]  /*1dfe0*/  SHF.R.U32.HI R62, RZ, 0x10, R63 ;  /* 0x00000010ff3e7819 */ /* 0x000fe2000001163f */
[----:B------:R-:W-:Y:S01]  /*1dff0*/  IMAD.U32 R87, R109, 0x10000, RZ ;  /* 0x000100006d577824 */ /* 0x000fe200078e00ff */
[----:B------:R-:W-:Y:S02]  /*1e000*/  PRMT R110, R110, 0x5410, R67 ;  /* 0x000054106e6e7816 */ /* 0x000fe40000000043 */
[----:B------:R-:W-:Y:S02]  /*1e010*/  PRMT R114, R114, 0x5410, R77 ;  /* 0x0000541072727816 */ /* 0x000fe4000000004d */
[----:B------:R-:W-:Y:S02]  /*1e020*/  PRMT R116, R116, 0x5410, R65 ;  /* 0x0000541074747816 */ /* 0x000fe40000000041 */
[----:B------:R-:W-:Y:S01]  /*1e030*/  PRMT R113, R113, 0x5410, R64 ;  /* 0x0000541071717816 */ /* 0x000fe20000000040 */
[C---:B------:R-:W-:Y:S01]  /*1e040*/  IMAD.U32 R67, R114.reuse, 0x10000, RZ ;  /* 0x0001000072437824 */ /* 0x040fe200078e00ff */
[----:B------:R-:W-:-:S02]  /*1e050*/  LOP3.LUT R114, R114, 0xffff0000, RZ, 0xc0, !PT ;  /* 0xffff000072727812 */ /* 0x000fc400078ec0ff */
[----:B------:R-:W-:Y:S02]  /*1e060*/  LOP3.LUT R109, R109, 0xffff0000, RZ, 0xc0, !PT ;  /* 0xffff00006d6d7812 */ /* 0x000fe400078ec0ff */
[----:B------:R-:W-:Y:S02]  /*1e070*/  PRMT R111, R111, 0x5410, R62 ;  /* 0x000054106f6f7816 */ /* 0x000fe4000000003e */
[----:B------:R-:W-:Y:S01]  /*1e080*/  PRMT R115, R115, 0x5410, R66 ;  /* 0x0000541073737816 */ /* 0x000fe20000000042 */
[C---:B--2---:R-:W-:Y:S01]  /*1e090*/  IMAD.U32 R61, R12.reuse, 0x10000, RZ ;  /* 0x000100000c3d7824 */ /* 0x044fe200078e00ff */
        /* <DEDUP_REMOVED lines=17> */
[----:B------:R-:W-:Y:S02]  /*1e1b0*/  IMAD.U32 R9, R113, 0x10000, RZ ;  /* 0x0001000071097824 */ /* 0x000fe400078e00ff */
[C---:B------:R-:W-:Y:S02]  /*1e1c0*/  FMUL.FTZ R67, R15.reuse, R110 ;  /* 0x0000006e0f437220 */ /* 0x040fe40000410000 */
[----:B------:R-:W-:-:S02]  /*1e1d0*/  FMUL.FTZ R15, R15, R114 ;  /* 0x000000720f0f7220 */ /* 0x000fc40000410000 */
[C---:B------:R-:W-:Y:S02]  /*1e1e0*/  FMUL.FTZ R61, R8.reuse, R87 ;  /* 0x00000057083d7220 */ /* 0x040fe40000410000 */
[-C--:B------:R-:W-:Y:S02]  /*1e1f0*/  FMUL.FTZ R8, R8, R9.reuse ;  /* 0x0000000908087220 */ /* 0x080fe40000410000 */
[C---:B------:R-:W-:Y:S02]  /*1e200*/  FFMA.FTZ R67, R60.reuse, R114, -R67 ;  /* 0x000000723c437223 */ /* 0x040fe40000010843 */
[----:B------:R-:W-:Y:S01]  /*1e210*/  FFMA.FTZ R15, R60, R110, R15 ;  /* 0x0000006e3c0f7223 */ /* 0x000fe2000001000f */
[----:B------:R-:W-:Y:S01]  /*1e220*/  LOP3.LUT R60, R113, 0xffff0000, RZ, 0xc0, !PT ;  /* 0xffff0000713c7812 */ /* 0x000fe200078ec0ff */
[C---:B------:R-:W-:Y:S02]  /*1e230*/  FFMA.FTZ R61, R12.reuse, R9, -R61 ;  /* 0x000000090c3d7223 */ /* 0x040fe4000001083d */
[----:B------:R-:W-:-:S02]  /*1e240*/  FFMA.FTZ R9, R12, R87, R8 ;  /* 0x000000570c097223 */ /* 0x000fc40000010008 */
[C---:B------:R-:W-:Y:S02]  /*1e250*/  FMUL.FTZ R12, R86.reuse, R109 ;  /* 0x0000006d560c7220 */ /* 0x040fe40000410000 */
[-C--:B------:R-:W-:Y:S02]  /*1e260*/  FMUL.FTZ R86, R86, R60.reuse ;  /* 0x0000003c56567220 */ /* 0x080fe40000410000 */
[----:B------:R-:W-:Y:S02]  /*1e270*/  IMAD.U32 R8, R112, 0x10000, RZ ;  /* 0x0001000070087824 */ /* 0x000fe400078e00ff */
[----:B------:R-:W-:Y:S02]  /*1e280*/  FFMA.FTZ R60, R63, R60, -R12 ;  /* 0x0000003c3f3c7223 */ /* 0x000fe4000001080c */
[C---:B------:R-:W-:Y:S01]  /*1e290*/  IMAD.U32 R66, R11.reuse, 0x10000, RZ ;  /* 0x000100000b427824 */ /* 0x040fe200078e00ff */
[----:B------:R-:W-:Y:S01]  /*1e2a0*/  LOP3.LUT R11, R11, 0xffff0000, RZ, 0xc0, !PT ;  /* 0xffff00000b0b7812 */ /* 0x000fe200078ec0ff */
[----:B------:R-:W-:-:S02]  /*1e2b0*/  IMAD.U32 R110, R116, 0x10000, RZ ;  /* 0x00010000746e7824 */ /* 0x000fc400078e00ff */
[----:B------:R-:W-:Y:S02]  /*1e2c0*/  IMAD.U32 R12, R111, 0x10000, RZ ;  /* 0x000100006f0c7824 */ /* 0x000fe400078e00ff */
[----:B------:R-:W-:Y:S02]  /*1e2d0*/  FMUL.FTZ R113, R77, R8 ;  /* 0x000000084d717220 */ /* 0x000fe40000410000 */
[C---:B------:R-:W-:Y:S01]  /*1e2e0*/  IMAD.U32 R62, R14.reuse, 0x10000, RZ ;  /* 0x000100000e3e7824 */ /* 0x040fe200078e00ff */
[----:B------:R-:W-:Y:S01]  /*1e2f0*/  LOP3.LUT R14, R14, 0xffff0000, RZ, 0xc0, !PT ;  /* 0xffff00000e0e7812 */ /* 0x000fe200078ec0ff */
[----:B------:R-:W-:Y:S02]  /*1e300*/  IMAD.U32 R87, R115, 0x10000, RZ ;  /* 0x0001000073577824 */ /* 0x000fe400078e00ff */
[----:B------:R-:W-:Y:S02]  /*1e310*/  FMUL.FTZ R77, R77, R110 ;  /* 0x0000006e4d4d7220 */ /* 0x000fe40000410000 */
[----:B------:R-:W-:-:S02]  /*1e320*/  FMUL.FTZ R114, R66, R12 ;  /* 0x0000000c42727220 */ /* 0x000fc40000410000 */
[----:B------:R-:W-:Y:S01]  /*1e330*/  FFMA.FTZ R86, R63, R109, R86 ;  /* 0x0000006d3f567223 */ /* 0x000fe20000010056 */
[----:B------:R-:W-:Y:S01]  /*1e340*/  LOP3.LUT R109, R116, 0xffff0000, RZ, 0xc0, !PT ;  /* 0xffff0000746d7812 */ /* 0x000fe200078ec0ff */
[----:B------:R-:W-:Y:S01]  /*1e350*/  FFMA.FTZ R77, R62, R8, R77 ;  /* 0x000000083e4d7223 */ /* 0x000fe2000001004d */
[----:B------:R-:W-:Y:S01]  /*1e360*/  LOP3.LUT R8, R111, 0xffff0000, RZ, 0xc0, !PT ;  /* 0xffff00006f087812 */ /* 0x000fe200078ec0ff */
[----:B------:R-:W-:Y:S01]  /*1e370*/  FMUL.FTZ R66, R66, R87 ;  /* 0x0000005742427220 */ /* 0x000fe20000410000 */
[----:B------:R-:W-:Y:S01]  /*1e380*/  F2FP.BF16.PACK_AB R9, R86, R9 ;  /* 0x000000095609723e */ /* 0x000fe200000010ff */
[----:B------:R-:W-:Y:S01]  /*1e390*/  FFMA.FTZ R114, R13, R87, -R114 ;  /* 0x000000570d727223 */ /* 0x000fe20000010872 */
[----:B------:R-:W-:Y:S01]  /*1e3a0*/  LOP3.LUT R87, R112, 0xffff0000, RZ, 0xc0, !PT ;  /* 0xffff000070577812 */ /* 0x000fe200078ec0ff */
[----:B------:R-:W-:Y:S01]  /*1e3b0*/  FFMA.FTZ R63, R62, R110, -R113 ;  /* 0x0000006e3e3f7223 */ /* 0x000fe20000010871 */
[----:B------:R-:W-:Y:S01]  /*1e3c0*/  LOP3.LUT R62, R115, 0xffff0000, RZ, 0xc0, !PT ;  /* 0xffff0000733e7812 */ /* 0x000fe200078ec0ff */
[----:B------:R-:W-:-:S02]  /*1e3d0*/  FFMA.FTZ R66, R13, R12, R66 ;  /* 0x0000000c0d427223 */ /* 0x000fc40000010042 */
[C---:B------:R-:W-:Y:S02]  /*1e3e0*/  FMUL.FTZ R111, R76.reuse, R87 ;  /* 0x000000574c6f7220 */ /* 0x040fe40000410000 */
[C---:B------:R-:W-:Y:S02]  /*1e3f0*/  FMUL.FTZ R13, R11.reuse, R8 ;  /* 0x000000080b0d7220 */ /* 0x040fe40000410000 */
[-C--:B------:R-:W-:Y:S02]  /*1e400*/  FMUL.FTZ R110, R76, R109.reuse ;  /* 0x0000006d4c6e7220 */ /* 0x080fe40000410000 */
[-C--:B------:R-:W-:Y:S02]  /*1e410*/  FMUL.FTZ R12, R11, R62.reuse ;  /* 0x0000003e0b0c7220 */ /* 0x080fe40000410000 */
[----:B------:R-:W-:Y:S02]  /*1e420*/  FFMA.FTZ R76, R14, R109, -R111 ;  /* 0x0000006d0e4c7223 */ /* 0x000fe4000001086f */
        /* <DEDUP_REMOVED lines=10> */
[----:B------:R1:W-:Y:S04]  /*1e4d0*/  ST.E.128 [R84.64], R12 ;  /* 0x0000000c54007985 */ /* 0x0003e8000c101d04 */
[----:B------:R1:W-:Y:S02]  /*1e4e0*/  ST.E.128 [R78.64], R8 ;  /* 0x000000084e007985 */ /* 0x0003e4000c101d04 */
.L_x_1115:
[----:B------:R-:W-:Y:S05]  /*1e4f0*/  BSYNC B0 ;  /* 0x0000000000007941 */ /* 0x000fea0003800000 */
.L_x_1114:
[----:B-1----:R-:W-:-:S04]  /*1e500*/  IADD3 R11, R72, 0x40, RZ ;  /* 0x00000040480b7810 */ /* 0x002fc80007ffe0ff */
        /* <DEDUP_REMOVED lines=31> */
[----:B------:R-:W-:Y:S02]  /*1e700*/  SHF.R.U64 R52, R52, 0x10, R53 ;  /* 0x0000001034347819 */ /* 0x000fe40000001235 */
[----:B------:R-:W-:Y:S02]  /*1e710*/  SHF.R.U64 R54, R54, 0x10, R55 ;  /* 0x0000001036367819 */ /* 0x000fe40000001237 */
[----:B------:R-:W-:-:S02]  /*1e720*/  SHF.R.U64 R56, R56, 0x10, R57 ;  /* 0x0000001038387819 */ /* 0x000fc40000001239 */
[----:B------:R-:W-:Y:S02]  /*1e730*/  SHF.R.U32.HI R55, RZ, 0x10, R55 ;  /* 0x00000010ff377819 */ /* 0x000fe40000011637 */
[----:B------:R-:W-:Y:S02]  /*1e740*/  SHF.R.U32.HI R57, RZ, 0x10, R57 ;  /* 0x00000010ff397819 */ /* 0x000fe40000011639 */
[----:B------:R-:W-:Y:S02]  /*1e750*/  SHF.R.U32.HI R60, RZ, 0x10, R53 ;  /* 0x00000010ff3c7819 */ /* 0x000fe40000011635 */
[----:B------:R-:W-:Y:S02]  /*1e760*/  PRMT R101, R101, 0x5410, R52 ;  /* 0x0000541065657816 */ /* 0x000fe40000000034 */
[----:B------:R-:W-:Y:S02]  /*1e770*/  SHF.R.U64 R58, R58, 0x10, R59 ;  /* 0x000000103a3a7819 */ /* 0x000fe4000000123b */
[----:B------:R-:W-:-:S02]  /*1e780*/  PRMT R102, R102, 0x5410, R55 ;  /* 0x0000541066667816 */ /* 0x000fc40000000037 */
[----:B------:R-:W-:Y:S02]  /*1e790*/  SHF.R.U32.HI R59, RZ, 0x10, R59 ;  /* 0x00000010ff3b7819 */ /* 0x000fe4000001163b */
[----:B------:R-:W-:Y:S02]  /*1e7a0*/  PRMT R105, R105, 0x5410, R56 ;  /* 0x0000541069697816 */ /* 0x000fe40000000038 */
[----:B------:R-:W-:Y:S02]  /*1e7b0*/  PRMT R104, R104, 0x5410, R57 ;  /* 0x0000541068687816 */ /* 0x000fe40000000039 */
[----:B------:R-:W-:Y:S01]  /*1e7c0*/  PRMT R106, R106, 0x5410, R59 ;  /* 0x000054106a6a7816 */ /* 0x000fe2000000003b */
[----:B------:R-:W-:Y:S01]  /*1e7d0*/  IMAD.U32 R59, R105, 0x10000, RZ ;  /* 0x00010000693b7824 */ /* 0x000fe200078e00ff */
[----:B------:R-:W-:Y:S02]  /*1e7e0*/  PRMT R99, R99, 0x5410, R60 ;  /* 0x0000541063637816 */ /* 0x000fe4000000003c */
[----:B------:R-:W-:-:S02]  /*1e7f0*/  LOP3.LUT R76, R105, 0xffff0000, RZ, 0xc0, !PT ;  /* 0xffff0000694c7812 */ /* 0x000fc400078ec0ff */
        /* <DEDUP_REMOVED lines=26> */
[----:B------:R-:W-:Y:S02]  /*1e9a0*/  FMUL.FTZ R8, R8, R9 ;  /* 0x0000000908087220 */ /* 0x000fe40000410000 */
[C---:B------:R-:W-:Y:S02]  /*1e9b0*/  FFMA.FTZ R59, R52.reuse, R76, -R59 ;  /* 0x0000004c343b7223 */ /* 0x040fe4000001083b */
[----:B------:R-:W-:Y:S01]  /*1e9c0*/  FFMA.FTZ R15, R52, R101, R15 ;  /* 0x00000065340f7223 */ /* 0x000fe2000001000f */
[----:B------:R-:W-:Y:S01]  /*1e9d0*/  LOP3.LUT R52, R104, 0xffff0000, RZ, 0xc0, !PT ;  /* 0xffff000068347812 */ /* 0x000fe200078ec0ff */
[C---:B------:R-:W-:Y:S02]  /*1e9e0*/  FFMA.FTZ R53, R12.reuse, R9, -R53 ;  /* 0x000000090c357223 */ /* 0x040fe40000010835 */
[----:B------:R-:W-:-:S02]  /*1e9f0*/  FFMA.FTZ R9, R12, R67, R8 ;  /* 0x000000430c097223 */ /* 0x000fc40000010008 */
[C---:B------:R-:W-:Y:S02]  /*1ea00*/  FMUL.FTZ R12, R66.reuse, R99 ;  /* 0x00000063420c7220 */ /* 0x040fe40000410000 */
[-C--:B------:R-:W-:Y:S02]  /*1ea10*/  FMUL.FTZ R66, R66, R52.reuse ;  /* 0x0000003442427220 */ /* 0x080fe40000410000 */
[----:B------:R-:W-:Y:S02]  /*1ea20*/  FFMA.FTZ R52, R55, R52, -R12 ;  /* 0x0000003437347223 */ /* 0x000fe4000001080c */
[C---:B------:R-:W-:Y:S01]  /*1ea30*/  IMAD.U32 R58, R11.reuse, 0x10000, RZ ;  /* 0x000100000b3a7824 */ /* 0x040fe200078e00ff */
[----:B------:R-:W-:Y:S01]  /*1ea40*/  LOP3.LUT R11, R11, 0xffff0000, RZ, 0xc0, !PT ;  /* 0xffff00000b0b7812 */ /* 0x000fe200078ec0ff */
        /* <DEDUP_REMOVED lines=8> */
[----:B------:R-:W-:-:S02]  /*1ead0*/  FMUL.FTZ R77, R61, R8 ;  /* 0x000000083d4d7220 */ /* 0x000fc40000410000 */
[----:B------:R-:W-:Y:S02]  /*1eae0*/  FMUL.FTZ R78, R58, R12 ;  /* 0x0000000c3a4e7220 */ /* 0x000fe40000410000 */
[C---:B------:R-:W-:Y:S01]  /*1eaf0*/  IMAD.U32 R54, R14.reuse, 0x10000, RZ ;  /* 0x000100000e367824 */ /* 0x040fe200078e00ff */
[----:B------:R-:W-:Y:S01]  /*1eb00*/  LOP3.LUT R14, R14, 0xffff0000, RZ, 0xc0, !PT ;  /* 0xffff00000e0e7812 */ /* 0x000fe200078ec0ff */
[-C--:B------:R-:W-:Y:S02]  /*1eb10*/  FMUL.FTZ R61, R61, R76.reuse ;  /* 0x0000004c3d3d7220 */ /* 0x080fe40000410000 */
[----:B------:R-:W-:Y:S02]  /*1eb20*/  FMUL.FTZ R58, R58, R67 ;  /* 0x000000433a3a7220 */ /* 0x000fe40000410000 */
[----:B------:R-:W-:Y:S02]  /*1eb30*/  FFMA.FTZ R66, R55, R99, R66 ;  /* 0x0000006337427223 */ /* 0x000fe40000010042 */
[----:B------:R-:W-:-:S02]  /*1eb40*/  FFMA.FTZ R55, R54, R76, -R77 ;  /* 0x0000004c36377223 */ /* 0x000fc4000001084d */
[----:B------:R-:W-:Y:S01]  /*1eb50*/  FFMA.FTZ R61, R54, R8, R61 ;  /* 0x00000008363d7223 */ /* 0x000fe2000001003d */
[----:B------:R-:W-:Y:S01]  /*1eb60*/  F2FP.BF16.PACK_AB R9, R66, R9 ;  /* 0x000000094209723e */ /* 0x000fe200000010ff */
[----:B------:R-:W-:Y:S02]  /*1eb70*/  FFMA.FTZ R58, R13, R12, R58 ;  /* 0x0000000c0d3a7223 */ /* 0x000fe4000001003a */
[C---:B------:R-:W-:Y:S02]  /*1eb80*/  FMUL.FTZ R54, R60.reuse, R103 ;  /* 0x000000673c367220 */ /* 0x040fe40000410000 */
[C---:B------:R-:W-:Y:S02]  /*1eb90*/  FMUL.FTZ R12, R11.reuse, R102 ;  /* 0x000000660b0c7220 */ /* 0x040fe40000410000 */
[----:B------:R-:W-:Y:S02]  /*1eba0*/  FMUL.FTZ R60, R60, R107 ;  /* 0x0000006b3c3c7220 */ /* 0x000fe40000410000 */
[----:B------:R-:W-:-:S02]  /*1ebb0*/  FMUL.FTZ R8, R11, R106 ;  /* 0x0000006a0b087220 */ /* 0x000fc40000410000 */
[----:B------:R-:W-:Y:S01]  /*1ebc0*/  FFMA.FTZ R78, R13, R67, -R78 ;  /* 0x000000430d4e7223 */ /* 0x000fe2000001084e */
[----:B------:R-:W-:Y:S01]  /*1ebd0*/  F2FP.BF16.PACK_AB R13, R52, R53 ;  /* 0x00000035340d723e */ /* 0x000fe200000010ff */
[C---:B------:R-:W-:Y:S02]  /*1ebe0*/  FFMA.FTZ R54, R14.reuse, R107, -R54 ;  /* 0x0000006b0e367223 */ /* 0x040fe40000010836 */
[----:B------:R-:W-:Y:S01]  /*1ebf0*/  FFMA.FTZ R11, R57, R106, -R12 ;  /* 0x0000006a390b7223 */ /* 0x000fe2000001080c */
[----:B------:R-:W-:Y:S01]  /*1ec00*/  F2FP.BF16.PACK_AB R12, R59, R10 ;  /* 0x0000000a3b0c723e */ /* 0x000fe200000010ff */
[----:B------:R-:W-:Y:S01]  /*1ec10*/  FFMA.FTZ R60, R14, R103, R60 ;  /* 0x000000670e3c7223 */ /* 0x000fe2000001003c */
[----:B------:R-:W-:Y:S01]  /*1ec20*/  F2FP.BF16.PACK_AB R14, R54, R55 ;  /* 0x00000037360e723e */ /* 0x000fe200000010ff */
[----:B------:R-:W-:Y:S01]  /*1ec30*/  FFMA.FTZ R57, R57, R102, R8 ;  /* 0x0000006639397223 */ /* 0x000fe20000010008 */
[----:B------:R-:W-:Y:S02]  /*1ec40*/  F2FP.BF16.PACK_AB R8, R15, R56 ;  /* 0x000000380f08723e */ /* 0x000fe400000010ff */
[----:B------:R-:W-:-:S02]  /*1ec50*/  F2FP.BF16.PACK_AB R15, R11, R78 ;  /* 0x0000004e0b0f723e */ /* 0x000fc400000010ff */
[----:B------:R-:W-:Y:S02]  /*1ec60*/  F2FP.BF16.PACK_AB R10, R60, R61 ;  /* 0x0000003d3c0a723e */ /* 0x000fe400000010ff */
[----:B------:R-:W-:Y:S01]  /*1ec70*/  F2FP.BF16.PACK_AB R11, R57, R58 ;  /* 0x0000003a390b723e */ /* 0x000fe200000010ff */
[----:B------:R1:W-:Y:S04]  /*1ec80*/  ST.E.128 [R64.64], R12 ;  /* 0x0000000c40007985 */ /* 0x0003e8000c101d04 */
[----:B------:R1:W-:Y:S02]  /*1ec90*/  ST.E.128 [R62.64], R8 ;  /* 0x000000083e007985 */ /* 0x0003e4000c101d04 */
.L_x_1111:
[----:B------:R-:W-:Y:S05]  /*1eca0*/  BSYNC B1 ;  /* 0x0000000000017941 */ /* 0x000fea0003800000 */
.L_x_1110:
[----:B------:R-:W-:Y:S01]  /*1ecb0*/  IADD3 R23, R23, 0x40, RZ ;  /* 0x0000004017177810 */ /* 0x000fe20007ffe0ff */
[----:B-1----:R-:W-:Y:S02]  /*1ecc0*/  IMAD.MOV.U32 R8, RZ, RZ, R22 ;  /* 0x000000ffff087224 */ /* 0x002fe400078e0016 */
[----:B------:R-:W-:Y:S01]  /*1ecd0*/  IMAD.MOV.U32 R9, RZ, RZ, 0x0 ;  /* 0x00000000ff097424 */ /* 0x000fe200078e00ff */
[----:B------:R-:W-:-:S13]  /*1ece0*/  ISETP.GE.AND P0, PT, R23, R98, PT ;  /* 0x000000621700720c */ /* 0x000fda0003f06270 */
[----:B------:R-:W-:Y:S05]  /*1ecf0*/  @P0 RET.REL.NODEC R8 `(_ZN7cutlass13device_kernelIN5flash19enable_sm80_to_sm89INS1_16FlashAttnFwdSm80INS1_25CollectiveMainloopFwdSm80ILi8ELi2ELb0EN4cute5tupleIJNS5_1CILi128EEENS7_ILi64EEENS7_ILi192EEEEEELi192ENS_10bfloat16_tEfNS_4arch4Sm80ELb0ELb1ELb1ELb1ELb0ELb1ELb1ELb0EEENS1_21CollectiveEpilogueFwdINS6_IJS8_SA_S9_EEENS6_IJNS7_ILi1EEESI_SI_EEESC_SE_Li256ELb1ELb1ELb0ELb0EEENS1_19SingleTileSchedulerILb1ELb0ELb1ELi128EEEEEEEEEvNT_6ParamsE) ;  /* 0xfffe130008000950 */ /* 0x000fea0003c3ffff */
[----:B------:R-:W-:Y:S01]  /*1ed00*/  ISETP.GE.AND P0, PT, R72, R21, PT ;  /* 0x000000154800720c */ /* 0x000fe20003f06270 */
[----:B------:R-:W-:-:S12]  /*1ed10*/  BSSY B0, `(.L_x_1116) ;  /* 0x0000072000007945 */ /* 0x000fd80003800000 */
[----:B------:R-:W-:Y:S05]  /*1ed20*/  @P0 BRA `(.L_x_1117) ;  /* 0x0000070000000947 */ /* 0x000fea0003800000 */
[----:B------:R-:W-:Y:S01]  /*1ed30*/  LEA.HI R8, R21, R100, RZ, 0x1d ;  /* 0x0000006415087211 */ /* 0x000fe200078fe8ff */
[----:B------:R-:W-:Y:S01]  /*1ed40*/  IMAD.SHL.U32 R11, R23, 0x40, RZ ;  /* 0x00000040170b7824 */ /* 0x000fe200078e00ff */
[----:B------:R-:W-:Y:S02]  /*1ed50*/  SHF.R.S32.HI R10, RZ, 0x1f, R23 ;  /* 0x0000001fff0a7819 */ /* 0x000fe40000011417 */
[----:B------:R-:W-:Y:S02]  /*1ed60*/  SHF.R.S32.HI R53, RZ, 0x1f, R8 ;  /* 0x0000001fff357819 */ /* 0x000fe40000011408 */
[----:B------:R-:W-:Y:S02]  /*1ed70*/  LEA.HI R9, R10, R23, RZ, 0x3 ;  /* 0x000000170a097211 */ /* 0x000fe400078f18ff */
[----:B------:R-:W-:Y:S01]  /*1ed80*/  LEA.HI R53, R53, R8, RZ, 0x3 ;  /* 0x0000000835357211 */ /* 0x000fe200078f18ff */
[----:B------:R-:W-:Y:S01]  /*1ed90*/  IMAD.SHL.U32 R8, R8, 0x8, RZ ;  /* 0x0000000808087824 */ /* 0x000fe200078e00ff */
[----:B------:R-:W-:Y:S01]  /*1eda0*/  LOP3.LUT R11, R11, 0x1c0, RZ, 0xc0, !PT ;  /* 0x000001c00b0b7812 */ /* 0x000fe200078ec0ff */
[----:B------:R-:W-:-:S02]  /*1edb0*/  IMAD.SHL.U32 R9, R9, 0x40, RZ ;  /* 0x0000004009097824 */ /* 0x000fc400078e00ff */
[----:B------:R-:W-:Y:S01]  /*1edc0*/  IMAD.SHL.U32 R53, R53, 0x400, RZ ;  /* 0x0000040035357824 */ /* 0x000fe200078e00ff */
[----:B------:R-:W-:Y:S02]  /*1edd0*/  SHF.R.U32.HI R10, RZ, 0x3, R11 ;  /* 0x00000003ff0a7819 */ /* 0x000fe4000001160b */
[C---:B------:R-:W-:Y:S02]  /*1ede0*/  LOP3.LUT R8, R11.reuse, 0x38, R8, 0xf8, !PT ;  /* 0x000000380b087812 */ /* 0x040fe400078ef808 */
[----:B------:R-:W-:Y:S02]  /*1edf0*/  LOP3.LUT R55, R11, 0x38, R72, 0xf8, !PT ;  /* 0x000000380b377812 */ /* 0x000fe400078ef848 */
[----:B------:R-:W-:Y:S02]  /*1ee00*/  LOP3.LUT R9, R9, 0xfffffe00, RZ, 0xc0, !PT ;  /* 0xfffffe0009097812 */ /* 0x000fe400078ec0ff */
[----:B------:R-:W-:Y:S02]  /*1ee10*/  LOP3.LUT R8, R8, R10, RZ, 0x3c, !PT ;  /* 0x0000000a08087212 */ /* 0x000fe400078e3cff */
[----:B------:R-:W-:-:S02]  /*1ee20*/  LOP3.LUT R53, R53, 0xffffe000, RZ, 0xc0, !PT ;  /* 0xffffe00035357812 */ /* 0x000fc400078ec0ff */
[----:B------:R-:W-:Y:S02]  /*1ee30*/  LOP3.LUT R55, R9, R55, R10, 0xf6, !PT ;  /* 0x0000003709377212 */ /* 0x000fe400078ef60a */
        /* <DEDUP_REMOVED lines=8> */
[----:B------:R-:W-:Y:S02]  /*1eec0*/  SHF.R.U64 R48, R48, 0x10, R49 ;  /* 0x0000001030307819 */ /* 0x000fe40000001231 */
[----:B------:R-:W-:Y:S02]  /*1eed0*/  SHF.R.U32.HI R43, RZ, 0x10, R43 ;  /* 0x00000010ff2b7819 */ /* 0x000fe4000001162b */
[----:B------:R-:W-:Y:S02]  /*1eee0*/  SHF.R.U32.HI R49, RZ, 0x10, R49 ;  /* 0x00000010ff317819 */ /* 0x000fe40000011631 */
[----:B------:R-:W-:Y:S02]  /*1eef0*/  PRMT R91, R91, 0x5410, R40 ;  /* 0x000054105b5b7816 */ /* 0x000fe40000000028 */
[----:B------:R-:W-:Y:S02]  /*1ef00*/  PRMT R90, R90, 0x5410, R41 ;  /* 0x000054105a5a7816 */ /* 0x000fe40000000029 */
[----:B------:R-:W-:-:S02]  /*1ef10*/  SHF.R.U64 R50, R50, 0x10, R51 ;  /* 0x0000001032327819 */ /* 0x000fc40000001233 */
[----:B------:R-:W-:Y:S01]  /*1ef20*/  PRMT R92, R92, 0x5410, R43 ;  /* 0x000054105c5c7816 */ /* 0x000fe2000000002b */
[----:B------:R-:W-:Y:S01]  /*1ef30*/  IMAD.U32 R59, R90, 0x10000, RZ ;  /* 0x000100005a3b7824 */ /* 0x000fe200078e00ff */
[----:B------:R-:W-:Y:S02]  /*1ef40*/  SHF.R.U32.HI R51, RZ, 0x10, R51 ;  /* 0x00000010ff337819 */ /* 0x000fe40000011633 */
        /* <DEDUP_REMOVED lines=37> */
[C---:B------:R-:W-:Y:S01]  /*1f1a0*/  IMAD.U32 R8, R93.reuse, 0x10000, RZ ;  /* 0x000100005d087824 */ /* 0x040fe200078e00ff */
[----:B------:R-:W-:Y:S01]  /*1f1b0*/  LOP3.LUT R93, R93, 0xffff0000, RZ, 0xc0, !PT ;  /* 0xffff00005d5d7812 */ /* 0x000fe200078ec0ff */
[C---:B------:R-:W-:Y:S01]  /*1f1c0*/  IMAD.U32 R59, R97.reuse, 0x10000, RZ ;  /* 0x00010000613b7824 */ /* 0x040fe200078e00ff */
[----:B------:R-:W-:Y:S01]  /*1f1d0*/  LOP3.LUT R97, R97, 0xffff0000, RZ, 0xc0, !PT ;  /* 0xffff000061617812 */ /* 0x000fe200078ec0ff */
[-C--:B------:R-:W-:Y:S02]  /*1f1e0*/  FMUL.FTZ R61, R58, R40.reuse ;  /* 0x000000283a3d7220 */ /* 0x080fe40000410000 */
[----:B------:R-:W-:Y:S02]  /*1f1f0*/  FFMA.FTZ R40, R43, R40, -R12 ;  /* 0x000000282b287223 */ /* 0x000fe4000001080c */
[C---:B------:R-:W-:Y:S01]  /*1f200*/  IMAD.U32 R50, R11.reuse, 0x10000, RZ ;  /* 0x000100000b327824 */ /* 0x040fe200078e00ff */
[----:B------:R-:W-:Y:S01]  /*1f210*/  LOP3.LUT R11, R11, 0xffff0000, RZ, 0xc0, !PT ;  /* 0xffff00000b0b7812 */ /* 0x000fe200078ec0ff */
[C---:B------:R-:W-:Y:S01]  /*1f220*/  IMAD.U32 R12, R92.reuse, 0x10000, RZ ;  /* 0x000100005c0c7824 */ /* 0x040fe200078e00ff */
[----:B------:R-:W-:Y:S01]  /*1f230*/  LOP3.LUT R92, R92, 0xffff0000, RZ, 0xc0, !PT ;  /* 0xffff00005c5c7812 */ /* 0x000fe200078ec0ff */
[----:B------:R-:W-:-:S02]  /*1f240*/  FMUL.FTZ R60, R57, R8 ;  /* 0x00000008393c7220 */ /* 0x000fc40000410000 */
[C---:B------:R-:W-:Y:S01]  /*1f250*/  IMAD.U32 R42, R14.reuse, 0x10000, RZ ;  /* 0x000100000e2a7824 */ /* 0x040fe200078e00ff */
[----:B------:R-:W-:Y:S01]  /*1f260*/  LOP3.LUT R14, R14, 0xffff0000, RZ, 0xc0, !PT ;  /* 0xffff00000e0e7812 */ /* 0x000fe200078ec0ff */
[C---:B------:R-:W-:Y:S01]  /*1f270*/  IMAD.U32 R58, R96.reuse, 0x10000, RZ ;  /* 0x00010000603a7824 */ /* 0x040fe200078e00ff */
[----:B------:R-:W-:Y:S01]  /*1f280*/  LOP3.LUT R96, R96, 0xffff0000, RZ, 0xc0, !PT ;  /* 0xffff000060607812 */ /* 0x000fe200078ec0ff */
[-C--:B------:R-:W-:Y:S02]  /*1f290*/  FMUL.FTZ R57, R57, R59.reuse ;  /* 0x0000003b39397220 */ /* 0x080fe40000410000 */
[----:B------:R-:W-:Y:S02]  /*1f2a0*/  FFMA.FTZ R90, R43, R90, R61 ;  /* 0x0000005a2b5a7223 */ /* 0x000fe4000001003d */
[C---:B------:R-:W-:Y:S02]  /*1f2b0*/  FFMA.FTZ R43, R42.reuse, R59, -R60 ;  /* 0x0000003b2a2b7223 */ /* 0x040fe4000001083c */
[----:B------:R-:W-:Y:S01]  /*1f2c0*/  FFMA.FTZ R57, R42, R8, R57 ;  /* 0x000000082a397223 */ /* 0x000fe20000010039 */
[----:B------:R-:W-:Y:S01]  /*1f2d0*/  F2FP.BF16.PACK_AB R9, R90, R9 ;  /* 0x000000095a09723e */ /* 0x000fe200000010ff */
[----:B------:R-:W-:-:S02]  /*1f2e0*/  FMUL.FTZ R61, R50, R12 ;  /* 0x0000000c323d7220 */ /* 0x000fc40000410000 */
[----:B------:R-:W-:Y:S02]  /*1f2f0*/  FMUL.FTZ R42, R56, R93 ;  /* 0x0000005d382a7220 */ /* 0x000fe40000410000 */
[C---:B------:R-:W-:Y:S02]  /*1f300*/  FMUL.FTZ R8, R11.reuse, R92 ;  /* 0x0000005c0b087220 */ /* 0x040fe40000410000 */
[----:B------:R-:W-:Y:S02]  /*1f310*/  FMUL.FTZ R50, R50, R58 ;  /* 0x0000003a32327220 */ /* 0x000fe40000410000 */
[----:B------:R-:W-:Y:S02]  /*1f320*/  FMUL.FTZ R56, R56, R97 ;  /* 0x0000006138387220 */ /* 0x000fe40000410000 */
[----:B------:R-:W-:Y:S02]  /*1f330*/  FMUL.FTZ R11, R11, R96 ;  /* 0x000000600b0b7220 */ /* 0x000fe40000410000 */
[----:B------:R-:W-:-:S02]  /*1f340*/  FFMA.FTZ R61, R13, R58, -R61 ;  /* 0x0000003a0d3d7223 */ /* 0x000fc4000001083d */
[C---:B------:R-:W-:Y:S02]  /*1f350*/  FFMA.FTZ R42, R14.reuse, R97, -R42 ;  /* 0x000000610e2a7223 */ /* 0x040fe4000001082a */
[----:B------:R-:W-:Y:S01]  /*1f360*/  FFMA.FTZ R96, R49, R96, -R8 ;  /* 0x0000006031607223 */ /* 0x000fe20000010808 */
[----:B------:R-:W-:Y:S01]  /*1f370*/  F2FP.BF16.PACK_AB R8, R15, R48 ;  /* 0x000000300f08723e */ /* 0x000fe200000010ff */
[----:B------:R-:W-:Y:S01]  /*1f380*/  FFMA.FTZ R50, R13, R12, R50 ;  /* 0x0000000c0d327223 */ /* 0x000fe20000010032 */
        /* <DEDUP_REMOVED lines=10> */
.L_x_1117:
[----:B------:R-:W-:Y:S05]  /*1f430*/  BSYNC B0 ;  /* 0x0000000000007941 */ /* 0x000fea0003800000 */
.L_x_1116:
        /* <DEDUP_REMOVED lines=34> */
[--C-:B------:R-:W-:Y:S02]  /*1f660*/  SHF.R.U64 R30, R30, 0x10, R31.reuse ;  /* 0x000000101e1e7819 */ /* 0x100fe4000000121f */
[----:B------:R-:W-:-:S02]  /*1f670*/  SHF.R.U32.HI R31, RZ, 0x10, R31 ;  /* 0x00000010ff1f7819 */ /* 0x000fc4000001161f */
[----:B------:R-:W-:Y:S02]  /*1f680*/  SHF.R.U64 R36, R36, 0x10, R37 ;  /* 0x0000001024247819 */ /* 0x000fe40000001225 */
[----:B------:R-:W-:Y:S02]  /*1f690*/  SHF.R.U32.HI R42, RZ, 0x10, R29 ;  /* 0x00000010ff2a7819 */ /* 0x000fe4000001161d */
[----:B------:R-:W-:Y:S02]  /*1f6a0*/  PRMT R73, R73, 0x5410, R28 ;  /* 0x0000541049497816 */ /* 0x000fe4000000001c */
[----:B------:R-:W-:Y:S02]  /*1f6b0*/  SHF.R.U64 R38, R38, 0x10, R39 ;  /* 0x0000001026267819 */ /* 0x000fe40000001227 */
[----:B------:R-:W-:Y:S02]  /*1f6c0*/  PRMT R74, R74, 0x5410, R31 ;  /* 0x000054104a4a7816 */ /* 0x000fe4000000001f */
[----:B------:R-:W-:-:S02]  /*1f6d0*/  SHF.R.U32.HI R40, RZ, 0x10, R37 ;  /* 0x00000010ff287819 */ /* 0x000fc40000011625 */
[----:B------:R-:W-:Y:S02]  /*1f6e0*/  SHF.R.U32.HI R39, RZ, 0x10, R39 ;  /* 0x00000010ff277819 */ /* 0x000fe40000011627 */
[----:B------:R-:W-:Y:S02]  /*1f6f0*/  PRMT R83, R83, 0x5410, R36 ;  /* 0x0000541053537816 */ /* 0x000fe40000000024 */
[----:B------:R-:W-:Y:S02]  /*1f700*/  PRMT R71, R71, 0x5410, R42 ;  /* 0x0000541047477816 */ /* 0x000fe4000000002a */
[----:B------:R-:W-:Y:S01]  /*1f710*/  PRMT R88, R88, 0x5410, R39 ;  /* 0x0000541058587816 */ /* 0x000fe20000000027 */
[----:B------:R-:W-:Y:S01]  /*1f720*/  IMAD.U32 R39, R83, 0x10000, RZ ;  /* 0x0001000053277824 */ /* 0x000fe200078e00ff */
[----:B------:R-:W-:Y:S01]  /*1f730*/  PRMT R81, R81, 0x5410, R40 ;  /* 0x0000541051517816 */ /* 0x000fe20000000028 */
[----:B------:R-:W-:Y:S01]  /*1f740*/  IMAD.U32 R43, R71, 0x10000, RZ ;  /* 0x00010000472b7824 */ /* 0x000fe200078e00ff */
        /* <DEDUP_REMOVED lines=74> */
.L_x_1119:
[----:B------:R-:W-:Y:S05]  /*1fbf0*/  BSYNC B0 ;  /* 0x0000000000007941 */ /* 0x000fea0003800000 */
.L_x_1118:
[----:B------:R-:W-:Y:S01]  /*1fc00*/  IADD3 R72, R72, 0x40, RZ ;  /* 0x0000004048487810 */ /* 0x000fe20007ffe0ff */
[----:B-1----:R-:W-:Y:S02]  /*1fc10*/  IMAD.MOV.U32 R8, RZ, RZ, R22 ;  /* 0x000000ffff087224 */ /* 0x002fe400078e0016 */
[----:B------:R-:W-:Y:S01]  /*1fc20*/  IMAD.MOV.U32 R9, RZ, RZ, 0x0 ;  /* 0x00000000ff097424 */ /* 0x000fe200078e00ff */
[----:B------:R-:W-:-:S13]  /*1fc30*/  ISETP.GE.AND P0, PT, R72, R21, PT ;  /* 0x000000154800720c */ /* 0x000fda0003f06270 */
[----:B------:R-:W-:Y:S05]  /*1fc40*/  @P0 RET.REL.NODEC R8 `(_ZN7cutlass13device_kernelIN5flash19enable_sm80_to_sm89INS1_16FlashAttnFwdSm80INS1_25CollectiveMainloopFwdSm80ILi8ELi2ELb0EN4cute5tupleIJNS5_1CILi128EEENS7_ILi64EEENS7_ILi192EEEEEELi192ENS_10bfloat16_tEfNS_4arch4Sm80ELb0ELb1ELb1ELb1ELb0ELb1ELb1ELb0EEENS1_21CollectiveEpilogueFwdINS6_IJS8_SA_S9_EEENS6_IJNS7_ILi1EEESI_SI_EEESC_SE_Li256ELb1ELb1ELb0ELb0EEENS1_19SingleTileSchedulerILb1ELb0ELb1ELi128EEEEEEEEEvNT_6ParamsE) ;  /* 0xfffe03b008000950 */ /* 0x000fea0003c3ffff */
[----:B------:R-:W-:Y:S01]  /*1fc50*/  SHF.R.S32.HI R13, RZ, 0x1f, R72 ;  /* 0x0000001fff0d7819 */ /* 0x000fe20000011448 */
[----:B------:R-:W-:Y:S01]  /*1fc60*/  IMAD.SHL.U32 R9, R23, 0x40, RZ ;  /* 0x0000004017097824 */ /* 0x000fe200078e00ff */
[----:B------:R-:W-:Y:S02]  /*1fc70*/  SHF.R.S32.HI R8, RZ, 0x1f, R23 ;  /* 0x0000001fff087819 */ /* 0x000fe40000011417 */
[-C--:B------:R-:W-:Y:S02]  /*1fc80*/  LEA.HI R12, R13, R72.reuse, RZ, 0x3 ;  /* 0x000000480d0c7211 */ /* 0x080fe400078f18ff */
[----:B------:R-:W-:Y:S02]  /*1fc90*/  LOP3.LUT R9, R9, 0x1c0, RZ, 0xc0, !PT ;  /* 0x000001c009097812 */ /* 0x000fe400078ec0ff */
[----:B------:R-:W-:Y:S02]  /*1fca0*/  SHF.R.S32.HI R10, RZ, 0x3, R12 ;  /* 0x00000003ff0a7819 */ /* 0x000fe4000001140c */
[----:B------:R-:W-:-:S02]  /*1fcb0*/  LEA.HI R13, R13, R72, RZ, 0x6 ;  /* 0x000000480d0d7211 */ /* 0x000fc400078f30ff */
[----:B------:R-:W-:Y:S02]  /*1fcc0*/  LEA.HI R21, R21, R10, RZ, 0x1d ;  /* 0x0000000a15157211 */ /* 0x000fe400078fe8ff */
[----:B------:R-:W-:Y:S01]  /*1fcd0*/  LEA.HI R8, R8, R23, RZ, 0x3 ;  /* 0x0000001708087211 */ /* 0x000fe200078f18ff */
[----:B------:R-:W-:Y:S01]  /*1fce0*/  IMAD.SHL.U32 R13, R13, 0x80, RZ ;  /* 0x000000800d0d7824 */ /* 0x000fe200078e00ff */
[----:B------:R-:W-:Y:S02]  /*1fcf0*/  LOP3.LUT R12, R9, 0x38, R12, 0xf8, !PT ;  /* 0x00000038090c7812 */ /* 0x000fe400078ef80c */
[----:B------:R-:W-:Y:S01]  /*1fd00*/  SHF.R.U32.HI R11, RZ, 0x3, R9 ;  /* 0x00000003ff0b7819 */ /* 0x000fe20000011609 */
[----:B------:R-:W-:Y:S01]  /*1fd10*/  IMAD.SHL.U32 R8, R8, 0x40, RZ ;  /* 0x0000004008087824 */ /* 0x000fe200078e00ff */
[----:B------:R-:W-:Y:S02]  /*1fd20*/  SHF.R.S32.HI R10, RZ, 0x1f, R21 ;  /* 0x0000001fff0a7819 */ /* 0x000fe40000011415 */
[----:B------:R-:W-:Y:S01]  /*1fd30*/  LOP3.LUT R14, R12, R11, RZ, 0x3c, !PT ;  /* 0x0000000b0c0e7212 */ /* 0x000fe200078e3cff */
[----:B------:R-:W-:Y:S01]  /*1fd40*/  IMAD.SHL.U32 R12, R21, 0x8, RZ ;  /* 0x00000008150c7824 */ /* 0x000fe200078e00ff */
[----:B------:R-:W-:-:S02]  /*1fd50*/  LEA.HI R10, R10, R21, RZ, 0x3 ;  /* 0x000000150a0a7211 */ /* 0x000fc400078f18ff */
[----:B------:R-:W-:Y:S02]  /*1fd60*/  LOP3.LUT R13, R13, 0xffffe000, RZ, 0xc0, !PT ;  /* 0xffffe0000d0d7812 */ /* 0x000fe400078ec0ff */
[----:B------:R-:W-:Y:S02]  /*1fd70*/  LOP3.LUT R8, R8, 0xfffffe00, RZ, 0xc0, !PT ;  /* 0xfffffe0008087812 */ /* 0x000fe400078ec0ff */
[----:B------:R-:W-:Y:S01]  /*1fd80*/  LOP3.LUT R12, R9, 0x38, R12, 0xf8, !PT ;  /* 0x00000038090c7812 */ /* 0x000fe200078ef80c */
[----:B------:R-:W-:Y:S01]  /*1fd90*/  IMAD.SHL.U32 R9, R10, 0x400, RZ ;  /* 0x000004000a097824 */ /* 0x000fe200078e00ff */
[----:B------:R-:W-:Y:S02]  /*1fda0*/  IADD3 R13, R14, R13, R8 ;  /* 0x0000000d0e0d7210 */ /* 0x000fe40007ffe008 */
[----:B------:R-:W-:Y:S02]  /*1fdb0*/  LOP3.LUT R11, R12, R11, RZ, 0x3c, !PT ;  /* 0x0000000b0c0b7212 */ /* 0x000fe400078e3cff */
[----:B------:R-:W-:Y:S01]  /*1fdc0*/  LOP3.LUT R9, R9, 0xffffe000, RZ, 0xc0, !PT ;  /* 0xffffe00009097812 */ /* 0x000fe200078ec0ff */
[----:B-----5:R-:W-:-:S03]  /*1fdd0*/  IMAD.WIDE.U32 R28, R13, 0x2, R118 ;  /* 0x000000020d1c7825 */ /* 0x020fc600078e0076 */
[----:B------:R-:W-:Y:S02]  /*1fde0*/  IADD3 R13, R11, R9, R8 ;  /* 0x000000090b0d7210 */ /* 0x000fe40007ffe008 */
[----:B------:R-:W2:Y:S03]  /*1fdf0*/  LD.E.128 R8, [R28.64] ;  /* 0x000000041c087980 */ /* 0x000ea6000c101d00 */
[----:B------:R-:W-:-:S05]  /*1fe00*/  IMAD.WIDE.U32 R118, R13, 0x2, R118 ;  /* 0x000000020d767825 */ /* 0x000fca00078e0076 */
[----:B------:R-:W3:Y:S01]  /*1fe10*/  LD.E.128 R12, [R118.64] ;  /* 0x00000004760c7980 */ /* 0x000ee2000c101d00 */
[----:B------:R-:W-:Y:S02]  /*1fe20*/  SHF.R.U64 R16, R16, 0x10, R17 ;  /* 0x0000001010107819 */ /* 0x000fe40000001211 */
[--C-:B------:R-:W-:Y:S02]  /*1fe30*/  SHF.R.U64 R21, R24, 0x10, R25.reuse ;  /* 0x0000001018157819 */ /* 0x100fe40000001219 */
[----:B------:R-:W-:Y:S02]  /*1fe40*/  SHF.R.U32.HI R24, RZ, 0x10, R25 ;  /* 0x00000010ff187819 */ /* 0x000fe40000011619 */
[----:B------:R-:W-:Y:S02]  /*1fe50*/  PRMT R35, R35, 0x5410, R16 ;  /* 0x0000541023237816 */ /* 0x000fe40000000010 */
[----:B------:R-:W-:Y:S02]  /*1fe60*/  SHF.R.U64 R23, R26, 0x10, R27 ;  /* 0x000000101a177819 */ /* 0x000fe4000000121b */
[----:B------:R-:W-:-:S02]  /*1fe70*/  SHF.R.U64 R25, R18, 0x10, R19 ;  /* 0x0000001012197819 */ /* 0x000fc40000001213 */
[----:B------:R-:W-:Y:S02]  /*1fe80*/  SHF.R.U32.HI R26, RZ, 0x10, R27 ;  /* 0x00000010ff1a7819 */ /* 0x000fe4000001161b */
[----:B------:R-:W-:Y:S02]  /*1fe90*/  SHF.R.U32.HI R17, RZ, 0x10, R17 ;  /* 0x00000010ff117819 */ /* 0x000fe40000011611 */
[----:B------:R-:W-:Y:S02]  /*1fea0*/  PRMT R68, R68, 0x5410, R21 ;  /* 0x0000541044447816 */ /* 0x000fe40000000015 */
[----:B------:R-:W-:Y:S01]  /*1feb0*/  PRMT R47, R47, 0x5410, R24 ;  /* 0x000054102f2f7816 */ /* 0x000fe20000000018 */
[----:B------:R-:W-:Y:S01]  /*1fec0*/  IMAD.U32 R24, R35, 0x10000, RZ ;  /* 0x0001000023187824 */ /* 0x000fe200078e00ff */
[----:B------:R-:W-:Y:S02]  /*1fed0*/  PRMT R46, R46, 0x5410, R25 ;  /* 0x000054102e2e7816 */ /* 0x000fe40000000019 */
[----:B------:R-:W-:Y:S01]  /*1fee0*/  PRMT R69, R69, 0x5410, R26 ;  /* 0x0000541045457816 */ /* 0x000fe2000000001a */
[----:B------:R-:W-:Y:S01]  /*1fef0*/  IMAD.U32 R26, R68, 0x10000, RZ ;  /* 0x00010000441a7824 */ /* 0x000fe200078e00ff */
[----:B------:R-:W-:-:S02]  /*1ff00*/  PRMT R34, R34, 0x5410, R17 ;  /* 0x0000541022227816 */ /* 0x000fc40000000011 */
[----:B------:R-:W-:Y:S02]  /*1ff10*/  SHF.R.U32.HI R18, RZ, 0x10, R19 ;  /* 0x00000010ff127819 */ /* 0x000fe40000011613 */
[----:B------:R-:W-:Y:S02]  /*1ff20*/  PRMT R70, R70, 0x5410, R23 ;  /* 0x0000541046467816 */ /* 0x000fe40000000017 */
[----:B------:R-:W-:Y:S02]  /*1ff30*/  LOP3.LUT R35, R35, 0xffff0000, RZ, 0xc0, !PT ;  /* 0xffff000023237812 */ /* 0x000fe400078ec0ff */
        /* <DEDUP_REMOVED lines=10> */
[----:B---3--:R-:W-:Y:S01]  /*1ffe0*/  IMAD.U32 R21, R12, 0x10000, RZ ;  /* 0x000100000c157824 */ /* 0x008fe200078e00ff */
[C---:B------:R-:W-:Y:S01]  /*1fff0*/  LOP3.LUT R25, R14.reuse, 0xffff0000, RZ, 0xc0, !PT ;  /* 0xffff00000e197812 */ /* 0x040fe200078ec0ff */
[----:B------:R-:W-:Y:S01]  /*20000*/  IMAD.U32 R27, R14, 0x10000, RZ ;  /* 0x000100000e1b7824 */ /* 0x000fe200078e00ff */
[----:B------:R-:W-:Y:S01]  /*20010*/  LOP3.LUT R12, R12, 0xffff0000, RZ, 0xc0, !PT ;  /* 0xffff00000c0c7812 */ /* 0x000fe200078ec0ff */
[----:B------:R-:W-:Y:S01]  /*20020*/  FMUL.FTZ R14, R21, R24 ;  /* 0x00000018150e7220 */ /* 0x000fe20000410000 */
[----:B------:R-:W-:Y:S01]  /*20030*/  LOP3.LUT R30, R13, 0xffff0000, RZ, 0xc0, !PT ;  /* 0xffff00000d1e7812 */ /* 0x000fe200078ec0ff */
[----:B------:R-:W-:-:S02]  /*20040*/  FMUL.FTZ R21, R21, R26 ;  /* 0x0000001a15157220 */ /* 0x000fc40000410000 */
[----:B------:R-:W-:Y:S02]  /*20050*/  FFMA.FTZ R14, R17, R26, -R14 ;  /* 0x0000001a110e7223 */ /* 0x000fe4000001080e */
[----:B------:R-:W-:Y:S02]  /*20060*/  IMAD.U32 R11, R13, 0x10000, RZ ;  /* 0x000100000d0b7824 */ /* 0x000fe400078e00ff */
[C---:B------:R-:W-:Y:S01]  /*20070*/  IMAD.U32 R26, R34.reuse, 0x10000, RZ ;  /* 0x00010000221a7824 */ /* 0x040fe200078e00ff */
[----:B------:R-:W-:Y:S01]  /*20080*/  LOP3.LUT R34, R34, 0xffff0000, RZ, 0xc0, !PT ;  /* 0xffff000022227812 */ /* 0x000fe200078ec0ff */
[----:B------:R-:W-:Y:S02]  /*20090*/  FFMA.FTZ R21, R17, R24, R21 ;  /* 0x0000001811157223 */ /* 0x000fe40000010015 */
[----:B------:R-:W-:Y:S02]  /*200a0*/  IMAD.U32 R17, R47, 0x10000, RZ ;  /* 0x000100002f117824 */ /* 0x000fe400078e00ff */
[----:B------:R-:W-:-:S02]  /*200b0*/  FMUL.FTZ R24, R11, R26 ;  /* 0x0000001a0b187220 */ /* 0x000fc40000410000 */
[C---:B------:R-:W-:Y:S02]  /*200c0*/  FMUL.FTZ R31, R12.reuse, R35 ;  /* 0x000000230c1f7220 */ /* 0x040fe40000410000 */
[----:B------:R-:W-:Y:S02]  /*200d0*/  FMUL.FTZ R12, R12, R37 ;  /* 0x000000250c0c7220 */ /* 0x000fe40000410000 */
[-C--:B------:R-:W-:Y:S02]  /*200e0*/  FMUL.FTZ R11, R11, R17.reuse ;  /* 0x000000110b0b7220 */ /* 0x080fe40000410000 */
[----:B------:R-:W-:Y:S01]  /*200f0*/  FFMA.FTZ R24, R8, R17, -R24 ;  /* 0x0000001108187223 */ /* 0x000fe20000010818 */
[----:B------:R-:W-:Y:S01]  /*20100*/  LOP3.LUT R17, R47, 0xffff0000, RZ, 0xc0, !PT ;  /* 0xffff00002f117812 */ /* 0x000fe200078ec0ff */
[C---:B------:R-:W-:Y:S02]  /*20110*/  FFMA.FTZ R31, R16.reuse, R37, -R31 ;  /* 0x00000025101f7223 */ /* 0x040fe4000001081f */
[----:B------:R-:W-:-:S02]  /*20120*/  FFMA.FTZ R16, R16, R35, R12 ;  /* 0x0000002310107223 */ /* 0x000fc4000001000c */
[----:B------:R-:W-:Y:S02]  /*20130*/  FMUL.FTZ R12, R30, R34 ;  /* 0x000000221e0c7220 */ /* 0x000fe40000410000 */
[----:B------:R-:W-:Y:S02]  /*20140*/  FFMA.FTZ R11, R8, R26, R11 ;  /* 0x0000001a080b7223 */ /* 0x000fe4000001000b */
[C---:B------:R-:W-:Y:S01]  /*20150*/  IMAD.U32 R8, R46.reuse, 0x10000, RZ ;  /* 0x000100002e087824 */ /* 0x040fe200078e00ff */
[----:B------:R-:W-:Y:S01]  /*20160*/  LOP3.LUT R46, R46, 0xffff0000, RZ, 0xc0, !PT ;  /* 0xffff00002e2e7812 */ /* 0x000fe200078ec0ff */
[-C--:B------:R-:W-:Y:S02]  /*20170*/  FMUL.FTZ R36, R30, R17.reuse ;  /* 0x000000111e247220 */ /* 0x080fe40000410000 */
[C---:B------:R-:W-:Y:S01]  /*20180*/  IMAD.U32 R35, R70.reuse, 0x10000, RZ ;  /* 0x0001000046237824 */ /* 0x040fe200078e00ff */
[----:B------:R-:W-:Y:S01]  /*20190*/  LOP3.LUT R70, R70, 0xffff0000, RZ, 0xc0, !PT ;  /* 0xffff000046467812 */ /* 0x000fe200078ec0ff */
[----:B------:R-:W-:-:S02]  /*201a0*/  FFMA.FTZ R17, R19, R17, -R12 ;  /* 0x0000001113117223 */ /* 0x000fc4000001080c */
[C---:B------:R-:W-:Y:S01]  /*201b0*/  IMAD.U32 R13, R15.reuse, 0x10000, RZ ;  /* 0x000100000f0d7824 */ /* 0x040fe200078e00ff */
[----:B------:R-:W-:Y:S01]  /*201c0*/  LOP3.LUT R15, R15, 0xffff0000, RZ, 0xc0, !PT ;  /* 0xffff00000f0f7812 */ /* 0x000fe200078ec0ff */
[----:B------:R-:W-:Y:S02]  /*201d0*/  IMAD.U32 R12, R45, 0x10000, RZ ;  /* 0x000100002d0c7824 */ /* 0x000fe400078e00ff */
[C---:B------:R-:W-:Y:S02]  /*201e0*/  FMUL.FTZ R30, R27.reuse, R8 ;  /* 0x000000081b1e7220 */ /* 0x040fe40000410000 */
[----:B------:R-:W-:Y:S02]  /*201f0*/  FMUL.FTZ R27, R27, R35 ;  /* 0x000000231b1b7220 */ /* 0x000fe40000410000 */
[----:B------:R-:W-:Y:S02]  /*20200*/  FFMA.FTZ R34, R19, R34, R36 ;  /* 0x0000002213227223 */ /* 0x000fe40000010024 */
[----:B------:R-:W-:-:S02]  /*20210*/  IMAD.U32 R26, R69, 0x10000, RZ ;  /* 0x00010000451a7824 */ /* 0x000fc400078e00ff */
[----:B------:R-:W-:Y:S02]  /*20220*/  FMUL.FTZ R36, R13, R12 ;  /* 0x0000000c0d247220 */ /* 0x000fe40000410000 */
[C---:B------:R-:W-:Y:S01]  /*20230*/  FFMA.FTZ R27, R18.reuse, R8, R27 ;  /* 0x00000008121b7223 */ /* 0x040fe2000001001b */
[----:B------:R-:W-:Y:S01]  /*20240*/  LOP3.LUT R8, R45, 0xffff0000, RZ, 0xc0, !PT ;  /* 0xffff00002d087812 */ /* 0x000fe200078ec0ff */
[-C--:B------:R-:W-:Y:S02]  /*20250*/  FMUL.FTZ R13, R13, R26.reuse ;  /* 0x0000001a0d0d7220 */ /* 0x080fe40000410000 */
[----:B------:R-:W-:Y:S01]  /*20260*/  FFMA.FTZ R36, R9, R26, -R36 ;  /* 0x0000001a09247223 */ /* 0x000fe20000010824 */
[----:B------:R-:W-:Y:S01]  /*20270*/  LOP3.LUT R26, R69, 0xffff0000, RZ, 0xc0, !PT ;  /* 0xffff0000451a7812 */ /* 0x000fe200078ec0ff */
[----:B------:R-:W-:Y:S02]  /*20280*/  FFMA.FTZ R19, R18, R35, -R30 ;  /* 0x0000002312137223 */ /* 0x000fe4000001081e */
[----:B------:R-:W-:-:S02]  /*20290*/  FFMA.FTZ R18, R9, R12, R13 ;  /* 0x0000000c09127223 */ /* 0x000fc4000001000d */
[----:B------:R-:W-:Y:S02]  /*202a0*/  FMUL.FTZ R13, R25, R46 ;  /* 0x0000002e190d7220 */ /* 0x000fe40000410000 */
[----:B------:R-:W-:Y:S02]  /*202b0*/  FMUL.FTZ R12, R15, R8 ;  /* 0x000000080f0c7220 */ /* 0x000fe40000410000 */
[----:B------:R-:W-:Y:S02]  /*202c0*/  FMUL.FTZ R25, R25, R70 ;  /* 0x0000004619197220 */ /* 0x000fe40000410000 */
[----:B------:R-:W-:Y:S02]  /*202d0*/  FMUL.FTZ R9, R15, R26 ;  /* 0x0000001a0f097220 */ /* 0x000fe40000410000 */
[C---:B------:R-:W-:Y:S01]  /*202e0*/  FFMA.FTZ R70, R10.reuse, R70, -R13 ;  /* 0x000000460a467223 */ /* 0x040fe2000001080d */
[----:B------:R-:W-:Y:S01]  /*202f0*/  F2FP.BF16.PACK_AB R13, R17, R24 ;  /* 0x00000018110d723e */ /* 0x000fe200000010ff */
        /* <DEDUP_REMOVED lines=9> */
[----:B------:R1:W-:Y:S01]  /*20390*/  ST.E.128 [R28.64], R12 ;  /* 0x0000000c1c007985 */ /* 0x0003e2000c101d04 */
[----:B------:R-:W-:Y:S01]  /*203a0*/  F2FP.BF16.PACK_AB R11, R23, R18 ;  /* 0x00000012170b723e */ /* 0x000fe200000010ff */
[----:B------:R-:W-:-:S04]  /*203b0*/  IMAD.MOV.U32 R23, RZ, RZ, 0x0 ;  /* 0x00000000ff177424 */ /* 0x000fc800078e00ff */
[----:B------:R1:W-:Y:S01]  /*203c0*/  ST.E.128 [R118.64], R8 ;  /* 0x0000000876007985 */ /* 0x0003e2000c101d04 */
[----:B------:R-:W-:Y:S05]  /*203d0*/  RET.REL.NODEC R22 `(_ZN7cutlass13device_kernelIN5flash19enable_sm80_to_sm89INS1_16FlashAttnFwdSm80INS1_25CollectiveMainloopFwdSm80ILi8ELi2ELb0EN4cute5tupleIJNS5_1CILi128EEENS7_ILi64EEENS7_ILi192EEEEEELi192ENS_10bfloat16_tEfNS_4arch4Sm80ELb0ELb1ELb1ELb1ELb0ELb1ELb1ELb0EEENS1_21CollectiveEpilogueFwdINS6_IJS8_SA_S9_EEENS6_IJNS7_ILi1EEESI_SI_EEESC_SE_Li256ELb1ELb1ELb0ELb0EEENS1_19SingleTileSchedulerILb1ELb0ELb1ELi128EEEEEEEEEvNT_6ParamsE) ;  /* 0xfffdfc2016007950 */ /* 0x000fea0003c3ffff */
.L_x_1072:
[----:B------:R-:W-:Y:S01]  /*203e0*/  IMAD.MOV.U32 R18, RZ, RZ, R30 ;  /* 0x000000ffff127224 */ /* 0x000fe200078e001e */
[----:B------:R-:W-:Y:S01]  /*203f0*/  MOV R16, 0x1c1f ;  /* 0x00001c1f00107802 */ /* 0x000fe20000000f00 */
[----:B------:R-:W-:Y:S01]  /*20400*/  IMAD.MOV.U32 R15, RZ, RZ, RZ ;  /* 0x000000ffff0f7224 */ /* 0x000fe200078e00ff */
[----:B------:R-:W-:Y:S02]  /*20410*/  MOV R11, 0xffffffff ;  /* 0xffffffff000b7802 */ /* 0x000fe40000000f00 */
[----:B------:R-:W-:Y:S02]  /*20420*/  MOV R10, 0x20440 ;  /* 0x00020440000a7802 */ /* 0x000fe40000000f00 */
[----:B------:R-:W-:Y:S05]  /*20430*/  CALL.REL.NOINC `($__internal_3_$__cuda_sm70_shflsync_idx_p) ;  /* 0x0000072000007944 */ /* 0x000fea0003c00000 */
[----:B--2---:R-:W-:Y:S01]  /*20440*/  MOV R35, R24 ;  /* 0x0000001800237202 */ /* 0x004fe20000000f00 */
[----:B-1----:R-:W-:Y:S05]  /*20450*/  BRA `(.L_x_1120) ;  /* 0xffff876000007947 */ /* 0x002fea000383ffff */
.L_x_1073:
[----:B------:R-:W-:Y:S01]  /*20460*/  IMAD.MOV.U32 R18, RZ, RZ, R26 ;  /* 0x000000ffff127224 */ /* 0x000fe200078e001a */
[----:B------:R-:W-:Y:S01]  /*20470*/  MOV R16, 0x1c1f ;  /* 0x00001c1f00107802 */ /* 0x000fe20000000f00 */
[----:B------:R-:W-:Y:S01]  /*20480*/  IMAD.MOV.U32 R15, RZ, RZ, RZ ;  /* 0x000000ffff0f7224 */ /* 0x000fe200078e00ff */
[----:B------:R-:W-:-:S02]  /*20490*/  MOV R11, 0xffffffff ;  /* 0xffffffff000b7802 */ /* 0x000fc40000000f00 */
[----:B------:R-:W-:Y:S02]  /*204a0*/  MOV R10, 0x204c0 ;  /* 0x000204c0000a7802 */ /* 0x000fe40000000f00 */
[----:B-12---:R-:W-:Y:S05]  /*204b0*/  CALL.REL.NOINC `($__internal_3_$__cuda_sm70_shflsync_idx_p) ;  /* 0x000006a000007944 */ /* 0x006fea0003c00000 */
[----:B-1----:R-:W-:Y:S01]  /*204c0*/  IMAD.MOV.U32 R18, RZ, RZ, R9 ;  /* 0x000000ffff127224 */ /* 0x002fe200078e0009 */
[----:B------:R-:W-:Y:S01]  /*204d0*/  MOV R15, RZ ;  /* 0x000000ff000f7202 */ /* 0x000fe20000000f00 */
[----:B------:R-:W-:Y:S01]  /*204e0*/  IMAD.MOV.U32 R16, RZ, RZ, 0x1c1f ;  /* 0x00001c1fff107424 */ /* 0x000fe200078e00ff */
[----:B------:R-:W-:Y:S01]  /*204f0*/  MOV R11, 0xffffffff ;  /* 0xffffffff000b7802 */ /* 0x000fe20000000f00 */
[----:B--2---:R-:W-:Y:S01]  /*20500*/  IMAD.MOV.U32 R34, RZ, RZ, R24 ;  /* 0x000000ffff227224 */ /* 0x004fe200078e0018 */
[----:B------:R-:W-:Y:S02]  /*20510*/  MOV R10, 0x20530 ;  /* 0x00020530000a7802 */ /* 0x000fe40000000f00 */
[----:B------:R-:W-:Y:S05]  /*20520*/  CALL.REL.NOINC `($__internal_3_$__cuda_sm70_shflsync_idx_p) ;  /* 0x0000063000007944 */ /* 0x000fea0003c00000 */
[----:B--2---:R-:W-:Y:S01]  /*20530*/  IMAD.MOV.U32 R13, RZ, RZ, R24 ;  /* 0x000000ffff0d7224 */ /* 0x004fe200078e0018 */
[----:B-1----:R-:W-:Y:S01]  /*20540*/  MOV R18, R25 ;  /* 0x0000001900127202 */ /* 0x002fe20000000f00 */
[----:B------:R-:W-:Y:S01]  /*20550*/  IMAD.MOV.U32 R15, RZ, RZ, RZ ;  /* 0x000000ffff0f7224 */ /* 0x000fe200078e00ff */
[----:B------:R-:W-:Y:S01]  /*20560*/  MOV R16, 0x1c1f ;  /* 0x00001c1f00107802 */ /* 0x000fe20000000f00 */
[----:B------:R-:W-:Y:S01]  /*20570*/  IMAD.MOV.U32 R11, RZ, RZ, -0x1 ;  /* 0xffffffffff0b7424 */ /* 0x000fe200078e00ff */
[----:B------:R-:W-:-:S02]  /*20580*/  MOV R10, 0x205a0 ;  /* 0x000205a0000a7802 */ /* 0x000fc40000000f00 */
[----:B------:R-:W-:Y:S05]  /*20590*/  CALL.REL.NOINC `($__internal_3_$__cuda_sm70_shflsync_idx_p) ;  /* 0x000005c000007944 */ /* 0x000fea0003c00000 */
[----:B-12---:R-:W-:Y:S05]  /*205a0*/  BRA `(.L_x_1121) ;  /* 0xffff865000007947 */ /* 0x006fea000383ffff */
.L_x_1076:
[----:B------:R-:W-:Y:S01]  /*205b0*/  IMAD.MOV.U32 R18, RZ, RZ, R30 ;  /* 0x000000ffff127224 */ /* 0x000fe200078e001e */
[----:B------:R-:W-:Y:S01]  /*205c0*/  MOV R16, 0x1c1f ;  /* 0x00001c1f00107802 */ /* 0x000fe20000000f00 */
[----:B------:R-:W-:Y:S01]  /*205d0*/  IMAD.MOV.U32 R15, RZ, RZ, 0x1 ;  /* 0x00000001ff0f7424 */ /* 0x000fe200078e00ff */
[----:B------:R-:W-:-:S02]  /*205e0*/  MOV R11, 0xffffffff ;  /* 0xffffffff000b7802 */ /* 0x000fc40000000f00 */
[----:B------:R-:W-:Y:S02]  /*205f0*/  MOV R10, 0x20610 ;  /* 0x00020610000a7802 */ /* 0x000fe40000000f00 */
[----:B----4-:R-:W-:Y:S05]  /*20600*/  CALL.REL.NOINC `($__internal_3_$__cuda_sm70_shflsync_idx_p) ;  /* 0x0000055000007944 */ /* 0x010fea0003c00000 */
[----:B--2---:R-:W-:Y:S01]  /*20610*/  IMAD.MOV.U32 R27, RZ, RZ, R24 ;  /* 0x000000ffff1b7224 */ /* 0x004fe200078e0018 */
[----:B-1----:R-:W-:Y:S01]  /*20620*/  MOV R18, R26 ;  /* 0x0000001a00127202 */ /* 0x002fe20000000f00 */
[----:B------:R-:W-:Y:S01]  /*20630*/  IMAD.MOV.U32 R15, RZ, RZ, 0x1 ;  /* 0x00000001ff0f7424 */ /* 0x000fe200078e00ff */
[----:B------:R-:W-:Y:S01]  /*20640*/  MOV R16, 0x1c1f ;  /* 0x00001c1f00107802 */ /* 0x000fe20000000f00 */
[----:B------:R-:W-:Y:S01]  /*20650*/  IMAD.MOV.U32 R11, RZ, RZ, -0x1 ;  /* 0xffffffffff0b7424 */ /* 0x000fe200078e00ff */
[----:B------:R-:W-:Y:S02]  /*20660*/  MOV R10, 0x20680 ;  /* 0x00020680000a7802 */ /* 0x000fe40000000f00 */
[----:B------:R-:W-:Y:S05]  /*20670*/  CALL.REL.NOINC `($__internal_3_$__cuda_sm70_shflsync_idx_p) ;  /* 0x000004e000007944 */ /* 0x000fea0003c00000 */
[----:B-1----:R-:W-:Y:S01]  /*20680*/  IMAD.MOV.U32 R18, RZ, RZ, R9 ;  /* 0x000000ffff127224 */ /* 0x002fe200078e0009 */
[----:B------:R-:W-:Y:S01]  /*20690*/  MOV R15, 0x1 ;  /* 0x00000001000f7802 */ /* 0x000fe20000000f00 */
[----:B------:R-:W-:Y:S01]  /*206a0*/  IMAD.MOV.U32 R16, RZ, RZ, 0x1c1f ;  /* 0x00001c1fff107424 */ /* 0x000fe200078e00ff */
[----:B------:R-:W-:Y:S01]  /*206b0*/  MOV R11, 0xffffffff ;  /* 0xffffffff000b7802 */ /* 0x000fe20000000f00 */
[----:B--2---:R-:W-:Y:S01]  /*206c0*/  IMAD.MOV.U32 R26, RZ, RZ, R24 ;  /* 0x000000ffff1a7224 */ /* 0x004fe200078e0018 */
[----:B------:R-:W-:-:S02]  /*206d0*/  MOV R10, 0x206f0 ;  /* 0x000206f0000a7802 */ /* 0x000fc40000000f00 */
[----:B------:R-:W-:Y:S05]  /*206e0*/  CALL.REL.NOINC `($__internal_3_$__cuda_sm70_shflsync_idx_p) ;  /* 0x0000047000007944 */ /* 0x000fea0003c00000 */
        /* <DEDUP_REMOVED lines=8> */
.L_x_1103:
[----:B------:R-:W-:Y:S01]  /*20770*/  IMAD.MOV.U32 R18, RZ, RZ, R19 ;  /* 0x000000ffff127224 */ /* 0x000fe200078e0013 */
[----:B------:R-:W-:Y:S01]  /*20780*/  MOV R16, 0x1c1f ;  /* 0x00001c1f00107802 */ /* 0x000fe20000000f00 */
[----:B------:R-:W-:Y:S01]  /*20790*/  IMAD.MOV.U32 R15, RZ, RZ, RZ ;  /* 0x000000ffff0f7224 */ /* 0x000fe200078e00ff */
[----:B------:R-:W-:-:S02]  /*207a0*/  MOV R11, 0xffffffff ;  /* 0xffffffff000b7802 */ /* 0x000fc40000000f00 */
[----:B------:R-:W-:Y:S02]  /*207b0*/  MOV R10, 0x207d0 ;  /* 0x000207d0000a7802 */ /* 0x000fe40000000f00 */
[----:B------:R-:W-:Y:S05]  /*207c0*/  CALL.REL.NOINC `($__internal_3_$__cuda_sm70_shflsync_idx_p) ;  /* 0x0000039000007944 */ /* 0x000fea0003c00000 */
[----:B--2---:R-:W-:Y:S01]  /*207d0*/  MOV R35, R24 ;  /* 0x0000001800237202 */ /* 0x004fe20000000f00 */
[----:B-1----:R-:W-:Y:S05]  /*207e0*/  BRA `(.L_x_1123) ;  /* 0xffffc02000007947 */ /* 0x002fea000383ffff */
.L_x_1104:
[----:B------:R-:W-:Y:S01]  /*207f0*/  IMAD.MOV.U32 R18, RZ, RZ, R25 ;  /* 0x000000ffff127224 */ /* 0x000fe200078e0019 */
[----:B------:R-:W-:Y:S01]  /*20800*/  MOV R16, 0x1c1f ;  /* 0x00001c1f00107802 */ /* 0x000fe20000000f00 */
[----:B------:R-:W-:Y:S01]  /*20810*/  IMAD.MOV.U32 R15, RZ, RZ, RZ ;  /* 0x000000ffff0f7224 */ /* 0x000fe200078e00ff */
[----:B------:R-:W-:Y:S02]  /*20820*/  MOV R11, 0xffffffff ;  /* 0xffffffff000b7802 */ /* 0x000fe40000000f00 */
[----:B------:R-:W-:Y:S02]  /*20830*/  MOV R10, 0x20850 ;  /* 0x00020850000a7802 */ /* 0x000fe40000000f00 */
[----:B-12---:R-:W-:Y:S05]  /*20840*/  CALL.REL.NOINC `($__internal_3_$__cuda_sm70_shflsync_idx_p) ;  /* 0x0000031000007944 */ /* 0x006fea0003c00000 */
[----:B-1----:R-:W-:Y:S01]  /*20850*/  IMAD.MOV.U32 R18, RZ, RZ, R13 ;  /* 0x000000ffff127224 */ /* 0x002fe200078e000d */
[----:B------:R-:W-:Y:S01]  /*20860*/  MOV R15, RZ ;  /* 0x000000ff000f7202 */ /* 0x000fe20000000f00 */
[----:B------:R-:W-:Y:S01]  /*20870*/  IMAD.MOV.U32 R16, RZ, RZ, 0x1c1f ;  /* 0x00001c1fff107424 */ /* 0x000fe200078e00ff */
[----:B------:R-:W-:Y:S01]  /*20880*/  MOV R11, 0xffffffff ;  /* 0xffffffff000b7802 */ /* 0x000fe20000000f00 */
[----:B--2---:R-:W-:Y:S01]  /*20890*/  IMAD.MOV.U32 R34, RZ, RZ, R24 ;  /* 0x000000ffff227224 */ /* 0x004fe200078e0018 */
[----:B------:R-:W-:-:S02]  /*208a0*/  MOV R10, 0x208c0 ;  /* 0x000208c0000a7802 */ /* 0x000fc40000000f00 */
        /* <DEDUP_REMOVED lines=9> */
.L_x_1107:
[----:B------:R-:W-:Y:S01]  /*20940*/  IMAD.MOV.U32 R18, RZ, RZ, R19 ;  /* 0x000000ffff127224 */ /* 0x000fe200078e0013 */
[----:B------:R-:W-:Y:S01]  /*20950*/  MOV R16, 0x1c1f ;  /* 0x00001c1f00107802 */ /* 0x000fe20000000f00 */
[----:B------:R-:W-:Y:S01]  /*20960*/  IMAD.MOV.U32 R15, RZ, RZ, 0x1 ;  /* 0x00000001ff0f7424 */ /* 0x000fe200078e00ff */
[----:B------:R-:W-:-:S02]  /*20970*/  MOV R11, 0xffffffff ;  /* 0xffffffff000b7802 */ /* 0x000fc40000000f00 */
[----:B------:R-:W-:Y:S02]  /*20980*/  MOV R10, 0x209a0 ;  /* 0x000209a0000a7802 */ /* 0x000fe40000000f00 */
[----:B-1234-:R-:W-:Y:S05]  /*20990*/  CALL.REL.NOINC `($__internal_3_$__cuda_sm70_shflsync_idx_p) ;  /* 0x000001c000007944 */ /* 0x01efea0003c00000 */
        /* <DEDUP_REMOVED lines=10> */
[----:B--2---:R-:W-:Y:S01]  /*20a40*/  MOV R34, R24 ;  /* 0x0000001800227202 */ /* 0x004fe20000000f00 */
[----:B------:R-:W-:Y:S01]  /*20a50*/  IMAD.MOV.U32 R11, RZ, RZ, -0x1 ;  /* 0xffffffffff0b7424 */ /* 0x000fe200078e00ff */
[----:B------:R-:W-:-:S02]  /*20a60*/  MOV R35, R19 ;  /* 0x0000001300237202 */ /* 0x000fc40000000f00 */
[----:B------:R-:W-:Y:S02]  /*20a70*/  MOV R10, 0x20a90 ;  /* 0x00020a90000a7802 */ /* 0x000fe40000000f00 */
[----:B------:R-:W-:Y:S05]  /*20a80*/  CALL.REL.NOINC `($__internal_3_$__cuda_sm70_shflsync_idx_p) ;  /* 0x000000d000007944 */ /* 0x000fea0003c00000 */
        /* <DEDUP_REMOVED lines=9> */
        .weak           $__internal_2_$__cuda_sm70_shflsync_bfly_p
        .type           $__internal_2_$__cuda_sm70_shflsync_bfly_p,@function
        .size           $__internal_2_$__cuda_sm70_shflsync_bfly_p,($__internal_3_$__cuda_sm70_shflsync_idx_p - $__internal_2_$__cuda_sm70_shflsync_bfly_p)
$__internal_2_$__cuda_sm70_shflsync_bfly_p:
[----:B------:R-:W-:Y:S01]  /*20b20*/  MOV R7, 0x0 ;  /* 0x0000000000077802 */ /* 0x000fe20000000f00 */
[----:B------:R-:W-:Y:S04]  /*20b30*/  WARPSYNC R3 ;  /* 0x0000000300007348 */ /* 0x000fe80003800000 */
[----:B------:R1:W2:Y:S01]  /*20b40*/  SHFL.BFLY PT, R5, R8, R5, R4 ;  /* 0x0c00000508057389 */ /* 0x0002a200000e0004 */
[----:B------:R-:W-:Y:S05]  /*20b50*/  RET.REL.NODEC R6 `(_ZN7cutlass13device_kernelIN5flash19enable_sm80_to_sm89INS1_16FlashAttnFwdSm80INS1_25CollectiveMainloopFwdSm80ILi8ELi2ELb0EN4cute5tupleIJNS5_1CILi128EEENS7_ILi64EEENS7_ILi192EEEEEELi192ENS_10bfloat16_tEfNS_4arch4Sm80ELb0ELb1ELb1ELb1ELb0ELb1ELb1ELb0EEENS1_21CollectiveEpilogueFwdINS6_IJS8_SA_S9_EEENS6_IJNS7_ILi1EEESI_SI_EEESC_SE_Li256ELb1ELb1ELb0ELb0EEENS1_19SingleTileSchedulerILb1ELb0ELb1ELi128EEEEEEEEEvNT_6ParamsE) ;  /* 0xfffdf4a006007950 */ /* 0x000fea0003c3ffff */
        .weak           $__internal_3_$__cuda_sm70_shflsync_idx_p
        .type           $__internal_3_$__cuda_sm70_shflsync_idx_p,@function
        .size           $__internal_3_$__cuda_sm70_shflsync_idx_p,(.L_x_1347 - $__internal_3_$__cuda_sm70_shflsync_idx_p)
$__internal_3_$__cuda_sm70_shflsync_idx_p:
[----:B------:R-:W-:Y:S01]  /*20b60*/  MOV R28, R10 ;  /* 0x0000000a001c7202 */ /* 0x000fe20000000f00 */
[----:B------:R-:W-:Y:S04]  /*20b70*/  WARPSYNC R11 ;  /* 0x0000000b00007348 */ /* 0x000fe80003800000 */
[----:B------:R-:W-:Y:S01]  /*20b80*/  MOV R29, 0x0 ;  /* 0x00000000001d7802 */ /* 0x000fe20000000f00 */
[----:B------:R1:W2:Y:S03]  /*20b90*/  SHFL.IDX PT, R24, R18, R15, R16 ;  /* 0x0000000f12187389 */ /* 0x0002a600000e0010 */
[----:B------:R-:W-:Y:S05]  /*20ba0*/  RET.REL.NODEC R28 `(_ZN7cutlass13device_kernelIN5flash19enable_sm80_to_sm89INS1_16FlashAttnFwdSm80INS1_25CollectiveMainloopFwdSm80ILi8ELi2ELb0EN4cute5tupleIJNS5_1CILi128EEENS7_ILi64EEENS7_ILi192EEEEEELi192ENS_10bfloat16_tEfNS_4arch4Sm80ELb0ELb1ELb1ELb1ELb0ELb1ELb1ELb0EEENS1_21CollectiveEpilogueFwdINS6_IJS8_SA_S9_EEENS6_IJNS7_ILi1EEESI_SI_EEESC_SE_Li256ELb1ELb1ELb0ELb0EEENS1_19SingleTileSchedulerILb1ELb0ELb1ELi128EEEEEEEEEvNT_6ParamsE) ;  /* 0xfffdf4501c007950 */ /* 0x000fea0003c3ffff */
.L_x_1126:
        /* <DEDUP_REMOVED lines=13> */
.L_x_1347:


//--------------------- .text._ZN7cutlass13device_kernelIN5flash19enable_sm80_to_sm89INS1_16FlashAttnFwdSm80INS1_25CollectiveMainloopFwdSm80ILi8ELi2ELb1EN4cute5tupleIJNS5_1CILi128EEENS7_ILi96EEENS7_ILi192EEEEEELi192ENS_10bfloat16_tEfNS_4arch4Sm80ELb1ELb0ELb1ELb0ELb0ELb0ELb1ELb0EEENS1_21CollectiveEpilogueFwdINS6_IJS8_SA_S9_EEENS6_IJNS7_ILi1EEESI_SI_EEESC_SE_Li256ELb0ELb1ELb0ELb0EEENS1_30DynamicPersistentTileSchedulerILi256ELi256ELb0ELb1ELb0EEEEEEEEEvNT_6ParamsE --------------------------
	.section	.text._ZN7cutlass13device_kernelIN5flash19enable_sm80_to_sm89INS1_16FlashAttnFwdSm80INS1_25CollectiveMainloopFwdSm80ILi8ELi2ELb1EN4cute5tupleIJNS5_1CILi128EEENS7_ILi96EEENS7_ILi192EEEEEELi192ENS_10bfloat16_tEfNS_4arch4Sm80ELb1ELb0ELb1ELb0ELb0ELb0ELb1ELb0EEENS1_21CollectiveEpilogueFwdINS6_IJS8_SA_S9_EEENS6_IJNS7_ILi1EEESI_SI_EEESC_SE_Li256ELb0ELb1ELb0ELb0EEENS1_30DynamicPersistentTileSchedulerILi256ELi256ELb0ELb1ELb0EEEEEEEEEvNT_6ParamsE,"ax",@progbits
	.sectioninfo	@"SHI_REGISTERS=255"
	.align	128
.text._ZN7cutlass13device_kernelIN5flash19enable_sm80_to_sm89INS1_16FlashAttnFwdSm80INS1_25CollectiveMainloopFwdSm80ILi8ELi2ELb1EN4cute5tupleIJNS5_1CILi128EEENS7_ILi96EEENS7_ILi192EEEEEELi192ENS_10bfloat16_tEfNS_4arch4Sm80ELb1ELb0ELb1ELb0ELb0ELb0ELb1ELb0EEENS1_21CollectiveEpilogueFwdINS6_IJS8_SA_S9_EEENS6_IJNS7_ILi1EEESI_SI_EEESC_SE_Li256ELb0ELb1ELb0ELb0EEENS1_30DynamicPersistentTileSchedulerILi256ELi256ELb0ELb1ELb0EEEEEEEEEvNT_6ParamsE:
        .type           _ZN7cutlass13device_kernelIN5flash19enable_sm80_to_sm89INS1_16FlashAttnFwdSm80INS1_25CollectiveMainloopFwdSm80ILi8ELi2ELb1EN4cute5tupleIJNS5_1CILi128EEENS7_ILi96EEENS7_ILi192EEEEEELi192ENS_10bfloat16_tEfNS_4arch4Sm80ELb1ELb0ELb1ELb0ELb0ELb0ELb1ELb0EEENS1_21CollectiveEpilogueFwdINS6_IJS8_SA_S9_EEENS6_IJNS7_ILi1EEESI_SI_EEESC_SE_Li256ELb0ELb1ELb0ELb0EEENS1_30DynamicPersistentTileSchedulerILi256ELi256ELb0ELb1ELb0EEEEEEEEEvNT_6ParamsE,@function
        .size           _ZN7cutlass13device_kernelIN5flash19enable_sm80_to_sm89INS1_16FlashAttnFwdSm80INS1_25CollectiveMainloopFwdSm80ILi8ELi2ELb1EN4cute5tupleIJNS5_1CILi128EEENS7_ILi96EEENS7_ILi192EEEEEELi192ENS_10bfloat16_tEfNS_4arch4Sm80ELb1ELb0ELb1ELb0ELb0ELb0ELb1ELb0EEENS1_21CollectiveEpilogueFwdINS6_IJS8_SA_S9_EEENS6_IJNS7_ILi1EEESI_SI_EEESC_SE_Li256ELb0ELb1ELb0ELb0EEENS1_30DynamicPersistentTileSchedulerILi256ELi256ELb0ELb1ELb0EEEEEEEEEvNT_6ParamsE,(.L_x_1351 - _ZN7cutlass13device_kernelIN5flash19enable_sm80_to_sm89INS1_16FlashAttnFwdSm80INS1_25CollectiveMainloopFwdSm80ILi8ELi2ELb1EN4cute5tupleIJNS5_1CILi128EEENS7_ILi96EEENS7_ILi192EEEEEELi192ENS_10bfloat16_tEfNS_4arch4Sm80ELb1ELb0ELb1ELb0ELb0ELb0ELb1ELb0EEENS1_21CollectiveEpilogueFwdINS6_IJS8_SA_S9_EEENS6_IJNS7_ILi1EEESI_SI_EEESC_SE_Li256ELb0ELb1ELb0ELb0EEENS1_30DynamicPersistentTileSchedulerILi256ELi256ELb0ELb1ELb0EEEEEEEEEvNT_6ParamsE)
        .other          _ZN7cutlass13device_kernelIN5flash19enable_sm80_to_sm89INS1_16FlashAttnFwdSm80INS1_25CollectiveMainloopFwdSm80ILi8ELi2ELb1EN4cute5tupleIJNS5_1CILi128EEENS7_ILi96EEENS7_ILi192EEEEEELi192ENS_10bfloat16_tEfNS_4arch4Sm80ELb1ELb0ELb1ELb0ELb0ELb0ELb1ELb0EEENS1_21CollectiveEpilogueFwdINS6_IJS8_SA_S9_EEENS6_IJNS7_ILi1EEESI_SI_EEESC_SE_Li256ELb0ELb1ELb0ELb0EEENS1_30DynamicPersistentTileSchedulerILi256ELi256ELb0ELb1ELb0EEEEEEEEEvNT_6ParamsE,@"STO_CUDA_ENTRY STV_DEFAULT"
_ZN7cutlass13device_kernelIN5flash19enable_sm80_to_sm89INS1_16FlashAttnFwdSm80INS1_25CollectiveMainloopFwdSm80ILi8ELi2ELb1EN4cute5tupleIJNS5_1CILi128EEENS7_ILi96EEENS7_ILi192EEEEEELi192ENS_10bfloat16_tEfNS_4arch4Sm80ELb1ELb0ELb1ELb0ELb0ELb0ELb1ELb0EEENS1_21CollectiveEpilogueFwdINS6_IJS8_SA_S9_EEENS6_IJNS7_ILi1EEESI_SI_EEESC_SE_Li256ELb0ELb1ELb0ELb0EEENS1_30DynamicPersistentTileSchedulerILi256ELi256ELb0ELb1ELb0EEEEEEEEEvNT_6ParamsE:
        /* <DEDUP_REMOVED lines=12> */
[----:B------:R-:W-:Y:S01]  /*00c0*/  IMAD.MOV.U32 R207, RZ, RZ, 0x20 ;  /* 0x00000020ffcf7424 */ /* 0x000fe200078e00ff */
[----:B------:R-:W-:Y:S02]  /*00d0*/  ULDC.64 UR6, c[0x0][0x118] ;  /* 0x0000460000067ab9 */ /* 0x000fe40000000a00 */
[CC--:B------:R-:W-:Y:S02]  /*00e0*/  LEA.HI R4, R9.reuse, R17.reuse, RZ, 0x4 ;  /* 0x0000001109047211 */ /* 0x0c0fe400078f20ff */
[----:B------:R-:W-:Y:S02]  /*00f0*/  LEA.HI R11, R9, R17, RZ, 0x2 ;  /* 0x00000011090b7211 */ /* 0x000fe400078f10ff */
[----:B------:R-:W-:Y:S02]  /*0100*/  SHF.R.S32.HI R3, RZ, 0x4, R4 ;  /* 0x00000004ff037819 */ /* 0x000fe40000011404 */
[----:B------:R-:W-:-:S02]  /*0110*/  SHF.R.S32.HI R5, RZ, 0x2, R11 ;  /* 0x00000002ff057819 */ /* 0x000fc4000001140b */
[----:B------:R-:W-:Y:S02]  /*0120*/  SHF.R.S32.HI R0, RZ, 0x1f, R11 ;  /* 0x0000001fff007819 */ /* 0x000fe4000001140b */
[----:B------:R-:W-:Y:S02]  /*0130*/  LEA.HI R2, R4, R3, RZ, 0x1 ;  /* 0x0000000304027211 */ /* 0x000fe400078f08ff */
[----:B------:R-:W-:Y:S02]  /*0140*/  LEA.HI R0, R0, R5, RZ, 0x3 ;  /* 0x0000000500007211 */ /* 0x000fe400078f18ff */
[----:B------:R-:W-:Y:S02]  /*0150*/  LOP3.LUT R2, R2, 0xfffffffe, RZ, 0xc0, !PT ;  /* 0xfffffffe02027812 */ /* 0x000fe400078ec0ff */
[----:B------:R-:W-:Y:S02]  /*0160*/  LOP3.LUT R0, R0, 0xfffffff8, RZ, 0xc0, !PT ;  /* 0xfffffff800007812 */ /* 0x000fe400078ec0ff */
[-C--:B------:R-:W-:Y:S01]  /*0170*/  LEA.HI R8, R9, R17.reuse, RZ, 0x3 ;  /* 0x0000001109087211 */ /* 0x080fe200078f18ff */
[----:B------:R-:W-:Y:S01]  /*0180*/  IMAD.IADD R14, R3, 0x1, -R2 ;  /* 0x00000001030e7824 */ /* 0x000fe200078e0a02 */
[----:B------:R-:W-:Y:S01]  /*0190*/  LEA.HI R2, R9, R17, RZ, 0x6 ;  /* 0x0000001109027211 */ /* 0x000fe200078f30ff */
[----:B------:R-:W-:Y:S01]  /*01a0*/  IMAD.IADD R10, R5, 0x1, -R0 ;  /* 0x00000001050a7824 */ /* 0x000fe200078e0a00 */
[----:B------:R-:W-:-:S02]  /*01b0*/  LOP3.LUT R3, R8, 0xfffffff8, RZ, 0xc0, !PT ;  /* 0xfffffff808037812 */ /* 0x000fc400078ec0ff */
[----:B------:R-:W-:Y:S01]  /*01c0*/  LOP3.LUT R0, R4, 0xfffffff0, RZ, 0xc0, !PT ;  /* 0xfffffff004007812 */ /* 0x000fe200078ec0ff */
[----:B------:R-:W-:Y:S01]  /*01d0*/  IMAD.SHL.U32 R2, R2, 0x8, RZ ;  /* 0x0000000802027824 */ /* 0x000fe200078e00ff */
[----:B------:R-:W-:Y:S01]  /*01e0*/  SHF.R.S32.HI R7, RZ, 0x3, R8 ;  /* 0x00000003ff077819 */ /* 0x000fe20000011408 */
[----:B------:R-:W-:Y:S01]  /*01f0*/  IMAD.IADD R6, R17, 0x1, -R3 ;  /* 0x0000000111067824 */ /* 0x000fe200078e0a03 */
[----:B------:R-:W-:Y:S01]  /*0200*/  LEA.HI R9, R9, R17, RZ, 0x5 ;  /* 0x0000001109097211 */ /* 0x000fe200078f28ff */
[----:B------:R-:W-:Y:S02]  /*0210*/  IMAD.IADD R3, R17, 0x1, -R0 ;  /* 0x0000000111037824 */ /* 0x000fe400078e0a00 */
[----:B------:R-:W-:Y:S01]  /*0220*/  IMAD.SHL.U32 R0, R7, 0x40, RZ ;  /* 0x0000004007007824 */ /* 0x000fe200078e00ff */
[----:B------:R-:W-:Y:S01]  /*0230*/  LOP3.LUT R7, R2, 0x7ffffe00, RZ, 0xc0, !PT ;  /* 0x7ffffe0002077812 */ /* 0x000fe200078ec0ff */
[C---:B------:R-:W-:Y:S01]  /*0240*/  IMAD.SHL.U32 R4, R6.reuse, 0x40, RZ ;  /* 0x0000004006047824 */ /* 0x040fe200078e00ff */
[----:B------:R-:W-:Y:S01]  /*0250*/  SHF.R.S32.HI R5, RZ, 0x1f, R3 ;  /* 0x0000001fff057819 */ /* 0x000fe20000011403 */
[----:B------:R-:W-:Y:S01]  /*0260*/  IMAD.SHL.U32 R20, R6, 0x8, RZ ;  /* 0x0000000806147824 */ /* 0x000fe200078e00ff */
[----:B------:R-:W-:-:S02]  /*0270*/  LOP3.LUT R2, R0, 0x1c0, RZ, 0xc0, !PT ;  /* 0x000001c000027812 */ /* 0x000fc400078ec0ff */
[----:B------:R-:W-:Y:S02]  /*0280*/  LOP3.LUT R0, R4, 0x1c0, RZ, 0xc0, !PT ;  /* 0x000001c004007812 */ /* 0x000fe400078ec0ff */
[----:B------:R-:W-:Y:S02]  /*0290*/  LEA.HI R12, R5, R3, RZ, 0x3 ;  /* 0x00000003050c7211 */ /* 0x000fe400078f18ff */
[----:B------:R-:W-:Y:S02]  /*02a0*/  LOP3.LUT R4, R0, 0x8, R8, 0xf8, !PT ;  /* 0x0000000800047812 */ /* 0x000fe400078ef808 */
[----:B------:R-:W-:Y:S02]  /*02b0*/  SHF.R.U32.HI R6, RZ, 0x3, R2 ;  /* 0x00000003ff067819 */ /* 0x000fe40000011602 */
[----:B------:R-:W-:Y:S02]  /*02c0*/  LOP3.LUT R5, R2, 0x38, R20, 0xf8, !PT ;  /* 0x0000003802057812 */ /* 0x000fe400078ef814 */
[----:B------:R-:W-:-:S02]  /*02d0*/  SHF.R.U32.HI R0, RZ, 0x3, R0 ;  /* 0x00000003ff007819 */ /* 0x000fc40000011600 */
[----:B------:R-:W-:Y:S02]  /*02e0*/  LOP3.LUT R2, R12, 0xfffffff8, RZ, 0xc0, !PT ;  /* 0xfffffff80c027812 */ /* 0x000fe400078ec0ff */
[----:B------:R-:W-:Y:S02]  /*02f0*/  LOP3.LUT R13, R4, R0, RZ, 0x3c, !PT ;  /* 0x00000000040d7212 */ /* 0x000fe400078e3cff */
[----:B------:R-:W-:Y:S01]  /*0300*/  LOP3.LUT R0, R9, 0xffffffe0, RZ, 0xc0, !PT ;  /* 0xffffffe009007812 */ /* 0x000fe200078ec0ff */
[----:B------:R-:W-:Y:S01]  /*0310*/  IMAD.IADD R8, R3, 0x1, -R2 ;  /* 0x0000000103087824 */ /* 0x000fe200078e0a02 */
[--C-:B------:R-:W-:Y:S02]  /*0320*/  SHF.R.S32.HI R212, RZ, 0x5, R9.reuse ;  /* 0x00000005ffd47819 */ /* 0x100fe40000011409 */
[----:B------:R-:W-:Y:S01]  /*0330*/  SHF.R.S32.HI R2, RZ, 0x1f, R9 ;  /* 0x0000001fff027819 */ /* 0x000fe20000011409 */
[----:B------:R-:W-:Y:S01]  /*0340*/  IMAD.IADD R18, R17, 0x1, -R0 ;  /* 0x0000000111127824 */ /* 0x000fe200078e0a00 */
[----:B------:R-:W-:-:S02]  /*0350*/  LOP3.LUT R3, R10, 0x1, RZ, 0xc0, !PT ;  /* 0x000000010a037812 */ /* 0x000fc400078ec0ff */
[----:B------:R-:W-:Y:S02]  /*0360*/  LEA.HI R0, R2, R212, RZ, 0x3 ;  /* 0x000000d402007211 */ /* 0x000fe400078f18ff */
[----:B------:R-:W-:Y:S02]  /*0370*/  LOP3.LUT R4, R11, 0xfffffffc, RZ, 0xc0, !PT ;  /* 0xfffffffc0b047812 */ /* 0x000fe400078ec0ff */
[----:B------:R-:W-:Y:S01]  /*0380*/  LOP3.LUT R2, R0, 0xffffff8, RZ, 0xc0, !PT ;  /* 0x0ffffff800027812 */ /* 0x000fe200078ec0ff */
[----:B------:R-:W-:Y:S01]  /*0390*/  IMAD.SHL.U32 R0, R8, 0x40, RZ ;  /* 0x0000004008007824 */ /* 0x000fe200078e00ff */
[----:B------:R-:W-:Y:S01]  /*03a0*/  ISETP.NE.U32.AND P3, PT, R3, 0x1, PT ;  /* 0x000000010300780c */ /* 0x000fe20003f65070 */
[----:B------:R-:W-:Y:S01]  /*03b0*/  IMAD.IADD R3, R17, 0x1, -R4 ;  /* 0x0000000111037824 */ /* 0x000fe200078e0a04 */
[----:B------:R-:W-:Y:S01]  /*03c0*/  SHF.R.S32.HI R11, RZ, 0x1f, R18 ;  /* 0x0000001fff0b7819 */ /* 0x000fe20000011412 */
[----:B------:R-:W-:Y:S01]  /*03d0*/  IMAD.SHL.U32 R4, R14, 0x8, RZ ;  /* 0x000000080e047824 */ /* 0x000fe200078e00ff */
[----:B------:R-:W-:-:S02]  /*03e0*/  LOP3.LUT R0, R0, 0x1c0, RZ, 0xc0, !PT ;  /* 0x000001c000007812 */ /* 0x000fc400078ec0ff */
[----:B------:R-:W-:Y:S01]  /*03f0*/  LOP3.LUT R15, R7, R5, R6, 0xf6, !PT ;  /* 0x00000005070f7212 */ /* 0x000fe200078ef606 */
[----:B------:R-:W-:Y:S01]  /*0400*/  IMAD.IADD R7, R212, 0x1, -R2 ;  /* 0x00000001d4077824 */ /* 0x000fe200078e0a02 */
[----:B------:R-:W-:Y:S02]  /*0410*/  LEA.HI R11, R11, R18, RZ, 0x2 ;  /* 0x000000120b0b7211 */ /* 0x000fe400078f10ff */
[----:B------:R-:W-:Y:S02]  /*0420*/  LOP3.LUT R5, R0, 0x8, R4, 0xf8, !PT ;  /* 0x0000000800057812 */ /* 0x000fe400078ef804 */
[----:B------:R-:W-:Y:S01]  /*0430*/  SHF.R.U32.HI R2, RZ, 0x3, R0 ;  /* 0x00000003ff027819 */ /* 0x000fe20000011600 */
[----:B------:R-:W-:Y:S01]  /*0440*/  IMAD.SHL.U32 R0, R10, 0x40, RZ ;  /* 0x000000400a007824 */ /* 0x000fe200078e00ff */
[----:B------:R-:W-:Y:S02]  /*0450*/  LEA.HI R9, R3, R3, RZ, 0x1 ;  /* 0x0000000303097211 */ /* 0x000fe400078f08ff */
[----:B------:R-:W-:-:S02]  /*0460*/  SHF.R.S32.HI R6, RZ, 0x2, R11 ;  /* 0x00000002ff067819 */ /* 0x000fc4000001140b */
[----:B------:R-:W-:Y:S02]  /*0470*/  LOP3.LUT R4, R9, 0x1ffffffe, RZ, 0xc0, !PT ;  /* 0x1ffffffe09047812 */ /* 0x000fe400078ec0ff */
[----:B------:R-:W-:Y:S01]  /*0480*/  LOP3.LUT R0, R0, 0x1c0, RZ, 0xc0, !PT ;  /* 0x000001c000007812 */ /* 0x000fe200078ec0ff */
[----:B------:R-:W-:Y:S01]  /*0490*/  IMAD R17, R7, 0x10, R6 ;  /* 0x0000001007117824 */ /* 0x000fe200078e0206 */
[----:B------:R-:W-:Y:S01]  /*04a0*/  LOP3.LUT R5, R5, R2, RZ, 0x3c, !PT ;  /* 0x0000000205057212 */ /* 0x000fe200078e3cff */
[----:B------:R-:W-:Y:S01]  /*04b0*/  IMAD.IADD R7, R3, 0x1, -R4 ;  /* 0x0000000103077824 */ /* 0x000fe200078e0a04 */
[----:B------:R-:W-:Y:S01]  /*04c0*/  LEA.HI R0, R0, R0, RZ, 0x1d ;  /* 0x0000000000007211 */ /* 0x000fe200078fe8ff */
[----:B------:R-:W-:Y:S01]  /*04d0*/  IMAD R3, R212, 0x200, R3 ;  /* 0x00000200d4037824 */ /* 0x000fe200078e0203 */
[----:B------:R-:W-:Y:S01]  /*04e0*/  STL [R1+0xa0], R17 ;  /* 0x0000a01101007387 */ /* 0x000fe20000100800 */
[----:B------:R-:W-:Y:S01]  /*04f0*/  IMAD.SHL.U32 R4, R12, 0x40, RZ ;  /* 0x000000400c047824 */ /* 0x000fe200078e00ff */
[----:B------:R-:W-:Y:S01]  /*0500*/  SHF.R.S32.HI R21, RZ, 0x1f, R20 ;  /* 0x0000001fff157819 */ /* 0x000fe20000011414 */
[----:B------:R-:W-:Y:S01]  /*0510*/  IMAD.U32 R6, R3, 0x2, R0 ;  /* 0x0000000203067824 */ /* 0x000fe200078e0000 */
[----:B------:R-:W-:Y:S01]  /*0520*/  LOP3.LUT R3, R11, 0x7ffffffc, RZ, 0xc0, !PT ;  /* 0x7ffffffc0b037812 */ /* 0x000fe200078ec0ff */
[----:B------:R-:W-:Y:S01]  /*0530*/  STL [R1+0x74], R16 ;  /* 0x0000741001007387 */ /* 0x000fe20000100800 */
[----:B------:R-:W-:Y:S01]  /*0540*/  LOP3.LUT R0, R5, 0x7ffffe00, R4, 0xf8, !PT ;  /* 0x7ffffe0005007812 */ /* 0x000fe200078ef804 */
[----:B------:R-:W-:Y:S01]  /*0550*/  IMAD R2, R14, 0x200, R13 ;  /* 0x000002000e027824 */ /* 0x000fe200078e020d */
[----:B------:R-:W-:-:S02]  /*0560*/  IADD3 R5, R20, 0x40, RZ ;  /* 0x0000004014057810 */ /* 0x000fc40007ffe0ff */
[----:B------:R-:W-:Y:S02]  /*0570*/  IADD3 R4, R20, 0x80, RZ ;  /* 0x0000008014047810 */ /* 0x000fe40007ffe0ff */
[----:B------:R-:W-:Y:S01]  /*0580*/  SHF.R.S32.HI R9, RZ, 0x1f, R5 ;  /* 0x0000001fff097819 */ /* 0x000fe20000011405 */
[----:B------:R1:W-:Y:S01]  /*0590*/  STL [R1+0x1c], R5 ;  /* 0x00001c0501007387 */ /* 0x0003e20000100800 */
[----:B------:R-:W-:Y:S01]  /*05a0*/  R2P PR, R10, 0x6 ;  /* 0x000000060a007804 */ /* 0x000fe20000000000 */
[----:B------:R-:W-:Y:S01]  /*05b0*/  IMAD.SHL.U32 R10, R15, 0x2, RZ ;  /* 0x000000020f0a7824 */ /* 0x000fe200078e00ff */
[C---:B------:R-:W-:Y:S01]  /*05c0*/  LOP3.LUT P0, RZ, R8.reuse, 0x2, RZ, 0xc0, !PT ;  /* 0x0000000208ff7812 */ /* 0x040fe2000780c0ff */
[----:B------:R2:W-:Y:S01]  /*05d0*/  STL [R1+0x20], R4 ;  /* 0x0000200401007387 */ /* 0x0005e20000100800 */
[----:B------:R-:W-:Y:S01]  /*05e0*/  LOP3.LUT P4, RZ, R8, 0x4, RZ, 0xc0, !PT ;  /* 0x0000000408ff7812 */ /* 0x000fe2000788c0ff */
[----:B------:R-:W-:Y:S01]  /*05f0*/  IMAD.MOV.U32 R8, RZ, RZ, 0x40 ;  /* 0x00000040ff087424 */ /* 0x000fe200078e00ff */
[----:B------:R-:W-:Y:S01]  /*0600*/  LEA R209, R2, 0x12100, 0x1 ;  /* 0x0001210002d17811 */ /* 0x000fe200078e08ff */
[----:B------:R-:W-:Y:S01]  /*0610*/  STL.64 [R1+0x10], R20 ;  /* 0x0000101401007387 */ /* 0x000fe20000100a00 */
[----:B------:R-:W-:-:S02]  /*0620*/  LEA R210, R0, 0x100, 0x1 ;  /* 0x0000010000d27811 */ /* 0x000fc400078e08ff */
[----:B------:R-:W-:Y:S01]  /*0630*/  SEL R0, R8, 0xffffffc0, !P4 ;  /* 0xffffffc008007807 */ /* 0x000fe20006000000 */
[----:B------:R3:W-:Y:S02]  /*0640*/  STL [R1+0x70], R9 ;  /* 0x0000700901007387 */ /* 0x0007e40000100800 */
[----:B------:R-:W-:Y:S02]  /*0650*/  IMAD R212, R212, 0x800, R210 ;  /* 0x00000800d4d47824 */ /* 0x000fe400078e02d2 */
[----:B------:R-:W-:Y:S02]  /*0660*/  IMAD.IADD R211, R210, 0x1, R0 ;  /* 0x00000001d2d37824 */ /* 0x000fe400078e0200 */
[----:B------:R-:W-:Y:S01]  /*0670*/  IMAD.IADD R213, R0, 0x1, R212 ;  /* 0x0000000100d57824 */ /* 0x000fe200078e02d4 */
[----:B-1----:R-:W-:Y:S01]  /*0680*/  SHF.R.S32.HI R5, RZ, 0x1f, R4 ;  /* 0x0000001fff057819 */ /* 0x002fe20000011404 */
[----:B--2---:R-:W-:-:S04]  /*0690*/  IMAD.IADD R4, R18, 0x1, -R3 ;  /* 0x0000000112047824 */ /* 0x004fc800078e0a03 */
[----:B------:R1:W-:Y:S01]  /*06a0*/  STL [R1+0x60], R5 ;  /* 0x0000600501007387 */ /* 0x0003e20000100800 */
[----:B------:R-:W-:-:S03]  /*06b0*/  SEL R3, R8, 0xffffffc0, !P2 ;  /* 0xffffffc008037807 */ /* 0x000fc60005000000 */
[----:B------:R-:W-:Y:S01]  /*06c0*/  STL [R1+0x28], R10 ;  /* 0x0000280a01007387 */ /* 0x000fe20000100800 */
[----:B---3--:R-:W-:Y:S02]  /*06d0*/  IMAD.SHL.U32 R9, R4, 0x2, RZ ;  /* 0x0000000204097824 */ /* 0x008fe400078e00ff */
[----:B------:R-:W-:-:S03]  /*06e0*/  IMAD R4, R7, 0x8, R17 ;  /* 0x0000000807047824 */ /* 0x000fc600078e0211 */
[----:B------:R2:W-:Y:S04]  /*06f0*/  STL [R1+0x58], R9 ;  /* 0x0000580901007387 */ /* 0x0005e80000100800 */
[----:B------:R3:W-:Y:S01]  /*0700*/  STL [R1+0x98], R4 ;  /* 0x0000980401007387 */ /* 0x0007e20000100800 */
[C---:B-1----:R-:W-:Y:S02]  /*0710*/  SEL R5, R207.reuse, 0xffffffe0, !P1 ;  /* 0xffffffe0cf057807 */ /* 0x042fe40004800000 */
[----:B------:R-:W-:-:S05]  /*0720*/  SEL R207, R207, 0xffffffe0, !P0 ;  /* 0xffffffe0cfcf7807 */ /* 0x000fca0004000000 */
[----:B------:R-:W-:-:S04]  /*0730*/  IMAD.IADD R214, R207, 0x1, R212 ;  /* 0x00000001cfd67824 */ /* 0x000fc800078e02d4 */
[----:B------:R-:W-:Y:S01]  /*0740*/  IMAD.IADD R214, R0, 0x1, R214 ;  /* 0x0000000100d67824 */ /* 0x000fe200078e02d6 */
[----:B--2---:R-:W-:Y:S02]  /*0750*/  LEA R9, R6, 0x80, 0x1 ;  /* 0x0000008006097811 */ /* 0x004fe400078e08ff */
[C---:B------:R-:W-:Y:S02]  /*0760*/  IADD3 R6, R10.reuse, 0x100, RZ ;  /* 0x000001000a067810 */ /* 0x040fe40007ffe0ff */
[----:B---3--:R-:W-:Y:S01]  /*0770*/  IADD3 R4, R10, 0x12100, RZ ;  /* 0x000121000a047810 */ /* 0x008fe20007ffe0ff */
[C---:B------:R-:W-:Y:S02]  /*0780*/  IMAD.IADD R2, R9.reuse, 0x1, R3 ;  /* 0x0000000109027824 */ /* 0x040fe400078e0203 */
[----:B------:R1:W-:Y:S04]  /*0790*/  STL [R1+0x30], R6 ;  /* 0x0000300601007387 */ /* 0x0003e80000100800 */
[----:B------:R-:W-:Y:S04]  /*07a0*/  STL [R1+0x78], R9 ;  /* 0x0000780901007387 */ /* 0x000fe80000100800 */
[----:B------:R2:W-:Y:S01]  /*07b0*/  STL [R1+0x2c], R4 ;  /* 0x00002c0401007387 */ /* 0x0005e20000100800 */
[C---:B-1----:R-:W-:Y:S01]  /*07c0*/  IMAD.IADD R6, R9.reuse, 0x1, R5 ;  /* 0x0000000109067824 */ /* 0x042fe200078e0205 */
[----:B--2---:R-:W-:-:S02]  /*07d0*/  IADD3 R4, R9, -0x10, RZ ;  /* 0xfffffff009047810 */ /* 0x004fc40007ffe0ff */
[----:B------:R-:W-:-:S05]  /*07e0*/  @P3 IADD3 R4, R9, 0x10, RZ ;  /* 0x0000001009043810 */ /* 0x000fca0007ffe0ff */
[----:B------:R-:W-:Y:S04]  /*07f0*/  STL [R1+0x7c], R4 ;  /* 0x00007c0401007387 */ /* 0x000fe80000100800 */
[----:B------:R-:W-:Y:S04]  /*0800*/  STL [R1+0x84], R6 ;  /* 0x0000840601007387 */ /* 0x000fe80000100800 */
[----:B------:R1:W-:Y:S02]  /*0810*/  STL [R1+0x94], R2 ;  /* 0x0000940201007387 */ /* 0x0003e40000100800 */
[----:B-1----:R-:W-:-:S02]  /*0820*/  IMAD.IADD R2, R5, 0x1, R4 ;  /* 0x0000000105027824 */ /* 0x002fc400078e0204 */
[----:B------:R-:W-:Y:S02]  /*0830*/  IMAD.IADD R5, R6, 0x1, R3 ;  /* 0x0000000106057824 */ /* 0x000fe400078e0203 */
[----:B------:R-:W-:-:S03]  /*0840*/  IMAD.IADD R4, R3, 0x1, R4 ;  /* 0x0000000103047824 */ /* 0x000fc600078e0204 */
[----:B------:R-:W-:Y:S04]  /*0850*/  STL [R1+0x90], R5 ;  /* 0x0000900501007387 */ /* 0x000fe80000100800 */
[----:B------:R1:W-:Y:S04]  /*0860*/  STL [R1+0x80], R2 ;  /* 0x0000800201007387 */ /* 0x0003e80000100800 */
[----:B------:R2:W-:Y:S01]  /*0870*/  STL [R1+0x8c], R4 ;  /* 0x00008c0401007387 */ /* 0x0005e20000100800 */
[----:B-1----:R-:W-:-:S05]  /*0880*/  IMAD.IADD R2, R2, 0x1, R3 ;  /* 0x0000000102027824 */ /* 0x002fca00078e0203 */
[----:B------:R2:W-:Y:S02]  /*0890*/  STL [R1+0x88], R2 ;  /* 0x0000880201007387 */ /* 0x0005e40000100800 */
.L_x_1172:
        /* <DEDUP_REMOVED lines=19> */
.L_x_1128:
[----:B------:R-:W-:-:S04]  /*09d0*/  MOV R0, c[0x0][0x554] ;  /* 0x0001550000007a02 */ /* 0x000fc80000000f00 */
[----:B------:R-:W-:Y:S02]  /*09e0*/  ISETP.NE.AND P0, PT, R0, 0x1, PT ;  /* 0x000000010000780c */ /* 0x000fe40003f05270 */
[----:B------:R-:W-:-:S11]  /*09f0*/  MOV R0, R2 ;  /* 0x0000000200007202 */ /* 0x000fd60000000f00 */
[----:B------:R-:W-:-:S05]  /*0a00*/  @P0 IMAD.HI.U32 R4, R2, c[0x0][0x558], RZ ;  /* 0x0001560002040a27 */ /* 0x000fca00078e00ff */
[----:B------:R-:W-:-:S05]  /*0a10*/  @P0 SHF.R.U32.HI R0, RZ, c[0x0][0x55c], R4 ;  /* 0x00015700ff000a19 */ /* 0x000fca0000011604 */
[----:B------:R-:W-:Y:S02]  /*0a20*/  IMAD R4, R0, c[0x0][0x554], RZ ;  /* 0x0001550000047a24 */ /* 0x000fe400078e02ff */
.L_x_1129:
[----:B------:R-:W-:Y:S05]  /*0a30*/  BSYNC B0 ;  /* 0x0000000000007941 */ /* 0x000fea0003800000 */
.L_x_1127:
[----:B------:R-:W-:Y:S01]  /*0a40*/  LOP3.LUT R0, RZ, R0, RZ, 0x33, !PT ;  /* 0x00000000ff007212 */ /* 0x000fe200078e33ff */
[----:B------:R-:W-:Y:S01]  /*0a50*/  IMAD.MOV.U32 R51, RZ, RZ, c[0x0][0x2c4] ;  /* 0x0000b100ff337624 */ /* 0x000fe200078e00ff */
[----:B------:R-:W-:Y:S01]  /*0a60*/  MOV R5, c[0x0][0x548] ;  /* 0x0001520000057a02 */ /* 0x000fe20000000f00 */
[----:B------:R-:W-:Y:S01]  /*0a70*/  IMAD.IADD R4, R2, 0x1, -R4 ;  /* 0x0000000102047824 */ /* 0x000fe200078e0a04 */
[----:B------:R-:W-:Y:S01]  /*0a80*/  IADD3 R0, R0, c[0x0][0x53c], RZ ;  /* 0x00014f0000007a10 */ /* 0x000fe20007ffe0ff */
[----:B------:R-:W-:Y:S01]  /*0a90*/  ULDC UR4, c[0x0][0x1d0] ;  /* 0x0000740000047ab9 */ /* 0x000fe20000000800 */
[----:B------:R-:W-:Y:S01]  /*0aa0*/  ISETP.NE.AND P2, PT, R51, 0x1, PT ;  /* 0x000000013300780c */ /* 0x000fe20003f45270 */
[----:B------:R-:W-:Y:S01]  /*0ab0*/  UIADD3 UR4, UR4, 0x5f, URZ ;  /* 0x0000005f04047890 */ /* 0x000fe2000fffe03f */
[----:B------:R-:W-:Y:S01]  /*0ac0*/  ISETP.NE.AND P0, PT, R5, 0x1, PT ;  /* 0x000000010500780c */ /* 0x000fe20003f05270 */
[----:B------:R-:W-:Y:S01]  /*0ad0*/  IMAD.SHL.U32 R127, R0, 0x80, RZ ;  /* 0x00000080007f7824 */ /* 0x000fe200078e00ff */
[----:B------:R-:W-:Y:S01]  /*0ae0*/  MOV R6, c[0x0][0x168] ;  /* 0x00005a0000067a02 */ /* 0x000fe20000000f00 */
[----:B------:R-:W-:Y:S01]  /*0af0*/  UIMAD.WIDE UR4, UR4, 0x2aaaaaab, URZ ;  /* 0x2aaaaaab040478a5 */ /* 0x000fe2000f8e023f */
[----:B------:R-:W-:Y:S01]  /*0b00*/  CS2R R98, SRZ ;  /* 0x0000000000627805 */ /* 0x000fe2000001ff00 */
[----:B------:R-:W-:Y:S01]  /*0b10*/  CS2R R96, SRZ ;  /* 0x0000000000607805 */ /* 0x000fe2000001ff00 */
[----:B------:R-:W-:Y:S01]  /*0b20*/  IADD3 R0, R127, 0x7f, RZ ;  /* 0x0000007f7f007810 */ /* 0x000fe20007ffe0ff */
[----:B------:R-:W-:Y:S01]  /*0b30*/  USHF.R.U32.HI UR4, URZ, 0x1f, UR5 ;  /* 0x0000001f3f047899 */ /* 0x000fe20008011605 */
[----:B------:R1:W-:Y:S01]  /*0b40*/  STL [R1+0x5c], R127 ;  /* 0x00005c7f01007387 */ /* 0x0003e20000100800 */
[----:B------:R-:W-:Y:S01]  /*0b50*/  CS2R R94, SRZ ;  /* 0x00000000005e7805 */ /* 0x000fe2000001ff00 */
[----:B------:R-:W-:Y:S01]  /*0b60*/  CS2R R92, SRZ ;  /* 0x00000000005c7805 */ /* 0x000fe2000001ff00 */
[----:B------:R-:W-:Y:S01]  /*0b70*/  @P2 IMAD.HI.U32 R5, R0, c[0x0][0x2c8], RZ ;  /* 0x0000b20000052a27 */ /* 0x000fe200078e00ff */
[----:B------:R-:W-:Y:S01]  /*0b80*/  ULEA.HI.SX32 UR4, UR5, UR4, 0x1c ;  /* 0x0000000405047291 */ /* 0x000fe2000f8fe23f */
[----:B------:R-:W-:Y:S01]  /*0b90*/  MOV R86, RZ ;  /* 0x000000ff00567202 */ /* 0x000fe20000000f00 */
[----:B------:R-:W-:Y:S01]  /*0ba0*/  CS2R R8, SRZ ;  /* 0x0000000000087805 */ /* 0x000fe2000001ff00 */
[----:B------:R-:W-:Y:S01]  /*0bb0*/  IMAD.MOV.U32 R2, RZ, RZ, R0 ;  /* 0x000000ffff027224 */ /* 0x000fe200078e0000 */
[----:B------:R-:W-:Y:S01]  /*0bc0*/  @P2 SHF.R.U32.HI R2, RZ, c[0x0][0x2cc], R5 ;  /* 0x0000b300ff022a19 */ /* 0x000fe20000011605 */
[----:B------:R-:W-:Y:S01]  /*0bd0*/  IMAD R0, R3, c[0x0][0x554], R4 ;  /* 0x0001550003007a24 */ /* 0x000fe200078e0204 */
[----:B------:R-:W-:Y:S01]  /*0be0*/  IADD3 R4, -R6, 0x60, RZ ;  /* 0x0000006006047810 */ /* 0x000fe20007ffe1ff */
[----:B------:R-:W-:Y:S01]  /*0bf0*/  IMAD.MOV.U32 R90, RZ, RZ, RZ ;  /* 0x000000ffff5a7224 */ /* 0x000fe200078e00ff */
[----:B------:R-:W-:Y:S01]  /*0c00*/  MOV R5, RZ ;  /* 0x000000ff00057202 */ /* 0x000fe20000000f00 */
[----:B------:R-:W-:Y:S01]  /*0c10*/  @P0 IMAD.HI.U32 R3, R0, c[0x0][0x54c], RZ ;  /* 0x0001530000030a27 */ /* 0x000fe200078e00ff */
[----:B------:R-:W-:Y:S01]  /*0c20*/  IADD3 R2, R2, c[0x0][0x1d0], R4 ;  /* 0x0000740002027a10 */ /* 0x000fe20007ffe004 */
[----:B------:R-:W-:Y:S01]  /*0c30*/  CS2R R6, SRZ ;  /* 0x0000000000067805 */ /* 0x000fe2000001ff00 */
[----:B------:R-:W-:Y:S01]  /*0c40*/  CS2R R10, SRZ ;  /* 0x00000000000a7805 */ /* 0x000fe2000001ff00 */
[--C-:B------:R-:W-:Y:S01]  /*0c50*/  IMAD.MOV.U32 R55, RZ, RZ, R0.reuse ;  /* 0x000000ffff377224 */ /* 0x100fe200078e0000 */
[----:B------:R-:W-:Y:S01]  /*0c60*/  @P0 SHF.R.U32.HI R55, RZ, c[0x0][0x550], R3 ;  /* 0x00015400ff370a19 */ /* 0x000fe20000011603 */
[----:B------:R-:W-:Y:S01]  /*0c70*/  IMAD.HI R3, R2, 0x2aaaaaab, RZ ;  /* 0x2aaaaaab02037827 */ /* 0x000fe200078e02ff */
[----:B------:R-:W-:Y:S01]  /*0c80*/  MOV R80, RZ ;  /* 0x000000ff00507202 */ /* 0x000fe20000000f00 */
[----:B------:R-:W-:Y:S01]  /*0c90*/  CS2R R12, SRZ ;  /* 0x00000000000c7805 */ /* 0x000fe2000001ff00 */
[----:B------:R-:W-:Y:S01]  /*0ca0*/  MOV R74, RZ ;  /* 0x000000ff004a7202 */ /* 0x000fe20000000f00 */
[----:B------:R-:W-:Y:S01]  /*0cb0*/  IMAD.MOV R2, RZ, RZ, -R55 ;  /* 0x000000ffff027224 */ /* 0x000fe200078e0a37 */
[----:B------:R-:W-:Y:S01]  /*0cc0*/  SHF.R.U32.HI R4, RZ, 0x1f, R3 ;  /* 0x0000001fff047819 */ /* 0x000fe20000011603 */
[----:B------:R1:W-:Y:S01]  /*0cd0*/  STL [R1+0x54], R55 ;  /* 0x0000543701007387 */ /* 0x0003e20000100800 */
[----:B------:R-:W-:Y:S01]  /*0ce0*/  IMAD.MOV.U32 R88, RZ, RZ, RZ ;  /* 0x000000ffff587224 */ /* 0x000fe200078e00ff */
[----:B------:R-:W-:Y:S01]  /*0cf0*/  CS2R R14, SRZ ;  /* 0x00000000000e7805 */ /* 0x000fe2000001ff00 */
[--C-:B------:R-:W-:Y:S01]  /*0d00*/  IMAD R57, R2, c[0x0][0x548], R0.reuse ;  /* 0x0001520002397a24 */ /* 0x100fe200078e0200 */
[----:B------:R-:W-:Y:S01]  /*0d10*/  LEA.HI.SX32 R4, R3, R4, 0x1c ;  /* 0x0000000403047211 */ /* 0x000fe200078fe2ff */
[----:B------:R-:W-:Y:S01]  /*0d20*/  IMAD.MOV.U32 R84, RZ, RZ, RZ ;  /* 0x000000ffff547224 */ /* 0x000fe200078e00ff */
[----:B------:R-:W-:Y:S01]  /*0d30*/  PRMT R0, RZ, 0x7610, R0 ;  /* 0x00007610ff007816 */ /* 0x000fe20000000000 */
[----:B------:R-:W-:Y:S01]  /*0d40*/  IMAD.MOV.U32 R82, RZ, RZ, RZ ;  /* 0x000000ffff527224 */ /* 0x000fe200078e00ff */
        /* <DEDUP_REMOVED lines=62> */
[----:B------:R-:W1:-:S12]  /*1130*/  S2R R59, SR_TID.X ;  /* 0x00000000003b7919 */ /* 0x000e580000002100 */
[----:B------:R-:W-:-:S05]  /*1140*/  @P0 MOV R2, 0x4 ;  /* 0x0000000400020802 */ /* 0x000fca0000000f00 */
[----:B------:R-:W-:-:S05]  /*1150*/  @P0 IMAD.WIDE R2, R55, R2, c[0x0][0x340] ;  /* 0x0000d00037020625 */ /* 0x000fca00078e0202 */
[----:B------:R3:W4:Y:S01]  /*1160*/  @P0 LDG.E R9, [R2.64] ;  /* 0x0000000602090981 */ /* 0x000722000c1e1900 */
[----:B-1----:R-:W-:-:S04]  /*1170*/  SHF.R.S32.HI R53, RZ, 0x1f, R59 ;  /* 0x0000001fff357819 */ /* 0x002fc8000001143b */
[----:B------:R-:W-:-:S04]  /*1180*/  LEA.HI R53, R53, R59, RZ, 0x3 ;  /* 0x0000003b35357211 */ /* 0x000fc800078f18ff */
[----:B------:R-:W-:-:S04]  /*1190*/  SHF.R.S32.HI R53, RZ, 0x3, R53 ;  /* 0x00000003ff357819 */ /* 0x000fc80000011435 */
[----:B------:R-:W-:-:S05]  /*11a0*/  SHF.R.S32.HI R6, RZ, 0x1f, R53 ;  /* 0x0000001fff067819 */ /* 0x000fca0000011435 */
[C---:B------:R-:W-:Y:S02]  /*11b0*/  IMAD R0, R6.reuse, c[0x0][0x1e0], RZ ;  /* 0x0000780006007a24 */ /* 0x040fe400078e02ff */
[----:B------:R-:W-:Y:S01]  /*11c0*/  IMAD R6, R6, c[0x0][0x208], RZ ;  /* 0x0000820006067a24 */ /* 0x000fe200078e02ff */
[----:B------:R-:W-:Y:S01]  /*11d0*/  SHF.R.S32.HI R10, RZ, 0x1f, R57 ;  /* 0x0000001fff0a7819 */ /* 0x000fe20000011439 */
[C---:B------:R-:W-:Y:S02]  /*11e0*/  IMAD R0, R53.reuse, c[0x0][0x1e4], R0 ;  /* 0x0000790035007a24 */ /* 0x040fe400078e0200 */
[----:B------:R-:W-:Y:S01]  /*11f0*/  IMAD R6, R53, c[0x0][0x20c], R6 ;  /* 0x0000830035067a24 */ /* 0x000fe200078e0206 */
[----:B------:R-:W-:Y:S01]  /*1200*/  SHF.R.S32.HI R8, RZ, 0x1f, R55 ;  /* 0x0000001fff087819 */ /* 0x000fe20000011437 */
[----:B------:R-:W-:Y:S01]  /*1210*/  WARPSYNC 0xffffffff ;  /* 0xffffffff00007948 */ /* 0x000fe20003800000 */
[----:B------:R-:W-:Y:S01]  /*1220*/  IADD3 R188, R207, R212, RZ ;  /* 0x000000d4cfbc7210 */ /* 0x000fe20007ffe0ff */
[----:B--2---:R-:W-:-:S04]  /*1230*/  IMAD.WIDE.U32 R4, R53, c[0x0][0x1e0], R100 ;  /* 0x0000780035047a25 */ /* 0x004fc800078e0064 */
[----:B---3--:R-:W-:Y:S01]  /*1240*/  IMAD.WIDE.U32 R2, R53, c[0x0][0x208], R100 ;  /* 0x0000820035027a25 */ /* 0x008fe200078e0064 */
[----:B------:R-:W-:-:S04]  /*1250*/  IADD3 R5, R5, R0, RZ ;  /* 0x0000000005057210 */ /* 0x000fc80007ffe0ff */
[----:B------:R-:W-:Y:S01]  /*1260*/  IADD3 R3, R3, R6, RZ ;  /* 0x0000000603037210 */ /* 0x000fe20007ffe0ff */
[C---:B------:R-:W-:Y:S02]  /*1270*/  IMAD R6, R10.reuse, c[0x0][0x1e8], RZ ;  /* 0x00007a000a067a24 */ /* 0x040fe400078e02ff */
[----:B------:R-:W-:Y:S02]  /*1280*/  IMAD R0, R10, c[0x0][0x210], RZ ;  /* 0x000084000a007a24 */ /* 0x000fe400078e02ff */
[C---:B------:R-:W-:Y:S02]  /*1290*/  IMAD R6, R57.reuse, c[0x0][0x1ec], R6 ;  /* 0x00007b0039067a24 */ /* 0x040fe400078e0206 */
[----:B------:R-:W-:-:S04]  /*12a0*/  IMAD.WIDE.U32 R4, R57, c[0x0][0x1e8], R4 ;  /* 0x00007a0039047a25 */ /* 0x000fc800078e0004 */
[C---:B------:R-:W-:Y:S02]  /*12b0*/  IMAD R0, R57.reuse, c[0x0][0x214], R0 ;  /* 0x0000850039007a24 */ /* 0x040fe400078e0200 */
[----:B------:R-:W-:Y:S01]  /*12c0*/  IMAD.WIDE.U32 R2, R57, c[0x0][0x210], R2 ;  /* 0x0000840039027a25 */ /* 0x000fe200078e0002 */
[----:B------:R-:W-:-:S04]  /*12d0*/  IADD3 R7, R5, R6, RZ ;  /* 0x0000000605077210 */ /* 0x000fc80007ffe0ff */
[----:B------:R-:W-:Y:S02]  /*12e0*/  IADD3 R5, R3, R0, RZ ;  /* 0x0000000003057210 */ /* 0x000fe40007ffe0ff */
[----:B----4-:R-:W-:Y:S02]  /*12f0*/  @P0 SHF.R.S32.HI R3, RZ, 0x1f, R9 ;  /* 0x0000001fff030819 */ /* 0x010fe40000011409 */
[----:B------:R-:W-:Y:S02]  /*1300*/  @!P0 MOV R3, R8 ;  /* 0x0000000800038202 */ /* 0x000fe40000000f00 */
[----:B------:R-:W-:Y:S02]  /*1310*/  MOV R6, R4 ;  /* 0x0000000400067202 */ /* 0x000fe40000000f00 */
[----:B------:R-:W-:Y:S02]  /*1320*/  MOV R4, R2 ;  /* 0x0000000200047202 */ /* 0x000fe40000000f00 */
        /* <DEDUP_REMOVED lines=13> */
[----:B------:R1:W-:Y:S02]  /*1400*/  STL [R1+0x4c], R24 ;  /* 0x00004c1801007387 */ /* 0x0003e40000100800 */
[----:B------:R-:W2:Y:S01]  /*1410*/  LDL R28, [R1+0x1c] ;  /* 0x00001c00011c7983 */ /* 0x000ea20000100800 */
[----:B------:R-:W-:Y:S01]  /*1420*/  SHF.R.S32.HI R69, RZ, 0x1f, R59 ;  /* 0x0000001fff457819 */ /* 0x000fe2000001143b */
[----:B------:R-:W-:-:S02]  /*1430*/  IMAD R5, R10, c[0x0][0x1b8], RZ ;  /* 0x00006e000a057a24 */ /* 0x000fc400078e02ff */
[----:B------:R-:W3:Y:S01]  /*1440*/  LDL R23, [R1+0x20] ;  /* 0x0000200001177983 */ /* 0x000ee20000100800 */
[----:B------:R-:W-:Y:S01]  /*1450*/  LEA.HI R69, R69, R59, RZ, 0x3 ;  /* 0x0000003b45457211 */ /* 0x000fe200078f18ff */
[----:B------:R-:W-:Y:S02]  /*1460*/  IMAD.WIDE.U32 R2, R57, c[0x0][0x1b8], RZ ;  /* 0x00006e0039027a25 */ /* 0x000fe400078e00ff */
[----:B------:R-:W4:Y:S01]  /*1470*/  LDL R22, [R1+0x28] ;  /* 0x0000280001167983 */ /* 0x000f220000100800 */
[----:B------:R-:W-:Y:S01]  /*1480*/  LOP3.LUT R69, R69, 0xfffffff8, RZ, 0xc0, !PT ;  /* 0xfffffff845457812 */ /* 0x000fe200078ec0ff */
[----:B------:R-:W-:Y:S02]  /*1490*/  IMAD R5, R57, c[0x0][0x1bc], R5 ;  /* 0x00006f0039057a24 */ /* 0x000fe400078e0205 */
[----:B------:R-:W5:Y:S01]  /*14a0*/  LDL R26, [R1+0x70] ;  /* 0x00007000011a7983 */ /* 0x000f620000100800 */
[----:B------:R-:W-:Y:S02]  /*14b0*/  IMAD R6, R8, c[0x0][0x1c0], RZ ;  /* 0x0000700008067a24 */ /* 0x000fe400078e02ff */
[----:B------:R-:W-:Y:S01]  /*14c0*/  IMAD.IADD R69, R59, 0x1, -R69 ;  /* 0x000000013b457824 */ /* 0x000fe200078e0a45 */
[----:B------:R-:W5:Y:S01]  /*14d0*/  LDL R25, [R1+0x60] ;  /* 0x0000600001197983 */ /* 0x000f620000100800 */
[----:B------:R-:W-:-:S02]  /*14e0*/  IMAD.IADD R3, R3, 0x1, R5 ;  /* 0x0000000103037824 */ /* 0x000fc400078e0205 */
[----:B------:R-:W-:Y:S02]  /*14f0*/  IMAD R4, R69, 0x20, R53 ;  /* 0x0000002045047824 */ /* 0x000fe400078e0235 */
[----:B------:R-:W-:-:S04]  /*1500*/  IMAD.WIDE.U32 R2, R55, c[0x0][0x1c0], R2 ;  /* 0x0000700037027a25 */ /* 0x000fc800078e0002 */
[----:B------:R-:W-:-:S04]  /*1510*/  IMAD.IADD R4, R127, 0x1, R4 ;  /* 0x000000017f047824 */ /* 0x000fc800078e0204 */
[----:B------:R-:W-:-:S04]  /*1520*/  @P2 IMAD.HI.U32 R7, R4, c[0x0][0x2c8], RZ ;  /* 0x0000b20004072a27 */ /* 0x000fc800078e00ff */
[----:B------:R-:W-:Y:S01]  /*1530*/  IMAD.MOV.U32 R0, RZ, RZ, R4 ;  /* 0x000000ffff007224 */ /* 0x000fe200078e0004 */
[----:B------:R-:W-:Y:S01]  /*1540*/  @P2 SHF.R.U32.HI R0, RZ, c[0x0][0x2cc], R7 ;  /* 0x0000b300ff002a19 */ /* 0x000fe20000011607 */
[----:B------:R-:W-:-:S03]  /*1550*/  IMAD R7, R55, c[0x0][0x1c4], R6 ;  /* 0x0000710037077a24 */ /* 0x000fc600078e0206 */
[--C-:B------:R-:W-:Y:S01]  /*1560*/  SHF.R.S32.HI R6, RZ, 0x1f, R0.reuse ;  /* 0x0000001fff067819 */ /* 0x100fe20000011400 */
[----:B------:R-:W-:-:S04]  /*1570*/  IMAD.MOV R5, RZ, RZ, -R0 ;  /* 0x000000ffff057224 */ /* 0x000fc800078e0a00 */
[----:B------:R-:W-:Y:S02]  /*1580*/  IMAD R4, R5, c[0x0][0x2c4], R4 ;  /* 0x0000b10005047a24 */ /* 0x000fe400078e0204 */
[----:B------:R-:W-:Y:S02]  /*1590*/  IMAD R5, R6, c[0x0][0x1b0], RZ ;  /* 0x00006c0006057a24 */ /* 0x000fe400078e02ff */
[----:B------:R-:W-:Y:S02]  /*15a0*/  IMAD.IADD R3, R3, 0x1, R7 ;  /* 0x0000000103037824 */ /* 0x000fe400078e0207 */
[C---:B------:R-:W-:Y:S01]  /*15b0*/  IMAD R6, R0.reuse, c[0x0][0x1b4], R5 ;  /* 0x00006d0000067a24 */ /* 0x040fe200078e0205 */
[----:B------:R-:W-:Y:S01]  /*15c0*/  SHF.R.S32.HI R5, RZ, 0x1f, R4 ;  /* 0x0000001fff057819 */ /* 0x000fe20000011404 */
[----:B------:R-:W-:-:S04]  /*15d0*/  IMAD.WIDE.U32 R2, R0, c[0x0][0x1b0], R2 ;  /* 0x00006c0000027a25 */ /* 0x000fc800078e0002 */
[----:B------:R-:W-:Y:S02]  /*15e0*/  IMAD R0, R5, c[0x0][0x1a8], RZ ;  /* 0x00006a0005007a24 */ /* 0x000fe400078e02ff */
[----:B------:R-:W-:Y:S02]  /*15f0*/  IMAD.IADD R3, R3, 0x1, R6 ;  /* 0x0000000103037824 */ /* 0x000fe400078e0206 */
[C---:B------:R-:W-:Y:S02]  /*1600*/  IMAD R0, R4.reuse, c[0x0][0x1ac], R0 ;  /* 0x00006b0004007a24 */ /* 0x040fe400078e0200 */
[----:B------:R-:W-:-:S04]  /*1610*/  IMAD.WIDE.U32 R4, R4, c[0x0][0x1a8], R2 ;  /* 0x00006a0004047a25 */ /* 0x000fc800078e0002 */
[----:B------:R-:W-:Y:S01]  /*1620*/  IMAD.IADD R0, R5, 0x1, R0 ;  /* 0x0000000105007824 */ /* 0x000fe200078e0200 */
[----:B------:R-:W-:-:S04]  /*1630*/  LEA R2, P0, R4, c[0x0][0x160], 0x1 ;  /* 0x0000580004027a11 */ /* 0x000fc800078008ff */
[----:B------:R-:W-:Y:S01]  /*1640*/  LEA.HI.X R0, R4, c[0x0][0x164], R0, 0x1, P0 ;  /* 0x0000590004007a11 */ /* 0x000fe200000f0c00 */
[----:B------:R-:W1:Y:S01]  /*1650*/  SHFL.IDX PT, R3, R2, RZ, 0x181f ;  /* 0x00181fff02037589 */ /* 0x000e6200000e0000 */
[----:B------:R-:W-:-:S03]  /*1660*/  IMAD R16, R51, c[0x0][0x168], RZ ;  /* 0x00005a0033107a24 */ /* 0x000fc600078e02ff */
[----:B------:R-:W1:Y:S01]  /*1670*/  SHFL.IDX PT, R4, R0, RZ, 0x181f ;  /* 0x00181fff00047589 */ /* 0x000e6200000e0000 */
[----:B------:R-:W-:-:S05]  /*1680*/  IMAD.IADD R14, R53, 0x1, R127 ;  /* 0x00000001350e7824 */ /* 0x000fca00078e027f */
[----:B------:R-:W-:Y:S01]  /*1690*/  ISETP.GE.AND P5, PT, R14, R16, PT ;  /* 0x000000100e00720c */ /* 0x000fe20003fa6270 */
[----:B------:R-:W2:Y:S01]  /*16a0*/  SHFL.IDX PT, R12, R2, 0x1, 0x181f ;  /* 0x00381f00020c7f89 */ /* 0x000ea200000e0000 */
[----:B------:R-:W-:-:S03]  /*16b0*/  ISETP.GE.AND P6, PT, R100, c[0x0][0x198], PT ;  /* 0x0000660064007a0c */ /* 0x000fc60003fc6270 */
[----:B------:R-:W2:Y:S01]  /*16c0*/  SHFL.IDX PT, R13, R0, 0x1, 0x181f ;  /* 0x00381f00000d7f89 */ /* 0x000ea200000e0000 */
[----:B------:R-:W-:-:S04]  /*16d0*/  IADD3 R5, R14, 0x20, RZ ;  /* 0x000000200e057810 */ /* 0x000fc80007ffe0ff */
[----:B------:R-:W-:Y:S01]  /*16e0*/  ISETP.GE.AND P0, PT, R5, R16, PT ;  /* 0x000000100500720c */ /* 0x000fe20003f06270 */
[----:B------:R-:W-:Y:S02]  /*16f0*/  BAR.SYNC.DEFER_BLOCKING 0x0 ;  /* 0x0000000000007b1d */ /* 0x000fe40000010000 */
[----:B-1----:R-:W-:-:S04]  /*1700*/  @!P5 LEA R10, P1, R100, R3, 0x1 ;  /* 0x00000003640ad211 */ /* 0x002fc800078208ff */
[----:B------:R-:W-:Y:S01]  /*1710*/  @!P5 LEA.HI.X R11, R100, R4, R101, 0x1, P1 ;  /* 0x00000004640bd211 */ /* 0x000fe200008f0c65 */
[----:B------:R-:W-:Y:S01]  /*1720*/  SHFL.IDX PT, R15, R2, 0x3, 0x181f ;  /* 0x00781f00020f7f89 */ /* 0x000fe200000e0000 */
[----:B------:R-:W-:-:S04]  /*1730*/  IMAD.MOV.U32 R124, RZ, RZ, -0x60 ;  /* 0xffffffa0ff7c7424 */ /* 0x000fc800078e00ff */
[----:B------:R-:W-:Y:S02]  /*1740*/  IMAD R124, R226, R124, 0x60 ;  /* 0x00000060e27c7424 */ /* 0x000fe400078e027c */
[----:B------:R-:W-:Y:S01]  /*1750*/  IMAD.MOV.U32 R19, RZ, RZ, R24 ;  /* 0x000000ffff137224 */ /* 0x000fe200078e0018 */
[C---:B--2---:R-:W-:Y:S02]  /*1760*/  ISETP.GE.AND P3, PT, R28.reuse, c[0x0][0x198], PT ;  /* 0x000066001c007a0c */ /* 0x044fe40003f66270 */
[CC--:B------:R-:W-:Y:S02]  /*1770*/  @!P5 LEA R8, P4, R28.reuse, R3.reuse, 0x1 ;  /* 0x000000031c08d211 */ /* 0x0c0fe400078808ff */
[C---:B---3--:R-:W-:Y:S01]  /*1780*/  ISETP.GE.AND P1, PT, R23.reuse, c[0x0][0x198], PT ;  /* 0x0000660017007a0c */ /* 0x048fe20003f26270 */
[----:B------:R-:W-:Y:S01]  /*1790*/  @!PT LDS RZ, [RZ] ;  /* 0x00000000fffff984 */ /* 0x000fe20000000800 */
[----:B------:R-:W-:Y:S01]  /*17a0*/  @!PT LDS RZ, [RZ] ;  /* 0x00000000fffff984 */ /* 0x000fe20000000800 */
[----:B----4-:R1:W-:Y:S01]  /*17b0*/  @!P5 LDGSTS.E.BYPASS.LTC128B.128 [R22+0x100], [R10.64], !P6 ;  /* 0x001000000a16dfae */ /* 0x0103e2000f101d46 */
[----:B-----5:R-:W-:Y:S02]  /*17c0*/  @!P5 LEA.HI.X R9, R28, R4, R26, 0x1, P4 ;  /* 0x000000041c09d211 */ /* 0x020fe400020f0c1a */
[----:B------:R-:W-:-:S02]  /*17d0*/  @!P5 LEA R6, P4, R23, R3, 0x1 ;  /* 0x000000031706d211 */ /* 0x000fc400078808ff */
[----:B------:R-:W-:-:S03]  /*17e0*/  IADD3 R3, R14, 0x40, RZ ;  /* 0x000000400e037810 */ /* 0x000fc60007ffe0ff */
[----:B------:R2:W-:Y:S01]  /*17f0*/  @!P5 LDGSTS.E.BYPASS.LTC128B.128 [R22+0x4100], [R8.64], !P3 ;  /* 0x041000000816dfae */ /* 0x0005e2000d901d46 */
[----:B------:R-:W-:-:S05]  /*1800*/  @!P5 LEA.HI.X R7, R23, R4, R25, 0x1, P4 ;  /* 0x000000041707d211 */ /* 0x000fca00020f0c19 */
[----:B------:R3:W-:Y:S01]  /*1810*/  @!P5 LDGSTS.E.BYPASS.LTC128B.128 [R22+0x8100], [R6.64], !P1 ;  /* 0x081000000616dfae */ /* 0x0007e2000c901d46 */
[----:B------:R-:W-:-:S03]  /*1820*/  ISETP.GE.AND P5, PT, R3, R16, PT ;  /* 0x000000100300720c */ /* 0x000fc60003fa6270 */
[----:B-1----:R1:W4:Y:S04]  /*1830*/  SHFL.IDX PT, R11, R2, 0x2, 0x181f ;  /* 0x00581f00020b7f89 */ /* 0x00232800000e0000 */
[----:B------:R-:W5:Y:S01]  /*1840*/  SHFL.IDX PT, R10, R0, 0x2, 0x181f ;  /* 0x00581f00000a7f89 */ /* 0x000f6200000e0000 */
[----:B--2---:R-:W-:-:S04]  /*1850*/  @!P0 LEA R8, P4, R100, R12, 0x1 ;  /* 0x0000000c64088211 */ /* 0x004fc800078808ff */
[-C--:B------:R-:W-:Y:S02]  /*1860*/  @!P0 LEA.HI.X R9, R100, R13.reuse, R101, 0x1, P4 ;  /* 0x0000000d64098211 */ /* 0x080fe400020f0c65 */
[CC--:B------:R-:W-:Y:S01]  /*1870*/  @!P0 LEA R4, P4, R28.reuse, R12.reuse, 0x1 ;  /* 0x0000000c1c048211 */ /* 0x0c0fe200078808ff */
[----:B------:R-:W2:Y:S03]  /*1880*/  SHFL.IDX PT, R0, R0, 0x3, 0x181f ;  /* 0x00781f0000007f89 */ /* 0x000ea600000e0000 */
[----:B------:R-:W-:Y:S01]  /*1890*/  @!P0 LEA.HI.X R5, R28, R13, R26, 0x1, P4 ;  /* 0x0000000d1c058211 */ /* 0x000fe200020f0c1a */
[----:B------:R4:W-:Y:S01]  /*18a0*/  @!P0 LDGSTS.E.BYPASS.LTC128B.128 [R22+0x1100], [R8.64], !P6 ;  /* 0x0110000008168fae */ /* 0x0009e2000f101d46 */
[----:B-1----:R-:W-:-:S03]  /*18b0*/  @!P0 LEA R2, P4, R23, R12, 0x1 ;  /* 0x0000000c17028211 */ /* 0x002fc600078808ff */
[----:B------:R1:W-:Y:S01]  /*18c0*/  @!P0 LDGSTS.E.BYPASS.LTC128B.128 [R22+0x5100], [R4.64], !P3 ;  /* 0x0510000004168fae */ /* 0x0003e2000d901d46 */
[----:B------:R-:W-:Y:S02]  /*18d0*/  IADD3 R14, R14, 0x60, RZ ;  /* 0x000000600e0e7810 */ /* 0x000fe40007ffe0ff */
[----:B------:R-:W-:-:S05]  /*18e0*/  @!P0 LEA.HI.X R3, R23, R13, R25, 0x1, P4 ;  /* 0x0000000d17038211 */ /* 0x000fca00020f0c19 */
[----:B------:R1:W-:Y:S01]  /*18f0*/  @!P0 LDGSTS.E.BYPASS.LTC128B.128 [R22+0x9100], [R2.64], !P1 ;  /* 0x0910000002168fae */ /* 0x0003e2000c901d46 */
[----:B------:R-:W-:Y:S02]  /*1900*/  ISETP.GE.AND P0, PT, R14, R16, PT ;  /* 0x000000100e00720c */ /* 0x000fe40003f06270 */
[----:B----4-:R-:W-:-:S04]  /*1910*/  @!P5 LEA R8, P4, R100, R11, 0x1 ;  /* 0x0000000b6408d211 */ /* 0x010fc800078808ff */
[----:B-----5:R-:W-:Y:S02]  /*1920*/  @!P5 LEA.HI.X R9, R100, R10, R101, 0x1, P4 ;  /* 0x0000000a6409d211 */ /* 0x020fe400020f0c65 */
[----:B---3--:R-:W-:-:S03]  /*1930*/  @!P5 LEA R6, P4, R28, R11, 0x1 ;  /* 0x0000000b1c06d211 */ /* 0x008fc600078808ff */
[----:B------:R3:W-:Y:S01]  /*1940*/  @!P5 LDGSTS.E.BYPASS.LTC128B.128 [R22+0x2100], [R8.64], !P6 ;  /* 0x021000000816dfae */ /* 0x0007e2000f101d46 */
[----:B------:R-:W-:Y:S02]  /*1950*/  @!P5 LEA.HI.X R7, R28, R10, R26, 0x1, P4 ;  /* 0x0000000a1c07d211 */ /* 0x000fe400020f0c1a */
[----:B-1----:R-:W-:-:S03]  /*1960*/  @!P5 LEA R4, P4, R23, R11, 0x1 ;  /* 0x0000000b1704d211 */ /* 0x002fc600078808ff */
[----:B------:R1:W-:Y:S01]  /*1970*/  @!P5 LDGSTS.E.BYPASS.LTC128B.128 [R22+0x6100], [R6.64], !P3 ;  /* 0x061000000616dfae */ /* 0x0003e2000d901d46 */
[----:B------:R-:W-:Y:S02]  /*1980*/  @!P5 LEA.HI.X R5, R23, R10, R25, 0x1, P4 ;  /* 0x0000000a1705d211 */ /* 0x000fe400020f0c19 */
[----:B------:R-:W-:Y:S02]  /*1990*/  IADD3 R10, R226, -0x1, RZ ;  /* 0xffffffffe20a7810 */ /* 0x000fe40007ffe0ff */
[C---:B------:R-:W-:Y:S01]  /*19a0*/  @!P0 LEA R2, P4, R100.reuse, R15, 0x1 ;  /* 0x0000000f64028211 */ /* 0x040fe200078808ff */
[----:B------:R4:W-:Y:S01]  /*19b0*/  @!P5 LDGSTS.E.BYPASS.LTC128B.128 [R22+0xa100], [R4.64], !P1 ;  /* 0x0a1000000416dfae */ /* 0x0009e2000c901d46 */
[----:B------:R-:W-:Y:S02]  /*19c0*/  SHF.R.S32.HI R11, RZ, 0x1f, R10 ;  /* 0x0000001fff0b7819 */ /* 0x000fe4000001140a */
[----:B--2---:R-:W-:-:S05]  /*19d0*/  @!P0 LEA.HI.X R3, R100, R0, R101, 0x1, P4 ;  /* 0x0000000064038211 */ /* 0x004fca00020f0c65 */
[----:B------:R2:W-:Y:S01]  /*19e0*/  @!P0 LDGSTS.E.BYPASS.LTC128B.128 [R22+0x3100], [R2.64], !P6 ;  /* 0x0310000002168fae */ /* 0x0005e2000f101d46 */
[----:B---3--:R-:W-:Y:S01]  /*19f0*/  IMAD R8, R11, c[0x0][0x1e0], RZ ;  /* 0x000078000b087a24 */ /* 0x008fe200078e02ff */
[----:B------:R-:W-:-:S03]  /*1a00*/  IADD3 R9, R124, c[0x0][0x1d0], -R53 ;  /* 0x000074007c097a10 */ /* 0x000fc60007ffe835 */
[C---:B------:R-:W-:Y:S01]  /*1a10*/  IMAD R8, R10.reuse, c[0x0][0x1e4], R8 ;  /* 0x000079000a087a24 */ /* 0x040fe200078e0208 */
[----:B------:R-:W-:Y:S01]  /*1a20*/  ISETP.GE.AND P6, PT, R9, 0x21, PT ;  /* 0x000000210900780c */ /* 0x000fe20003fc6270 */
[----:B-1----:R-:W-:Y:S01]  /*1a30*/  IMAD.WIDE.U32 R6, R10, c[0x0][0x1e0], RZ ;  /* 0x000078000a067a25 */ /* 0x002fe200078e00ff */
[----:B----4-:R-:W-:-:S04]  /*1a40*/  @!P0 LEA R4, P4, R28, R15, 0x1 ;  /* 0x0000000f1c048211 */ /* 0x010fc800078808ff */
[----:B------:R-:W-:Y:S02]  /*1a50*/  @!P0 LEA.HI.X R5, R28, R0, R26, 0x1, P4 ;  /* 0x000000001c058211 */ /* 0x000fe400020f0c1a */
[----:B--2---:R-:W-:-:S03]  /*1a60*/  @!P0 LEA R2, P5, R23, R15, 0x1 ;  /* 0x0000000f17028211 */ /* 0x004fc600078a08ff */
[----:B------:R1:W-:Y:S01]  /*1a70*/  @!P0 LDGSTS.E.BYPASS.LTC128B.128 [R22+0x7100], [R4.64], !P3 ;  /* 0x0710000004168fae */ /* 0x0003e2000d901d46 */
[----:B------:R-:W-:Y:S02]  /*1a80*/  ISETP.GE.AND P4, PT, R9, 0x1, PT ;  /* 0x000000010900780c */ /* 0x000fe40003f86270 */
[----:B------:R-:W-:Y:S01]  /*1a90*/  @!P0 LEA.HI.X R3, R23, R0, R25, 0x1, P5 ;  /* 0x0000000017038211 */ /* 0x000fe200028f0c19 */
[----:B------:R-:W-:Y:S02]  /*1aa0*/  IMAD.IADD R0, R7, 0x1, R8 ;  /* 0x0000000107007824 */ /* 0x000fe400078e0208 */
[----:B------:R-:W-:Y:S02]  /*1ab0*/  IMAD.MOV.U32 R16, RZ, RZ, c[0x0][0x1e0] ;  /* 0x00007800ff107624 */ /* 0x000fe400078e00ff */
[----:B------:R2:W-:Y:S01]  /*1ac0*/  @!P0 LDGSTS.E.BYPASS.LTC128B.128 [R22+0xb100], [R2.64], !P1 ;  /* 0x0b10000002168fae */ /* 0x0005e2000c901d46 */
[----:B------:R-:W-:Y:S01]  /*1ad0*/  IMAD R0, R0, 0x60, RZ ;  /* 0x0000006000007824 */ /* 0x000fe200078e02ff */
[----:B------:R-:W-:Y:S01]  /*1ae0*/  ISETP.GE.AND P5, PT, R9, 0x41, PT ;  /* 0x000000410900780c */ /* 0x000fe20003fa6270 */
[----:B------:R-:W-:Y:S01]  /*1af0*/  IMAD.MOV.U32 R8, RZ, RZ, c[0x0][0x1e4] ;  /* 0x00007900ff087624 */ /* 0x000fe200078e00ff */
[----:B------:R-:W0:Y:S02]  /*1b00*/  LDGDEPBAR ;  /* 0x00000000000079af */ /* 0x000e240000000000 */
[----:B------:R-:W-:Y:S01]  /*1b10*/  @P4 ISETP.GE.AND P3, PT, R100, c[0x0][0x1d4], PT ;  /* 0x0000750064004a0c */ /* 0x000fe20003f66270 */
[----:B------:R-:W-:-:S04]  /*1b20*/  IMAD.WIDE.U32 R12, R16, 0x40, RZ ;  /* 0x00000040100c7825 */ /* 0x000fc800078e00ff */
[----:B--2---:R-:W-:-:S04]  /*1b30*/  IMAD.WIDE.U32 R2, R6, 0x60, R18 ;  /* 0x0000006006027825 */ /* 0x004fc800078e0012 */
[----:B------:R-:W-:Y:S01]  /*1b40*/  IMAD.IADD R0, R3, 0x1, R0 ;  /* 0x0000000103007824 */ /* 0x000fe200078e0200 */
[----:B------:R-:W-:Y:S02]  /*1b50*/  @P6 LEA R3, P0, R16, R2, 0x5 ;  /* 0x0000000210036211 */ /* 0x000fe400078028ff */
[----:B------:R-:W-:Y:S02]  /*1b60*/  @P4 LEA R6, P1, R2, c[0x0][0x1c8], 0x1 ;  /* 0x0000720002064a11 */ /* 0x000fe400078208ff */
[----:B-1----:R-:W-:Y:S02]  /*1b70*/  @P6 LEA.HI.X R5, R16, R0, R8, 0x5, P0 ;  /* 0x0000000010056211 */ /* 0x002fe400000f2c08 */
[----:B------:R-:W-:Y:S02]  /*1b80*/  @P4 ISETP.GE.AND P0, PT, R28, c[0x0][0x1d4], PT ;  /* 0x000075001c004a0c */ /* 0x000fe40003f06270 */
[----:B------:R-:W-:Y:S02]  /*1b90*/  @P4 LEA.HI.X R7, R2, c[0x0][0x1cc], R0, 0x1, P1 ;  /* 0x0000730002074a11 */ /* 0x000fe400008f0c00 */
[----:B------:R-:W-:-:S03]  /*1ba0*/  @P6 LEA R4, P1, R3, c[0x0][0x1c8], 0x1 ;  /* 0x0000720003046a11 */ /* 0x000fc600078208ff */
[----:B------:R1:W-:Y:S01]  /*1bb0*/  @P4 LDGSTS.E.BYPASS.LTC128B.128 [R22+0x12100], [R6.64], !P3 ;  /* 0x1210000006164fae */ /* 0x0003e2000d901d46 */
[----:B------:R-:W-:Y:S02]  /*1bc0*/  @P6 LEA.HI.X R5, R3, c[0x0][0x1cc], R5, 0x1, P1 ;  /* 0x0000730003056a11 */ /* 0x000fe400008f0c05 */
[----:B------:R-:W-:Y:S01]  /*1bd0*/  @P5 IADD3 R3, P1, R2, R12, RZ ;  /* 0x0000000c02035210 */ /* 0x000fe20007f3e0ff */
[----:B------:R-:W-:Y:S02]  /*1be0*/  IMAD.SHL.U32 R2, R8, 0x40, RZ ;  /* 0x0000004008027824 */ /* 0x000fe400078e00ff */
[----:B------:R1:W-:Y:S03]  /*1bf0*/  @P4 LDGSTS.E.BYPASS.LTC128B.128 [R22+0x15100], [R6.64+0x80], !P0 ;  /* 0x1510008006164fae */ /* 0x0003e6000c101d46 */
[----:B------:R-:W-:Y:S02]  /*1c00*/  @P5 IADD3.X R0, R0, R13, R2, P1, !PT ;  /* 0x0000000d00005210 */ /* 0x000fe40000ffe402 */
[----:B------:R-:W-:-:S02]  /*1c10*/  @P5 LEA R2, P0, R3, c[0x0][0x1c8], 0x1 ;  /* 0x0000720003025a11 */ /* 0x000fc400078008ff */
[----:B------:R-:W-:Y:S02]  /*1c20*/  @P4 ISETP.GE.AND P3, PT, R23, c[0x0][0x1d4], PT ;  /* 0x0000750017004a0c */ /* 0x000fe40003f66270 */
[----:B------:R-:W-:Y:S02]  /*1c30*/  @P6 ISETP.GE.AND P1, PT, R100, c[0x0][0x1d4], PT ;  /* 0x0000750064006a0c */ /* 0x000fe40003f26270 */
[----:B------:R-:W-:Y:S02]  /*1c40*/  @P5 LEA.HI.X R3, R3, c[0x0][0x1cc], R0, 0x1, P0 ;  /* 0x0000730003035a11 */ /* 0x000fe400000f0c00 */
[----:B------:R-:W-:-:S07]  /*1c50*/  @P6 ISETP.GE.AND P0, PT, R28, c[0x0][0x1d4], PT ;  /* 0x000075001c006a0c */ /* 0x000fce0003f06270 */
[----:B------:R1:W-:Y:S01]  /*1c60*/  @P4 LDGSTS.E.BYPASS.LTC128B.128 [R22+0x18100], [R6.64+0x100], !P3 ;  /* 0x1810010006164fae */ /* 0x0003e2000d901d46 */
[----:B------:R-:W-:Y:S02]  /*1c70*/  @P6 ISETP.GE.AND P4, PT, R23, c[0x0][0x1d4], PT ;  /* 0x0000750017006a0c */ /* 0x000fe40003f86270 */
[----:B------:R-:W-:Y:S01]  /*1c80*/  @P5 ISETP.GE.AND P3, PT, R100, c[0x0][0x1d4], PT ;  /* 0x0000750064005a0c */ /* 0x000fe20003f66270 */
[----:B------:R2:W-:Y:S01]  /*1c90*/  @P6 LDGSTS.E.BYPASS.LTC128B.128 [R22+0x13100], [R4.64], !P1 ;  /* 0x1310000004166fae */ /* 0x0005e2000c901d46 */
[----:B------:R-:W-:-:S03]  /*1ca0*/  @P5 ISETP.GE.AND P1, PT, R28, c[0x0][0x1d4], PT ;  /* 0x000075001c005a0c */ /* 0x000fc60003f26270 */
[----:B------:R2:W-:Y:S01]  /*1cb0*/  @P6 LDGSTS.E.BYPASS.LTC128B.128 [R22+0x16100], [R4.64+0x80], !P0 ;  /* 0x1610008004166fae */ /* 0x0005e2000c101d46 */
[----:B------:R-:W-:-:S05]  /*1cc0*/  @P5 ISETP.GE.AND P0, PT, R23, c[0x0][0x1d4], PT ;  /* 0x0000750017005a0c */ /* 0x000fca0003f06270 */
[----:B------:R2:W-:Y:S04]  /*1cd0*/  @P6 LDGSTS.E.BYPASS.LTC128B.128 [R22+0x19100], [R4.64+0x100], !P4 ;  /* 0x1910010004166fae */ /* 0x0005e8000e101d46 */
[----:B------:R3:W-:Y:S04]  /*1ce0*/  @P5 LDGSTS.E.BYPASS.LTC128B.128 [R22+0x14100], [R2.64], !P3 ;  /* 0x1410000002165fae */ /* 0x0007e8000d901d46 */
[----:B------:R3:W-:Y:S04]  /*1cf0*/  @P5 LDGSTS.E.BYPASS.LTC128B.128 [R22+0x17100], [R2.64+0x80], !P1 ;  /* 0x1710008002165fae */ /* 0x0007e8000c901d46 */
[----:B------:R3:W-:Y:S04]  /*1d00*/  @P5 LDGSTS.E.BYPASS.LTC128B.128 [R22+0x1a100], [R2.64+0x100], !P0 ;  /* 0x1a10010002165fae */ /* 0x0007e8000c101d46 */
[----:B------:R-:W0:Y:S01]  /*1d10*/  LDGDEPBAR ;  /* 0x00000000000079af */ /* 0x000e220000000000 */
[----:B------:R-:W-:-:S02]  /*1d20*/  IMAD R0, R11, c[0x0][0x208], RZ ;  /* 0x000082000b007a24 */ /* 0x000fc400078e02ff */
[----:B-1----:R-:W-:-:S04]  /*1d30*/  IMAD.WIDE.U32 R6, R10, c[0x0][0x208], RZ ;  /* 0x000082000a067a25 */ /* 0x002fc800078e00ff */
[----:B------:R-:W-:Y:S02]  /*1d40*/  IMAD R0, R10, c[0x0][0x20c], R0 ;  /* 0x000083000a007a24 */ /* 0x000fe400078e0200 */
[----:B------:R-:W-:Y:S01]  /*1d50*/  IMAD.MOV.U32 R14, RZ, RZ, R20 ;  /* 0x000000ffff0e7224 */ /* 0x000fe200078e0014 */
[----:B------:R-:W-:-:S04]  /*1d60*/  DEPBAR.LE SB0, 0x1 ;  /* 0x000080400000791a */ /* 0x000fc80000000000 */
[----:B------:R-:W-:Y:S01]  /*1d70*/  BAR.SYNC.DEFER_BLOCKING 0x0 ;  /* 0x0000000000007b1d */ /* 0x000fe20000010000 */
[----:B------:R-:W-:Y:S02]  /*1d80*/  IMAD.IADD R0, R7, 0x1, R0 ;  /* 0x0000000107007824 */ /* 0x000fe400078e0200 */
[----:B------:R-:W-:Y:S02]  /*1d90*/  IMAD.MOV.U32 R15, RZ, RZ, R17 ;  /* 0x000000ffff0f7224 */ /* 0x000fe400078e0011 */
[----:B------:R-:W-:Y:S02]  /*1da0*/  IMAD R0, R0, 0x60, RZ ;  /* 0x0000006000007824 */ /* 0x000fe400078e02ff */
[----:B--2---:R-:W-:-:S04]  /*1db0*/  IMAD.WIDE.U32 R4, R6, 0x60, R14 ;  /* 0x0000006006047825 */ /* 0x004fc800078e000e */
[----:B------:R-:W-:Y:S01]  /*1dc0*/  IMAD.MOV.U32 R20, RZ, RZ, c[0x0][0x208] ;  /* 0x00008200ff147624 */ /* 0x000fe200078e00ff */
[----:B---3--:R-:W-:Y:S01]  /*1dd0*/  LEA R2, P0, R4, c[0x0][0x1f8], 0x1 ;  /* 0x00007e0004027a11 */ /* 0x008fe200078008ff */
[----:B------:R-:W-:Y:S02]  /*1de0*/  IMAD.IADD R0, R5, 0x1, R0 ;  /* 0x0000000105007824 */ /* 0x000fe400078e0200 */
[----:B------:R-:W-:Y:S02]  /*1df0*/  IMAD.MOV.U32 R10, RZ, RZ, 0x6 ;  /* 0x00000006ff0a7424 */ /* 0x000fe400078e00ff */
[----:B------:R-:W-:Y:S01]  /*1e00*/  IMAD.SHL.U32 R21, R20, 0x40, RZ ;  /* 0x0000004014157824 */ /* 0x000fe200078e00ff */
[----:B------:R-:W-:Y:S02]  /*1e10*/  LEA.HI.X R3, R4, c[0x0][0x1fc], R0, 0x1, P0 ;  /* 0x00007f0004037a11 */ /* 0x000fe400000f0c00 */
[----:B------:R-:W-:Y:S01]  /*1e20*/  SHF.L.U64.HI R20, R20, R10, c[0x0][0x20c] ;  /* 0x0000830014147619 */ /* 0x000fe2000001020a */
[----:B------:R1:W2:Y:S01]  /*1e30*/  LDSM.16.M88.4 R156, [R188] ;  /* 0x00000000bc9c783b */ /* 0x0002a20000000200 */
[----:B------:R-:W-:-:S03]  /*1e40*/  IADD3 R12, P3, P1, R21, 0x80, R2 ;  /* 0x00000080150c7810 */ /* 0x000fc6000797e002 */
[----:B------:R1:W3:Y:S04]  /*1e50*/  LDSM.16.M88.4 R172, [R188+0x4000] ;  /* 0x00400000bcac783b */ /* 0x0002e80000000200 */
[----:B------:R-:W4:Y:S04]  /*1e60*/  LDSM.16.M88.4 R188, [R188+0x8000] ;  /* 0x00800000bcbc783b */ /* 0x000f280000000200 */
[----:B------:R1:W1:Y:S04]  /*1e70*/  LDSM.16.M88.4 R152, [R212] ;  /* 0x00000000d498783b */ /* 0x0002680000000200 */
[----:B------:R1:W1:Y:S04]  /*1e80*/  LDSM.16.M88.4 R160, [R213] ;  /* 0x00000000d5a0783b */ /* 0x0002680000000200 */
[----:B------:R1:W1:Y:S04]  /*1e90*/  LDSM.16.M88.4 R164, [R214] ;  /* 0x00000000d6a4783b */ /* 0x0002680000000200 */
[----:B------:R1:W1:Y:S04]  /*1ea0*/  LDSM.16.M88.4 R168, [R212+0x4000] ;  /* 0x00400000d4a8783b */ /* 0x0002680000000200 */
[----:B------:R1:W1:Y:S04]  /*1eb0*/  LDSM.16.M88.4 R176, [R213+0x4000] ;  /* 0x00400000d5b0783b */ /* 0x0002680000000200 */
[----:B------:R1:W1:Y:S04]  /*1ec0*/  LDSM.16.M88.4 R180, [R214+0x4000] ;  /* 0x00400000d6b4783b */ /* 0x0002680000000200 */
[----:B------:R1:W1:Y:S04]  /*1ed0*/  LDSM.16.M88.4 R184, [R212+0x8000] ;  /* 0x00800000d4b8783b */ /* 0x0002680000000200 */
[----:B------:R1:W1:Y:S04]  /*1ee0*/  LDSM.16.M88.4 R192, [R213+0x8000] ;  /* 0x00800000d5c0783b */ /* 0x0002680000000200 */
[----:B------:R1:W1:Y:S01]  /*1ef0*/  LDSM.16.M88.4 R196, [R214+0x8000] ;  /* 0x00800000d6c4783b */ /* 0x0002620000000200 */
[----:B------:R-:W-:-:S03]  /*1f00*/  IADD3.X R13, R20, RZ, R3, P3, P1 ;  /* 0x000000ff140d7210 */ /* 0x000fc60001fe2403 */
[----:B------:R-:W-:Y:S01]  /*1f10*/  BAR.SYNC.DEFER_BLOCKING 0x0 ;  /* 0x0000000000007b1d */ /* 0x000fe20000010000 */
[C---:B------:R-:W-:Y:S02]  /*1f20*/  IADD3 R10, P3, P1, R21.reuse, 0x100, R2 ;  /* 0x00000100150a7810 */ /* 0x040fe4000797e002 */
[----:B------:R-:W-:Y:S02]  /*1f30*/  ISETP.GE.AND P6, PT, R100, c[0x0][0x1d4], PT ;  /* 0x0000750064007a0c */ /* 0x000fe40003fc6270 */
[----:B------:R-:W-:Y:S02]  /*1f40*/  ISETP.GE.AND P5, PT, R28, c[0x0][0x1d4], PT ;  /* 0x000075001c007a0c */ /* 0x000fe40003fa6270 */
[----:B------:R-:W-:Y:S02]  /*1f50*/  IADD3 R4, P0, R21, R2, RZ ;  /* 0x0000000215047210 */ /* 0x000fe40007f1e0ff */
[----:B------:R-:W-:Y:S02]  /*1f60*/  IADD3.X R11, R20, RZ, R3, P3, P1 ;  /* 0x000000ff140b7210 */ /* 0x000fe40001fe2403 */
[----:B------:R-:W-:-:S02]  /*1f70*/  ISETP.LT.OR P3, PT, R9, 0x1, P6 ;  /* 0x000000010900780c */ /* 0x000fc40003761670 */
[----:B------:R-:W-:Y:S01]  /*1f80*/  ISETP.LT.OR P1, PT, R9, 0x1, P5 ;  /* 0x000000010900780c */ /* 0x000fe20002f21670 */
[----:B------:R-:W-:Y:S01]  /*1f90*/  IMAD.X R5, R20, 0x1, R3, P0 ;  /* 0x0000000114057824 */ /* 0x000fe200000e0603 */
[----:B------:R-:W-:Y:S02]  /*1fa0*/  IADD3 R6, P0, R4, R21, RZ ;  /* 0x0000001504067210 */ /* 0x000fe40007f1e0ff */
[----:B------:R-:W-:-:S03]  /*1fb0*/  ISETP.GE.AND P4, PT, R23, c[0x0][0x1d4], PT ;  /* 0x0000750017007a0c */ /* 0x000fc60003f86270 */
[----:B------:R-:W-:Y:S01]  /*1fc0*/  IMAD.X R7, R5, 0x1, R20, P0 ;  /* 0x0000000105077824 */ /* 0x000fe200000e0614 */
[----:B------:R-:W-:-:S03]  /*1fd0*/  ISETP.LT.OR P0, PT, R9, 0x1, P4 ;  /* 0x000000010900780c */ /* 0x000fc60002701670 */
[----:B------:R-:W-:Y:S01]  /*1fe0*/  @!PT LDS RZ, [RZ] ;  /* 0x00000000fffff984 */ /* 0x000fe20000000800 */
[----:B------:R-:W-:Y:S01]  /*1ff0*/  @!PT LDS RZ, [RZ] ;  /* 0x00000000fffff984 */ /* 0x000fe20000000800 */
[----:B------:R-:W-:Y:S01]  /*2000*/  @!PT LDS RZ, [RZ] ;  /* 0x00000000fffff984 */ /* 0x000fe20000000800 */
[----:B------:R1:W-:Y:S01]  /*2010*/  LDGSTS.E.BYPASS.LTC128B.128 [R22+0x100], [R2.64], !P3 ;  /* 0x0010000002167fae */ /* 0x0003e2000d901d46 */
[----:B------:R-:W-:-:S03]  /*2020*/  ISETP.LT.OR P3, PT, R9, 0x21, P6 ;  /* 0x000000210900780c */ /* 0x000fc60003761670 */
[----:B------:R1:W-:Y:S01]  /*2030*/  LDGSTS.E.BYPASS.LTC128B.128 [R22+0x3100], [R2.64+0x80], !P1 ;  /* 0x0310008002167fae */ /* 0x0003e2000c901d46 */
[C---:B------:R-:W-:Y:S02]  /*2040*/  ISETP.LT.OR P1, PT, R9.reuse, 0x21, P5 ;  /* 0x000000210900780c */ /* 0x040fe40002f21670 */
[C---:B------:R-:W-:Y:S01]  /*2050*/  ISETP.LT.OR P6, PT, R9.reuse, 0x41, P6 ;  /* 0x000000410900780c */ /* 0x040fe200037c1670 */
[----:B------:R1:W-:Y:S01]  /*2060*/  STL.64 [R1+0x68], R18 ;  /* 0x0000681201007387 */ /* 0x0003e20000100a00 */
[----:B------:R-:W-:-:S03]  /*2070*/  ISETP.LT.OR P5, PT, R9, 0x41, P5 ;  /* 0x000000410900780c */ /* 0x000fc60002fa1670 */
[----:B------:R1:W-:Y:S01]  /*2080*/  LDGSTS.E.BYPASS.LTC128B.128 [R22+0x6100], [R2.64+0x100], !P0 ;  /* 0x0610010002167fae */ /* 0x0003e2000c101d46 */
[C---:B------:R-:W-:Y:S02]  /*2090*/  ISETP.LT.OR P0, PT, R9.reuse, 0x21, P4 ;  /* 0x000000210900780c */ /* 0x040fe40002701670 */
[----:B------:R-:W-:Y:S01]  /*20a0*/  ISETP.LT.OR P4, PT, R9, 0x41, P4 ;  /* 0x000000410900780c */ /* 0x000fe20002781670 */
[----:B------:R1:W-:Y:S04]  /*20b0*/  LDGSTS.E.BYPASS.LTC128B.128 [R22+0x1100], [R4.64], !P3 ;  /* 0x0110000004167fae */ /* 0x0003e8000d901d46 */
[----:B------:R1:W-:Y:S01]  /*20c0*/  LDGSTS.E.BYPASS.LTC128B.128 [R22+0x4100], [R12.64], !P1 ;  /* 0x041000000c167fae */ /* 0x0003e2000c901d46 */
[----:B------:R-:W-:Y:S01]  /*20d0*/  ISETP.GE.AND P1, PT, R226, 0x2, PT ;  /* 0x00000002e200780c */ /* 0x000fe20003f26270 */
[----:B------:R-:W-:Y:S04]  /*20e0*/  BSSY B0, `(.L_x_1131) ;  /* 0x0000028000007945 */ /* 0x000fe80003800000 */
[----:B------:R1:W-:Y:S04]  /*20f0*/  LDGSTS.E.BYPASS.LTC128B.128 [R22+0x7100], [R10.64], !P0 ;  /* 0x071000000a167fae */ /* 0x0003e8000c101d46 */
[----:B------:R1:W-:Y:S04]  /*2100*/  LDGSTS.E.BYPASS.LTC128B.128 [R22+0x2100], [R6.64], !P6 ;  /* 0x0210000006167fae */ /* 0x0003e8000f101d46 */
[----:B------:R1:W-:Y:S04]  /*2110*/  LDGSTS.E.BYPASS.LTC128B.128 [R22+0x5100], [R6.64+0x80], !P5 ;  /* 0x0510008006167fae */ /* 0x0003e8000e901d46 */
[----:B------:R1:W-:Y:S04]  /*2120*/  LDGSTS.E.BYPASS.LTC128B.128 [R22+0x8100], [R6.64+0x100], !P4 ;  /* 0x0810010006167fae */ /* 0x0003e8000e101d46 */
[----:B------:R-:W0:Y:S01]  /*2130*/  LDGDEPBAR ;  /* 0x00000000000079af */ /* 0x000e220000000000 */
[----:B------:R-:W-:Y:S05]  /*2140*/  @!P1 BRA `(.L_x_1132) ;  /* 0x0000021000009947 */ /* 0x000fea0003800000 */
[----:B--234-:R-:W-:Y:S01]  /*2150*/  IADD3 R0, R226, -0x2, RZ ;  /* 0xfffffffee2007810 */ /* 0x01cfe20007ffe0ff */
[C---:B-1----:R-:W-:Y:S01]  /*2160*/  IMAD.SHL.U32 R6, R16.reuse, 0x40, RZ ;  /* 0x0000004010067824 */ /* 0x042fe200078e00ff */
[----:B------:R-:W-:-:S02]  /*2170*/  SHF.L.U64.HI R7, R16, 0x6, R8 ;  /* 0x0000000610077819 */ /* 0x000fc40000010208 */
[----:B------:R-:W-:Y:S01]  /*2180*/  SHF.R.S32.HI R2, RZ, 0x1f, R0 ;  /* 0x0000001fff027819 */ /* 0x000fe20000011400 */
[----:B------:R-:W-:Y:S01]  /*2190*/  IMAD.WIDE.U32 R4, R0, c[0x0][0x1e0], RZ ;  /* 0x0000780000047a25 */ /* 0x000fe200078e00ff */
[----:B------:R-:W-:-:S03]  /*21a0*/  ISETP.GE.AND P4, PT, R100, c[0x0][0x1d4], PT ;  /* 0x0000750064007a0c */ /* 0x000fc60003f86270 */
        /* <DEDUP_REMOVED lines=9> */
[----:B------:R-:W-:Y:S02]  /*2240*/  ISETP.GE.AND P3, PT, R28, c[0x0][0x1d4], PT ;  /* 0x000075001c007a0c */ /* 0x000fe40003f66270 */
[--C-:B------:R-:W-:Y:S01]  /*2250*/  IADD3.X R11, R7, RZ, R3.reuse, P5, P0 ;  /* 0x000000ff070b7210 */ /* 0x100fe20002fe0403 */
[----:B------:R1:W-:Y:S01]  /*2260*/  LDGSTS.E.BYPASS.LTC128B.128 [R22+0x1b100], [R2.64], !P4 ;  /* 0x1b10000002167fae */ /* 0x0003e2000e101d46 */
[----:B------:R-:W-:Y:S02]  /*2270*/  IADD3 R8, P6, P5, R6, 0x100, R2 ;  /* 0x0000010006087810 */ /* 0x000fe40007dde002 */
[----:B------:R-:W-:Y:S02]  /*2280*/  ISETP.GE.AND P0, PT, R23, c[0x0][0x1d4], PT ;  /* 0x0000750017007a0c */ /* 0x000fe40003f06270 */
[----:B------:R-:W-:-:S02]  /*2290*/  IADD3.X R9, R7, RZ, R3, P6, P5 ;  /* 0x000000ff07097210 */ /* 0x000fc400037ea403 */
[----:B------:R-:W-:-:S03]  /*22a0*/  IADD3 R4, P6, R6, R2, RZ ;  /* 0x0000000206047210 */ /* 0x000fc60007fde0ff */
[----:B------:R1:W-:Y:S01]  /*22b0*/  LDGSTS.E.BYPASS.LTC128B.128 [R22+0x1e100], [R2.64+0x80], !P3 ;  /* 0x1e10008002167fae */ /* 0x0003e2000d901d46 */
[----:B------:R-:W-:Y:S01]  /*22c0*/  IADD3 R6, P5, R4, R6, RZ ;  /* 0x0000000604067210 */ /* 0x000fe20007fbe0ff */
[----:B------:R-:W-:-:S04]  /*22d0*/  IMAD.X R5, R7, 0x1, R3, P6 ;  /* 0x0000000107057824 */ /* 0x000fc800030e0603 */
        /* <DEDUP_REMOVED lines=8> */
.L_x_1132:
[----:B--234-:R-:W-:Y:S05]  /*2360*/  BSYNC B0 ;  /* 0x0000000000007941 */ /* 0x01cfea0003800000 */
.L_x_1131:
[----:B------:R-:W0:Y:S01]  /*2370*/  LDGDEPBAR ;  /* 0x00000000000079af */ /* 0x000e220000000000 */
[----:B------:R-:W-:Y:S01]  /*2380*/  IMAD.MOV.U32 R208, RZ, RZ, 0x20 ;  /* 0x00000020ffd07424 */ /* 0x000fe200078e00ff */
[----:B------:R-:W-:Y:S01]  /*2390*/  LOP3.LUT P0, RZ, R69, 0x2, RZ, 0xc0, !PT ;  /* 0x0000000245ff7812 */ /* 0x000fe2000780c0ff */
[----:B------:R-:W-:Y:S03]  /*23a0*/  BSSY B0, `(.L_x_1133) ;  /* 0x0000034000007945 */ /* 0x000fe60003800000 */
[----:B------:R-:W-:-:S05]  /*23b0*/  SEL R208, R208, 0xffffffe0, !P0 ;  /* 0xffffffe0d0d07807 */ /* 0x000fca0004000000 */
[----:B-1----:R-:W-:Y:S01]  /*23c0*/  IMAD.IADD R3, R209, 0x1, R208 ;  /* 0x00000001d1037824 */ /* 0x002fe200078e02d0 */
[----:B------:R-:W-:-:S04]  /*23d0*/  DEPBAR.LE SB0, 0x2 ;  /* 0x000080800000791a */ /* 0x000fc80000000000 */
[----:B------:R-:W-:Y:S06]  /*23e0*/  BAR.SYNC.DEFER_BLOCKING 0x0 ;  /* 0x0000000000007b1d */ /* 0x000fec0000010000 */
[----:B------:R1:W2:Y:S04]  /*23f0*/  LDSM.16.M88.4 R24, [R209] ;  /* 0x00000000d118783b */ /* 0x0002a80000000200 */
[----:B------:R1:W3:Y:S04]  /*2400*/  LDSM.16.M88.4 R16, [R209+0x800] ;  /* 0x00080000d110783b */ /* 0x0002e80000000200 */
[----:B------:R1:W4:Y:S04]  /*2410*/  LDSM.16.M88.4 R32, [R209+0x1000] ;  /* 0x00100000d120783b */ /* 0x0003280000000200 */
        /* <DEDUP_REMOVED lines=10> */
[----:B--23--:R-:W-:Y:S02]  /*24c0*/  IADD3 R0, R226, -0x2, RZ ;  /* 0xfffffffee2007810 */ /* 0x00cfe40007ffe0ff */
[----:B------:R-:W-:-:S02]  /*24d0*/  ISETP.GE.AND P3, PT, R100, c[0x0][0x1d4], PT ;  /* 0x0000750064007a0c */ /* 0x000fc40003f66270 */
[----:B------:R-:W-:Y:S01]  /*24e0*/  SHF.R.S32.HI R2, RZ, 0x1f, R0 ;  /* 0x0000001fff027819 */ /* 0x000fe20000011400 */
[----:B------:R-:W-:Y:S01]  /*24f0*/  IMAD.WIDE.U32 R6, R0, c[0x0][0x208], RZ ;  /* 0x0000820000067a25 */ /* 0x000fe200078e00ff */
[----:B------:R-:W-:Y:S02]  /*2500*/  ISETP.GE.AND P1, PT, R28, c[0x0][0x1d4], PT ;  /* 0x000075001c007a0c */ /* 0x000fe40003f26270 */
[----:B------:R-:W-:Y:S01]  /*2510*/  ISETP.GE.AND P0, PT, R23, c[0x0][0x1d4], PT ;  /* 0x0000750017007a0c */ /* 0x000fe20003f06270 */
        /* <DEDUP_REMOVED lines=28> */
.L_x_1134:
[----:B--23--:R-:W-:Y:S05]  /*26e0*/  BSYNC B0 ;  /* 0x0000000000007941 */ /* 0x00cfea0003800000 */
.L_x_1133:
[C---:B-1----:R-:W-:Y:S08]  /*26f0*/  HMMA.16816.F32.BF16 R4, R152.reuse, R40, RZ ;  /* 0x000000289804723c */ /* 0x042ff000000418ff */
[C---:B----4-:R-:W-:Y:S08]  /*2700*/  HMMA.16816.F32.BF16 R8, R152.reuse, R34, RZ ;  /* 0x000000229808723c */ /* 0x050ff000000418ff */
[C---:B------:R-:W-:Y:S08]  /*2710*/  HMMA.16816.F32.BF16 R12, R152.reuse, R32, RZ ;  /* 0x00000020980c723c */ /* 0x040ff000000418ff */
[C---:B------:R-:W-:Y:S08]  /*2720*/  HMMA.16816.F32.BF16 R28, R152.reuse, R24, RZ ;  /* 0x00000018981c723c */ /* 0x040ff000000418ff */
[----:B------:R-:W-:Y:S01]  /*2730*/  HMMA.16816.F32.BF16 R20, R152, R16, RZ ;  /* 0x000000109814723c */ /* 0x000fe200000418ff */
[----:B------:R-:W-:Y:S01]  /*2740*/  IMAD.MOV.U32 R0, RZ, RZ, 0x40 ;  /* 0x00000040ff007424 */ /* 0x000fe200078e00ff */
[----:B------:R-:W-:Y:S01]  /*2750*/  LOP3.LUT P0, RZ, R69, 0x4, RZ, 0xc0, !PT ;  /* 0x0000000445ff7812 */ /* 0x000fe2000780c0ff */
[----:B------:R-:W2:Y:S04]  /*2760*/  LDL R126, [R1+0x98] ;  /* 0x00009800017e7983 */ /* 0x000ea80000100800 */
[----:B------:R-:W3:Y:S01]  /*2770*/  LDL R125, [R1+0x58] ;  /* 0x00005800017d7983 */ /* 0x000ee20000100800 */
[----:B------:R-:W-:Y:S03]  /*2780*/  HMMA.16816.F32.BF16 R92, R156, R60, R4 ;  /* 0x0000003c9c5c723c */ /* 0x000fe60000041804 */
[----:B------:R-:W-:Y:S04]  /*2790*/  LDSM.16.M88.4 R104, [R3+0x5800] ;  /* 0x005800000368783b */ /* 0x000fe80000000200 */
[----:B------:R-:W0:Y:S01]  /*27a0*/  LDGDEPBAR ;  /* 0x00000000000079af */ /* 0x000e220000000000 */
[----:B------:R-:W-:Y:S08]  /*27b0*/  HMMA.16816.F32.BF16 R4, R152, R42, RZ ;  /* 0x0000002a9804723c */ /* 0x000ff000000418ff */
[C---:B------:R-:W-:Y:S08]  /*27c0*/  HMMA.16816.F32.BF16 R100, R156.reuse, R54, R8 ;  /* 0x000000369c64723c */ /* 0x040ff00000041808 */
[----:B------:R-:W-:Y:S08]  /*27d0*/  HMMA.16816.F32.BF16 R96, R156, R52, R12 ;  /* 0x000000349c60723c */ /* 0x000ff0000004180c */
[C---:B------:R-:W-:Y:S08]  /*27e0*/  HMMA.16816.F32.BF16 R8, R152.reuse, R64, RZ ;  /* 0x000000409808723c */ /* 0x040ff000000418ff */
[----:B------:R-:W-:Y:S01]  /*27f0*/  HMMA.16816.F32.BF16 R12, R152, R56, RZ ;  /* 0x00000038980c723c */ /* 0x000fe200000418ff */
[----:B------:R-:W-:-:S07]  /*2800*/  SEL R206, R0, 0xffffffc0, !P0 ;  /* 0xffffffc000ce7807 */ /* 0x000fce0004000000 */
[----:B------:R-:W-:Y:S01]  /*2810*/  HMMA.16816.F32.BF16 R24, R152, R26, RZ ;  /* 0x0000001a9818723c */ /* 0x000fe200000418ff */
[----:B------:R-:W-:-:S07]  /*2820*/  IMAD.IADD R2, R209, 0x1, R206 ;  /* 0x00000001d1027824 */ /* 0x000fce00078e02ce */
[----:B------:R-:W-:Y:S08]  /*2830*/  HMMA.16816.F32.BF16 R16, R152, R18, RZ ;  /* 0x000000129810723c */ /* 0x000ff000000418ff */
[C---:B------:R-:W-:Y:S08]  /*2840*/  HMMA.16816.F32.BF16 R88, R156.reuse, R62, R4 ;  /* 0x0000003e9c58723c */ /* 0x040ff00000041804 */
[C---:B------:R-:W-:Y:S08]  /*2850*/  HMMA.16816.F32.BF16 R44, R156.reuse, R36, R28 ;  /* 0x000000249c2c723c */ /* 0x040ff0000004181c */
[C---:B------:R-:W-:Y:S01]  /*2860*/  HMMA.16816.F32.BF16 R76, R156.reuse, R72, R8 ;  /* 0x000000489c4c723c */ /* 0x040fe20000041808 */
[----:B------:R-:W-:Y:S07]  /*2870*/  LDSM.16.M88.4 R8, [R2+0x1800] ;  /* 0x001800000208783b */ /* 0x000fee0000000200 */
[----:B------:R-:W-:Y:S01]  /*2880*/  HMMA.16816.F32.BF16 R84, R156, R80, R12 ;  /* 0x000000509c54723c */ /* 0x000fe2000004180c */
[----:B------:R-:W-:Y:S01]  /*2890*/  LDSM.16.M88.4 R12, [R2+0x1000] ;  /* 0x00100000020c783b */ /* 0x000fe20000000200 */
[----:B------:R-:W-:-:S03]  /*28a0*/  IADD3 R0, R206, R209, R208 ;  /* 0x000000d1ce007210 */ /* 0x000fc60007ffe0d0 */
[----:B------:R-:W-:Y:S03]  /*28b0*/  LDSM.16.M88.4 R112, [R2+0x3000] ;  /* 0x003000000270783b */ /* 0x000fe60000000200 */
[----:B------:R-:W-:Y:S01]  /*28c0*/  HMMA.16816.F32.BF16 R4, R152, R66, RZ ;  /* 0x000000429804723c */ /* 0x000fe200000418ff */
[----:B------:R-:W-:Y:S04]  /*28d0*/  LDSM.16.M88.4 R52, [R0+0x800] ;  /* 0x000800000034783b */ /* 0x000fe80000000200 */
[----:B------:R-:W-:Y:S03]  /*28e0*/  LDSM.16.M88.4 R116, [R2+0x3800] ;  /* 0x003800000274783b */ /* 0x000fe60000000200 */
[C---:B------:R-:W-:Y:S01]  /*28f0*/  HMMA.16816.F32.BF16 R28, R156.reuse, R48, R20 ;  /* 0x000000309c1c723c */ /* 0x040fe20000041814 */
[----:B------:R-:W1:Y:S04]  /*2900*/  LDSM.16.M88.4 R20, [R2] ;  /* 0x000000000214783b */ /* 0x000e680000000200 */
[----:B------:R-:W-:Y:S03]  /*2910*/  LDSM.16.M88.4 R108, [R2+0x5800] ;  /* 0x00580000026c783b */ /* 0x000fe60000000200 */
[C---:B------:R-:W-:Y:S01]  /*2920*/  HMMA.16816.F32.BF16 R32, R156.reuse, R38, R24 ;  /* 0x000000269c20723c */ /* 0x040fe20000041818 */
[----:B------:R-:W4:Y:S04]  /*2930*/  LDSM.16.M88.4 R24, [R2+0x800] ;  /* 0x000800000218783b */ /* 0x000f280000000200 */
[----:B------:R-:W-:Y:S03]  /*2940*/  LDSM.16.M88.4 R36, [R2+0x2800] ;  /* 0x002800000224783b */ /* 0x000fe60000000200 */
[----:B------:R-:W-:Y:S01]  /*2950*/  HMMA.16816.F32.BF16 R48, R156, R50, R16 ;  /* 0x000000329c30723c */ /* 0x000fe20000041810 */
[----:B------:R-:W-:Y:S07]  /*2960*/  LDSM.16.M88.4 R120, [R0+0x3000] ;  /* 0x003000000078783b */ /* 0x000fee0000000200 */
[----:B------:R-:W-:Y:S01]  /*2970*/  HMMA.16816.F32.BF16 R16, R152, R58, RZ ;  /* 0x0000003a9810723c */ /* 0x000fe200000418ff */
[----:B------:R-:W-:Y:S07]  /*2980*/  LDSM.16.M88.4 R56, [R0] ;  /* 0x000000000038783b */ /* 0x000fee0000000200 */
[----:B------:R-:W-:Y:S01]  /*2990*/  HMMA.16816.F32.BF16 R72, R156, R74, R4 ;  /* 0x0000004a9c48723c */ /* 0x000fe20000041804 */
[----:B------:R-:W5:Y:S07]  /*29a0*/  LDSM.16.M88.4 R4, [R2+0x2000] ;  /* 0x002000000204783b */ /* 0x000f6e0000000200 */
[----:B-1----:R-:W-:Y:S01]  /*29b0*/  HMMA.16816.F32.BF16 R68, R160, R20, R44 ;  /* 0x00000014a044723c */ /* 0x002fe2000004182c */
[----:B------:R-:W-:Y:S07]  /*29c0*/  LDSM.16.M88.4 R44, [R0+0x1000] ;  /* 0x00100000002c783b */ /* 0x000fee0000000200 */
[----:B------:R-:W-:Y:S08]  /*29d0*/  HMMA.16816.F32.BF16 R80, R156, R82, R16 ;  /* 0x000000529c50723c */ /* 0x000ff00000041810 */
[C---:B------:R-:W-:Y:S08]  /*29e0*/  HMMA.16816.F32.BF16 R64, R160.reuse, R22, R32 ;  /* 0x00000016a040723c */ /* 0x040ff00000041820 */
[C---:B------:R-:W-:Y:S01]  /*29f0*/  HMMA.16816.F32.BF16 R20, R160.reuse, R10, R88 ;  /* 0x0000000aa014723c */ /* 0x040fe20000041858 */
[----:B------:R-:W1:Y:S07]  /*2a00*/  LDSM.16.M88.4 R88, [R0+0x2000] ;  /* 0x002000000058783b */ /* 0x000e6e0000000200 */
[C---:B------:R-:W-:Y:S01]  /*2a10*/  HMMA.16816.F32.BF16 R40, R160.reuse, R12, R96 ;  /* 0x0000000ca028723c */ /* 0x040fe20000041860 */
[----:B------:R-:W1:Y:S07]  /*2a20*/  LDSM.16.M88.4 R96, [R209+0x3000] ;  /* 0x00300000d160783b */ /* 0x000e6e0000000200 */
[C---:B----4-:R-:W-:Y:S01]  /*2a30*/  HMMA.16816.F32.BF16 R60, R160.reuse, R24, R28 ;  /* 0x00000018a03c723c */ /* 0x050fe2000004181c */
[----:B------:R-:W4:Y:S07]  /*2a40*/  LDSM.16.M88.4 R28, [R0+0x1800] ;  /* 0x00180000001c783b */ /* 0x000f2e0000000200 */
[C---:B------:R-:W-:Y:S08]  /*2a50*/  HMMA.16816.F32.BF16 R48, R160.reuse, R26, R48 ;  /* 0x0000001aa030723c */ /* 0x040ff00000041830 */
[C---:B------:R-:W-:Y:S01]  /*2a60*/  HMMA.16816.F32.BF16 R32, R160.reuse, R14, R100 ;  /* 0x0000000ea020723c */ /* 0x040fe20000041864 */
[----:B------:R-:W-:Y:S07]  /*2a70*/  LDSM.16.M88.4 R100, [R209+0x4800] ;  /* 0x00480000d164783b */ /* 0x000fee0000000200 */
[C---:B------:R-:W-:Y:S01]  /*2a80*/  HMMA.16816.F32.BF16 R24, R160.reuse, R8, R92 ;  /* 0x00000008a018723c */ /* 0x040fe2000004185c */
[----:B------:R-:W1:Y:S07]  /*2a90*/  LDSM.16.M88.4 R92, [R0+0x2800] ;  /* 0x00280000005c783b */ /* 0x000e6e0000000200 */
[C---:B-----5:R-:W-:Y:S01]  /*2aa0*/  HMMA.16816.F32.BF16 R16, R160.reuse, R4, R84 ;  /* 0x00000004a010723c */ /* 0x060fe20000041854 */
[----:B------:R-:W5:Y:S07]  /*2ab0*/  LDSM.16.M88.4 R84, [R209+0x3800] ;  /* 0x00380000d154783b */ /* 0x000f6e0000000200 */
[C---:B------:R-:W-:Y:S01]  /*2ac0*/  HMMA.16816.F32.BF16 R12, R160.reuse, R6, R80 ;  /* 0x00000006a00c723c */ /* 0x040fe20000041850 */
[----:B------:R-:W1:Y:S07]  /*2ad0*/  LDSM.16.M88.4 R80, [R209+0x4000] ;  /* 0x00400000d150783b */ /* 0x000e6e0000000200 */
[C---:B------:R-:W-:Y:S08]  /*2ae0*/  HMMA.16816.F32.BF16 R8, R160.reuse, R36, R76 ;  /* 0x00000024a008723c */ /* 0x040ff0000004184c */
[----:B------:R-:W-:Y:S08]  /*2af0*/  HMMA.16816.F32.BF16 R4, R160, R38, R72 ;  /* 0x00000026a004723c */ /* 0x000ff00000041848 */
[C---:B------:R-:W-:Y:S08]  /*2b00*/  HMMA.16816.F32.BF16 R36, R164.reuse, R56, R68 ;  /* 0x00000038a424723c */ /* 0x040ff00000041844 */
[C---:B------:R-:W-:Y:S08]  /*2b10*/  HMMA.16816.F32.BF16 R76, R164.reuse, R54, R48 ;  /* 0x00000036a44c723c */ /* 0x040ff00000041830 */
[C---:B------:R-:W-:Y:S08]  /*2b20*/  HMMA.16816.F32.BF16 R68, R164.reuse, R52, R60 ;  /* 0x00000034a444723c */ /* 0x040ff0000004183c */
[C---:B-1----:R-:W-:Y:S08]  /*2b30*/  HMMA.16816.F32.BF16 R48, R164.reuse, R88, R16 ;  /* 0x00000058a430723c */ /* 0x042ff00000041810 */
[C---:B------:R-:W-:Y:S08]  /*2b40*/  HMMA.16816.F32.BF16 R64, R164.reuse, R58, R64 ;  /* 0x0000003aa440723c */ /* 0x040ff00000041840 */
[----:B------:R-:W-:Y:S01]  /*2b50*/  HMMA.16816.F32.BF16 R60, R164, R46, R32 ;  /* 0x0000002ea43c723c */ /* 0x000fe20000041820 */
[----:B------:R-:W-:Y:S07]  /*2b60*/  LDSM.16.M88.4 R32, [R209+0x5800] ;  /* 0x00580000d120783b */ /* 0x000fee0000000200 */
[----:B------:R-:W-:Y:S01]  /*2b70*/  HMMA.16816.F32.BF16 R16, R168, R96, R36 ;  /* 0x00000060a810723c */ /* 0x000fe20000041824 */
[----:B------:R-:W1:Y:S07]  /*2b80*/  LDSM.16.M88.4 R36, [R209+0x5000] ;  /* 0x00500000d124783b */ /* 0x000e6e0000000200 */
[C---:B----4-:R-:W-:Y:S01]  /*2b90*/  HMMA.16816.F32.BF16 R56, R164.reuse, R28, R24 ;  /* 0x0000001ca438723c */ /* 0x050fe20000041818 */
[----:B------:R-:W4:Y:S07]  /*2ba0*/  LDSM.16.M88.4 R24, [R3+0x3000] ;  /* 0x003000000318783b */ /* 0x000f2e0000000200 */
[C---:B------:R-:W-:Y:S08]  /*2bb0*/  HMMA.16816.F32.BF16 R72, R164.reuse, R44, R40 ;  /* 0x0000002ca448723c */ /* 0x040ff00000041828 */
[C---:B------:R-:W-:Y:S01]  /*2bc0*/  HMMA.16816.F32.BF16 R44, R164.reuse, R90, R12 ;  /* 0x0000005aa42c723c */ /* 0x040fe2000004180c */
[----:B------:R-:W-:Y:S07]  /*2bd0*/  LDSM.16.M88.4 R88, [R3+0x4800] ;  /* 0x004800000358783b */ /* 0x000fee0000000200 */
[C---:B------:R-:W-:Y:S08]  /*2be0*/  HMMA.16816.F32.BF16 R40, R164.reuse, R92, R8 ;  /* 0x0000005ca428723c */ /* 0x040ff00000041808 */
[----:B------:R-:W-:Y:S01]  /*2bf0*/  HMMA.16816.F32.BF16 R52, R164, R30, R20 ;  /* 0x0000001ea434723c */ /* 0x000fe20000041814 */
[----:B------:R-:W1:Y:S07]  /*2c00*/  LDSM.16.M88.4 R20, [R3+0x3800] ;  /* 0x003800000314783b */ /* 0x000e6e0000000200 */
[----:B------:R-:W-:Y:S01]  /*2c10*/  HMMA.16816.F32.BF16 R12, R168, R98, R64 ;  /* 0x00000062a80c723c */ /* 0x000fe20000041840 */
[----:B------:R-:W1:Y:S07]  /*2c20*/  LDSM.16.M88.4 R96, [R3+0x4000] ;  /* 0x004000000360783b */ /* 0x000e6e0000000200 */
[----:B------:R-:W-:Y:S01]  /*2c30*/  HMMA.16816.F32.BF16 R28, R164, R94, R4 ;  /* 0x0000005ea41c723c */ /* 0x000fe20000041804 */
[----:B------:R-:W2:Y:S07]  /*2c40*/  LDSM.16.M88.4 R92, [R3+0x5000] ;  /* 0x00500000035c783b */ /* 0x000eae0000000200 */
[C---:B-----5:R-:W-:Y:S08]  /*2c50*/  HMMA.16816.F32.BF16 R8, R168.reuse, R84, R68 ;  /* 0x00000054a808723c */ /* 0x060ff00000041844 */
[C---:B------:R-:W-:Y:S08]  /*2c60*/  HMMA.16816.F32.BF16 R4, R168.reuse, R86, R76 ;  /* 0x00000056a804723c */ /* 0x040ff0000004184c */
[C---:B------:R-:W-:Y:S08]  /*2c70*/  HMMA.16816.F32.BF16 R84, R168.reuse, R80, R72 ;  /* 0x00000050a854723c */ /* 0x040ff00000041848 */
[C---:B------:R-:W-:Y:S08]  /*2c80*/  HMMA.16816.F32.BF16 R80, R168.reuse, R82, R60 ;  /* 0x00000052a850723c */ /* 0x040ff0000004183c */
[C---:B-1----:R-:W-:Y:S08]  /*2c90*/  HMMA.16816.F32.BF16 R64, R168.reuse, R38, R44 ;  /* 0x00000026a840723c */ /* 0x042ff0000004182c */
[----:B------:R-:W-:Y:S01]  /*2ca0*/  HMMA.16816.F32.BF16 R60, R168, R32, R40 ;  /* 0x00000020a83c723c */ /* 0x000fe20000041828 */
[----:B------:R-:W1:Y:S07]  /*2cb0*/  LDSM.16.M88.4 R40, [R2+0x4000] ;  /* 0x004000000228783b */ /* 0x000e6e0000000200 */
[----:B----4-:R-:W-:Y:S08]  /*2cc0*/  HMMA.16816.F32.BF16 R44, R172, R24, R16 ;  /* 0x00000018ac2c723c */ /* 0x010ff00000041810 */
[C---:B------:R-:W-:Y:S08]  /*2cd0*/  HMMA.16816.F32.BF16 R76, R168.reuse, R100, R56 ;  /* 0x00000064a84c723c */ /* 0x040ff00000041838 */
[C---:B------:R-:W-:Y:S01]  /*2ce0*/  HMMA.16816.F32.BF16 R72, R168.reuse, R102, R52 ;  /* 0x00000066a848723c */ /* 0x040fe20000041834 */
[----:B------:R-:W-:Y:S07]  /*2cf0*/  LDSM.16.M88.4 R100, [R2+0x5000] ;  /* 0x005000000264783b */ /* 0x000fee0000000200 */
[----:B------:R-:W-:Y:S01]  /*2d00*/  HMMA.16816.F32.BF16 R68, R168, R36, R48 ;  /* 0x00000024a844723c */ /* 0x000fe20000041830 */
[----:B------:R-:W4:Y:S07]  /*2d10*/  LDSM.16.M88.4 R36, [R2+0x4800] ;  /* 0x004800000224783b */ /* 0x000f2e0000000200 */
[----:B------:R-:W-:Y:S08]  /*2d20*/  HMMA.16816.F32.BF16 R52, R172, R26, R12 ;  /* 0x0000001aac34723c */ /* 0x000ff0000004180c */
[----:B------:R-:W-:Y:S08]  /*2d30*/  HMMA.16816.F32.BF16 R56, R168, R34, R28 ;  /* 0x00000022a838723c */ /* 0x000ff0000004181c */
[C---:B------:R-:W-:Y:S08]  /*2d40*/  HMMA.16816.F32.BF16 R32, R172.reuse, R22, R4 ;  /* 0x00000016ac20723c */ /* 0x040ff00000041804 */
[----:B------:R-:W-:Y:S08]  /*2d50*/  HMMA.16816.F32.BF16 R4, R172, R104, R60 ;  /* 0x00000068ac04723c */ /* 0x000ff0000004183c */
[----:B------:R-:W-:Y:S08]  /*2d60*/  HMMA.16816.F32.BF16 R44, R176, R112, R44 ;  /* 0x00000070b02c723c */ /* 0x000ff0000004182c */
[C---:B------:R-:W-:Y:S08]  /*2d70*/  HMMA.16816.F32.BF16 R28, R172.reuse, R96, R84 ;  /* 0x00000060ac1c723c */ /* 0x040ff00000041854 */
[C---:B------:R-:W-:Y:S01]  /*2d80*/  HMMA.16816.F32.BF16 R24, R172.reuse, R98, R80 ;  /* 0x00000062ac18723c */ /* 0x040fe20000041850 */
[----:B------:R-:W-:Y:S07]  /*2d90*/  LDSM.16.M88.4 R96, [R0+0x4800] ;  /* 0x004800000060783b */ /* 0x000fee0000000200 */
[C---:B------:R-:W-:Y:S08]  /*2da0*/  HMMA.16816.F32.BF16 R48, R172.reuse, R20, R8 ;  /* 0x00000014ac30723c */ /* 0x040ff00000041808 */
[C---:B------:R-:W-:Y:S08]  /*2db0*/  HMMA.16816.F32.BF16 R20, R172.reuse, R88, R76 ;  /* 0x00000058ac14723c */ /* 0x040ff0000004184c */
[C---:B------:R-:W-:Y:S01]  /*2dc0*/  HMMA.16816.F32.BF16 R16, R172.reuse, R90, R72 ;  /* 0x0000005aac10723c */ /* 0x040fe20000041848 */
[----:B------:R-:W-:Y:S07]  /*2dd0*/  LDSM.16.M88.4 R88, [R0+0x3800] ;  /* 0x003800000058783b */ /* 0x000fee0000000200 */
[C---:B--2---:R-:W-:Y:S08]  /*2de0*/  HMMA.16816.F32.BF16 R12, R172.reuse, R92, R68 ;  /* 0x0000005cac0c723c */ /* 0x044ff00000041844 */
[----:B------:R-:W-:Y:S01]  /*2df0*/  HMMA.16816.F32.BF16 R8, R172, R94, R64 ;  /* 0x0000005eac08723c */ /* 0x000fe20000041840 */
[----:B------:R-:W-:Y:S07]  /*2e00*/  LDSM.16.M88.4 R92, [R0+0x4000] ;  /* 0x00400000005c783b */ /* 0x000fee0000000200 */
[----:B------:R-:W-:Y:S01]  /*2e10*/  HMMA.16816.F32.BF16 R80, R176, R114, R52 ;  /* 0x00000072b050723c */ /* 0x000fe20000041834 */
[----:B------:R-:W2:Y:S07]  /*2e20*/  LDSM.16.M88.4 R112, [R209+0x6000] ;  /* 0x00600000d170783b */ /* 0x000eae0000000200 */
[----:B------:R-:W-:Y:S01]  /*2e30*/  HMMA.16816.F32.BF16 R84, R172, R106, R56 ;  /* 0x0000006aac54723c */ /* 0x000fe20000041838 */
[----:B------:R-:W-:Y:S07]  /*2e40*/  LDSM.16.M88.4 R104, [R2+0x6000] ;  /* 0x006000000268783b */ /* 0x000fee0000000200 */
[C---:B------:R-:W-:Y:S08]  /*2e50*/  HMMA.16816.F32.BF16 R72, R176.reuse, R118, R32 ;  /* 0x00000076b048723c */ /* 0x040ff00000041820 */
[----:B------:R-:W-:Y:S08]  /*2e60*/  HMMA.16816.F32.BF16 R32, R176, R108, R4 ;  /* 0x0000006cb020723c */ /* 0x000ff00000041804 */
[----:B------:R-:W-:Y:S01]  /*2e70*/  HMMA.16816.F32.BF16 R4, R180, R120, R44 ;  /* 0x00000078b404723c */ /* 0x000fe2000004182c */
[----:B------:R-:W-:Y:S07]  /*2e80*/  LDSM.16.M88.4 R44, [R209+0x7000] ;  /* 0x00700000d12c783b */ /* 0x000fee0000000200 */
[C---:B-1----:R-:W-:Y:S08]  /*2e90*/  HMMA.16816.F32.BF16 R68, R176.reuse, R40, R28 ;  /* 0x00000028b044723c */ /* 0x042ff0000004181c */
[C---:B------:R-:W-:Y:S01]  /*2ea0*/  HMMA.16816.F32.BF16 R56, R176.reuse, R42, R24 ;  /* 0x0000002ab038723c */ /* 0x040fe20000041818 */
[----:B------:R-:W1:Y:S04]  /*2eb0*/  LDSM.16.M88.4 R40, [R0+0x5000] ;  /* 0x005000000028783b */ /* 0x000e680000000200 */
[----:B------:R-:W-:Y:S03]  /*2ec0*/  LDSM.16.M88.4 R24, [R209+0x6800] ;  /* 0x00680000d118783b */ /* 0x000fe60000000200 */
[C---:B----4-:R-:W-:Y:S08]  /*2ed0*/  HMMA.16816.F32.BF16 R64, R176.reuse, R36, R20 ;  /* 0x00000024b040723c */ /* 0x050ff00000041814 */
[C---:B------:R-:W-:Y:S01]  /*2ee0*/  HMMA.16816.F32.BF16 R60, R176.reuse, R38, R16 ;  /* 0x00000026b03c723c */ /* 0x040fe20000041810 */
[----:B------:R-:W4:Y:S07]  /*2ef0*/  LDSM.16.M88.4 R36, [R0+0x5800] ;  /* 0x005800000024783b */ /* 0x000f2e0000000200 */
[C---:B------:R-:W-:Y:S08]  /*2f00*/  HMMA.16816.F32.BF16 R76, R176.reuse, R116, R48 ;  /* 0x00000074b04c723c */ /* 0x040ff00000041830 */
[C---:B------:R-:W-:Y:S08]  /*2f10*/  HMMA.16816.F32.BF16 R52, R176.reuse, R100, R12 ;  /* 0x00000064b034723c */ /* 0x040ff0000004180c */
[----:B------:R-:W-:Y:S01]  /*2f20*/  HMMA.16816.F32.BF16 R48, R176, R102, R8 ;  /* 0x00000066b030723c */ /* 0x000fe20000041808 */
[----:B------:R-:W5:Y:S07]  /*2f30*/  LDSM.16.M88.4 R100, [R3+0x6000] ;  /* 0x006000000364783b */ /* 0x000f6e0000000200 */
[----:B------:R-:W-:Y:S08]  /*2f40*/  HMMA.16816.F32.BF16 R20, R180, R122, R80 ;  /* 0x0000007ab414723c */ /* 0x000ff00000041850 */
[----:B------:R-:W-:Y:S01]  /*2f50*/  HMMA.16816.F32.BF16 R28, R176, R110, R84 ;  /* 0x0000006eb01c723c */ /* 0x000fe20000041854 */
[----:B------:R-:W1:Y:S07]  /*2f60*/  LDSM.16.M88.4 R84, [R209+0x7800] ;  /* 0x00780000d154783b */ /* 0x000e6e0000000200 */
[----:B--2---:R-:W-:Y:S08]  /*2f70*/  HMMA.16816.F32.BF16 R4, R184, R112, R4 ;  /* 0x00000070b804723c */ /* 0x004ff00000041804 */
[C---:B------:R-:W-:Y:S08]  /*2f80*/  HMMA.16816.F32.BF16 R16, R180.reuse, R88, R76 ;  /* 0x00000058b410723c */ /* 0x040ff0000004184c */
[C---:B------:R-:W-:Y:S08]  /*2f90*/  HMMA.16816.F32.BF16 R12, R180.reuse, R90, R72 ;  /* 0x0000005ab40c723c */ /* 0x040ff00000041848 */
[C---:B------:R-:W-:Y:S08]  /*2fa0*/  HMMA.16816.F32.BF16 R8, R180.reuse, R92, R68 ;  /* 0x0000005cb408723c */ /* 0x040ff00000041844 */
[C---:B------:R-:W-:Y:S08]  /*2fb0*/  HMMA.16816.F32.BF16 R56, R180.reuse, R94, R56 ;  /* 0x0000005eb438723c */ /* 0x040ff00000041838 */
[C---:B------:R-:W-:Y:S08]  /*2fc0*/  HMMA.16816.F32.BF16 R68, R180.reuse, R96, R64 ;  /* 0x00000060b444723c */ /* 0x040ff00000041840 */
[C---:B------:R-:W-:Y:S01]  /*2fd0*/  HMMA.16816.F32.BF16 R92, R180.reuse, R98, R60 ;  /* 0x00000062b45c723c */ /* 0x040fe2000004183c */
[----:B------:R-:W-:Y:S07]  /*2fe0*/  LDSM.16.M88.4 R60, [R0+0x6000] ;  /* 0x00600000003c783b */ /* 0x000fee0000000200 */
[C---:B-1----:R-:W-:Y:S08]  /*2ff0*/  HMMA.16816.F32.BF16 R96, R180.reuse, R40, R52 ;  /* 0x00000028b460723c */ /* 0x042ff00000041834 */
[----:B------:R-:W-:Y:S01]  /*3000*/  HMMA.16816.F32.BF16 R88, R180, R42, R48 ;  /* 0x0000002ab458723c */ /* 0x000fe20000041830 */
[----:B------:R-:W-:Y:S07]  /*3010*/  LDSM.16.M88.4 R48, [R3+0x7800] ;  /* 0x007800000330783b */ /* 0x000fee0000000200 */
[----:B------:R-:W-:Y:S08]  /*3020*/  HMMA.16816.F32.BF16 R40, R184, R114, R20 ;  /* 0x00000072b828723c */ /* 0x000ff00000041814 */
[C---:B----4-:R-:W-:Y:S01]  /*3030*/  HMMA.16816.F32.BF16 R80, R180.reuse, R36, R32 ;  /* 0x00000024b450723c */ /* 0x050fe20000041820 */
[----:B------:R-:W1:Y:S07]  /*3040*/  LDSM.16.M88.4 R32, [R209+0x8800] ;  /* 0x00880000d120783b */ /* 0x000e6e0000000200 */
[----:B------:R-:W-:Y:S01]  /*3050*/  HMMA.16816.F32.BF16 R76, R180, R38, R28 ;  /* 0x00000026b44c723c */ /* 0x000fe2000004181c */
[----:B------:R-:W2:Y:S04]  /*3060*/  LDSM.16.M88.4 R28, [R3+0x6800] ;  /* 0x00680000031c783b */ /* 0x000ea80000000200 */
[----:B------:R-:W-:Y:S03]  /*3070*/  LDSM.16.M88.4 R36, [R209+0x8000] ;  /* 0x00800000d124783b */ /* 0x000fe60000000200 */
[----:B-----5:R-:W-:Y:S08]  /*3080*/  HMMA.16816.F32.BF16 R4, R188, R100, R4 ;  /* 0x00000064bc04723c */ /* 0x020ff00000041804 */
[C---:B------:R-:W-:Y:S08]  /*3090*/  HMMA.16816.F32.BF16 R72, R184.reuse, R24, R16 ;  /* 0x00000018b848723c */ /* 0x040ff00000041810 */
[----:B------:R-:W-:Y:S01]  /*30a0*/  HMMA.16816.F32.BF16 R64, R184, R26, R12 ;  /* 0x0000001ab840723c */ /* 0x000fe2000004180c */
[----:B------:R-:W4:Y:S07]  /*30b0*/  LDSM.16.M88.4 R24, [R3+0x7000] ;  /* 0x007000000318783b */ /* 0x000f2e0000000200 */
[----:B------:R-:W-:Y:S08]  /*30c0*/  HMMA.16816.F32.BF16 R12, R188, R102, R40 ;  /* 0x00000066bc0c723c */ /* 0x000ff00000041828 */
[C---:B------:R-:W-:Y:S01]  /*30d0*/  HMMA.16816.F32.BF16 R16, R184.reuse, R84, R68 ;  /* 0x00000054b810723c */ /* 0x040fe20000041844 */
[----:B------:R-:W5:Y:S07]  /*30e0*/  LDSM.16.M88.4 R68, [R2+0x6800] ;  /* 0x006800000244783b */ /* 0x000f6e0000000200 */
[C---:B------:R-:W-:Y:S08]  /*30f0*/  HMMA.16816.F32.BF16 R52, R184.reuse, R44, R8 ;  /* 0x0000002cb834723c */ /* 0x040ff00000041808 */
[----:B------:R-:W-:Y:S01]  /*3100*/  HMMA.16816.F32.BF16 R20, R184, R46, R56 ;  /* 0x0000002eb814723c */ /* 0x000fe20000041838 */
[----:B------:R-:W-:Y:S07]  /*3110*/  LDSM.16.M88.4 R56, [R3+0x8000] ;  /* 0x008000000338783b */ /* 0x000fee0000000200 */
[----:B------:R-:W-:Y:S08]  /*3120*/  HMMA.16816.F32.BF16 R8, R192, R104, R4 ;  /* 0x00000068c008723c */ /* 0x000ff00000041804 */
[C---:B------:R-:W-:Y:S08]  /*3130*/  HMMA.16816.F32.BF16 R40, R184.reuse, R86, R92 ;  /* 0x00000056b828723c */ /* 0x040ff0000004185c */
[C---:B-1----:R-:W-:Y:S08]  /*3140*/  HMMA.16816.F32.BF16 R80, R184.reuse, R32, R80 ;  /* 0x00000020b850723c */ /* 0x042ff00000041850 */
[----:B------:R-:W-:Y:S08]  /*3150*/  HMMA.16816.F32.BF16 R84, R184, R34, R76 ;  /* 0x00000022b854723c */ /* 0x000ff0000004184c */
[----:B--2---:R-:W-:Y:S08]  /*3160*/  HMMA.16816.F32.BF16 R32, R188, R28, R72 ;  /* 0x0000001cbc20723c */ /* 0x004ff00000041848 */
[----:B------:R-:W-:Y:S08]  /*3170*/  HMMA.16816.F32.BF16 R4, R192, R106, R12 ;  /* 0x0000006ac004723c */ /* 0x000ff0000004180c */
[----:B----4-:R-:W-:Y:S01]  /*3180*/  HMMA.16816.F32.BF16 R76, R188, R26, R20 ;  /* 0x0000001abc4c723c */ /* 0x010fe20000041814 */
[----:B------:R-:W1:Y:S07]  /*3190*/  LDSM.16.M88.4 R20, [R0+0x6800] ;  /* 0x006800000014783b */ /* 0x000e6e0000000200 */
[----:B------:R-:W-:Y:S08]  /*31a0*/  HMMA.16816.F32.BF16 R12, R196, R60, R8 ;  /* 0x0000003cc40c723c */ /* 0x000ff00000041808 */
[C---:B------:R-:W-:Y:S08]  /*31b0*/  HMMA.16816.F32.BF16 R28, R188.reuse, R30, R64 ;  /* 0x0000001ebc1c723c */ /* 0x040ff00000041840 */
[----:B------:R-:W-:Y:S08]  /*31c0*/  HMMA.16816.F32.BF16 R72, R188, R48, R16 ;  /* 0x00000030bc48723c */ /* 0x000ff00000041810 */
[----:B-----5:R-:W-:Y:S01]  /*31d0*/  HMMA.16816.F32.BF16 R16, R192, R68, R32 ;  /* 0x00000044c010723c */ /* 0x020fe20000041820 */
[----:B------:R-:W2:Y:S07]  /*31e0*/  LDSM.16.M88.4 R32, [R2+0x7000] ;  /* 0x007000000220783b */ /* 0x000eae0000000200 */
[----:B------:R-:W-:Y:S01]  /*31f0*/  HMMA.16816.F32.BF16 R64, R188, R24, R52 ;  /* 0x00000018bc40723c */ /* 0x000fe20000041834 */
[----:B------:R4:W5:Y:S07]  /*3200*/  LDSM.16.M88.4 R24, [R3+0x8800] ;  /* 0x008800000318783b */ /* 0x00096e0000000200 */
[----:B------:R-:W-:Y:S08]  /*3210*/  HMMA.16816.F32.BF16 R4, R196, R62, R4 ;  /* 0x0000003ec404723c */ /* 0x000ff00000041804 */
[----:B------:R-:W-:Y:S01]  /*3220*/  HMMA.16816.F32.BF16 R44, R184, R36, R96 ;  /* 0x00000024b82c723c */ /* 0x000fe20000041860 */
[----:B----4-:R-:W-:-:S07]  /*3230*/  FMUL.FTZ R3, R12, c[0x0][0x320] ;  /* 0x0000c8000c037a20 */ /* 0x010fce0000410000 */
[----:B------:R-:W-:Y:S01]  /*3240*/  HMMA.16816.F32.BF16 R36, R184, R38, R88 ;  /* 0x00000026b824723c */ /* 0x000fe20000041858 */
[----:B------:R4:W-:Y:S07]  /*3250*/  MUFU.TANH R93, R3 ;  /* 0x00000003005d7308 */ /* 0x0009ee0000002400 */
[----:B------:R-:W-:Y:S01]  /*3260*/  HMMA.16816.F32.BF16 R8, R192, R70, R28 ;  /* 0x00000046c008723c */ /* 0x000fe2000004181c */
[----:B------:R-:W2:Y:S01]  /*3270*/  LDSM.16.M88.4 R28, [R0+0x7000] ;  /* 0x00700000001c783b */ /* 0x000ea20000000200 */
[----:B----4-:R-:W-:-:S04]  /*3280*/  FMUL.FTZ R3, R13, c[0x0][0x320] ;  /* 0x0000c8000d037a20 */ /* 0x010fc80000410000 */
[----:B------:R4:W-:Y:S02]  /*3290*/  MUFU.TANH R92, R3 ;  /* 0x00000003005c7308 */ /* 0x0009e40000002400 */
[----:B-1----:R-:W-:Y:S01]  /*32a0*/  HMMA.16816.F32.BF16 R16, R196, R20, R16 ;  /* 0x00000014c410723c */ /* 0x002fe20000041810 */
[----:B----4-:R-:W-:-:S05]  /*32b0*/  FMUL.FTZ R3, R14, c[0x0][0x320] ;  /* 0x0000c8000e037a20 */ /* 0x010fca0000410000 */
[----:B------:R1:W-:Y:S02]  /*32c0*/  MUFU.TANH R97, R3 ;  /* 0x0000000300617308 */ /* 0x0003e40000002400 */
[----:B-1----:R-:W-:-:S06]  /*32d0*/  FMUL.FTZ R3, R15, c[0x0][0x320] ;  /* 0x0000c8000f037a20 */ /* 0x002fcc0000410000 */
[----:B------:R1:W-:Y:S01]  /*32e0*/  MUFU.TANH R94, R3 ;  /* 0x00000003005e7308 */ /* 0x0003e20000002400 */
[----:B------:R-:W-:Y:S01]  /*32f0*/  HMMA.16816.F32.BF16 R60, R188, R58, R36 ;  /* 0x0000003abc3c723c */ /* 0x000fe20000041824 */
[----:B------:R-:W4:Y:S01]  /*3300*/  LDSM.16.M88.4 R36, [R2+0x7800] ;  /* 0x007800000224783b */ /* 0x000f220000000200 */
[----:B-1----:R-:W-:-:S05]  /*3310*/  FMUL.FTZ R3, R4, c[0x0][0x320] ;  /* 0x0000c80004037a20 */ /* 0x002fca0000410000 */
[----:B------:R1:W-:Y:S01]  /*3320*/  MUFU.TANH R70, R3 ;  /* 0x0000000300467308 */ /* 0x0003e20000002400 */
[----:B------:R-:W-:Y:S01]  /*3330*/  HMMA.16816.F32.BF16 R12, R196, R22, R8 ;  /* 0x00000016c40c723c */ /* 0x000fe20000041808 */
[----:B------:R-:W3:Y:S07]  /*3340*/  LDSM.16.M88.4 R20, [R2+0x8000] ;  /* 0x008000000214783b */ /* 0x000eee0000000200 */
[----:B--2---:R-:W-:Y:S01]  /*3350*/  HMMA.16816.F32.BF16 R8, R192, R32, R64 ;  /* 0x00000020c008723c */ /* 0x004fe20000041840 */
[----:B-1----:R-:W-:-:S04]  /*3360*/  FMUL.FTZ R3, R5, c[0x0][0x320] ;  /* 0x0000c80005037a20 */ /* 0x002fc80000410000 */
[----:B------:R1:W-:Y:S03]  /*3370*/  MUFU.TANH R69, R3 ;  /* 0x0000000300457308 */ /* 0x0003e60000002400 */
[----:B-----5:R-:W-:Y:S01]  /*3380*/  HMMA.16816.F32.BF16 R52, R188, R24, R80 ;  /* 0x00000018bc34723c */ /* 0x020fe20000041850 */
[----:B-1----:R-:W-:-:S04]  /*3390*/  FMUL.FTZ R3, R6, c[0x0][0x320] ;  /* 0x0000c80006037a20 */ /* 0x002fc80000410000 */
[----:B------:R1:W-:Y:S03]  /*33a0*/  MUFU.TANH R83, R3 ;  /* 0x0000000300537308 */ /* 0x0003e60000002400 */
[----:B------:R-:W-:Y:S01]  /*33b0*/  HMMA.16816.F32.BF16 R48, R188, R50, R40 ;  /* 0x00000032bc30723c */ /* 0x000fe20000041828 */
[----:B-1----:R-:W-:-:S07]  /*33c0*/  FMUL.FTZ R3, R7, c[0x0][0x320] ;  /* 0x0000c80007037a20 */ /* 0x002fce0000410000 */
[----:B------:R-:W-:Y:S01]  /*33d0*/  HMMA.16816.F32.BF16 R4, R192, R34, R76 ;  /* 0x00000022c004723c */ /* 0x000fe2000004184c */
[----:B------:R1:W2:Y:S01]  /*33e0*/  LDSM.16.M88.4 R32, [R2+0x8800] ;  /* 0x008800000220783b */ /* 0x0002a20000000200 */
[----:B------:R5:W-:Y:S06]  /*33f0*/  MUFU.TANH R80, R3 ;  /* 0x0000000300507308 */ /* 0x000bec0000002400 */
[----:B------:R-:W-:Y:S01]  /*3400*/  HMMA.16816.F32.BF16 R88, R188, R56, R44 ;  /* 0x00000038bc58723c */ /* 0x000fe2000004182c */
[----:B-----5:R-:W-:-:S04]  /*3410*/  FMUL.FTZ R3, R16, c[0x0][0x320] ;  /* 0x0000c80010037a20 */ /* 0x020fc80000410000 */
[----:B------:R5:W1:Y:S03]  /*3420*/  MUFU.TANH R68, R3 ;  /* 0x0000000300447308 */ /* 0x000a660000002400 */
[----:B------:R-:W-:Y:S01]  /*3430*/  HMMA.16816.F32.BF16 R56, R188, R26, R84 ;  /* 0x0000001abc38723c */ /* 0x000fe20000041854 */
[----:B------:R-:W-:Y:S01]  /*3440*/  LDSM.16.M88.4 R24, [R0+0x7800] ;  /* 0x007800000018783b */ /* 0x000fe20000000200 */
[----:B-----5:R-:W-:-:S04]  /*3450*/  FMUL.FTZ R3, R17, c[0x0][0x320] ;  /* 0x0000c80011037a20 */ /* 0x020fc80000410000 */
[----:B------:R5:W1:Y:S02]  /*3460*/  MUFU.TANH R67, R3 ;  /* 0x0000000300437308 */ /* 0x000a640000002400 */
[----:B------:R-:W-:Y:S01]  /*3470*/  HMMA.16816.F32.BF16 R4, R196, R30, R4 ;  /* 0x0000001ec404723c */ /* 0x000fe20000041804 */
[----:B-----5:R-:W-:-:S05]  /*3480*/  FMUL.FTZ R3, R18, c[0x0][0x320] ;  /* 0x0000c80012037a20 */ /* 0x020fca0000410000 */
[----:B------:R5:W-:Y:S01]  /*3490*/  MUFU.TANH R76, R3 ;  /* 0x00000003004c7308 */ /* 0x000be20000002400 */
[----:B-1----:R-:W-:Y:S02]  /*34a0*/  FMUL.FTZ R2, R13, c[0x0][0x320] ;  /* 0x0000c8000d027a20 */ /* 0x002fe40000410000 */
[----:B-----5:R-:W-:Y:S02]  /*34b0*/  FMUL.FTZ R3, R19, c[0x0][0x320] ;  /* 0x0000c80013037a20 */ /* 0x020fe40000410000 */
[----:B------:R-:W-:Y:S01]  /*34c0*/  HMMA.16816.F32.BF16 R16, R196, R28, R8 ;  /* 0x0000001cc410723c */ /* 0x000fe20000041808 */
[----:B------:R-:W1:Y:S02]  /*34d0*/  LDSM.16.M88.4 R8, [R0+0x8000] ;  /* 0x008000000008783b */ /* 0x000e640000000200 */
[----:B------:R5:W-:Y:S01]  /*34e0*/  MUFU.TANH R65, R2 ;  /* 0x0000000200417308 */ /* 0x000be20000002400 */
[----:B------:R-:W-:Y:S01]  /*34f0*/  IMAD.IADD R126, R126, 0x1, R127 ;  /* 0x000000017e7e7824 */ /* 0x000fe200078e027f */
[----:B------:R2:W-:Y:S03]  /*3500*/  LDSM.16.M88.4 R28, [R0+0x8800] ;  /* 0x00880000001c783b */ /* 0x0005e60000000200 */
[C---:B----4-:R-:W-:Y:S08]  /*3510*/  HMMA.16816.F32.BF16 R44, R192.reuse, R38, R48 ;  /* 0x00000026c02c723c */ /* 0x050ff00000041830 */
[----:B------:R-:W-:Y:S01]  /*3520*/  HMMA.16816.F32.BF16 R40, R192, R36, R72 ;  /* 0x00000024c028723c */ /* 0x000fe20000041848 */
[----:B------:R-:W-:Y:S01]  /*3530*/  FMUL.FTZ R15, R15, c[0x0][0x320] ;  /* 0x0000c8000f0f7a20 */ /* 0x000fe20000410000 */
[----:B------:R-:W-:-:S04]  /*3540*/  DEPBAR.LE SB0, 0x2 ;  /* 0x000080800000791a */ /* 0x000fc80000000000 */
[----:B-----5:R-:W-:Y:S02]  /*3550*/  FMUL.FTZ R2, R14, c[0x0][0x320] ;  /* 0x0000c8000e027a20 */ /* 0x020fe40000410000 */
[----:B---3--:R-:W-:Y:S02]  /*3560*/  HMMA.16816.F32.BF16 R48, R192, R20, R88 ;  /* 0x00000014c030723c */ /* 0x008fe40000041858 */
[----:B------:R3:W-:Y:S01]  /*3570*/  MUFU.TANH R72, R2 ;  /* 0x0000000200487308 */ /* 0x0007e20000002400 */
[----:B------:R-:W-:Y:S02]  /*3580*/  FMUL.FTZ R4, R4, c[0x0][0x320] ;  /* 0x0000c80004047a20 */ /* 0x000fe40000410000 */
[----:B--2---:R-:W-:-:S05]  /*3590*/  IMAD.MOV.U32 R0, RZ, RZ, R126 ;  /* 0x000000ffff007224 */ /* 0x004fca00078e007e */
[----:B------:R2:W-:Y:S01]  /*35a0*/  MUFU.TANH R73, R3 ;  /* 0x0000000300497308 */ /* 0x0005e20000002400 */
[----:B---3--:R-:W-:-:S07]  /*35b0*/  @P2 IMAD.HI.U32 R2, R126, c[0x0][0x2c8], RZ ;  /* 0x0000b2007e022a27 */ /* 0x008fce00078e00ff */
[----:B------:R3:W-:Y:S01]  /*35c0*/  MUFU.TANH R71, R15 ;  /* 0x0000000f00477308 */ /* 0x0007e20000002400 */
[----:B------:R-:W-:Y:S01]  /*35d0*/  HMMA.16816.F32.BF16 R36, R192, R32, R52 ;  /* 0x00000020c024723c */ /* 0x000fe20000041834 */
[----:B------:R-:W-:Y:S01]  /*35e0*/  @P2 SHF.R.U32.HI R0, RZ, c[0x0][0x2cc], R2 ;  /* 0x0000b300ff002a19 */ /* 0x000fe20000011602 */
[----:B--2---:R-:W-:-:S05]  /*35f0*/  FMUL.FTZ R3, R12, c[0x0][0x320] ;  /* 0x0000c8000c037a20 */ /* 0x004fca0000410000 */
[----:B------:R2:W-:Y:S01]  /*3600*/  MUFU.TANH R52, R4 ;  /* 0x0000000400347308 */ /* 0x0005e20000002400 */
[----:B------:R-:W-:Y:S02]  /*3610*/  FMUL.FTZ R16, R16, c[0x0][0x320] ;  /* 0x0000c80010107a20 */ /* 0x000fe40000410000 */
[----:B------:R-:W-:Y:S01]  /*3620*/  FMUL.FTZ R17, R17, c[0x0][0x320] ;  /* 0x0000c80011117a20 */ /* 0x000fe20000410000 */
[----:B---3--:R-:W-:Y:S04]  /*3630*/  HMMA.16816.F32.BF16 R12, R192, R22, R60 ;  /* 0x00000016c00c723c */ /* 0x008fe8000004183c */
[----:B------:R3:W4:Y:S01]  /*3640*/  MUFU.TANH R66, R3 ;  /* 0x0000000300427308 */ /* 0x0007220000002400 */
[----:B------:R-:W-:Y:S02]  /*3650*/  FMUL.FTZ R18, R18, c[0x0][0x320] ;  /* 0x0000c80012127a20 */ /* 0x000fe40000410000 */
[----:B------:R-:W-:Y:S01]  /*3660*/  FMUL.FTZ R19, R19, c[0x0][0x320] ;  /* 0x0000c80013137a20 */ /* 0x000fe20000410000 */
[----:B--2---:R-:W2:Y:S04]  /*3670*/  SHFL.IDX PT, R4, R0, RZ, 0x1c1f ;  /* 0x001c1fff00047589 */ /* 0x004ea800000e0000 */
[----:B------:R-:W-:Y:S01]  /*3680*/  MUFU.TANH R64, R16 ;  /* 0x0000001000407308 */ /* 0x000fe20000002400 */
[C---:B-1----:R-:W-:Y:S01]  /*3690*/  HMMA.16816.F32.BF16 R20, R196.reuse, R8, R48 ;  /* 0x00000008c414723c */ /* 0x042fe20000041830 */
[----:B---3--:R1:W3:Y:S06]  /*36a0*/  SHFL.IDX PT, R3, R0, 0x1, 0x1c1f ;  /* 0x003c1f0000037f89 */ /* 0x0082ec00000e0000 */
[----:B------:R-:W5:Y:S08]  /*36b0*/  MUFU.TANH R60, R17 ;  /* 0x00000011003c7308 */ /* 0x000f700000002400 */
[----:B------:R-:W-:Y:S08]  /*36c0*/  MUFU.TANH R62, R18 ;  /* 0x00000012003e7308 */ /* 0x000ff00000002400 */
[----:B------:R2:W-:Y:S01]  /*36d0*/  MUFU.TANH R61, R19 ;  /* 0x00000013003d7308 */ /* 0x0005e20000002400 */
[----:B-1----:R-:W-:Y:S01]  /*36e0*/  IADD3 R0, R124, c[0x0][0x1d0], RZ ;  /* 0x000074007c007a10 */ /* 0x002fe20007ffe0ff */
[----:B--2---:R-:W-:Y:S03]  /*36f0*/  HMMA.16816.F32.BF16 R16, R196, R24, R40 ;  /* 0x00000018c410723c */ /* 0x004fe60000041828 */
[----:B------:R-:W-:-:S05]  /*3700*/  IADD3 R2, -R125, 0x1, R0 ;  /* 0x000000017d027810 */ /* 0x000fca0007ffe100 */
[C---:B------:R-:W-:Y:S01]  /*3710*/  HMMA.16816.F32.BF16 R24, R196.reuse, R26, R44 ;  /* 0x0000001ac418723c */ /* 0x040fe2000004182c */
[----:B------:R-:W-:Y:S01]  /*3720*/  IADD3 R2, R2, -c[0x0][0x168], RZ ;  /* 0x80005a0002027a10 */ /* 0x000fe20007ffe0ff */
[----:B------:R-:W-:Y:S01]  /*3730*/  IMAD.IADD R0, R0, 0x1, -R125 ;  /* 0x0000000100007824 */ /* 0x000fe200078e0a7d */
[----:B------:R-:W-:Y:S03]  /*3740*/  BAR.SYNC.DEFER_BLOCKING 0x0 ;  /* 0x0000000000007b1d */ /* 0x000fe60000010000 */
[C---:B------:R-:W-:Y:S02]  /*3750*/  IMAD.IADD R4, R2.reuse, 0x1, R4 ;  /* 0x0000000102047824 */ /* 0x040fe400078e0204 */
[----:B------:R-:W-:Y:S01]  /*3760*/  HMMA.16816.F32.BF16 R12, R196, R10, R12 ;  /* 0x0000000ac40c723c */ /* 0x000fe2000004180c */
[----:B---3--:R-:W-:Y:S02]  /*3770*/  IMAD.IADD R3, R2, 0x1, R3 ;  /* 0x0000000102037824 */ /* 0x008fe400078e0203 */
[----:B------:R-:W-:Y:S01]  /*3780*/  FMUL.FTZ R5, R5, c[0x0][0x320] ;  /* 0x0000c80005057a20 */ /* 0x000fe20000410000 */
[----:B------:R-:W-:-:S04]  /*3790*/  IMNMX R2, R0, R4, PT ;  /* 0x0000000400027217 */ /* 0x000fc80003800200 */
[----:B------:R-:W-:Y:S01]  /*37a0*/  HMMA.16816.F32.BF16 R32, R192, R34, R56 ;  /* 0x00000022c020723c */ /* 0x000fe20000041838 */
[----:B------:R-:W-:Y:S01]  /*37b0*/  IMNMX R0, R0, R3, PT ;  /* 0x0000000300007217 */ /* 0x000fe20003800200 */
[----:B------:R-:W-:Y:S01]  /*37c0*/  FMUL.FTZ R6, R6, c[0x0][0x320] ;  /* 0x0000c80006067a20 */ /* 0x000fe20000410000 */
[----:B------:R-:W1:Y:S01]  /*37d0*/  MUFU.TANH R53, R5 ;  /* 0x0000000500357308 */ /* 0x000e620000002400 */
[----:B------:R-:W-:Y:S02]  /*37e0*/  FMUL.FTZ R7, R7, c[0x0][0x320] ;  /* 0x0000c80007077a20 */ /* 0x000fe40000410000 */
[----:B------:R-:W-:Y:S02]  /*37f0*/  FMUL.FTZ R3, R21, c[0x0][0x320] ;  /* 0x0000c80015037a20 */ /* 0x000fe40000410000 */
[----:B------:R-:W-:Y:S02]  /*3800*/  FMUL.FTZ R16, R16, c[0x0][0x320] ;  /* 0x0000c80010107a20 */ /* 0x000fe40000410000 */
[----:B------:R-:W-:-:S02]  /*3810*/  FMUL.FTZ R17, R17, c[0x0][0x320] ;  /* 0x0000c80011117a20 */ /* 0x000fc40000410000 */
[----:B------:R-:W-:Y:S02]  /*3820*/  FMUL.FTZ R24, R24, c[0x0][0x320] ;  /* 0x0000c80018187a20 */ /* 0x000fe40000410000 */
[----:B------:R-:W-:Y:S02]  /*3830*/  FMUL.FTZ R25, R25, c[0x0][0x320] ;  /* 0x0000c80019197a20 */ /* 0x000fe40000410000 */
[----:B------:R-:W-:Y:S01]  /*3840*/  FMUL.FTZ R20, R20, c[0x0][0x320] ;  /* 0x0000c80014147a20 */ /* 0x000fe20000410000 */
[----:B------:R-:W-:Y:S01]  /*3850*/  MUFU.TANH R41, R6 ;  /* 0x0000000600297308 */ /* 0x000fe20000002400 */
[----:B------:R-:W-:Y:S01]  /*3860*/  FMUL.FTZ R18, R18, c[0x0][0x320] ;  /* 0x0000c80012127a20 */ /* 0x000fe20000410000 */
[C---:B------:R-:W-:Y:S01]  /*3870*/  ISETP.GT.AND P5, PT, R2.reuse, RZ, PT ;  /* 0x000000ff0200720c */ /* 0x040fe20003fa4270 */
[----:B------:R-:W-:Y:S01]  /*3880*/  FMUL.FTZ R19, R19, c[0x0][0x320] ;  /* 0x0000c80013137a20 */ /* 0x000fe20000410000 */
[----:B------:R-:W-:Y:S01]  /*3890*/  ISETP.GT.AND P4, PT, R2, 0x1, PT ;  /* 0x000000010200780c */ /* 0x000fe20003f84270 */
[----:B------:R-:W-:Y:S01]  /*38a0*/  FMUL.FTZ R26, R26, c[0x0][0x320] ;  /* 0x0000c8001a1a7a20 */ /* 0x000fe20000410000 */
[----:B------:R-:W-:Y:S02]  /*38b0*/  LDSM.16.MT88.4 R44, [R210] ;  /* 0x00000000d22c783b */ /* 0x000fe40000004200 */
[----:B------:R-:W-:Y:S01]  /*38c0*/  MUFU.TANH R40, R7 ;  /* 0x0000000700287308 */ /* 0x000fe20000002400 */
[----:B------:R-:W-:-:S02]  /*38d0*/  ISETP.GT.AND P3, PT, R2, 0x8, PT ;  /* 0x000000080200780c */ /* 0x000fc40003f64270 */
[C---:B------:R-:W-:Y:S02]  /*38e0*/  ISETP.GT.AND P1, PT, R2.reuse, 0x9, PT ;  /* 0x000000090200780c */ /* 0x040fe40003f24270 */
[----:B------:R-:W-:-:S03]  /*38f0*/  ISETP.GT.AND P0, PT, R2, 0x10, PT ;  /* 0x000000100200780c */ /* 0x000fc60003f04270 */
[----:B------:R2:W3:Y:S01]  /*3900*/  MUFU.TANH R54, R16 ;  /* 0x0000001000367308 */ /* 0x0004e20000002400 */
[----:B------:R-:W-:Y:S01]  /*3910*/  ISETP.GT.AND P6, PT, R2, 0x11, PT ;  /* 0x000000110200780c */ /* 0x000fe20003fc4270 */
[----:B------:R-:W-:Y:S06]  /*3920*/  HMMA.16816.F32.BF16 R8, R196, R28, R36 ;  /* 0x0000001cc408723c */ /* 0x000fec0000041824 */
[----:B------:R1:W1:Y:S01]  /*3930*/  MUFU.TANH R55, R17 ;  /* 0x0000001100377308 */ /* 0x0002620000002400 */
[----:B------:R-:W-:-:S07]  /*3940*/  FSEL R21, R68, -INF , P0 ;  /* 0xff80000044157808 */ /* 0x000fce0000000000 */
[----:B------:R3:W3:Y:S01]  /*3950*/  MUFU.TANH R7, R24 ;  /* 0x0000001800077308 */ /* 0x0006e20000002400 */
[----:B--2---:R-:W-:-:S07]  /*3960*/  FSEL R16, R93, -INF , P5 ;  /* 0xff8000005d107808 */ /* 0x004fce0002800000 */
[----:B------:R-:W2:Y:S01]  /*3970*/  MUFU.TANH R6, R25 ;  /* 0x0000001900067308 */ /* 0x000ea20000002400 */
[----:B-1----:R-:W-:-:S07]  /*3980*/  FSEL R17, R92, -INF , P4 ;  /* 0xff8000005c117808 */ /* 0x002fce0002000000 */
[----:B------:R1:W1:Y:S01]  /*3990*/  MUFU.TANH R5, R20 ;  /* 0x0000001400057308 */ /* 0x0002620000002400 */
[----:B---3--:R-:W-:-:S07]  /*39a0*/  FSEL R24, R67, -INF , P6 ;  /* 0xff80000043187808 */ /* 0x008fce0003000000 */
[----:B------:R-:W3:Y:S01]  /*39b0*/  MUFU.TANH R3, R3 ;  /* 0x0000000300037308 */ /* 0x000ee20000002400 */
[C---:B------:R-:W-:Y:S02]  /*39c0*/  ISETP.GT.AND P5, PT, R2.reuse, 0x18, PT ;  /* 0x000000180200780c */ /* 0x040fe40003fa4270 */
[C---:B------:R-:W-:Y:S02]  /*39d0*/  ISETP.GT.AND P4, PT, R2.reuse, 0x19, PT ;  /* 0x000000190200780c */ /* 0x040fe40003f84270 */
[----:B------:R-:W-:-:S03]  /*39e0*/  ISETP.GT.AND P0, PT, R2, 0x28, PT ;  /* 0x000000280200780c */ /* 0x000fc60003f04270 */
[----:B------:R2:W-:Y:S01]  /*39f0*/  MUFU.TANH R29, R18 ;  /* 0x00000012001d7308 */ /* 0x0005e20000002400 */
[----:B-1----:R-:W-:Y:S02]  /*3a00*/  FSEL R20, R69, -INF , P1 ;  /* 0xff80000045147808 */ /* 0x002fe40000800000 */
[C---:B------:R-:W-:Y:S02]  /*3a10*/  ISETP.GT.AND P1, PT, R2.reuse, 0x21, PT ;  /* 0x000000210200780c */ /* 0x040fe40003f24270 */
[----:B------:R-:W-:Y:S01]  /*3a20*/  ISETP.GT.AND P6, PT, R2, 0x29, PT ;  /* 0x000000290200780c */ /* 0x000fe20003fc4270 */
[----:B------:R-:W-:Y:S01]  /*3a30*/  FMUL.FTZ R4, R12, c[0x0][0x320] ;  /* 0x0000c8000c047a20 */ /* 0x000fe20000410000 */
[----:B----4-:R-:W-:Y:S02]  /*3a40*/  FSEL R25, R66, -INF , P5 ;  /* 0xff80000042197808 */ /* 0x010fe40002800000 */
[----:B------:R-:W-:Y:S02]  /*3a50*/  FSEL R12, R65, -INF , P4 ;  /* 0xff800000410c7808 */ /* 0x000fe40002000000 */
[----:B-----5:R-:W-:-:S02]  /*3a60*/  FSEL R37, R60, -INF , P1 ;  /* 0xff8000003c257808 */ /* 0x020fc40000800000 */
[----:B--2---:R-:W-:Y:S02]  /*3a70*/  FSEL R18, R70, -INF , P3 ;  /* 0xff80000046127808 */ /* 0x004fe40001800000 */
[----:B------:R-:W-:Y:S02]  /*3a80*/  ISETP.GT.AND P3, PT, R2, 0x20, PT ;  /* 0x000000200200780c */ /* 0x000fe40003f64270 */
[----:B------:R-:W-:Y:S02]  /*3a90*/  FSEL R52, R52, -INF , P0 ;  /* 0xff80000034347808 */ /* 0x000fe40000000000 */
[----:B------:R-:W-:Y:S02]  /*3aa0*/  FSEL R36, R64, -INF , P3 ;  /* 0xff80000040247808 */ /* 0x000fe40001800000 */
[----:B------:R-:W-:Y:S01]  /*3ab0*/  FSEL R53, R53, -INF , P6 ;  /* 0xff80000035357808 */ /* 0x000fe20003000000 */
[----:B------:R-:W-:Y:S01]  /*3ac0*/  HMMA.16816.F32.BF16 R32, R196, R30, R32 ;  /* 0x0000001ec420723c */ /* 0x000fe20000041820 */
[----:B------:R-:W-:-:S02]  /*3ad0*/  ISETP.GT.AND P5, PT, R2, 0x30, PT ;  /* 0x000000300200780c */ /* 0x000fc40003fa4270 */
[C---:B------:R-:W-:Y:S02]  /*3ae0*/  ISETP.GT.AND P4, PT, R2.reuse, 0x31, PT ;  /* 0x000000310200780c */ /* 0x040fe40003f84270 */
[C---:B------:R-:W-:Y:S02]  /*3af0*/  ISETP.GT.AND P3, PT, R2.reuse, 0x38, PT ;  /* 0x000000380200780c */ /* 0x040fe40003f64270 */
[C---:B------:R-:W-:Y:S02]  /*3b00*/  ISETP.GT.AND P1, PT, R2.reuse, 0x39, PT ;  /* 0x000000390200780c */ /* 0x040fe40003f24270 */
[C---:B------:R-:W-:Y:S02]  /*3b10*/  ISETP.GT.AND P0, PT, R2.reuse, 0x40, PT ;  /* 0x000000400200780c */ /* 0x040fe40003f04270 */
[----:B------:R-:W-:Y:S02]  /*3b20*/  ISETP.GT.AND P6, PT, R2, 0x41, PT ;  /* 0x000000410200780c */ /* 0x000fe40003fc4270 */
[----:B------:R-:W-:-:S02]  /*3b30*/  FSEL R54, R54, -INF , P5 ;  /* 0xff80000036367808 */ /* 0x000fc40002800000 */
[----:B------:R-:W-:Y:S02]  /*3b40*/  FSEL R55, R55, -INF , P4 ;  /* 0xff80000037377808 */ /* 0x000fe40002000000 */
[----:B------:R-:W-:Y:S02]  /*3b50*/  FSEL R56, R7, -INF , P3 ;  /* 0xff80000007387808 */ /* 0x000fe40001800000 */
[----:B------:R-:W-:Y:S02]  /*3b60*/  FSEL R82, R6, -INF , P1 ;  /* 0xff80000006527808 */ /* 0x000fe40000800000 */
[----:B------:R-:W-:Y:S02]  /*3b70*/  FSEL R81, R5, -INF , P0 ;  /* 0xff80000005517808 */ /* 0x000fe40000000000 */
[----:B---3--:R-:W-:Y:S02]  /*3b80*/  FSEL R85, R3, -INF , P6 ;  /* 0xff80000003557808 */ /* 0x008fe40003000000 */
[----:B------:R-:W-:-:S02]  /*3b90*/  ISETP.GT.AND P5, PT, R2, 0x48, PT ;  /* 0x000000480200780c */ /* 0x000fc40003fa4270 */
[C---:B------:R-:W-:Y:S02]  /*3ba0*/  ISETP.GT.AND P4, PT, R2.reuse, 0x49, PT ;  /* 0x000000490200780c */ /* 0x040fe40003f84270 */
[C---:B------:R-:W-:Y:S02]  /*3bb0*/  ISETP.GT.AND P3, PT, R2.reuse, 0x50, PT ;  /* 0x000000500200780c */ /* 0x040fe40003f64270 */
[C---:B------:R-:W-:Y:S02]  /*3bc0*/  ISETP.GT.AND P1, PT, R2.reuse, 0x51, PT ;  /* 0x000000510200780c */ /* 0x040fe40003f24270 */
[C---:B------:R-:W-:Y:S02]  /*3bd0*/  ISETP.GT.AND P0, PT, R2.reuse, 0x58, PT ;  /* 0x000000580200780c */ /* 0x040fe40003f04270 */
[----:B------:R-:W-:Y:S02]  /*3be0*/  ISETP.GT.AND P6, PT, R2, 0x59, PT ;  /* 0x000000590200780c */ /* 0x000fe40003fc4270 */
[----:B------:R-:W-:-:S04]  /*3bf0*/  FMNMX.FTZ R2, R16, R17, !PT ;  /* 0x0000001110027209 */ /* 0x000fc80007810000 */
[----:B------:R-:W-:Y:S01]  /*3c00*/  FMNMX.FTZ R101, R18, R2, !PT ;  /* 0x0000000212657209 */ /* 0x000fe20007810000 */
[----:B------:R-:W-:-:S03]  /*3c10*/  FMUL.FTZ R13, R13, c[0x0][0x320] ;  /* 0x0000c8000d0d7a20 */ /* 0x000fc60000410000 */
[----:B------:R-:W-:Y:S01]  /*3c20*/  FMNMX.FTZ R101, R20, R101, !PT ;  /* 0x0000006514657209 */ /* 0x000fe20007810000 */
[----:B------:R-:W-:-:S03]  /*3c30*/  FMUL.FTZ R8, R8, c[0x0][0x320] ;  /* 0x0000c80008087a20 */ /* 0x000fc60000410000 */
[----:B------:R-:W-:Y:S01]  /*3c40*/  FMNMX.FTZ R101, R21, R101, !PT ;  /* 0x0000006515657209 */ /* 0x000fe20007810000 */
[----:B------:R-:W1:Y:S01]  /*3c50*/  MUFU.TANH R4, R4 ;  /* 0x0000000400047308 */ /* 0x000e620000002400 */
[----:B------:R-:W-:Y:S02]  /*3c60*/  FMUL.FTZ R9, R9, c[0x0][0x320] ;  /* 0x0000c80009097a20 */ /* 0x000fe40000410000 */
[----:B------:R-:W-:Y:S01]  /*3c70*/  FMNMX.FTZ R101, R24, R101, !PT ;  /* 0x0000006518657209 */ /* 0x000fe20007810000 */
[----:B------:R-:W-:-:S04]  /*3c80*/  FMUL.FTZ R32, R32, c[0x0][0x320] ;  /* 0x0000c80020207a20 */ /* 0x000fc80000410000 */
[----:B------:R-:W2:Y:S01]  /*3c90*/  MUFU.TANH R13, R13 ;  /* 0x0000000d000d7308 */ /* 0x000ea20000002400 */
[----:B------:R-:W-:-:S07]  /*3ca0*/  FMNMX.FTZ R101, R25, R101, !PT ;  /* 0x0000006519657209 */ /* 0x000fce0007810000 */
[----:B------:R-:W3:Y:S01]  /*3cb0*/  MUFU.TANH R8, R8 ;  /* 0x0000000800087308 */ /* 0x000ee20000002400 */
[----:B------:R-:W-:-:S07]  /*3cc0*/  FMNMX.FTZ R101, R12, R101, !PT ;  /* 0x000000650c657209 */ /* 0x000fce0007810000 */
[----:B------:R-:W4:Y:S01]  /*3cd0*/  MUFU.TANH R9, R9 ;  /* 0x0000000900097308 */ /* 0x000f220000002400 */
[----:B------:R-:W-:-:S07]  /*3ce0*/  FMNMX.FTZ R101, R36, R101, !PT ;  /* 0x0000006524657209 */ /* 0x000fce0007810000 */
[----:B------:R-:W5:Y:S01]  /*3cf0*/  MUFU.TANH R2, R32 ;  /* 0x0000002000027308 */ /* 0x000f620000002400 */
[----:B-1----:R-:W-:Y:S02]  /*3d00*/  FSEL R88, R4, -INF , P5 ;  /* 0xff80000004587808 */ /* 0x002fe40002800000 */
[----:B--2---:R-:W-:Y:S02]  /*3d10*/  FSEL R87, R13, -INF , P4 ;  /* 0xff8000000d577808 */ /* 0x004fe40002000000 */
[C---:B------:R-:W-:Y:S02]  /*3d20*/  ISETP.GT.AND P5, PT, R0.reuse, RZ, PT ;  /* 0x000000ff0000720c */ /* 0x040fe40003fa4270 */
[----:B------:R-:W-:Y:S02]  /*3d30*/  ISETP.GT.AND P4, PT, R0, 0x1, PT ;  /* 0x000000010000780c */ /* 0x000fe40003f84270 */
[----:B------:R-:W-:Y:S02]  /*3d40*/  FMNMX.FTZ R101, R37, R101, !PT ;  /* 0x0000006525657209 */ /* 0x000fe40007810000 */
[----:B---3--:R-:W-:-:S02]  /*3d50*/  FSEL R90, R8, -INF , P3 ;  /* 0xff800000085a7808 */ /* 0x008fc40001800000 */
[----:B------:R-:W-:Y:S02]  /*3d60*/  ISETP.GT.AND P3, PT, R0, 0x8, PT ;  /* 0x000000080000780c */ /* 0x000fe40003f64270 */
[----:B------:R-:W-:Y:S02]  /*3d70*/  FSEL R4, R97, -INF , P5 ;  /* 0xff80000061047808 */ /* 0x000fe40002800000 */
[----:B------:R-:W-:Y:S02]  /*3d80*/  FSEL R5, R94, -INF , P4 ;  /* 0xff8000005e057808 */ /* 0x000fe40002000000 */
[----:B------:R-:W-:Y:S01]  /*3d90*/  FMNMX.FTZ R101, R52, R101, !PT ;  /* 0x0000006534657209 */ /* 0x000fe20007810000 */
[----:B------:R-:W-:Y:S01]  /*3da0*/  FMUL.FTZ R28, R11, c[0x0][0x320] ;  /* 0x0000c8000b1c7a20 */ /* 0x000fe20000410000 */
[----:B----4-:R-:W-:Y:S02]  /*3db0*/  FSEL R96, R9, -INF , P1 ;  /* 0xff80000009607808 */ /* 0x010fe40000800000 */
[----:B-----5:R-:W-:-:S02]  /*3dc0*/  FSEL R95, R2, -INF , P0 ;  /* 0xff800000025f7808 */ /* 0x020fc40000000000 */
[----:B------:R-:W-:Y:S02]  /*3dd0*/  ISETP.GT.AND P1, PT, R0, 0x9, PT ;  /* 0x000000090000780c */ /* 0x000fe40003f24270 */
[----:B------:R-:W-:Y:S02]  /*3de0*/  FSEL R11, R83, -INF , P3 ;  /* 0xff800000530b7808 */ /* 0x000fe40001800000 */
[----:B------:R-:W-:Y:S02]  /*3df0*/  FMNMX.FTZ R101, R53, R101, !PT ;  /* 0x0000006535657209 */ /* 0x000fe40007810000 */
[----:B------:R-:W-:Y:S01]  /*3e00*/  FMNMX.FTZ R2, R4, R5, !PT ;  /* 0x0000000504027209 */ /* 0x000fe20007810000 */
[----:B------:R-:W-:Y:S01]  /*3e10*/  FMUL.FTZ R3, R10, c[0x0][0x320] ;  /* 0x0000c8000a037a20 */ /* 0x000fe20000410000 */
        /* <DEDUP_REMOVED lines=17> */
[----:B------:R-:W-:Y:S02]  /*3f30*/  FMNMX.FTZ R101, R81, R101, !PT ;  /* 0x0000006551657209 */ /* 0x000fe40007810000 */
[----:B------:R-:W-:Y:S02]  /*3f40*/  FSEL R7, R71, -INF , P3 ;  /* 0xff80000047077808 */ /* 0x000fe40001800000 */
[----:B------:R-:W-:Y:S01]  /*3f50*/  FMNMX.FTZ R2, R6, R2, !PT ;  /* 0x0000000206027209 */ /* 0x000fe20007810000 */
[----:B------:R-:W-:Y:S01]  /*3f60*/  FMUL.FTZ R33, R33, c[0x0][0x320] ;  /* 0x0000c80021217a20 */ /* 0x000fe20000410000 */
[----:B------:R-:W-:-:S02]  /*3f70*/  ISETP.GT.AND P0, PT, R0, 0x21, PT ;  /* 0x000000210000780c */ /* 0x000fc40003f04270 */
[----:B------:R-:W-:Y:S02]  /*3f80*/  FMNMX.FTZ R101, R85, R101, !PT ;  /* 0x0000006555657209 */ /* 0x000fe40007810000 */
[----:B------:R-:W-:Y:S02]  /*3f90*/  FSEL R49, R62, -INF , P1 ;  /* 0xff8000003e317808 */ /* 0x000fe40000800000 */
[----:B------:R-:W-:Y:S01]  /*3fa0*/  FMNMX.FTZ R2, R7, R2, !PT ;  /* 0x0000000207027209 */ /* 0x000fe20007810000 */
[----:B------:R-:W-:Y:S01]  /*3fb0*/  MUFU.TANH R65, R19 ;  /* 0x0000001300417308 */ /* 0x000fe20000002400 */
[----:B------:R-:W-:Y:S02]  /*3fc0*/  ISETP.GT.AND P5, PT, R0, 0x28, PT ;  /* 0x000000280000780c */ /* 0x000fe40003fa4270 */
[----:B------:R-:W-:Y:S02]  /*3fd0*/  FMNMX.FTZ R101, R88, R101, !PT ;  /* 0x0000006558657209 */ /* 0x000fe40007810000 */
[----:B------:R-:W-:-:S02]  /*3fe0*/  FSEL R48, R61, -INF , P0 ;  /* 0xff8000003d307808 */ /* 0x000fc40000000000 */
[----:B------:R-:W-:Y:S01]  /*3ff0*/  FMNMX.FTZ R2, R49, R2, !PT ;  /* 0x0000000231027209 */ /* 0x000fe20007810000 */
[----:B------:R-:W1:Y:S01]  /*4000*/  MUFU.TANH R33, R33 ;  /* 0x0000002100217308 */ /* 0x000e620000002400 */
[----:B------:R-:W-:Y:S01]  /*4010*/  FMUL.FTZ R27, R27, c[0x0][0x320] ;  /* 0x0000c8001b1b7a20 */ /* 0x000fe20000410000 */
[----:B------:R-:W-:Y:S02]  /*4020*/  ISETP.GT.AND P4, PT, R0, 0x29, PT ;  /* 0x000000290000780c */ /* 0x000fe40003f84270 */
[----:B------:R-:W-:Y:S02]  /*4030*/  FMNMX.FTZ R101, R87, R101, !PT ;  /* 0x0000006557657209 */ /* 0x000fe40007810000 */
[----:B------:R-:W-:Y:S02]  /*4040*/  FSEL R50, R41, -INF , P5 ;  /* 0xff80000029327808 */ /* 0x000fe40002800000 */
[----:B------:R-:W2:Y:S01]  /*4050*/  MUFU.TANH R26, R26 ;  /* 0x0000001a001a7308 */ /* 0x000ea20000002400 */
[----:B------:R-:W-:Y:S01]  /*4060*/  FMNMX.FTZ R2, R48, R2, !PT ;  /* 0x0000000230027209 */ /* 0x000fe20007810000 */
[----:B------:R-:W-:Y:S01]  /*4070*/  FMUL.FTZ R22, R22, c[0x0][0x320] ;  /* 0x0000c80016167a20 */ /* 0x000fe20000410000 */
[----:B------:R-:W-:-:S02]  /*4080*/  ISETP.GT.AND P3, PT, R0, 0x30, PT ;  /* 0x000000300000780c */ /* 0x000fc40003f64270 */
[----:B------:R-:W-:Y:S02]  /*4090*/  FMNMX.FTZ R101, R90, R101, !PT ;  /* 0x000000655a657209 */ /* 0x000fe40007810000 */
[----:B------:R-:W-:Y:S01]  /*40a0*/  FSEL R51, R40, -INF , P4 ;  /* 0xff80000028337808 */ /* 0x000fe20002000000 */
[----:B------:R-:W3:Y:S01]  /*40b0*/  MUFU.TANH R27, R27 ;  /* 0x0000001b001b7308 */ /* 0x000ee20000002400 */
[----:B------:R-:W-:Y:S01]  /*40c0*/  FMNMX.FTZ R2, R50, R2, !PT ;  /* 0x0000000232027209 */ /* 0x000fe20007810000 */
[----:B------:R-:W-:Y:S01]  /*40d0*/  FMUL.FTZ R23, R23, c[0x0][0x320] ;  /* 0x0000c80017177a20 */ /* 0x000fe20000410000 */
[----:B------:R-:W-:Y:S02]  /*40e0*/  ISETP.GT.AND P1, PT, R0, 0x31, PT ;  /* 0x000000310000780c */ /* 0x000fe40003f24270 */
[----:B------:R-:W-:Y:S02]  /*40f0*/  FMNMX.FTZ R101, R96, R101, !PT ;  /* 0x0000006560657209 */ /* 0x000fe40007810000 */
[----:B------:R-:W-:Y:S01]  /*4100*/  FSEL R64, R29, -INF , P3 ;  /* 0xff8000001d407808 */ /* 0x000fe20001800000 */
[----:B------:R-:W4:Y:S01]  /*4110*/  MUFU.TANH R80, R22 ;  /* 0x0000001600507308 */ /* 0x000f220000002400 */
[----:B------:R-:W-:Y:S01]  /*4120*/  FMNMX.FTZ R2, R51, R2, !PT ;  /* 0x0000000233027209 */ /* 0x000fe20007810000 */
[----:B------:R-:W-:Y:S01]  /*4130*/  FMUL.FTZ R14, R14, c[0x0][0x320] ;  /* 0x0000c8000e0e7a20 */ /* 0x000fe20000410000 */
[----:B------:R-:W-:-:S02]  /*4140*/  ISETP.GT.AND P0, PT, R0, 0x38, PT ;  /* 0x000000380000780c */ /* 0x000fc40003f04270 */
[----:B-1----:R-:W-:Y:S02]  /*4150*/  FSEL R94, R33, -INF , P6 ;  /* 0xff800000215e7808 */ /* 0x002fe40003000000 */
[----:B------:R-:W-:Y:S01]  /*4160*/  FMNMX.FTZ R101, R95, R101, !PT ;  /* 0x000000655f657209 */ /* 0x000fe20007810000 */
[----:B------:R-:W1:Y:S01]  /*4170*/  MUFU.TANH R23, R23 ;  /* 0x0000001700177308 */ /* 0x000e620000002400 */
[----:B------:R-:W-:Y:S02]  /*4180*/  FSEL R65, R65, -INF , P1 ;  /* 0xff80000041417808 */ /* 0x000fe40000800000 */
[----:B------:R-:W-:Y:S01]  /*4190*/  FMNMX.FTZ R2, R64, R2, !PT ;  /* 0x0000000240027209 */ /* 0x000fe20007810000 */
[----:B------:R-:W-:Y:S01]  /*41a0*/  FMUL.FTZ R15, R15, c[0x0][0x320] ;  /* 0x0000c8000f0f7a20 */ /* 0x000fe20000410000 */
[----:B------:R-:W-:Y:S02]  /*41b0*/  FMNMX.FTZ R101, R94, R101, !PT ;  /* 0x000000655e657209 */ /* 0x000fe40007810000 */
[----:B------:R-:W-:Y:S01]  /*41c0*/  ISETP.GT.AND P3, PT, R0, 0x39, PT ;  /* 0x000000390000780c */ /* 0x000fe20003f64270 */
[----:B------:R-:W5:Y:S01]  /*41d0*/  MUFU.TANH R22, R14 ;  /* 0x0000000e00167308 */ /* 0x000f620000002400 */
[----:B--2---:R-:W-:-:S02]  /*41e0*/  FSEL R66, R26, -INF , P0 ;  /* 0xff8000001a427808 */ /* 0x004fc40000000000 */
[----:B------:R-:W-:Y:S02]  /*41f0*/  FMNMX.FTZ R2, R65, R2, !PT ;  /* 0x0000000241027209 */ /* 0x000fe40007810000 */
[----:B------:R-:W-:Y:S02]  /*4200*/  ISETP.GT.AND P1, PT, R0, 0x40, PT ;  /* 0x000000400000780c */ /* 0x000fe40003f24270 */
[----:B---3--:R-:W-:Y:S01]  /*4210*/  FSEL R67, R27, -INF , P3 ;  /* 0xff8000001b437808 */ /* 0x008fe20001800000 */
[----:B------:R-:W2:Y:S01]  /*4220*/  MUFU.TANH R19, R15 ;  /* 0x0000000f00137308 */ /* 0x000ea20000002400 */
[----:B------:R-:W-:Y:S02]  /*4230*/  FMNMX.FTZ R2, R66, R2, !PT ;  /* 0x0000000242027209 */ /* 0x000fe40007810000 */
[----:B------:R-:W-:-:S05]  /*4240*/  ISETP.GT.AND P0, PT, R0, 0x41, PT ;  /* 0x000000410000780c */ /* 0x000fca0003f04270 */
[----:B------:R3:W2:Y:S01]  /*4250*/  MUFU.TANH R15, R3 ;  /* 0x00000003000f7308 */ /* 0x0006a20000002400 */
[----:B----4-:R-:W-:Y:S02]  /*4260*/  FSEL R80, R80, -INF , P1 ;  /* 0xff80000050507808 */ /* 0x010fe40000800000 */
[----:B------:R-:W-:Y:S01]  /*4270*/  FMNMX.FTZ R2, R67, R2, !PT ;  /* 0x0000000243027209 */ /* 0x000fe20007810000 */
[----:B------:R-:W-:Y:S01]  /*4280*/  FMUL.FTZ R34, R34, c[0x0][0x320] ;  /* 0x0000c80022227a20 */ /* 0x000fe20000410000 */
[----:B------:R-:W-:Y:S02]  /*4290*/  ISETP.GT.AND P1, PT, R0, 0x48, PT ;  /* 0x000000480000780c */ /* 0x000fe40003f24270 */
[----:B-1----:R-:W-:Y:S01]  /*42a0*/  FSEL R83, R23, -INF , P0 ;  /* 0xff80000017537808 */ /* 0x002fe20000000000 */
[----:B------:R-:W1:Y:S01]  /*42b0*/  MUFU.TANH R14, R28 ;  /* 0x0000001c000e7308 */ /* 0x000e620000002400 */
[----:B------:R-:W-:Y:S01]  /*42c0*/  FMNMX.FTZ R2, R80, R2, !PT ;  /* 0x0000000250027209 */ /* 0x000fe20007810000 */
[----:B---3--:R-:W3:Y:S01]  /*42d0*/  SHFL.BFLY PT, R3, R101, 0x2, 0x1f ;  /* 0x0c401f0065037f89 */ /* 0x008ee200000e0000 */
[----:B------:R-:W-:-:S05]  /*42e0*/  FMUL.FTZ R13, R35, c[0x0][0x320] ;  /* 0x0000c800230d7a20 */ /* 0x000fca0000410000 */
[----:B------:R-:W4:Y:S01]  /*42f0*/  MUFU.TANH R34, R34 ;  /* 0x0000002200227308 */ /* 0x000f220000002400 */
[----:B------:R-:W-:Y:S02]  /*4300*/  ISETP.GT.AND P0, PT, R0, 0x49, PT ;  /* 0x000000490000780c */ /* 0x000fe40003f04270 */
[----:B-----5:R-:W-:Y:S02]  /*4310*/  FSEL R84, R22, -INF , P1 ;  /* 0xff80000016547808 */ /* 0x020fe40000800000 */
[----:B------:R-:W-:Y:S02]  /*4320*/  FMNMX.FTZ R2, R83, R2, !PT ;  /* 0x0000000253027209 */ /* 0x000fe40007810000 */
[----:B------:R-:W-:Y:S01]  /*4330*/  ISETP.GT.AND P1, PT, R0, 0x50, PT ;  /* 0x000000500000780c */ /* 0x000fe20003f24270 */
[----:B------:R-:W5:Y:S01]  /*4340*/  MUFU.TANH R13, R13 ;  /* 0x0000000d000d7308 */ /* 0x000f620000002400 */
[----:B--2---:R-:W-:Y:S02]  /*4350*/  FSEL R86, R19, -INF , P0 ;  /* 0xff80000013567808 */ /* 0x004fe40000000000 */
[----:B------:R-:W-:-:S02]  /*4360*/  FMNMX.FTZ R2, R84, R2, !PT ;  /* 0x0000000254027209 */ /* 0x000fc40007810000 */
[----:B------:R-:W-:Y:S02]  /*4370*/  ISETP.GT.AND P0, PT, R0, 0x51, PT ;  /* 0x000000510000780c */ /* 0x000fe40003f04270 */
[----:B------:R-:W-:Y:S02]  /*4380*/  FSEL R89, R15, -INF , P1 ;  /* 0xff8000000f597808 */ /* 0x000fe40000800000 */
[----:B------:R-:W-:Y:S02]  /*4390*/  FMNMX.FTZ R2, R86, R2, !PT ;  /* 0x0000000256027209 */ /* 0x000fe40007810000 */
[----:B------:R-:W-:Y:S02]  /*43a0*/  ISETP.GT.AND P1, PT, R0, 0x58, PT ;  /* 0x000000580000780c */ /* 0x000fe40003f24270 */
[----:B-1----:R-:W-:Y:S02]  /*43b0*/  FSEL R91, R14, -INF , P0 ;  /* 0xff8000000e5b7808 */ /* 0x002fe40000000000 */
[----:B------:R-:W-:-:S02]  /*43c0*/  FMNMX.FTZ R100, R89, R2, !PT ;  /* 0x0000000259647209 */ /* 0x000fc40007810000 */
[----:B---3--:R-:W-:Y:S02]  /*43d0*/  FMNMX.FTZ R101, R101, R3, !PT ;  /* 0x0000000365657209 */ /* 0x008fe40007810000 */
[----:B------:R-:W-:Y:S02]  /*43e0*/  ISETP.GT.AND P0, PT, R0, 0x59, PT ;  /* 0x000000590000780c */ /* 0x000fe40003f04270 */
[----:B----4-:R-:W-:Y:S02]  /*43f0*/  FSEL R92, R34, -INF , P1 ;  /* 0xff800000225c7808 */ /* 0x010fe40000800000 */
[----:B------:R-:W-:Y:S01]  /*4400*/  FMNMX.FTZ R100, R91, R100, !PT ;  /* 0x000000645b647209 */ /* 0x000fe20007810000 */
[----:B------:R-:W1:Y:S01]  /*4410*/  SHFL.BFLY PT, R2, R101, 0x1, 0x1f ;  /* 0x0c201f0065027f89 */ /* 0x000e6200000e0000 */
[----:B-----5:R-:W-:Y:S02]  /*4420*/  FSEL R93, R13, -INF , P0 ;  /* 0xff8000000d5d7808 */ /* 0x020fe40000000000 */
        /* <DEDUP_REMOVED lines=12> */
[----:B------:R2:W3:Y:S02]  /*44f0*/  MUFU.EX2 R116, R0 ;  /* 0x0000000000747308 */ /* 0x0004e40000000800 */
[----:B--2---:R-:W-:-:S06]  /*4500*/  FFMA.FTZ R0, R18, c[0x0][0x2d0], -R2 ;  /* 0x0000b40012007a23 */ /* 0x004fcc0000010802 */
[----:B------:R2:W-:Y:S01]  /*4510*/  MUFU.EX2 R115, R0 ;  /* 0x0000000000737308 */ /* 0x0005e20000000800 */
[----:B-1----:R-:W-:Y:S01]  /*4520*/  FMNMX.FTZ R100, R100, R3, !PT ;  /* 0x0000000364647209 */ /* 0x002fe20007810000 */
[----:B--2---:R-:W-:-:S06]  /*4530*/  FFMA.FTZ R0, R20, c[0x0][0x2d0], -R2 ;  /* 0x0000b40014007a23 */ /* 0x004fcc0000010802 */
[----:B------:R1:W2:Y:S01]  /*4540*/  MUFU.EX2 R118, R0 ;  /* 0x0000000000767308 */ /* 0x0002a20000000800 */
[--C-:B------:R-:W-:Y:S01]  /*4550*/  FFMA.FTZ R3, R25, c[0x0][0x2d0], -R2.reuse ;  /* 0x0000b40019037a23 */ /* 0x100fe20000010802 */
[----:B------:R-:W-:Y:S01]  /*4560*/  FSETP.NEU.FTZ.AND P0, PT, R100, -INF , PT ;  /* 0xff8000006400780b */ /* 0x000fe20003f1d000 */
[----:B-1----:R-:W-:-:S05]  /*4570*/  FFMA.FTZ R0, R21, c[0x0][0x2d0], -R2 ;  /* 0x0000b40015007a23 */ /* 0x002fca0000010802 */
[----:B------:R1:W-:Y:S02]  /*4580*/  MUFU.EX2 R119, R0 ;  /* 0x0000000000777308 */ /* 0x0003e40000000800 */
[----:B-1----:R-:W-:-:S06]  /*4590*/  FFMA.FTZ R0, R24, c[0x0][0x2d0], -R2 ;  /* 0x0000b40018007a23 */ /* 0x002fcc0000010802 */
[----:B------:R1:W4:Y:S08]  /*45a0*/  MUFU.EX2 R224, R0 ;  /* 0x0000000000e07308 */ /* 0x0003300000000800 */
[----:B------:R5:W-:Y:S01]  /*45b0*/  MUFU.EX2 R223, R3 ;  /* 0x0000000300df7308 */ /* 0x000be20000000800 */
[----:B-1----:R-:W-:-:S05]  /*45c0*/  FMUL.FTZ R0, R100, c[0x0][0x2d0] ;  /* 0x0000b40064007a20 */ /* 0x002fca0000410000 */
[----:B------:R-:W-:Y:S01]  /*45d0*/  FSEL R0, R0, RZ, P0 ;  /* 0x000000ff00007208 */ /* 0x000fe20000000000 */
[----:B-----5:R-:W-:-:S04]  /*45e0*/  FFMA.FTZ R3, R12, c[0x0][0x2d0], -R2 ;  /* 0x0000b4000c037a23 */ /* 0x020fc80000010802 */
[----:B------:R1:W5:Y:S02]  /*45f0*/  MUFU.EX2 R225, R3 ;  /* 0x0000000300e17308 */ /* 0x0003640000000800 */
[----:B-1----:R-:W-:-:S06]  /*4600*/  FFMA.FTZ R3, R4, c[0x0][0x2d0], -R0 ;  /* 0x0000b40004037a23 */ /* 0x002fcc0000010800 */
[----:B------:R1:W-:Y:S01]  /*4610*/  MUFU.EX2 R112, R3 ;  /* 0x0000000300707308 */ /* 0x0003e20000000800 */
[----:B------:R-:W-:Y:S02]  /*4620*/  FFMA.FTZ R4, R5, c[0x0][0x2d0], -R0 ;  /* 0x0000b40005047a23 */ /* 0x000fe40000010800 */
[----:B-1----:R-:W-:-:S05]  /*4630*/  IMAD.IADD R3, R210, 0x1, R207 ;  /* 0x00000001d2037824 */ /* 0x002fca00078e02cf */
[----:B------:R-:W1:Y:S01]  /*4640*/  LDSM.16.MT88.4 R12, [R3] ;  /* 0x00000000030c783b */ /* 0x000e620000004200 */
[----:B------:R4:W1:Y:S03]  /*4650*/  MUFU.EX2 R102, R4 ;  /* 0x0000000400667308 */ /* 0x0008660000000800 */
[----:B------:R-:W1:Y:S04]  /*4660*/  LDSM.16.MT88.4 R28, [R3+0x800] ;  /* 0x00080000031c783b */ /* 0x000e680000004200 */
[----:B------:R-:W1:Y:S01]  /*4670*/  LDSM.16.MT88.4 R24, [R3+0x3000] ;  /* 0x003000000318783b */ /* 0x000e620000004200 */
[----:B---3--:R-:W-:Y:S02]  /*4680*/  F2FP.BF16.PACK_AB R20, R116, R117 ;  /* 0x000000757414723e */ /* 0x008fe400000010ff */
[----:B--2---:R-:W-:Y:S01]  /*4690*/  F2FP.BF16.PACK_AB R22, R118, R115 ;  /* 0x000000737616723e */ /* 0x004fe200000010ff */
[----:B------:R-:W2:Y:S04]  /*46a0*/  LDSM.16.MT88.4 R32, [R3+0x3800] ;  /* 0x003800000320783b */ /* 0x000ea80000004200 */
[----:B------:R-:W3:Y:S01]  /*46b0*/  LDSM.16.MT88.4 R40, [R3+0x6000] ;  /* 0x006000000328783b */ /* 0x000ee20000004200 */
[----:B----4-:R-:W-:Y:S01]  /*46c0*/  FFMA.FTZ R4, R11, c[0x0][0x2d0], -R0 ;  /* 0x0000b4000b047a23 */ /* 0x010fe20000010800 */
[----:B------:R-:W-:-:S02]  /*46d0*/  F2FP.BF16.PACK_AB R16, R224, R119 ;  /* 0x00000077e010723e */ /* 0x000fc400000010ff */
[----:B-----5:R-:W-:Y:S01]  /*46e0*/  F2FP.BF16.PACK_AB R18, R225, R223 ;  /* 0x000000dfe112723e */ /* 0x020fe200000010ff */
[----:B------:R4:W-:Y:S01]  /*46f0*/  MUFU.EX2 R113, R4 ;  /* 0x0000000400717308 */ /* 0x0009e20000000800 */
[----:B------:R-:W-:Y:S01]  /*4700*/  LDSM.16.MT88.4 R136, [R3+0x2800] ;  /* 0x002800000388783b */ /* 0x000fe20000004200 */
[----:B----4-:R-:W-:-:S06]  /*4710*/  FFMA.FTZ R4, R10, c[0x0][0x2d0], -R0 ;  /* 0x0000b4000a047a23 */ /* 0x010fcc0000010800 */
[----:B------:R4:W5:Y:S01]  /*4720*/  MUFU.EX2 R114, R4 ;  /* 0x0000000400727308 */ /* 0x0009620000000800 */
[----:B-1----:R-:W-:Y:S01]  /*4730*/  F2FP.BF16.PACK_AB R21, R102, R112 ;  /* 0x000000706615723e */ /* 0x002fe200000010ff */
[----:B----4-:R-:W-:-:S06]  /*4740*/  FFMA.FTZ R4, R9, c[0x0][0x2d0], -R0 ;  /* 0x0000b40009047a23 */ /* 0x010fcc0000010800 */
[----:B------:R1:W-:Y:S01]  /*4750*/  MUFU.EX2 R216, R4 ;  /* 0x0000000400d87308 */ /* 0x0003e20000000800 */
[----:B-----5:R-:W-:Y:S01]  /*4760*/  F2FP.BF16.PACK_AB R23, R114, R113 ;  /* 0x000000717217723e */ /* 0x020fe200000010ff */
[----:B-1----:R-:W-:-:S06]  /*4770*/  FFMA.FTZ R4, R8, c[0x0][0x2d0], -R0 ;  /* 0x0000b40008047a23 */ /* 0x002fcc0000010800 */
[----:B------:R1:W4:Y:S01]  /*4780*/  MUFU.EX2 R215, R4 ;  /* 0x0000000400d77308 */ /* 0x0003220000000800 */
[----:B------:R-:W-:Y:S01]  /*4790*/  HMMA.16816.F32.BF16 R8, R20, R12, RZ ;  /* 0x0000000c1408723c */ /* 0x000fe200000418ff */
[----:B-1----:R-:W-:-:S06]  /*47a0*/  FFMA.FTZ R4, R6, c[0x0][0x2d0], -R0 ;  /* 0x0000b40006047a23 */ /* 0x002fcc0000010800 */
[----:B------:R1:W-:Y:S02]  /*47b0*/  MUFU.EX2 R219, R4 ;  /* 0x0000000400db7308 */ /* 0x0003e40000000800 */
[----:B-1----:R-:W-:-:S06]  /*47c0*/  FFMA.FTZ R4, R7, c[0x0][0x2d0], -R0 ;  /* 0x0000b40007047a23 */ /* 0x002fcc0000010800 */
[----:B------:R1:W5:Y:S01]  /*47d0*/  MUFU.EX2 R220, R4 ;  /* 0x0000000400dc7308 */ /* 0x0003620000000800 */
[----:B----4-:R-:W-:Y:S01]  /*47e0*/  F2FP.BF16.PACK_AB R17, R215, R216 ;  /* 0x000000d8d711723e */ /* 0x010fe200000010ff */
[----:B------:R-:W-:Y:S01]  /*47f0*/  HMMA.16816.F32.BF16 R12, R20, R14, RZ ;  /* 0x0000000e140c723c */ /* 0x000fe200000418ff */
[----:B-1----:R-:W-:Y:S01]  /*4800*/  FFMA.FTZ R4, R36, c[0x0][0x2d0], -R2 ;  /* 0x0000b40024047a23 */ /* 0x002fe20000010802 */
[----:B-----5:R-:W-:-:S04]  /*4810*/  F2FP.BF16.PACK_AB R19, R220, R219 ;  /* 0x000000dbdc13723e */ /* 0x020fc800000010ff */
[----:B------:R1:W-:Y:S03]  /*4820*/  MUFU.EX2 R217, R4 ;  /* 0x0000000400d97308 */ /* 0x0003e60000000800 */
[----:B------:R-:W-:Y:S01]  /*4830*/  HMMA.16816.F32.BF16 R76, R16, R28, R8 ;  /* 0x0000001c104c723c */ /* 0x000fe20000041808 */
[----:B-1----:R-:W-:-:S07]  /*4840*/  FFMA.FTZ R4, R37, c[0x0][0x2d0], -R2 ;  /* 0x0000b40025047a23 */ /* 0x002fce0000010802 */
[----:B------:R-:W-:Y:S01]  /*4850*/  HMMA.16816.F32.BF16 R8, R20, R24, RZ ;  /* 0x000000181408723c */ /* 0x000fe200000418ff */
[----:B------:R-:W1:Y:S01]  /*4860*/  LDSM.16.MT88.4 R36, [R3+0x6800] ;  /* 0x006800000324783b */ /* 0x000e620000004200 */
[----:B------:R4:W5:Y:S02]  /*4870*/  MUFU.EX2 R218, R4 ;  /* 0x0000000400da7308 */ /* 0x0009640000000800 */
[----:B----4-:R-:W-:-:S06]  /*4880*/  FFMA.FTZ R4, R52, c[0x0][0x2d0], -R2 ;  /* 0x0000b40034047a23 */ /* 0x010fcc0000010802 */
[----:B------:R4:W-:Y:S02]  /*4890*/  MUFU.EX2 R221, R4 ;  /* 0x0000000400dd7308 */ /* 0x0009e40000000800 */
[----:B----4-:R-:W-:-:S06]  /*48a0*/  FFMA.FTZ R4, R53, c[0x0][0x2d0], -R2 ;  /* 0x0000b40035047a23 */ /* 0x010fcc0000010802 */
[----:B------:R4:W-:Y:S02]  /*48b0*/  MUFU.EX2 R222, R4 ;  /* 0x0000000400de7308 */ /* 0x0009e40000000800 */
[----:B----4-:R-:W-:-:S06]  /*48c0*/  FFMA.FTZ R4, R54, c[0x0][0x2d0], -R2 ;  /* 0x0000b40036047a23 */ /* 0x010fcc0000010802 */
[----:B------:R4:W-:Y:S01]  /*48d0*/  MUFU.EX2 R105, R4 ;  /* 0x0000000400697308 */ /* 0x0009e20000000800 */
[----:B------:R-:W-:Y:S01]  /*48e0*/  HMMA.16816.F32.BF16 R72, R16, R30, R12 ;  /* 0x0000001e1048723c */ /* 0x000fe2000004180c */
[----:B------:R-:W1:Y:S01]  /*48f0*/  LDSM.16.MT88.4 R28, [R3+0x1000] ;  /* 0x00100000031c783b */ /* 0x000e620000004200 */
[----:B----4-:R-:W-:-:S05]  /*4900*/  FFMA.FTZ R4, R55, c[0x0][0x2d0], -R2 ;  /* 0x0000b40037047a23 */ /* 0x010fca0000010802 */
[----:B------:R4:W-:Y:S01]  /*4910*/  MUFU.EX2 R106, R4 ;  /* 0x00000004006a7308 */ /* 0x0009e20000000800 */
[----:B------:R-:W-:Y:S01]  /*4920*/  HMMA.16816.F32.BF16 R24, R20, R26, RZ ;  /* 0x0000001a1418723c */ /* 0x000fe200000418ff */
[----:B----4-:R-:W-:-:S06]  /*4930*/  FFMA.FTZ R4, R56, c[0x0][0x2d0], -R2 ;  /* 0x0000b40038047a23 */ /* 0x010fcc0000010802 */
[----:B------:R4:W-:Y:S01]  /*4940*/  MUFU.EX2 R107, R4 ;  /* 0x00000004006b7308 */ /* 0x0009e20000000800 */
[----:B--2---:R-:W-:Y:S08]  /*4950*/  HMMA.16816.F32.BF16 R68, R16, R32, R8 ;  /* 0x000000201044723c */ /* 0x004ff00000041808 */
[----:B---3--:R-:W-:Y:S01]  /*4960*/  HMMA.16816.F32.BF16 R8, R20, R40, RZ ;  /* 0x000000281408723c */ /* 0x008fe200000418ff */
[----:B----4-:R-:W-:-:S04]  /*4970*/  FFMA.FTZ R4, R49, c[0x0][0x2d0], -R0 ;  /* 0x0000b40031047a23 */ /* 0x010fc80000010800 */
[----:B------:R2:W-:Y:S03]  /*4980*/  MUFU.EX2 R204, R4 ;  /* 0x0000000400cc7308 */ /* 0x0005e60000000800 */
[----:B------:R-:W-:Y:S01]  /*4990*/  HMMA.16816.F32.BF16 R12, R20, R42, RZ ;  /* 0x0000002a140c723c */ /* 0x000fe200000418ff */
[----:B--2---:R-:W-:-:S04]  /*49a0*/  FFMA.FTZ R4, R48, c[0x0][0x2d0], -R0 ;  /* 0x0000b40030047a23 */ /* 0x004fc80000010800 */
[----:B------:R2:W3:Y:S02]  /*49b0*/  MUFU.EX2 R103, R4 ;  /* 0x0000000400677308 */ /* 0x0004e40000000800 */
[----:B--2---:R-:W-:-:S06]  /*49c0*/  FFMA.FTZ R4, R50, c[0x0][0x2d0], -R0 ;  /* 0x0000b40032047a23 */ /* 0x004fcc0000010800 */
[----:B------:R2:W-:Y:S01]  /*49d0*/  MUFU.EX2 R205, R4 ;  /* 0x0000000400cd7308 */ /* 0x0005e20000000800 */
[----:B------:R-:W-:Y:S01]  /*49e0*/  HMMA.16816.F32.BF16 R60, R16, R34, R24 ;  /* 0x00000022103c723c */ /* 0x000fe20000041818 */
[----:B------:R-:W4:Y:S01]  /*49f0*/  LDSM.16.MT88.4 R32, [R210+0x800] ;  /* 0x00080000d220783b */ /* 0x000f220000004200 */
[----:B--2---:R-:W-:-:S06]  /*4a00*/  FFMA.FTZ R4, R51, c[0x0][0x2d0], -R0 ;  /* 0x0000b40033047a23 */ /* 0x004fcc0000010800 */
[----:B-1----:R-:W-:Y:S01]  /*4a10*/  HMMA.16816.F32.BF16 R56, R16, R36, R8 ;  /* 0x000000241038723c */ /* 0x002fe20000041808 */
[----:B------:R-:W-:Y:S01]  /*4a20*/  LDSM.16.MT88.4 R48, [R3+0x7000] ;  /* 0x007000000330783b */ /* 0x000fe20000004200 */
[----:B------:R1:W2:Y:S06]  /*4a30*/  MUFU.EX2 R104, R4 ;  /* 0x0000000400687308 */ /* 0x0002ac0000000800 */
[C---:B------:R-:W-:Y:S08]  /*4a40*/  HMMA.16816.F32.BF16 R24, R20.reuse, R44, RZ ;  /* 0x0000002c1418723c */ /* 0x040ff000000418ff */
[----:B------:R-:W-:Y:S01]  /*4a50*/  HMMA.16816.F32.BF16 R8, R20, R46, RZ ;  /* 0x0000002e1408723c */ /* 0x000fe200000418ff */
[----:B------:R-:W4:Y:S01]  /*4a60*/  LDSM.16.MT88.4 R44, [R3+0x4000] ;  /* 0x00400000032c783b */ /* 0x000f220000004200 */
[----:B-1----:R-:W-:-:S04]  /*4a70*/  FFMA.FTZ R4, R82, c[0x0][0x2d0], -R2 ;  /* 0x0000b40052047a23 */ /* 0x002fc80000010802 */
[----:B------:R1:W-:Y:S02]  /*4a80*/  MUFU.EX2 R99, R4 ;  /* 0x0000000400637308 */ /* 0x0003e40000000800 */
[----:B------:R-:W-:Y:S07]  /*4a90*/  HMMA.16816.F32.BF16 R52, R16, R38, R12 ;  /* 0x000000261034723c */ /* 0x000fee000004180c */
[----:B-----5:R-:W-:Y:S02]  /*4aa0*/  F2FP.BF16.PACK_AB R12, R218, R217 ;  /* 0x000000d9da0c723e */ /* 0x020fe400000010ff */
[----:B---3--:R-:W-:-:S02]  /*4ab0*/  F2FP.BF16.PACK_AB R13, R103, R204 ;  /* 0x000000cc670d723e */ /* 0x008fc400000010ff */
[----:B------:R-:W-:Y:S01]  /*4ac0*/  F2FP.BF16.PACK_AB R14, R222, R221 ;  /* 0x000000ddde0e723e */ /* 0x000fe200000010ff */
[----:B-1----:R-:W-:Y:S01]  /*4ad0*/  FFMA.FTZ R4, R81, c[0x0][0x2d0], -R2 ;  /* 0x0000b40051047a23 */ /* 0x002fe20000010802 */
[----:B--2---:R-:W-:-:S03]  /*4ae0*/  F2FP.BF16.PACK_AB R15, R104, R205 ;  /* 0x000000cd680f723e */ /* 0x004fc600000010ff */
[----:B------:R1:W-:Y:S04]  /*4af0*/  MUFU.EX2 R98, R4 ;  /* 0x0000000400627308 */ /* 0x0003e80000000800 */
[----:B------:R-:W-:Y:S01]  /*4b00*/  HMMA.16816.F32.BF16 R40, R12, R28, R76 ;  /* 0x0000001c0c28723c */ /* 0x000fe2000004184c */
[----:B-1----:R-:W-:-:S07]  /*4b10*/  FFMA.FTZ R4, R85, c[0x0][0x2d0], -R2 ;  /* 0x0000b40055047a23 */ /* 0x002fce0000010802 */
[----:B------:R-:W-:Y:S01]  /*4b20*/  HMMA.16816.F32.BF16 R36, R12, R30, R72 ;  /* 0x0000001e0c24723c */ /* 0x000fe20000041848 */
[----:B------:R-:W1:Y:S01]  /*4b30*/  LDSM.16.MT88.4 R28, [R3+0x1800] ;  /* 0x00180000031c783b */ /* 0x000e620000004200 */
[----:B------:R2:W-:Y:S02]  /*4b40*/  MUFU.EX2 R85, R4 ;  /* 0x0000000400557308 */ /* 0x0005e40000000800 */
[----:B--2---:R-:W-:-:S06]  /*4b50*/  FFMA.FTZ R4, R64, c[0x0][0x2d0], -R0 ;  /* 0x0000b40040047a23 */ /* 0x004fcc0000010800 */
[----:B------:R2:W-:Y:S02]  /*4b60*/  MUFU.EX2 R252, R4 ;  /* 0x0000000400fc7308 */ /* 0x0005e40000000800 */
[----:B--2---:R-:W-:-:S06]  /*4b70*/  FFMA.FTZ R4, R65, c[0x0][0x2d0], -R0 ;  /* 0x0000b40041047a23 */ /* 0x004fcc0000010800 */
[----:B------:R2:W3:Y:S02]  /*4b80*/  MUFU.EX2 R251, R4 ;  /* 0x0000000400fb7308 */ /* 0x0004e40000000800 */
[----:B--2---:R-:W-:-:S06]  /*4b90*/  FFMA.FTZ R4, R66, c[0x0][0x2d0], -R0 ;  /* 0x0000b40042047a23 */ /* 0x004fcc0000010800 */
[----:B------:R2:W-:Y:S01]  /*4ba0*/  MUFU.EX2 R250, R4 ;  /* 0x0000000400fa7308 */ /* 0x0005e20000000800 */
[----:B----4-:R-:W-:Y:S01]  /*4bb0*/  HMMA.16816.F32.BF16 R232, R16, R32, R24 ;  /* 0x0000002010e8723c */ /* 0x010fe20000041818 */
[----:B------:R-:W4:Y:S01]  /*4bc0*/  LDSM.16.MT88.4 R24, [R3+0x4800] ;  /* 0x004800000318783b */ /* 0x000f220000004200 */
[----:B--2---:R-:W-:-:S06]  /*4bd0*/  FFMA.FTZ R4, R67, c[0x0][0x2d0], -R0 ;  /* 0x0000b40043047a23 */ /* 0x004fcc0000010800 */
[----:B------:R-:W-:Y:S01]  /*4be0*/  HMMA.16816.F32.BF16 R228, R16, R34, R8 ;  /* 0x0000002210e4723c */ /* 0x000fe20000041808 */
[----:B------:R-:W-:Y:S01]  /*4bf0*/  IMAD.MOV.U32 R72, RZ, RZ, R107 ;  /* 0x000000ffff487224 */ /* 0x000fe200078e006b */
[----:B------:R-:W-:Y:S01]  /*4c00*/  LDSM.16.MT88.4 R64, [R210+0x3000] ;  /* 0x00300000d240783b */ /* 0x000fe20000004200 */
[----:B------:R2:W5:Y:S01]  /*4c10*/  MUFU.EX2 R248, R4 ;  /* 0x0000000400f87308 */ /* 0x0005620000000800 */
[----:B------:R-:W-:Y:S02]  /*4c20*/  IMAD.MOV.U32 R73, RZ, RZ, R106 ;  /* 0x000000ffff497224 */ /* 0x000fe400078e006a */
[----:B------:R-:W-:Y:S02]  /*4c30*/  IMAD.MOV.U32 R74, RZ, RZ, R105 ;  /* 0x000000ffff4a7224 */ /* 0x000fe400078e0069 */
[----:B------:R-:W-:Y:S01]  /*4c40*/  HMMA.16816.F32.BF16 R32, R12, R44, R68 ;  /* 0x0000002c0c20723c */ /* 0x000fe20000041844 */
[----:B---3--:R-:W-:-:S06]  /*4c50*/  F2FP.BF16.PACK_AB R9, R251, R252 ;  /* 0x000000fcfb09723e */ /* 0x008fcc00000010ff */
[----:B------:R-:W-:Y:S02]  /*4c60*/  IMAD.MOV.U32 R71, RZ, RZ, R99 ;  /* 0x000000ffff477224 */ /* 0x000fe400078e0063 */
[----:B--2---:R-:W-:-:S04]  /*4c70*/  FFMA.FTZ R4, R88, c[0x0][0x2d0], -R2 ;  /* 0x0000b40058047a23 */ /* 0x004fc80000010802 */
[----:B------:R2:W-:Y:S01]  /*4c80*/  MUFU.EX2 R249, R4 ;  /* 0x0000000400f97308 */ /* 0x0005e20000000800 */
[----:B------:R-:W-:Y:S02]  /*4c90*/  F2FP.BF16.PACK_AB R8, R73, R74 ;  /* 0x0000004a4908723e */ /* 0x000fe400000010ff */
[----:B------:R-:W-:Y:S02]  /*4ca0*/  F2FP.BF16.PACK_AB R10, R71, R72 ;  /* 0x00000048470a723e */ /* 0x000fe400000010ff */
[----:B-----5:R-:W-:Y:S01]  /*4cb0*/  F2FP.BF16.PACK_AB R11, R248, R250 ;  /* 0x000000faf80b723e */ /* 0x020fe200000010ff */
[----:B------:R-:W-:Y:S01]  /*4cc0*/  HMMA.16816.F32.BF16 R56, R12, R48, R56 ;  /* 0x000000300c38723c */ /* 0x000fe20000041838 */
[----:B--2---:R-:W-:-:S04]  /*4cd0*/  FFMA.FTZ R4, R87, c[0x0][0x2d0], -R2 ;  /* 0x0000b40057047a23 */ /* 0x004fc80000010802 */
[----:B------:R2:W3:Y:S03]  /*4ce0*/  MUFU.EX2 R247, R4 ;  /* 0x0000000400f77308 */ /* 0x0004e60000000800 */
[----:B------:R-:W-:Y:S08]  /*4cf0*/  HMMA.16816.F32.BF16 R52, R12, R50, R52 ;  /* 0x000000320c34723c */ /* 0x000ff00000041834 */
[----:B-1----:R-:W-:Y:S01]  /*4d00*/  HMMA.16816.F32.BF16 R48, R8, R28, R40 ;  /* 0x0000001c0830723c */ /* 0x002fe20000041828 */
[----:B--2---:R-:W-:-:S07]  /*4d10*/  FFMA.FTZ R4, R90, c[0x0][0x2d0], -R2 ;  /* 0x0000b4005a047a23 */ /* 0x004fce0000010802 */
[----:B------:R-:W-:Y:S01]  /*4d20*/  HMMA.16816.F32.BF16 R44, R12, R46, R60 ;  /* 0x0000002e0c2c723c */ /* 0x000fe2000004183c */
[----:B------:R-:W1:Y:S01]  /*4d30*/  LDSM.16.MT88.4 R60, [R3+0x7800] ;  /* 0x00780000033c783b */ /* 0x000e620000004200 */
[----:B------:R2:W-:Y:S06]  /*4d40*/  MUFU.EX2 R246, R4 ;  /* 0x0000000400f67308 */ /* 0x0005ec0000000800 */
[----:B------:R-:W-:Y:S01]  /*4d50*/  HMMA.16816.F32.BF16 R40, R8, R30, R36 ;  /* 0x0000001e0828723c */ /* 0x000fe20000041824 */
[----:B------:R-:W5:Y:S01]  /*4d60*/  LDSM.16.MT88.4 R36, [R3+0x2000] ;  /* 0x002000000324783b */ /* 0x000f620000004200 */
[----:B--2---:R-:W-:-:S04]  /*4d70*/  FFMA.FTZ R4, R80, c[0x0][0x2d0], -R0 ;  /* 0x0000b40050047a23 */ /* 0x004fc80000010800 */
[----:B------:R2:W-:Y:S02]  /*4d80*/  MUFU.EX2 R245, R4 ;  /* 0x0000000400f57308 */ /* 0x0005e40000000800 */
[----:B--2---:R-:W-:Y:S01]  /*4d90*/  FFMA.FTZ R4, R83, c[0x0][0x2d0], -R0 ;  /* 0x0000b40053047a23 */ /* 0x004fe20000010800 */
[----:B----4-:R-:W-:Y:S01]  /*4da0*/  HMMA.16816.F32.BF16 R32, R8, R24, R32 ;  /* 0x000000180820723c */ /* 0x010fe20000041820 */
[----:B------:R-:W-:Y:S01]  /*4db0*/  IMAD.MOV.U32 R70, RZ, RZ, R98 ;  /* 0x000000ffff467224 */ /* 0x000fe200078e0062 */
[----:B---3--:R-:W-:-:S03]  /*4dc0*/  F2FP.BF16.PACK_AB R6, R247, R249 ;  /* 0x000000f9f706723e */ /* 0x008fc600000010ff */
[----:B------:R2:W3:Y:S01]  /*4dd0*/  MUFU.EX2 R244, R4 ;  /* 0x0000000400f47308 */ /* 0x0004e20000000800 */
[----:B------:R-:W-:Y:S01]  /*4de0*/  IMAD.MOV.U32 R75, RZ, RZ, R104 ;  /* 0x000000ffff4b7224 */ /* 0x000fe200078e0068 */
[----:B------:R-:W-:Y:S01]  /*4df0*/  LDSM.16.MT88.4 R80, [R3+0x8800] ;  /* 0x008800000350783b */ /* 0x000fe20000004200 */
[C---:B------:R-:W-:Y:S03]  /*4e00*/  HMMA.16816.F32.BF16 R28, R8.reuse, R26, R44 ;  /* 0x0000001a081c723c */ /* 0x040fe6000004182c */
[----:B------:R-:W4:Y:S04]  /*4e10*/  LDSM.16.MT88.4 R24, [R3+0x5000] ;  /* 0x005000000318783b */ /* 0x000f280000004200 */
[----:B------:R-:W4:Y:S01]  /*4e20*/  LDSM.16.MT88.4 R44, [R3+0x8000] ;  /* 0x00800000032c783b */ /* 0x000f220000004200 */
[----:B-1----:R-:W-:Y:S03]  /*4e30*/  HMMA.16816.F32.BF16 R52, R8, R62, R52 ;  /* 0x0000003e0834723c */ /* 0x002fe60000041834 */
[----:B------:R-:W-:Y:S01]  /*4e40*/  LDSM.16.MT88.4 R104, [R3+0x5800] ;  /* 0x005800000368783b */ /* 0x000fe20000004200 */
[----:B--2---:R-:W-:-:S04]  /*4e50*/  FFMA.FTZ R4, R84, c[0x0][0x2d0], -R0 ;  /* 0x0000b40054047a23 */ /* 0x004fc80000010800 */
[----:B------:R1:W-:Y:S02]  /*4e60*/  MUFU.EX2 R243, R4 ;  /* 0x0000000400f37308 */ /* 0x0003e40000000800 */
[----:B-1----:R-:W-:-:S06]  /*4e70*/  FFMA.FTZ R4, R86, c[0x0][0x2d0], -R0 ;  /* 0x0000b40056047a23 */ /* 0x002fcc0000010800 */
[----:B------:R1:W2:Y:S01]  /*4e80*/  MUFU.EX2 R242, R4 ;  /* 0x0000000400f27308 */ /* 0x0002a20000000800 */
[----:B---3--:R-:W-:Y:S01]  /*4e90*/  F2FP.BF16.PACK_AB R5, R244, R245 ;  /* 0x000000f5f405723e */ /* 0x008fe200000010ff */
[----:B-1----:R-:W-:-:S06]  /*4ea0*/  FFMA.FTZ R4, R96, c[0x0][0x2d0], -R2 ;  /* 0x0000b40060047a23 */ /* 0x002fcc0000010802 */
[----:B------:R1:W3:Y:S01]  /*4eb0*/  MUFU.EX2 R241, R4 ;  /* 0x0000000400f17308 */ /* 0x0002e20000000800 */
[----:B--2---:R-:W-:Y:S01]  /*4ec0*/  F2FP.BF16.PACK_AB R7, R242, R243 ;  /* 0x000000f3f207723e */ /* 0x004fe200000010ff */
[--C-:B-1----:R-:W-:Y:S02]  /*4ed0*/  FFMA.FTZ R4, R95, c[0x0][0x2d0], -R2.reuse ;  /* 0x0000b4005f047a23 */ /* 0x102fe40000010802 */
[----:B------:R-:W-:-:S04]  /*4ee0*/  FFMA.FTZ R2, R94, c[0x0][0x2d0], -R2 ;  /* 0x0000b4005e027a23 */ /* 0x000fc80000010802 */
[----:B------:R1:W-:Y:S08]  /*4ef0*/  MUFU.EX2 R240, R4 ;  /* 0x0000000400f07308 */ /* 0x0003f00000000800 */
[----:B------:R2:W-:Y:S01]  /*4f00*/  MUFU.EX2 R239, R2 ;  /* 0x0000000200ef7308 */ /* 0x0005e20000000800 */
[----:B-1----:R-:W-:Y:S01]  /*4f10*/  F2FP.BF16.PACK_AB R4, R85, R70 ;  /* 0x000000465504723e */ /* 0x002fe200000010ff */
[----:B--2---:R-:W-:-:S06]  /*4f20*/  FFMA.FTZ R2, R89, c[0x0][0x2d0], -R0 ;  /* 0x0000b40059027a23 */ /* 0x004fcc0000010800 */
[C---:B-----5:R-:W-:Y:S01]  /*4f30*/  HMMA.16816.F32.BF16 R48, R4.reuse, R36, R48 ;  /* 0x000000240430723c */ /* 0x060fe20000041830 */
[----:B------:R1:W-:Y:S07]  /*4f40*/  MUFU.EX2 R238, R2 ;  /* 0x0000000200ee7308 */ /* 0x0003ee0000000800 */
[----:B------:R-:W-:Y:S01]  /*4f50*/  HMMA.16816.F32.BF16 R40, R4, R38, R40 ;  /* 0x000000260428723c */ /* 0x000fe20000041828 */
[----:B------:R-:W2:Y:S01]  /*4f60*/  LDSM.16.MT88.4 R36, [R211] ;  /* 0x00000000d324783b */ /* 0x000ea20000004200 */
[----:B-1----:R-:W-:-:S04]  /*4f70*/  FFMA.FTZ R2, R91, c[0x0][0x2d0], -R0 ;  /* 0x0000b4005b027a23 */ /* 0x002fc80000010800 */
[----:B------:R1:W5:Y:S02]  /*4f80*/  MUFU.EX2 R237, R2 ;  /* 0x0000000200ed7308 */ /* 0x0003640000000800 */
[----:B------:R-:W-:Y:S01]  /*4f90*/  HMMA.16816.F32.BF16 R56, R8, R60, R56 ;  /* 0x0000003c0838723c */ /* 0x000fe20000041838 */
[----:B-1----:R-:W-:-:S05]  /*4fa0*/  FFMA.FTZ R2, R92, c[0x0][0x2d0], -R0 ;  /* 0x0000b4005c027a23 */ /* 0x002fca0000010800 */
[----:B------:R1:W-:Y:S02]  /*4fb0*/  MUFU.EX2 R236, R2 ;  /* 0x0000000200ec7308 */ /* 0x0003e40000000800 */
[----:B----4-:R-:W-:Y:S01]  /*4fc0*/  HMMA.16816.F32.BF16 R32, R4, R24, R32 ;  /* 0x000000180420723c */ /* 0x010fe20000041820 */
[----:B-1----:R-:W-:Y:S02]  /*4fd0*/  FFMA.FTZ R2, R93, c[0x0][0x2d0], -R0 ;  /* 0x0000b4005d027a23 */ /* 0x002fe40000010800 */
[----:B------:R-:W-:-:S03]  /*4fe0*/  IMAD.IADD R0, R207, 0x1, R211 ;  /* 0x00000001cf007824 */ /* 0x000fc600078e02d3 */
[----:B------:R-:W1:Y:S02]  /*4ff0*/  MUFU.EX2 R227, R2 ;  /* 0x0000000200e37308 */ /* 0x000e640000000800 */
[----:B------:R-:W4:Y:S01]  /*5000*/  LDSM.16.MT88.4 R60, [R0] ;  /* 0x00000000003c783b */ /* 0x000f220000004200 */
[----:B------:R-:W-:Y:S01]  /*5010*/  HMMA.16816.F32.BF16 R28, R4, R26, R28 ;  /* 0x0000001a041c723c */ /* 0x000fe2000004181c */
[----:B---3--:R-:W-:-:S07]  /*5020*/  F2FP.BF16.PACK_AB R96, R241, R246 ;  /* 0x000000f6f160723e */ /* 0x008fce00000010ff */
[C---:B------:R-:W-:Y:S01]  /*5030*/  HMMA.16816.F32.BF16 R24, R4.reuse, R46, R52 ;  /* 0x0000002e0418723c */ /* 0x040fe20000041834 */
[----:B------:R-:W3:Y:S01]  /*5040*/  LDSM.16.MT88.4 R52, [R211+0x800] ;  /* 0x00080000d334783b */ /* 0x000ee20000004200 */
[----:B-----5:R-:W-:Y:S02]  /*5050*/  F2FP.BF16.PACK_AB R97, R237, R238 ;  /* 0x000000eeed61723e */ /* 0x020fe400000010ff */
[----:B------:R-:W-:Y:S02]  /*5060*/  F2FP.BF16.PACK_AB R98, R239, R240 ;  /* 0x000000f0ef62723e */ /* 0x000fe400000010ff */
[----:B-1----:R-:W-:Y:S02]  /*5070*/  F2FP.BF16.PACK_AB R99, R227, R236 ;  /* 0x000000ece363723e */ /* 0x002fe400000010ff */
[----:B------:R-:W-:Y:S01]  /*5080*/  HMMA.16816.F32.BF16 R76, R4, R44, R56 ;  /* 0x0000002c044c723c */ /* 0x000fe20000041838 */
[----:B------:R-:W-:Y:S04]  /*5090*/  LDSM.16.MT88.4 R44, [R211+0x3000] ;  /* 0x00300000d32c783b */ /* 0x000fe80000004200 */
[----:B------:R-:W-:Y:S03]  /*50a0*/  LDSM.16.MT88.4 R56, [R210+0x3800] ;  /* 0x00380000d238783b */ /* 0x000fe60000004200 */
[C---:B------:R-:W-:Y:S01]  /*50b0*/  HMMA.16816.F32.BF16 R140, R96.reuse, R136, R48 ;  /* 0x00000088608c723c */ /* 0x040fe20000041830 */
[----:B------:R-:W1:Y:S07]  /*50c0*/  LDSM.16.MT88.4 R48, [R0+0x800] ;  /* 0x000800000030783b */ /* 0x000e6e0000004200 */
[----:B------:R-:W-:Y:S08]  /*50d0*/  HMMA.16816.F32.BF16 R136, R96, R138, R40 ;  /* 0x0000008a6088723c */ /* 0x000ff00000041828 */
[C---:B--2---:R-:W-:Y:S08]  /*50e0*/  HMMA.16816.F32.BF16 R40, R20.reuse, R36, RZ ;  /* 0x000000241428723c */ /* 0x044ff000000418ff */
[----:B------:R-:W-:Y:S08]  /*50f0*/  HMMA.16816.F32.BF16 R36, R20, R38, RZ ;  /* 0x000000261424723c */ /* 0x000ff000000418ff */
[C---:B------:R-:W-:Y:S08]  /*5100*/  HMMA.16816.F32.BF16 R108, R96.reuse, R104, R32 ;  /* 0x00000068606c723c */ /* 0x040ff00000041820 */
[----:B------:R-:W-:Y:S08]  /*5110*/  HMMA.16816.F32.BF16 R104, R96, R106, R28 ;  /* 0x0000006a6068723c */ /* 0x000ff0000004181c */
[----:B----4-:R-:W-:Y:S08]  /*5120*/  HMMA.16816.F32.BF16 R28, R20, R62, RZ ;  /* 0x0000003e141c723c */ /* 0x010ff000000418ff */
[----:B---3--:R-:W-:Y:S01]  /*5130*/  HMMA.16816.F32.BF16 R144, R16, R54, R36 ;  /* 0x000000361090723c */ /* 0x008fe20000041824 */
[----:B------:R-:W2:Y:S07]  /*5140*/  LDSM.16.MT88.4 R36, [R211+0x3800] ;  /* 0x00380000d324783b */ /* 0x000eae0000004200 */
[C---:B------:R-:W-:Y:S08]  /*5150*/  HMMA.16816.F32.BF16 R76, R96.reuse, R80, R76 ;  /* 0x00000050604c723c */ /* 0x040ff0000004184c */
[----:B------:R-:W-:Y:S08]  /*5160*/  HMMA.16816.F32.BF16 R80, R96, R82, R24 ;  /* 0x000000526050723c */ /* 0x000ff00000041818 */
[C---:B------:R-:W-:Y:S08]  /*5170*/  HMMA.16816.F32.BF16 R24, R20.reuse, R64, RZ ;  /* 0x000000401418723c */ /* 0x040ff000000418ff */
[----:B------:R-:W-:Y:S08]  /*5180*/  HMMA.16816.F32.BF16 R32, R20, R60, RZ ;  /* 0x0000003c1420723c */ /* 0x000ff000000418ff */
[C---:B-1----:R-:W-:Y:S08]  /*5190*/  HMMA.16816.F32.BF16 R128, R16.reuse, R50, R28 ;  /* 0x000000321080723c */ /* 0x042ff0000004181c */
[----:B------:R-:W-:Y:S01]  /*51a0*/  HMMA.16816.F32.BF16 R200, R16, R52, R40 ;  /* 0x0000003410c8723c */ /* 0x000fe20000041828 */
[----:B------:R-:W1:Y:S07]  /*51b0*/  LDSM.16.MT88.4 R40, [R0+0x3000] ;  /* 0x003000000028783b */ /* 0x000e6e0000004200 */
[----:B------:R-:W-:Y:S08]  /*51c0*/  HMMA.16816.F32.BF16 R28, R20, R44, RZ ;  /* 0x0000002c141c723c */ /* 0x000ff000000418ff */
[----:B------:R-:W-:Y:S08]  /*51d0*/  HMMA.16816.F32.BF16 R148, R16, R56, R24 ;  /* 0x000000381094723c */ /* 0x000ff00000041818 */
[----:B------:R-:W-:Y:S08]  /*51e0*/  HMMA.16816.F32.BF16 R24, R20, R46, RZ ;  /* 0x0000002e1418723c */ /* 0x000ff000000418ff */
[C---:B------:R-:W-:Y:S08]  /*51f0*/  HMMA.16816.F32.BF16 R132, R16.reuse, R48, R32 ;  /* 0x000000301084723c */ /* 0x040ff00000041820 */
[C---:B--2---:R-:W-:Y:S01]  /*5200*/  HMMA.16816.F32.BF16 R48, R16.reuse, R36, R28 ;  /* 0x000000241030723c */ /* 0x044fe2000004181c */
[----:B------:R-:W2:Y:S07]  /*5210*/  LDSM.16.MT88.4 R28, [R0+0x3800] ;  /* 0x00380000001c783b */ /* 0x000eae0000004200 */
[----:B------:R-:W-:Y:S08]  /*5220*/  HMMA.16816.F32.BF16 R120, R16, R38, R24 ;  /* 0x000000261078723c */ /* 0x000ff00000041818 */
[C---:B-1----:R-:W-:Y:S08]  /*5230*/  HMMA.16816.F32.BF16 R24, R20.reuse, R40, RZ ;  /* 0x000000281418723c */ /* 0x042ff000000418ff */
[----:B------:R-:W-:Y:S01]  /*5240*/  HMMA.16816.F32.BF16 R32, R20, R66, RZ ;  /* 0x000000421420723c */ /* 0x000fe200000418ff */
[----:B------:R2:W-:Y:S01]  /*5250*/  STL [R1+0x34], R126 ;  /* 0x0000347e01007387 */ /* 0x0005e20000100800 */
[----:B------:R-:W-:Y:S11]  /*5260*/  FADD.FTZ R3, R112, R102 ;  /* 0x0000006670037221 */ /* 0x000ff60000010000 */
[----:B------:R-:W-:Y:S11]  /*5270*/  @!UPT UIADD3 URZ, URZ, URZ, URZ ;  /* 0x0000003f3f3ff290 */ /* 0x000ff6000fffe03f */
[C---:B------:R-:W-:Y:S01]  /*5280*/  HMMA.16816.F32.BF16 R56, R16.reuse, R58, R32 ;  /* 0x0000003a1038723c */ /* 0x040fe20000041820 */
[----:B------:R-:W1:Y:S07]  /*5290*/  LDSM.16.MT88.4 R32, [R210+0x6000] ;  /* 0x00600000d220783b */ /* 0x000e6e0000004200 */
[----:B--2---:R-:W-:Y:S08]  /*52a0*/  HMMA.16816.F32.BF16 R124, R16, R28, R24 ;  /* 0x0000001c107c723c */ /* 0x004ff00000041818 */
[----:B------:R-:W-:Y:S01]  /*52b0*/  HMMA.16816.F32.BF16 R24, R20, R42, RZ ;  /* 0x0000002a1418723c */ /* 0x000fe200000418ff */
[----:B------:R-:W-:Y:S11]  /*52c0*/  IMAD.MOV.U32 R102, RZ, RZ, R85 ;  /* 0x000000ffff667224 */ /* 0x000ff600078e0055 */
[----:B------:R-:W-:Y:S11]  /*52d0*/  @!UPT UIADD3 URZ, URZ, URZ, URZ ;  /* 0x0000003f3f3ff290 */ /* 0x000ff6000fffe03f */
[----:B------:R-:W-:Y:S01]  /*52e0*/  @!UPT UIADD3 URZ, URZ, URZ, URZ ;  /* 0x0000003f3f3ff290 */ /* 0x000fe2000fffe03f */
[----:B------:R-:W-:Y:S01]  /*52f0*/  HMMA.16816.F32.BF16 R84, R16, R30, R24 ;  /* 0x0000001e1054723c */ /* 0x000fe20000041818 */
[----:B------:R-:W2:Y:S07]  /*5300*/  LDSM.16.MT88.4 R28, [R210+0x6800] ;  /* 0x00680000d21c783b */ /* 0x000eae0000004200 */
[----:B-1----:R-:W-:Y:S01]  /*5310*/  HMMA.16816.F32.BF16 R24, R20, R32, RZ ;  /* 0x000000201418723c */ /* 0x002fe200000418ff */
[----:B------:R-:W-:-:S04]  /*5320*/  FADD.FTZ R2, R117, R116 ;  /* 0x0000007475027221 */ /* 0x000fc80000010000 */
[----:B------:R-:W-:-:S04]  /*5330*/  FADD.FTZ R2, R115, R2 ;  /* 0x0000000273027221 */ /* 0x000fc80000010000 */
[----:B------:R-:W-:-:S04]  /*5340*/  FADD.FTZ R2, R118, R2 ;  /* 0x0000000276027221 */ /* 0x000fc80000010000 */
[----:B------:R-:W-:-:S11]  /*5350*/  FADD.FTZ R2, R119, R2 ;  /* 0x0000000277027221 */ /* 0x000fd60000010000 */
[----:B--2---:R-:W-:Y:S08]  /*5360*/  HMMA.16816.F32.BF16 R116, R16, R28, R24 ;  /* 0x0000001c1074723c */ /* 0x004ff00000041818 */
[----:B------:R-:W-:Y:S01]  /*5370*/  HMMA.16816.F32.BF16 R24, R20, R34, RZ ;  /* 0x000000221418723c */ /* 0x000fe200000418ff */
[----:B------:R-:W1:Y:S01]  /*5380*/  LDSM.16.MT88.4 R32, [R211+0x6000] ;  /* 0x00600000d320783b */ /* 0x000e620000004200 */
[----:B------:R-:W-:-:S04]  /*5390*/  FADD.FTZ R3, R113, R3 ;  /* 0x0000000371037221 */ /* 0x000fc80000010000 */
[----:B------:R-:W-:Y:S11]  /*53a0*/  FADD.FTZ R3, R114, R3 ;  /* 0x0000000372037221 */ /* 0x000ff60000010000 */
[----:B------:R-:W-:Y:S07]  /*53b0*/  @!UPT UIADD3 URZ, URZ, URZ, URZ ;  /* 0x0000003f3f3ff290 */ /* 0x000fee000fffe03f */
[----:B------:R-:W-:Y:S01]  /*53c0*/  HMMA.16816.F32.BF16 R112, R16, R30, R24 ;  /* 0x0000001e1070723c */ /* 0x000fe20000041818 */
[----:B------:R-:W2:Y:S07]  /*53d0*/  LDSM.16.MT88.4 R28, [R211+0x6800] ;  /* 0x00680000d31c783b */ /* 0x000eae0000004200 */
        /* <DEDUP_REMOVED lines=8> */
[----:B------:R-:W1:Y:S01]  /*5460*/  LDSM.16.MT88.4 R24, [R0+0x6000] ;  /* 0x006000000018783b */ /* 0x000e620000004200 */
[----:B------:R-:W-:Y:S02]  /*5470*/  FADD.FTZ R3, R216, R3 ;  /* 0x00000003d8037221 */ /* 0x000fe40000010000 */
[----:B------:R-:W-:-:S04]  /*5480*/  FADD.FTZ R2, R224, R2 ;  /* 0x00000002e0027221 */ /* 0x000fc80000010000 */
[C---:B-1----:R-:W-:Y:S08]  /*5490*/  HMMA.16816.F32.BF16 R28, R20.reuse, R24, RZ ;  /* 0x00000018141c723c */ /* 0x042ff000000418ff */
[----:B------:R-:W-:Y:S01]  /*54a0*/  HMMA.16816.F32.BF16 R20, R20, R26, RZ ;  /* 0x0000001a1414723c */ /* 0x000fe200000418ff */
[----:B------:R-:W1:Y:S01]  /*54b0*/  LDSM.16.MT88.4 R24, [R0+0x6800] ;  /* 0x006800000018783b */ /* 0x000e620000004200 */
[----:B------:R-:W-:-:S02]  /*54c0*/  FADD.FTZ R3, R215, R3 ;  /* 0x00000003d7037221 */ /* 0x000fc40000010000 */
[----:B------:R-:W-:Y:S02]  /*54d0*/  FADD.FTZ R2, R223, R2 ;  /* 0x00000002df027221 */ /* 0x000fe40000010000 */
[----:B------:R-:W-:Y:S02]  /*54e0*/  FADD.FTZ R3, R219, R3 ;  /* 0x00000003db037221 */ /* 0x000fe40000010000 */
[----:B------:R-:W-:Y:S02]  /*54f0*/  FADD.FTZ R2, R225, R2 ;  /* 0x00000002e1027221 */ /* 0x000fe40000010000 */
[----:B------:R-:W-:Y:S02]  /*5500*/  IMAD.MOV.U32 R215, RZ, RZ, R72 ;  /* 0x000000ffffd77224 */ /* 0x000fe400078e0048 */
[----:B------:R-:W-:Y:S02]  /*5510*/  IMAD.MOV.U32 R223, RZ, RZ, R73 ;  /* 0x000000ffffdf7224 */ /* 0x000fe400078e0049 */
[----:B------:R-:W-:-:S02]  /*5520*/  IMAD.MOV.U32 R219, RZ, RZ, R74 ;  /* 0x000000ffffdb7224 */ /* 0x000fc400078e004a */
[----:B------:R-:W-:Y:S02]  /*5530*/  IMAD.MOV.U32 R225, RZ, RZ, R75 ;  /* 0x000000ffffe17224 */ /* 0x000fe400078e004b */
[C---:B-1----:R-:W-:Y:S08]  /*5540*/  HMMA.16816.F32.BF16 R72, R16.reuse, R24, R28 ;  /* 0x000000181048723c */ /* 0x042ff0000004181c */
[----:B------:R-:W-:Y:S01]  /*5550*/  HMMA.16816.F32.BF16 R28, R16, R26, R20 ;  /* 0x0000001a101c723c */ /* 0x000fe20000041814 */
[----:B------:R-:W1:Y:S01]  /*5560*/  LDSM.16.MT88.4 R16, [R210+0x1000] ;  /* 0x00100000d210783b */ /* 0x000e620000004200 */
[----:B------:R-:W-:-:S02]  /*5570*/  IMAD.MOV.U32 R216, RZ, RZ, R70 ;  /* 0x000000ffffd87224 */ /* 0x000fc400078e0046 */
[----:B------:R-:W-:Y:S01]  /*5580*/  IMAD.MOV.U32 R224, RZ, RZ, R71 ;  /* 0x000000ffffe07224 */ /* 0x000fe200078e0047 */
[----:B------:R-:W2:Y:S03]  /*5590*/  LDSM.16.MT88.4 R20, [R211+0x1000] ;  /* 0x00100000d314783b */ /* 0x000ea60000004200 */
        /* <DEDUP_REMOVED lines=26> */
[----:B------:R-:W1:Y:S04]  /*5740*/  LDSM.16.MT88.4 R16, [R211+0x1800] ;  /* 0x00180000d310783b */ /* 0x000e680000004200 */
[----:B------:R-:W3:Y:S03]  /*5750*/  LDSM.16.MT88.4 R12, [R0+0x1800] ;  /* 0x00180000000c783b */ /* 0x000ee60000004200 */
[C---:B--2---:R-:W-:Y:S08]  /*5760*/  HMMA.16816.F32.BF16 R148, R8.reuse, R20, R68 ;  /* 0x000000140894723c */ /* 0x044ff00000041844 */
[C---:B------:R-:W-:Y:S01]  /*5770*/  HMMA.16816.F32.BF16 R92, R8.reuse, R22, R60 ;  /* 0x00000016085c723c */ /* 0x040fe2000004183c */
[----:B------:R-:W2:Y:S07]  /*5780*/  LDSM.16.MT88.4 R20, [R210+0x4800] ;  /* 0x00480000d214783b */ /* 0x000eae0000004200 */
[C---:B-1----:R-:W-:Y:S08]  /*5790*/  HMMA.16816.F32.BF16 R132, R8.reuse, R16, R52 ;  /* 0x000000100884723c */ /* 0x042ff00000041834 */
[C---:B------:R-:W-:Y:S01]  /*57a0*/  HMMA.16816.F32.BF16 R52, R8.reuse, R18, R44 ;  /* 0x000000120834723c */ /* 0x040fe2000004182c */
[----:B------:R-:W1:Y:S07]  /*57b0*/  LDSM.16.MT88.4 R16, [R211+0x4800] ;  /* 0x00480000d310783b */ /* 0x000e6e0000004200 */
        /* <DEDUP_REMOVED lines=12> */
[C---:B--2---:R-:W-:Y:S01]  /*5880*/  HMMA.16816.F32.BF16 R36, R8.reuse, R20, R144 ;  /* 0x000000140824723c */ /* 0x044fe20000041890 */
[----:B------:R-:W-:Y:S01]  /*5890*/  FADD.FTZ R3, R220, R3 ;  /* 0x00000003dc037221 */ /* 0x000fe20000010000 */
[----:B------:R-:W-:Y:S06]  /*58a0*/  LDSM.16.MT88.4 R144, [R210+0x2800] ;  /* 0x00280000d290783b */ /* 0x000fec0000004200 */
[C---:B------:R-:W-:Y:S01]  /*58b0*/  HMMA.16816.F32.BF16 R32, R8.reuse, R22, R128 ;  /* 0x000000160820723c */ /* 0x040fe20000041880 */
[----:B------:R-:W-:Y:S07]  /*58c0*/  LDSM.16.MT88.4 R20, [R210+0x2000] ;  /* 0x00200000d214783b */ /* 0x000fee0000004200 */
[C---:B-1----:R-:W-:Y:S01]  /*58d0*/  HMMA.16816.F32.BF16 R28, R8.reuse, R16, R120 ;  /* 0x00000010081c723c */ /* 0x042fe20000041878 */
[----:B------:R-:W-:Y:S01]  /*58e0*/  FADD.FTZ R2, R217, R2 ;  /* 0x00000002d9027221 */ /* 0x000fe20000010000 */
[----:B------:R-:W-:Y:S06]  /*58f0*/  LDSM.16.MT88.4 R120, [R0+0x2800] ;  /* 0x002800000078783b */ /* 0x000fec0000004200 */
[C---:B------:R-:W-:Y:S01]  /*5900*/  HMMA.16816.F32.BF16 R24, R8.reuse, R18, R116 ;  /* 0x000000120818723c */ /* 0x040fe20000041874 */
[----:B------:R-:W-:Y:S07]  /*5910*/  LDSM.16.MT88.4 R16, [R211+0x2000] ;  /* 0x00200000d310783b */ /* 0x000fee0000004200 */
[C---:B---3--:R-:W-:Y:S08]  /*5920*/  HMMA.16816.F32.BF16 R112, R8.reuse, R12, R112 ;  /* 0x0000000c0870723c */ /* 0x048ff00000041870 */
[----:B------:R-:W-:Y:S01]  /*5930*/  HMMA.16816.F32.BF16 R88, R8, R14, R88 ;  /* 0x0000000e0858723c */ /* 0x000fe20000041858 */
[----:B------:R-:W1:Y:S04]  /*5940*/  LDSM.16.MT88.4 R8, [R210+0x5000] ;  /* 0x00500000d208783b */ /* 0x000e680000004200 */
[----:B------:R-:W2:Y:S01]  /*5950*/  LDSM.16.MT88.4 R12, [R0+0x2000] ;  /* 0x00200000000c783b */ /* 0x000ea20000004200 */
[----:B------:R-:W-:-:S03]  /*5960*/  FADD.FTZ R3, R204, R3 ;  /* 0x00000003cc037221 */ /* 0x000fc60000010000 */
[----:B------:R-:W-:Y:S01]  /*5970*/  LDSM.16.MT88.4 R128, [R211+0x2800] ;  /* 0x00280000d380783b */ /* 0x000fe20000004200 */
        /* <DEDUP_REMOVED lines=11> */
[----:B------:R-:W2:Y:S01]  /*5a30*/  LDSM.16.MT88.4 R12, [R210+0x8000] ;  /* 0x00800000d20c783b */ /* 0x000ea20000004200 */
[----:B------:R-:W-:-:S02]  /*5a40*/  FADD.FTZ R2, R218, R2 ;  /* 0x00000002da027221 */ /* 0x000fc40000010000 */
[----:B------:R-:W-:Y:S01]  /*5a50*/  FADD.FTZ R3, R103, R3 ;  /* 0x0000000367037221 */ /* 0x000fe20000010000 */
[----:B------:R-:W-:Y:S03]  /*5a60*/  LDSM.16.MT88.4 R64, [R0+0x5800] ;  /* 0x005800000040783b */ /* 0x000fe60000004200 */
[C---:B-1----:R-:W-:Y:S01]  /*5a70*/  HMMA.16816.F32.BF16 R28, R4.reuse, R8, R28 ;  /* 0x00000008041c723c */ /* 0x042fe2000004181c */
[----:B------:R-:W-:Y:S07]  /*5a80*/  LDSM.16.MT88.4 R56, [R211+0x5800] ;  /* 0x00580000d338783b */ /* 0x000fee0000004200 */
[----:B------:R-:W-:Y:S01]  /*5a90*/  HMMA.16816.F32.BF16 R24, R4, R10, R24 ;  /* 0x0000000a0418723c */ /* 0x000fe20000041818 */
[----:B------:R-:W1:Y:S01]  /*5aa0*/  LDSM.16.MT88.4 R8, [R0+0x8000] ;  /* 0x008000000008783b */ /* 0x000e620000004200 */
[----:B------:R-:W-:-:S02]  /*5ab0*/  FADD.FTZ R2, R221, R2 ;  /* 0x00000002dd027221 */ /* 0x000fc40000010000 */
[----:B------:R-:W-:Y:S02]  /*5ac0*/  FADD.FTZ R3, R205, R3 ;  /* 0x00000003cd037221 */ /* 0x000fe40000010000 */
[----:B------:R-:W-:Y:S02]  /*5ad0*/  FADD.FTZ R2, R222, R2 ;  /* 0x00000002de027221 */ /* 0x000fe40000010000 */
[----:B---3--:R-:W-:Y:S02]  /*5ae0*/  HMMA.16816.F32.BF16 R68, R4, R20, R68 ;  /* 0x000000140444723c */ /* 0x008fe40000041844 */
[----:B------:R-:W-:-:S06]  /*5af0*/  FADD.FTZ R2, R219, R2 ;  /* 0x00000002db027221 */ /* 0x000fcc0000010000 */
[C---:B------:R-:W-:Y:S08]  /*5b00*/  HMMA.16816.F32.BF16 R60, R4.reuse, R22, R60 ;  /* 0x00000016043c723c */ /* 0x040ff0000004183c */
[C---:B----4-:R-:W-:Y:S08]  /*5b10*/  HMMA.16816.F32.BF16 R48, R4.reuse, R16, R48 ;  /* 0x000000100430723c */ /* 0x050ff00000041830 */
[C---:B------:R-:W-:Y:S08]  /*5b20*/  HMMA.16816.F32.BF16 R44, R4.reuse, R18, R44 ;  /* 0x00000012042c723c */ /* 0x040ff0000004182c */
[C---:B--2---:R-:W-:Y:S08]  /*5b30*/  HMMA.16816.F32.BF16 R36, R4.reuse, R12, R36 ;  /* 0x0000000c0424723c */ /* 0x044ff00000041824 */
[C---:B-1----:R-:W-:Y:S08]  /*5b40*/  HMMA.16816.F32.BF16 R92, R4.reuse, R8, R112 ;  /* 0x00000008045c723c */ /* 0x042ff00000041870 */
[C---:B------:R-:W-:Y:S01]  /*5b50*/  HMMA.16816.F32.BF16 R32, R4.reuse, R14, R32 ;  /* 0x0000000e0420723c */ /* 0x040fe20000041820 */
[----:B------:R-:W-:Y:S01]  /*5b60*/  FADD.FTZ R2, R223, R2 ;  /* 0x00000002df027221 */ /* 0x000fe20000010000 */
[----:B------:R-:W1:Y:S06]  /*5b70*/  LDSM.16.MT88.4 R112, [R210+0x5800] ;  /* 0x00580000d270783b */ /* 0x000e6c0000004200 */
[----:B------:R-:W-:Y:S01]  /*5b80*/  HMMA.16816.F32.BF16 R8, R4, R10, R88 ;  /* 0x0000000a0408723c */ /* 0x000fe20000041858 */
[----:B------:R2:W-:Y:S01]  /*5b90*/  LDSM.16.MT88.4 R4, [R0+0x8800] ;  /* 0x008800000004783b */ /* 0x0005e20000004200 */
[----:B------:R-:W-:-:S03]  /*5ba0*/  FADD.FTZ R2, R215, R2 ;  /* 0x00000002d7027221 */ /* 0x000fc60000010000 */
[----:B------:R-:W-:Y:S01]  /*5bb0*/  LDSM.16.MT88.4 R88, [R211+0x8800] ;  /* 0x00880000d358783b */ /* 0x000fe20000004200 */
[----:B------:R-:W-:Y:S02]  /*5bc0*/  FADD.FTZ R2, R224, R2 ;  /* 0x00000002e0027221 */ /* 0x000fe40000010000 */
[----:B--2---:R-:W-:-:S04]  /*5bd0*/  FADD.FTZ R0, R225, R3 ;  /* 0x00000003e1007221 */ /* 0x004fc80000010000 */
[----:B------:R-:W-:-:S04]  /*5be0*/  FADD.FTZ R0, R252, R0 ;  /* 0x00000000fc007221 */ /* 0x000fc80000010000 */
[----:B------:R-:W-:-:S04]  /*5bf0*/  FADD.FTZ R0, R251, R0 ;  /* 0x00000000fb007221 */ /* 0x000fc80000010000 */
[----:B------:R-:W-:-:S04]  /*5c00*/  FADD.FTZ R0, R250, R0 ;  /* 0x00000000fa007221 */ /* 0x000fc80000010000 */
[----:B------:R-:W-:Y:S02]  /*5c10*/  FADD.FTZ R0, R248, R0 ;  /* 0x00000000f8007221 */ /* 0x000fe40000010000 */
[----:B------:R-:W-:Y:S02]  /*5c20*/  FADD.FTZ R2, R216, R2 ;  /* 0x00000002d8027221 */ /* 0x000fe40000010000 */
[----:B------:R-:W-:Y:S02]  /*5c30*/  FADD.FTZ R0, R245, R0 ;  /* 0x00000000f5007221 */ /* 0x000fe40000010000 */
[----:B------:R-:W-:Y:S02]  /*5c40*/  FADD.FTZ R2, R102, R2 ;  /* 0x0000000266027221 */ /* 0x000fe40000010000 */
[----:B------:R-:W-:Y:S01]  /*5c50*/  FADD.FTZ R0, R244, R0 ;  /* 0x00000000f4007221 */ /* 0x000fe20000010000 */
[----:B------:R-:W-:Y:S01]  /*5c60*/  HMMA.16816.F32.BF16 R124, R96, R120, R124 ;  /* 0x00000078607c723c */ /* 0x000fe2000004187c */
[----:B------:R-:W-:-:S02]  /*5c70*/  FADD.FTZ R3, R249, R2 ;  /* 0x00000002f9037221 */ /* 0x000fc40000010000 */
[----:B------:R-:W-:Y:S02]  /*5c80*/  FADD.FTZ R2, R243, R0 ;  /* 0x00000000f3027221 */ /* 0x000fe40000010000 */
[----:B------:R-:W-:-:S03]  /*5c90*/  FADD.FTZ R0, R247, R3 ;  /* 0x00000003f7007221 */ /* 0x000fc60000010000 */
[----:B------:R-:W-:Y:S01]  /*5ca0*/  HMMA.16816.F32.BF16 R120, R96, R122, R72 ;  /* 0x0000007a6078723c */ /* 0x000fe20000041848 */
[----:B------:R-:W2:Y:S01]  /*5cb0*/  LDSM.16.MT88.4 R72, [R210+0x8800] ;  /* 0x00880000d248783b */ /* 0x000ea20000004200 */
        /* <DEDUP_REMOVED lines=10> */
[----:B------:R3:W-:Y:S01]  /*5d60*/  STL [R1+0x4], R3 ;  /* 0x0000040301007387 */ /* 0x0007e20000100800 */
[----:B------:R-:W-:Y:S01]  /*5d70*/  ISETP.GE.AND P0, PT, R226, 0x3, PT ;  /* 0x00000003e200780c */ /* 0x000fe20003f06270 */
[C---:B------:R-:W-:Y:S01]  /*5d80*/  HMMA.16816.F32.BF16 R132, R96.reuse, R128, R132 ;  /* 0x000000806084723c */ /* 0x040fe20000041884 */
[----:B------:R-:W-:Y:S07]  /*5d90*/  BSSY B0, `(.L_x_1135) ;  /* 0x000003d000007945 */ /* 0x000fee0003800000 */
[C---:B------:R-:W-:Y:S08]  /*5da0*/  HMMA.16816.F32.BF16 R128, R96.reuse, R130, R52 ;  /* 0x000000826080723c */ /* 0x040ff00000041834 */
[C---:B-1----:R-:W-:Y:S08]  /*5db0*/  HMMA.16816.F32.BF16 R116, R96.reuse, R112, R116 ;  /* 0x000000706074723c */ /* 0x042ff00000041874 */
[C---:B------:R-:W-:Y:S08]  /*5dc0*/  HMMA.16816.F32.BF16 R52, R96.reuse, R56, R68 ;  /* 0x000000386034723c */ /* 0x040ff00000041844 */
[C---:B------:R-:W-:Y:S08]  /*5dd0*/  HMMA.16816.F32.BF16 R112, R96.reuse, R114, R84 ;  /* 0x000000726070723c */ /* 0x040ff00000041854 */
[C---:B------:R-:W-:Y:S08]  /*5de0*/  HMMA.16816.F32.BF16 R56, R96.reuse, R58, R60 ;  /* 0x0000003a6038723c */ /* 0x040ff0000004183c */
[C---:B------:R-:W-:Y:S08]  /*5df0*/  HMMA.16816.F32.BF16 R148, R96.reuse, R144, R148 ;  /* 0x000000906094723c */ /* 0x040ff00000041894 */
        /* <DEDUP_REMOVED lines=8> */
[----:B------:R-:W-:Y:S01]  /*5e80*/  HMMA.16816.F32.BF16 R96, R96, R6, R8 ;  /* 0x000000066060723c */ /* 0x000fe20000041808 */
[----:B------:R-:W-:Y:S07]  /*5e90*/  @!UPT UIADD3 URZ, URZ, URZ, URZ ;  /* 0x0000003f3f3ff290 */ /* 0x000fee000fffe03f */
[----:B------:R-:W-:Y:S11]  /*5ea0*/  @!P0 BRA `(.L_x_1136) ;  /* 0x000002b000008947 */ /* 0x000ff60003800000 */
[----:B---3--:R-:W2:Y:S04]  /*5eb0*/  LDL.LU.64 R220, [R1+0x68] ;  /* 0x0000680001dc7983 */ /* 0x008ea80000300a00 */
[----:B------:R-:W3:Y:S04]  /*5ec0*/  LDL.64 R218, [R1+0x10] ;  /* 0x0000100001da7983 */ /* 0x000ee80000100a00 */
[----:B------:R-:W4:Y:S04]  /*5ed0*/  LDL R224, [R1+0x1c] ;  /* 0x00001c0001e07983 */ /* 0x000f280000100800 */
[----:B------:R-:W5:Y:S04]  /*5ee0*/  LDL R216, [R1+0x20] ;  /* 0x0000200001d87983 */ /* 0x000f680000100800 */
[----:B------:R-:W5:Y:S01]  /*5ef0*/  LDL R102, [R1+0x28] ;  /* 0x0000280001667983 */ /* 0x000f620000100800 */
[----:B------:R-:W-:Y:S01]  /*5f00*/  IADD3 R0, R226, -0x3, RZ ;  /* 0xfffffffde2007810 */ /* 0x000fe20007ffe0ff */
[----:B------:R-:W-:-:S02]  /*5f10*/  IMAD.MOV.U32 R215, RZ, RZ, c[0x0][0x1e0] ;  /* 0x00007800ffd77624 */ /* 0x000fc400078e00ff */
[----:B------:R-:W-:Y:S01]  /*5f20*/  IMAD.MOV.U32 R223, RZ, RZ, 0x6 ;  /* 0x00000006ffdf7424 */ /* 0x000fe200078e00ff */
[----:B------:R-:W-:Y:S01]  /*5f30*/  SHF.R.S32.HI R2, RZ, 0x1f, R0 ;  /* 0x0000001fff027819 */ /* 0x000fe20000011400 */
[----:B------:R-:W-:-:S03]  /*5f40*/  IMAD.WIDE.U32 R4, R0, c[0x0][0x1e0], RZ ;  /* 0x0000780000047a25 */ /* 0x000fc600078e00ff */
[C---:B------:R-:W-:Y:S01]  /*5f50*/  SHF.L.U64.HI R7, R215.reuse, R223, c[0x0][0x1e4] ;  /* 0x00007900d7077619 */ /* 0x040fe200000102df */
[----:B------:R-:W-:Y:S02]  /*5f60*/  IMAD R2, R2, c[0x0][0x1e0], RZ ;  /* 0x0000780002027a24 */ /* 0x000fe400078e02ff */
[----:B------:R-:W-:Y:S02]  /*5f70*/  IMAD.SHL.U32 R6, R215, 0x40, RZ ;  /* 0x00000040d7067824 */ /* 0x000fe400078e00ff */
[----:B------:R-:W-:-:S04]  /*5f80*/  IMAD R0, R0, c[0x0][0x1e4], R2 ;  /* 0x0000790000007a24 */ /* 0x000fc800078e0202 */
[----:B------:R-:W-:-:S04]  /*5f90*/  IMAD.IADD R0, R5, 0x1, R0 ;  /* 0x0000000105007824 */ /* 0x000fc800078e0200 */
[----:B------:R-:W-:Y:S02]  /*5fa0*/  IMAD R0, R0, 0x60, RZ ;  /* 0x0000006000007824 */ /* 0x000fe400078e02ff */
[----:B--2---:R-:W-:-:S04]  /*5fb0*/  IMAD.WIDE.U32 R4, R4, 0x60, R220 ;  /* 0x0000006004047825 */ /* 0x004fc800078e00dc */
[----:B------:R-:W-:Y:S01]  /*5fc0*/  IMAD.IADD R0, R5, 0x1, R0 ;  /* 0x0000000105007824 */ /* 0x000fe200078e0200 */
[----:B------:R-:W-:Y:S02]  /*5fd0*/  LEA R2, P4, R4, c[0x0][0x1c8], 0x1 ;  /* 0x0000720004027a11 */ /* 0x000fe400078808ff */
[----:B---3--:R-:W-:Y:S02]  /*5fe0*/  ISETP.GE.AND P3, PT, R218, c[0x0][0x1d4], PT ;  /* 0x00007500da007a0c */ /* 0x008fe40003f66270 */
[----:B----4-:R-:W-:Y:S02]  /*5ff0*/  ISETP.GE.AND P1, PT, R224, c[0x0][0x1d4], PT ;  /* 0x00007500e0007a0c */ /* 0x010fe40003f26270 */
[----:B------:R-:W-:Y:S02]  /*6000*/  LEA.HI.X R3, R4, c[0x0][0x1cc], R0, 0x1, P4 ;  /* 0x0000730004037a11 */ /* 0x000fe400020f0c00 */
[----:B-----5:R-:W-:Y:S02]  /*6010*/  ISETP.GE.AND P0, PT, R216, c[0x0][0x1d4], PT ;  /* 0x00007500d8007a0c */ /* 0x020fe40003f06270 */
[----:B------:R-:W-:-:S02]  /*6020*/  IADD3 R10, P6, P5, R6, 0x80, R2 ;  /* 0x00000080060a7810 */ /* 0x000fc40007dde002 */
[-C--:B------:R-:W-:Y:S02]  /*6030*/  IADD3 R4, P4, R2, R6.reuse, RZ ;  /* 0x0000000602047210 */ /* 0x080fe40007f9e0ff */
        /* <DEDUP_REMOVED lines=18> */
.L_x_1136:
[----:B---3--:R-:W-:Y:S05]  /*6160*/  BSYNC B0 ;  /* 0x0000000000007941 */ /* 0x008fea0003800000 */
.L_x_1135:
[----:B------:R-:W2:Y:S01]  /*6170*/  LDL R0, [R1+0x5c] ;  /* 0x00005c0001007983 */ /* 0x000ea20000100800 */
[----:B-1----:R-:W-:Y:S01]  /*6180*/  IMAD.MOV.U32 R3, RZ, RZ, c[0x0][0x168] ;  /* 0x00005a00ff037624 */ /* 0x002fe200078e00ff */
[----:B------:R-:W-:Y:S01]  /*6190*/  IADD3 R223, R226, -0x2, RZ ;  /* 0xfffffffee2df7810 */ /* 0x000fe20007ffe0ff */
[----:B------:R-:W-:Y:S01]  /*61a0*/  IMAD.MOV.U32 R204, RZ, RZ, 0x1 ;  /* 0x00000001ffcc7424 */ /* 0x000fe200078e00ff */
[----:B------:R-:W0:Y:S01]  /*61b0*/  LDGDEPBAR ;  /* 0x00000000000079af */ /* 0x000e220000000000 */
[----:B--2---:R-:W-:-:S05]  /*61c0*/  @P2 IMAD.HI.U32 R2, R0, c[0x0][0x2c8], RZ ;  /* 0x0000b20000022a27 */ /* 0x004fca00078e00ff */
[----:B------:R-:W-:-:S04]  /*61d0*/  @P2 SHF.R.U32.HI R0, RZ, c[0x0][0x2cc], R2 ;  /* 0x0000b300ff002a19 */ /* 0x000fc80000011602 */
[----:B------:R-:W-:-:S05]  /*61e0*/  IADD3 R0, R0, c[0x0][0x1d0], -R3 ;  /* 0x0000740000007a10 */ /* 0x000fca0007ffe803 */
[----:B------:R-:W-:-:S05]  /*61f0*/  IMAD.HI R0, R0, 0x2aaaaaab, RZ ;  /* 0x2aaaaaab00007827 */ /* 0x000fca00078e02ff */
[----:B------:R-:W-:-:S04]  /*6200*/  SHF.R.U32.HI R2, RZ, 0x1f, R0 ;  /* 0x0000001fff027819 */ /* 0x000fc80000011600 */
[----:B------:R-:W-:-:S04]  /*6210*/  LEA.HI.SX32 R0, R0, R2, 0x1c ;  /* 0x0000000200007211 */ /* 0x000fc800078fe2ff */
[----:B------:R-:W-:-:S04]  /*6220*/  IMNMX R3, RZ, R0, !PT ;  /* 0x00000000ff037217 */ /* 0x000fc80007800200 */
[----:B------:R-:W-:Y:S01]  /*6230*/  ISETP.GE.AND P0, PT, R223, R3, PT ;  /* 0x00000003df00720c */ /* 0x000fe20003f06270 */
[----:B------:R1:W-:Y:S04]  /*6240*/  STL [R1+0x18], R3 ;  /* 0x0000180301007387 */ /* 0x0003e80000100800 */
[----:B------:R1:W-:Y:S08]  /*6250*/  STL [R1], RZ ;  /* 0x000000ff01007387 */ /* 0x0003f00000100800 */
[----:B------:R-:W-:Y:S05]  /*6260*/  @!P0 BRA `(.L_x_1137) ;  /* 0x000046b000008947 */ /* 0x000fea0003800000 */
[----:B------:R-:W2:Y:S01]  /*6270*/  LDL R4, [R1+0x34] ;  /* 0x0000340001047983 */ /* 0x000ea20000100800 */
[----:B-1----:R-:W-:Y:S01]  /*6280*/  IMAD.MOV.U32 R3, RZ, RZ, R100 ;  /* 0x000000ffff037224 */ /* 0x002fe200078e0064 */
[----:B------:R-:W-:Y:S01]  /*6290*/  MOV R238, R223 ;  /* 0x000000df00ee7202 */ /* 0x000fe20000000f00 */
[----:B------:R-:W-:Y:S01]  /*62a0*/  IMAD.MOV.U32 R2, RZ, RZ, R101 ;  /* 0x000000ffff027224 */ /* 0x000fe200078e0065 */
[----:B------:R1:W-:Y:S01]  /*62b0*/  STL [R1], RZ ;  /* 0x000000ff01007387 */ /* 0x0003e20000100800 */
[----:B------:R-:W-:Y:S01]  /*62c0*/  MOV R204, 0x1 ;  /* 0x0000000100cc7802 */ /* 0x000fe20000000f00 */
[----:B--2---:R-:W-:-:S05]  /*62d0*/  @P2 IMAD.HI.U32 R0, R4, c[0x0][0x2c8], RZ ;  /* 0x0000b20004002a27 */ /* 0x004fca00078e00ff */
[----:B------:R-:W-:-:S05]  /*62e0*/  @P2 SHF.R.U32.HI R0, RZ, c[0x0][0x2cc], R0 ;  /* 0x0000b300ff002a19 */ /* 0x000fca0000011600 */
[----:B------:R1:W-:Y:S02]  /*62f0*/  @P2 STL [R1+0x24], R0 ;  /* 0x0000240001002387 */ /* 0x0003e40000100800 */
.L_x_1138:
[----:B------:R-:W-:Y:S04]  /*6300*/  DEPBAR.LE SB0, 0x2 ;  /* 0x000080800000791a */ /* 0x000fe80000000000 */
[----:B------:R-:W-:Y:S01]  /*6310*/  WARPSYNC 0xffffffff ;  /* 0xffffffff00007948 */ /* 0x000fe20003800000 */
[----:B------:R-:W-:Y:S01]  /*6320*/  BAR.SYNC.DEFER_BLOCKING 0x0 ;  /* 0x0000000000007b1d */ /* 0x000fe20000010000 */
[----:B------:R-:W-:Y:S01]  /*6330*/  IMAD R205, R204, 0x9000, RZ ;  /* 0x00009000cccd7824 */ /* 0x000fe200078e02ff */
[C---:B------:R-:W-:Y:S02]  /*6340*/  ISETP.GE.AND P5, PT, R238.reuse, 0x1, PT ;  /* 0x00000001ee00780c */ /* 0x040fe40003fa6270 */
[----:B------:R-:W-:Y:S02]  /*6350*/  IADD3 R218, R238, -0x1, RZ ;  /* 0xffffffffeeda7810 */ /* 0x000fe40007ffe0ff */
[----:B-1----:R-:W-:Y:S04]  /*6360*/  IADD3 R0, R209, R205, RZ ;  /* 0x000000cdd1007210 */ /* 0x002fe80007ffe0ff */
[----:B------:R-:W-:Y:S05]  /*6370*/  IADD3 R200, R208, R0, RZ ;  /* 0x00000000d0c87210 */ /* 0x000fea0007ffe0ff */
[----:B------:R-:W-:Y:S01]  /*6380*/  @P5 IMAD.WIDE.U32 R202, R218, c[0x0][0x208], RZ ;  /* 0x00008200daca5a25 */ /* 0x000fe200078e00ff */
[----:B------:R-:W1:Y:S08]  /*6390*/  LDSM.16.M88.4 R8, [R0] ;  /* 0x000000000008783b */ /* 0x000e700000000200 */
[----:B------:R-:W2:Y:S08]  /*63a0*/  LDSM.16.M88.4 R16, [R0+0x800] ;  /* 0x000800000010783b */ /* 0x000eb00000000200 */
[----:B------:R-:W3:Y:S08]  /*63b0*/  LDSM.16.M88.4 R24, [R0+0x1000] ;  /* 0x001000000018783b */ /* 0x000ef00000000200 */
[----:B------:R-:W4:Y:S04]  /*63c0*/  LDL R215, [R1+0x48] ;  /* 0x0000480001d77983 */ /* 0x000f280000100800 */
[----:B------:R-:W5:Y:S08]  /*63d0*/  LDSM.16.M88.4 R32, [R0+0x1800] ;  /* 0x001800000020783b */ /* 0x000f700000000200 */
[----:B------:R-:W4:Y:S01]  /*63e0*/  LDL R201, [R1+0x30] ;  /* 0x0000300001c97983 */ /* 0x000f220000100800 */
[C---:B-1----:R-:W-:Y:S03]  /*63f0*/  HMMA.16816.F32.BF16 R4, R152.reuse, R8, RZ ;  /* 0x000000089804723c */ /* 0x042fe600000418ff */
[----:B------:R-:W1:Y:S05]  /*6400*/  LDSM.16.M88.4 R40, [R0+0x2000] ;  /* 0x002000000028783b */ /* 0x000e6a0000000200 */
[C---:B------:R-:W-:Y:S03]  /*6410*/  HMMA.16816.F32.BF16 R8, R152.reuse, R10, RZ ;  /* 0x0000000a9808723c */ /* 0x040fe600000418ff */
[----:B------:R-:W1:Y:S05]  /*6420*/  LDSM.16.M88.4 R48, [R0+0x2800] ;  /* 0x002800000030783b */ /* 0x000e6a0000000200 */
[C---:B--2---:R-:W-:Y:S03]  /*6430*/  HMMA.16816.F32.BF16 R12, R152.reuse, R16, RZ ;  /* 0x00000010980c723c */ /* 0x044fe600000418ff */
[----:B------:R-:W2:Y:S06]  /*6440*/  LDL.64 R216, [R1+0x38] ;  /* 0x0000380001d87983 */ /* 0x000eac0000100a00 */
[----:B------:R-:W2:Y:S01]  /*6450*/  LDL.LU R221, [R1] ;  /* 0x0000000001dd7983 */ /* 0x000ea20000300800 */
[C---:B------:R-:W-:Y:S03]  /*6460*/  HMMA.16816.F32.BF16 R16, R152.reuse, R18, RZ ;  /* 0x000000129810723c */ /* 0x040fe600000418ff */
[----:B------:R-:W1:Y:S05]  /*6470*/  LDSM.16.M88.4 R100, [R200] ;  /* 0x00000000c864783b */ /* 0x000e6a0000000200 */
[C---:B---3--:R-:W-:Y:S03]  /*6480*/  HMMA.16816.F32.BF16 R20, R152.reuse, R24, RZ ;  /* 0x000000189814723c */ /* 0x048fe600000418ff */
[----:B------:R-:W3:Y:S05]  /*6490*/  LDL.64 R228, [R1+0x10] ;  /* 0x0000100001e47983 */ /* 0x000eea0000100a00 */
[C---:B------:R-:W-:Y:S01]  /*64a0*/  HMMA.16816.F32.BF16 R24, R152.reuse, R26, RZ ;  /* 0x0000001a9818723c */ /* 0x040fe200000418ff */
[----:B------:R-:W2:Y:S04]  /*64b0*/  LDL R222, [R1+0x24] ;  /* 0x0000240001de7983 */ /* 0x000ea80000100800 */
[----:B------:R-:W2:Y:S03]  /*64c0*/  LDL R227, [R1+0x1c] ;  /* 0x00001c0001e37983 */ /* 0x000ea60000100800 */
[C---:B-----5:R-:W-:Y:S01]  /*64d0*/  HMMA.16816.F32.BF16 R28, R152.reuse, R32, RZ ;  /* 0x00000020981c723c */ /* 0x060fe200000418ff */
[----:B------:R-:W5:Y:S04]  /*64e0*/  LDL R220, [R1+0x58] ;  /* 0x0000580001dc7983 */ /* 0x000f680000100800 */
[----:B------:R-:W4:Y:S03]  /*64f0*/  LDL R226, [R1+0x20] ;  /* 0x0000200001e27983 */ /* 0x000f260000100800 */
[C---:B------:R-:W-:Y:S08]  /*6500*/  HMMA.16816.F32.BF16 R32, R152.reuse, R34, RZ ;  /* 0x000000229820723c */ /* 0x040ff000000418ff */
[C---:B-1----:R-:W-:Y:S08]  /*6510*/  HMMA.16816.F32.BF16 R36, R152.reuse, R40, RZ ;  /* 0x000000289824723c */ /* 0x042ff000000418ff */
[C---:B------:R-:W-:Y:S08]  /*6520*/  HMMA.16816.F32.BF16 R40, R152.reuse, R42, RZ ;  /* 0x0000002a9828723c */ /* 0x040ff000000418ff */
[C---:B------:R-:W-:Y:S08]  /*6530*/  HMMA.16816.F32.BF16 R44, R152.reuse, R48, RZ ;  /* 0x00000030982c723c */ /* 0x040ff000000418ff */
[----:B------:R-:W-:Y:S08]  /*6540*/  HMMA.16816.F32.BF16 R48, R152, R50, RZ ;  /* 0x000000329830723c */ /* 0x000ff000000418ff */
[C---:B------:R-:W-:Y:S08]  /*6550*/  HMMA.16816.F32.BF16 R4, R156.reuse, R100, R4 ;  /* 0x000000649c04723c */ /* 0x040ff00000041804 */
        /* <DEDUP_REMOVED lines=13> */
[----:B------:R-:W1:Y:S02]  /*6630*/  LDSM.16.M88.4 R100, [R200+0x2800] ;  /* 0x00280000c864783b */ /* 0x000e640000000200 */
[----:B---3--:R-:W-:Y:S05]  /*6640*/  @P5 ISETP.GE.AND P3, PT, R228, c[0x0][0x1d4], PT ;  /* 0x00007500e4005a0c */ /* 0x008fea0003f66270 */
[C---:B-1----:R-:W-:Y:S03]  /*6650*/  HMMA.16816.F32.BF16 R44, R156.reuse, R100, R44 ;  /* 0x000000649c2c723c */ /* 0x042fe6000004182c */
[----:B--2---:R-:W-:Y:S04]  /*6660*/  @P5 ISETP.GE.AND P1, PT, R227, c[0x0][0x1d4], PT ;  /* 0x00007500e3005a0c */ /* 0x004fe80003f26270 */
[----:B------:R-:W-:Y:S01]  /*6670*/  @P5 SHF.R.S32.HI R100, RZ, 0x1f, R218 ;  /* 0x0000001fff645819 */ /* 0x000fe200000114da */
[----:B------:R-:W-:Y:S04]  /*6680*/  HMMA.16816.F32.BF16 R48, R156, R102, R48 ;  /* 0x000000669c30723c */ /* 0x000fe80000041830 */
[----:B------:R-:W-:Y:S01]  /*6690*/  @P5 IMAD R100, R100, c[0x0][0x208], RZ ;  /* 0x0000820064645a24 */ /* 0x000fe200078e02ff */
[----:B----4-:R-:W-:Y:S02]  /*66a0*/  @P5 ISETP.GE.AND P0, PT, R226, c[0x0][0x1d4], PT ;  /* 0x00007500e2005a0c */ /* 0x010fe40003f06270 */
[----:B------:R-:W-:Y:S01]  /*66b0*/  @P5 MOV R102, R216 ;  /* 0x000000d800665202 */ /* 0x000fe20000000f00 */
[----:B------:R-:W-:Y:S01]  /*66c0*/  @P5 IMAD R100, R218, c[0x0][0x20c], R100 ;  /* 0x00008300da645a24 */ /* 0x000fe200078e0264 */
[----:B------:R-:W-:Y:S03]  /*66d0*/  @P5 MOV R103, R215 ;  /* 0x000000d700675202 */ /* 0x000fe60000000f00 */
[----:B------:R-:W-:Y:S01]  /*66e0*/  @P5 IMAD R215, R221, 0x9000, R201 ;  /* 0x00009000ddd75824 */ /* 0x000fe200078e02c9 */
[----:B------:R-:W-:Y:S01]  /*66f0*/  @P5 IADD3 R100, R203, R100, RZ ;  /* 0x00000064cb645210 */ /* 0x000fe20007ffe0ff */
[----:B------:R-:W-:Y:S01]  /*6700*/  @P5 IMAD.WIDE.U32 R102, R202, 0x60, R102 ;  /* 0x00000060ca665825 */ /* 0x000fe200078e0066 */
[----:B------:R-:W-:Y:S02]  /*6710*/  @P5 MOV R202, c[0x0][0x208] ;  /* 0x0000820000ca5a02 */ /* 0x000fe40000000f00 */
[----:B------:R-:W-:Y:S01]  /*6720*/  IADD3 R201, R206, R0, RZ ;  /* 0x00000000cec97210 */ /* 0x000fe20007ffe0ff */
[----:B------:R-:W-:Y:S01]  /*6730*/  @P5 IMAD R101, R100, 0x60, RZ ;  /* 0x0000006064655824 */ /* 0x000fe200078e02ff */
[C---:B------:R-:W-:Y:S04]  /*6740*/  @P5 LEA R100, P4, R102.reuse, c[0x0][0x1f8], 0x1 ;  /* 0x00007e0066645a11 */ /* 0x040fe800078808ff */
[----:B------:R-:W-:Y:S04]  /*6750*/  @P5 IADD3 R101, R103, R101, RZ ;  /* 0x0000006567655210 */ /* 0x000fe80007ffe0ff */
[----:B------:R-:W-:Y:S01]  /*6760*/  @P5 LEA.HI.X R101, R102, c[0x0][0x1fc], R101, 0x1, P4 ;  /* 0x00007f0066655a11 */ /* 0x000fe200020f0c65 */
[----:B------:R-:W-:Y:S04]  /*6770*/  @P5 IMAD.MOV.U32 R102, RZ, RZ, 0x6 ;  /* 0x00000006ff665424 */ /* 0x000fe800078e00ff */
[----:B------:R-:W-:Y:S01]  /*6780*/  @!PT LDS RZ, [RZ] ;  /* 0x00000000fffff984 */ /* 0x000fe20000000800 */
[----:B------:R-:W-:Y:S01]  /*6790*/  @!PT LDS RZ, [RZ] ;  /* 0x00000000fffff984 */ /* 0x000fe20000000800 */
[----:B------:R-:W-:Y:S01]  /*67a0*/  @!PT LDS RZ, [RZ] ;  /* 0x00000000fffff984 */ /* 0x000fe20000000800 */
[----:B------:R1:W-:Y:S01]  /*67b0*/  @P5 LDGSTS.E.BYPASS.LTC128B.128 [R215], [R100.64], !P3 ;  /* 0x0000000064d75fae */ /* 0x0003e2000d901d46 */
[C---:B------:R-:W-:Y:S02]  /*67c0*/  @P5 SHF.L.U64.HI R102, R202.reuse, R102, c[0x0][0x20c] ;  /* 0x00008300ca665619 */ /* 0x040fe40000010266 */
[----:B------:R-:W-:Y:S05]  /*67d0*/  @P5 SHF.L.U32 R202, R202, 0x6, RZ ;  /* 0x00000006caca5819 */ /* 0x000fea00000006ff */
[----:B------:R1:W-:Y:S08]  /*67e0*/  @P5 LDGSTS.E.BYPASS.LTC128B.128 [R215+0x3000], [R100.64+0x80], !P1 ;  /* 0x0300008064d75fae */ /* 0x0003f0000c901d46 */
[----:B------:R1:W-:Y:S02]  /*67f0*/  @P5 LDGSTS.E.BYPASS.LTC128B.128 [R215+0x6000], [R100.64+0x100], !P0 ;  /* 0x0600010064d75fae */ /* 0x0003e4000c101d46 */
[----:B-1----:R-:W-:Y:S04]  /*6800*/  @P5 IADD3 R100, P4, R202, R100, RZ ;  /* 0x00000064ca645210 */ /* 0x002fe80007f9e0ff */
[----:B------:R-:W-:Y:S02]  /*6810*/  @P5 IADD3.X R101, R102, R101, RZ, P4, !PT ;  /* 0x0000006566655210 */ /* 0x000fe400027fe4ff */
[----:B------:R-:W-:Y:S03]  /*6820*/  @P5 IADD3 R202, P4, R202, R100, RZ ;  /* 0x00000064caca5210 */ /* 0x000fe60007f9e0ff */
[----:B------:R1:W-:Y:S01]  /*6830*/  @P5 LDGSTS.E.BYPASS.LTC128B.128 [R215+0x1000], [R100.64], !P3 ;  /* 0x0100000064d75fae */ /* 0x0003e2000d901d46 */
[----:B------:R-:W-:Y:S07]  /*6840*/  @P5 IADD3.X R203, R102, R101, RZ, P4, !PT ;  /* 0x0000006566cb5210 */ /* 0x000fee00027fe4ff */
[----:B------:R1:W-:Y:S08]  /*6850*/  @P5 LDGSTS.E.BYPASS.LTC128B.128 [R215+0x4000], [R100.64+0x80], !P1 ;  /* 0x0400008064d75fae */ /* 0x0003f0000c901d46 */
[----:B------:R1:W-:Y:S08]  /*6860*/  @P5 LDGSTS.E.BYPASS.LTC128B.128 [R215+0x7000], [R100.64+0x100], !P0 ;  /* 0x0700010064d75fae */ /* 0x0003f0000c101d46 */
[----:B------:R2:W-:Y:S08]  /*6870*/  @P5 LDGSTS.E.BYPASS.LTC128B.128 [R215+0x2000], [R202.64], !P3 ;  /* 0x02000000cad75fae */ /* 0x0005f0000d901d46 */
[----:B------:R2:W-:Y:S08]  /*6880*/  @P5 LDGSTS.E.BYPASS.LTC128B.128 [R215+0x5000], [R202.64+0x80], !P1 ;  /* 0x05000080cad75fae */ /* 0x0005f0000c901d46 */
[----:B------:R2:W-:Y:S08]  /*6890*/  @P5 LDGSTS.E.BYPASS.LTC128B.128 [R215+0x8000], [R202.64+0x100], !P0 ;  /* 0x08000100cad75fae */ /* 0x0005f0000c101d46 */
[----:B-1----:R-:W1:Y:S08]  /*68a0*/  LDSM.16.M88.4 R100, [R201] ;  /* 0x00000000c964783b */ /* 0x002e700000000200 */
[----:B------:R-:W0:Y:S01]  /*68b0*/  LDGDEPBAR ;  /* 0x00000000000079af */ /* 0x000e220000000000 */
[----:B--2---:R-:W-:Y:S02]  /*68c0*/  IADD3 R203, R206, R200, RZ ;  /* 0x000000c8cecb7210 */ /* 0x004fe40007ffe0ff */
[----:B------:R-:W-:Y:S01]  /*68d0*/  IADD3 R202, R208, R0, R206 ;  /* 0x00000000d0ca7210 */ /* 0x000fe20007ffe0ce */
        /* <DEDUP_REMOVED lines=122> */
[----:B------:R1:W2:Y:S08]  /*7080*/  LDSM.16.M88.4 R100, [R0+0x8800] ;  /* 0x008800000064783b */ /* 0x0002b00000000200 */
[----:B-1----:R1:W3:Y:S01]  /*7090*/  LDL R0, [R1+0x34] ;  /* 0x0000340001007983 */ /* 0x0022e20000100800 */
[C---:B--2---:R-:W-:Y:S08]  /*70a0*/  HMMA.16816.F32.BF16 R44, R184.reuse, R100, R44 ;  /* 0x00000064b82c723c */ /* 0x044ff0000004182c */
[----:B------:R-:W-:Y:S01]  /*70b0*/  HMMA.16816.F32.BF16 R48, R184, R102, R48 ;  /* 0x00000066b830723c */ /* 0x000fe20000041830 */
[----:B------:R-:W2:Y:S07]  /*70c0*/  LDSM.16.M88.4 R100, [R200+0x6000] ;  /* 0x00600000c864783b */ /* 0x000eae0000000200 */
[C---:B--2---:R-:W-:Y:S08]  /*70d0*/  HMMA.16816.F32.BF16 R4, R188.reuse, R100, R4 ;  /* 0x00000064bc04723c */ /* 0x044ff00000041804 */
[C---:B------:R-:W-:Y:S01]  /*70e0*/  HMMA.16816.F32.BF16 R8, R188.reuse, R102, R8 ;  /* 0x00000066bc08723c */ /* 0x040fe20000041808 */
        /* <DEDUP_REMOVED lines=12> */
[----:B------:R-:W2:Y:S03]  /*71b0*/  LDSM.16.M88.4 R100, [R200+0x8800] ;  /* 0x00880000c864783b */ /* 0x000ea60000000200 */
[----:B---3--:R-:W-:Y:S04]  /*71c0*/  @P2 MOV R0, R222 ;  /* 0x000000de00002202 */ /* 0x008fe80000000f00 */
        /* <DEDUP_REMOVED lines=19> */
[----:B------:R-:W-:Y:S01]  /*7300*/  HMMA.16816.F32.BF16 R48, R192, R102, R48 ;  /* 0x00000066c030723c */ /* 0x000fe20000041830 */
[----:B------:R-:W2:Y:S07]  /*7310*/  LDSM.16.M88.4 R100, [R203+0x6000] ;  /* 0x00600000cb64783b */ /* 0x000eae0000000200 */
[C---:B--2---:R-:W-:Y:S08]  /*7320*/  HMMA.16816.F32.BF16 R4, R196.reuse, R100, R4 ;  /* 0x00000064c404723c */ /* 0x044ff00000041804 */
[C---:B------:R-:W-:Y:S01]  /*7330*/  HMMA.16816.F32.BF16 R8, R196.reuse, R102, R8 ;  /* 0x00000066c408723c */ /* 0x040fe20000041808 */
[----:B------:R-:W2:Y:S11]  /*7340*/  LDSM.16.M88.4 R100, [R202+0x6800] ;  /* 0x00680000ca64783b */ /* 0x000eb60000000200 */
[----:B------:R-:W-:Y:S04]  /*7350*/  @!UPT UIADD3 URZ, URZ, URZ, URZ ;  /* 0x0000003f3f3ff290 */ /* 0x000fe8000fffe03f */
[----:B------:R-:W-:Y:S02]  /*7360*/  FMUL.FTZ R4, R4, c[0x0][0x320] ;  /* 0x0000c80004047a20 */ /* 0x000fe40000410000 */
        /* <DEDUP_REMOVED lines=8> */
[----:B------:R-:W-:Y:S01]  /*73f0*/  MUFU.TANH R218, R6 ;  /* 0x0000000600da7308 */ /* 0x000fe20000002400 */
[C---:B--2---:R-:W-:Y:S09]  /*7400*/  HMMA.16816.F32.BF16 R12, R196.reuse, R100, R12 ;  /* 0x00000064c40c723c */ /* 0x044ff2000004180c */
[----:B------:R-:W2:Y:S01]  /*7410*/  MUFU.TANH R217, R5 ;  /* 0x0000000500d97308 */ /* 0x000ea20000002400 */
[C---:B------:R-:W-:Y:S01]  /*7420*/  HMMA.16816.F32.BF16 R16, R196.reuse, R102, R16 ;  /* 0x00000066c410723c */ /* 0x040fe20000041810 */
[----:B------:R-:W4:Y:S08]  /*7430*/  LDSM.16.M88.4 R100, [R202+0x7000] ;  /* 0x00700000ca64783b */ /* 0x000f300000000200 */
[----:B------:R1:W-:Y:S10]  /*7440*/  MUFU.TANH R216, R7 ;  /* 0x0000000700d87308 */ /* 0x0003f40000002400 */
[----:B------:R-:W2:Y:S01]  /*7450*/  MUFU.TANH R201, R8 ;  /* 0x0000000800c97308 */ /* 0x000ea20000002400 */
[----:B------:R-:W-:Y:S02]  /*7460*/  FMUL.FTZ R12, R12, c[0x0][0x320] ;  /* 0x0000c8000c0c7a20 */ /* 0x000fe40000410000 */
[----:B------:R-:W-:Y:S02]  /*7470*/  FMUL.FTZ R15, R15, c[0x0][0x320] ;  /* 0x0000c8000f0f7a20 */ /* 0x000fe40000410000 */
[----:B------:R-:W-:Y:S02]  /*7480*/  FMUL.FTZ R13, R13, c[0x0][0x320] ;  /* 0x0000c8000d0d7a20 */ /* 0x000fe40000410000 */
[----:B------:R-:W-:Y:S03]  /*7490*/  FMUL.FTZ R14, R14, c[0x0][0x320] ;  /* 0x0000c8000e0e7a20 */ /* 0x000fe60000410000 */
[----:B------:R-:W-:Y:S01]  /*74a0*/  MUFU.TANH R203, R10 ;  /* 0x0000000a00cb7308 */ /* 0x000fe20000002400 */
[----:B------:R-:W-:Y:S02]  /*74b0*/  FMUL.FTZ R18, R18, c[0x0][0x320] ;  /* 0x0000c80012127a20 */ /* 0x000fe40000410000 */
[----:B------:R-:W-:Y:S01]  /*74c0*/  FMUL.FTZ R19, R19, c[0x0][0x320] ;  /* 0x0000c80013137a20 */ /* 0x000fe20000410000 */
[----:B-1----:R-:W1:Y:S01]  /*74d0*/  LDSM.16.M88.4 R4, [R202+0x7800] ;  /* 0x00780000ca04783b */ /* 0x002e620000000200 */
[----:B------:R-:W-:Y:S02]  /*74e0*/  FMUL.FTZ R16, R16, c[0x0][0x320] ;  /* 0x0000c80010107a20 */ /* 0x000fe40000410000 */
[----:B------:R-:W-:Y:S03]  /*74f0*/  FMUL.FTZ R17, R17, c[0x0][0x320] ;  /* 0x0000c80011117a20 */ /* 0x000fe60000410000 */
[----:B------:R-:W-:Y:S01]  /*7500*/  MUFU.TANH R200, R9 ;  /* 0x0000000900c87308 */ /* 0x000fe20000002400 */
[C---:B----4-:R-:W-:Y:S09]  /*7510*/  HMMA.16816.F32.BF16 R20, R196.reuse, R100, R20 ;  /* 0x00000064c414723c */ /* 0x050ff20000041814 */
[----:B------:R4:W-:Y:S01]  /*7520*/  MUFU.TANH R215, R11 ;  /* 0x0000000b00d77308 */ /* 0x0009e20000002400 */
[C---:B------:R-:W-:Y:S09]  /*7530*/  HMMA.16816.F32.BF16 R24, R196.reuse, R102, R24 ;  /* 0x00000066c418723c */ /* 0x040ff20000041818 */
[----:B------:R-:W2:Y:S10]  /*7540*/  MUFU.TANH R12, R12 ;  /* 0x0000000c000c7308 */ /* 0x000eb40000002400 */
[----:B------:R-:W-:Y:S01]  /*7550*/  MUFU.TANH R18, R18 ;  /* 0x0000001200127308 */ /* 0x000fe20000002400 */
[----:B------:R-:W-:Y:S01]  /*7560*/  FMUL.FTZ R22, R22, c[0x0][0x320] ;  /* 0x0000c80016167a20 */ /* 0x000fe20000410000 */
[C---:B-1----:R-:W-:Y:S01]  /*7570*/  HMMA.16816.F32.BF16 R28, R196.reuse, R4, R28 ;  /* 0x00000004c41c723c */ /* 0x042fe2000004181c */
[----:B----4-:R-:W-:Y:S02]  /*7580*/  LDSM.16.M88.4 R8, [R202+0x8800] ;  /* 0x00880000ca08783b */ /* 0x010fe40000000200 */
[----:B------:R-:W-:Y:S02]  /*7590*/  FMUL.FTZ R20, R20, c[0x0][0x320] ;  /* 0x0000c80014147a20 */ /* 0x000fe40000410000 */
[----:B------:R-:W-:Y:S03]  /*75a0*/  FMUL.FTZ R21, R21, c[0x0][0x320] ;  /* 0x0000c80015157a20 */ /* 0x000fe60000410000 */
[----:B------:R-:W-:Y:S01]  /*75b0*/  MUFU.TANH R22, R22 ;  /* 0x0000001600167308 */ /* 0x000fe20000002400 */
[----:B------:R-:W-:Y:S01]  /*75c0*/  FMUL.FTZ R25, R25, c[0x0][0x320] ;  /* 0x0000c80019197a20 */ /* 0x000fe20000410000 */
[C---:B------:R-:W-:Y:S01]  /*75d0*/  HMMA.16816.F32.BF16 R32, R196.reuse, R6, R32 ;  /* 0x00000006c420723c */ /* 0x040fe20000041820 */
[----:B------:R-:W1:Y:S01]  /*75e0*/  LDSM.16.M88.4 R4, [R202+0x8000] ;  /* 0x00800000ca04783b */ /* 0x000e620000000200 */
[----:B------:R-:W-:Y:S04]  /*75f0*/  DEPBAR.LE SB0, 0x2 ;  /* 0x000080800000791a */ /* 0x000fe80000000000 */
[----:B------:R-:W-:Y:S02]  /*7600*/  FMUL.FTZ R24, R24, c[0x0][0x320] ;  /* 0x0000c80018187a20 */ /* 0x000fe40000410000 */
[----:B------:R-:W-:Y:S01]  /*7610*/  MUFU.TANH R25, R25 ;  /* 0x0000001900197308 */ /* 0x000fe20000002400 */
[----:B------:R-:W-:Y:S03]  /*7620*/  BAR.SYNC.DEFER_BLOCKING 0x0 ;  /* 0x0000000000007b1d */ /* 0x000fe60000010000 */
[----:B------:R-:W-:Y:S02]  /*7630*/  FMUL.FTZ R23, R23, c[0x0][0x320] ;  /* 0x0000c80017177a20 */ /* 0x000fe40000410000 */
        /* <DEDUP_REMOVED lines=9> */
[----:B------:R-:W-:Y:S01]  /*76d0*/  FMUL.FTZ R30, R30, c[0x0][0x320] ;  /* 0x0000c8001e1e7a20 */ /* 0x000fe20000410000 */
[----:B------:R-:W-:Y:S01]  /*76e0*/  MUFU.TANH R32, R32 ;  /* 0x0000002000207308 */ /* 0x000fe20000002400 */
[C---:B-1----:R-:W-:Y:S01]  /*76f0*/  HMMA.16816.F32.BF16 R36, R196.reuse, R4, R36 ;  /* 0x00000004c424723c */ /* 0x042fe20000041824 */
[----:B------:R-:W1:Y:S08]  /*7700*/  SHFL.IDX PT, R4, R0, RZ, 0x1c1f ;  /* 0x001c1fff00047589 */ /* 0x000e7000000e0000 */
[----:B------:R-:W-:Y:S01]  /*7710*/  MUFU.TANH R33, R33 ;  /* 0x0000002100217308 */ /* 0x000fe20000002400 */
[C---:B------:R-:W-:Y:S01]  /*7720*/  HMMA.16816.F32.BF16 R40, R196.reuse, R6, R40 ;  /* 0x00000006c428723c */ /* 0x040fe20000041828 */
[----:B------:R4:W1:Y:S08]  /*7730*/  SHFL.IDX PT, R5, R0, 0x1, 0x1c1f ;  /* 0x003c1f0000057f89 */ /* 0x00087000000e0000 */
[----:B------:R-:W-:Y:S01]  /*7740*/  MUFU.TANH R20, R20 ;  /* 0x0000001400147308 */ /* 0x000fe20000002400 */
[C---:B------:R-:W-:Y:S09]  /*7750*/  HMMA.16816.F32.BF16 R44, R196.reuse, R8, R44 ;  /* 0x00000008c42c723c */ /* 0x040ff2000004182c */
[----:B------:R-:W1:Y:S01]  /*7760*/  MUFU.TANH R13, R13 ;  /* 0x0000000d000d7308 */ /* 0x000e620000002400 */
[----:B------:R-:W-:Y:S03]  /*7770*/  HMMA.16816.F32.BF16 R48, R196, R10, R48 ;  /* 0x0000000ac430723c */ /* 0x000fe60000041830 */
[----:B------:R-:W-:Y:S02]  /*7780*/  FMUL.FTZ R36, R36, c[0x0][0x320] ;  /* 0x0000c80024247a20 */ /* 0x000fe40000410000 */
[----:B------:R-:W-:Y:S02]  /*7790*/  FMUL.FTZ R37, R37, c[0x0][0x320] ;  /* 0x0000c80025257a20 */ /* 0x000fe40000410000 */
[----:B----4-:R-:W-:Y:S02]  /*77a0*/  IMAD R0, R238, -0x60, RZ ;  /* 0xffffffa0ee007824 */ /* 0x010fe400078e02ff */
[----:B------:R-:W-:Y:S03]  /*77b0*/  MUFU.TANH R14, R14 ;  /* 0x0000000e000e7308 */ /* 0x000fe60000002400 */
[----:B------:R-:W-:Y:S01]  /*77c0*/  FMUL.FTZ R38, R38, c[0x0][0x320] ;  /* 0x0000c80026267a20 */ /* 0x000fe20000410000 */
[----:B-----5:R-:W-:Y:S01]  /*77d0*/  IADD3 R0, -R220, 0x1, R0 ;  /* 0x00000001dc007810 */ /* 0x020fe20007ffe100 */
[----:B------:R-:W-:Y:S02]  /*77e0*/  FMUL.FTZ R39, R39, c[0x0][0x320] ;  /* 0x0000c80027277a20 */ /* 0x000fe40000410000 */
[----:B------:R-:W-:Y:S01]  /*77f0*/  FMUL.FTZ R40, R40, c[0x0][0x320] ;  /* 0x0000c80028287a20 */ /* 0x000fe20000410000 */
[----:B------:R-:W-:Y:S01]  /*7800*/  IADD3 R0, R0, c[0x0][0x1d0], RZ ;  /* 0x0000740000007a10 */ /* 0x000fe20007ffe0ff */
[----:B------:R-:W-:Y:S01]  /*7810*/  FMUL.FTZ R41, R41, c[0x0][0x320] ;  /* 0x0000c80029297a20 */ /* 0x000fe20000410000 */
[----:B------:R-:W4:Y:S01]  /*7820*/  MUFU.TANH R16, R16 ;  /* 0x0000001000107308 */ /* 0x000f220000002400 */
[----:B------:R-:W-:Y:S01]  /*7830*/  FMUL.FTZ R42, R42, c[0x0][0x320] ;  /* 0x0000c8002a2a7a20 */ /* 0x000fe20000410000 */
[----:B------:R-:W-:Y:S01]  /*7840*/  IADD3 R0, R0, -c[0x0][0x168], RZ ;  /* 0x80005a0000007a10 */ /* 0x000fe20007ffe0ff */
[----:B------:R-:W-:Y:S02]  /*7850*/  FMUL.FTZ R44, R44, c[0x0][0x320] ;  /* 0x0000c8002c2c7a20 */ /* 0x000fe40000410000 */
[----:B------:R-:W-:Y:S02]  /*7860*/  FMUL.FTZ R45, R45, c[0x0][0x320] ;  /* 0x0000c8002d2d7a20 */ /* 0x000fe40000410000 */
[C---:B-1----:R-:W-:Y:S01]  /*7870*/  IMAD.IADD R4, R0.reuse, 0x1, R4 ;  /* 0x0000000100047824 */ /* 0x042fe200078e0204 */
[----:B------:R-:W-:Y:S01]  /*7880*/  IADD3 R0, R0, R5, RZ ;  /* 0x0000000500007210 */ /* 0x000fe20007ffe0ff */
[----:B------:R-:W-:Y:S01]  /*7890*/  FMUL.FTZ R43, R43, c[0x0][0x320] ;  /* 0x0000c8002b2b7a20 */ /* 0x000fe20000410000 */
[----:B------:R-:W-:Y:S01]  /*78a0*/  MUFU.TANH R15, R15 ;  /* 0x0000000f000f7308 */ /* 0x000fe20000002400 */
[----:B------:R-:W-:Y:S01]  /*78b0*/  FMUL.FTZ R46, R46, c[0x0][0x320] ;  /* 0x0000c8002e2e7a20 */ /* 0x000fe20000410000 */
[----:B------:R-:W-:Y:S01]  /*78c0*/  ISETP.GT.AND P3, PT, R4, RZ, PT ;  /* 0x000000ff0400720c */ /* 0x000fe20003f64270 */
[----:B------:R-:W-:Y:S01]  /*78d0*/  FMUL.FTZ R48, R48, c[0x0][0x320] ;  /* 0x0000c80030307a20 */ /* 0x000fe20000410000 */
[----:B------:R-:W-:Y:S01]  /*78e0*/  ISETP.GT.AND P0, PT, R4, 0x1, PT ;  /* 0x000000010400780c */ /* 0x000fe20003f04270 */
[----:B------:R-:W-:Y:S01]  /*78f0*/  FMUL.FTZ R47, R47, c[0x0][0x320] ;  /* 0x0000c8002f2f7a20 */ /* 0x000fe20000410000 */
[----:B---3--:R-:W-:Y:S01]  /*7900*/  FSEL R5, R219, -INF , P3 ;  /* 0xff800000db057808 */ /* 0x008fe20001800000 */
[----:B------:R-:W-:Y:S01]  /*7910*/  FMUL.FTZ R49, R49, c[0x0][0x320] ;  /* 0x0000c80031317a20 */ /* 0x000fe20000410000 */
[----:B--2---:R-:W-:Y:S01]  /*7920*/  FSEL R7, R217, -INF , P0 ;  /* 0xff800000d9077808 */ /* 0x004fe20000000000 */
[----:B------:R-:W-:Y:S01]  /*7930*/  FMUL.FTZ R50, R50, c[0x0][0x320] ;  /* 0x0000c80032327a20 */ /* 0x000fe20000410000 */
[----:B------:R-:W-:Y:S01]  /*7940*/  FMNMX.FTZ R11, R5, R2, !PT ;  /* 0x00000002050b7209 */ /* 0x000fe20007810000 */
[----:B------:R-:W1:Y:S01]  /*7950*/  MUFU.TANH R17, R17 ;  /* 0x0000001100117308 */ /* 0x000e620000002400 */
[----:B------:R-:W-:Y:S01]  /*7960*/  ISETP.GT.AND P5, PT, R4, 0x8, PT ;  /* 0x000000080400780c */ /* 0x000fe20003fa4270 */
[----:B------:R-:W-:Y:S01]  /*7970*/  FMUL.FTZ R51, R51, c[0x0][0x320] ;  /* 0x0000c80033337a20 */ /* 0x000fe20000410000 */
[----:B------:R-:W-:Y:S02]  /*7980*/  ISETP.GT.AND P1, PT, R0, RZ, PT ;  /* 0x000000ff0000720c */ /* 0x000fe40003f24270 */
[----:B------:R-:W-:Y:S02]  /*7990*/  ISETP.GT.AND P0, PT, R4, 0x10, PT ;  /* 0x000000100400780c */ /* 0x000fe40003f04270 */
[----:B------:R-:W-:Y:S02]  /*79a0*/  FSEL R6, R218, -INF , P1 ;  /* 0xff800000da067808 */ /* 0x000fe40000800000 */
[----:B------:R-:W-:Y:S01]  /*79b0*/  ISETP.GT.AND P3, PT, R4, 0x9, PT ;  /* 0x000000090400780c */ /* 0x000fe20003f64270 */
[----:B------:R-:W2:Y:S01]  /*79c0*/  MUFU.TANH R19, R19 ;  /* 0x0000001300137308 */ /* 0x000ea20000002400 */
[----:B------:R-:W-:Y:S02]  /*79d0*/  ISETP.GT.AND P6, PT, R0, 0x1, PT ;  /* 0x000000010000780c */ /* 0x000fe40003fc4270 */
[----:B------:R-:W-:Y:S02]  /*79e0*/  FSEL R9, R201, -INF , P5 ;  /* 0xff800000c9097808 */ /* 0x000fe40002800000 */
[----:B------:R-:W-:Y:S02]  /*79f0*/  FMNMX.FTZ R11, R7, R11, !PT ;  /* 0x0000000b070b7209 */ /* 0x000fe40007810000 */
[----:B------:R-:W-:Y:S02]  /*7a00*/  FSEL R218, R12, -INF , P0 ;  /* 0xff8000000cda7808 */ /* 0x000fe40000000000 */
[----:B------:R-:W-:Y:S01]  /*7a10*/  FSEL R8, R216, -INF , P6 ;  /* 0xff800000d8087808 */ /* 0x000fe20003000000 */
[----:B------:R-:W3:Y:S01]  /*7a20*/  MUFU.TANH R21, R21 ;  /* 0x0000001500157308 */ /* 0x000ee20000002400 */
[----:B------:R-:W-:Y:S02]  /*7a30*/  FMNMX.FTZ R12, R6, R3, !PT ;  /* 0x00000003060c7209 */ /* 0x000fe40007810000 */
[----:B------:R-:W-:Y:S02]  /*7a40*/  FSEL R10, R200, -INF , P3 ;  /* 0xff800000c80a7808 */ /* 0x000fe40001800000 */
[----:B------:R-:W-:Y:S02]  /*7a50*/  ISETP.GT.AND P4, PT, R0, 0x8, PT ;  /* 0x000000080000780c */ /* 0x000fe40003f84270 */
[----:B------:R-:W-:Y:S02]  /*7a60*/  FMNMX.FTZ R11, R9, R11, !PT ;  /* 0x0000000b090b7209 */ /* 0x000fe40007810000 */
[----:B------:R-:W-:Y:S01]  /*7a70*/  FSEL R203, R203, -INF , P4 ;  /* 0xff800000cbcb7808 */ /* 0x000fe20002000000 */
[----:B------:R-:W5:Y:S01]  /*7a80*/  MUFU.TANH R24, R24 ;  /* 0x0000001800187308 */ /* 0x000f620000002400 */
[----:B------:R-:W-:Y:S02]  /*7a90*/  ISETP.GT.AND P5, PT, R4, 0x11, PT ;  /* 0x000000110400780c */ /* 0x000fe40003fa4270 */
[----:B------:R-:W-:Y:S02]  /*7aa0*/  ISETP.GT.AND P1, PT, R0, 0x9, PT ;  /* 0x000000090000780c */ /* 0x000fe40003f24270 */
[----:B------:R-:W-:Y:S02]  /*7ab0*/  FMNMX.FTZ R12, R8, R12, !PT ;  /* 0x0000000c080c7209 */ /* 0x000fe40007810000 */
[----:B------:R-:W-:Y:S02]  /*7ac0*/  FMNMX.FTZ R11, R10, R11, !PT ;  /* 0x0000000b0a0b7209 */ /* 0x000fe40007810000 */
[----:B------:R-:W-:Y:S01]  /*7ad0*/  ISETP.GT.AND P3, PT, R4, 0x18, PT ;  /* 0x000000180400780c */ /* 0x000fe20003f64270 */
[----:B------:R-:W1:Y:S01]  /*7ae0*/  MUFU.TANH R23, R23 ;  /* 0x0000001700177308 */ /* 0x000e620000002400 */
[----:B------:R-:W-:Y:S02]  /*7af0*/  FSEL R215, R215, -INF , P1 ;  /* 0xff800000d7d77808 */ /* 0x000fe40000800000 */
[----:B------:R-:W-:Y:S02]  /*7b00*/  FSEL R219, R13, -INF , P5 ;  /* 0xff8000000ddb7808 */ /* 0x000fe40002800000 */
[----:B------:R-:W-:Y:S02]  /*7b10*/  FMNMX.FTZ R12, R203, R12, !PT ;  /* 0x0000000ccb0c7209 */ /* 0x000fe40007810000 */
[----:B------:R-:W-:Y:S02]  /*7b20*/  ISETP.GT.AND P6, PT, R0, 0x10, PT ;  /* 0x000000100000780c */ /* 0x000fe40003fc4270 */
[----:B------:R-:W-:Y:S01]  /*7b30*/  FMNMX.FTZ R11, R218, R11, !PT ;  /* 0x0000000bda0b7209 */ /* 0x000fe20007810000 */
[----:B------:R-:W2:Y:S01]  /*7b40*/  MUFU.TANH R26, R26 ;  /* 0x0000001a001a7308 */ /* 0x000ea20000002400 */
[----:B----4-:R-:W-:Y:S02]  /*7b50*/  FSEL R222, R16, -INF , P3 ;  /* 0xff80000010de7808 */ /* 0x010fe40001800000 */
[----:B------:R-:W-:Y:S02]  /*7b60*/  FMNMX.FTZ R11, R219, R11, !PT ;  /* 0x0000000bdb0b7209 */ /* 0x000fe40007810000 */
[----:B------:R-:W-:Y:S02]  /*7b70*/  ISETP.GT.AND P1, PT, R4, 0x19, PT ;  /* 0x000000190400780c */ /* 0x000fe40003f24270 */
[----:B------:R-:W-:Y:S02]  /*7b80*/  FSEL R220, R14, -INF , P6 ;  /* 0xff8000000edc7808 */ /* 0x000fe40003000000 */
[C---:B------:R-:W-:Y:S01]  /*7b90*/  ISETP.GT.AND P4, PT, R0.reuse, 0x11, PT ;  /* 0x000000110000780c */ /* 0x040fe20003f84270 */
[----:B------:R-:W-:Y:S01]  /*7ba0*/  MUFU.TANH R27, R27 ;  /* 0x0000001b001b7308 */ /* 0x000fe20000002400 */
[----:B------:R-:W-:Y:S02]  /*7bb0*/  FMNMX.FTZ R12, R215, R12, !PT ;  /* 0x0000000cd70c7209 */ /* 0x000fe40007810000 */
[----:B------:R-:W-:Y:S02]  /*7bc0*/  ISETP.GT.AND P0, PT, R0, 0x18, PT ;  /* 0x000000180000780c */ /* 0x000fe40003f04270 */
[----:B------:R-:W-:Y:S02]  /*7bd0*/  MOV R14, R221 ;  /* 0x000000dd000e7202 */ /* 0x000fe40000000f00 */
[----:B------:R-:W-:Y:S02]  /*7be0*/  ISETP.GT.AND P5, PT, R4, 0x20, PT ;  /* 0x000000200400780c */ /* 0x000fe40003fa4270 */
[----:B-1----:R-:W-:Y:S01]  /*7bf0*/  FSEL R223, R17, -INF , P1 ;  /* 0xff80000011df7808 */ /* 0x002fe20000800000 */
[----:B------:R-:W1:Y:S01]  /*7c00*/  MUFU.TANH R28, R28 ;  /* 0x0000001c001c7308 */ /* 0x000e620000002400 */
[----:B------:R-:W-:Y:S02]  /*7c10*/  FSEL R221, R15, -INF , P4 ;  /* 0xff8000000fdd7808 */ /* 0x000fe40002000000 */
[----:B------:R-:W-:Y:S02]  /*7c20*/  FMNMX.FTZ R11, R222, R11, !PT ;  /* 0x0000000bde0b7209 */ /* 0x000fe40007810000 */
[----:B------:R-:W-:Y:S02]  /*7c30*/  FMNMX.FTZ R12, R220, R12, !PT ;  /* 0x0000000cdc0c7209 */ /* 0x000fe40007810000 */
[----:B------:R-:W-:Y:S02]  /*7c40*/  FSEL R224, R18, -INF , P0 ;  /* 0xff80000012e07808 */ /* 0x000fe40000000000 */
[----:B------:R-:W-:Y:S01]  /*7c50*/  FSEL R233, R20, -INF , P5 ;  /* 0xff80000014e97808 */ /* 0x000fe20002800000 */
[----:B------:R-:W4:Y:S01]  /*7c60*/  MUFU.TANH R29, R29 ;  /* 0x0000001d001d7308 */ /* 0x000f220000002400 */
[----:B------:R-:W-:Y:S02]  /*7c70*/  ISETP.GT.AND P6, PT, R0, 0x19, PT ;  /* 0x000000190000780c */ /* 0x000fe40003fc4270 */
[----:B------:R-:W-:Y:S02]  /*7c80*/  FMNMX.FTZ R11, R223, R11, !PT ;  /* 0x0000000bdf0b7209 */ /* 0x000fe40007810000 */
[----:B------:R-:W-:Y:S02]  /*7c90*/  ISETP.GT.AND P4, PT, R4, 0x21, PT ;  /* 0x000000210400780c */ /* 0x000fe40003f84270 */
[----:B------:R-:W-:Y:S02]  /*7ca0*/  FMNMX.FTZ R12, R221, R12, !PT ;  /* 0x0000000cdd0c7209 */ /* 0x000fe40007810000 */
[----:B------:R-:W-:Y:S01]  /*7cb0*/  ISETP.GT.AND P3, PT, R0, 0x20, PT ;  /* 0x000000200000780c */ /* 0x000fe20003f64270 */
[----:B------:R-:W-:Y:S01]  /*7cc0*/  MUFU.TANH R31, R31 ;  /* 0x0000001f001f7308 */ /* 0x000fe20000002400 */
[----:B--2---:R-:W-:Y:S02]  /*7cd0*/  FSEL R225, R19, -INF , P6 ;  /* 0xff80000013e17808 */ /* 0x004fe40003000000 */
[----:B------:R-:W-:Y:S02]  /*7ce0*/  FMNMX.FTZ R11, R233, R11, !PT ;  /* 0x0000000be90b7209 */ /* 0x000fe40007810000 */
[----:B------:R-:W-:Y:S02]  /*7cf0*/  ISETP.GT.AND P0, PT, R4, 0x28, PT ;  /* 0x000000280400780c */ /* 0x000fe40003f04270 */
[----:B---3--:R-:W-:Y:S02]  /*7d00*/  FSEL R234, R21, -INF , P4 ;  /* 0xff80000015ea7808 */ /* 0x008fe40002000000 */
[----:B------:R-:W-:Y:S01]  /*7d10*/  FMNMX.FTZ R12, R224, R12, !PT ;  /* 0x0000000ce00c7209 */ /* 0x000fe20007810000 */
[----:B------:R-:W2:Y:S01]  /*7d20*/  MUFU.TANH R30, R30 ;  /* 0x0000001e001e7308 */ /* 0x000ea20000002400 */
[----:B------:R-:W-:Y:S02]  /*7d30*/  FSEL R235, R22, -INF , P3 ;  /* 0xff80000016eb7808 */ /* 0x000fe40001800000 */
[----:B------:R-:W-:Y:S01]  /*7d40*/  ISETP.GT.AND P6, PT, R4, 0x29, PT ;  /* 0x000000290400780c */ /* 0x000fe20003fc4270 */
[----:B------:R-:W3:Y:S01]  /*7d50*/  LDL.LU R22, [R1+0x4] ;  /* 0x0000040001167983 */ /* 0x000ee20000300800 */
[----:B-----5:R-:W-:Y:S02]  /*7d60*/  FSEL R240, R24, -INF , P0 ;  /* 0xff80000018f07808 */ /* 0x020fe40000000000 */
[----:B------:R-:W-:Y:S02]  /*7d70*/  FMNMX.FTZ R12, R225, R12, !PT ;  /* 0x0000000ce10c7209 */ /* 0x000fe40007810000 */
[----:B------:R-:W-:Y:S01]  /*7d80*/  FMNMX.FTZ R11, R234, R11, !PT ;  /* 0x0000000bea0b7209 */ /* 0x000fe20007810000 */
[----:B------:R-:W-:Y:S01]  /*7d90*/  MUFU.TANH R34, R34 ;  /* 0x0000002200227308 */ /* 0x000fe20000002400 */
[----:B------:R-:W-:Y:S02]  /*7da0*/  ISETP.GT.AND P1, PT, R0, 0x21, PT ;  /* 0x000000210000780c */ /* 0x000fe40003f24270 */
[----:B------:R-:W-:Y:S02]  /*7db0*/  FSEL R239, R25, -INF , P6 ;  /* 0xff80000019ef7808 */ /* 0x000fe40003000000 */
[----:B------:R-:W-:Y:S02]  /*7dc0*/  FMNMX.FTZ R12, R235, R12, !PT ;  /* 0x0000000ceb0c7209 */ /* 0x000fe40007810000 */
[----:B------:R-:W-:Y:S02]  /*7dd0*/  FMNMX.FTZ R11, R240, R11, !PT ;  /* 0x0000000bf00b7209 */ /* 0x000fe40007810000 */
[C---:B------:R-:W-:Y:S01]  /*7de0*/  ISETP.GT.AND P4, PT, R0.reuse, 0x29, PT ;  /* 0x000000290000780c */ /* 0x040fe20003f84270 */
[----:B------:R-:W-:Y:S01]  /*7df0*/  MUFU.TANH R35, R35 ;  /* 0x0000002300237308 */ /* 0x000fe20000002400 */
[----:B------:R-:W-:Y:S02]  /*7e00*/  ISETP.GT.AND P5, PT, R0, 0x28, PT ;  /* 0x000000280000780c */ /* 0x000fe40003fa4270 */
[----:B------:R-:W-:Y:S02]  /*7e10*/  ISETP.GT.AND P3, PT, R4, 0x30, PT ;  /* 0x000000300400780c */ /* 0x000fe40003f64270 */
[----:B------:R-:W-:Y:S02]  /*7e20*/  FSEL R236, R23, -INF , P1 ;  /* 0xff80000017ec7808 */ /* 0x000fe40000800000 */
[----:B------:R-:W-:Y:S02]  /*7e30*/  FMNMX.FTZ R11, R239, R11, !PT ;  /* 0x0000000bef0b7209 */ /* 0x000fe40007810000 */
[----:B------:R-:W-:Y:S01]  /*7e40*/  FSEL R241, R26, -INF , P5 ;  /* 0xff8000001af17808 */ /* 0x000fe20002800000 */
[----:B------:R-:W5:Y:S01]  /*7e50*/  MUFU.TANH R36, R36 ;  /* 0x0000002400247308 */ /* 0x000f620000002400 */
[----:B------:R-:W-:Y:S02]  /*7e60*/  ISETP.GT.AND P5, PT, R4, 0x38, PT ;  /* 0x000000380400780c */ /* 0x000fe40003fa4270 */
[----:B-1----:R-:W-:Y:S02]  /*7e70*/  FSEL R246, R28, -INF , P3 ;  /* 0xff8000001cf67808 */ /* 0x002fe40001800000 */
[----:B------:R-:W-:Y:S02]  /*7e80*/  FSEL R244, R27, -INF , P4 ;  /* 0xff8000001bf47808 */ /* 0x000fe40002000000 */
[C---:B------:R-:W-:Y:S02]  /*7e90*/  ISETP.GT.AND P4, PT, R4.reuse, 0x39, PT ;  /* 0x000000390400780c */ /* 0x040fe40003f84270 */
[----:B------:R-:W-:Y:S01]  /*7ea0*/  ISETP.GT.AND P1, PT, R4, 0x31, PT ;  /* 0x000000310400780c */ /* 0x000fe20003f24270 */
[----:B------:R-:W1:Y:S01]  /*7eb0*/  MUFU.TANH R37, R37 ;  /* 0x0000002500257308 */ /* 0x000e620000002400 */
[C---:B------:R-:W-:Y:S02]  /*7ec0*/  ISETP.GT.AND P6, PT, R0.reuse, 0x31, PT ;  /* 0x000000310000780c */ /* 0x040fe40003fc4270 */
[----:B------:R-:W-:Y:S02]  /*7ed0*/  ISETP.GT.AND P0, PT, R0, 0x30, PT ;  /* 0x000000300000780c */ /* 0x000fe40003f04270 */
[----:B------:R-:W-:Y:S02]  /*7ee0*/  FMNMX.FTZ R12, R236, R12, !PT ;  /* 0x0000000cec0c7209 */ /* 0x000fe40007810000 */
[----:B------:R-:W-:Y:S02]  /*7ef0*/  FSEL R243, R32, -INF , P5 ;  /* 0xff80000020f37808 */ /* 0x000fe40002800000 */
[----:B------:R-:W-:Y:S01]  /*7f00*/  FSEL R242, R33, -INF , P4 ;  /* 0xff80000021f27808 */ /* 0x000fe20002000000 */
[----:B------:R-:W1:Y:S01]  /*7f10*/  MUFU.TANH R38, R38 ;  /* 0x0000002600267308 */ /* 0x000e620000002400 */
[----:B----4-:R-:W-:Y:S02]  /*7f20*/  FSEL R245, R29, -INF , P1 ;  /* 0xff8000001df57808 */ /* 0x010fe40000800000 */
[----:B------:R-:W-:Y:S02]  /*7f30*/  ISETP.GT.AND P5, PT, R0, 0x40, PT ;  /* 0x000000400000780c */ /* 0x000fe40003fa4270 */
[----:B--2---:R-:W-:Y:S02]  /*7f40*/  FSEL R30, R30, -INF , P0 ;  /* 0xff8000001e1e7808 */ /* 0x004fe40000000000 */
[----:B------:R-:W-:Y:S02]  /*7f50*/  FMNMX.FTZ R12, R241, R12, !PT ;  /* 0x0000000cf10c7209 */ /* 0x000fe40007810000 */
[C---:B------:R-:W-:Y:S01]  /*7f60*/  ISETP.GT.AND P0, PT, R4.reuse, 0x40, PT ;  /* 0x000000400400780c */ /* 0x040fe20003f04270 */
[----:B------:R-:W2:Y:S01]  /*7f70*/  MUFU.TANH R39, R39 ;  /* 0x0000002700277308 */ /* 0x000ea20000002400 */
[----:B------:R-:W-:Y:S02]  /*7f80*/  FSEL R13, R31, -INF , P6 ;  /* 0xff8000001f0d7808 */ /* 0x000fe40003000000 */
[----:B------:R-:W-:Y:S02]  /*7f90*/  ISETP.GT.AND P6, PT, R4, 0x41, PT ;  /* 0x000000410400780c */ /* 0x000fe40003fc4270 */
[----:B------:R-:W-:Y:S02]  /*7fa0*/  FMNMX.FTZ R11, R246, R11, !PT ;  /* 0x0000000bf60b7209 */ /* 0x000fe40007810000 */
[C---:B------:R-:W-:Y:S02]  /*7fb0*/  ISETP.GT.AND P4, PT, R0.reuse, 0x41, PT ;  /* 0x000000410000780c */ /* 0x040fe40003f84270 */
[C---:B------:R-:W-:Y:S01]  /*7fc0*/  ISETP.GT.AND P3, PT, R0.reuse, 0x38, PT ;  /* 0x000000380000780c */ /* 0x040fe20003f64270 */
[----:B------:R-:W4:Y:S01]  /*7fd0*/  MUFU.TANH R40, R40 ;  /* 0x0000002800287308 */ /* 0x000f220000002400 */
[----:B------:R-:W-:Y:S02]  /*7fe0*/  ISETP.GT.AND P1, PT, R0, 0x39, PT ;  /* 0x000000390000780c */ /* 0x000fe40003f24270 */
[----:B-----5:R-:W-:Y:S02]  /*7ff0*/  FSEL R237, R36, -INF , P0 ;  /* 0xff80000024ed7808 */ /* 0x020fe40000000000 */
[----:B-1----:R-:W-:Y:S02]  /*8000*/  FSEL R232, R37, -INF , P6 ;  /* 0xff80000025e87808 */ /* 0x002fe40003000000 */
[----:B------:R-:W-:Y:S02]  /*8010*/  ISETP.GT.AND P6, PT, R4, 0x51, PT ;  /* 0x000000510400780c */ /* 0x000fe40003fc4270 */
[----:B------:R-:W-:Y:S01]  /*8020*/  FMNMX.FTZ R101, R245, R11, !PT ;  /* 0x0000000bf5657209 */ /* 0x000fe20007810000 */
[----:B------:R-:W1:Y:S01]  /*8030*/  MUFU.TANH R41, R41 ;  /* 0x0000002900297308 */ /* 0x000e620000002400 */
[----:B------:R-:W-:Y:S02]  /*8040*/  FSEL R20, R38, -INF , P5 ;  /* 0xff80000026147808 */ /* 0x000fe40002800000 */
[----:B------:R-:W-:Y:S02]  /*8050*/  ISETP.GT.AND P5, PT, R4, 0x58, PT ;  /* 0x000000580400780c */ /* 0x000fe40003fa4270 */
[----:B------:R-:W-:Y:S02]  /*8060*/  FSEL R16, R34, -INF , P3 ;  /* 0xff80000022107808 */ /* 0x000fe40001800000 */
[C---:B------:R-:W-:Y:S02]  /*8070*/  ISETP.GT.AND P3, PT, R4.reuse, 0x48, PT ;  /* 0x000000480400780c */ /* 0x040fe40003f64270 */
[----:B------:R-:W-:Y:S01]  /*8080*/  FSEL R17, R35, -INF , P1 ;  /* 0xff80000023117808 */ /* 0x000fe20000800000 */
[----:B------:R-:W5:Y:S01]  /*8090*/  MUFU.TANH R42, R42 ;  /* 0x0000002a002a7308 */ /* 0x000f620000002400 */
[C---:B------:R-:W-:Y:S02]  /*80a0*/  ISETP.GT.AND P1, PT, R4.reuse, 0x49, PT ;  /* 0x000000490400780c */ /* 0x040fe40003f24270 */
[C---:B------:R-:W-:Y:S02]  /*80b0*/  ISETP.GT.AND P0, PT, R4.reuse, 0x50, PT ;  /* 0x000000500400780c */ /* 0x040fe40003f04270 */
[----:B--2---:R-:W-:Y:S02]  /*80c0*/  FSEL R39, R39, -INF , P4 ;  /* 0xff80000027277808 */ /* 0x004fe40002000000 */
[----:B------:R-:W-:Y:S02]  /*80d0*/  ISETP.GT.AND P4, PT, R4, 0x59, PT ;  /* 0x000000590400780c */ /* 0x000fe40003f84270 */
[----:B------:R-:W-:Y:S01]  /*80e0*/  FMNMX.FTZ R4, R244, R12, !PT ;  /* 0x0000000cf4047209 */ /* 0x000fe20007810000 */
[----:B------:R-:W2:Y:S01]  /*80f0*/  MUFU.TANH R44, R44 ;  /* 0x0000002c002c7308 */ /* 0x000ea20000002400 */
[----:B------:R-:W-:Y:S02]  /*8100*/  FMNMX.FTZ R101, R243, R101, !PT ;  /* 0x00000065f3657209 */ /* 0x000fe40007810000 */
[----:B------:R-:W-:Y:S02]  /*8110*/  FMNMX.FTZ R4, R30, R4, !PT ;  /* 0x000000041e047209 */ /* 0x000fe40007810000 */
[----:B------:R-:W-:Y:S02]  /*8120*/  FMNMX.FTZ R101, R242, R101, !PT ;  /* 0x00000065f2657209 */ /* 0x000fe40007810000 */
[----:B------:R-:W-:Y:S02]  /*8130*/  FMNMX.FTZ R4, R13, R4, !PT ;  /* 0x000000040d047209 */ /* 0x000fe40007810000 */
[----:B------:R-:W-:Y:S01]  /*8140*/  FMNMX.FTZ R101, R237, R101, !PT ;  /* 0x00000065ed657209 */ /* 0x000fe20007810000 */
[----:B------:R-:W-:Y:S01]  /*8150*/  MUFU.TANH R45, R45 ;  /* 0x0000002d002d7308 */ /* 0x000fe20000002400 */
[----:B------:R-:W-:Y:S02]  /*8160*/  FMNMX.FTZ R100, R16, R4, !PT ;  /* 0x0000000410647209 */ /* 0x000fe40007810000 */
[----:B----4-:R-:W-:Y:S02]  /*8170*/  FSEL R231, R40, -INF , P3 ;  /* 0xff80000028e77808 */ /* 0x010fe40001800000 */
[----:B------:R-:W-:Y:S02]  /*8180*/  FMNMX.FTZ R100, R17, R100, !PT ;  /* 0x0000006411647209 */ /* 0x000fe40007810000 */
[----:B------:R-:W-:Y:S02]  /*8190*/  FMNMX.FTZ R101, R232, R101, !PT ;  /* 0x00000065e8657209 */ /* 0x000fe40007810000 */
[----:B-1----:R-:W-:Y:S01]  /*81a0*/  FSEL R230, R41, -INF , P1 ;  /* 0xff80000029e67808 */ /* 0x002fe20000800000 */
[----:B------:R-:W1:Y:S01]  /*81b0*/  MUFU.TANH R43, R43 ;  /* 0x0000002b002b7308 */ /* 0x000e620000002400 */
[----:B------:R-:W-:Y:S02]  /*81c0*/  ISETP.GT.AND P3, PT, R0, 0x48, PT ;  /* 0x000000480000780c */ /* 0x000fe40003f64270 */
[----:B------:R-:W-:Y:S02]  /*81d0*/  FMNMX.FTZ R100, R20, R100, !PT ;  /* 0x0000006414647209 */ /* 0x000fe40007810000 */
[----:B------:R-:W-:Y:S02]  /*81e0*/  FMNMX.FTZ R101, R231, R101, !PT ;  /* 0x00000065e7657209 */ /* 0x000fe40007810000 */
[----:B-----5:R-:W-:Y:S02]  /*81f0*/  FSEL R252, R42, -INF , P3 ;  /* 0xff8000002afc7808 */ /* 0x020fe40001800000 */
[----:B------:R-:W-:Y:S01]  /*8200*/  FMNMX.FTZ R100, R39, R100, !PT ;  /* 0x0000006427647209 */ /* 0x000fe20007810000 */
[----:B------:R-:W4:Y:S01]  /*8210*/  MUFU.TANH R46, R46 ;  /* 0x0000002e002e7308 */ /* 0x000f220000002400 */
[----:B------:R-:W-:Y:S02]  /*8220*/  FMNMX.FTZ R101, R230, R101, !PT ;  /* 0x00000065e6657209 */ /* 0x000fe40007810000 */
[----:B------:R-:W-:Y:S02]  /*8230*/  MOV R19, R229 ;  /* 0x000000e500137202 */ /* 0x000fe40000000f00 */
[----:B--2---:R-:W-:Y:S02]  /*8240*/  FSEL R229, R44, -INF , P0 ;  /* 0xff8000002ce57808 */ /* 0x004fe40000000000 */
[----:B------:R-:W-:Y:S02]  /*8250*/  ISETP.GT.AND P1, PT, R0, 0x49, PT ;  /* 0x000000490000780c */ /* 0x000fe40003f24270 */
[----:B------:R-:W-:Y:S01]  /*8260*/  FMNMX.FTZ R100, R252, R100, !PT ;  /* 0x00000064fc647209 */ /* 0x000fe20007810000 */
[----:B------:R-:W2:Y:S01]  /*8270*/  MUFU.TANH R48, R48 ;  /* 0x0000003000307308 */ /* 0x000ea20000002400 */
[----:B------:R-:W-:Y:S02]  /*8280*/  FMNMX.FTZ R101, R229, R101, !PT ;  /* 0x00000065e5657209 */ /* 0x000fe40007810000 */
[C---:B------:R-:W-:Y:S02]  /*8290*/  ISETP.GT.AND P3, PT, R0.reuse, 0x50, PT ;  /* 0x000000500000780c */ /* 0x040fe40003f64270 */
[----:B-1----:R-:W-:Y:S02]  /*82a0*/  FSEL R251, R43, -INF , P1 ;  /* 0xff8000002bfb7808 */ /* 0x002fe40000800000 */
[----:B------:R-:W-:Y:S02]  /*82b0*/  MOV R18, R228 ;  /* 0x000000e400127202 */ /* 0x000fe40000000f00 */
[----:B------:R-:W-:Y:S01]  /*82c0*/  FSEL R228, R45, -INF , P6 ;  /* 0xff8000002de47808 */ /* 0x000fe20003000000 */
[----:B------:R-:W1:Y:S01]  /*82d0*/  MUFU.TANH R47, R47 ;  /* 0x0000002f002f7308 */ /* 0x000e620000002400 */
[----:B------:R-:W-:Y:S02]  /*82e0*/  ISETP.GT.AND P1, PT, R0, 0x51, PT ;  /* 0x000000510000780c */ /* 0x000fe40003f24270 */
[----:B------:R-:W-:Y:S02]  /*82f0*/  FMNMX.FTZ R101, R228, R101, !PT ;  /* 0x00000065e4657209 */ /* 0x000fe40007810000 */
[----:B----4-:R-:W-:Y:S02]  /*8300*/  FSEL R250, R46, -INF , P3 ;  /* 0xff8000002efa7808 */ /* 0x010fe40001800000 */
[----:B------:R-:W-:Y:S02]  /*8310*/  MOV R15, R227 ;  /* 0x000000e3000f7202 */ /* 0x000fe40000000f00 */
[----:B------:R-:W-:Y:S01]  /*8320*/  FMNMX.FTZ R100, R251, R100, !PT ;  /* 0x00000064fb647209 */ /* 0x000fe20007810000 */
[----:B------:R-:W4:Y:S01]  /*8330*/  MUFU.TANH R49, R49 ;  /* 0x0000003100317308 */ /* 0x000f220000002400 */
[----:B------:R-:W-:Y:S02]  /*8340*/  MOV R21, R226 ;  /* 0x000000e200157202 */ /* 0x000fe40000000f00 */
[----:B------:R-:W-:Y:S02]  /*8350*/  ISETP.GT.AND P0, PT, R0, 0x58, PT ;  /* 0x000000580000780c */ /* 0x000fe40003f04270 */
[----:B--2---:R-:W-:Y:S02]  /*8360*/  FSEL R227, R48, -INF , P5 ;  /* 0xff80000030e37808 */ /* 0x004fe40002800000 */
[----:B------:R-:W-:Y:S02]  /*8370*/  FMNMX.FTZ R100, R250, R100, !PT ;  /* 0x00000064fa647209 */ /* 0x000fe40007810000 */
[----:B------:R-:W-:Y:S01]  /*8380*/  FMNMX.FTZ R101, R227, R101, !PT ;  /* 0x00000065e3657209 */ /* 0x000fe20007810000 */
[----:B------:R-:W2:Y:S01]  /*8390*/  MUFU.TANH R50, R50 ;  /* 0x0000003200327308 */ /* 0x000ea20000002400 */
[----:B------:R-:W-:Y:S02]  /*83a0*/  ISETP.GE.AND P6, PT, R238, 0x2, PT ;  /* 0x00000002ee00780c */ /* 0x000fe40003fc6270 */
[----:B-1----:R-:W-:Y:S02]  /*83b0*/  FSEL R249, R47, -INF , P1 ;  /* 0xff8000002ff97808 */ /* 0x002fe40000800000 */
[----:B------:R-:W-:Y:S02]  /*83c0*/  ISETP.GT.AND P1, PT, R0, 0x59, PT ;  /* 0x000000590000780c */ /* 0x000fe40003f24270 */
[----:B------:R-:W-:Y:S03]  /*83d0*/  FMNMX.FTZ R100, R249, R100, !PT ;  /* 0x00000064f9647209 */ /* 0x000fe60007810000 */
[----:B------:R-:W1:Y:S01]  /*83e0*/  MUFU.TANH R4, R51 ;  /* 0x0000003300047308 */ /* 0x000e620000002400 */
[----:B----4-:R-:W-:Y:S04]  /*83f0*/  FSEL R226, R49, -INF , P4 ;  /* 0xff80000031e27808 */ /* 0x010fe80002000000 */
[----:B------:R-:W-:Y:S02]  /*8400*/  FMNMX.FTZ R101, R226, R101, !PT ;  /* 0x00000065e2657209 */ /* 0x000fe40007810000 */
[----:B--2---:R-:W-:Y:S04]  /*8410*/  FSEL R248, R50, -INF , P0 ;  /* 0xff80000032f87808 */ /* 0x004fe80000000000 */
[----:B------:R-:W-:Y:S02]  /*8420*/  FMNMX.FTZ R100, R248, R100, !PT ;  /* 0x00000064f8647209 */ /* 0x000fe40007810000 */
[----:B-1----:R-:W-:Y:S02]  /*8430*/  FSEL R247, R4, -INF , P1 ;  /* 0xff80000004f77808 */ /* 0x002fe40000800000 */
[----:B------:R-:W1:Y:S02]  /*8440*/  SHFL.BFLY PT, R4, R101, 0x2, 0x1f ;  /* 0x0c401f0065047f89 */ /* 0x000e6400000e0000 */
[----:B------:R-:W-:Y:S06]  /*8450*/  FMNMX.FTZ R100, R247, R100, !PT ;  /* 0x00000064f7647209 */ /* 0x000fec0007810000 */
[----:B------:R-:W2:Y:S01]  /*8460*/  SHFL.BFLY PT, R0, R100, 0x2, 0x1f ;  /* 0x0c401f0064007f89 */ /* 0x000ea200000e0000 */
[----:B-1----:R-:W-:Y:S07]  /*8470*/  FMNMX.FTZ R101, R101, R4, !PT ;  /* 0x0000000465657209 */ /* 0x002fee0007810000 */
[----:B------:R-:W1:Y:S01]  /*8480*/  SHFL.BFLY PT, R4, R101, 0x1, 0x1f ;  /* 0x0c201f0065047f89 */ /* 0x000e6200000e0000 */
[----:B--2---:R-:W-:Y:S07]  /*8490*/  FMNMX.FTZ R100, R100, R0, !PT ;  /* 0x0000000064647209 */ /* 0x004fee0007810000 */
[----:B------:R-:W2:Y:S01]  /*84a0*/  SHFL.BFLY PT, R0, R100, 0x1, 0x1f ;  /* 0x0c201f0064007f89 */ /* 0x000ea200000e0000 */
[----:B-1----:R-:W-:Y:S04]  /*84b0*/  FMNMX.FTZ R101, R101, R4, !PT ;  /* 0x0000000465657209 */ /* 0x002fe80007810000 */
[C---:B------:R-:W-:Y:S01]  /*84c0*/  FSETP.NEU.FTZ.AND P1, PT, R101.reuse, -INF , PT ;  /* 0xff8000006500780b */ /* 0x040fe20003f3d000 */
[C---:B------:R-:W-:Y:S01]  /*84d0*/  FMUL.FTZ R103, R101.reuse, c[0x0][0x2d0] ;  /* 0x0000b40065677a20 */ /* 0x040fe20000410000 */
[----:B--2---:R-:W-:Y:S02]  /*84e0*/  FMNMX.FTZ R100, R100, R0, !PT ;  /* 0x0000000064647209 */ /* 0x004fe40007810000 */
[----:B------:R-:W-:Y:S02]  /*84f0*/  FSEL R0, R101, RZ, P1 ;  /* 0x000000ff65007208 */ /* 0x000fe40000800000 */
[----:B------:R-:W-:Y:S01]  /*8500*/  FSEL R103, R103, RZ, P1 ;  /* 0x000000ff67677208 */ /* 0x000fe20000800000 */
[C---:B------:R-:W-:Y:S01]  /*8510*/  FMUL.FTZ R200, R100.reuse, c[0x0][0x2d0] ;  /* 0x0000b40064c87a20 */ /* 0x040fe20000410000 */
[----:B------:R-:W-:Y:S01]  /*8520*/  FSETP.NEU.FTZ.AND P0, PT, R100, -INF , PT ;  /* 0xff8000006400780b */ /* 0x000fe20003f1d000 */
[----:B------:R-:W-:Y:S02]  /*8530*/  FADD.FTZ R0, -R0, R2 ;  /* 0x0000000200007221 */ /* 0x000fe40000010100 */
[--C-:B------:R-:W-:Y:S01]  /*8540*/  FFMA.FTZ R9, R9, c[0x0][0x2d0], -R103.reuse ;  /* 0x0000b40009097a23 */ /* 0x100fe20000010867 */
[----:B------:R-:W-:Y:S01]  /*8550*/  FSEL R200, R200, RZ, P0 ;  /* 0x000000ffc8c87208 */ /* 0x000fe20000000000 */
[----:B------:R-:W-:Y:S02]  /*8560*/  FMUL.FTZ R0, R0, c[0x0][0x2d0] ;  /* 0x0000b40000007a20 */ /* 0x000fe40000410000 */
[----:B------:R-:W-:Y:S01]  /*8570*/  MUFU.EX2 R216, R9 ;  /* 0x0000000900d87308 */ /* 0x000fe20000000800 */
[--C-:B------:R-:W-:Y:S02]  /*8580*/  FFMA.FTZ R5, R5, c[0x0][0x2d0], -R103.reuse ;  /* 0x0000b40005057a23 */ /* 0x100fe40000010867 */
[--C-:B------:R-:W-:Y:S02]  /*8590*/  FFMA.FTZ R8, R8, c[0x0][0x2d0], -R200.reuse ;  /* 0x0000b40008087a23 */ /* 0x100fe400000108c8 */
[--C-:B------:R-:W-:Y:S02]  /*85a0*/  FFMA.FTZ R6, R6, c[0x0][0x2d0], -R200.reuse ;  /* 0x0000b40006067a23 */ /* 0x100fe400000108c8 */
[--C-:B------:R-:W-:Y:S02]  /*85b0*/  FFMA.FTZ R7, R7, c[0x0][0x2d0], -R103.reuse ;  /* 0x0000b40007077a23 */ /* 0x100fe40000010867 */
[----:B------:R-:W-:Y:S01]  /*85c0*/  FFMA.FTZ R10, R10, c[0x0][0x2d0], -R103 ;  /* 0x0000b4000a0a7a23 */ /* 0x000fe20000010867 */
[----:B------:R-:W1:Y:S10]  /*85d0*/  MUFU.EX2 R2, R0 ;  /* 0x0000000000027308 */ /* 0x000e740000000800 */
[----:B------:R2:W-:Y:S10]  /*85e0*/  MUFU.EX2 R217, R8 ;  /* 0x0000000800d97308 */ /* 0x0005f40000000800 */
[----:B------:R4:W-:Y:S01]  /*85f0*/  MUFU.EX2 R201, R5 ;  /* 0x0000000500c97308 */ /* 0x0009e20000000800 */
[C---:B-1----:R-:W-:Y:S01]  /*8600*/  FMUL.FTZ R9, R2.reuse, R145 ;  /* 0x0000009102097220 */ /* 0x042fe20000410000 */
[----:B------:R-:W-:Y:S01]  /*8610*/  MOV R145, R21 ;  /* 0x0000001500917202 */ /* 0x000fe20000000f00 */
[----:B------:R-:W-:Y:S01]  /*8620*/  FMUL.FTZ R21, R2, R133 ;  /* 0x0000008502157220 */ /* 0x000fe20000410000 */
[----:B------:R-:W-:Y:S01]  /*8630*/  FSEL R0, R100, RZ, P0 ;  /* 0x000000ff64007208 */ /* 0x000fe20000000000 */
[----:B------:R-:W5:Y:S01]  /*8640*/  LDL.LU R133, [R1+0x8] ;  /* 0x0000080001857983 */ /* 0x000f620000300800 */
[C---:B------:R-:W-:Y:S04]  /*8650*/  FMUL.FTZ R37, R2.reuse, R117 ;  /* 0x0000007502257220 */ /* 0x040fe80000410000 */
[----:B------:R-:W1:Y:S01]  /*8660*/  MUFU.EX2 R102, R6 ;  /* 0x0000000600667308 */ /* 0x000e620000000800 */
[----:B------:R-:W-:Y:S02]  /*8670*/  FMUL.FTZ R44, R2, R108 ;  /* 0x0000006c022c7220 */ /* 0x000fe40000410000 */
[----:B------:R-:W-:Y:S01]  /*8680*/  FADD.FTZ R0, -R0, R3 ;  /* 0x0000000300007221 */ /* 0x000fe20000010100 */
[----:B------:R-:W-:Y:S01]  /*8690*/  MOV R3, R30 ;  /* 0x0000001e00037202 */ /* 0x000fe20000000f00 */
[----:B------:R-:W-:Y:S02]  /*86a0*/  FMUL.FTZ R45, R2, R109 ;  /* 0x0000006d022d7220 */ /* 0x000fe40000410000 */
[----:B------:R-:W-:Y:S02]  /*86b0*/  FMUL.FTZ R0, R0, c[0x0][0x2d0] ;  /* 0x0000b40000007a20 */ /* 0x000fe40000410000 */
[C---:B------:R-:W-:Y:S01]  /*86c0*/  FMUL.FTZ R4, R2.reuse, R148 ;  /* 0x0000009402047220 */ /* 0x040fe20000410000 */
[----:B------:R-:W-:Y:S01]  /*86d0*/  MUFU.EX2 R117, R10 ;  /* 0x0000000a00757308 */ /* 0x000fe20000000800 */
[C---:B--2---:R-:W-:Y:S01]  /*86e0*/  FMUL.FTZ R8, R2.reuse, R144 ;  /* 0x0000009002087220 */ /* 0x044fe20000410000 */
[----:B------:R-:W-:Y:S01]  /*86f0*/  MOV R148, R14 ;  /* 0x0000000e00947202 */ /* 0x000fe20000000f00 */
[C---:B------:R-:W-:Y:S02]  /*8700*/  FMUL.FTZ R12, R2.reuse, R140 ;  /* 0x0000008c020c7220 */ /* 0x040fe40000410000 */
[C---:B----4-:R-:W-:Y:S01]  /*8710*/  FMUL.FTZ R5, R2.reuse, R149 ;  /* 0x0000009502057220 */ /* 0x050fe20000410000 */
[----:B------:R-:W-:Y:S01]  /*8720*/  MOV R149, R15 ;  /* 0x0000000f00957202 */ /* 0x000fe20000000f00 */
[----:B------:R-:W-:Y:S02]  /*8730*/  IMAD.MOV.U32 R140, RZ, RZ, R13 ;  /* 0x000000ffff8c7224 */ /* 0x000fe400078e000d */
[C---:B------:R-:W-:Y:S01]  /*8740*/  FMUL.FTZ R13, R2.reuse, R141 ;  /* 0x0000008d020d7220 */ /* 0x040fe20000410000 */
[----:B------:R-:W-:Y:S01]  /*8750*/  MUFU.EX2 R0, R0 ;  /* 0x0000000000007308 */ /* 0x000fe20000000800 */
        /* <DEDUP_REMOVED lines=9> */
[----:B------:R-:W2:Y:S01]  /*87f0*/  MUFU.EX2 R202, R7 ;  /* 0x0000000700ca7308 */ /* 0x000ea20000000800 */
        /* <DEDUP_REMOVED lines=10> */
[C---:B------:R-:W-:Y:S01]  /*88a0*/  FMUL.FTZ R49, R2.reuse, R105 ;  /* 0x0000006902317220 */ /* 0x040fe20000410000 */
[----:B-1----:R-:W-:Y:S01]  /*88b0*/  F2FP.BF16.PACK_AB R105, R217, R102 ;  /* 0x00000066d969723e */ /* 0x002fe200000010ff */
[C---:B------:R-:W-:Y:S02]  /*88c0*/  FMUL.FTZ R52, R2.reuse, R52 ;  /* 0x0000003402347220 */ /* 0x040fe40000410000 */
[C---:B------:R-:W-:Y:S02]  /*88d0*/  FMUL.FTZ R53, R2.reuse, R53 ;  /* 0x0000003502357220 */ /* 0x040fe40000410000 */
[----:B------:R-:W-:Y:S01]  /*88e0*/  FMUL.FTZ R56, R2, R56 ;  /* 0x0000003802387220 */ /* 0x000fe20000410000 */
[----:B--2---:R-:W-:Y:S01]  /*88f0*/  F2FP.BF16.PACK_AB R104, R202, R201 ;  /* 0x000000c9ca68723e */ /* 0x004fe200000010ff */
        /* <DEDUP_REMOVED lines=21> */
[----:B---3--:R-:W-:Y:S02]  /*8a50*/  FFMA.FTZ R144, R2, R22, R201 ;  /* 0x0000001602907223 */ /* 0x008fe400000100c9 */
[--C-:B------:R-:W-:Y:S01]  /*8a60*/  FFMA.FTZ R2, R203, c[0x0][0x2d0], -R200.reuse ;  /* 0x0000b400cb027a23 */ /* 0x100fe200000108c8 */
[----:B------:R-:W-:Y:S01]  /*8a70*/  MOV R203, R3 ;  /* 0x0000000300cb7202 */ /* 0x000fe20000000f00 */
[C---:B------:R-:W-:Y:S02]  /*8a80*/  FMUL.FTZ R42, R0.reuse, R114 ;  /* 0x00000072002a7220 */ /* 0x040fe40000410000 */
[----:B------:R1:W-:Y:S01]  /*8a90*/  MUFU.EX2 R114, R2 ;  /* 0x0000000200727308 */ /* 0x0003e20000000800 */
[C---:B------:R-:W-:Y:S02]  /*8aa0*/  FMUL.FTZ R46, R0.reuse, R110 ;  /* 0x0000006e002e7220 */ /* 0x040fe40000410000 */
[C---:B------:R-:W-:Y:S02]  /*8ab0*/  FMUL.FTZ R47, R0.reuse, R111 ;  /* 0x0000006f002f7220 */ /* 0x040fe40000410000 */
        /* <DEDUP_REMOVED lines=25> */
[C---:B------:R-:W-:Y:S01]  /*8c50*/  FMUL.FTZ R50, R0.reuse, R106 ;  /* 0x0000006a00327220 */ /* 0x040fe20000410000 */
[----:B------:R-:W-:Y:S01]  /*8c60*/  F2FP.BF16.PACK_AB R106, R117, R216 ;  /* 0x000000d8756a723e */ /* 0x000fe200000010ff */
        /* <DEDUP_REMOVED lines=25> */
[----:B-1----:R-:W-:Y:S02]  /*8e00*/  FFMA.FTZ R2, R215, c[0x0][0x2d0], -R200 ;  /* 0x0000b400d7027a23 */ /* 0x002fe400000108c8 */
[--C-:B------:R-:W-:Y:S02]  /*8e10*/  FFMA.FTZ R113, R218, c[0x0][0x2d0], -R103.reuse ;  /* 0x0000b400da717a23 */ /* 0x100fe40000010867 */
[----:B------:R-:W1:Y:S01]  /*8e20*/  MUFU.EX2 R121, R2 ;  /* 0x0000000200797308 */ /* 0x000e620000000800 */
[--C-:B------:R-:W-:Y:S02]  /*8e30*/  FFMA.FTZ R112, R219, c[0x0][0x2d0], -R103.reuse ;  /* 0x0000b400db707a23 */ /* 0x100fe40000010867 */
[----:B------:R-:W-:Y:S02]  /*8e40*/  IMAD.MOV.U32 R139, RZ, RZ, R140 ;  /* 0x000000ffff8b7224 */ /* 0x000fe400078e008c */
[----:B------:R-:W-:Y:S02]  /*8e50*/  FADD.FTZ R144, R202, R144 ;  /* 0x00000090ca907221 */ /* 0x000fe40000010000 */
[--C-:B------:R-:W-:Y:S02]  /*8e60*/  FFMA.FTZ R137, R231, c[0x0][0x2d0], -R103.reuse ;  /* 0x0000b400e7897a23 */ /* 0x100fe40000010867 */
[----:B------:R-:W-:Y:S01]  /*8e70*/  FADD.FTZ R144, R216, R144 ;  /* 0x00000090d8907221 */ /* 0x000fe20000010000 */
[----:B------:R-:W-:Y:S01]  /*8e80*/  MUFU.EX2 R116, R113 ;  /* 0x0000007100747308 */ /* 0x000fe20000000800 */
[--C-:B------:R-:W-:Y:S02]  /*8e90*/  FFMA.FTZ R136, R232, c[0x0][0x2d0], -R103.reuse ;  /* 0x0000b400e8887a23 */ /* 0x100fe40000010867 */
[--C-:B------:R-:W-:Y:S01]  /*8ea0*/  FFMA.FTZ R118, R246, c[0x0][0x2d0], -R103.reuse ;  /* 0x0000b400f6767a23 */ /* 0x100fe20000010867 */
[----:B------:R-:W-:Y:S01]  /*8eb0*/  MOV R246, R148 ;  /* 0x0000009400f67202 */ /* 0x000fe20000000f00 */
[--C-:B------:R-:W-:Y:S02]  /*8ec0*/  FFMA.FTZ R119, R243, c[0x0][0x2d0], -R103.reuse ;  /* 0x0000b400f3777a23 */ /* 0x100fe40000010867 */
[--C-:B------:R-:W-:Y:S01]  /*8ed0*/  FFMA.FTZ R120, R242, c[0x0][0x2d0], -R103.reuse ;  /* 0x0000b400f2787a23 */ /* 0x100fe20000010867 */
[----:B------:R-:W-:Y:S01]  /*8ee0*/  ISETP.GE.AND P4, PT, R246, 0x1, PT ;  /* 0x00000001f600780c */ /* 0x000fe20003f86270 */
[----:B------:R-:W2:Y:S01]  /*8ef0*/  LDL.64 R242, [R1+0x40] ;  /* 0x0000400001f27983 */ /* 0x000ea20000100a00 */
[----:B------:R3:W4:Y:S01]  /*8f00*/  MUFU.EX2 R126, R112 ;  /* 0x00000070007e7308 */ /* 0x0007220000000800 */
[--C-:B------:R-:W-:Y:S02]  /*8f10*/  FFMA.FTZ R138, R230, c[0x0][0x2d0], -R103.reuse ;  /* 0x0000b400e68a7a23 */ /* 0x100fe40000010867 */
[--C-:B------:R-:W-:Y:S01]  /*8f20*/  FFMA.FTZ R219, R228, c[0x0][0x2d0], -R103.reuse ;  /* 0x0000b400e4db7a23 */ /* 0x100fe20000010867 */
[----:B-1----:R-:W-:Y:S01]  /*8f30*/  F2FP.BF16.PACK_AB R107, R121, R114 ;  /* 0x00000072796b723e */ /* 0x002fe200000010ff */
[--C-:B------:R-:W-:Y:S01]  /*8f40*/  FFMA.FTZ R218, R250, c[0x0][0x2d0], -R200.reuse ;  /* 0x0000b400fada7a23 */ /* 0x100fe200000108c8 */
[----:B------:R-:W-:Y:S01]  /*8f50*/  IADD3 R2, R211, R205, RZ ;  /* 0x000000cdd3027210 */ /* 0x000fe20007ffe0ff */
[----:B------:R-:W-:Y:S03]  /*8f60*/  FFMA.FTZ R215, R248, c[0x0][0x2d0], -R200 ;  /* 0x0000b400f8d77a23 */ /* 0x000fe600000108c8 */
[----:B------:R-:W-:Y:S10]  /*8f70*/  MUFU.EX2 R127, R118 ;  /* 0x00000076007f7308 */ /* 0x000ff40000000800 */
[----:B------:R-:W-:Y:S01]  /*8f80*/  MUFU.EX2 R228, R136 ;  /* 0x0000008800e47308 */ /* 0x000fe20000000800 */
[--C-:B---3--:R-:W-:Y:S09]  /*8f90*/  FFMA.FTZ R112, R233, c[0x0][0x2d0], -R103.reuse ;  /* 0x0000b400e9707a23 */ /* 0x108ff20000010867 */
[----:B------:R1:W-:Y:S10]  /*8fa0*/  MUFU.EX2 R128, R112 ;  /* 0x0000007000807308 */ /* 0x0003f40000000800 */
[----:B------:R-:W-:Y:S10]  /*8fb0*/  MUFU.EX2 R230, R137 ;  /* 0x0000008900e67308 */ /* 0x000ff40000000800 */
[----:B------:R-:W-:Y:S01]  /*8fc0*/  MUFU.EX2 R219, R219 ;  /* 0x000000db00db7308 */ /* 0x000fe20000000800 */
[--C-:B-1----:R-:W-:Y:S09]  /*8fd0*/  FFMA.FTZ R112, R234, c[0x0][0x2d0], -R103.reuse ;  /* 0x0000b400ea707a23 */ /* 0x102ff20000010867 */
[----:B------:R1:W-:Y:S10]  /*8fe0*/  MUFU.EX2 R135, R112 ;  /* 0x0000007000877308 */ /* 0x0003f40000000800 */
[----:B------:R-:W-:Y:S01]  /*8ff0*/  MUFU.EX2 R218, R218 ;  /* 0x000000da00da7308 */ /* 0x000fe20000000800 */
[----:B-----5:R-:W-:Y:S01]  /*9000*/  FFMA.FTZ R115, R0, R133, R102 ;  /* 0x0000008500737223 */ /* 0x020fe20000010066 */
[----:B------:R-:W-:Y:S02]  /*9010*/  IADD3 R0, R210, R205, RZ ;  /* 0x000000cdd2007210 */ /* 0x000fe40007ffe0ff */
[C---:B------:R-:W-:Y:S02]  /*9020*/  IADD3 R102, R207.reuse, R2, RZ ;  /* 0x00000002cf667210 */ /* 0x040fe40007ffe0ff */
[----:B------:R-:W-:Y:S01]  /*9030*/  IADD3 R3, R207, R0, RZ ;  /* 0x00000000cf037210 */ /* 0x000fe20007ffe0ff */
[----:B------:R-:W3:Y:S03]  /*9040*/  LDSM.16.MT88.4 R108, [R0] ;  /* 0x00000000006c783b */ /* 0x000ee60000004200 */
[----:B------:R-:W-:Y:S01]  /*9050*/  MUFU.EX2 R215, R215 ;  /* 0x000000d700d77308 */ /* 0x000fe20000000800 */
[--C-:B-1----:R-:W-:Y:S09]  /*9060*/  FFMA.FTZ R112, R235, c[0x0][0x2d0], -R200.reuse ;  /* 0x0000b400eb707a23 */ /* 0x102ff200000108c8 */
[----:B------:R1:W-:Y:S02]  /*9070*/  MUFU.EX2 R134, R112 ;  /* 0x0000007000867308 */ /* 0x0003e40000000800 */
[--C-:B-1----:R-:W-:Y:S08]  /*9080*/  FFMA.FTZ R112, R236, c[0x0][0x2d0], -R200.reuse ;  /* 0x0000b400ec707a23 */ /* 0x102ff000000108c8 */
[----:B------:R1:W-:Y:S01]  /*9090*/  MUFU.EX2 R236, R120 ;  /* 0x0000007800ec7308 */ /* 0x0003e20000000800 */
[C---:B---3--:R-:W-:Y:S09]  /*90a0*/  HMMA.16816.F32.BF16 R4, R104.reuse, R108, R4 ;  /* 0x0000006c6804723c */ /* 0x048ff20000041804 */
[----:B------:R3:W-:Y:S01]  /*90b0*/  MUFU.EX2 R140, R112 ;  /* 0x00000070008c7308 */ /* 0x0007e20000000800 */
[C---:B------:R-:W-:Y:S01]  /*90c0*/  HMMA.16816.F32.BF16 R8, R104.reuse, R110, R8 ;  /* 0x0000006e6808723c */ /* 0x040fe20000041808 */
[----:B------:R-:W5:Y:S02]  /*90d0*/  LDSM.16.MT88.4 R108, [R3] ;  /* 0x00000000036c783b */ /* 0x000f640000004200 */
[--C-:B-1----:R-:W-:Y:S02]  /*90e0*/  FFMA.FTZ R120, R125, c[0x0][0x2d0], -R200.reuse ;  /* 0x0000b4007d787a23 */ /* 0x102fe400000108c8 */
[--C-:B------:R-:W-:Y:S02]  /*90f0*/  FFMA.FTZ R125, R251, c[0x0][0x2d0], -R200.reuse ;  /* 0x0000b400fb7d7a23 */ /* 0x100fe400000108c8 */
[--C-:B---3--:R-:W-:Y:S01]  /*9100*/  FFMA.FTZ R112, R240, c[0x0][0x2d0], -R103.reuse ;  /* 0x0000b400f0707a23 */ /* 0x108fe20000010867 */
[----:B------:R-:W-:Y:S03]  /*9110*/  MOV R240, R145 ;  /* 0x0000009100f07202 */ /* 0x000fe60000000f00 */
[----:B------:R1:W-:Y:S01]  /*9120*/  MUFU.EX2 R141, R112 ;  /* 0x00000070008d7308 */ /* 0x0003e20000000800 */
[C---:B-----5:R-:W-:Y:S08]  /*9130*/  HMMA.16816.F32.BF16 R12, R104.reuse, R108, R12 ;  /* 0x0000006c680c723c */ /* 0x060ff0000004180c */
[C---:B------:R-:W-:Y:S01]  /*9140*/  HMMA.16816.F32.BF16 R16, R104.reuse, R110, R16 ;  /* 0x0000006e6810723c */ /* 0x040fe20000041810 */
[----:B------:R-:W3:Y:S03]  /*9150*/  LDSM.16.MT88.4 R108, [R2] ;  /* 0x00000000026c783b */ /* 0x000ee60000004200 */
[--C-:B-1----:R-:W-:Y:S04]  /*9160*/  FFMA.FTZ R112, R239, c[0x0][0x2d0], -R103.reuse ;  /* 0x0000b400ef707a23 */ /* 0x102fe80000010867 */
[----:B------:R-:W-:Y:S01]  /*9170*/  MUFU.EX2 R142, R112 ;  /* 0x00000070008e7308 */ /* 0x000fe20000000800 */
[----:B------:R-:W5:Y:S01]  /*9180*/  LDL R239, [R1+0x2c] ;  /* 0x00002c0001ef7983 */ /* 0x000f620000100800 */
[C---:B---3--:R-:W-:Y:S08]  /*9190*/  HMMA.16816.F32.BF16 R20, R104.reuse, R108, R20 ;  /* 0x0000006c6814723c */ /* 0x048ff00000041814 */
[C---:B------:R-:W-:Y:S01]  /*91a0*/  HMMA.16816.F32.BF16 R24, R104.reuse, R110, R24 ;  /* 0x0000006e6818723c */ /* 0x040fe20000041818 */
[----:B------:R-:W1:Y:S07]  /*91b0*/  LDSM.16.MT88.4 R108, [R102] ;  /* 0x00000000666c783b */ /* 0x000e6e0000004200 */
        /* <DEDUP_REMOVED lines=25> */
[--C-:B------:R-:W-:Y:S01]  /*9350*/  FFMA.FTZ R108, R220, c[0x0][0x2d0], -R200.reuse ;  /* 0x0000b400dc6c7a23 */ /* 0x100fe200000108c8 */
[----:B------:R-:W-:Y:S03]  /*9360*/  HMMA.16816.F32.BF16 R96, R104, R110, R96 ;  /* 0x0000006e6860723c */ /* 0x000fe60000041860 */
[----:B------:R1:W-:Y:S01]  /*9370*/  MUFU.EX2 R123, R108 ;  /* 0x0000006c007b7308 */ /* 0x0003e20000000800 */
[--C-:B------:R-:W-:Y:S03]  /*9380*/  FFMA.FTZ R220, R249, c[0x0][0x2d0], -R200.reuse ;  /* 0x0000b400f9dc7a23 */ /* 0x100fe600000108c8 */
[--C-:B------:R-:W-:Y:S06]  /*9390*/  FFMA.FTZ R104, R225, c[0x0][0x2d0], -R200.reuse ;  /* 0x0000b400e1687a23 */ /* 0x100fec00000108c8 */
[----:B------:R3:W-:Y:S10]  /*93a0*/  MUFU.EX2 R131, R104 ;  /* 0x0000006800837308 */ /* 0x0007f40000000800 */
[----:B------:R-:W2:Y:S01]  /*93b0*/  MUFU.EX2 R220, R220 ;  /* 0x000000dc00dc7308 */ /* 0x000ea20000000800 */
[----:B-1----:R-:W-:Y:S02]  /*93c0*/  FFMA.FTZ R108, R221, c[0x0][0x2d0], -R200 ;  /* 0x0000b400dd6c7a23 */ /* 0x002fe400000108c8 */
[----:B------:R-:W-:Y:S07]  /*93d0*/  FFMA.FTZ R221, R227, c[0x0][0x2d0], -R103 ;  /* 0x0000b400e3dd7a23 */ /* 0x000fee0000010867 */
[----:B------:R1:W1:Y:S01]  /*93e0*/  MUFU.EX2 R124, R108 ;  /* 0x0000006c007c7308 */ /* 0x0002620000000800 */
[----:B---3--:R-:W-:Y:S02]  /*93f0*/  FADD.FTZ R104, R217, R115 ;  /* 0x00000073d9687221 */ /* 0x008fe40000010000 */
[--C-:B------:R-:W-:Y:S02]  /*9400*/  FFMA.FTZ R217, R229, c[0x0][0x2d0], -R103.reuse ;  /* 0x0000b400e5d97a23 */ /* 0x100fe40000010867 */
[----:B------:R-:W-:Y:S01]  /*9410*/  FADD.FTZ R122, R114, R104 ;  /* 0x00000068727a7221 */ /* 0x000fe20000010000 */
[----:B----4-:R-:W-:Y:S01]  /*9420*/  F2FP.BF16.PACK_AB R104, R126, R116 ;  /* 0x000000747e68723e */ /* 0x010fe200000010ff */
[----:B------:R-:W-:Y:S03]  /*9430*/  LDSM.16.MT88.4 R112, [R3+0x1000] ;  /* 0x001000000370783b */ /* 0x000fe60000004200 */
[----:B------:R-:W-:Y:S01]  /*9440*/  MUFU.EX2 R229, R138 ;  /* 0x0000008a00e57308 */ /* 0x000fe20000000800 */
[----:B------:R-:W-:Y:S01]  /*9450*/  FADD.FTZ R121, R121, R122 ;  /* 0x0000007a79797221 */ /* 0x000fe20000010000 */
[----:B--2---:R-:W-:Y:S08]  /*9460*/  F2FP.BF16.PACK_AB R201, R220, R218 ;  /* 0x000000dadcc9723e */ /* 0x004ff000000010ff */
[----:B------:R-:W-:Y:S01]  /*9470*/  MUFU.EX2 R227, R120 ;  /* 0x0000007800e37308 */ /* 0x000fe20000000800 */
[--C-:B-1----:R-:W-:Y:S01]  /*9480*/  FFMA.FTZ R108, R222, c[0x0][0x2d0], -R103.reuse ;  /* 0x0000b400de6c7a23 */ /* 0x102fe20000010867 */
[----:B------:R-:W-:Y:S08]  /*9490*/  F2FP.BF16.PACK_AB R105, R124, R123 ;  /* 0x0000007b7c69723e */ /* 0x000ff000000010ff */
[----:B------:R1:W-:Y:S10]  /*94a0*/  MUFU.EX2 R129, R108 ;  /* 0x0000006c00817308 */ /* 0x0003f40000000800 */
[----:B------:R-:W-:Y:S10]  /*94b0*/  MUFU.EX2 R217, R217 ;  /* 0x000000d900d97308 */ /* 0x000ff40000000800 */
[----:B------:R-:W-:Y:S01]  /*94c0*/  MUFU.EX2 R221, R221 ;  /* 0x000000dd00dd7308 */ /* 0x000fe20000000800 */
[--C-:B-1----:R-:W-:Y:S02]  /*94d0*/  FFMA.FTZ R108, R223, c[0x0][0x2d0], -R103.reuse ;  /* 0x0000b400df6c7a23 */ /* 0x102fe40000010867 */
[--C-:B------:R-:W-:Y:S07]  /*94e0*/  FFMA.FTZ R223, R237, c[0x0][0x2d0], -R103.reuse ;  /* 0x0000b400eddf7a23 */ /* 0x100fee0000010867 */
[----:B------:R1:W2:Y:S10]  /*94f0*/  MUFU.EX2 R133, R108 ;  /* 0x0000006c00857308 */ /* 0x0002b40000000800 */
[----:B------:R-:W-:Y:S10]  /*9500*/  MUFU.EX2 R237, R119 ;  /* 0x0000007700ed7308 */ /* 0x000ff40000000800 */
[----:B------:R-:W-:Y:S01]  /*9510*/  MUFU.EX2 R223, R223 ;  /* 0x000000df00df7308 */ /* 0x000fe20000000800 */
[--C-:B-1----:R-:W-:Y:S01]  /*9520*/  FFMA.FTZ R108, R224, c[0x0][0x2d0], -R200.reuse ;  /* 0x0000b400e06c7a23 */ /* 0x102fe200000108c8 */
[----:B--2---:R-:W-:Y:S08]  /*9530*/  F2FP.BF16.PACK_AB R106, R133, R129 ;  /* 0x00000081856a723e */ /* 0x004ff000000010ff */
[----:B------:R1:W2:Y:S10]  /*9540*/  MUFU.EX2 R130, R108 ;  /* 0x0000006c00827308 */ /* 0x0002b40000000800 */
[----:B------:R3:W-:Y:S01]  /*9550*/  MUFU.EX2 R224, R125 ;  /* 0x0000007d00e07308 */ /* 0x0007e20000000800 */
[----:B-1----:R-:W1:Y:S01]  /*9560*/  LDSM.16.MT88.4 R108, [R0+0x800] ;  /* 0x00080000006c783b */ /* 0x002e620000004200 */
[----:B--2---:R-:W-:Y:S07]  /*9570*/  F2FP.BF16.PACK_AB R107, R131, R130 ;  /* 0x00000082836b723e */ /* 0x004fee00000010ff */
        /* <DEDUP_REMOVED lines=37> */
[----:B------:R-:W-:Y:S03]  /*97d0*/  MOV R241, R149 ;  /* 0x0000009500f17202 */ /* 0x000fe60000000f00 */
[----:B------:R-:W-:Y:S01]  /*97e0*/  FFMA.FTZ R105, R244, c[0x0][0x2d0], -R200 ;  /* 0x0000b400f4697a23 */ /* 0x000fe200000108c8 */
[----:B------:R-:W-:Y:S01]  /*97f0*/  F2FP.BF16.PACK_AB R106, R142, R141 ;  /* 0x0000008d8e6a723e */ /* 0x000fe200000010ff */
[----:B------:R-:W-:Y:S01]  /*9800*/  FADD.FTZ R104, R117, R144 ;  /* 0x0000009075687221 */ /* 0x000fe20000010000 */
[----:B------:R-:W-:Y:S02]  /*9810*/  @P6 ISETP.GE.AND P1, PT, R241, c[0x0][0x1d4], PT ;  /* 0x00007500f1006a0c */ /* 0x000fe40003f26270 */
[--C-:B------:R-:W-:Y:S01]  /*9820*/  FFMA.FTZ R117, R245, c[0x0][0x2d0], -R103.reuse ;  /* 0x0000b400f5757a23 */ /* 0x100fe20000010867 */
[----:B------:R2:W4:Y:S01]  /*9830*/  MUFU.EX2 R222, R105 ;  /* 0x0000006900de7308 */ /* 0x0005220000000800 */
[----:B------:R-:W-:Y:S01]  /*9840*/  FADD.FTZ R122, R116, R104 ;  /* 0x00000068747a7221 */ /* 0x000fe20000010000 */
[----:B------:R-:W-:Y:S01]  /*9850*/  F2FP.BF16.PACK_AB R104, R135, R128 ;  /* 0x000000808768723e */ /* 0x000fe200000010ff */
[----:B------:R-:W-:Y:S01]  /*9860*/  IMAD.MOV.U32 R244, RZ, RZ, R150 ;  /* 0x000000fffff47224 */ /* 0x000fe200078e0096 */
[----:B------:R-:W-:Y:S01]  /*9870*/  MOV R245, R151 ;  /* 0x0000009700f57202 */ /* 0x000fe20000000f00 */
[----:B------:R-:W-:Y:S02]  /*9880*/  FADD.FTZ R122, R126, R122 ;  /* 0x0000007a7e7a7221 */ /* 0x000fe40000010000 */
[----:B------:R-:W-:Y:S01]  /*9890*/  FFMA.FTZ R103, R226, c[0x0][0x2d0], -R103 ;  /* 0x0000b400e2677a23 */ /* 0x000fe20000010867 */
[----:B------:R-:W-:Y:S01]  /*98a0*/  @P6 ISETP.GE.AND P3, PT, R244, c[0x0][0x1d4], PT ;  /* 0x00007500f4006a0c */ /* 0x000fe20003f66270 */
[----:B------:R-:W-:Y:S01]  /*98b0*/  FADD.FTZ R120, R129, R122 ;  /* 0x0000007a81787221 */ /* 0x000fe20000010000 */
[----:B------:R5:W-:Y:S03]  /*98c0*/  MUFU.EX2 R235, R117 ;  /* 0x0000007500eb7308 */ /* 0x000be60000000800 */
[----:B---3--:R-:W-:Y:S01]  /*98d0*/  FADD.FTZ R125, R133, R120 ;  /* 0x00000078857d7221 */ /* 0x008fe20000010000 */
[----:B-1----:R-:W1:Y:S03]  /*98e0*/  LDSM.16.MT88.4 R108, [R0+0x1000] ;  /* 0x00100000006c783b */ /* 0x002e660000004200 */
[----:B------:R-:W-:Y:S03]  /*98f0*/  FADD.FTZ R125, R128, R125 ;  /* 0x0000007d807d7221 */ /* 0x000fe60000010000 */
[----:B------:R-:W3:Y:S01]  /*9900*/  MUFU.EX2 R216, R103 ;  /* 0x0000006700d87308 */ /* 0x000ee20000000800 */
[----:B--2---:R-:W-:Y:S02]  /*9910*/  F2FP.BF16.PACK_AB R105, R140, R134 ;  /* 0x000000868c69723e */ /* 0x004fe400000010ff */
[----:B----4-:R-:W-:Y:S01]  /*9920*/  F2FP.BF16.PACK_AB R107, R222, R132 ;  /* 0x00000084de6b723e */ /* 0x010fe200000010ff */
[----:B-----5:R-:W-:Y:S01]  /*9930*/  LDSM.16.MT88.4 R116, [R2+0x1800] ;  /* 0x001800000274783b */ /* 0x020fe20000004200 */
[----:B---3--:R-:W-:Y:S01]  /*9940*/  F2FP.BF16.PACK_AB R202, R216, R221 ;  /* 0x000000ddd8ca723e */ /* 0x008fe200000010ff */
[----:B------:R-:W-:Y:S04]  /*9950*/  FADD.FTZ R103, R135, R125 ;  /* 0x0000007d87677221 */ /* 0x000fe80000010000 */
[----:B------:R-:W-:Y:S04]  /*9960*/  FADD.FTZ R103, R141, R103 ;  /* 0x000000678d677221 */ /* 0x000fe80000010000 */
[----:B------:R-:W-:Y:S01]  /*9970*/  FADD.FTZ R103, R142, R103 ;  /* 0x000000678e677221 */ /* 0x000fe20000010000 */
[C---:B-1----:R-:W-:Y:S03]  /*9980*/  HMMA.16816.F32.BF16 R4, R104.reuse, R108, R4 ;  /* 0x0000006c6804723c */ /* 0x042fe60000041804 */
[----:B------:R-:W-:Y:S05]  /*9990*/  FADD.FTZ R103, R127, R103 ;  /* 0x000000677f677221 */ /* 0x000fea0000010000 */
[C---:B------:R-:W-:Y:S01]  /*99a0*/  HMMA.16816.F32.BF16 R8, R104.reuse, R110, R8 ;  /* 0x0000006e6808723c */ /* 0x040fe20000041808 */
[----:B------:R-:W1:Y:S07]  /*99b0*/  LDSM.16.MT88.4 R108, [R2+0x1000] ;  /* 0x00100000026c783b */ /* 0x000e6e0000004200 */
[C---:B------:R-:W-:Y:S08]  /*99c0*/  HMMA.16816.F32.BF16 R12, R104.reuse, R112, R12 ;  /* 0x00000070680c723c */ /* 0x040ff0000004180c */
        /* <DEDUP_REMOVED lines=26> */
[C---:B-1----:R-:W-:Y:S07]  /*9b70*/  HMMA.16816.F32.BF16 R84, R104.reuse, R108, R84 ;  /* 0x0000006c6854723c */ /* 0x042fee0000041854 */
[--C-:B------:R-:W-:Y:S01]  /*9b80*/  FFMA.FTZ R108, R203, c[0x0][0x2d0], -R200.reuse ;  /* 0x0000b400cb6c7a23 */ /* 0x100fe200000108c8 */
[C---:B------:R-:W-:Y:S03]  /*9b90*/  HMMA.16816.F32.BF16 R88, R104.reuse, R110, R88 ;  /* 0x0000006e6858723c */ /* 0x040fe60000041858 */
[----:B------:R1:W-:Y:S05]  /*9ba0*/  MUFU.EX2 R231, R108 ;  /* 0x0000006c00e77308 */ /* 0x0003ea0000000800 */
[C---:B--2---:R-:W-:Y:S08]  /*9bb0*/  HMMA.16816.F32.BF16 R92, R104.reuse, R112, R92 ;  /* 0x00000070685c723c */ /* 0x044ff0000004185c */
[----:B------:R-:W-:Y:S01]  /*9bc0*/  HMMA.16816.F32.BF16 R96, R104, R114, R96 ;  /* 0x000000726860723c */ /* 0x000fe20000041860 */
[----:B------:R-:W-:Y:S06]  /*9bd0*/  LDSM.16.MT88.4 R112, [R3+0x1800] ;  /* 0x001800000370783b */ /* 0x000fec0000004200 */
[--C-:B------:R-:W-:Y:S01]  /*9be0*/  FFMA.FTZ R104, R147, c[0x0][0x2d0], -R200.reuse ;  /* 0x0000b40093687a23 */ /* 0x100fe200000108c8 */
[----:B------:R-:W-:Y:S03]  /*9bf0*/  F2FP.BF16.PACK_AB R106, R236, R237 ;  /* 0x000000edec6a723e */ /* 0x000fe600000010ff */
[----:B------:R2:W-:Y:S01]  /*9c00*/  MUFU.EX2 R232, R104 ;  /* 0x0000006800e87308 */ /* 0x0005e20000000800 */
[--C-:B-1----:R-:W-:Y:S02]  /*9c10*/  FFMA.FTZ R108, R139, c[0x0][0x2d0], -R200.reuse ;  /* 0x0000b4008b6c7a23 */ /* 0x102fe400000108c8 */
[----:B------:R-:W-:Y:S07]  /*9c20*/  LDSM.16.MT88.4 R136, [R3+0x2800] ;  /* 0x002800000388783b */ /* 0x000fee0000004200 */
[----:B------:R-:W1:Y:S01]  /*9c30*/  MUFU.EX2 R234, R108 ;  /* 0x0000006c00ea7308 */ /* 0x000e620000000800 */
[----:B--2---:R-:W-:Y:S02]  /*9c40*/  FADD.FTZ R104, R123, R121 ;  /* 0x000000797b687221 */ /* 0x004fe40000010000 */
[----:B------:R-:W-:Y:S02]  /*9c50*/  FFMA.FTZ R121, R146, c[0x0][0x2d0], -R200 ;  /* 0x0000b40092797a23 */ /* 0x000fe400000108c8 */
[----:B------:R-:W-:Y:S01]  /*9c60*/  FADD.FTZ R124, R124, R104 ;  /* 0x000000687c7c7221 */ /* 0x000fe20000010000 */
[----:B------:R-:W-:Y:S01]  /*9c70*/  F2FP.BF16.PACK_AB R104, R235, R127 ;  /* 0x0000007feb68723e */ /* 0x000fe200000010ff */
[----:B------:R-:W-:Y:S03]  /*9c80*/  FFMA.FTZ R123, R252, c[0x0][0x2d0], -R200 ;  /* 0x0000b400fc7b7a23 */ /* 0x000fe600000108c8 */
[----:B------:R-:W-:Y:S01]  /*9c90*/  MUFU.EX2 R225, R121 ;  /* 0x0000007900e17308 */ /* 0x000fe20000000800 */
[----:B------:R-:W2:Y:S01]  /*9ca0*/  LDL R252, [R1+0x4c] ;  /* 0x00004c0001fc7983 */ /* 0x000ea20000100800 */
[----:B------:R-:W-:Y:S01]  /*9cb0*/  FADD.FTZ R124, R130, R124 ;  /* 0x0000007c827c7221 */ /* 0x000fe20000010000 */
[----:B-1----:R-:W-:Y:S01]  /*9cc0*/  F2FP.BF16.PACK_AB R105, R234, R231 ;  /* 0x000000e7ea69723e */ /* 0x002fe200000010ff */
[----:B------:R-:W-:Y:S01]  /*9cd0*/  FFMA.FTZ R108, R143, c[0x0][0x2d0], -R200 ;  /* 0x0000b4008f6c7a23 */ /* 0x000fe200000108c8 */
[----:B------:R-:W-:Y:S01]  /*9ce0*/  LDSM.16.MT88.4 R144, [R0+0x2800] ;  /* 0x002800000090783b */ /* 0x000fe20000004200 */
[----:B------:R-:W-:Y:S02]  /*9cf0*/  FADD.FTZ R124, R131, R124 ;  /* 0x0000007c837c7221 */ /* 0x000fe40000010000 */
[----:B------:R-:W-:Y:S02]  /*9d00*/  FFMA.FTZ R200, R247, c[0x0][0x2d0], -R200 ;  /* 0x0000b400f7c87a23 */ /* 0x000fe400000108c8 */
[----:B------:R1:W3:Y:S03]  /*9d10*/  MUFU.EX2 R233, R108 ;  /* 0x0000006c00e97308 */ /* 0x0002e60000000800 */
[----:B------:R-:W-:Y:S07]  /*9d20*/  LDSM.16.MT88.4 R128, [R2+0x2800] ;  /* 0x002800000280783b */ /* 0x000fee0000004200 */
[----:B------:R4:W-:Y:S10]  /*9d30*/  MUFU.EX2 R226, R123 ;  /* 0x0000007b00e27308 */ /* 0x0009f40000000800 */
[----:B------:R5:W5:Y:S01]  /*9d40*/  MUFU.EX2 R205, R200 ;  /* 0x000000c800cd7308 */ /* 0x000b620000000800 */
[----:B-1----:R-:W1:Y:S01]  /*9d50*/  LDSM.16.MT88.4 R108, [R0+0x1800] ;  /* 0x00180000006c783b */ /* 0x002e620000004200 */
[----:B---3--:R-:W-:Y:S07]  /*9d60*/  F2FP.BF16.PACK_AB R107, R232, R233 ;  /* 0x000000e9e86b723e */ /* 0x008fee00000010ff */
[----:B----4-:R-:W-:Y:S01]  /*9d70*/  LDSM.16.MT88.4 R120, [R2+0x2000] ;  /* 0x002000000278783b */ /* 0x010fe20000004200 */
[----:B-----5:R-:W-:Y:S02]  /*9d80*/  F2FP.BF16.PACK_AB R200, R219, R217 ;  /* 0x000000d9dbc8723e */ /* 0x020fe400000010ff */
[----:B------:R-:W-:Y:S01]  /*9d90*/  F2FP.BF16.PACK_AB R203, R205, R215 ;  /* 0x000000d7cdcb723e */ /* 0x000fe200000010ff */
        /* <DEDUP_REMOVED lines=34> */
[----:B------:R-:W-:Y:S01]  /*9fc0*/  HMMA.16816.F32.BF16 R96, R104, R118, R96 ;  /* 0x000000766860723c */ /* 0x000fe20000041860 */
[----:B------:R-:W4:Y:S06]  /*9fd0*/  LDSM.16.MT88.4 R116, [R102+0x2000] ;  /* 0x002000006674783b */ /* 0x000f2c0000004200 */
[----:B------:R-:W-:Y:S02]  /*9fe0*/  F2FP.BF16.PACK_AB R104, R228, R223 ;  /* 0x000000dfe468723e */ /* 0x000fe400000010ff */
[----:B------:R-:W-:Y:S03]  /*9ff0*/  F2FP.BF16.PACK_AB R105, R227, R225 ;  /* 0x000000e1e369723e */ /* 0x000fe600000010ff */
[----:B------:R-:W-:Y:S02]  /*a000*/  F2FP.BF16.PACK_AB R106, R229, R230 ;  /* 0x000000e6e56a723e */ /* 0x000fe400000010ff */
[----:B------:R-:W-:Y:S07]  /*a010*/  F2FP.BF16.PACK_AB R107, R224, R226 ;  /* 0x000000e2e06b723e */ /* 0x000fee00000010ff */
[C---:B-1----:R-:W-:Y:S08]  /*a020*/  HMMA.16816.F32.BF16 R4, R104.reuse, R108, R4 ;  /* 0x0000006c6804723c */ /* 0x042ff00000041804 */
[C---:B------:R-:W-:Y:S01]  /*a030*/  HMMA.16816.F32.BF16 R8, R104.reuse, R110, R8 ;  /* 0x0000006e6808723c */ /* 0x040fe20000041808 */
[----:B------:R-:W1:Y:S07]  /*a040*/  LDSM.16.MT88.4 R108, [R0+0x5000] ;  /* 0x00500000006c783b */ /* 0x000e6e0000004200 */
[C---:B---3--:R-:W-:Y:S08]  /*a050*/  HMMA.16816.F32.BF16 R12, R104.reuse, R112, R12 ;  /* 0x00000070680c723c */ /* 0x048ff0000004180c */
[C---:B------:R-:W-:Y:S01]  /*a060*/  HMMA.16816.F32.BF16 R16, R104.reuse, R114, R16 ;  /* 0x000000726810723c */ /* 0x040fe20000041810 */
[----:B------:R-:W3:Y:S07]  /*a070*/  LDSM.16.MT88.4 R112, [R3+0x5000] ;  /* 0x005000000370783b */ /* 0x000eee0000004200 */
[C---:B------:R-:W-:Y:S08]  /*a080*/  HMMA.16816.F32.BF16 R20, R104.reuse, R120, R20 ;  /* 0x000000786814723c */ /* 0x040ff00000041814 */
[C---:B------:R-:W-:Y:S01]  /*a090*/  HMMA.16816.F32.BF16 R24, R104.reuse, R122, R24 ;  /* 0x0000007a6818723c */ /* 0x040fe20000041818 */
[----:B------:R-:W5:Y:S07]  /*a0a0*/  LDSM.16.MT88.4 R120, [R2+0x5000] ;  /* 0x005000000278783b */ /* 0x000f6e0000004200 */
        /* <DEDUP_REMOVED lines=9> */
[C---:B-----5:R-:W-:Y:S08]  /*a140*/  HMMA.16816.F32.BF16 R52, R104.reuse, R120, R52 ;  /* 0x000000786834723c */ /* 0x060ff00000041834 */
[C---:B------:R-:W-:Y:S01]  /*a150*/  HMMA.16816.F32.BF16 R56, R104.reuse, R122, R56 ;  /* 0x0000007a6838723c */ /* 0x040fe20000041838 */
[----:B------:R-:W5:Y:S07]  /*a160*/  LDSM.16.MT88.4 R120, [R2+0x8000] ;  /* 0x008000000278783b */ /* 0x000f6e0000004200 */
[C---:B----4-:R-:W-:Y:S08]  /*a170*/  HMMA.16816.F32.BF16 R60, R104.reuse, R116, R60 ;  /* 0x00000074683c723c */ /* 0x050ff0000004183c */
[C---:B------:R-:W-:Y:S01]  /*a180*/  HMMA.16816.F32.BF16 R64, R104.reuse, R118, R64 ;  /* 0x000000766840723c */ /* 0x040fe20000041840 */
[----:B------:R-:W4:Y:S07]  /*a190*/  LDSM.16.MT88.4 R116, [R102+0x8000] ;  /* 0x008000006674783b */ /* 0x000f2e0000004200 */
[C---:B-1----:R-:W-:Y:S07]  /*a1a0*/  HMMA.16816.F32.BF16 R68, R104.reuse, R108, R68 ;  /* 0x0000006c6844723c */ /* 0x042fee0000041844 */
[----:B------:R-:W-:Y:S01]  /*a1b0*/  FADD.FTZ R108, R134, R124 ;  /* 0x0000007c866c7221 */ /* 0x000fe20000010000 */
[C---:B------:R-:W-:Y:S04]  /*a1c0*/  HMMA.16816.F32.BF16 R72, R104.reuse, R110, R72 ;  /* 0x0000006e6848723c */ /* 0x040fe80000041848 */
[----:B------:R-:W-:Y:S04]  /*a1d0*/  FADD.FTZ R108, R140, R108 ;  /* 0x0000006c8c6c7221 */ /* 0x000fe80000010000 */
[C---:B---3--:R-:W-:Y:S04]  /*a1e0*/  HMMA.16816.F32.BF16 R76, R104.reuse, R112, R76 ;  /* 0x00000070684c723c */ /* 0x048fe8000004184c */
[----:B------:R-:W-:Y:S04]  /*a1f0*/  FADD.FTZ R108, R132, R108 ;  /* 0x0000006c846c7221 */ /* 0x000fe80000010000 */
[C---:B------:R-:W-:Y:S01]  /*a200*/  HMMA.16816.F32.BF16 R80, R104.reuse, R114, R80 ;  /* 0x000000726850723c */ /* 0x040fe20000041850 */
[----:B------:R-:W-:Y:S03]  /*a210*/  LDSM.16.MT88.4 R112, [R0+0x5800] ;  /* 0x005800000070783b */ /* 0x000fe60000004200 */
[----:B------:R-:W-:Y:S04]  /*a220*/  FADD.FTZ R222, R222, R108 ;  /* 0x0000006cdede7221 */ /* 0x000fe80000010000 */
[C---:B-----5:R-:W-:Y:S08]  /*a230*/  HMMA.16816.F32.BF16 R84, R104.reuse, R120, R84 ;  /* 0x000000786854723c */ /* 0x060ff00000041854 */
[C---:B------:R-:W-:Y:S01]  /*a240*/  HMMA.16816.F32.BF16 R88, R104.reuse, R122, R88 ;  /* 0x0000007a6858723c */ /* 0x040fe20000041858 */
[----:B------:R-:W1:Y:S07]  /*a250*/  LDSM.16.MT88.4 R120, [R102+0x2800] ;  /* 0x002800006678783b */ /* 0x000e6e0000004200 */
[C---:B----4-:R-:W-:Y:S08]  /*a260*/  HMMA.16816.F32.BF16 R92, R104.reuse, R116, R92 ;  /* 0x00000074685c723c */ /* 0x050ff0000004185c */
[----:B------:R-:W-:Y:S01]  /*a270*/  HMMA.16816.F32.BF16 R96, R104, R118, R96 ;  /* 0x000000766860723c */ /* 0x000fe20000041860 */
[----:B------:R-:W3:Y:S07]  /*a280*/  LDSM.16.MT88.4 R104, [R3+0x5800] ;  /* 0x005800000368783b */ /* 0x000eee0000004200 */
[C---:B------:R-:W-:Y:S01]  /*a290*/  HMMA.16816.F32.BF16 R148, R200.reuse, R144, R4 ;  /* 0x00000090c894723c */ /* 0x040fe20000041804 */
[----:B------:R-:W4:Y:S07]  /*a2a0*/  LDSM.16.MT88.4 R4, [R2+0x5800] ;  /* 0x005800000204783b */ /* 0x000f2e0000004200 */
[C---:B------:R-:W-:Y:S01]  /*a2b0*/  HMMA.16816.F32.BF16 R144, R200.reuse, R146, R8 ;  /* 0x00000092c890723c */ /* 0x040fe20000041808 */
[----:B------:R-:W5:Y:S07]  /*a2c0*/  LDSM.16.MT88.4 R8, [R102+0x5800] ;  /* 0x005800006608783b */ /* 0x000f6e0000004200 */
[C---:B------:R-:W-:Y:S01]  /*a2d0*/  HMMA.16816.F32.BF16 R140, R200.reuse, R136, R12 ;  /* 0x00000088c88c723c */ /* 0x040fe2000004180c */
[----:B------:R1:W2:Y:S07]  /*a2e0*/  LDSM.16.MT88.4 R12, [R0+0x8800] ;  /* 0x00880000000c783b */ /* 0x0002ae0000004200 */
[C---:B------:R-:W-:Y:S01]  /*a2f0*/  HMMA.16816.F32.BF16 R136, R200.reuse, R138, R16 ;  /* 0x0000008ac888723c */ /* 0x040fe20000041810 */
[----:B------:R3:W2:Y:S07]  /*a300*/  LDSM.16.MT88.4 R16, [R3+0x8800] ;  /* 0x008800000310783b */ /* 0x0006ae0000004200 */
[C---:B------:R-:W-:Y:S08]  /*a310*/  HMMA.16816.F32.BF16 R132, R200.reuse, R128, R20 ;  /* 0x00000080c884723c */ /* 0x040ff00000041814 */
[C---:B------:R-:W-:Y:S04]  /*a320*/  HMMA.16816.F32.BF16 R128, R200.reuse, R130, R24 ;  /* 0x00000082c880723c */ /* 0x040fe80000041818 */
[----:B-1----:R-:W-:Y:S04]  /*a330*/  @P6 IADD3 R0, R238, -0x2, RZ ;  /* 0xfffffffeee006810 */ /* 0x002fe80007ffe0ff */
[C---:B------:R-:W-:Y:S04]  /*a340*/  HMMA.16816.F32.BF16 R124, R200.reuse, R120, R28 ;  /* 0x00000078c87c723c */ /* 0x040fe8000004181c */
[----:B---3--:R-:W-:Y:S04]  /*a350*/  @P6 SHF.R.S32.HI R3, RZ, 0x1f, R0 ;  /* 0x0000001fff036819 */ /* 0x008fe80000011400 */
[C---:B------:R-:W-:Y:S04]  /*a360*/  HMMA.16816.F32.BF16 R120, R200.reuse, R122, R32 ;  /* 0x0000007ac878723c */ /* 0x040fe80000041820 */
[----:B------:R-:W-:Y:S04]  /*a370*/  @P6 IMAD R3, R3, c[0x0][0x1e0], RZ ;  /* 0x0000780003036a24 */ /* 0x000fe800078e02ff */
[C---:B------:R-:W-:Y:S08]  /*a380*/  HMMA.16816.F32.BF16 R116, R200.reuse, R112, R36 ;  /* 0x00000070c874723c */ /* 0x040ff00000041824 */
[C---:B------:R-:W-:Y:S08]  /*a390*/  HMMA.16816.F32.BF16 R112, R200.reuse, R114, R40 ;  /* 0x00000072c870723c */ /* 0x040ff00000041828 */
[C---:B------:R-:W-:Y:S08]  /*a3a0*/  HMMA.16816.F32.BF16 R108, R200.reuse, R104, R44 ;  /* 0x00000068c86c723c */ /* 0x040ff0000004182c */
[C---:B------:R-:W-:Y:S08]  /*a3b0*/  HMMA.16816.F32.BF16 R104, R200.reuse, R106, R48 ;  /* 0x0000006ac868723c */ /* 0x040ff00000041830 */
[C---:B----4-:R-:W-:Y:S08]  /*a3c0*/  HMMA.16816.F32.BF16 R52, R200.reuse, R4, R52 ;  /* 0x00000004c834723c */ /* 0x050ff00000041834 */
[C---:B------:R-:W-:Y:S01]  /*a3d0*/  HMMA.16816.F32.BF16 R56, R200.reuse, R6, R56 ;  /* 0x00000006c838723c */ /* 0x040fe20000041838 */
[----:B------:R1:W3:Y:S07]  /*a3e0*/  LDSM.16.MT88.4 R4, [R2+0x8800] ;  /* 0x008800000204783b */ /* 0x0002ee0000004200 */
[C---:B-----5:R-:W-:Y:S07]  /*a3f0*/  HMMA.16816.F32.BF16 R60, R200.reuse, R8, R60 ;  /* 0x00000008c83c723c */ /* 0x060fee000004183c */
[C---:B------:R-:W-:Y:S01]  /*a400*/  @P6 IMAD.WIDE.U32 R8, R0.reuse, c[0x0][0x1e0], RZ ;  /* 0x0000780000086a25 */ /* 0x040fe200078e00ff */
[C---:B------:R-:W-:Y:S04]  /*a410*/  HMMA.16816.F32.BF16 R64, R200.reuse, R10, R64 ;  /* 0x0000000ac840723c */ /* 0x040fe80000041840 */
[----:B-1----:R-:W-:Y:S04]  /*a420*/  @P6 IMAD R2, R0, c[0x0][0x1e4], R3 ;  /* 0x0000790000026a24 */ /* 0x002fe800078e0203 */
[C---:B--2---:R-:W-:Y:S04]  /*a430*/  HMMA.16816.F32.BF16 R68, R200.reuse, R12, R68 ;  /* 0x0000000cc844723c */ /* 0x044fe80000041844 */
[----:B------:R-:W-:Y:S02]  /*a440*/  @P6 MOV R3, R252 ;  /* 0x000000fc00036202 */ /* 0x000fe40000000f00 */
[----:B------:R-:W-:Y:S01]  /*a450*/  @P6 IADD3 R0, R9, R2, RZ ;  /* 0x0000000209006210 */ /* 0x000fe20007ffe0ff */
[----:B------:R-:W-:Y:S01]  /*a460*/  FADD.FTZ R9, R231, R222 ;  /* 0x000000dee7097221 */ /* 0x000fe20000010000 */
[----:B------:R-:W-:Y:S01]  /*a470*/  @P6 MOV R2, R242 ;  /* 0x000000f200026202 */ /* 0x000fe20000000f00 */
[----:B------:R-:W-:Y:S01]  /*a480*/  FADD.FTZ R13, R235, R103 ;  /* 0x00000067eb0d7221 */ /* 0x000fe20000010000 */
[C---:B------:R-:W-:Y:S03]  /*a490*/  HMMA.16816.F32.BF16 R72, R200.reuse, R14, R72 ;  /* 0x0000000ec848723c */ /* 0x040fe60000041848 */
[----:B------:R-:W-:Y:S04]  /*a4a0*/  @P6 IMAD.WIDE.U32 R2, R8, 0x60, R2 ;  /* 0x0000006008026825 */ /* 0x000fe800078e0002 */
[----:B------:R-:W-:Y:S01]  /*a4b0*/  @P6 IMAD R0, R0, 0x60, RZ ;  /* 0x0000006000006824 */ /* 0x000fe200078e02ff */
[----:B------:R-:W-:Y:S01]  /*a4c0*/  @P6 LEA R12, P0, R2, c[0x0][0x1c8], 0x1 ;  /* 0x00007200020c6a11 */ /* 0x000fe200078008ff */
[C---:B------:R-:W-:Y:S03]  /*a4d0*/  HMMA.16816.F32.BF16 R76, R200.reuse, R16, R76 ;  /* 0x00000010c84c723c */ /* 0x040fe6000004184c */
[----:B------:R-:W-:Y:S01]  /*a4e0*/  @P6 IADD3 R3, R3, R0, RZ ;  /* 0x0000000003036210 */ /* 0x000fe20007ffe0ff */
[----:B------:R-:W-:Y:S02]  /*a4f0*/  FADD.FTZ R0, R237, R13 ;  /* 0x0000000ded007221 */ /* 0x000fe40000010000 */
[----:B------:R-:W-:Y:S01]  /*a500*/  FADD.FTZ R14, R234, R9 ;  /* 0x00000009ea0e7221 */ /* 0x000fe20000010000 */
[----:B------:R-:W-:Y:S01]  /*a510*/  @P6 LEA.HI.X R13, R2, c[0x0][0x1cc], R3, 0x1, P0 ;  /* 0x00007300020d6a11 */ /* 0x000fe200000f0c03 */
[----:B------:R-:W1:Y:S01]  /*a520*/  LDSM.16.MT88.4 R8, [R102+0x8800] ;  /* 0x008800006608783b */ /* 0x000e620000004200 */
[----:B------:R-:W-:Y:S01]  /*a530*/  FADD.FTZ R3, R236, R0 ;  /* 0x00000000ec037221 */ /* 0x000fe20000010000 */
[----:B------:R-:W-:Y:S01]  /*a540*/  @P6 ISETP.GE.AND P0, PT, R240, c[0x0][0x1d4], PT ;  /* 0x00007500f0006a0c */ /* 0x000fe20003f06270 */
[C---:B------:R-:W-:Y:S01]  /*a550*/  HMMA.16816.F32.BF16 R80, R200.reuse, R18, R80 ;  /* 0x00000012c850723c */ /* 0x040fe20000041850 */
[----:B------:R-:W-:Y:S02]  /*a560*/  @P6 MOV R16, c[0x0][0x1e0] ;  /* 0x0000780000106a02 */ /* 0x000fe40000000f00 */
[----:B------:R-:W-:Y:S01]  /*a570*/  IADD3 R0, R246, 0x1, RZ ;  /* 0x00000001f6007810 */ /* 0x000fe20007ffe0ff */
[----:B------:R-:W-:Y:S01]  /*a580*/  FADD.FTZ R2, R233, R14 ;  /* 0x0000000ee9027221 */ /* 0x000fe20000010000 */
[----:B------:R-:W-:Y:S01]  /*a590*/  IADD3 R240, R238, -0x1, RZ ;  /* 0xffffffffeef07810 */ /* 0x000fe20007ffe0ff */
[----:B------:R-:W-:Y:S01]  /*a5a0*/  @P6 IMAD.MOV.U32 R14, RZ, RZ, 0x6 ;  /* 0x00000006ff0e6424 */ /* 0x000fe200078e00ff */
[----:B------:R-:W-:Y:S01]  /*a5b0*/  SEL R0, R0, RZ, !P4 ;  /* 0x000000ff00007207 */ /* 0x000fe20006000000 */
[----:B------:R-:W-:Y:S01]  /*a5c0*/  FADD.FTZ R2, R232, R2 ;  /* 0x00000002e8027221 */ /* 0x000fe20000010000 */
[C---:B---3--:R-:W-:Y:S03]  /*a5d0*/  HMMA.16816.F32.BF16 R84, R200.reuse, R4, R84 ;  /* 0x00000004c854723c */ /* 0x048fe60000041854 */
[----:B------:R2:W-:Y:S01]  /*a5e0*/  STL [R1], R0 ;  /* 0x0000000001007387 */ /* 0x0005e20000100800 */
[C---:B------:R-:W-:Y:S01]  /*a5f0*/  @P6 SHF.L.U64.HI R14, R16.reuse, R14, c[0x0][0x1e4] ;  /* 0x00007900100e6619 */ /* 0x040fe2000001020e */
[----:B------:R-:W-:Y:S01]  /*a600*/  FADD.FTZ R15, R223, R3 ;  /* 0x00000003df0f7221 */ /* 0x000fe20000010000 */
[----:B------:R-:W-:Y:S01]  /*a610*/  @P6 SHF.L.U32 R16, R16, 0x6, RZ ;  /* 0x0000000610106819 */ /* 0x000fe200000006ff */
[----:B------:R-:W3:Y:S01]  /*a620*/  LDL R17, [R1+0x18] ;  /* 0x0000180001117983 */ /* 0x000ee20000100800 */
[----:B------:R-:W-:Y:S01]  /*a630*/  FADD.FTZ R3, R225, R2 ;  /* 0x00000002e1037221 */ /* 0x000fe20000010000 */
[C---:B------:R-:W-:Y:S03]  /*a640*/  HMMA.16816.F32.BF16 R88, R200.reuse, R6, R88 ;  /* 0x00000006c858723c */ /* 0x040fe60000041858 */
[----:B------:R-:W-:Y:S01]  /*a650*/  @P6 IADD3 R2, P5, R16, R12, RZ ;  /* 0x0000000c10026210 */ /* 0x000fe20007fbe0ff */
[----:B------:R-:W-:Y:S01]  /*a660*/  FADD.FTZ R5, R228, R15 ;  /* 0x0000000fe4057221 */ /* 0x000fe20000010000 */
[----:B------:R-:W-:Y:S01]  /*a670*/  MOV R223, R240 ;  /* 0x000000f000df7202 */ /* 0x000fe20000000f00 */
[----:B------:R-:W-:Y:S01]  /*a680*/  FADD.FTZ R15, R227, R3 ;  /* 0x00000003e30f7221 */ /* 0x000fe20000010000 */
[----:B------:R-:W-:Y:S02]  /*a690*/  @P6 IADD3.X R3, R14, R13, RZ, P5, !PT ;  /* 0x0000000d0e036210 */ /* 0x000fe40002ffe4ff */
[----:B------:R-:W-:Y:S03]  /*a6a0*/  @P6 IADD3 R4, P4, R16, R2, RZ ;  /* 0x0000000210046210 */ /* 0x000fe60007f9e0ff */
[----:B------:R-:W-:Y:S02]  /*a6b0*/  FADD.FTZ R6, R226, R15 ;  /* 0x0000000fe2067221 */ /* 0x000fe40000010000 */
[----:B--2---:R-:W-:Y:S01]  /*a6c0*/  @P6 IMAD R0, R0, 0x9000, R239 ;  /* 0x0000900000006824 */ /* 0x004fe200078e02ef */
[C---:B-1----:R-:W-:Y:S04]  /*a6d0*/  HMMA.16816.F32.BF16 R92, R200.reuse, R8, R92 ;  /* 0x00000008c85c723c */ /* 0x042fe8000004185c */
[----:B------:R-:W-:Y:S01]  /*a6e0*/  @!PT LDS RZ, [RZ] ;  /* 0x00000000fffff984 */ /* 0x000fe20000000800 */
[----:B------:R-:W-:Y:S01]  /*a6f0*/  @!PT LDS RZ, [RZ] ;  /* 0x00000000fffff984 */ /* 0x000fe20000000800 */
[----:B------:R-:W-:Y:S01]  /*a700*/  @!PT LDS RZ, [RZ] ;  /* 0x00000000fffff984 */ /* 0x000fe20000000800 */
[----:B------:R1:W-:Y:S04]  /*a710*/  @P6 LDGSTS.E.BYPASS.LTC128B.128 [R0], [R12.64], !P3 ;  /* 0x000000000c006fae */ /* 0x0003e8000d901d46 */
[----:B------:R-:W-:Y:S04]  /*a720*/  HMMA.16816.F32.BF16 R96, R200, R10, R96 ;  /* 0x0000000ac860723c */ /* 0x000fe80000041860 */
[----:B------:R1:W-:Y:S08]  /*a730*/  @P6 LDGSTS.E.BYPASS.LTC128B.128 [R0+0x3000], [R12.64+0x80], !P1 ;  /* 0x030000800c006fae */ /* 0x0003f0000c901d46 */
[----:B------:R1:W-:Y:S08]  /*a740*/  @P6 LDGSTS.E.BYPASS.LTC128B.128 [R0+0x6000], [R12.64+0x100], !P0 ;  /* 0x060001000c006fae */ /* 0x0003f0000c101d46 */
[----:B------:R2:W-:Y:S08]  /*a750*/  @P6 LDGSTS.E.BYPASS.LTC128B.128 [R0+0x1000], [R2.64], !P3 ;  /* 0x0100000002006fae */ /* 0x0005f0000d901d46 */
[----:B------:R2:W-:Y:S08]  /*a760*/  @P6 LDGSTS.E.BYPASS.LTC128B.128 [R0+0x4000], [R2.64+0x80], !P1 ;  /* 0x0400008002006fae */ /* 0x0005f0000c901d46 */
[----:B------:R2:W-:Y:S01]  /*a770*/  @P6 LDGSTS.E.BYPASS.LTC128B.128 [R0+0x7000], [R2.64+0x100], !P0 ;  /* 0x0700010002006fae */ /* 0x0005e2000c101d46 */
[----:B-1----:R-:W-:Y:S01]  /*a780*/  FADD.FTZ R12, R230, R5 ;  /* 0x00000005e60c7221 */ /* 0x002fe20000010000 */
[----:B------:R-:W-:Y:S06]  /*a790*/  @P6 IADD3.X R5, R14, R3, RZ, P4, !PT ;  /* 0x000000030e056210 */ /* 0x000fec00027fe4ff */
[----:B------:R1:W-:Y:S08]  /*a7a0*/  @P6 LDGSTS.E.BYPASS.LTC128B.128 [R0+0x2000], [R4.64], !P3 ;  /* 0x0200000004006fae */ /* 0x0003f0000d901d46 */
[----:B------:R1:W-:Y:S01]  /*a7b0*/  @P6 LDGSTS.E.BYPASS.LTC128B.128 [R0+0x5000], [R4.64+0x80], !P1 ;  /* 0x0500008004006fae */ /* 0x0003e2000c901d46 */
[C---:B------:R-:W-:Y:S02]  /*a7c0*/  ISETP.GE.AND P1, PT, R204.reuse, 0x1, PT ;  /* 0x00000001cc00780c */ /* 0x040fe40003f26270 */
[----:B------:R-:W-:Y:S04]  /*a7d0*/  IADD3 R204, R204, 0x1, RZ ;  /* 0x00000001cccc7810 */ /* 0x000fe80007ffe0ff */
[----:B------:R-:W-:Y:S01]  /*a7e0*/  SEL R204, R204, RZ, !P1 ;  /* 0x000000ffcccc7207 */ /* 0x000fe20004800000 */
[----:B------:R1:W-:Y:S01]  /*a7f0*/  @P6 LDGSTS.E.BYPASS.LTC128B.128 [R0+0x8000], [R4.64+0x100], !P0 ;  /* 0x0800010004006fae */ /* 0x0003e2000c101d46 */
[----:B--2---:R-:W-:Y:S02]  /*a800*/  FADD.FTZ R3, R229, R12 ;  /* 0x0000000ce5037221 */ /* 0x004fe40000010000 */
[----:B------:R-:W-:Y:S02]  /*a810*/  FADD.FTZ R2, R224, R6 ;  /* 0x00000006e0027221 */ /* 0x000fe40000010000 */
[----:B------:R-:W-:Y:S03]  /*a820*/  FADD.FTZ R3, R217, R3 ;  /* 0x00000003d9037221 */ /* 0x000fe60000010000 */
[----:B------:R-:W0:Y:S01]  /*a830*/  LDGDEPBAR ;  /* 0x00000000000079af */ /* 0x000e220000000000 */
[----:B-1----:R-:W-:Y:S02]  /*a840*/  FADD.FTZ R0, R218, R2 ;  /* 0x00000002da007221 */ /* 0x002fe40000010000 */
[----:B------:R-:W-:Y:S01]  /*a850*/  FADD.FTZ R2, R219, R3 ;  /* 0x00000003db027221 */ /* 0x000fe20000010000 */
[----:B------:R-:W-:Y:S01]  /*a860*/  MOV R3, R100 ;  /* 0x0000006400037202 */ /* 0x000fe20000000f00 */
[----:B------:R-:W-:Y:S02]  /*a870*/  FADD.FTZ R0, R220, R0 ;  /* 0x00000000dc007221 */ /* 0x000fe40000010000 */
[----:B------:R-:W-:Y:S02]  /*a880*/  FADD.FTZ R2, R221, R2 ;  /* 0x00000002dd027221 */ /* 0x000fe40000010000 */
[----:B------:R-:W-:Y:S02]  /*a890*/  FADD.FTZ R0, R215, R0 ;  /* 0x00000000d7007221 */ /* 0x000fe40000010000 */
[----:B------:R-:W-:Y:S02]  /*a8a0*/  FADD.FTZ R2, R216, R2 ;  /* 0x00000002d8027221 */ /* 0x000fe40000010000 */
[----:B------:R-:W-:Y:S03]  /*a8b0*/  FADD.FTZ R0, R205, R0 ;  /* 0x00000000cd007221 */ /* 0x000fe60000010000 */
[----:B------:R1:W-:Y:S04]  /*a8c0*/  STL [R1+0x4], R2 ;  /* 0x0000040201007387 */ /* 0x0003e80000100800 */
[----:B------:R2:W-:Y:S01]  /*a8d0*/  STL [R1+0x8], R0 ;  /* 0x0000080001007387 */ /* 0x0005e20000100800 */
[----:B-1----:R-:W-:Y:S02]  /*a8e0*/  MOV R2, R101 ;  /* 0x0000006500027202 */ /* 0x002fe40000000f00 */
[----:B---3--:R-:W-:Y:S02]  /*a8f0*/  ISETP.GT.AND P0, PT, R238, R17, PT ;  /* 0x00000011ee00720c */ /* 0x008fe40003f04270 */
[----:B------:R-:W-:Y:S11]  /*a900*/  MOV R238, R240 ;  /* 0x000000f000ee7202 */ /* 0x000ff60000000f00 */
[----:B--2---:R-:W-:-:S05]  /*a910*/  @P0 BRA `(.L_x_1138) ;  /* 0xffffb9e000000947 */ /* 0x004fca000383ffff */
.L_x_1137:
[----:B------:R-:W-:-:S13]  /*a920*/  ISETP.GE.AND P0, PT, R223, RZ, PT ;  /* 0x000000ffdf00720c */ /* 0x000fda0003f06270 */
[----:B------:R-:W-:Y:S05]  /*a930*/  @!P0 BRA `(.L_x_1139) ;  /* 0x00003ee000008947 */ /* 0x000fea0003800000 */
[----:B-1----:R-:W-:Y:S02]  /*a940*/  MOV R3, R100 ;  /* 0x0000006400037202 */ /* 0x002fe40000000f00 */
[----:B------:R-:W-:Y:S02]  /*a950*/  MOV R0, R101 ;  /* 0x0000006500007202 */ /* 0x000fe40000000f00 */
.L_x_1140:
[----:B------:R-:W-:Y:S04]  /*a960*/  DEPBAR.LE SB0, 0x2 ;  /* 0x000080800000791a */ /* 0x000fe80000000000 */
[----:B------:R-:W-:Y:S01]  /*a970*/  WARPSYNC 0xffffffff ;  /* 0xffffffff00007948 */ /* 0x000fe20003800000 */
[----:B------:R-:W-:Y:S01]  /*a980*/  BAR.SYNC.DEFER_BLOCKING 0x0 ;  /* 0x0000000000007b1d */ /* 0x000fe20000010000 */
[----:B------:R-:W-:Y:S01]  /*a990*/  IMAD R205, R204, 0x9000, RZ ;  /* 0x00009000cccd7824 */ /* 0x000fe200078e02ff */
[C---:B------:R-:W-:Y:S02]  /*a9a0*/  ISETP.NE.AND P4, PT, R223.reuse, RZ, PT ;  /* 0x000000ffdf00720c */ /* 0x040fe40003f85270 */
[----:B------:R-:W-:Y:S02]  /*a9b0*/  IADD3 R215, R223, -0x1, RZ ;  /* 0xffffffffdfd77810 */ /* 0x000fe40007ffe0ff */
[----:B------:R-:W-:Y:S02]  /*a9c0*/  IADD3 R2, R209, R205, RZ ;  /* 0x000000cdd1027210 */ /* 0x000fe40007ffe0ff */
[----:B------:R-:W-:Y:S02]  /*a9d0*/  ISETP.GE.AND P5, PT, R223, 0x2, PT ;  /* 0x00000002df00780c */ /* 0x000fe40003fa6270 */
[----:B------:R-:W-:Y:S05]  /*a9e0*/  IADD3 R200, R208, R2, RZ ;  /* 0x00000002d0c87210 */ /* 0x000fea0007ffe0ff */
[----:B------:R-:W-:Y:S05]  /*a9f0*/  @P4 SHF.R.S32.HI R201, RZ, 0x1f, R215 ;  /* 0x0000001fffc94819 */ /* 0x000fea00000114d7 */
[----:B------:R-:W-:Y:S01]  /*aa00*/  @P4 IMAD R201, R201, c[0x0][0x208], RZ ;  /* 0x00008200c9c94a24 */ /* 0x000fe200078e02ff */
        /* <DEDUP_REMOVED lines=19> */
[----:B------:R-:W4:Y:S03]  /*ab40*/  LDL R229, [R1+0x20] ;  /* 0x0000200001e57983 */ /* 0x000f260000100800 */
[C---:B-----5:R-:W-:Y:S08]  /*ab50*/  HMMA.16816.F32.BF16 R28, R152.reuse, R32, RZ ;  /* 0x00000020981c723c */ /* 0x060ff000000418ff */
        /* <DEDUP_REMOVED lines=22> */
[----:B--2---:R-:W-:Y:S02]  /*acc0*/  @P4 ISETP.GE.AND P1, PT, R230, c[0x0][0x1d4], PT ;  /* 0x00007500e6004a0c */ /* 0x004fe40003f26270 */
[----:B----4-:R-:W-:Y:S02]  /*acd0*/  @P4 ISETP.GE.AND P0, PT, R229, c[0x0][0x1d4], PT ;  /* 0x00007500e5004a0c */ /* 0x010fe40003f06270 */
[C---:B------:R-:W-:Y:S01]  /*ace0*/  @P4 IMAD.WIDE.U32 R100, R215.reuse, c[0x0][0x208], RZ ;  /* 0x00008200d7644a25 */ /* 0x040fe200078e00ff */
[----:B------:R-:W-:Y:S07]  /*acf0*/  HMMA.16816.F32.BF16 R48, R156, R102, R48 ;  /* 0x000000669c30723c */ /* 0x000fee0000041830 */
[----:B------:R-:W-:Y:S01]  /*ad00*/  @P4 IMAD R102, R215, c[0x0][0x20c], R201 ;  /* 0x00008300d7664a24 */ /* 0x000fe200078e02c9 */
[----:B------:R-:W-:Y:S01]  /*ad10*/  @P4 MOV R103, R203 ;  /* 0x000000cb00674202 */ /* 0x000fe20000000f00 */
[----:B------:R-:W-:Y:S03]  /*ad20*/  @P4 IMAD R215, R220, 0x9000, R202 ;  /* 0x00009000dcd74824 */ /* 0x000fe600078e02ca */
[----:B------:R-:W-:Y:S02]  /*ad30*/  @P4 IADD3 R101, R101, R102, RZ ;  /* 0x0000006665654210 */ /* 0x000fe40007ffe0ff */
[----:B------:R-:W-:Y:S02]  /*ad40*/  @P4 MOV R102, R216 ;  /* 0x000000d800664202 */ /* 0x000fe40000000f00 */
[----:B------:R-:W-:Y:S01]  /*ad50*/  @P4 MOV R202, c[0x0][0x208] ;  /* 0x0000820000ca4a02 */ /* 0x000fe20000000f00 */
[----:B------:R-:W-:Y:S01]  /*ad60*/  @P4 IMAD R101, R101, 0x60, RZ ;  /* 0x0000006065654824 */ /* 0x000fe200078e02ff */
[----:B------:R-:W-:Y:S01]  /*ad70*/  IADD3 R201, R206, R2, RZ ;  /* 0x00000002cec97210 */ /* 0x000fe20007ffe0ff */
[----:B------:R-:W-:Y:S05]  /*ad80*/  @P4 IMAD.WIDE.U32 R102, R100, 0x60, R102 ;  /* 0x0000006064664825 */ /* 0x000fea00078e0066 */
[C---:B------:R-:W-:Y:S02]  /*ad90*/  @P4 LEA R100, P3, R102.reuse, c[0x0][0x1f8], 0x1 ;  /* 0x00007e0066644a11 */ /* 0x040fe400078608ff */
[----:B------:R-:W-:Y:S04]  /*ada0*/  @P4 IADD3 R101, R103, R101, RZ ;  /* 0x0000006567654210 */ /* 0x000fe80007ffe0ff */
[----:B------:R-:W-:Y:S02]  /*adb0*/  @P4 LEA.HI.X R101, R102, c[0x0][0x1fc], R101, 0x1, P3 ;  /* 0x00007f0066654a11 */ /* 0x000fe400018f0c65 */
[----:B------:R-:W-:Y:S03]  /*adc0*/  @P4 MOV R102, 0x6 ;  /* 0x0000000600664802 */ /* 0x000fe60000000f00 */
        /* <DEDUP_REMOVED lines=198> */
[C---:B-1----:R-:W-:Y:S09]  /*ba30*/  HMMA.16816.F32.BF16 R12, R196.reuse, R100, R12 ;  /* 0x00000064c40c723c */ /* 0x042ff2000004180c */
[----:B------:R-:W-:Y:S03]  /*ba40*/  MUFU.TANH R201, R6 ;  /* 0x0000000600c97308 */ /* 0x000fe60000002400 */
[----:B--2---:R-:W-:Y:S01]  /*ba50*/  FMNMX.FTZ R2, R200, R0, !PT ;  /* 0x00000000c8027209 */ /* 0x004fe20007810000 */
[C---:B------:R-:W-:Y:S06]  /*ba60*/  HMMA.16816.F32.BF16 R16, R196.reuse, R102, R16 ;  /* 0x00000066c410723c */ /* 0x040fec0000041810 */
[----:B------:R1:W-:Y:S01]  /*ba70*/  MUFU.TANH R216, R7 ;  /* 0x0000000700d87308 */ /* 0x0003e20000002400 */
[----:B---3--:R-:W-:Y:S09]  /*ba80*/  FMNMX.FTZ R2, R217, R2, !PT ;  /* 0x00000002d9027209 */ /* 0x008ff20007810000 */
[----:B------:R-:W2:Y:S01]  /*ba90*/  MUFU.TANH R215, R8 ;  /* 0x0000000800d77308 */ /* 0x000ea20000002400 */
[----:B------:R-:W-:Y:S02]  /*baa0*/  FMUL.FTZ R13, R13, c[0x0][0x320] ;  /* 0x0000c8000d0d7a20 */ /* 0x000fe40000410000 */
[----:B------:R-:W-:Y:S02]  /*bab0*/  FMUL.FTZ R14, R14, c[0x0][0x320] ;  /* 0x0000c8000e0e7a20 */ /* 0x000fe40000410000 */
[----:B------:R-:W-:Y:S02]  /*bac0*/  FMUL.FTZ R12, R12, c[0x0][0x320] ;  /* 0x0000c8000c0c7a20 */ /* 0x000fe40000410000 */
[----:B------:R-:W-:Y:S03]  /*bad0*/  FMUL.FTZ R15, R15, c[0x0][0x320] ;  /* 0x0000c8000f0f7a20 */ /* 0x000fe60000410000 */
[----:B------:R3:W-:Y:S01]  /*bae0*/  MUFU.TANH R225, R13 ;  /* 0x0000000d00e17308 */ /* 0x0007e20000002400 */
[----:B------:R-:W-:Y:S02]  /*baf0*/  FMUL.FTZ R19, R19, c[0x0][0x320] ;  /* 0x0000c80013137a20 */ /* 0x000fe40000410000 */
[----:B------:R-:W-:Y:S01]  /*bb00*/  FMUL.FTZ R16, R16, c[0x0][0x320] ;  /* 0x0000c80010107a20 */ /* 0x000fe20000410000 */
[----:B-1----:R-:W1:Y:S01]  /*bb10*/  LDSM.16.M88.4 R4, [R202+0x7000] ;  /* 0x00700000ca04783b */ /* 0x002e620000000200 */
[----:B------:R-:W-:Y:S02]  /*bb20*/  FMUL.FTZ R17, R17, c[0x0][0x320] ;  /* 0x0000c80011117a20 */ /* 0x000fe40000410000 */
[----:B------:R-:W-:Y:S03]  /*bb30*/  FMUL.FTZ R18, R18, c[0x0][0x320] ;  /* 0x0000c80012127a20 */ /* 0x000fe60000410000 */
[----:B------:R-:W4:Y:S01]  /*bb40*/  MUFU.TANH R102, R9 ;  /* 0x0000000900667308 */ /* 0x000f220000002400 */
[----:B--2---:R-:W-:Y:S09]  /*bb50*/  FMNMX.FTZ R2, R215, R2, !PT ;  /* 0x00000002d7027209 */ /* 0x004ff20007810000 */
[----:B------:R-:W-:Y:S01]  /*bb60*/  MUFU.TANH R218, R10 ;  /* 0x0000000a00da7308 */ /* 0x000fe20000002400 */
[----:B---3--:R-:W2:Y:S09]  /*bb70*/  LDL.LU R13, [R1+0x4] ;  /* 0x00000400010d7983 */ /* 0x008eb20000300800 */
[----:B------:R3:W-:Y:S01]  /*bb80*/  MUFU.TANH R219, R11 ;  /* 0x0000000b00db7308 */ /* 0x0007e20000002400 */
[----:B----4-:R-:W-:Y:S09]  /*bb90*/  FMNMX.FTZ R2, R102, R2, !PT ;  /* 0x0000000266027209 */ /* 0x010ff20007810000 */
[----:B------:R4:W-:Y:S01]  /*bba0*/  MUFU.TANH R228, R14 ;  /* 0x0000000e00e47308 */ /* 0x0009e20000002400 */
[C---:B-1----:R-:W-:Y:S09]  /*bbb0*/  HMMA.16816.F32.BF16 R20, R196.reuse, R4, R20 ;  /* 0x00000004c414723c */ /* 0x042ff20000041814 */
[----:B------:R-:W1:Y:S01]  /*bbc0*/  MUFU.TANH R226, R12 ;  /* 0x0000000c00e27308 */ /* 0x000e620000002400 */
[C---:B------:R-:W-:Y:S01]  /*bbd0*/  HMMA.16816.F32.BF16 R24, R196.reuse, R6, R24 ;  /* 0x00000006c418723c */ /* 0x040fe20000041818 */
[----:B------:R-:W5:Y:S08]  /*bbe0*/  LDSM.16.M88.4 R4, [R202+0x7800] ;  /* 0x00780000ca04783b */ /* 0x000f700000000200 */
[----:B------:R-:W1:Y:S01]  /*bbf0*/  MUFU.TANH R221, R16 ;  /* 0x0000001000dd7308 */ /* 0x000e620000002400 */
[----:B---3--:R-:W-:Y:S02]  /*bc00*/  LDSM.16.M88.4 R8, [R202+0x8800] ;  /* 0x00880000ca08783b */ /* 0x008fe40000000200 */
[----:B----4-:R-:W-:Y:S02]  /*bc10*/  MOV R14, R220 ;  /* 0x000000dc000e7202 */ /* 0x010fe40000000f00 */
[----:B------:R-:W-:Y:S05]  /*bc20*/  FMUL.FTZ R22, R22, c[0x0][0x320] ;  /* 0x0000c80016167a20 */ /* 0x000fea0000410000 */
[----:B------:R-:W3:Y:S01]  /*bc30*/  MUFU.TANH R220, R17 ;  /* 0x0000001100dc7308 */ /* 0x000ee20000002400 */
[----:B------:R-:W-:Y:S02]  /*bc40*/  FMUL.FTZ R20, R20, c[0x0][0x320] ;  /* 0x0000c80014147a20 */ /* 0x000fe40000410000 */
[----:B------:R-:W-:Y:S02]  /*bc50*/  FMUL.FTZ R21, R21, c[0x0][0x320] ;  /* 0x0000c80015157a20 */ /* 0x000fe40000410000 */
[----:B------:R-:W-:Y:S02]  /*bc60*/  FMUL.FTZ R23, R23, c[0x0][0x320] ;  /* 0x0000c80017177a20 */ /* 0x000fe40000410000 */
[----:B------:R-:W-:Y:S02]  /*bc70*/  FMUL.FTZ R24, R24, c[0x0][0x320] ;  /* 0x0000c80018187a20 */ /* 0x000fe40000410000 */
[----:B------:R-:W-:Y:S01]  /*bc80*/  FMUL.FTZ R25, R25, c[0x0][0x320] ;  /* 0x0000c80019197a20 */ /* 0x000fe20000410000 */
[----:B------:R4:W-:Y:S01]  /*bc90*/  MUFU.TANH R236, R22 ;  /* 0x0000001600ec7308 */ /* 0x0009e20000002400 */
[----:B------:R-:W-:Y:S02]  /*bca0*/  FMUL.FTZ R26, R26, c[0x0][0x320] ;  /* 0x0000c8001a1a7a20 */ /* 0x000fe40000410000 */
[----:B------:R-:W-:Y:S07]  /*bcb0*/  FMUL.FTZ R27, R27, c[0x0][0x320] ;  /* 0x0000c8001b1b7a20 */ /* 0x000fee0000410000 */
[----:B------:R-:W1:Y:S01]  /*bcc0*/  MUFU.TANH R234, R20 ;  /* 0x0000001400ea7308 */ /* 0x000e620000002400 */
[C---:B-----5:R-:W-:Y:S09]  /*bcd0*/  HMMA.16816.F32.BF16 R28, R196.reuse, R4, R28 ;  /* 0x00000004c41c723c */ /* 0x060ff2000004181c */
[----:B------:R-:W-:Y:S01]  /*bce0*/  MUFU.TANH R231, R24 ;  /* 0x0000001800e77308 */ /* 0x000fe20000002400 */
[C---:B------:R-:W-:Y:S01]  /*bcf0*/  HMMA.16816.F32.BF16 R32, R196.reuse, R6, R32 ;  /* 0x00000006c420723c */ /* 0x040fe20000041820 */
[----:B------:R-:W5:Y:S01]  /*bd00*/  LDSM.16.M88.4 R4, [R202+0x8000] ;  /* 0x00800000ca04783b */ /* 0x000f620000000200 */
[----:B------:R-:W-:Y:S04]  /*bd10*/  DEPBAR.LE SB0, 0x2 ;  /* 0x000080800000791a */ /* 0x000fe80000000000 */
[----:B----4-:R-:W-:Y:S03]  /*bd20*/  MOV R22, R229 ;  /* 0x000000e500167202 */ /* 0x010fe60000000f00 */
[----:B------:R4:W-:Y:S01]  /*bd30*/  MUFU.TANH R224, R19 ;  /* 0x0000001300e07308 */ /* 0x0009e20000002400 */
[----:B------:R-:W-:Y:S04]  /*bd40*/  BAR.SYNC.DEFER_BLOCKING 0x0 ;  /* 0x0000000000007b1d */ /* 0x000fe80000010000 */
[----:B------:R-:W-:Y:S02]  /*bd50*/  FMUL.FTZ R28, R28, c[0x0][0x320] ;  /* 0x0000c8001c1c7a20 */ /* 0x000fe40000410000 */
[----:B------:R-:W-:Y:S02]  /*bd60*/  FMUL.FTZ R29, R29, c[0x0][0x320] ;  /* 0x0000c8001d1d7a20 */ /* 0x000fe40000410000 */
[----:B------:R-:W-:Y:S02]  /*bd70*/  FMUL.FTZ R30, R30, c[0x0][0x320] ;  /* 0x0000c8001e1e7a20 */ /* 0x000fe40000410000 */
[----:B------:R-:W-:Y:S04]  /*bd80*/  FMUL.FTZ R31, R31, c[0x0][0x320] ;  /* 0x0000c8001f1f7a20 */ /* 0x000fe80000410000 */
[----:B------:R-:W-:Y:S02]  /*bd90*/  FMUL.FTZ R32, R32, c[0x0][0x320] ;  /* 0x0000c80020207a20 */ /* 0x000fe40000410000 */
[----:B------:R-:W-:Y:S02]  /*bda0*/  FMUL.FTZ R33, R33, c[0x0][0x320] ;  /* 0x0000c80021217a20 */ /* 0x000fe40000410000 */
[----:B------:R-:W-:Y:S02]  /*bdb0*/  FMUL.FTZ R34, R34, c[0x0][0x320] ;  /* 0x0000c80022227a20 */ /* 0x000fe40000410000 */
[----:B------:R-:W-:Y:S01]  /*bdc0*/  FMUL.FTZ R35, R35, c[0x0][0x320] ;  /* 0x0000c80023237a20 */ /* 0x000fe20000410000 */
[----:B----4-:R-:W-:Y:S01]  /*bdd0*/  MOV R19, R233 ;  /* 0x000000e900137202 */ /* 0x010fe20000000f00 */
[----:B------:R-:W-:Y:S01]  /*bde0*/  MUFU.TANH R247, R28 ;  /* 0x0000001c00f77308 */ /* 0x000fe20000002400 */
[C---:B-----5:R-:W-:Y:S09]  /*bdf0*/  HMMA.16816.F32.BF16 R36, R196.reuse, R4, R36 ;  /* 0x00000004c424723c */ /* 0x060ff20000041824 */
[----:B------:R-:W4:Y:S03]  /*be00*/  MUFU.TANH R233, R21 ;  /* 0x0000001500e97308 */ /* 0x000f260000002400 */
[----:B-1----:R-:W-:Y:S01]  /*be10*/  FMNMX.FTZ R4, R226, R2, !PT ;  /* 0x00000002e2047209 */ /* 0x002fe20007810000 */
[C---:B------:R-:W-:Y:S03]  /*be20*/  HMMA.16816.F32.BF16 R40, R196.reuse, R6, R40 ;  /* 0x00000006c428723c */ /* 0x040fe60000041828 */
[----:B------:R-:W-:Y:S03]  /*be30*/  FMNMX.FTZ R4, R225, R4, !PT ;  /* 0x00000004e1047209 */ /* 0x000fe60007810000 */
[----:B------:R-:W1:Y:S01]  /*be40*/  MUFU.TANH R229, R25 ;  /* 0x0000001900e57308 */ /* 0x000e620000002400 */
[----:B------:R-:W-:Y:S01]  /*be50*/  FMNMX.FTZ R5, R201, R3, !PT ;  /* 0x00000003c9057209 */ /* 0x000fe20007810000 */
[C---:B------:R-:W-:Y:S04]  /*be60*/  HMMA.16816.F32.BF16 R44, R196.reuse, R8, R44 ;  /* 0x00000008c42c723c */ /* 0x040fe8000004182c */
[----:B------:R-:W-:Y:S02]  /*be70*/  FMNMX.FTZ R101, R221, R4, !PT ;  /* 0x00000004dd657209 */ /* 0x000fe40007810000 */
[----:B------:R-:W-:Y:S02]  /*be80*/  FMNMX.FTZ R2, R216, R5, !PT ;  /* 0x00000005d8027209 */ /* 0x000fe40007810000 */
[----:B------:R-:W5:Y:S01]  /*be90*/  MUFU.TANH R246, R29 ;  /* 0x0000001d00f67308 */ /* 0x000f620000002400 */
[----:B------:R-:W-:Y:S03]  /*bea0*/  HMMA.16816.F32.BF16 R48, R196, R10, R48 ;  /* 0x0000000ac430723c */ /* 0x000fe60000041830 */
[----:B---3--:R-:W-:Y:S01]  /*beb0*/  FMNMX.FTZ R101, R220, R101, !PT ;  /* 0x00000065dc657209 */ /* 0x008fe20007810000 */
[----:B------:R-:W-:Y:S01]  /*bec0*/  FMUL.FTZ R36, R36, c[0x0][0x320] ;  /* 0x0000c80024247a20 */ /* 0x000fe20000410000 */
[----:B------:R-:W-:Y:S01]  /*bed0*/  FMNMX.FTZ R2, R218, R2, !PT ;  /* 0x00000002da027209 */ /* 0x000fe20007810000 */
[----:B------:R-:W-:Y:S01]  /*bee0*/  FMUL.FTZ R37, R37, c[0x0][0x320] ;  /* 0x0000c80025257a20 */ /* 0x000fe20000410000 */
[----:B------:R-:W-:Y:S02]  /*bef0*/  FMNMX.FTZ R101, R234, R101, !PT ;  /* 0x00000065ea657209 */ /* 0x000fe40007810000 */
[----:B------:R3:W3:Y:S03]  /*bf00*/  MUFU.TANH R227, R15 ;  /* 0x0000000f00e37308 */ /* 0x0006e60000002400 */
[----:B----4-:R-:W-:Y:S01]  /*bf10*/  FMNMX.FTZ R101, R233, R101, !PT ;  /* 0x00000065e9657209 */ /* 0x010fe20007810000 */
[----:B------:R-:W-:Y:S01]  /*bf20*/  FMUL.FTZ R40, R40, c[0x0][0x320] ;  /* 0x0000c80028287a20 */ /* 0x000fe20000410000 */
[----:B------:R-:W-:Y:S01]  /*bf30*/  FMNMX.FTZ R2, R219, R2, !PT ;  /* 0x00000002db027209 */ /* 0x000fe20007810000 */
[----:B------:R-:W-:Y:S01]  /*bf40*/  FMUL.FTZ R41, R41, c[0x0][0x320] ;  /* 0x0000c80029297a20 */ /* 0x000fe20000410000 */
[----:B------:R-:W-:Y:S01]  /*bf50*/  FMNMX.FTZ R101, R231, R101, !PT ;  /* 0x00000065e7657209 */ /* 0x000fe20007810000 */
[----:B------:R-:W-:Y:S01]  /*bf60*/  FMUL.FTZ R44, R44, c[0x0][0x320] ;  /* 0x0000c8002c2c7a20 */ /* 0x000fe20000410000 */
[----:B------:R-:W-:Y:S01]  /*bf70*/  FMNMX.FTZ R2, R228, R2, !PT ;  /* 0x00000002e4027209 */ /* 0x000fe20007810000 */
[----:B------:R-:W4:Y:S01]  /*bf80*/  MUFU.TANH R237, R32 ;  /* 0x0000002000ed7308 */ /* 0x000f220000002400 */
[----:B-1----:R-:W-:Y:S01]  /*bf90*/  FMNMX.FTZ R101, R229, R101, !PT ;  /* 0x00000065e5657209 */ /* 0x002fe20007810000 */
[----:B------:R-:W-:Y:S02]  /*bfa0*/  FMUL.FTZ R45, R45, c[0x0][0x320] ;  /* 0x0000c8002d2d7a20 */ /* 0x000fe40000410000 */
[----:B------:R-:W-:Y:S01]  /*bfb0*/  FMUL.FTZ R38, R38, c[0x0][0x320] ;  /* 0x0000c80026267a20 */ /* 0x000fe20000410000 */
[----:B------:R-:W-:Y:S01]  /*bfc0*/  FMNMX.FTZ R101, R247, R101, !PT ;  /* 0x00000065f7657209 */ /* 0x000fe20007810000 */
[----:B------:R-:W-:Y:S02]  /*bfd0*/  FMUL.FTZ R48, R48, c[0x0][0x320] ;  /* 0x0000c80030307a20 */ /* 0x000fe40000410000 */
[----:B------:R-:W-:Y:S01]  /*bfe0*/  FMUL.FTZ R49, R49, c[0x0][0x320] ;  /* 0x0000c80031317a20 */ /* 0x000fe20000410000 */
[----:B-----5:R-:W-:Y:S01]  /*bff0*/  FMNMX.FTZ R101, R246, R101, !PT ;  /* 0x00000065f6657209 */ /* 0x020fe20007810000 */
[----:B------:R1:W5:Y:S01]  /*c000*/  MUFU.TANH R222, R18 ;  /* 0x0000001200de7308 */ /* 0x0003620000002400 */
[----:B------:R-:W-:Y:S02]  /*c010*/  FMUL.FTZ R39, R39, c[0x0][0x320] ;  /* 0x0000c80027277a20 */ /* 0x000fe40000410000 */
[----:B------:R-:W-:Y:S01]  /*c020*/  FMUL.FTZ R42, R42, c[0x0][0x320] ;  /* 0x0000c8002a2a7a20 */ /* 0x000fe20000410000 */
[----:B---3--:R-:W-:Y:S01]  /*c030*/  MOV R15, R230 ;  /* 0x000000e6000f7202 */ /* 0x008fe20000000f00 */
[----:B------:R-:W-:Y:S01]  /*c040*/  FMUL.FTZ R43, R43, c[0x0][0x320] ;  /* 0x0000c8002b2b7a20 */ /* 0x000fe20000410000 */
[----:B------:R-:W-:Y:S01]  /*c050*/  FMNMX.FTZ R2, R227, R2, !PT ;  /* 0x00000002e3027209 */ /* 0x000fe20007810000 */
[----:B------:R-:W-:Y:S02]  /*c060*/  FMUL.FTZ R46, R46, c[0x0][0x320] ;  /* 0x0000c8002e2e7a20 */ /* 0x000fe40000410000 */
[----:B------:R-:W-:Y:S01]  /*c070*/  FMUL.FTZ R47, R47, c[0x0][0x320] ;  /* 0x0000c8002f2f7a20 */ /* 0x000fe20000410000 */
[----:B------:R-:W3:Y:S01]  /*c080*/  MUFU.TANH R238, R33 ;  /* 0x0000002100ee7308 */ /* 0x000ee20000002400 */
[----:B------:R-:W-:Y:S02]  /*c090*/  FMUL.FTZ R50, R50, c[0x0][0x320] ;  /* 0x0000c80032327a20 */ /* 0x000fe40000410000 */
[----:B------:R-:W-:Y:S01]  /*c0a0*/  FMUL.FTZ R51, R51, c[0x0][0x320] ;  /* 0x0000c80033337a20 */ /* 0x000fe20000410000 */
[----:B----4-:R-:W-:Y:S06]  /*c0b0*/  FMNMX.FTZ R101, R237, R101, !PT ;  /* 0x00000065ed657209 */ /* 0x010fec0007810000 */
[----:B------:R-:W4:Y:S01]  /*c0c0*/  MUFU.TANH R252, R36 ;  /* 0x0000002400fc7308 */ /* 0x000f220000002400 */
[----:B-1----:R-:W-:Y:S02]  /*c0d0*/  MOV R18, R232 ;  /* 0x000000e800127202 */ /* 0x002fe40000000f00 */
[----:B-----5:R-:W-:Y:S07]  /*c0e0*/  FMNMX.FTZ R2, R222, R2, !PT ;  /* 0x00000002de027209 */ /* 0x020fee0007810000 */
[----:B------:R-:W1:Y:S01]  /*c0f0*/  MUFU.TANH R249, R37 ;  /* 0x0000002500f97308 */ /* 0x000e620000002400 */
[----:B------:R-:W-:Y:S02]  /*c100*/  FMNMX.FTZ R2, R224, R2, !PT ;  /* 0x00000002e0027209 */ /* 0x000fe40007810000 */
[----:B---3--:R-:W-:Y:S02]  /*c110*/  FMNMX.FTZ R101, R238, R101, !PT ;  /* 0x00000065ee657209 */ /* 0x008fe40007810000 */
[----:B------:R-:W-:Y:S05]  /*c120*/  FMNMX.FTZ R2, R236, R2, !PT ;  /* 0x00000002ec027209 */ /* 0x000fea0007810000 */
[----:B------:R-:W3:Y:S01]  /*c130*/  MUFU.TANH R244, R40 ;  /* 0x0000002800f47308 */ /* 0x000ee20000002400 */
[----:B----4-:R-:W-:Y:S09]  /*c140*/  FMNMX.FTZ R101, R252, R101, !PT ;  /* 0x00000065fc657209 */ /* 0x010ff20007810000 */
[----:B------:R-:W4:Y:S01]  /*c150*/  MUFU.TANH R243, R41 ;  /* 0x0000002900f37308 */ /* 0x000f220000002400 */
[----:B-1----:R-:W-:Y:S09]  /*c160*/  FMNMX.FTZ R101, R249, R101, !PT ;  /* 0x00000065f9657209 */ /* 0x002ff20007810000 */
[----:B------:R-:W1:Y:S01]  /*c170*/  MUFU.TANH R235, R23 ;  /* 0x0000001700eb7308 */ /* 0x000e620000002400 */
[----:B---3--:R-:W-:Y:S09]  /*c180*/  FMNMX.FTZ R101, R244, R101, !PT ;  /* 0x00000065f4657209 */ /* 0x008ff20007810000 */
        /* <DEDUP_REMOVED lines=17> */
[----:B---3--:R-:W-:Y:S05]  /*c2a0*/  FMNMX.FTZ R101, R239, R101, !PT ;  /* 0x00000065ef657209 */ /* 0x008fea0007810000 */
[----:B------:R-:W3:Y:S04]  /*c2b0*/  SHFL.BFLY PT, R4, R101, 0x2, 0x1f ;  /* 0x0c401f0065047f89 */ /* 0x000ee800000e0000 */
[----:B------:R-:W5:Y:S01]  /*c2c0*/  MUFU.TANH R248, R35 ;  /* 0x0000002300f87308 */ /* 0x000f620000002400 */
[----:B----4-:R-:W-:Y:S09]  /*c2d0*/  FMNMX.FTZ R2, R250, R2, !PT ;  /* 0x00000002fa027209 */ /* 0x010ff20007810000 */
[----:B------:R-:W4:Y:S01]  /*c2e0*/  MUFU.TANH R12, R38 ;  /* 0x00000026000c7308 */ /* 0x000f220000002400 */
[----:B-1----:R-:W-:Y:S09]  /*c2f0*/  FMNMX.FTZ R2, R245, R2, !PT ;  /* 0x00000002f5027209 */ /* 0x002ff20007810000 */
[----:B------:R-:W1:Y:S01]  /*c300*/  MUFU.TANH R21, R39 ;  /* 0x0000002700157308 */ /* 0x000e620000002400 */
[----:B---3--:R-:W-:Y:S02]  /*c310*/  FMNMX.FTZ R101, R101, R4, !PT ;  /* 0x0000000465657209 */ /* 0x008fe40007810000 */
[----:B-----5:R-:W-:Y:S03]  /*c320*/  FMNMX.FTZ R2, R248, R2, !PT ;  /* 0x00000002f8027209 */ /* 0x020fe60007810000 */
        /* <DEDUP_REMOVED lines=8> */
[C---:B------:R-:W-:Y:S02]  /*c3b0*/  FADD.FTZ R0, -R101.reuse, R0 ;  /* 0x0000000065007221 */ /* 0x040fe40000010100 */
[----:B------:R-:W-:Y:S02]  /*c3c0*/  FMUL.FTZ R202, R101, c[0x0][0x2d0] ;  /* 0x0000b40065ca7a20 */ /* 0x000fe40000410000 */
[----:B------:R-:W3:Y:S01]  /*c3d0*/  MUFU.TANH R26, R47 ;  /* 0x0000002f001a7308 */ /* 0x000ee20000002400 */
[----:B------:R-:W-:Y:S02]  /*c3e0*/  FMUL.FTZ R0, R0, c[0x0][0x2d0] ;  /* 0x0000b40000007a20 */ /* 0x000fe40000410000 */
[--C-:B------:R-:W-:Y:S01]  /*c3f0*/  FFMA.FTZ R6, R102, c[0x0][0x2d0], -R202.reuse ;  /* 0x0000b40066067a23 */ /* 0x100fe200000108ca */
[----:B----4-:R-:W-:Y:S06]  /*c400*/  FMNMX.FTZ R2, R28, R2, !PT ;  /* 0x000000021c027209 */ /* 0x010fec0007810000 */
[----:B------:R-:W4:Y:S01]  /*c410*/  MUFU.TANH R25, R50 ;  /* 0x0000003200197308 */ /* 0x000f220000002400 */
[----:B-1----:R-:W-:Y:S09]  /*c420*/  FMNMX.FTZ R2, R27, R2, !PT ;  /* 0x000000021b027209 */ /* 0x002ff20007810000 */
[----:B------:R-:W1:Y:S01]  /*c430*/  MUFU.TANH R23, R51 ;  /* 0x0000003300177308 */ /* 0x000e620000002400 */
[----:B---3--:R-:W-:Y:S04]  /*c440*/  FMNMX.FTZ R2, R26, R2, !PT ;  /* 0x000000021a027209 */ /* 0x008fe80007810000 */
[----:B----4-:R-:W-:Y:S04]  /*c450*/  FMNMX.FTZ R2, R25, R2, !PT ;  /* 0x0000000219027209 */ /* 0x010fe80007810000 */
[----:B-1----:R-:W-:Y:S05]  /*c460*/  FMNMX.FTZ R2, R23, R2, !PT ;  /* 0x0000000217027209 */ /* 0x002fea0007810000 */
[----:B------:R-:W1:Y:S02]  /*c470*/  SHFL.BFLY PT, R100, R2, 0x2, 0x1f ;  /* 0x0c401f0002647f89 */ /* 0x000e6400000e0000 */
[----:B-1----:R-:W-:Y:S02]  /*c480*/  FMNMX.FTZ R100, R2, R100, !PT ;  /* 0x0000006402647209 */ /* 0x002fe40007810000 */
[----:B------:R1:W3:Y:S04]  /*c490*/  MUFU.EX2 R2, R0 ;  /* 0x0000000000027308 */ /* 0x0002e80000000800 */
[----:B------:R-:W4:Y:S01]  /*c4a0*/  SHFL.BFLY PT, R5, R100, 0x1, 0x1f ;  /* 0x0c201f0064057f89 */ /* 0x000f2200000e0000 */
[----:B-1----:R-:W-:Y:S02]  /*c4b0*/  FFMA.FTZ R0, R200, c[0x0][0x2d0], -R202 ;  /* 0x0000b400c8007a23 */ /* 0x002fe400000108ca */
[----:B---3--:R-:W-:Y:S01]  /*c4c0*/  FMUL.FTZ R37, R2, R117 ;  /* 0x0000007502257220 */ /* 0x008fe20000410000 */
[----:B----4-:R-:W-:Y:S02]  /*c4d0*/  FMNMX.FTZ R100, R100, R5, !PT ;  /* 0x0000000564647209 */ /* 0x010fe40007810000 */
[----:B------:R-:W2:Y:S01]  /*c4e0*/  MUFU.EX2 R200, R0 ;  /* 0x0000000000c87308 */ /* 0x000ea20000000800 */
[C---:B------:R-:W-:Y:S02]  /*c4f0*/  FMUL.FTZ R44, R2.reuse, R108 ;  /* 0x0000006c022c7220 */ /* 0x040fe40000410000 */
[----:B------:R-:W-:Y:S02]  /*c500*/  FMUL.FTZ R45, R2, R109 ;  /* 0x0000006d022d7220 */ /* 0x000fe40000410000 */
[----:B------:R-:W-:Y:S02]  /*c510*/  FMUL.FTZ R203, R100, c[0x0][0x2d0] ;  /* 0x0000b40064cb7a20 */ /* 0x000fe40000410000 */
[C---:B------:R-:W-:Y:S01]  /*c520*/  FMUL.FTZ R4, R2.reuse, R148 ;  /* 0x0000009402047220 */ /* 0x040fe20000410000 */
[----:B------:R-:W-:Y:S01]  /*c530*/  MOV R148, R18 ;  /* 0x0000001200947202 */ /* 0x000fe20000000f00 */
        /* <DEDUP_REMOVED lines=16> */
[C---:B--2---:R-:W-:Y:S01]  /*c640*/  FFMA.FTZ R102, R2.reuse, R13, R200 ;  /* 0x0000000d02667223 */ /* 0x044fe200000100c8 */
[----:B------:R-:W-:Y:S01]  /*c650*/  MOV R149, R19 ;  /* 0x0000001300957202 */ /* 0x000fe20000000f00 */
[C---:B------:R-:W-:Y:S01]  /*c660*/  FMUL.FTZ R13, R2.reuse, R141 ;  /* 0x0000008d020d7220 */ /* 0x040fe20000410000 */
[----:B------:R-:W-:Y:S01]  /*c670*/  MOV R141, R25 ;  /* 0x00000019008d7202 */ /* 0x000fe20000000f00 */
[----:B------:R-:W-:Y:S02]  /*c680*/  FMUL.FTZ R25, R2, R129 ;  /* 0x0000008102197220 */ /* 0x000fe40000410000 */
[----:B------:R-:W2:Y:S01]  /*c690*/  LDL.LU R129, [R1+0x8] ;  /* 0x0000080001817983 */ /* 0x000ea20000300800 */
[----:B------:R-:W-:Y:S02]  /*c6a0*/  FADD.FTZ R0, -R100, R3 ;  /* 0x0000000364007221 */ /* 0x000fe40000010100 */
[--C-:B------:R-:W-:Y:S02]  /*c6b0*/  FFMA.FTZ R3, R201, c[0x0][0x2d0], -R203.reuse ;  /* 0x0000b400c9037a23 */ /* 0x100fe400000108cb */
[----:B------:R-:W-:Y:S02]  /*c6c0*/  FMUL.FTZ R0, R0, c[0x0][0x2d0] ;  /* 0x0000b40000007a20 */ /* 0x000fe40000410000 */
[----:B------:R1:W-:Y:S01]  /*c6d0*/  MUFU.EX2 R103, R3 ;  /* 0x0000000300677308 */ /* 0x0003e20000000800 */
[C---:B------:R-:W-:Y:S02]  /*c6e0*/  FMUL.FTZ R28, R2.reuse, R124 ;  /* 0x0000007c021c7220 */ /* 0x040fe40000410000 */
[C---:B------:R-:W-:Y:S02]  /*c6f0*/  FMUL.FTZ R29, R2.reuse, R125 ;  /* 0x0000007d021d7220 */ /* 0x040fe40000410000 */
        /* <DEDUP_REMOVED lines=8> */
[C---:B------:R-:W-:Y:S02]  /*c780*/  FMUL.FTZ R52, R2.reuse, R52 ;  /* 0x0000003402347220 */ /* 0x040fe40000410000 */
[C---:B------:R-:W-:Y:S02]  /*c790*/  FMUL.FTZ R53, R2.reuse, R53 ;  /* 0x0000003502357220 */ /* 0x040fe40000410000 */
[C---:B------:R-:W-:Y:S02]  /*c7a0*/  FMUL.FTZ R56, R2.reuse, R56 ;  /* 0x0000003802387220 */ /* 0x040fe40000410000 */
[--C-:B-1----:R-:W-:Y:S01]  /*c7b0*/  FFMA.FTZ R3, R217, c[0x0][0x2d0], -R202.reuse ;  /* 0x0000b400d9037a23 */ /* 0x102fe200000108ca */
[----:B------:R-:W-:Y:S01]  /*c7c0*/  MOV R217, R14 ;  /* 0x0000000e00d97202 */ /* 0x000fe20000000f00 */
[C---:B------:R-:W-:Y:S02]  /*c7d0*/  FMUL.FTZ R57, R2.reuse, R57 ;  /* 0x0000003902397220 */ /* 0x040fe40000410000 */
[----:B------:R-:W1:Y:S01]  /*c7e0*/  MUFU.EX2 R201, R3 ;  /* 0x0000000300c97308 */ /* 0x000e620000000800 */
        /* <DEDUP_REMOVED lines=11> */
[----:B------:R-:W-:Y:S01]  /*c8a0*/  FMUL.FTZ R81, R2, R81 ;  /* 0x0000005102517220 */ /* 0x000fe20000410000 */
[----:B-1----:R-:W-:Y:S01]  /*c8b0*/  F2FP.BF16.PACK_AB R104, R201, R200 ;  /* 0x000000c8c968723e */ /* 0x002fe200000010ff */
[--C-:B------:R-:W-:Y:S02]  /*c8c0*/  FFMA.FTZ R3, R216, c[0x0][0x2d0], -R203.reuse ;  /* 0x0000b400d8037a23 */ /* 0x100fe400000108cb */
        /* <DEDUP_REMOVED lines=8> */
[----:B------:R-:W-:Y:S02]  /*c950*/  FMUL.FTZ R97, R2, R97 ;  /* 0x0000006102617220 */ /* 0x000fe40000410000 */
[C---:B------:R-:W-:Y:S02]  /*c960*/  FMUL.FTZ R18, R0.reuse, R138 ;  /* 0x0000008a00127220 */ /* 0x040fe40000410000 */
[C---:B------:R-:W-:Y:S02]  /*c970*/  FMUL.FTZ R19, R0.reuse, R139 ;  /* 0x0000008b00137220 */ /* 0x040fe40000410000 */
[C---:B------:R-:W-:Y:S02]  /*c980*/  FMUL.FTZ R46, R0.reuse, R110 ;  /* 0x0000006e002e7220 */ /* 0x040fe40000410000 */
[C---:B------:R-:W-:Y:S02]  /*c990*/  FMUL.FTZ R47, R0.reuse, R111 ;  /* 0x0000006f002f7220 */ /* 0x040fe40000410000 */
[----:B------:R-:W-:Y:S01]  /*c9a0*/  FMUL.FTZ R6, R0, R150 ;  /* 0x0000009600067220 */ /* 0x000fe20000410000 */
[----:B-1----:R-:W-:Y:S01]  /*c9b0*/  F2FP.BF16.PACK_AB R105, R216, R103 ;  /* 0x00000067d869723e */ /* 0x002fe200000010ff */
[----:B------:R-:W-:Y:S01]  /*c9c0*/  FFMA.FTZ R3, R215, c[0x0][0x2d0], -R202 ;  /* 0x0000b400d7037a23 */ /* 0x000fe200000108ca */
[----:B------:R-:W-:Y:S01]  /*c9d0*/  MOV R150, R128 ;  /* 0x0000008000967202 */ /* 0x000fe20000000f00 */
[C---:B------:R-:W-:Y:S01]  /*c9e0*/  FMUL.FTZ R7, R0.reuse, R151 ;  /* 0x0000009700077220 */ /* 0x040fe20000410000 */
[----:B------:R-:W-:Y:S01]  /*c9f0*/  MOV R151, R133 ;  /* 0x0000008500977202 */ /* 0x000fe20000000f00 */
[----:B------:R1:W3:Y:S01]  /*ca00*/  MUFU.EX2 R215, R3 ;  /* 0x0000000300d77308 */ /* 0x0002e20000000800 */
        /* <DEDUP_REMOVED lines=13> */
[----:B-1----:R-:W-:Y:S01]  /*cae0*/  MOV R3, R12 ;  /* 0x0000000c00037202 */ /* 0x002fe20000000f00 */
[----:B------:R-:W-:Y:S01]  /*caf0*/  FMUL.FTZ R12, R2, R140 ;  /* 0x0000008c020c7220 */ /* 0x000fe20000410000 */
[----:B------:R-:W-:Y:S01]  /*cb00*/  MOV R140, R23 ;  /* 0x00000017008c7202 */ /* 0x000fe20000000f00 */
[--C-:B------:R-:W-:Y:S01]  /*cb10*/  FFMA.FTZ R2, R218, c[0x0][0x2d0], -R203.reuse ;  /* 0x0000b400da027a23 */ /* 0x100fe200000108cb */
[----:B------:R-:W-:Y:S01]  /*cb20*/  MOV R147, R3 ;  /* 0x0000000300937202 */ /* 0x000fe20000000f00 */
[C---:B------:R-:W-:Y:S02]  /*cb30*/  FMUL.FTZ R23, R0.reuse, R135 ;  /* 0x0000008700177220 */ /* 0x040fe40000410000 */
[----:B------:R1:W-:Y:S01]  /*cb40*/  MUFU.EX2 R116, R2 ;  /* 0x0000000200747308 */ /* 0x0003e20000000800 */
[C---:B------:R-:W-:Y:S02]  /*cb50*/  FMUL.FTZ R39, R0.reuse, R119 ;  /* 0x0000007700277220 */ /* 0x040fe40000410000 */
[C---:B------:R-:W-:Y:S02]  /*cb60*/  FMUL.FTZ R42, R0.reuse, R114 ;  /* 0x00000072002a7220 */ /* 0x040fe40000410000 */
[C---:B------:R-:W-:Y:S02]  /*cb70*/  FMUL.FTZ R43, R0.reuse, R115 ;  /* 0x00000073002b7220 */ /* 0x040fe40000410000 */
[C---:B------:R-:W-:Y:S01]  /*cb80*/  FMUL.FTZ R50, R0.reuse, R106 ;  /* 0x0000006a00327220 */ /* 0x040fe20000410000 */
[----:B---3--:R-:W-:Y:S01]  /*cb90*/  F2FP.BF16.PACK_AB R106, R117, R215 ;  /* 0x000000d7756a723e */ /* 0x008fe200000010ff */
        /* <DEDUP_REMOVED lines=25> */
[--C-:B-1----:R-:W-:Y:S02]  /*cd30*/  FFMA.FTZ R2, R219, c[0x0][0x2d0], -R203.reuse ;  /* 0x0000b400db027a23 */ /* 0x102fe400000108cb */
[----:B------:R-:W-:Y:S02]  /*cd40*/  FADD.FTZ R201, R201, R102 ;  /* 0x00000066c9c97221 */ /* 0x000fe40000010000 */
[----:B------:R-:W1:Y:S01]  /*cd50*/  MUFU.EX2 R115, R2 ;  /* 0x0000000200737308 */ /* 0x000e620000000800 */
[--C-:B------:R-:W-:Y:S02]  /*cd60*/  FFMA.FTZ R112, R222, c[0x0][0x2d0], -R203.reuse ;  /* 0x0000b400de707a23 */ /* 0x100fe400000108cb */
[--C-:B------:R-:W-:Y:S02]  /*cd70*/  FFMA.FTZ R218, R242, c[0x0][0x2d0], -R202.reuse ;  /* 0x0000b400f2da7a23 */ /* 0x100fe400000108ca */
[----:B------:R-:W3:Y:S01]  /*cd80*/  LDL R242, [R1+0x4c] ;  /* 0x00004c0001f27983 */ /* 0x000ee20000100800 */
[--C-:B------:R-:W-:Y:S02]  /*cd90*/  FFMA.FTZ R119, R252, c[0x0][0x2d0], -R202.reuse ;  /* 0x0000b400fc777a23 */ /* 0x100fe400000108ca */
[--C-:B------:R-:W-:Y:S02]  /*cda0*/  FFMA.FTZ R222, R240, c[0x0][0x2d0], -R202.reuse ;  /* 0x0000b400f0de7a23 */ /* 0x100fe400000108ca */
[----:B------:R4:W-:Y:S01]  /*cdb0*/  MUFU.EX2 R127, R112 ;  /* 0x00000070007f7308 */ /* 0x0009e20000000800 */
[--C-:B------:R-:W-:Y:S02]  /*cdc0*/  FFMA.FTZ R118, R249, c[0x0][0x2d0], -R202.reuse ;  /* 0x0000b400f9767a23 */ /* 0x100fe400000108ca */
[--C-:B------:R-:W-:Y:S02]  /*cdd0*/  FFMA.FTZ R219, R137, c[0x0][0x2d0], -R203.reuse ;  /* 0x0000b40089db7a23 */ /* 0x100fe400000108cb */
[--C-:B------:R-:W-:Y:S05]  /*cde0*/  FFMA.FTZ R121, R243, c[0x0][0x2d0], -R202.reuse ;  /* 0x0000b400f3797a23 */ /* 0x100fea00000108ca */
[----:B------:R-:W-:Y:S01]  /*cdf0*/  MUFU.EX2 R218, R218 ;  /* 0x000000da00da7308 */ /* 0x000fe20000000800 */
[----:B-1----:R-:W-:Y:S02]  /*ce00*/  F2FP.BF16.PACK_AB R107, R115, R116 ;  /* 0x00000074736b723e */ /* 0x002fe400000010ff */
[----:B------:R-:W-:Y:S04]  /*ce10*/  IADD3 R2, R211, R205, RZ ;  /* 0x000000cdd3027210 */ /* 0x000fe80007ffe0ff */
[----:B------:R-:W-:Y:S03]  /*ce20*/  IADD3 R102, R207, R2, RZ ;  /* 0x00000002cf667210 */ /* 0x000fe60007ffe0ff */
[----:B------:R-:W-:Y:S01]  /*ce30*/  MUFU.EX2 R219, R219 ;  /* 0x000000db00db7308 */ /* 0x000fe20000000800 */
[----:B----4-:R-:W-:Y:S09]  /*ce40*/  FFMA.FTZ R112, R230, c[0x0][0x2d0], -R203 ;  /* 0x0000b400e6707a23 */ /* 0x010ff200000108cb */
[----:B------:R1:W-:Y:S10]  /*ce50*/  MUFU.EX2 R132, R112 ;  /* 0x0000007000847308 */ /* 0x0003f40000000800 */
[----:B------:R-:W-:Y:S10]  /*ce60*/  MUFU.EX2 R230, R118 ;  /* 0x0000007600e67308 */ /* 0x000ff40000000800 */
[----:B------:R-:W-:Y:S01]  /*ce70*/  MUFU.EX2 R222, R222 ;  /* 0x000000de00de7308 */ /* 0x000fe20000000800 */
[----:B-1----:R-:W-:Y:S02]  /*ce80*/  FADD.FTZ R112, R215, R201 ;  /* 0x000000c9d7707221 */ /* 0x002fe40000010000 */
[----:B--2---:R-:W-:Y:S01]  /*ce90*/  FFMA.FTZ R113, R0, R129, R103 ;  /* 0x0000008100717223 */ /* 0x004fe20000010067 */
[----:B------:R-:W-:Y:S01]  /*cea0*/  IADD3 R0, R210, R205, RZ ;  /* 0x000000cdd2007210 */ /* 0x000fe20007ffe0ff */
[--C-:B------:R-:W-:Y:S03]  /*ceb0*/  FFMA.FTZ R103, R226, c[0x0][0x2d0], -R202.reuse ;  /* 0x0000b400e2677a23 */ /* 0x100fe600000108ca */
[----:B------:R-:W-:Y:S01]  /*cec0*/  IADD3 R3, R207, R0, RZ ;  /* 0x00000000cf037210 */ /* 0x000fe20007ffe0ff */
[----:B------:R-:W1:Y:S01]  /*ced0*/  LDSM.16.MT88.4 R108, [R0] ;  /* 0x00000000006c783b */ /* 0x000e620000004200 */
[----:B------:R2:W-:Y:S02]  /*cee0*/  MUFU.EX2 R114, R103 ;  /* 0x0000006700727308 */ /* 0x0005e40000000800 */
[--C-:B--2---:R-:W-:Y:S08]  /*cef0*/  FFMA.FTZ R103, R225, c[0x0][0x2d0], -R202.reuse ;  /* 0x0000b400e1677a23 */ /* 0x104ff000000108ca */
[----:B------:R2:W-:Y:S01]  /*cf00*/  MUFU.EX2 R122, R103 ;  /* 0x00000067007a7308 */ /* 0x0005e20000000800 */
[C---:B-1----:R-:W-:Y:S08]  /*cf10*/  HMMA.16816.F32.BF16 R4, R104.reuse, R108, R4 ;  /* 0x0000006c6804723c */ /* 0x042ff00000041804 */
[C---:B------:R-:W-:Y:S01]  /*cf20*/  HMMA.16816.F32.BF16 R8, R104.reuse, R110, R8 ;  /* 0x0000006e6808723c */ /* 0x040fe20000041808 */
[----:B------:R-:W1:Y:S03]  /*cf30*/  LDSM.16.MT88.4 R108, [R3] ;  /* 0x00000000036c783b */ /* 0x000e660000004200 */
[--C-:B--2---:R-:W-:Y:S02]  /*cf40*/  FFMA.FTZ R103, R221, c[0x0][0x2d0], -R202.reuse ;  /* 0x0000b400dd677a23 */ /* 0x104fe400000108ca */
[--C-:B------:R-:W-:Y:S03]  /*cf50*/  FFMA.FTZ R221, R136, c[0x0][0x2d0], -R203.reuse ;  /* 0x0000b40088dd7a23 */ /* 0x100fe600000108cb */
[----:B------:R-:W-:Y:S01]  /*cf60*/  LDSM.16.MT88.4 R136, [R3+0x2800] ;  /* 0x002800000388783b */ /* 0x000fe20000004200 */
[----:B------:R2:W-:Y:S10]  /*cf70*/  MUFU.EX2 R124, R103 ;  /* 0x00000067007c7308 */ /* 0x0005f40000000800 */
[----:B------:R-:W4:Y:S01]  /*cf80*/  MUFU.EX2 R221, R221 ;  /* 0x000000dd00dd7308 */ /* 0x000f220000000800 */
[--C-:B--2---:R-:W-:Y:S02]  /*cf90*/  FFMA.FTZ R103, R220, c[0x0][0x2d0], -R202.reuse ;  /* 0x0000b400dc677a23 */ /* 0x104fe400000108ca */
[--C-:B------:R-:W-:Y:S02]  /*cfa0*/  FFMA.FTZ R220, R241, c[0x0][0x2d0], -R202.reuse ;  /* 0x0000b400f1dc7a23 */ /* 0x100fe400000108ca */
[----:B------:R-:W2:Y:S05]  /*cfb0*/  LDL.64 R240, [R1+0x40] ;  /* 0x0000400001f07983 */ /* 0x000eaa0000100a00 */
[----:B------:R5:W-:Y:S01]  /*cfc0*/  MUFU.EX2 R129, R103 ;  /* 0x0000006700817308 */ /* 0x000be20000000800 */
[C---:B-1----:R-:W-:Y:S03]  /*cfd0*/  HMMA.16816.F32.BF16 R12, R104.reuse, R108, R12 ;  /* 0x0000006c680c723c */ /* 0x042fe6000004180c */
[----:B----4-:R-:W-:Y:S05]  /*cfe0*/  F2FP.BF16.PACK_AB R201, R221, R219 ;  /* 0x000000dbddc9723e */ /* 0x010fea00000010ff */
[C---:B------:R-:W-:Y:S01]  /*cff0*/  HMMA.16816.F32.BF16 R16, R104.reuse, R110, R16 ;  /* 0x0000006e6810723c */ /* 0x040fe20000041810 */
[----:B------:R-:W1:Y:S01]  /*d000*/  LDSM.16.MT88.4 R108, [R2] ;  /* 0x00000000026c783b */ /* 0x000e620000004200 */
[----:B------:R-:W4:Y:S02]  /*d010*/  MUFU.EX2 R220, R220 ;  /* 0x000000dc00dc7308 */ /* 0x000f240000000800 */
[--C-:B-----5:R-:W-:Y:S08]  /*d020*/  FFMA.FTZ R103, R228, c[0x0][0x2d0], -R203.reuse ;  /* 0x0000b400e4677a23 */ /* 0x120ff000000108cb */
[----:B------:R-:W-:Y:S10]  /*d030*/  MUFU.EX2 R228, R119 ;  /* 0x0000007700e47308 */ /* 0x000ff40000000800 */
[----:B------:R5:W-:Y:S01]  /*d040*/  MUFU.EX2 R120, R103 ;  /* 0x0000006700787308 */ /* 0x000be20000000800 */
[----:B----4-:R-:W-:Y:S01]  /*d050*/  F2FP.BF16.PACK_AB R200, R220, R218 ;  /* 0x000000dadcc8723e */ /* 0x010fe200000010ff */
[C---:B-1----:R-:W-:Y:S08]  /*d060*/  HMMA.16816.F32.BF16 R20, R104.reuse, R108, R20 ;  /* 0x0000006c6814723c */ /* 0x042ff00000041814 */
[C---:B------:R-:W-:Y:S01]  /*d070*/  HMMA.16816.F32.BF16 R24, R104.reuse, R110, R24 ;  /* 0x0000006e6818723c */ /* 0x040fe20000041818 */
[----:B------:R-:W1:Y:S03]  /*d080*/  LDSM.16.MT88.4 R108, [R102] ;  /* 0x00000000666c783b */ /* 0x000e660000004200 */
[--C-:B-----5:R-:W-:Y:S04]  /*d090*/  FFMA.FTZ R103, R227, c[0x0][0x2d0], -R203.reuse ;  /* 0x0000b400e3677a23 */ /* 0x120fe800000108cb */
[----:B------:R4:W5:Y:S04]  /*d0a0*/  MUFU.EX2 R123, R103 ;  /* 0x00000067007b7308 */ /* 0x0009680000000800 */
[--C-:B----4-:R-:W-:Y:S06]  /*d0b0*/  FFMA.FTZ R103, R224, c[0x0][0x2d0], -R203.reuse ;  /* 0x0000b400e0677a23 */ /* 0x110fec00000108cb */
[----:B------:R4:W2:Y:S01]  /*d0c0*/  MUFU.EX2 R128, R103 ;  /* 0x0000006700807308 */ /* 0x0008a20000000800 */
[C---:B-1----:R-:W-:Y:S08]  /*d0d0*/  HMMA.16816.F32.BF16 R28, R104.reuse, R108, R28 ;  /* 0x0000006c681c723c */ /* 0x042ff0000004181c */
[C---:B------:R-:W-:Y:S01]  /*d0e0*/  HMMA.16816.F32.BF16 R32, R104.reuse, R110, R32 ;  /* 0x0000006e6820723c */ /* 0x040fe20000041820 */
[----:B------:R-:W1:Y:S03]  /*d0f0*/  LDSM.16.MT88.4 R108, [R0+0x3000] ;  /* 0x00300000006c783b */ /* 0x000e660000004200 */
[--C-:B----4-:R-:W-:Y:S04]  /*d100*/  FFMA.FTZ R103, R234, c[0x0][0x2d0], -R202.reuse ;  /* 0x0000b400ea677a23 */ /* 0x110fe800000108ca */
[----:B------:R4:W-:Y:S04]  /*d110*/  MUFU.EX2 R125, R103 ;  /* 0x00000067007d7308 */ /* 0x0009e80000000800 */
[--C-:B----4-:R-:W-:Y:S01]  /*d120*/  FFMA.FTZ R103, R233, c[0x0][0x2d0], -R202.reuse ;  /* 0x0000b400e9677a23 */ /* 0x110fe200000108ca */
[C---:B-1----:R-:W-:Y:S05]  /*d130*/  HMMA.16816.F32.BF16 R36, R104.reuse, R108, R36 ;  /* 0x0000006c6824723c */ /* 0x042fea0000041824 */
[----:B------:R1:W-:Y:S03]  /*d140*/  MUFU.EX2 R131, R103 ;  /* 0x0000006700837308 */ /* 0x0003e60000000800 */
[C---:B------:R-:W-:Y:S01]  /*d150*/  HMMA.16816.F32.BF16 R40, R104.reuse, R110, R40 ;  /* 0x0000006e6828723c */ /* 0x040fe20000041828 */
[----:B------:R-:W4:Y:S03]  /*d160*/  LDSM.16.MT88.4 R108, [R3+0x3000] ;  /* 0x00300000036c783b */ /* 0x000f260000004200 */
[--C-:B-1----:R-:W-:Y:S04]  /*d170*/  FFMA.FTZ R103, R231, c[0x0][0x2d0], -R202.reuse ;  /* 0x0000b400e7677a23 */ /* 0x102fe800000108ca */
[----:B------:R1:W-:Y:S01]  /*d180*/  MUFU.EX2 R134, R103 ;  /* 0x0000006700867308 */ /* 0x0003e20000000800 */
[C---:B----4-:R-:W-:Y:S03]  /*d190*/  HMMA.16816.F32.BF16 R44, R104.reuse, R108, R44 ;  /* 0x0000006c682c723c */ /* 0x050fe6000004182c */
[----:B-1----:R-:W-:Y:S05]  /*d1a0*/  FFMA.FTZ R103, R229, c[0x0][0x2d0], -R202 ;  /* 0x0000b400e5677a23 */ /* 0x002fea00000108ca */
[C---:B------:R-:W-:Y:S01]  /*d1b0*/  HMMA.16816.F32.BF16 R48, R104.reuse, R110, R48 ;  /* 0x0000006e6830723c */ /* 0x040fe20000041830 */
[----:B------:R-:W1:Y:S01]  /*d1c0*/  LDSM.16.MT88.4 R108, [R2+0x3000] ;  /* 0x00300000026c783b */ /* 0x000e620000004200 */
[----:B------:R4:W-:Y:S10]  /*d1d0*/  MUFU.EX2 R229, R121 ;  /* 0x0000007900e57308 */ /* 0x0009f40000000800 */
[----:B------:R3:W-:Y:S01]  /*d1e0*/  MUFU.EX2 R135, R103 ;  /* 0x0000006700877308 */ /* 0x0007e20000000800 */
[--C-:B----4-:R-:W-:Y:S09]  /*d1f0*/  FFMA.FTZ R121, R150, c[0x0][0x2d0], -R203.reuse ;  /* 0x0000b40096797a23 */ /* 0x110ff200000108cb */
[----:B------:R-:W-:Y:S01]  /*d200*/  MUFU.EX2 R225, R121 ;  /* 0x0000007900e17308 */ /* 0x000fe20000000800 */
[--C-:B---3--:R-:W-:Y:S09]  /*d210*/  FFMA.FTZ R103, R236, c[0x0][0x2d0], -R203.reuse ;  /* 0x0000b400ec677a23 */ /* 0x108ff200000108cb */
[----:B------:R3:W-:Y:S01]  /*d220*/  MUFU.EX2 R130, R103 ;  /* 0x0000006700827308 */ /* 0x0007e20000000800 */
[C---:B-1----:R-:W-:Y:S08]  /*d230*/  HMMA.16816.F32.BF16 R52, R104.reuse, R108, R52 ;  /* 0x0000006c6834723c */ /* 0x042ff00000041834 */
[C---:B------:R-:W-:Y:S01]  /*d240*/  HMMA.16816.F32.BF16 R56, R104.reuse, R110, R56 ;  /* 0x0000006e6838723c */ /* 0x040fe20000041838 */
[----:B------:R-:W1:Y:S03]  /*d250*/  LDSM.16.MT88.4 R108, [R102+0x3000] ;  /* 0x00300000666c783b */ /* 0x000e660000004200 */
[--C-:B---3--:R-:W-:Y:S04]  /*d260*/  FFMA.FTZ R103, R235, c[0x0][0x2d0], -R203.reuse ;  /* 0x0000b400eb677a23 */ /* 0x108fe800000108cb */
[----:B------:R3:W-:Y:S01]  /*d270*/  MUFU.EX2 R133, R103 ;  /* 0x0000006700857308 */ /* 0x0007e20000000800 */
[C---:B-1----:R-:W-:Y:S03]  /*d280*/  HMMA.16816.F32.BF16 R60, R104.reuse, R108, R60 ;  /* 0x0000006c683c723c */ /* 0x042fe6000004183c */
[----:B---3--:R-:W-:Y:S06]  /*d290*/  FFMA.FTZ R103, R232, c[0x0][0x2d0], -R203 ;  /* 0x0000b400e8677a23 */ /* 0x008fec00000108cb */
[----:B------:R1:W-:Y:S01]  /*d2a0*/  MUFU.EX2 R205, R103 ;  /* 0x0000006700cd7308 */ /* 0x0003e20000000800 */
[C---:B------:R-:W-:Y:S01]  /*d2b0*/  HMMA.16816.F32.BF16 R64, R104.reuse, R110, R64 ;  /* 0x0000006e6840723c */ /* 0x040fe20000041840 */
[----:B------:R-:W3:Y:S02]  /*d2c0*/  LDSM.16.MT88.4 R108, [R0+0x6000] ;  /* 0x00600000006c783b */ /* 0x000ee40000004200 */
[----:B-1----:R-:W-:Y:S02]  /*d2d0*/  FADD.FTZ R103, R216, R113 ;  /* 0x00000071d8677221 */ /* 0x002fe40000010000 */
[----:B------:R-:W-:Y:S02]  /*d2e0*/  FFMA.FTZ R216, R141, c[0x0][0x2d0], -R203 ;  /* 0x0000b4008dd87a23 */ /* 0x000fe400000108cb */
[----:B------:R-:W-:Y:S02]  /*d2f0*/  FADD.FTZ R116, R116, R103 ;  /* 0x0000006774747221 */ /* 0x000fe40000010000 */
[----:B------:R-:W-:Y:S03]  /*d300*/  FADD.FTZ R103, R117, R112 ;  /* 0x0000007075677221 */ /* 0x000fe60000010000 */
[----:B------:R-:W-:Y:S01]  /*d310*/  FADD.FTZ R116, R115, R116 ;  /* 0x0000007473747221 */ /* 0x000fe20000010000 */
[----:B------:R-:W-:Y:S01]  /*d320*/  MUFU.EX2 R216, R216 ;  /* 0x000000d800d87308 */ /* 0x000fe20000000800 */
[----:B------:R-:W-:Y:S02]  /*d330*/  FADD.FTZ R103, R114, R103 ;  /* 0x0000006772677221 */ /* 0x000fe40000010000 */
[--C-:B------:R-:W-:Y:S02]  /*d340*/  FFMA.FTZ R117, R244, c[0x0][0x2d0], -R202.reuse ;  /* 0x0000b400f4757a23 */ /* 0x100fe400000108ca */
[--C-:B------:R-:W-:Y:S01]  /*d350*/  FFMA.FTZ R112, R247, c[0x0][0x2d0], -R202.reuse ;  /* 0x0000b400f7707a23 */ /* 0x100fe200000108ca */
[----:B------:R-:W-:Y:S01]  /*d360*/  MOV R247, R145 ;  /* 0x0000009100f77202 */ /* 0x000fe20000000f00 */
[C---:B---3--:R-:W-:Y:S03]  /*d370*/  HMMA.16816.F32.BF16 R68, R104.reuse, R108, R68 ;  /* 0x0000006c6844723c */ /* 0x048fe60000041844 */
[----:B------:R-:W-:Y:S05]  /*d380*/  MUFU.EX2 R231, R117 ;  /* 0x0000007500e77308 */ /* 0x000fea0000000800 */
[C---:B------:R-:W-:Y:S01]  /*d390*/  HMMA.16816.F32.BF16 R72, R104.reuse, R110, R72 ;  /* 0x0000006e6848723c */ /* 0x040fe20000041848 */
[----:B------:R-:W1:Y:S04]  /*d3a0*/  LDSM.16.MT88.4 R108, [R3+0x6000] ;  /* 0x00600000036c783b */ /* 0x000e680000004200 */
[----:B------:R3:W-:Y:S02]  /*d3b0*/  MUFU.EX2 R126, R112 ;  /* 0x00000070007e7308 */ /* 0x0007e40000000800 */
[--C-:B---3--:R-:W-:Y:S01]  /*d3c0*/  FFMA.FTZ R112, R246, c[0x0][0x2d0], -R202.reuse ;  /* 0x0000b400f6707a23 */ /* 0x108fe200000108ca */
[----:B------:R-:W-:Y:S07]  /*d3d0*/  MOV R246, R144 ;  /* 0x0000009000f67202 */ /* 0x000fee0000000f00 */
[----:B------:R3:W-:Y:S01]  /*d3e0*/  MUFU.EX2 R235, R112 ;  /* 0x0000007000eb7308 */ /* 0x0007e20000000800 */
[----:B------:R-:W-:Y:S01]  /*d3f0*/  @P5 ISETP.GE.AND P1, PT, R246, c[0x0][0x1d4], PT ;  /* 0x00007500f6005a0c */ /* 0x000fe20003f26270 */
[C---:B-1----:R-:W-:Y:S08]  /*d400*/  HMMA.16816.F32.BF16 R76, R104.reuse, R108, R76 ;  /* 0x0000006c684c723c */ /* 0x042ff0000004184c */
[C---:B------:R-:W-:Y:S01]  /*d410*/  HMMA.16816.F32.BF16 R80, R104.reuse, R110, R80 ;  /* 0x0000006e6850723c */ /* 0x040fe20000041850 */
[----:B------:R-:W1:Y:S03]  /*d420*/  LDSM.16.MT88.4 R108, [R2+0x6000] ;  /* 0x00600000026c783b */ /* 0x000e660000004200 */
[--C-:B---3--:R-:W-:Y:S04]  /*d430*/  FFMA.FTZ R112, R237, c[0x0][0x2d0], -R202.reuse ;  /* 0x0000b400ed707a23 */ /* 0x108fe800000108ca */
[----:B------:R3:W-:Y:S04]  /*d440*/  MUFU.EX2 R237, R112 ;  /* 0x0000007000ed7308 */ /* 0x0007e80000000800 */
[--C-:B---3--:R-:W-:Y:S02]  /*d450*/  FFMA.FTZ R112, R238, c[0x0][0x2d0], -R202.reuse ;  /* 0x0000b400ee707a23 */ /* 0x108fe400000108ca */
[----:B------:R-:W-:Y:S02]  /*d460*/  FFMA.FTZ R202, R239, c[0x0][0x2d0], -R202 ;  /* 0x0000b400efca7a23 */ /* 0x000fe400000108ca */
[----:B------:R-:W3:Y:S02]  /*d470*/  LDL R239, [R1+0x2c] ;  /* 0x00002c0001ef7983 */ /* 0x000ee40000100800 */
[----:B------:R4:W-:Y:S01]  /*d480*/  MUFU.EX2 R238, R112 ;  /* 0x0000007000ee7308 */ /* 0x0009e20000000800 */
[C---:B-1----:R-:W-:Y:S08]  /*d490*/  HMMA.16816.F32.BF16 R84, R104.reuse, R108, R84 ;  /* 0x0000006c6854723c */ /* 0x042ff00000041854 */
[C---:B------:R-:W-:Y:S01]  /*d4a0*/  HMMA.16816.F32.BF16 R88, R104.reuse, R110, R88 ;  /* 0x0000006e6858723c */ /* 0x040fe20000041858 */
[----:B------:R-:W1:Y:S03]  /*d4b0*/  LDSM.16.MT88.4 R108, [R102+0x6000] ;  /* 0x00600000666c783b */ /* 0x000e660000004200 */
[--C-:B----4-:R-:W-:Y:S01]  /*d4c0*/  FFMA.FTZ R112, R251, c[0x0][0x2d0], -R203.reuse ;  /* 0x0000b400fb707a23 */ /* 0x110fe200000108cb */
[----:B------:R-:W-:Y:S03]  /*d4d0*/  MOV R251, R149 ;  /* 0x0000009500fb7202 */ /* 0x000fe60000000f00 */
[----:B------:R4:W-:Y:S01]  /*d4e0*/  MUFU.EX2 R232, R112 ;  /* 0x0000007000e87308 */ /* 0x0009e20000000800 */
[C---:B-1----:R-:W-:Y:S03]  /*d4f0*/  HMMA.16816.F32.BF16 R92, R104.reuse, R108, R92 ;  /* 0x0000006c685c723c */ /* 0x042fe6000004185c */
[----:B----4-:R-:W-:Y:S01]  /*d500*/  FFMA.FTZ R112, R250, c[0x0][0x2d0], -R203 ;  /* 0x0000b400fa707a23 */ /* 0x010fe200000108cb */
[----:B------:R-:W-:Y:S05]  /*d510*/  MOV R250, R148 ;  /* 0x0000009400fa7202 */ /* 0x000fea0000000f00 */
[----:B------:R1:W-:Y:S01]  /*d520*/  MUFU.EX2 R233, R112 ;  /* 0x0000007000e97308 */ /* 0x0003e20000000800 */
[----:B------:R-:W-:Y:S01]  /*d530*/  HMMA.16816.F32.BF16 R96, R104, R110, R96 ;  /* 0x0000006e6860723c */ /* 0x000fe20000041860 */
[----:B------:R-:W4:Y:S02]  /*d540*/  LDSM.16.MT88.4 R108, [R0+0x800] ;  /* 0x00080000006c783b */ /* 0x000f240000004200 */
[----:B------:R-:W-:Y:S04]  /*d550*/  @P5 ISETP.GE.AND P2, PT, R250, c[0x0][0x1d4], PT ;  /* 0x00007500fa005a0c */ /* 0x000fe80003f46270 */
[----:B------:R-:W-:Y:S02]  /*d560*/  F2FP.BF16.PACK_AB R104, R122, R114 ;  /* 0x000000727a68723e */ /* 0x000fe400000010ff */
[----:B------:R-:W-:Y:S03]  /*d570*/  F2FP.BF16.PACK_AB R106, R129, R124 ;  /* 0x0000007c816a723e */ /* 0x000fe600000010ff */
[----:B-----5:R-:W-:Y:S01]  /*d580*/  F2FP.BF16.PACK_AB R105, R123, R120 ;  /* 0x000000787b69723e */ /* 0x020fe200000010ff */
[----:B------:R-:W-:Y:S01]  /*d590*/  FADD.FTZ R120, R120, R116 ;  /* 0x0000007478787221 */ /* 0x000fe20000010000 */
[----:B--2---:R-:W-:Y:S01]  /*d5a0*/  F2FP.BF16.PACK_AB R107, R128, R127 ;  /* 0x0000007f806b723e */ /* 0x004fe200000010ff */
[----:B------:R-:W-:Y:S02]  /*d5b0*/  FADD.FTZ R116, R122, R103 ;  /* 0x000000677a747221 */ /* 0x000fe40000010000 */
[--C-:B------:R-:W-:Y:S02]  /*d5c0*/  FFMA.FTZ R103, R147, c[0x0][0x2d0], -R203.reuse ;  /* 0x0000b40093677a23 */ /* 0x100fe400000108cb */
[----:B------:R-:W-:Y:S02]  /*d5d0*/  FADD.FTZ R120, R123, R120 ;  /* 0x000000787b787221 */ /* 0x000fe40000010000 */
[----:B------:R2:W-:Y:S01]  /*d5e0*/  MUFU.EX2 R224, R103 ;  /* 0x0000006700e07308 */ /* 0x0005e20000000800 */
[--C-:B-1----:R-:W-:Y:S01]  /*d5f0*/  FFMA.FTZ R112, R245, c[0x0][0x2d0], -R203.reuse ;  /* 0x0000b400f5707a23 */ /* 0x102fe200000108cb */
[----:B------:R-:W-:Y:S04]  /*d600*/  MOV R245, R217 ;  /* 0x000000d900f57202 */ /* 0x000fe80000000f00 */
[----:B------:R-:W-:Y:S04]  /*d610*/  ISETP.GE.AND P3, PT, R245, 0x1, PT ;  /* 0x00000001f500780c */ /* 0x000fe80003f66270 */
[----:B------:R1:W-:Y:S01]  /*d620*/  MUFU.EX2 R234, R112 ;  /* 0x0000007000ea7308 */ /* 0x0003e20000000800 */
[C---:B----4-:R-:W-:Y:S09]  /*d630*/  HMMA.16816.F32.BF16 R4, R104.reuse, R108, R4 ;  /* 0x0000006c6804723c */ /* 0x050ff20000041804 */
[----:B------:R-:W4:Y:S03]  /*d640*/  MUFU.EX2 R217, R202 ;  /* 0x000000ca00d97308 */ /* 0x000f260000000800 */
[----:B--2---:R-:W-:Y:S02]  /*d650*/  FFMA.FTZ R103, R146, c[0x0][0x2d0], -R203 ;  /* 0x0000b40092677a23 */ /* 0x004fe400000108cb */
[----:B------:R-:W-:Y:S01]  /*d660*/  LDSM.16.MT88.4 R144, [R0+0x2800] ;  /* 0x002800000090783b */ /* 0x000fe20000004200 */
[C---:B------:R-:W-:Y:S04]  /*d670*/  HMMA.16816.F32.BF16 R8, R104.reuse, R110, R8 ;  /* 0x0000006e6808723c */ /* 0x040fe80000041808 */
[----:B------:R2:W-:Y:S03]  /*d680*/  MUFU.EX2 R227, R103 ;  /* 0x0000006700e37308 */ /* 0x0005e60000000800 */
[----:B------:R-:W5:Y:S08]  /*d690*/  LDSM.16.MT88.4 R108, [R3+0x800] ;  /* 0x00080000036c783b */ /* 0x000f700000004200 */
[----:B-1----:R-:W-:Y:S01]  /*d6a0*/  LDSM.16.MT88.4 R112, [R0+0x1800] ;  /* 0x001800000070783b */ /* 0x002fe20000004200 */
[----:B----4-:R-:W-:Y:S01]  /*d6b0*/  F2FP.BF16.PACK_AB R202, R217, R222 ;  /* 0x000000ded9ca723e */ /* 0x010fe200000010ff */
[----:B--2---:R-:W-:Y:S06]  /*d6c0*/  FADD.FTZ R103, R124, R116 ;  /* 0x000000747c677221 */ /* 0x004fec0000010000 */
[----:B------:R-:W-:Y:S01]  /*d6d0*/  LDSM.16.MT88.4 R116, [R0+0x2000] ;  /* 0x002000000074783b */ /* 0x000fe20000004200 */
[----:B------:R-:W-:Y:S02]  /*d6e0*/  FADD.FTZ R124, R127, R120 ;  /* 0x000000787f7c7221 */ /* 0x000fe40000010000 */
[----:B------:R-:W-:Y:S02]  /*d6f0*/  FADD.FTZ R103, R129, R103 ;  /* 0x0000006781677221 */ /* 0x000fe40000010000 */
[----:B------:R-:W-:Y:S02]  /*d700*/  FADD.FTZ R124, R128, R124 ;  /* 0x0000007c807c7221 */ /* 0x000fe40000010000 */
[----:B------:R-:W-:Y:S01]  /*d710*/  FADD.FTZ R103, R125, R103 ;  /* 0x000000677d677221 */ /* 0x000fe20000010000 */
[----:B------:R-:W-:Y:S03]  /*d720*/  LDSM.16.MT88.4 R120, [R2+0x2000] ;  /* 0x002000000278783b */ /* 0x000fe60000004200 */
[----:B------:R-:W-:Y:S04]  /*d730*/  FADD.FTZ R103, R131, R103 ;  /* 0x0000006783677221 */ /* 0x000fe80000010000 */
[----:B------:R-:W-:Y:S01]  /*d740*/  FADD.FTZ R103, R134, R103 ;  /* 0x0000006786677221 */ /* 0x000fe20000010000 */
[C---:B-----5:R-:W-:Y:S03]  /*d750*/  HMMA.16816.F32.BF16 R12, R104.reuse, R108, R12 ;  /* 0x0000006c680c723c */ /* 0x060fe6000004180c */
[----:B------:R-:W-:Y:S04]  /*d760*/  FADD.FTZ R103, R135, R103 ;  /* 0x0000006787677221 */ /* 0x000fe80000010000 */
[----:B------:R-:W-:Y:S01]  /*d770*/  FADD.FTZ R103, R126, R103 ;  /* 0x000000677e677221 */ /* 0x000fe20000010000 */
        /* <DEDUP_REMOVED lines=32> */
[----:B------:R-:W-:Y:S02]  /*d980*/  F2FP.BF16.PACK_AB R104, R131, R125 ;  /* 0x0000007d8368723e */ /* 0x000fe400000010ff */
[----:B------:R-:W-:Y:S03]  /*d990*/  F2FP.BF16.PACK_AB R105, R133, R130 ;  /* 0x000000828569723e */ /* 0x000fe600000010ff */
[----:B------:R-:W-:Y:S02]  /*d9a0*/  F2FP.BF16.PACK_AB R106, R135, R134 ;  /* 0x00000086876a723e */ /* 0x000fe400000010ff */
[----:B------:R-:W-:Y:S07]  /*d9b0*/  F2FP.BF16.PACK_AB R107, R205, R132 ;  /* 0x00000084cd6b723e */ /* 0x000fee00000010ff */
        /* <DEDUP_REMOVED lines=36> */
[----:B------:R1:W2:Y:S04]  /*dc00*/  MUFU.EX2 R236, R108 ;  /* 0x0000006c00ec7308 */ /* 0x0002a80000000800 */
[----:B------:R-:W-:Y:S02]  /*dc10*/  F2FP.BF16.PACK_AB R104, R235, R126 ;  /* 0x0000007eeb68723e */ /* 0x000fe400000010ff */
[----:B------:R-:W-:Y:S03]  /*dc20*/  F2FP.BF16.PACK_AB R106, R238, R237 ;  /* 0x000000edee6a723e */ /* 0x000fe600000010ff */
[----:B------:R-:W-:Y:S01]  /*dc30*/  F2FP.BF16.PACK_AB R105, R233, R232 ;  /* 0x000000e8e969723e */ /* 0x000fe200000010ff */
[----:B-1----:R-:W1:Y:S01]  /*dc40*/  LDSM.16.MT88.4 R108, [R3+0x1800] ;  /* 0x00180000036c783b */ /* 0x002e620000004200 */
[----:B--2---:R-:W-:Y:S07]  /*dc50*/  F2FP.BF16.PACK_AB R107, R236, R234 ;  /* 0x000000eaec6b723e */ /* 0x004fee00000010ff */
        /* <DEDUP_REMOVED lines=30> */
[C---:B--2---:R-:W-:Y:S07]  /*de40*/  HMMA.16816.F32.BF16 R84, R104.reuse, R112, R84 ;  /* 0x000000706854723c */ /* 0x044fee0000041854 */
[--C-:B------:R-:W-:Y:S01]  /*de50*/  FFMA.FTZ R112, R151, c[0x0][0x2d0], -R203.reuse ;  /* 0x0000b40097707a23 */ /* 0x100fe200000108cb */
[C---:B------:R-:W-:Y:S03]  /*de60*/  HMMA.16816.F32.BF16 R88, R104.reuse, R114, R88 ;  /* 0x000000726858723c */ /* 0x040fe60000041858 */
[----:B------:R2:W-:Y:S01]  /*de70*/  MUFU.EX2 R226, R112 ;  /* 0x0000007000e27308 */ /* 0x0005e20000000800 */
[----:B------:R-:W-:Y:S09]  /*de80*/  FFMA.FTZ R203, R140, c[0x0][0x2d0], -R203 ;  /* 0x0000b4008ccb7a23 */ /* 0x000ff200000108cb */
[----:B------:R-:W4:Y:S01]  /*de90*/  MUFU.EX2 R215, R203 ;  /* 0x000000cb00d77308 */ /* 0x000f220000000800 */
[C---:B-1----:R-:W-:Y:S01]  /*dea0*/  HMMA.16816.F32.BF16 R92, R104.reuse, R108, R92 ;  /* 0x0000006c685c723c */ /* 0x042fe2000004185c */
[----:B--2---:R-:W1:Y:S07]  /*deb0*/  LDSM.16.MT88.4 R112, [R3+0x2000] ;  /* 0x002000000370783b */ /* 0x004e6e0000004200 */
[----:B------:R-:W-:Y:S01]  /*dec0*/  HMMA.16816.F32.BF16 R96, R104, R110, R96 ;  /* 0x0000006e6860723c */ /* 0x000fe20000041860 */
[----:B------:R-:W2:Y:S03]  /*ded0*/  LDSM.16.MT88.4 R108, [R102+0x2000] ;  /* 0x00200000666c783b */ /* 0x000ea60000004200 */
[----:B----4-:R-:W-:Y:S03]  /*dee0*/  F2FP.BF16.PACK_AB R203, R215, R216 ;  /* 0x000000d8d7cb723e */ /* 0x010fe600000010ff */
[----:B------:R-:W-:Y:S02]  /*def0*/  F2FP.BF16.PACK_AB R104, R230, R228 ;  /* 0x000000e4e668723e */ /* 0x000fe400000010ff */
[----:B------:R-:W-:Y:S03]  /*df00*/  F2FP.BF16.PACK_AB R106, R229, R231 ;  /* 0x000000e7e56a723e */ /* 0x000fe600000010ff */
[----:B------:R-:W-:Y:S02]  /*df10*/  F2FP.BF16.PACK_AB R105, R227, R224 ;  /* 0x000000e0e369723e */ /* 0x000fe400000010ff */
[----:B------:R-:W-:Y:S07]  /*df20*/  F2FP.BF16.PACK_AB R107, R225, R226 ;  /* 0x000000e2e16b723e */ /* 0x000fee00000010ff */
[C---:B------:R-:W-:Y:S08]  /*df30*/  HMMA.16816.F32.BF16 R4, R104.reuse, R116, R4 ;  /* 0x000000746804723c */ /* 0x040ff00000041804 */
[C---:B------:R-:W-:Y:S01]  /*df40*/  HMMA.16816.F32.BF16 R8, R104.reuse, R118, R8 ;  /* 0x000000766808723c */ /* 0x040fe20000041808 */
[----:B------:R-:W4:Y:S07]  /*df50*/  LDSM.16.MT88.4 R116, [R0+0x5000] ;  /* 0x005000000074783b */ /* 0x000f2e0000004200 */
[C---:B-1----:R-:W-:Y:S08]  /*df60*/  HMMA.16816.F32.BF16 R12, R104.reuse, R112, R12 ;  /* 0x00000070680c723c */ /* 0x042ff0000004180c */
[C---:B------:R-:W-:Y:S01]  /*df70*/  HMMA.16816.F32.BF16 R16, R104.reuse, R114, R16 ;  /* 0x000000726810723c */ /* 0x040fe20000041810 */
[----:B------:R-:W1:Y:S07]  /*df80*/  LDSM.16.MT88.4 R112, [R3+0x5000] ;  /* 0x005000000370783b */ /* 0x000e6e0000004200 */
[C---:B------:R-:W-:Y:S08]  /*df90*/  HMMA.16816.F32.BF16 R20, R104.reuse, R120, R20 ;  /* 0x000000786814723c */ /* 0x040ff00000041814 */
[C---:B------:R-:W-:Y:S01]  /*dfa0*/  HMMA.16816.F32.BF16 R24, R104.reuse, R122, R24 ;  /* 0x0000007a6818723c */ /* 0x040fe20000041818 */
[----:B------:R-:W5:Y:S07]  /*dfb0*/  LDSM.16.MT88.4 R120, [R2+0x5000] ;  /* 0x005000000278783b */ /* 0x000f6e0000004200 */
        /* <DEDUP_REMOVED lines=9> */
[C---:B-----5:R-:W-:Y:S08]  /*e050*/  HMMA.16816.F32.BF16 R52, R104.reuse, R120, R52 ;  /* 0x000000786834723c */ /* 0x060ff00000041834 */
[C---:B------:R-:W-:Y:S01]  /*e060*/  HMMA.16816.F32.BF16 R56, R104.reuse, R122, R56 ;  /* 0x0000007a6838723c */ /* 0x040fe20000041838 */
[----:B------:R-:W5:Y:S07]  /*e070*/  LDSM.16.MT88.4 R120, [R2+0x8000] ;  /* 0x008000000278783b */ /* 0x000f6e0000004200 */
[C---:B--2---:R-:W-:Y:S08]  /*e080*/  HMMA.16816.F32.BF16 R60, R104.reuse, R108, R60 ;  /* 0x0000006c683c723c */ /* 0x044ff0000004183c */
[C---:B------:R-:W-:Y:S01]  /*e090*/  HMMA.16816.F32.BF16 R64, R104.reuse, R110, R64 ;  /* 0x0000006e6840723c */ /* 0x040fe20000041840 */
[----:B------:R-:W2:Y:S07]  /*e0a0*/  LDSM.16.MT88.4 R108, [R102+0x8000] ;  /* 0x00800000666c783b */ /* 0x000eae0000004200 */
[C---:B----4-:R-:W-:Y:S08]  /*e0b0*/  HMMA.16816.F32.BF16 R68, R104.reuse, R116, R68 ;  /* 0x000000746844723c */ /* 0x050ff00000041844 */
[C---:B------:R-:W-:Y:S08]  /*e0c0*/  HMMA.16816.F32.BF16 R72, R104.reuse, R118, R72 ;  /* 0x000000766848723c */ /* 0x040ff00000041848 */
[C---:B-1----:R-:W-:Y:S07]  /*e0d0*/  HMMA.16816.F32.BF16 R76, R104.reuse, R112, R76 ;  /* 0x00000070684c723c */ /* 0x042fee000004184c */
[----:B------:R-:W-:Y:S01]  /*e0e0*/  FADD.FTZ R112, R130, R124 ;  /* 0x0000007c82707221 */ /* 0x000fe20000010000 */
[C---:B------:R-:W-:Y:S01]  /*e0f0*/  HMMA.16816.F32.BF16 R80, R104.reuse, R114, R80 ;  /* 0x000000726850723c */ /* 0x040fe20000041850 */
[----:B------:R-:W1:Y:S03]  /*e100*/  LDSM.16.MT88.4 R128, [R2+0x2800] ;  /* 0x002800000280783b */ /* 0x000e660000004200 */
[----:B------:R-:W-:Y:S04]  /*e110*/  FADD.FTZ R112, R133, R112 ;  /* 0x0000007085707221 */ /* 0x000fe80000010000 */
[C---:B-----5:R-:W-:Y:S08]  /*e120*/  HMMA.16816.F32.BF16 R84, R104.reuse, R120, R84 ;  /* 0x000000786854723c */ /* 0x060ff00000041854 */
[C---:B------:R-:W-:Y:S01]  /*e130*/  HMMA.16816.F32.BF16 R88, R104.reuse, R122, R88 ;  /* 0x0000007a6858723c */ /* 0x040fe20000041858 */
[----:B------:R-:W4:Y:S07]  /*e140*/  LDSM.16.MT88.4 R120, [R102+0x2800] ;  /* 0x002800006678783b */ /* 0x000f2e0000004200 */
[C---:B--2---:R-:W-:Y:S07]  /*e150*/  HMMA.16816.F32.BF16 R92, R104.reuse, R108, R92 ;  /* 0x0000006c685c723c */ /* 0x044fee000004185c */
[----:B------:R-:W-:Y:S01]  /*e160*/  FADD.FTZ R108, R132, R112 ;  /* 0x00000070846c7221 */ /* 0x000fe20000010000 */
[----:B------:R-:W-:Y:S01]  /*e170*/  HMMA.16816.F32.BF16 R96, R104, R110, R96 ;  /* 0x0000006e6860723c */ /* 0x000fe20000041860 */
[----:B------:R-:W2:Y:S03]  /*e180*/  LDSM.16.MT88.4 R112, [R0+0x5800] ;  /* 0x005800000070783b */ /* 0x000ea60000004200 */
[----:B------:R-:W-:Y:S04]  /*e190*/  FADD.FTZ R205, R205, R108 ;  /* 0x0000006ccdcd7221 */ /* 0x000fe80000010000 */
[C---:B------:R-:W-:Y:S01]  /*e1a0*/  HMMA.16816.F32.BF16 R148, R200.reuse, R144, R4 ;  /* 0x00000090c894723c */ /* 0x040fe20000041804 */
[----:B------:R-:W5:Y:S07]  /*e1b0*/  LDSM.16.MT88.4 R104, [R3+0x5800] ;  /* 0x005800000368783b */ /* 0x000f6e0000004200 */
[C---:B------:R-:W-:Y:S01]  /*e1c0*/  HMMA.16816.F32.BF16 R144, R200.reuse, R146, R8 ;  /* 0x00000092c890723c */ /* 0x040fe20000041808 */
[----:B------:R-:W2:Y:S07]  /*e1d0*/  LDSM.16.MT88.4 R4, [R2+0x5800] ;  /* 0x005800000204783b */ /* 0x000eae0000004200 */
[C---:B------:R-:W-:Y:S01]  /*e1e0*/  HMMA.16816.F32.BF16 R140, R200.reuse, R136, R12 ;  /* 0x00000088c88c723c */ /* 0x040fe2000004180c */
[----:B------:R-:W2:Y:S07]  /*e1f0*/  LDSM.16.MT88.4 R8, [R102+0x5800] ;  /* 0x005800006608783b */ /* 0x000eae0000004200 */
[C---:B------:R-:W-:Y:S01]  /*e200*/  HMMA.16816.F32.BF16 R136, R200.reuse, R138, R16 ;  /* 0x0000008ac888723c */ /* 0x040fe20000041810 */
[----:B------:R3:W5:Y:S07]  /*e210*/  LDSM.16.MT88.4 R12, [R0+0x8800] ;  /* 0x00880000000c783b */ /* 0x00076e0000004200 */
[C---:B-1----:R-:W-:Y:S01]  /*e220*/  HMMA.16816.F32.BF16 R132, R200.reuse, R128, R20 ;  /* 0x00000080c884723c */ /* 0x042fe20000041814 */
[----:B------:R1:W5:Y:S07]  /*e230*/  LDSM.16.MT88.4 R16, [R3+0x8800] ;  /* 0x008800000310783b */ /* 0x00036e0000004200 */
[C---:B------:R-:W-:Y:S08]  /*e240*/  HMMA.16816.F32.BF16 R128, R200.reuse, R130, R24 ;  /* 0x00000082c880723c */ /* 0x040ff00000041818 */
[C---:B----4-:R-:W-:Y:S04]  /*e250*/  HMMA.16816.F32.BF16 R124, R200.reuse, R120, R28 ;  /* 0x00000078c87c723c */ /* 0x050fe8000004181c */
[----:B---3--:R-:W-:Y:S04]  /*e260*/  @P5 IADD3 R0, R223, -0x2, RZ ;  /* 0xfffffffedf005810 */ /* 0x008fe80007ffe0ff */
[C---:B------:R-:W-:Y:S04]  /*e270*/  HMMA.16816.F32.BF16 R120, R200.reuse, R122, R32 ;  /* 0x0000007ac878723c */ /* 0x040fe80000041820 */
[----:B-1----:R-:W-:Y:S04]  /*e280*/  @P5 SHF.R.S32.HI R3, RZ, 0x1f, R0 ;  /* 0x0000001fff035819 */ /* 0x002fe80000011400 */
[C---:B--2---:R-:W-:Y:S04]  /*e290*/  HMMA.16816.F32.BF16 R116, R200.reuse, R112, R36 ;  /* 0x00000070c874723c */ /* 0x044fe80000041824 */
[----:B------:R-:W-:Y:S04]  /*e2a0*/  @P5 IMAD R3, R3, c[0x0][0x1e0], RZ ;  /* 0x0000780003035a24 */ /* 0x000fe800078e02ff */
[C---:B------:R-:W-:Y:S08]  /*e2b0*/  HMMA.16816.F32.BF16 R112, R200.reuse, R114, R40 ;  /* 0x00000072c870723c */ /* 0x040ff00000041828 */
[C---:B-----5:R-:W-:Y:S08]  /*e2c0*/  HMMA.16816.F32.BF16 R108, R200.reuse, R104, R44 ;  /* 0x00000068c86c723c */ /* 0x060ff0000004182c */
[C---:B------:R-:W-:Y:S08]  /*e2d0*/  HMMA.16816.F32.BF16 R104, R200.reuse, R106, R48 ;  /* 0x0000006ac868723c */ /* 0x040ff00000041830 */
[C---:B------:R-:W-:Y:S08]  /*e2e0*/  HMMA.16816.F32.BF16 R52, R200.reuse, R4, R52 ;  /* 0x00000004c834723c */ /* 0x040ff00000041834 */
[C---:B------:R-:W-:Y:S01]  /*e2f0*/  HMMA.16816.F32.BF16 R56, R200.reuse, R6, R56 ;  /* 0x00000006c838723c */ /* 0x040fe20000041838 */
[----:B------:R1:W2:Y:S07]  /*e300*/  LDSM.16.MT88.4 R4, [R2+0x8800] ;  /* 0x008800000204783b */ /* 0x0002ae0000004200 */
[C---:B------:R-:W-:Y:S07]  /*e310*/  HMMA.16816.F32.BF16 R60, R200.reuse, R8, R60 ;  /* 0x00000008c83c723c */ /* 0x040fee000004183c */
[C---:B------:R-:W-:Y:S01]  /*e320*/  @P5 IMAD.WIDE.U32 R8, R0.reuse, c[0x0][0x1e0], RZ ;  /* 0x0000780000085a25 */ /* 0x040fe200078e00ff */
[C---:B------:R-:W-:Y:S04]  /*e330*/  HMMA.16816.F32.BF16 R64, R200.reuse, R10, R64 ;  /* 0x0000000ac840723c */ /* 0x040fe80000041840 */
[----:B-1----:R-:W-:Y:S04]  /*e340*/  @P5 IMAD R2, R0, c[0x0][0x1e4], R3 ;  /* 0x0000790000025a24 */ /* 0x002fe800078e0203 */
[C---:B------:R-:W-:Y:S04]  /*e350*/  HMMA.16816.F32.BF16 R68, R200.reuse, R12, R68 ;  /* 0x0000000cc844723c */ /* 0x040fe80000041844 */
        /* <DEDUP_REMOVED lines=8> */
[C---:B------:R-:W-:Y:S01]  /*e3e0*/  @P5 LEA R12, P0, R2.reuse, c[0x0][0x1c8], 0x1 ;  /* 0x00007200020c5a11 */ /* 0x040fe200078008ff */
[----:B------:R-:W-:Y:S01]  /*e3f0*/  FADD.FTZ R14, R233, R9 ;  /* 0x00000009e90e7221 */ /* 0x000fe20000010000 */
[C---:B------:R-:W-:Y:S01]  /*e400*/  HMMA.16816.F32.BF16 R76, R200.reuse, R16, R76 ;  /* 0x00000010c84c723c */ /* 0x040fe2000004184c */
[----:B------:R-:W1:Y:S02]  /*e410*/  LDSM.16.MT88.4 R8, [R102+0x8800] ;  /* 0x008800006608783b */ /* 0x000e640000004200 */
[----:B------:R-:W-:Y:S01]  /*e420*/  @P5 IADD3 R3, R3, R0, RZ ;  /* 0x0000000003035210 */ /* 0x000fe20007ffe0ff */
[----:B------:R-:W-:Y:S03]  /*e430*/  FADD.FTZ R0, R237, R13 ;  /* 0x0000000ded007221 */ /* 0x000fe60000010000 */
[----:B------:R-:W-:Y:S01]  /*e440*/  @P5 LEA.HI.X R13, R2, c[0x0][0x1cc], R3, 0x1, P0 ;  /* 0x00007300020d5a11 */ /* 0x000fe200000f0c03 */
[----:B------:R-:W-:Y:S01]  /*e450*/  FADD.FTZ R3, R238, R0 ;  /* 0x00000000ee037221 */ /* 0x000fe20000010000 */
[----:B------:R-:W-:Y:S01]  /*e460*/  IADD3 R0, R245, 0x1, RZ ;  /* 0x00000001f5007810 */ /* 0x000fe20007ffe0ff */
[C---:B------:R-:W-:Y:S02]  /*e470*/  HMMA.16816.F32.BF16 R80, R200.reuse, R18, R80 ;  /* 0x00000012c850723c */ /* 0x040fe40000041850 */
[----:B------:R-:W-:Y:S01]  /*e480*/  @P5 MOV R16, c[0x0][0x1e0] ;  /* 0x0000780000105a02 */ /* 0x000fe20000000f00 */
[----:B------:R-:W-:Y:S01]  /*e490*/  FADD.FTZ R2, R234, R14 ;  /* 0x0000000eea027221 */ /* 0x000fe20000010000 */
[----:B------:R-:W-:Y:S01]  /*e4a0*/  SEL R0, R0, RZ, !P3 ;  /* 0x000000ff00007207 */ /* 0x000fe20005800000 */
[----:B------:R-:W-:Y:S01]  /*e4b0*/  FADD.FTZ R15, R228, R3 ;  /* 0x00000003e40f7221 */ /* 0x000fe20000010000 */
[----:B------:R-:W-:Y:S01]  /*e4c0*/  @P5 ISETP.GE.AND P0, PT, R247, c[0x0][0x1d4], PT ;  /* 0x00007500f7005a0c */ /* 0x000fe20003f06270 */
[----:B------:R-:W-:Y:S01]  /*e4d0*/  FADD.FTZ R2, R236, R2 ;  /* 0x00000002ec027221 */ /* 0x000fe20000010000 */
[C---:B--2---:R-:W-:Y:S01]  /*e4e0*/  HMMA.16816.F32.BF16 R84, R200.reuse, R4, R84 ;  /* 0x00000004c854723c */ /* 0x044fe20000041854 */
[----:B------:R2:W-:Y:S03]  /*e4f0*/  STL [R1], R0 ;  /* 0x0000000001007387 */ /* 0x0005e60000100800 */
[----:B------:R-:W-:Y:S01]  /*e500*/  @P5 MOV R14, 0x6 ;  /* 0x00000006000e5802 */ /* 0x000fe20000000f00 */
[----:B------:R-:W-:Y:S01]  /*e510*/  FADD.FTZ R3, R224, R2 ;  /* 0x00000002e0037221 */ /* 0x000fe20000010000 */
[----:B------:R-:W-:Y:S01]  /*e520*/  IADD3 R247, R223, -0x1, RZ ;  /* 0xffffffffdff77810 */ /* 0x000fe20007ffe0ff */
[----:B------:R-:W-:Y:S01]  /*e530*/  FADD.FTZ R5, R230, R15 ;  /* 0x0000000fe6057221 */ /* 0x000fe20000010000 */
[C---:B------:R-:W-:Y:S01]  /*e540*/  @P5 SHF.L.U64.HI R14, R16.reuse, R14, c[0x0][0x1e4] ;  /* 0x00007900100e5619 */ /* 0x040fe2000001020e */
[----:B------:R-:W-:Y:S01]  /*e550*/  FADD.FTZ R15, R227, R3 ;  /* 0x00000003e30f7221 */ /* 0x000fe20000010000 */
[C---:B------:R-:W-:Y:S03]  /*e560*/  HMMA.16816.F32.BF16 R88, R200.reuse, R6, R88 ;  /* 0x00000006c858723c */ /* 0x040fe60000041858 */
[----:B------:R-:W-:Y:S04]  /*e570*/  @P5 SHF.L.U32 R16, R16, 0x6, RZ ;  /* 0x0000000610105819 */ /* 0x000fe800000006ff */
[----:B------:R-:W-:Y:S01]  /*e580*/  @P5 IADD3 R2, P4, R16, R12, RZ ;  /* 0x0000000c10025210 */ /* 0x000fe20007f9e0ff */
[----:B------:R-:W-:Y:S04]  /*e590*/  FADD.FTZ R6, R226, R15 ;  /* 0x0000000fe2067221 */ /* 0x000fe80000010000 */
[----:B------:R-:W-:Y:S01]  /*e5a0*/  @P5 IADD3.X R3, R14, R13, RZ, P4, !PT ;  /* 0x0000000d0e035210 */ /* 0x000fe200027fe4ff */
[C---:B-1----:R-:W-:Y:S03]  /*e5b0*/  HMMA.16816.F32.BF16 R92, R200.reuse, R8, R92 ;  /* 0x00000008c85c723c */ /* 0x042fe6000004185c */
[----:B--2---:R-:W-:Y:S01]  /*e5c0*/  @P5 IMAD R0, R0, 0x9000, R239 ;  /* 0x0000900000005824 */ /* 0x004fe200078e02ef */
[----:B------:R-:W-:Y:S04]  /*e5d0*/  @P5 IADD3 R4, P3, R16, R2, RZ ;  /* 0x0000000210045210 */ /* 0x000fe80007f7e0ff */
[----:B------:R-:W-:Y:S01]  /*e5e0*/  @!PT LDS RZ, [RZ] ;  /* 0x00000000fffff984 */ /* 0x000fe20000000800 */
[----:B------:R-:W-:Y:S01]  /*e5f0*/  @!PT LDS RZ, [RZ] ;  /* 0x00000000fffff984 */ /* 0x000fe20000000800 */
[----:B------:R-:W-:Y:S01]  /*e600*/  @!PT LDS RZ, [RZ] ;  /* 0x00000000fffff984 */ /* 0x000fe20000000800 */
[----:B------:R1:W-:Y:S01]  /*e610*/  @P5 LDGSTS.E.BYPASS.LTC128B.128 [R0], [R12.64], !P2 ;  /* 0x000000000c005fae */ /* 0x0003e2000d101d46 */
[----:B------:R-:W-:Y:S07]  /*e620*/  HMMA.16816.F32.BF16 R96, R200, R10, R96 ;  /* 0x0000000ac860723c */ /* 0x000fee0000041860 */
        /* <DEDUP_REMOVED lines=13> */
[----:B------:R-:W-:Y:S01]  /*e700*/  ISETP.GT.AND P0, PT, R223, RZ, PT ;  /* 0x000000ffdf00720c */ /* 0x000fe20003f04270 */
[----:B--2---:R-:W-:Y:S01]  /*e710*/  FADD.FTZ R3, R229, R12 ;  /* 0x0000000ce5037221 */ /* 0x004fe20000010000 */
[----:B------:R-:W-:Y:S01]  /*e720*/  MOV R223, R247 ;  /* 0x000000f700df7202 */ /* 0x000fe20000000f00 */
[----:B------:R-:W-:Y:S02]  /*e730*/  FADD.FTZ R2, R225, R6 ;  /* 0x00000006e1027221 */ /* 0x000fe40000010000 */
[----:B------:R-:W-:Y:S02]  /*e740*/  FADD.FTZ R3, R218, R3 ;  /* 0x00000003da037221 */ /* 0x000fe40000010000 */
        /* <DEDUP_REMOVED lines=9> */
[----:B------:R-:W-:Y:S04]  /*e7e0*/  STL [R1+0x4], R2 ;  /* 0x0000040201007387 */ /* 0x000fe80000100800 */
[----:B------:R1:W-:Y:S02]  /*e7f0*/  STL [R1+0x8], R0 ;  /* 0x0000080001007387 */ /* 0x0003e40000100800 */
[----:B-1----:R-:W-:Y:S01]  /*e800*/  MOV R0, R101 ;  /* 0x0000006500007202 */ /* 0x002fe20000000f00 */
[----:B------:R-:W-:-:S05]  /*e810*/  @P0 BRA `(.L_x_1140) ;  /* 0xffffc14000000947 */ /* 0x000fca000383ffff */
.L_x_1139:
[----:B------:R-:W-:Y:S02]  /*e820*/  MOV R7, 0x1f ;  /* 0x0000001f00077802 */ /* 0x000fe40000000f00 */
[----:B------:R-:W-:Y:S01]  /*e830*/  MOV R6, 0xffffffff ;  /* 0xffffffff00067802 */ /* 0x000fe20000000f00 */
[----:B------:R-:W-:Y:S05]  /*e840*/  BRA.DIV ~URZ, `(.L_x_1141) ;  /* 0x000028c27f007947 */ /* 0x000fea000b800000 */
[----:B------:R-:W2:Y:S04]  /*e850*/  LDL R0, [R1+0x4] ;  /* 0x0000040001007983 */ /* 0x000ea80000100800 */
[----:B--2---:R2:W3:Y:S02]  /*e860*/  SHFL.BFLY PT, R4, R0, 0x2, 0x1f ;  /* 0x0c401f0000047f89 */ /* 0x0044e400000e0000 */
.L_x_1173:
[----:B--2---:R-:W2:Y:S02]  /*e870*/  LDL.LU R0, [R1+0x4] ;  /* 0x0000040001007983 */ /* 0x004ea40000300800 */
[----:B--23--:R-:W-:Y:S01]  /*e880*/  FADD.FTZ R4, R4, R0 ;  /* 0x0000000004047221 */ /* 0x00cfe20000010000 */
[----:B------:R-:W-:Y:S05]  /*e890*/  BRA.DIV ~URZ, `(.L_x_1142) ;  /* 0x000028d27f007947 */ /* 0x000fea000b800000 */
[----:B------:R-:W2:Y:S04]  /*e8a0*/  LDL.LU R5, [R1+0x8] ;  /* 0x0000080001057983 */ /* 0x000ea80000300800 */
[----:B------:R-:W3:Y:S02]  /*e8b0*/  SHFL.BFLY PT, R2, R4, 0x1, 0x1f ;  /* 0x0c201f0004027f89 */ /* 0x000ee400000e0000 */
[----:B---3--:R-:W-:-:S02]  /*e8c0*/  FADD.FTZ R4, R4, R2 ;  /* 0x0000000204047221 */ /* 0x008fc40000010000 */
[----:B--2---:R-:W2:Y:S02]  /*e8d0*/  SHFL.BFLY PT, R0, R5, 0x2, 0x1f ;  /* 0x0c401f0005007f89 */ /* 0x004ea400000e0000 */
[----:B--2---:R-:W-:-:S05]  /*e8e0*/  FADD.FTZ R0, R0, R5 ;  /* 0x0000000500007221 */ /* 0x004fca0000010000 */
[----:B-1----:R1:W2:Y:S02]  /*e8f0*/  SHFL.BFLY PT, R3, R0, 0x1, 0x1f ;  /* 0x0c201f0000037f89 */ /* 0x0022a400000e0000 */
.L_x_1174:
[----:B------:R-:W-:Y:S01]  /*e900*/  FSETP.NE.FTZ.AND P1, PT, R4, RZ, PT ;  /* 0x000000ff0400720b */ /* 0x000fe20003f35000 */
[----:B--2---:R-:W-:Y:S01]  /*e910*/  FADD.FTZ R3, R3, R0 ;  /* 0x0000000003037221 */ /* 0x004fe20000010000 */
[----:B------:R-:W-:Y:S02]  /*e920*/  MOV R2, RZ ;  /* 0x000000ff00027202 */ /* 0x000fe40000000f00 */
[----:B-1----:R-:W-:Y:S02]  /*e930*/  MOV R0, RZ ;  /* 0x000000ff00007202 */ /* 0x002fe40000000f00 */
[----:B------:R-:W-:Y:S02]  /*e940*/  FSETP.NE.FTZ.AND P0, PT, R3, RZ, PT ;  /* 0x000000ff0300720b */ /* 0x000fe40003f15000 */
[----:B------:R-:W-:Y:S02]  /*e950*/  MOV R50, 0xff800000 ;  /* 0xff80000000327802 */ /* 0x000fe40000000f00 */
[----:B------:R-:W-:-:S03]  /*e960*/  MOV R49, 0xff800000 ;  /* 0xff80000000317802 */ /* 0x000fc60000000f00 */
[----:B------:R-:W1:Y:S01]  /*e970*/  @P1 MUFU.RCP R2, R4 ;  /* 0x0000000400021308 */ /* 0x000e620000001000 */
[----:B------:R-:W-:-:S07]  /*e980*/  @P1 MOV R7, 0x3f317218 ;  /* 0x3f31721800071802 */ /* 0x000fce0000000f00 */
[----:B------:R-:W2:Y:S01]  /*e990*/  @P1 MUFU.LG2 R4, R4 ;  /* 0x0000000400041308 */ /* 0x000ea20000000c00 */
[----:B-1----:R-:W-:-:S07]  /*e9a0*/  FMUL.FTZ R148, R2, R148 ;  /* 0x0000009402947220 */ /* 0x002fce0000410000 */
[----:B------:R-:W1:Y:S01]  /*e9b0*/  @P0 MUFU.RCP R0, R3 ;  /* 0x0000000300000308 */ /* 0x000e620000001000 */
        /* <DEDUP_REMOVED lines=46> */
[----:B------:R-:W-:Y:S02]  /*eca0*/  FMUL.FTZ R97, R2, R97 ;  /* 0x0000006102617220 */ /* 0x000fe40000410000 */
[----:B------:R3:W4:Y:S01]  /*ecb0*/  @P0 MUFU.LG2 R2, R3 ;  /* 0x0000000300020308 */ /* 0x0007220000000c00 */
[----:B--2---:R-:W-:-:S02]  /*ecc0*/  @P1 FMUL.FTZ R5, R4, 0.69314718246459960938 ;  /* 0x3f31721804051820 */ /* 0x004fc40000410000 */
[----:B------:R-:W-:Y:S02]  /*ecd0*/  @P1 FMUL.FTZ R4, R7, c[0x0][0x2d0] ;  /* 0x0000b40007041a20 */ /* 0x000fe40000410000 */
[----:B-1----:R-:W-:Y:S02]  /*ece0*/  FMUL.FTZ R150, R0, R150 ;  /* 0x0000009600967220 */ /* 0x002fe40000410000 */
[----:B------:R-:W-:Y:S01]  /*ecf0*/  @P1 FFMA.FTZ R50, R4, R101, R5 ;  /* 0x0000006504321223 */ /* 0x000fe20000010005 */
[----:B------:R-:W-:Y:S01]  /*ed00*/  MOV R4, 0x1 ;  /* 0x0000000100047802 */ /* 0x000fe20000000f00 */
[C---:B------:R-:W-:Y:S02]  /*ed10*/  FMUL.FTZ R47, R0.reuse, R151 ;  /* 0x00000097002f7220 */ /* 0x040fe40000410000 */
[C---:B------:R-:W-:Y:S02]  /*ed20*/  FMUL.FTZ R146, R0.reuse, R146 ;  /* 0x0000009200927220 */ /* 0x040fe40000410000 */
[----:B------:R-:W-:-:S02]  /*ed30*/  FMUL.FTZ R45, R0, R147 ;  /* 0x00000093002d7220 */ /* 0x000fc40000410000 */
[----:B------:R-:W-:Y:S01]  /*ed40*/  FMUL.FTZ R142, R0, R142 ;  /* 0x0000008e008e7220 */ /* 0x000fe20000410000 */
[----:B---3--:R-:W-:Y:S01]  /*ed50*/  @P0 MOV R3, 0x3f317218 ;  /* 0x3f31721800030802 */ /* 0x008fe20000000f00 */
[----:B----4-:R-:W-:Y:S02]  /*ed60*/  @P0 FMUL.FTZ R2, R2, 0.69314718246459960938 ;  /* 0x3f31721802020820 */ /* 0x010fe40000410000 */
[C---:B------:R-:W-:Y:S02]  /*ed70*/  FMUL.FTZ R43, R0.reuse, R143 ;  /* 0x0000008f002b7220 */ /* 0x040fe40000410000 */
[----:B------:R-:W-:Y:S02]  /*ed80*/  @P0 FMUL.FTZ R3, R3, c[0x0][0x2d0] ;  /* 0x0000b40003030a20 */ /* 0x000fe40000410000 */
        /* <DEDUP_REMOVED lines=41> */
[----:B------:R-:W-:Y:S01]  /*f020*/  FMUL.FTZ R99, R0, R99 ;  /* 0x0000006300637220 */ /* 0x000fe20000410000 */
[----:B------:R-:W-:Y:S01]  /*f030*/  PRMT R0, R4, 0x7610, R0 ;  /* 0x0000761004007816 */ /* 0x000fe20000000000 */
[----:B------:R-:W-:Y:S02]  /*f040*/  @P0 FFMA.FTZ R49, R3, R100, R2 ;  /* 0x0000006403310223 */ /* 0x000fe40000010002 */
.L_x_1130:
        /* <DEDUP_REMOVED lines=19> */
.L_x_1144:
[----:B-1----:R-:W-:Y:S05]  /*f180*/  BSYNC B0 ;  /* 0x0000000000007941 */ /* 0x002fea0003800000 */
.L_x_1143:
        /* <DEDUP_REMOVED lines=120> */
[----:B------:R-:W-:Y:S05]  /*f910*/  CALL.REL.NOINC `($__internal_5_$__cuda_sm70_shflsync_idx_p) ;  /* 0x00001d1000007944 */ /* 0x000fea0003c00000 */
.L_x_1147:
[----:B-1----:R-:W2:Y:S04]  /*f920*/  LDL R2, [R1+0x98] ;  /* 0x0000980001027983 */ /* 0x002ea80000100800 */
[----:B------:R-:W3:Y:S04]  /*f930*/  LDL.LU R13, [R1+0x50] ;  /* 0x00005000010d7983 */ /* 0x000ee80000300800 */
[----:B------:R-:W4:Y:S04]  /*f940*/  LDL.LU R12, [R1+0x54] ;  /* 0x00005400010c7983 */ /* 0x000f280000300800 */
[----:B------:R-:W2:Y:S01]  /*f950*/  LDL.LU R15, [R1+0x5c] ;  /* 0x00005c00010f7983 */ /* 0x000ea20000300800 */
[----:B------:R-:W-:-:S03]  /*f960*/  IMAD.MOV.U32 R0, RZ, RZ, 0x1 ;  /* 0x00000001ff007424 */ /* 0x000fc600078e00ff */
[----:B------:R-:W1:Y:S02]  /*f970*/  S2R R16, SR_TID.X ;  /* 0x0000000000107919 */ /* 0x000e640000002100 */
[----:B------:R-:W-:Y:S02]  /*f980*/  ISETP.NE.AND P1, PT, R0, c[0x0][0x4e8], PT ;  /* 0x00013a0000007a0c */ /* 0x000fe40003f25270 */
[----:B------:R2:W5:Y:S04]  /*f990*/  LDL.64 R68, [R1+0x10] ;  /* 0x0000100001447983 */ /* 0x0005680000100a00 */
[----:B------:R2:W5:Y:S04]  /*f9a0*/  LDL R64, [R1+0x70] ;  /* 0x0000700001407983 */ /* 0x0005680000100800 */
[----:B------:R2:W5:Y:S04]  /*f9b0*/  LDL R23, [R1+0x1c] ;  /* 0x00001c0001177983 */ /* 0x0005680000100800 */
[----:B------:R2:W5:Y:S04]  /*f9c0*/  LDL R22, [R1+0x60] ;  /* 0x0000600001167983 */ /* 0x0005680000100800 */
[----:B------:R2:W5:Y:S01]  /*f9d0*/  LDL R21, [R1+0x20] ;  /* 0x0000200001157983 */ /* 0x0005620000100800 */
[----:B-1----:R-:W-:-:S03]  /*f9e0*/  SHF.R.S32.HI R10, RZ, 0x1f, R16 ;  /* 0x0000001fff0a7819 */ /* 0x002fc60000011410 */
[----:B------:R-:W1:Y:S01]  /*f9f0*/  S2R R18, SR_TID.X ;  /* 0x0000000000127919 */ /* 0x000e620000002100 */
[----:B------:R-:W-:-:S04]  /*fa00*/  LEA.HI R10, R10, R16, RZ, 0x3 ;  /* 0x000000100a0a7211 */ /* 0x000fc800078f18ff */
[----:B------:R-:W-:-:S05]  /*fa10*/  LOP3.LUT R10, R10, 0xfffffff8, RZ, 0xc0, !PT ;  /* 0xfffffff80a0a7812 */ /* 0x000fca00078ec0ff */
[----:B------:R-:W-:Y:S02]  /*fa20*/  IMAD.IADD R10, R16, 0x1, -R10 ;  /* 0x00000001100a7824 */ /* 0x000fe400078e0a0a */
[----:B------:R-:W2:Y:S01]  /*fa30*/  LDL R16, [R1+0xa0] ;  /* 0x0000a00001107983 */ /* 0x000ea20000100800 */
[----:B-1----:R-:W-:-:S04]  /*fa40*/  SHF.R.S32.HI R14, RZ, 0x1f, R18 ;  /* 0x0000001fff0e7819 */ /* 0x002fc80000011412 */
[----:B------:R-:W-:-:S04]  /*fa50*/  LEA.HI R14, R14, R18, RZ, 0x3 ;  /* 0x000000120e0e7211 */ /* 0x000fc800078f18ff */
[----:B------:R-:W-:-:S04]  /*fa60*/  SHF.R.S32.HI R14, RZ, 0x3, R14 ;  /* 0x00000003ff0e7819 */ /* 0x000fc8000001140e */
[----:B------:R-:W-:Y:S02]  /*fa70*/  LEA R10, R10, R14, 0x5 ;  /* 0x0000000e0a0a7211 */ /* 0x000fe400078e28ff */
[----:B---3--:R-:W-:Y:S02]  /*fa80*/  SHF.R.S32.HI R7, RZ, 0x1f, R13 ;  /* 0x0000001fff077819 */ /* 0x008fe4000001140d */
[----:B----4-:R-:W-:-:S03]  /*fa90*/  SHF.R.S32.HI R11, RZ, 0x1f, R12 ;  /* 0x0000001fff0b7819 */ /* 0x010fc6000001140c */
[----:B------:R-:W-:Y:S02]  /*faa0*/  IMAD R4, R7, c[0x0][0x490], RZ ;  /* 0x0001240007047a24 */ /* 0x000fe400078e02ff */
[----:B--2---:R-:W-:Y:S02]  /*fab0*/  IMAD.IADD R6, R2, 0x1, R15 ;  /* 0x0000000102067824 */ /* 0x004fe400078e020f */
[----:B------:R-:W-:-:S03]  /*fac0*/  IMAD.WIDE.U32 R2, R13, c[0x0][0x490], RZ ;  /* 0x000124000d027a25 */ /* 0x000fc600078e00ff */
[----:B------:R-:W-:Y:S01]  /*fad0*/  MOV R0, R6 ;  /* 0x0000000600007202 */ /* 0x000fe20000000f00 */
[----:B------:R-:W-:-:S04]  /*fae0*/  @P1 IMAD.HI.U32 R5, R6, c[0x0][0x4ec], RZ ;  /* 0x00013b0006051a27 */ /* 0x000fc800078e00ff */
[----:B------:R-:W-:Y:S01]  /*faf0*/  IMAD R4, R13, c[0x0][0x494], R4 ;  /* 0x000125000d047a24 */ /* 0x000fe200078e0204 */
[----:B------:R-:W-:Y:S01]  /*fb00*/  @P1 SHF.R.U32.HI R0, RZ, c[0x0][0x4f0], R5 ;  /* 0x00013c00ff001a19 */ /* 0x000fe20000011605 */
[----:B------:R-:W-:Y:S02]  /*fb10*/  IMAD R9, R11, c[0x0][0x498], RZ ;  /* 0x000126000b097a24 */ /* 0x000fe400078e02ff */
[----:B------:R-:W-:Y:S01]  /*fb20*/  IMAD.IADD R3, R3, 0x1, R4 ;  /* 0x0000000103037824 */ /* 0x000fe200078e0204 */
[----:B------:R-:W-:-:S03]  /*fb30*/  IADD3 R8, -R0, RZ, RZ ;  /* 0x000000ff00087210 */ /* 0x000fc60007ffe1ff */
[----:B------:R-:W-:-:S04]  /*fb40*/  IMAD.WIDE.U32 R4, R12, c[0x0][0x498], R2 ;  /* 0x000126000c047a25 */ /* 0x000fc800078e0002 */
[----:B------:R-:W-:Y:S01]  /*fb50*/  IMAD R2, R8, c[0x0][0x4e8], R6 ;  /* 0x00013a0008027a24 */ /* 0x000fe200078e0206 */
[----:B------:R-:W-:Y:S01]  /*fb60*/  SHF.R.S32.HI R6, RZ, 0x1f, R0 ;  /* 0x0000001fff067819 */ /* 0x000fe20000011400 */
[----:B------:R-:W-:Y:S01]  /*fb70*/  IMAD R3, R12, c[0x0][0x49c], R9 ;  /* 0x000127000c037a24 */ /* 0x000fe200078e0209 */
[----:B------:R-:W-:Y:S02]  /*fb80*/  IADD3 R4, P0, R0, R4, RZ ;  /* 0x0000000400047210 */ /* 0x000fe40007f1e0ff */
[----:B------:R-:W-:Y:S01]  /*fb90*/  SHF.R.S32.HI R8, RZ, 0x1f, R2 ;  /* 0x0000001fff087819 */ /* 0x000fe20000011402 */
[----:B------:R-:W-:Y:S01]  /*fba0*/  IMAD R0, R7, c[0x0][0x3e8], RZ ;  /* 0x0000fa0007007a24 */ /* 0x000fe200078e02ff */
[----:B------:R-:W-:Y:S01]  /*fbb0*/  IADD3.X R5, R6, R5, R3, P0, !PT ;  /* 0x0000000506057210 */ /* 0x000fe200007fe403 */
[----:B------:R-:W-:-:S04]  /*fbc0*/  IMAD.WIDE.U32 R6, R13, c[0x0][0x3e8], RZ ;  /* 0x0000fa000d067a25 */ /* 0x000fc800078e00ff */
[----:B------:R-:W-:Y:S02]  /*fbd0*/  IMAD R3, R8, c[0x0][0x488], RZ ;  /* 0x0001220008037a24 */ /* 0x000fe400078e02ff */
[----:B------:R-:W-:Y:S02]  /*fbe0*/  IMAD R8, R13, c[0x0][0x3ec], R0 ;  /* 0x0000fb000d087a24 */ /* 0x000fe400078e0200 */
[----:B------:R-:W2:Y:S01]  /*fbf0*/  LDL R13, [R1+0x28] ;  /* 0x00002800010d7983 */ /* 0x000ea20000100800 */
[----:B------:R-:W-:Y:S02]  /*fc00*/  IMAD.IADD R10, R15, 0x1, R10 ;  /* 0x000000010f0a7824 */ /* 0x000fe400078e020a */
[C---:B------:R-:W-:Y:S02]  /*fc10*/  IMAD R9, R2.reuse, c[0x0][0x48c], R3 ;  /* 0x0001230002097a24 */ /* 0x040fe400078e0203 */
[----:B------:R-:W-:Y:S01]  /*fc20*/  IMAD.WIDE.U32 R4, R2, c[0x0][0x488], R4 ;  /* 0x0001220002047a25 */ /* 0x000fe200078e0004 */
[----:B------:R-:W-:-:S03]  /*fc30*/  SHF.R.S32.HI R17, RZ, 0x1f, R18 ;  /* 0x0000001fff117819 */ /* 0x000fc60000011412 */
[----:B------:R-:W-:Y:S01]  /*fc40*/  @P1 IMAD.HI.U32 R2, R10, c[0x0][0x4ec], RZ ;  /* 0x00013b000a021a27 */ /* 0x000fe200078e00ff */
[----:B------:R-:W-:Y:S02]  /*fc50*/  MOV R0, R10 ;  /* 0x0000000a00007202 */ /* 0x000fe40000000f00 */
[----:B------:R-:W-:Y:S01]  /*fc60*/  IADD3 R5, R5, R9, RZ ;  /* 0x0000000905057210 */ /* 0x000fe20007ffe0ff */
[----:B------:R-:W-:Y:S01]  /*fc70*/  IMAD.IADD R3, R7, 0x1, R8 ;  /* 0x0000000107037824 */ /* 0x000fe200078e0208 */
[----:B------:R-:W-:Y:S01]  /*fc80*/  @P1 SHF.R.U32.HI R0, RZ, c[0x0][0x4f0], R2 ;  /* 0x00013c00ff001a19 */ /* 0x000fe20000011602 */
[----:B------:R-:W-:Y:S01]  /*fc90*/  IMAD.MOV.U32 R2, RZ, RZ, R6 ;  /* 0x000000ffff027224 */ /* 0x000fe200078e0006 */
[C---:B------:R-:W-:Y:S01]  /*fca0*/  LEA R8, P0, R4.reuse, c[0x0][0x450], 0x2 ;  /* 0x0001140004087a11 */ /* 0x040fe200078010ff */
[----:B------:R-:W-:Y:S01]  /*fcb0*/  IMAD R6, R11, c[0x0][0x3f0], RZ ;  /* 0x0000fc000b067a24 */ /* 0x000fe200078e02ff */
[----:B------:R-:W-:Y:S02]  /*fcc0*/  LEA.HI R17, R17, R18, RZ, 0x5 ;  /* 0x0000001211117211 */ /* 0x000fe400078f28ff */
[----:B------:R-:W-:Y:S01]  /*fcd0*/  LEA.HI.X R5, R4, c[0x0][0x454], R5, 0x2, P0 ;  /* 0x0001150004057a11 */ /* 0x000fe200000f1405 */
[C---:B------:R-:W-:Y:S01]  /*fce0*/  IMAD R9, R12.reuse, c[0x0][0x3f4], R6 ;  /* 0x0000fd000c097a24 */ /* 0x040fe200078e0206 */
[----:B------:R-:W-:Y:S01]  /*fcf0*/  LOP3.LUT R17, R17, 0xffffffe0, RZ, 0xc0, !PT ;  /* 0xffffffe011117812 */ /* 0x000fe200078ec0ff */
[----:B------:R-:W-:Y:S01]  /*fd00*/  IMAD.WIDE.U32 R2, R12, c[0x0][0x3f0], R2 ;  /* 0x0000fc000c027a25 */ /* 0x000fe200078e0002 */
[----:B------:R-:W-:Y:S01]  /*fd10*/  SHFL.IDX PT, R6, R8, RZ, 0x1c1f ;  /* 0x001c1fff08067589 */ /* 0x000fe200000e0000 */
[----:B------:R-:W-:-:S03]  /*fd20*/  IADD3 R11, -R0, RZ, RZ ;  /* 0x000000ff000b7210 */ /* 0x000fc60007ffe1ff */
[----:B------:R-:W1:Y:S01]  /*fd30*/  SHFL.IDX PT, R7, R5, RZ, 0x1c1f ;  /* 0x001c1fff05077589 */ /* 0x000e6200000e0000 */
[----:B------:R-:W-:Y:S01]  /*fd40*/  IMAD.IADD R17, R18, 0x1, -R17 ;  /* 0x0000000112117824 */ /* 0x000fe200078e0a11 */
[----:B------:R-:W-:Y:S02]  /*fd50*/  IADD3 R3, R3, R9, RZ ;  /* 0x0000000903037210 */ /* 0x000fe40007ffe0ff */
[----:B------:R3:W-:Y:S01]  /*fd60*/  SHFL.IDX PT, R4, R8, 0x1, 0x1c1f ;  /* 0x003c1f0008047f89 */ /* 0x0007e200000e0000 */
[----:B------:R-:W-:Y:S01]  /*fd70*/  ULDC UR5, c[0x0][0x4e8] ;  /* 0x00013a0000057ab9 */ /* 0x000fe20000000800 */
[----:B------:R-:W-:Y:S02]  /*fd80*/  IMAD.IADD R9, R16, 0x1, R15 ;  /* 0x0000000110097824 */ /* 0x000fe400078e020f */
[----:B------:R-:W4:Y:S01]  /*fd90*/  SHFL.IDX PT, R5, R5, 0x1, 0x1c1f ;  /* 0x003c1f0005057f89 */ /* 0x000f2200000e0000 */
[----:B------:R-:W-:Y:S02]  /*fda0*/  ULDC UR4, c[0x0][0x388] ;  /* 0x0000e20000047ab9 */ /* 0x000fe40000000800 */
[----:B------:R-:W-:Y:S01]  /*fdb0*/  UIMAD UR4, UR5, UR4, URZ ;  /* 0x00000004050472a4 */ /* 0x000fe2000f8e023f */
[----:B------:R-:W-:-:S05]  /*fdc0*/  LOP3.LUT P0, RZ, R17, 0x3, RZ, 0xc0, !PT ;  /* 0x0000000311ff7812 */ /* 0x000fca000780c0ff */
[----:B------:R-:W-:Y:S01]  /*fdd0*/  ISETP.GE.OR P1, PT, R9, UR4, P0 ;  /* 0x0000000409007c0c */ /* 0x000fe20008726670 */
[----:B---3--:R-:W-:Y:S01]  /*fde0*/  IMAD R8, R11, c[0x0][0x4e8], R10 ;  /* 0x00013a000b087a24 */ /* 0x008fe200078e020a */
[----:B------:R-:W-:-:S04]  /*fdf0*/  IADD3 R11, R9, 0x8, RZ ;  /* 0x00000008090b7810 */ /* 0x000fc80007ffe0ff */
[----:B------:R-:W-:Y:S02]  /*fe00*/  ISETP.GE.OR P0, PT, R11, UR4, P0 ;  /* 0x000000040b007c0c */ /* 0x000fe40008706670 */
[----:B------:R-:W-:-:S05]  /*fe10*/  SHF.R.S32.HI R12, RZ, 0x1f, R0 ;  /* 0x0000001fff0c7819 */ /* 0x000fca0000011400 */
[----:B-1----:R1:W-:Y:S01]  /*fe20*/  @!P1 ST.E [R6.64], R50 ;  /* 0x0000003206009985 */ /* 0x0023e2000c101906 */
[----:B------:R-:W-:Y:S02]  /*fe30*/  IMAD R10, R12, c[0x0][0x3e0], RZ ;  /* 0x0000f8000c0a7a24 */ /* 0x000fe400078e02ff */
[----:B------:R-:W-:-:S03]  /*fe40*/  IMAD.WIDE.U32 R2, R0, c[0x0][0x3e0], R2 ;  /* 0x0000f80000027a25 */ /* 0x000fc600078e0002 */
[----:B----4-:R1:W-:Y:S01]  /*fe50*/  @!P0 ST.E [R4.64], R49 ;  /* 0x0000003104008985 */ /* 0x0103e2000c101906 */
[----:B------:R-:W-:Y:S01]  /*fe60*/  IMAD R9, R0, c[0x0][0x3e4], R10 ;  /* 0x0000f90000097a24 */ /* 0x000fe200078e020a */
[----:B------:R-:W-:-:S04]  /*fe70*/  SHF.R.S32.HI R0, RZ, 0x1f, R8 ;  /* 0x0000001fff007819 */ /* 0x000fc80000011408 */
[----:B------:R-:W-:Y:S01]  /*fe80*/  IADD3 R3, R3, R9, RZ ;  /* 0x0000000903037210 */ /* 0x000fe20007ffe0ff */
[----:B------:R-:W-:-:S04]  /*fe90*/  IMAD R0, R0, c[0x0][0x3d8], RZ ;  /* 0x0000f60000007a24 */ /* 0x000fc800078e02ff */
[C---:B------:R-:W-:Y:S02]  /*fea0*/  IMAD R0, R8.reuse, c[0x0][0x3dc], R0 ;  /* 0x0000f70008007a24 */ /* 0x040fe400078e0200 */
[----:B------:R-:W-:Y:S01]  /*feb0*/  IMAD.WIDE.U32 R2, R8, c[0x0][0x3d8], R2 ;  /* 0x0000f60008027a25 */ /* 0x000fe200078e0002 */
[----:B------:R-:W-:-:S03]  /*fec0*/  IADD3 R11, R14, R15, RZ ;  /* 0x0000000f0e0b7210 */ /* 0x000fc60007ffe0ff */
[----:B------:R-:W-:Y:S01]  /*fed0*/  IMAD.IADD R0, R3, 0x1, R0 ;  /* 0x0000000103007824 */ /* 0x000fe200078e0200 */
[----:B------:R-:W-:-:S04]  /*fee0*/  LEA R20, P0, R2, c[0x0][0x380], 0x1 ;  /* 0x0000e00002147a11 */ /* 0x000fc800078008ff */
[----:B------:R-:W-:Y:S02]  /*fef0*/  LEA.HI.X R10, R2, c[0x0][0x384], R0, 0x1, P0 ;  /* 0x0000e100020a7a11 */ /* 0x000fe400000f0c00 */
        /* <DEDUP_REMOVED lines=29> */
.L_x_1149:
[----:B---34-:R-:W-:Y:S05]  /*100d0*/  BSYNC B0 ;  /* 0x0000000000007941 */ /* 0x018fea0003800000 */
.L_x_1148:
        /* <DEDUP_REMOVED lines=9> */
[CC--:B--2---:R-:W-:Y:S02]  /*10170*/  @!P2 LEA R8, P5, R68.reuse, R0.reuse, 0x1 ;  /* 0x000000004408a211 */ /* 0x0c4fe400078a08ff */
[-C--:B-1----:R-:W-:Y:S02]  /*10180*/  @!P1 LEA R6, P4, R23, R0.reuse, 0x1 ;  /* 0x0000000017069211 */ /* 0x082fe400078808ff */
[----:B------:R-:W-:Y:S02]  /*10190*/  @!P0 LEA R4, P3, R21, R0, 0x1 ;  /* 0x0000000015048211 */ /* 0x000fe400078608ff */
[-C--:B----4-:R-:W-:Y:S02]  /*101a0*/  @!P2 LEA.HI.X R9, R68, R2.reuse, R69, 0x1, P5 ;  /* 0x000000024409a211 */ /* 0x090fe400028f0c45 */
[-C--:B------:R-:W-:Y:S02]  /*101b0*/  @!P1 LEA.HI.X R7, R23, R2.reuse, R64, 0x1, P4 ;  /* 0x0000000217079211 */ /* 0x080fe400020f0c40 */
[----:B------:R-:W-:Y:S01]  /*101c0*/  @!P0 LEA.HI.X R5, R21, R2, R22, 0x1, P3 ;  /* 0x0000000215058211 */ /* 0x000fe200018f0c16 */
[----:B------:R1:W-:Y:S04]  /*101d0*/  @!P2 ST.E.128 [R8.64], R36 ;  /* 0x000000240800a985 */ /* 0x0003e8000c101d06 */
[----:B------:R1:W-:Y:S04]  /*101e0*/  @!P1 ST.E.128 [R6.64], R32 ;  /* 0x0000002006009985 */ /* 0x0003e8000c101d06 */
[----:B------:R1:W-:Y:S02]  /*101f0*/  @!P0 ST.E.128 [R4.64], R28 ;  /* 0x0000001c04008985 */ /* 0x0003e4000c101d06 */
.L_x_1151:
[----:B------:R-:W-:Y:S05]  /*10200*/  BSYNC B0 ;  /* 0x0000000000007941 */ /* 0x000fea0003800000 */
.L_x_1150:
[----:B------:R-:W-:Y:S01]  /*10210*/  IADD3 R3, R11, 0x40, RZ ;  /* 0x000000400b037810 */ /* 0x000fe20007ffe0ff */
[----:B----4-:R4:W3:Y:S01]  /*10220*/  SHFL.IDX PT, R2, R10, 0x2, 0x181f ;  /* 0x00581f000a027f89 */ /* 0x0108e200000e0000 */
[----:B------:R-:W-:Y:S02]  /*10230*/  BSSY B0, `(.L_x_1152) ;  /* 0x0000010000007945 */ /* 0x000fe40003800000 */
[----:B------:R-:W-:Y:S01]  /*10240*/  ISETP.GE.AND P0, PT, R3, UR4, PT ;  /* 0x0000000403007c0c */ /* 0x000fe2000bf06270 */
[----:B--2---:R4:W2:-:S12]  /*10250*/  SHFL.IDX PT, R0, R20, 0x2, 0x181f ;  /* 0x00581f0014007f89 */ /* 0x00489800000e0000 */
[----:B------:R-:W-:Y:S05]  /*10260*/  @P0 BRA `(.L_x_1153) ;  /* 0x000000c000000947 */ /* 0x000fea0003800000 */
[----:B-----5:R-:W-:Y:S02]  /*10270*/  ISETP.GE.AND P2, PT, R68, c[0x0][0x3c8], PT ;  /* 0x0000f20044007a0c */ /* 0x020fe40003f46270 */
[----:B------:R-:W-:Y:S02]  /*10280*/  ISETP.GE.AND P1, PT, R23, c[0x0][0x3c8], PT ;  /* 0x0000f20017007a0c */ /* 0x000fe40003f26270 */
[----:B------:R-:W-:-:S09]  /*10290*/  ISETP.GE.AND P0, PT, R21, c[0x0][0x3c8], PT ;  /* 0x0000f20015007a0c */ /* 0x000fd20003f06270 */
[CC--:B-12---:R-:W-:Y:S02]  /*102a0*/  @!P2 LEA R8, P5, R68.reuse, R0.reuse, 0x1 ;  /* 0x000000004408a211 */ /* 0x0c6fe400078a08ff */
[-C--:B------:R-:W-:Y:S02]  /*102b0*/  @!P1 LEA R6, P4, R23, R0.reuse, 0x1 ;  /* 0x0000000017069211 */ /* 0x080fe400078808ff */
[----:B------:R-:W-:Y:S02]  /*102c0*/  @!P0 LEA R4, P3, R21, R0, 0x1 ;  /* 0x0000000015048211 */ /* 0x000fe400078608ff */
[-C--:B---3--:R-:W-:Y:S02]  /*102d0*/  @!P2 LEA.HI.X R9, R68, R2.reuse, R69, 0x1, P5 ;  /* 0x000000024409a211 */ /* 0x088fe400028f0c45 */
[-C--:B------:R-:W-:Y:S02]  /*102e0*/  @!P1 LEA.HI.X R7, R23, R2.reuse, R64, 0x1, P4 ;  /* 0x0000000217079211 */ /* 0x080fe400020f0c40 */
[----:B------:R-:W-:Y:S01]  /*102f0*/  @!P0 LEA.HI.X R5, R21, R2, R22, 0x1, P3 ;  /* 0x0000000215058211 */ /* 0x000fe200018f0c16 */
[----:B------:R1:W-:Y:S04]  /*10300*/  @!P2 ST.E.128 [R8.64], R48 ;  /* 0x000000300800a985 */ /* 0x0003e8000c101d06 */
[----:B------:R1:W-:Y:S04]  /*10310*/  @!P1 ST.E.128 [R6.64], R44 ;  /* 0x0000002c06009985 */ /* 0x0003e8000c101d06 */
[----:B------:R1:W-:Y:S02]  /*10320*/  @!P0 ST.E.128 [R4.64], R40 ;  /* 0x0000002804008985 */ /* 0x0003e4000c101d06 */
.L_x_1153:
[----:B------:R-:W-:Y:S05]  /*10330*/  BSYNC B0 ;  /* 0x0000000000007941 */ /* 0x000fea0003800000 */
.L_x_1152:
[----:B---3--:R-:W-:Y:S01]  /*10340*/  IADD3 R2, R11, 0x60, RZ ;  /* 0x000000600b027810 */ /* 0x008fe20007ffe0ff */
[----:B-1----:R1:W3:Y:S03]  /*10350*/  SHFL.IDX PT, R6, R10, 0x3, 0x181f ;  /* 0x00781f000a067f89 */ /* 0x0022e600000e0000 */
[----:B------:R-:W-:Y:S01]  /*10360*/  ISETP.GE.AND P0, PT, R2, UR4, PT ;  /* 0x0000000402007c0c */ /* 0x000fe2000bf06270 */
[----:B--2---:R1:W2:-:S12]  /*10370*/  SHFL.IDX PT, R0, R20, 0x3, 0x181f ;  /* 0x00781f0014007f89 */ /* 0x00429800000e0000 */
[----:B------:R-:W-:Y:S05]  /*10380*/  @P0 BRA `(.L_x_1154) ;  /* 0x00000c3000000947 */ /* 0x000fea0003800000 */
[----:B-----5:R-:W-:Y:S02]  /*10390*/  ISETP.GE.AND P1, PT, R68, c[0x0][0x3c8], PT ;  /* 0x0000f20044007a0c */ /* 0x020fe40003f26270 */
[----:B------:R-:W-:-:S11]  /*103a0*/  ISETP.GE.AND P0, PT, R23, c[0x0][0x3c8], PT ;  /* 0x0000f20017007a0c */ /* 0x000fd60003f06270 */
[CC--:B--2---:R-:W-:Y:S02]  /*103b0*/  @!P1 LEA R4, P3, R68.reuse, R0.reuse, 0x1 ;  /* 0x0000000044049211 */ /* 0x0c4fe400078608ff */
[C---:B------:R-:W-:Y:S02]  /*103c0*/  @!P0 LEA R2, P2, R23.reuse, R0, 0x1 ;  /* 0x0000000017028211 */ /* 0x040fe400078408ff */
[-C--:B---3--:R-:W-:Y:S02]  /*103d0*/  @!P1 LEA.HI.X R5, R68, R6.reuse, R69, 0x1, P3 ;  /* 0x0000000644059211 */ /* 0x088fe400018f0c45 */
[----:B------:R-:W-:-:S03]  /*103e0*/  @!P0 LEA.HI.X R3, R23, R6, R64, 0x1, P2 ;  /* 0x0000000617038211 */ /* 0x000fc600010f0c40 */
[----:B------:R2:W-:Y:S04]  /*103f0*/  @!P1 ST.E.128 [R4.64], R56 ;  /* 0x0000003804009985 */ /* 0x0005e8000c101d06 */
[----:B------:R2:W-:Y:S01]  /*10400*/  @!P0 ST.E.128 [R2.64], R52 ;  /* 0x0000003402008985 */ /* 0x0005e2000c101d06 */
[----:B------:R-:W-:-:S13]  /*10410*/  ISETP.GE.AND P0, PT, R21, c[0x0][0x3c8], PT ;  /* 0x0000f20015007a0c */ /* 0x000fda0003f06270 */
[----:B------:R-:W-:Y:S05]  /*10420*/  @P0 BRA `(.L_x_1154) ;  /* 0x00000b9000000947 */ /* 0x000fea0003800000 */
[----:B--2---:R-:W-:-:S04]  /*10430*/  LEA R2, P0, R21, R0, 0x1 ;  /* 0x0000000015027211 */ /* 0x004fc800078008ff */
[----:B------:R-:W-:-:S05]  /*10440*/  LEA.HI.X R3, R21, R6, R22, 0x1, P0 ;  /* 0x0000000615037211 */ /* 0x000fca00000f0c16 */
[----:B------:R2:W-:Y:S01]  /*10450*/  ST.E.128 [R2.64], R60 ;  /* 0x0000003c02007985 */ /* 0x0005e2000c101d06 */
[----:B------:R-:W-:Y:S05]  /*10460*/  BRA `(.L_x_1154) ;  /* 0x00000b5000007947 */ /* 0x000fea0003800000 */
.L_x_1146:
[----:B------:R-:W2:Y:S04]  /*10470*/  LDL R3, [R1+0x50] ;  /* 0x0000500001037983 */ /* 0x000ea80000100800 */
[----:B------:R-:W3:Y:S04]  /*10480*/  LDL R2, [R1+0x54] ;  /* 0x0000540001027983 */ /* 0x000ee80000100800 */
[----:B------:R-:W4:Y:S01]  /*10490*/  LDL R0, [R1+0x5c] ;  /* 0x00005c0001007983 */ /* 0x000f220000100800 */
[----:B------:R-:W-:Y:S03]  /*104a0*/  BSSY B0, `(.L_x_1155) ;  /* 0x0000027000007945 */ /* 0x000fe60003800000 */
[----:B------:R-:W1:Y:S02]  /*104b0*/  S2R R14, SR_TID.X ;  /* 0x00000000000e7919 */ /* 0x000e640000002100 */
[----:B-1----:R-:W-:Y:S01]  /*104c0*/  ISETP.GE.AND P0, PT, R14, 0x80, PT ;  /* 0x000000800e00780c */ /* 0x002fe20003f06270 */
[----:B--2---:R-:W-:-:S02]  /*104d0*/  IMAD.MOV.U32 R13, RZ, RZ, R3 ;  /* 0x000000ffff0d7224 */ /* 0x004fc400078e0003 */
[----:B---3--:R-:W-:-:S03]  /*104e0*/  IMAD.MOV.U32 R12, RZ, RZ, R2 ;  /* 0x000000ffff0c7224 */ /* 0x008fc600078e0002 */
[----:B------:R-:W-:Y:S01]  /*104f0*/  SHF.R.S32.HI R9, RZ, 0x1f, R13 ;  /* 0x0000001fff097819 */ /* 0x000fe2000001140d */
[----:B----4-:R-:W-:Y:S01]  /*10500*/  IMAD.MOV.U32 R11, RZ, RZ, R0 ;  /* 0x000000ffff0b7224 */ /* 0x010fe200078e0000 */
[----:B------:R-:W-:-:S05]  /*10510*/  SHF.R.S32.HI R10, RZ, 0x1f, R12 ;  /* 0x0000001fff0a7819 */ /* 0x000fca000001140c */
        /* <DEDUP_REMOVED lines=16> */
[----:B------:R-:W-:Y:S01]  /*10620*/  IADD3 R7, -R0, RZ, RZ ;  /* 0x000000ff00077210 */ /* 0x000fe20007ffe1ff */
        /* <DEDUP_REMOVED lines=14> */
.L_x_1156:
[----:B------:R-:W-:Y:S05]  /*10710*/  BSYNC B0 ;  /* 0x0000000000007941 */ /* 0x000fea0003800000 */
.L_x_1155:
[--C-:B------:R-:W-:Y:S01]  /*10720*/  SHF.R.S32.HI R2, RZ, 0x1f, R14.reuse ;  /* 0x0000001fff027819 */ /* 0x100fe2000001140e */
[----:B-1----:R-:W-:Y:S01]  /*10730*/  IMAD.MOV.U32 R0, RZ, RZ, c[0x0][0x4e8] ;  /* 0x00013a00ff007624 */ /* 0x002fe200078e00ff */
[----:B------:R-:W-:Y:S01]  /*10740*/  SHF.R.S32.HI R8, RZ, 0x1f, R14 ;  /* 0x0000001fff087819 */ /* 0x000fe2000001140e */
[----:B------:R-:W-:Y:S01]  /*10750*/  IMAD R6, R10, c[0x0][0x3f0], RZ ;  /* 0x0000fc000a067a24 */ /* 0x000fe200078e02ff */
[-C--:B------:R-:W-:Y:S02]  /*10760*/  LEA.HI R2, R2, R14.reuse, RZ, 0x3 ;  /* 0x0000000e02027211 */ /* 0x080fe400078f18ff */
[----:B------:R-:W-:Y:S01]  /*10770*/  LEA.HI R8, R8, R14, RZ, 0x3 ;  /* 0x0000000e08087211 */ /* 0x000fe200078f18ff */
[----:B------:R-:W-:Y:S01]  /*10780*/  IMAD R7, R12, c[0x0][0x3f4], R6 ;  /* 0x0000fd000c077a24 */ /* 0x000fe200078e0206 */
[----:B------:R-:W-:Y:S02]  /*10790*/  LOP3.LUT R2, R2, 0xfffffff8, RZ, 0xc0, !PT ;  /* 0xfffffff802027812 */ /* 0x000fe400078ec0ff */
[----:B------:R-:W-:-:S02]  /*107a0*/  SHF.R.S32.HI R8, RZ, 0x3, R8 ;  /* 0x00000003ff087819 */ /* 0x000fc40000011408 */
[----:B------:R-:W-:Y:S02]  /*107b0*/  IADD3 R2, -R2, R14, RZ ;  /* 0x0000000e02027210 */ /* 0x000fe40007ffe1ff */
[----:B------:R-:W-:Y:S01]  /*107c0*/  ISETP.NE.AND P0, PT, R0, 0x1, PT ;  /* 0x000000010000780c */ /* 0x000fe20003f05270 */
[----:B------:R-:W-:Y:S01]  /*107d0*/  IMAD R0, R9, c[0x0][0x3e8], RZ ;  /* 0x0000fa0009007a24 */ /* 0x000fe200078e02ff */
[----:B------:R-:W-:Y:S01]  /*107e0*/  LEA R4, R2, R8, 0x5 ;  /* 0x0000000802047211 */ /* 0x000fe200078e28ff */
[----:B------:R-:W-:-:S04]  /*107f0*/  IMAD.WIDE.U32 R2, R13, c[0x0][0x3e8], RZ ;  /* 0x0000fa000d027a25 */ /* 0x000fc800078e00ff */
[----:B------:R-:W-:Y:S01]  /*10800*/  IMAD.IADD R4, R11, 0x1, R4 ;  /* 0x000000010b047824 */ /* 0x000fe200078e0204 */
[----:B------:R-:W-:Y:S01]  /*10810*/  IADD3 R11, R8, R11, RZ ;  /* 0x0000000b080b7210 */ /* 0x000fe20007ffe0ff */
[----:B------:R-:W-:-:S04]  /*10820*/  IMAD R0, R13, c[0x0][0x3ec], R0 ;  /* 0x0000fb000d007a24 */ /* 0x000fc800078e0200 */
[----:B------:R-:W-:Y:S01]  /*10830*/  @P0 IMAD.HI.U32 R5, R4, c[0x0][0x4ec], RZ ;  /* 0x00013b0004050a27 */ /* 0x000fe200078e00ff */
[----:B------:R-:W-:-:S03]  /*10840*/  IADD3 R3, R3, R0, RZ ;  /* 0x0000000003037210 */ /* 0x000fc60007ffe0ff */
[----:B------:R-:W-:Y:S01]  /*10850*/  IMAD.MOV.U32 R0, RZ, RZ, R4 ;  /* 0x000000ffff007224 */ /* 0x000fe200078e0004 */
[----:B------:R-:W-:Y:S01]  /*10860*/  @P0 SHF.R.U32.HI R0, RZ, c[0x0][0x4f0], R5 ;  /* 0x00013c00ff000a19 */ /* 0x000fe20000011605 */
[----:B------:R-:W-:-:S03]  /*10870*/  IMAD.WIDE.U32 R2, R12, c[0x0][0x3f0], R2 ;  /* 0x0000fc000c027a25 */ /* 0x000fc600078e0002 */
[----:B------:R-:W-:Y:S02]  /*10880*/  SHF.R.S32.HI R6, RZ, 0x1f, R0 ;  /* 0x0000001fff067819 */ /* 0x000fe40000011400 */
[----:B------:R-:W-:Y:S02]  /*10890*/  IADD3 R5, -R0, RZ, RZ ;  /* 0x000000ff00057210 */ /* 0x000fe40007ffe1ff */
[----:B------:R-:W-:Y:S01]  /*108a0*/  IADD3 R3, R3, R7, RZ ;  /* 0x0000000703037210 */ /* 0x000fe20007ffe0ff */
[----:B------:R-:W-:Y:S02]  /*108b0*/  IMAD R6, R6, c[0x0][0x3e0], RZ ;  /* 0x0000f80006067a24 */ /* 0x000fe400078e02ff */
[----:B------:R-:W-:Y:S02]  /*108c0*/  IMAD R4, R5, c[0x0][0x4e8], R4 ;  /* 0x00013a0005047a24 */ /* 0x000fe400078e0204 */
[C---:B------:R-:W-:Y:S02]  /*108d0*/  IMAD R5, R0.reuse, c[0x0][0x3e4], R6 ;  /* 0x0000f90000057a24 */ /* 0x040fe400078e0206 */
[----:B------:R-:W-:Y:S01]  /*108e0*/  IMAD.WIDE.U32 R2, R0, c[0x0][0x3e0], R2 ;  /* 0x0000f80000027a25 */ /* 0x000fe200078e0002 */
[----:B------:R-:W-:-:S03]  /*108f0*/  SHF.R.S32.HI R0, RZ, 0x1f, R4 ;  /* 0x0000001fff007819 */ /* 0x000fc60000011404 */
[----:B------:R-:W-:Y:S02]  /*10900*/  IMAD.IADD R3, R3, 0x1, R5 ;  /* 0x0000000103037824 */ /* 0x000fe400078e0205 */
[----:B------:R-:W-:Y:S02]  /*10910*/  IMAD R0, R0, c[0x0][0x3d8], RZ ;  /* 0x0000f60000007a24 */ /* 0x000fe400078e02ff */
[----:B------:R-:W-:-:S04]  /*10920*/  IMAD.WIDE.U32 R2, R4, c[0x0][0x3d8], R2 ;  /* 0x0000f60004027a25 */ /* 0x000fc800078e0002 */
[----:B------:R-:W-:Y:S01]  /*10930*/  IMAD R4, R4, c[0x0][0x3dc], R0 ;  /* 0x0000f70004047a24 */ /* 0x000fe200078e0200 */
[----:B------:R-:W-:-:S04]  /*10940*/  LEA R12, P0, R2, c[0x0][0x380], 0x1 ;  /* 0x0000e000020c7a11 */ /* 0x000fc800078008ff */
[----:B------:R-:W-:-:S04]  /*10950*/  IADD3 R4, R3, R4, RZ ;  /* 0x0000000403047210 */ /* 0x000fc80007ffe0ff */
[----:B------:R-:W-:Y:S01]  /*10960*/  LEA.HI.X R10, R2, c[0x0][0x384], R4, 0x1, P0 ;  /* 0x0000e100020a7a11 */ /* 0x000fe200000f0c04 */
[----:B------:R-:W-:Y:S05]  /*10970*/  BRA.DIV ~URZ, `(.L_x_1157) ;  /* 0x000008f27f007947 */ /* 0x000fea000b800000 */
[----:B------:R1:W2:Y:S02]  /*10980*/  SHFL.IDX PT, R2, R10, RZ, 0x181f ;  /* 0x00181fff0a027589 */ /* 0x0002a400000e0000 */
.L_x_1175:
[----:B------:R-:W-:Y:S05]  /*10990*/  BRA.DIV ~URZ, `(.L_x_1158) ;  /* 0x000009427f007947 */ /* 0x000fea000b800000 */
[----:B------:R3:W4:Y:S02]  /*109a0*/  SHFL.IDX PT, R0, R12, RZ, 0x181f ;  /* 0x00181fff0c007589 */ /* 0x00072400000e0000 */
.L_x_1176:
        /* <DEDUP_REMOVED lines=14> */
[----:B------:R-:W-:Y:S02]  /*10a90*/  @!P1 LEA R6, P4, R15, R0, 0x1 ;  /* 0x000000000f069211 */ /* 0x000fe400078808ff */
[----:B------:R-:W-:Y:S02]  /*10aa0*/  @!P2 LEA.HI.X R9, R18, R2, R19, 0x1, P5 ;  /* 0x000000021209a211 */ /* 0x000fe400028f0c13 */
[----:B------:R-:W-:Y:S02]  /*10ab0*/  @!P0 LEA R4, P3, R3, R0, 0x1 ;  /* 0x0000000003048211 */ /* 0x000fe400078608ff */
[-C--:B--2---:R-:W-:Y:S02]  /*10ac0*/  @!P1 LEA.HI.X R7, R15, R2.reuse, R16, 0x1, P4 ;  /* 0x000000020f079211 */ /* 0x084fe400020f0c10 */
[----:B------:R-:W-:Y:S01]  /*10ad0*/  @!P0 LEA.HI.X R5, R3, R2, R14, 0x1, P3 ;  /* 0x0000000203058211 */ /* 0x000fe200018f0c0e */
[----:B------:R2:W-:Y:S04]  /*10ae0*/  @!P2 ST.E.128 [R8.64], RZ ;  /* 0x000000ff0800a985 */ /* 0x0005e8000c101d06 */
[----:B------:R2:W-:Y:S04]  /*10af0*/  @!P1 ST.E.128 [R6.64], RZ ;  /* 0x000000ff06009985 */ /* 0x0005e8000c101d06 */
[----:B------:R2:W-:Y:S02]  /*10b00*/  @!P0 ST.E.128 [R4.64], RZ ;  /* 0x000000ff04008985 */ /* 0x0005e4000c101d06 */
.L_x_1160:
[----:B------:R-:W-:Y:S05]  /*10b10*/  BSYNC B0 ;  /* 0x0000000000007941 */ /* 0x000fea0003800000 */
.L_x_1159:
[----:B------:R-:W-:Y:S05]  /*10b20*/  BRA.DIV ~URZ, `(.L_x_1161) ;  /* 0x000008127f007947 */ /* 0x000fea000b800000 */
[----:B--2---:R2:W1:Y:S04]  /*10b30*/  SHFL.IDX PT, R2, R10, 0x1, 0x181f ;  /* 0x00381f000a027f89 */ /* 0x00446800000e0000 */
[----:B----4-:R2:W4:Y:S02]  /*10b40*/  SHFL.IDX PT, R0, R12, 0x1, 0x181f ;  /* 0x00381f000c007f89 */ /* 0x01052400000e0000 */
.L_x_1177:
        /* <DEDUP_REMOVED lines=12> */
[-C--:B------:R-:W-:Y:S02]  /*10c10*/  @!P2 LEA R8, P5, R18, R0.reuse, 0x1 ;  /* 0x000000001208a211 */ /* 0x080fe400078a08ff */
[----:B------:R-:W-:Y:S02]  /*10c20*/  @!P1 LEA R6, P4, R16, R0, 0x1 ;  /* 0x0000000010069211 */ /* 0x000fe400078808ff */
[----:B-1----:R-:W-:Y:S02]  /*10c30*/  @!P2 LEA.HI.X R9, R18, R2, R19, 0x1, P5 ;  /* 0x000000021209a211 */ /* 0x002fe400028f0c13 */
[----:B------:R-:W-:Y:S02]  /*10c40*/  @!P0 LEA R4, P3, R14, R0, 0x1 ;  /* 0x000000000e048211 */ /* 0x000fe400078608ff */
[-C--:B----4-:R-:W-:Y:S02]  /*10c50*/  @!P1 LEA.HI.X R7, R16, R2.reuse, R17, 0x1, P4 ;  /* 0x0000000210079211 */ /* 0x090fe400020f0c11 */
[----:B------:R-:W-:Y:S01]  /*10c60*/  @!P0 LEA.HI.X R5, R14, R2, R15, 0x1, P3 ;  /* 0x000000020e058211 */ /* 0x000fe200018f0c0f */
[----:B------:R1:W-:Y:S04]  /*10c70*/  @!P2 ST.E.128 [R8.64], RZ ;  /* 0x000000ff0800a985 */ /* 0x0003e8000c101d06 */
[----:B------:R1:W-:Y:S04]  /*10c80*/  @!P1 ST.E.128 [R6.64], RZ ;  /* 0x000000ff06009985 */ /* 0x0003e8000c101d06 */
[----:B------:R1:W-:Y:S02]  /*10c90*/  @!P0 ST.E.128 [R4.64], RZ ;  /* 0x000000ff04008985 */ /* 0x0003e4000c101d06 */
.L_x_1163:
[----:B------:R-:W-:Y:S05]  /*10ca0*/  BSYNC B0 ;  /* 0x0000000000007941 */ /* 0x000fea0003800000 */
.L_x_1162:
[----:B------:R-:W-:Y:S05]  /*10cb0*/  BRA.DIV ~URZ, `(.L_x_1164) ;  /* 0x000007427f007947 */ /* 0x000fea000b800000 */
[----:B-1----:R1:W2:Y:S02]  /*10cc0*/  SHFL.IDX PT, R2, R10, 0x2, 0x181f ;  /* 0x00581f000a027f89 */ /* 0x0022a400000e0000 */
.L_x_1178:
[----:B------:R-:W-:Y:S05]  /*10cd0*/  BRA.DIV ~URZ, `(.L_x_1165) ;  /* 0x000007927f007947 */ /* 0x000fea000b800000 */
[----:B----4-:R4:W1:Y:S02]  /*10ce0*/  SHFL.IDX PT, R0, R12, 0x2, 0x181f ;  /* 0x00581f000c007f89 */ /* 0x01086400000e0000 */
.L_x_1179:
        /* <DEDUP_REMOVED lines=12> */
[-C--:B-1----:R-:W-:Y:S02]  /*10db0*/  @!P2 LEA R8, P5, R18, R0.reuse, 0x1 ;  /* 0x000000001208a211 */ /* 0x082fe400078a08ff */
        /* <DEDUP_REMOVED lines=8> */
.L_x_1167:
[----:B------:R-:W-:Y:S05]  /*10e40*/  BSYNC B0 ;  /* 0x0000000000007941 */ /* 0x000fea0003800000 */
.L_x_1166:
[----:B------:R-:W-:Y:S05]  /*10e50*/  BRA.DIV ~URZ, `(.L_x_1168) ;  /* 0x000006727f007947 */ /* 0x000fea000b800000 */
[----:B--2---:R2:W3:Y:S04]  /*10e60*/  SHFL.IDX PT, R2, R10, 0x3, 0x181f ;  /* 0x00781f000a027f89 */ /* 0x0044e800000e0000 */
[----:B-1----:R2:W1:Y:S02]  /*10e70*/  SHFL.IDX PT, R0, R12, 0x3, 0x181f ;  /* 0x00781f000c007f89 */ /* 0x00246400000e0000 */
.L_x_1180:
[----:B------:R-:W-:-:S04]  /*10e80*/  IADD3 R3, R11, 0x60, RZ ;  /* 0x000000600b037810 */ /* 0x000fc80007ffe0ff */
[----:B------:R-:W-:-:S13]  /*10e90*/  ISETP.GE.AND P0, PT, R3, R13, PT ;  /* 0x0000000d0300720c */ /* 0x000fda0003f06270 */
[----:B------:R-:W-:Y:S05]  /*10ea0*/  @P0 BRA `(.L_x_1154) ;  /* 0x0000011000000947 */ /* 0x000fea0003800000 */
[----:B------:R-:W5:Y:S04]  /*10eb0*/  LDL.64 R16, [R1+0x10] ;  /* 0x0000100001107983 */ /* 0x000f680000100a00 */
[----:B--2---:R-:W2:Y:S04]  /*10ec0*/  LDL R14, [R1+0x1c] ;  /* 0x00001c00010e7983 */ /* 0x004ea80000100800 */
[----:B----4-:R-:W4:Y:S04]  /*10ed0*/  LDL R10, [R1+0x20] ;  /* 0x00002000010a7983 */ /* 0x010f280000100800 */
[----:B---3--:R-:W3:Y:S04]  /*10ee0*/  LDL R15, [R1+0x70] ;  /* 0x00007000010f7983 */ /* 0x008ee80000100800 */
[----:B------:R-:W3:Y:S01]  /*10ef0*/  LDL R12, [R1+0x60] ;  /* 0x00006000010c7983 */ /* 0x000ee20000100800 */
[----:B-----5:R-:W-:-:S02]  /*10f00*/  ISETP.GE.AND P2, PT, R16, c[0x0][0x3c8], PT ;  /* 0x0000f20010007a0c */ /* 0x020fc40003f46270 */
[----:B--2---:R-:W-:Y:S02]  /*10f10*/  ISETP.GE.AND P1, PT, R14, c[0x0][0x3c8], PT ;  /* 0x0000f2000e007a0c */ /* 0x004fe40003f26270 */
[----:B----4-:R-:W-:-:S09]  /*10f20*/  ISETP.GE.AND P0, PT, R10, c[0x0][0x3c8], PT ;  /* 0x0000f2000a007a0c */ /* 0x010fd20003f06270 */
[-C--:B-1----:R-:W-:Y:S02]  /*10f30*/  @!P2 LEA R8, P5, R16, R0.reuse, 0x1 ;  /* 0x000000001008a211 */ /* 0x082fe400078a08ff */
[----:B------:R-:W-:Y:S02]  /*10f40*/  @!P1 LEA R6, P4, R14, R0, 0x1 ;  /* 0x000000000e069211 */ /* 0x000fe400078808ff */
[----:B------:R-:W-:Y:S02]  /*10f50*/  @!P2 LEA.HI.X R9, R16, R2, R17, 0x1, P5 ;  /* 0x000000021009a211 */ /* 0x000fe400028f0c11 */
[----:B------:R-:W-:Y:S02]  /*10f60*/  @!P0 LEA R4, P3, R10, R0, 0x1 ;  /* 0x000000000a048211 */ /* 0x000fe400078608ff */
[-C--:B---3--:R-:W-:Y:S02]  /*10f70*/  @!P1 LEA.HI.X R7, R14, R2.reuse, R15, 0x1, P4 ;  /* 0x000000020e079211 */ /* 0x088fe400020f0c0f */
[----:B------:R-:W-:Y:S01]  /*10f80*/  @!P0 LEA.HI.X R5, R10, R2, R12, 0x1, P3 ;  /* 0x000000020a058211 */ /* 0x000fe200018f0c0c */
[----:B------:R1:W-:Y:S04]  /*10f90*/  @!P2 ST.E.128 [R8.64], RZ ;  /* 0x000000ff0800a985 */ /* 0x0003e8000c101d06 */
[----:B------:R1:W-:Y:S04]  /*10fa0*/  @!P1 ST.E.128 [R6.64], RZ ;  /* 0x000000ff06009985 */ /* 0x0003e8000c101d06 */
[----:B------:R1:W-:Y:S02]  /*10fb0*/  @!P0 ST.E.128 [R4.64], RZ ;  /* 0x000000ff04008985 */ /* 0x0003e4000c101d06 */
.L_x_1154:
[----:B------:R-:W-:Y:S05]  /*10fc0*/  BSYNC B1 ;  /* 0x0000000000017941 */ /* 0x000fea0003800000 */
.L_x_1145:
[----:B-12---:R-:W2:Y:S02]  /*10fd0*/  LDL R0, [R1+0x9c] ;  /* 0x00009c0001007983 */ /* 0x006ea40000100800 */
[----:B--2---:R-:W-:-:S13]  /*10fe0*/  ISETP.NE.AND P0, PT, R0, RZ, PT ;  /* 0x000000ff0000720c */ /* 0x004fda0003f05270 */
[----:B------:R-:W-:Y:S01]  /*10ff0*/  @P0 WARPSYNC 0xffffffff ;  /* 0xffffffff00000948 */ /* 0x000fe20003800000 */
[----:B------:R-:W-:Y:S06]  /*11000*/  @P0 BAR.SYNC.DEFER_BLOCKING 0x5, 0x100 ;  /* 0x0144000000000b1d */ /* 0x000fec0000010000 */
[----:B------:R-:W1:Y:S04]  /*11010*/  @P0 LDS R0, [0x24100] ;  /* 0x02410000ff000984 */ /* 0x000e680000000800 */
[----:B-1----:R1:W-:Y:S04]  /*11020*/  @P0 STL [R1+0x74], R0 ;  /* 0x0000740001000387 */ /* 0x0023e80000100800 */
[----:B------:R-:W-:Y:S06]  /*11030*/  @P0 BAR.ARV 0x4, 0x100 ;  /* 0x0104000000000b1d */ /* 0x000fec0000002000 */
[----:B------:R-:W-:Y:S05]  /*11040*/  @P0 BRA `(.L_x_1169) ;  /* 0x0000007000000947 */ /* 0x000fea0003800000 */
[----:B------:R-:W-:Y:S05]  /*11050*/  BRA.DIV ~URZ, `(.L_x_1170) ;  /* 0x000005327f007947 */ /* 0x000fea000b800000 */
[----:B-1----:R1:W2:Y:S02]  /*11060*/  SHFL.IDX PT, R0, R65, RZ, 0x1f ;  /* 0x00001fff41007589 */ /* 0x0022a400000e0000 */
.L_x_1181:
[----:B------:R-:W-:Y:S01]  /*11070*/  WARPSYNC 0xffffffff ;  /* 0xffffffff00007948 */ /* 0x000fe20003800000 */
[----:B------:R-:W-:Y:S06]  /*11080*/  BAR.SYNC.DEFER_BLOCKING 0x4, 0x100 ;  /* 0x0104000000007b1d */ /* 0x000fec0000010000 */
[----:B--2---:R2:W-:Y:S04]  /*11090*/  STL [R1+0x74], R0 ;  /* 0x0000740001007387 */ /* 0x0045e80000100800 */
[----:B------:R2:W-:Y:S04]  /*110a0*/  @!P6 STS [0x24100], R65 ;  /* 0x02410041ff00e388 */ /* 0x0005e80000000800 */
[----:B------:R-:W-:Y:S06]  /*110b0*/  BAR.ARV 0x5, 0x100 ;  /* 0x0144000000007b1d */ /* 0x000fec0000002000 */
.L_x_1169:
[----:B-12---:R-:W2:Y:S02]  /*110c0*/  LDL R0, [R1+0x74] ;  /* 0x0000740001007983 */ /* 0x006ea40000100800 */
[----:B--2---:R-:W-:-:S13]  /*110d0*/  ISETP.GE.AND P0, PT, R0, c[0x0][0x538], PT ;  /* 0x00014e0000007a0c */ /* 0x004fda0003f06270 */
[----:B---345:R-:W-:Y:S01]  /*110e0*/  @P0 CALL.REL.NOINC `(.L_x_1171) ;  /* 0x0000001000000944 */ /* 0x038fe20003c00000 */
[----:B------:R-:W-:Y:S05]  /*110f0*/  BRA `(.L_x_1172) ;  /* 0xfffef7a000007947 */ /* 0x000fea000383ffff */
.L_x_1171:
[----:B------:R-:W-:Y:S05]  /*11100*/  EXIT ;  /* 0x000000000000794d */ /* 0x000fea0003800000 */
.L_x_1141:
[----:B------:R2:W5:Y:S01]  /*11110*/  LDL R0, [R1+0x4] ;  /* 0x0000040001007983 */ /* 0x0005620000100800 */
[----:B-1----:R-:W-:Y:S02]  /*11120*/  MOV R3, 0x2 ;  /* 0x0000000200037802 */ /* 0x002fe40000000f00 */
[----:B------:R-:W-:Y:S02]  /*11130*/  MOV R2, 0x11150 ;  /* 0x0001115000027802 */ /* 0x000fe40000000f00 */
[----:B--2--5:R-:W-:Y:S05]  /*11140*/  CALL.REL.NOINC `($__internal_4_$__cuda_sm70_shflsync_bfly_p) ;  /* 0x000004a000007944 */ /* 0x024fea0003c00000 */
[----:B------:R-:W-:Y:S01]  /*11150*/  MOV R4, R5 ;  /* 0x0000000500047202 */ /* 0x000fe20000000f00 */
[----:B------:R-:W-:Y:S05]  /*11160*/  BRA `(.L_x_1173) ;  /* 0xffffd70000007947 */ /* 0x000fea000383ffff */
.L_x_1142:
[----:B------:R-:W-:Y:S01]  /*11170*/  IMAD.MOV.U32 R0, RZ, RZ, R4 ;  /* 0x000000ffff007224 */ /* 0x000fe200078e0004 */
[----:B-1----:R-:W-:Y:S02]  /*11180*/  MOV R3, 0x1 ;  /* 0x0000000100037802 */ /* 0x002fe40000000f00 */
[----:B------:R-:W-:Y:S02]  /*11190*/  MOV R2, 0x111b0 ;  /* 0x000111b000027802 */ /* 0x000fe40000000f00 */
[----:B------:R-:W-:Y:S05]  /*111a0*/  CALL.REL.NOINC `($__internal_4_$__cuda_sm70_shflsync_bfly_p) ;  /* 0x0000044000007944 */ /* 0x000fea0003c00000 */
[----:B------:R1:W5:Y:S01]  /*111b0*/  LDL R0, [R1+0x8] ;  /* 0x0000080001007983 */ /* 0x0003620000100800 */
[----:B------:R-:W-:Y:S01]  /*111c0*/  FADD.FTZ R4, R4, R5 ;  /* 0x0000000504047221 */ /* 0x000fe20000010000 */
[----:B------:R-:W-:Y:S02]  /*111d0*/  MOV R3, 0x2 ;  /* 0x0000000200037802 */ /* 0x000fe40000000f00 */
[----:B------:R-:W-:-:S02]  /*111e0*/  MOV R2, 0x11200 ;  /* 0x0001120000027802 */ /* 0x000fc40000000f00 */
[----:B-1---5:R-:W-:Y:S05]  /*111f0*/  CALL.REL.NOINC `($__internal_4_$__cuda_sm70_shflsync_bfly_p) ;  /* 0x000003f000007944 */ /* 0x022fea0003c00000 */
[----:B------:R-:W2:Y:S01]  /*11200*/  LDL.LU R0, [R1+0x8] ;  /* 0x0000080001007983 */ /* 0x000ea20000300800 */
[----:B------:R-:W-:-:S02]  /*11210*/  MOV R3, 0x1 ;  /* 0x0000000100037802 */ /* 0x000fc40000000f00 */
[----:B------:R-:W-:Y:S01]  /*11220*/  MOV R2, 0x11250 ;  /* 0x0001125000027802 */ /* 0x000fe20000000f00 */
[----:B--2---:R-:W-:Y:S02]  /*11230*/  FADD.FTZ R0, R0, R5 ;  /* 0x0000000500007221 */ /* 0x004fe40000010000 */
[----:B------:R-:W-:Y:S05]  /*11240*/  CALL.REL.NOINC `($__internal_4_$__cuda_sm70_shflsync_bfly_p) ;  /* 0x000003a000007944 */ /* 0x000fea0003c00000 */
[----:B------:R-:W-:Y:S01]  /*11250*/  MOV R3, R5 ;  /* 0x0000000500037202 */ /* 0x000fe20000000f00 */
[----:B------:R-:W-:Y:S05]  /*11260*/  BRA `(.L_x_1174) ;  /* 0xffffd69000007947 */ /* 0x000fea000383ffff */
.L_x_1157:
[----:B------:R-:W-:Y:S01]  /*11270*/  IMAD.MOV.U32 R4, RZ, RZ, R10 ;  /* 0x000000ffff047224 */ /* 0x000fe200078e000a */
[----:B------:R-:W-:Y:S01]  /*11280*/  MOV R3, RZ ;  /* 0x000000ff00037202 */ /* 0x000fe20000000f00 */
[----:B------:R-:W-:Y:S01]  /*11290*/  IMAD.MOV.U32 R0, RZ, RZ, 0x181f ;  /* 0x0000181fff007424 */ /* 0x000fe200078e00ff */
[----:B------:R-:W-:Y:S02]  /*112a0*/  MOV R5, 0x112c0 ;  /* 0x000112c000057802 */ /* 0x000fe40000000f00 */
[----:B------:R-:W-:Y:S05]  /*112b0*/  CALL.REL.NOINC `($__internal_5_$__cuda_sm70_shflsync_idx_p) ;  /* 0x0000037000007944 */ /* 0x000fea0003c00000 */
[----:B------:R-:W-:Y:S01]  /*112c0*/  MOV R2, R0 ;  /* 0x0000000000027202 */ /* 0x000fe20000000f00 */
[----:B------:R-:W-:Y:S05]  /*112d0*/  BRA `(.L_x_1175) ;  /* 0xfffff6b000007947 */ /* 0x000fea000383ffff */
.L_x_1158:
[----:B------:R-:W-:Y:S01]  /*112e0*/  IMAD.MOV.U32 R4, RZ, RZ, R12 ;  /* 0x000000ffff047224 */ /* 0x000fe200078e000c */
[----:B------:R-:W-:Y:S01]  /*112f0*/  MOV R3, RZ ;  /* 0x000000ff00037202 */ /* 0x000fe20000000f00 */
[----:B------:R-:W-:Y:S01]  /*11300*/  IMAD.MOV.U32 R0, RZ, RZ, 0x181f ;  /* 0x0000181fff007424 */ /* 0x000fe200078e00ff */
[----:B------:R-:W-:Y:S02]  /*11310*/  MOV R5, 0x11330 ;  /* 0x0001133000057802 */ /* 0x000fe40000000f00 */
[----:B-12---:R-:W-:Y:S05]  /*11320*/  CALL.REL.NOINC `($__internal_5_$__cuda_sm70_shflsync_idx_p) ;  /* 0x0000030000007944 */ /* 0x006fea0003c00000 */
[----:B------:R-:W-:Y:S05]  /*11330*/  BRA `(.L_x_1176) ;  /* 0xfffff67000007947 */ /* 0x000fea000383ffff */
.L_x_1161:
[----:B--2---:R-:W-:Y:S01]  /*11340*/  IMAD.MOV.U32 R4, RZ, RZ, R10 ;  /* 0x000000ffff047224 */ /* 0x004fe200078e000a */
[----:B------:R-:W-:Y:S01]  /*11350*/  MOV R3, 0x1 ;  /* 0x0000000100037802 */ /* 0x000fe20000000f00 */
[----:B----4-:R-:W-:Y:S01]  /*11360*/  IMAD.MOV.U32 R0, RZ, RZ, 0x181f ;  /* 0x0000181fff007424 */ /* 0x010fe200078e00ff */
[----:B------:R-:W-:-:S02]  /*11370*/  MOV R5, 0x11390 ;  /* 0x0001139000057802 */ /* 0x000fc40000000f00 */
[----:B-1-3--:R-:W-:Y:S05]  /*11380*/  CALL.REL.NOINC `($__internal_5_$__cuda_sm70_shflsync_idx_p) ;  /* 0x000002a000007944 */ /* 0x00afea0003c00000 */
[----:B------:R-:W-:Y:S01]  /*11390*/  IMAD.MOV.U32 R2, RZ, RZ, R0 ;  /* 0x000000ffff027224 */ /* 0x000fe200078e0000 */
[----:B------:R-:W-:Y:S01]  /*113a0*/  MOV R3, 0x1 ;  /* 0x0000000100037802 */ /* 0x000fe20000000f00 */
[----:B------:R-:W-:Y:S01]  /*113b0*/  IMAD.MOV.U32 R4, RZ, RZ, R12 ;  /* 0x000000ffff047224 */ /* 0x000fe200078e000c */
[----:B------:R-:W-:-:S02]  /*113c0*/  MOV R0, 0x181f ;  /* 0x0000181f00007802 */ /* 0x000fc40000000f00 */
[----:B------:R-:W-:Y:S02]  /*113d0*/  MOV R5, 0x113f0 ;  /* 0x000113f000057802 */ /* 0x000fe40000000f00 */
[----:B------:R-:W-:Y:S05]  /*113e0*/  CALL.REL.NOINC `($__internal_5_$__cuda_sm70_shflsync_idx_p) ;  /* 0x0000024000007944 */ /* 0x000fea0003c00000 */
[----:B------:R-:W-:Y:S05]  /*113f0*/  BRA `(.L_x_1177) ;  /* 0xfffff75000007947 */ /* 0x000fea000383ffff */
.L_x_1164:
[----:B-1----:R-:W-:Y:S01]  /*11400*/  IMAD.MOV.U32 R4, RZ, RZ, R10 ;  /* 0x000000ffff047224 */ /* 0x002fe200078e000a */
[----:B------:R-:W-:Y:S01]  /*11410*/  MOV R3, 0x2 ;  /* 0x0000000200037802 */ /* 0x000fe20000000f00 */
[----:B----4-:R-:W-:Y:S01]  /*11420*/  IMAD.MOV.U32 R0, RZ, RZ, 0x181f ;  /* 0x0000181fff007424 */ /* 0x010fe200078e00ff */
[----:B------:R-:W-:Y:S02]  /*11430*/  MOV R5, 0x11450 ;  /* 0x0001145000057802 */ /* 0x000fe40000000f00 */
[----:B--23--:R-:W-:Y:S05]  /*11440*/  CALL.REL.NOINC `($__internal_5_$__cuda_sm70_shflsync_idx_p) ;  /* 0x000001e000007944 */ /* 0x00cfea0003c00000 */
[----:B------:R-:W-:Y:S01]  /*11450*/  MOV R2, R0 ;  /* 0x0000000000027202 */ /* 0x000fe20000000f00 */
[----:B------:R-:W-:Y:S05]  /*11460*/  BRA `(.L_x_1178) ;  /* 0xfffff86000007947 */ /* 0x000fea000383ffff */
.L_x_1165:
[----:B------:R-:W-:Y:S01]  /*11470*/  IMAD.MOV.U32 R4, RZ, RZ, R12 ;  /* 0x000000ffff047224 */ /* 0x000fe200078e000c */
[----:B------:R-:W-:Y:S01]  /*11480*/  MOV R3, 0x2 ;  /* 0x0000000200037802 */ /* 0x000fe20000000f00 */
[----:B----4-:R-:W-:Y:S01]  /*11490*/  IMAD.MOV.U32 R0, RZ, RZ, 0x181f ;  /* 0x0000181fff007424 */ /* 0x010fe200078e00ff */
[----:B------:R-:W-:Y:S02]  /*114a0*/  MOV R5, 0x114c0 ;  /* 0x000114c000057802 */ /* 0x000fe40000000f00 */
[----:B-123--:R-:W-:Y:S05]  /*114b0*/  CALL.REL.NOINC `($__internal_5_$__cuda_sm70_shflsync_idx_p) ;  /* 0x0000017000007944 */ /* 0x00efea0003c00000 */
[----:B------:R-:W-:Y:S05]  /*114c0*/  BRA `(.L_x_1179) ;  /* 0xfffff82000007947 */ /* 0x000fea000383ffff */
.L_x_1168:
[----:B-1----:R-:W-:Y:S01]  /*114d0*/  IMAD.MOV.U32 R4, RZ, RZ, R10 ;  /* 0x000000ffff047224 */ /* 0x002fe200078e000a */
[----:B------:R-:W-:Y:S01]  /*114e0*/  MOV R3, 0x3 ;  /* 0x0000000300037802 */ /* 0x000fe20000000f00 */
[----:B------:R-:W-:Y:S01]  /*114f0*/  IMAD.MOV.U32 R0, RZ, RZ, 0x181f ;  /* 0x0000181fff007424 */ /* 0x000fe200078e00ff */
[----:B------:R-:W-:-:S02]  /*11500*/  MOV R5, 0x11520 ;  /* 0x0001152000057802 */ /* 0x000fc40000000f00 */
[----:B--234-:R-:W-:Y:S05]  /*11510*/  CALL.REL.NOINC `($__internal_5_$__cuda_sm70_shflsync_idx_p) ;  /* 0x0000011000007944 */ /* 0x01cfea0003c00000 */
[----:B------:R-:W-:Y:S01]  /*11520*/  IMAD.MOV.U32 R2, RZ, RZ, R0 ;  /* 0x000000ffff027224 */ /* 0x000fe200078e0000 */
[----:B------:R-:W-:Y:S01]  /*11530*/  MOV R3, 0x3 ;  /* 0x0000000300037802 */ /* 0x000fe20000000f00 */
[----:B------:R-:W-:Y:S01]  /*11540*/  IMAD.MOV.U32 R4, RZ, RZ, R12 ;  /* 0x000000ffff047224 */ /* 0x000fe200078e000c */
[----:B------:R-:W-:-:S02]  /*11550*/  MOV R0, 0x181f ;  /* 0x0000181f00007802 */ /* 0x000fc40000000f00 */
[----:B------:R-:W-:Y:S02]  /*11560*/  MOV R5, 0x11580 ;  /* 0x0001158000057802 */ /* 0x000fe40000000f00 */
[----:B------:R-:W-:Y:S05]  /*11570*/  CALL.REL.NOINC `($__internal_5_$__cuda_sm70_shflsync_idx_p) ;  /* 0x000000b000007944 */ /* 0x000fea0003c00000 */
[----:B------:R-:W-:Y:S05]  /*11580*/  BRA `(.L_x_1180) ;  /* 0xfffff8f000007947 */ /* 0x000fea000383ffff */
.L_x_1170:
[----:B------:R-:W-:Y:S01]  /*11590*/  IMAD.MOV.U32 R4, RZ, RZ, R65 ;  /* 0x000000ffff047224 */ /* 0x000fe200078e0041 */
[----:B------:R-:W-:Y:S01]  /*115a0*/  MOV R3, RZ ;  /* 0x000000ff00037202 */ /* 0x000fe20000000f00 */
[----:B-1----:R-:W-:Y:S01]  /*115b0*/  IMAD.MOV.U32 R0, RZ, RZ, 0x1f ;  /* 0x0000001fff007424 */ /* 0x002fe200078e00ff */
[----:B------:R-:W-:Y:S02]  /*115c0*/  MOV R5, 0x115e0 ;  /* 0x000115e000057802 */ /* 0x000fe40000000f00 */
[----:B---345:R-:W-:Y:S05]  /*115d0*/  CALL.REL.NOINC `($__internal_5_$__cuda_sm70_shflsync_idx_p) ;  /* 0x0000005000007944 */ /* 0x038fea0003c00000 */
[----:B------:R-:W-:Y:S05]  /*115e0*/  BRA `(.L_x_1181) ;  /* 0xfffffa8000007947 */ /* 0x000fea000383ffff */
        .weak           $__internal_4_$__cuda_sm70_shflsync_bfly_p
        .type           $__internal_4_$__cuda_sm70_shflsync_bfly_p,@function
        .size           $__internal_4_$__cuda_sm70_shflsync_bfly_p,($__internal_5_$__cuda_sm70_shflsync_idx_p - $__internal_4_$__cuda_sm70_shflsync_bfly_p)
$__internal_4_$__cuda_sm70_shflsync_bfly_p:
[----:B------:R-:W-:Y:S04]  /*115f0*/  WARPSYNC R6 ;  /* 0x0000000600007348 */ /* 0x000fe80003800000 */
[----:B------:R1:W2:Y:S02]  /*11600*/  SHFL.BFLY PT, R5, R0, R3, R7 ;  /* 0x0c00000300057389 */ /* 0x0002a400000e0007 */
[----:B-1----:R-:W-:-:S04]  /*11610*/  MOV R3, 0x0 ;  /* 0x0000000000037802 */ /* 0x002fc80000000f00 */
[----:B--2---:R-:W-:Y:S05]  /*11620*/  RET.REL.NODEC R2 `(_ZN7cutlass13device_kernelIN5flash19enable_sm80_to_sm89INS1_16FlashAttnFwdSm80INS1_25CollectiveMainloopFwdSm80ILi8ELi2ELb1EN4cute5tupleIJNS5_1CILi128EEENS7_ILi96EEENS7_ILi192EEEEEELi192ENS_10bfloat16_tEfNS_4arch4Sm80ELb1ELb0ELb1ELb0ELb0ELb0ELb1ELb0EEENS1_21CollectiveEpilogueFwdINS6_IJS8_SA_S9_EEENS6_IJNS7_ILi1EEESI_SI_EEESC_SE_Li256ELb0ELb1ELb0ELb0EEENS1_30DynamicPersistentTileSchedulerILi256ELi256ELb0ELb1ELb0EEEEEEEEEvNT_6ParamsE) ;  /* 0xfffee9d002007950 */ /* 0x004fea0003c3ffff */
        .weak           $__internal_5_$__cuda_sm70_shflsync_idx_p
        .type           $__internal_5_$__cuda_sm70_shflsync_idx_p,@function
        .size           $__internal_5_$__cuda_sm70_shflsync_idx_p,(.L_x_1351 - $__internal_5_$__cuda_sm70_shflsync_idx_p)
$__internal_5_$__cuda_sm70_shflsync_idx_p:
[----:B------:R-:W-:Y:S04]  /*11630*/  WARPSYNC R67 ;  /* 0x0000004300007348 */ /* 0x000fe80003800000 */
[----:B------:R1:W2:Y:S02]  /*11640*/  SHFL.IDX PT, R0, R4, R3, R0 ;  /* 0x0000000304007389 */ /* 0x0002a400000e0000 */
[----:B-1----:R-:W-:Y:S02]  /*11650*/  MOV R4, R5 ;  /* 0x0000000500047202 */ /* 0x002fe40000000f00 */
[----:B------:R-:W-:-:S04]  /*11660*/  MOV R5, 0x0 ;  /* 0x0000000000057802 */ /* 0x000fc80000000f00 */
[----:B--2---:R-:W-:Y:S05]  /*11670*/  RET.REL.NODEC R4 `(_ZN7cutlass13device_kernelIN5flash19enable_sm80_to_sm89INS1_16FlashAttnFwdSm80INS1_25CollectiveMainloopFwdSm80ILi8ELi2ELb1EN4cute5tupleIJNS5_1CILi128EEENS7_ILi96EEENS7_ILi192EEEEEELi192ENS_10bfloat16_tEfNS_4arch4Sm80ELb1ELb0ELb1ELb0ELb0ELb0ELb1ELb0EEENS1_21CollectiveEpilogueFwdINS6_IJS8_SA_S9_EEENS6_IJNS7_ILi1EEESI_SI_EEESC_SE_Li256ELb0ELb1ELb0ELb0EEENS1_30DynamicPersistentTileSchedulerILi256ELi256ELb0ELb1ELb0EEEEEEEEEvNT_6ParamsE) ;  /* 0xfffee98004007950 */ /* 0x004fea0003c3ffff */
.L_x_1182:
        /* <DEDUP_REMOVED lines=16> */
.L_x_1351:


//--------------------- .text._ZN7cutlass13device_kernelIN5flash19enable_sm80_to_sm89INS1_16FlashAttnFwdSm80INS1_25CollectiveMainloopFwdSm80ILi8ELi2ELb1EN4cute5tupleIJNS5_1CILi128EEENS7_ILi96EEENS7_ILi192EEEEEELi192ENS_10bfloat16_tEfNS_4arch4Sm80ELb1ELb0ELb1ELb1ELb0ELb0ELb1ELb0EEENS1_21CollectiveEpilogueFwdINS6_IJS8_SA_S9_EEENS6_IJNS7_ILi1EEESI_SI_EEESC_SE_Li256ELb1ELb1ELb0ELb0EEENS1_19SingleTileSchedulerILb1ELb0ELb1ELi128EEEEEEEEEvNT_6ParamsE --------------------------
	.section	.text._ZN7cutlass13device_kernelIN5flash19enable_sm80_to_sm89INS1_16FlashAttnFwdSm80INS1_25CollectiveMainloopFwdSm80ILi8ELi2ELb1EN4cute5tupleIJNS5_1CILi128EEENS7_ILi96EEENS7_ILi192EEEEEELi192ENS_10bfloat16_tEfNS_4arch4Sm80ELb1ELb0ELb1ELb1ELb0ELb0ELb1ELb0EEENS1_21CollectiveEpilogueFwdINS6_IJS8_SA_S9_EEENS6_IJNS7_ILi1EEESI_SI_EEESC_SE_Li256ELb1ELb1ELb0ELb0EEENS1_19SingleTileSchedulerILb1ELb0ELb1ELi128EEEEEEEEEvNT_6ParamsE,"ax",@progbits
	.sectioninfo	@"SHI_REGISTERS=255"
	.align	128
.text._ZN7cutlass13device_kernelIN5flash19enable_sm80_to_sm89INS1_16FlashAttnFwdSm80INS1_25CollectiveMainloopFwdSm80ILi8ELi2ELb1EN4cute5tupleIJNS5_1CILi128EEENS7_ILi96EEENS7_ILi192EEEEEELi192ENS_10bfloat16_tEfNS_4arch4Sm80ELb1ELb0ELb1ELb1ELb0ELb0ELb1ELb0EEENS1_21CollectiveEpilogueFwdINS6_IJS8_SA_S9_EEENS6_IJNS7_ILi1EEESI_SI_EEESC_SE_Li256ELb1ELb1ELb0ELb0EEENS1_19SingleTileSchedulerILb1ELb0ELb1ELi128EEEEEEEEEvNT_6ParamsE:
        .type           _ZN7cutlass13device_kernelIN5flash19enable_sm80_to_sm89INS1_16FlashAttnFwdSm80INS1_25CollectiveMainloopFwdSm80ILi8ELi2ELb1EN4cute5tupleIJNS5_1CILi128EEENS7_ILi96EEENS7_ILi192EEEEEELi192ENS_10bfloat16_tEfNS_4arch4Sm80ELb1ELb0ELb1ELb1ELb0ELb0ELb1ELb0EEENS1_21CollectiveEpilogueFwdINS6_IJS8_SA_S9_EEENS6_IJNS7_ILi1EEESI_SI_EEESC_SE_Li256ELb1ELb1ELb0ELb0EEENS1_19SingleTileSchedulerILb1ELb0ELb1ELi128EEEEEEEEEvNT_6ParamsE,@function
        .size           _ZN7cutlass13device_kernelIN5flash19enable_sm80_to_sm89INS1_16FlashAttnFwdSm80INS1_25CollectiveMainloopFwdSm80ILi8ELi2ELb1EN4cute5tupleIJNS5_1CILi128EEENS7_ILi96EEENS7_ILi192EEEEEELi192ENS_10bfloat16_tEfNS_4arch4Sm80ELb1ELb0ELb1ELb1ELb0ELb0ELb1ELb0EEENS1_21CollectiveEpilogueFwdINS6_IJS8_SA_S9_EEENS6_IJNS7_ILi1EEESI_SI_EEESC_SE_Li256ELb1ELb1ELb0ELb0EEENS1_19SingleTileSchedulerILb1ELb0ELb1ELi128EEEEEEEEEvNT_6ParamsE,(.L_x_1354 - _ZN7cutlass13device_kernelIN5flash19enable_sm80_to_sm89INS1_16FlashAttnFwdSm80INS1_25CollectiveMainloopFwdSm80ILi8ELi2ELb1EN4cute5tupleIJNS5_1CILi128EEENS7_ILi96EEENS7_ILi192EEEEEELi192ENS_10bfloat16_tEfNS_4arch4Sm80ELb1ELb0ELb1ELb1ELb0ELb0ELb1ELb0EEENS1_21CollectiveEpilogueFwdINS6_IJS8_SA_S9_EEENS6_IJNS7_ILi1EEESI_SI_EEESC_SE_Li256ELb1ELb1ELb0ELb0EEENS1_19SingleTileSchedulerILb1ELb0ELb1ELi128EEEEEEEEEvNT_6ParamsE)
        .other          _ZN7cutlass13device_kernelIN5flash19enable_sm80_to_sm89INS1_16FlashAttnFwdSm80INS1_25CollectiveMainloopFwdSm80ILi8ELi2ELb1EN4cute5tupleIJNS5_1CILi128EEENS7_ILi96EEENS7_ILi192EEEEEELi192ENS_10bfloat16_tEfNS_4arch4Sm80ELb1ELb0ELb1ELb1ELb0ELb0ELb1ELb0EEENS1_21CollectiveEpilogueFwdINS6_IJS8_SA_S9_EEENS6_IJNS7_ILi1EEESI_SI_EEESC_SE_Li256ELb1ELb1ELb0ELb0EEENS1_19SingleTileSchedulerILb1ELb0ELb1ELi128EEEEEEEEEvNT_6ParamsE,@"STO_CUDA_ENTRY STV_DEFAULT"
_ZN7cutlass13device_kernelIN5flash19enable_sm80_to_sm89INS1_16FlashAttnFwdSm80INS1_25CollectiveMainloopFwdSm80ILi8ELi2ELb1EN4cute5tupleIJNS5_1CILi128EEENS7_ILi96EEENS7_ILi192EEEEEELi192ENS_10bfloat16_tEfNS_4arch4Sm80ELb1ELb0ELb1ELb1ELb0ELb0ELb1ELb0EEENS1_21CollectiveEpilogueFwdINS6_IJS8_SA_S9_EEENS6_IJNS7_ILi1EEESI_SI_EEESC_SE_Li256ELb1ELb1ELb0ELb0EEENS1_19SingleTileSchedulerILb1ELb0ELb1ELi128EEEEEEEEEvNT_6ParamsE:
        /* <DEDUP_REMOVED lines=17> */
.L_x_1184:
        /* <DEDUP_REMOVED lines=8> */
.L_x_1186:
[----:B------:R-:W-:-:S04]  /*0190*/  MOV R0, c[0x0][0x54c] ;  /* 0x0001530000007a02 */ /* 0x000fc80000000f00 */
.L_x_1185:
[----:B------:R-:W-:Y:S01]  /*01a0*/  USHF.L.U32 UR8, UR8, 0x7, URZ ;  /* 0x0000000708087899 */ /* 0x000fe2000800063f */
[----:B-----5:R-:W-:-:S05]  /*01b0*/  IMAD R0, R0, c[0x0][0x548], RZ ;  /* 0x0001520000007a24 */ /* 0x020fca00078e02ff */
[----:B------:R-:W-:-:S04]  /*01c0*/  ISETP.LE.AND P0, PT, R0, UR8, PT ;  /* 0x0000000800007c0c */ /* 0x000fc8000bf03270 */
[----:B------:R-:W-:-:S05]  /*01d0*/  SEL R0, R5, 0xffffffff, !P0 ;  /* 0xffffffff05007807 */ /* 0x000fca0004000000 */
[----:B------:R2:W-:Y:S01]  /*01e0*/  STL [R1+0x3c], R0 ;  /* 0x00003c0001007387 */ /* 0x0005e20000100800 */
[----:B------:R-:W-:Y:S05]  /*01f0*/  BRA `(.L_x_1187) ;  /* 0x0000013000007947 */ /* 0x000fea0003800000 */
.L_x_1183:
[----:B------:R-:W-:-:S04]  /*0200*/  ISETP.NE.U32.AND P0, PT, RZ, c[0x0][0x568], PT ;  /* 0x00015a00ff007a0c */ /* 0x000fc80003f05070 */
[----:B------:R-:W-:-:S13]  /*0210*/  ISETP.NE.AND.EX P0, PT, RZ, c[0x0][0x56c], PT, P0 ;  /* 0x00015b00ff007a0c */ /* 0x000fda0003f05300 */
[----:B------:R-:W-:Y:S05]  /*0220*/  @!P0 BRA `(.L_x_1188) ;  /* 0x0000002000008947 */ /* 0x000fea0003800000 */
[----:B------:R1:W5:Y:S01]  /*0230*/  LDG.E R0, [R2.64] ;  /* 0x0000001802007981 */ /* 0x000362000c1e1900 */
[----:B------:R-:W-:Y:S05]  /*0240*/  BRA `(.L_x_1189) ;  /* 0x0000009000007947 */ /* 0x000fea0003800000 */
.L_x_1188:
        /* <DEDUP_REMOVED lines=8> */
.L_x_1190:
[----:B------:R-:W-:-:S04]  /*02d0*/  MOV R0, c[0x0][0x54c] ;  /* 0x0001530000007a02 */ /* 0x000fc80000000f00 */
.L_x_1189:
[----:B------:R-:W-:Y:S01]  /*02e0*/  USHF.L.U32 UR8, UR8, 0x7, URZ ;  /* 0x0000000708087899 */ /* 0x000fe2000800063f */
[----:B-----5:R-:W-:-:S05]  /*02f0*/  IMAD R0, R0, c[0x0][0x548], RZ ;  /* 0x0001520000007a24 */ /* 0x020fca00078e02ff */
[----:B------:R-:W-:-:S04]  /*0300*/  ISETP.LE.AND P0, PT, R0, UR8, PT ;  /* 0x0000000800007c0c */ /* 0x000fc8000bf03270 */
[----:B------:R-:W-:-:S05]  /*0310*/  SEL R0, R5, 0xffffffff, !P0 ;  /* 0xffffffff05007807 */ /* 0x000fca0004000000 */
[----:B------:R2:W-:Y:S04]  /*0320*/  STL [R1+0x3c], R0 ;  /* 0x00003c0001007387 */ /* 0x0005e80000100800 */
.L_x_1187:
        /* <DEDUP_REMOVED lines=32> */
.L_x_1191:
[----:B------:R-:W-:-:S04]  /*0530*/  ISETP.NE.U32.AND P0, PT, RZ, c[0x0][0x368], PT ;  /* 0x0000da00ff007a0c */ /* 0x000fc80003f05070 */
[----:B------:R-:W-:-:S13]  /*0540*/  ISETP.NE.AND.EX P0, PT, RZ, c[0x0][0x36c], PT, P0 ;  /* 0x0000db00ff007a0c */ /* 0x000fda0003f05300 */
[----:B------:R-:W-:Y:S05]  /*0550*/  @!P0 BRA `(.L_x_1192) ;  /* 0x0000004000008947 */ /* 0x000fea0003800000 */
[----:B------:R-:W-:-:S05]  /*0560*/  IMAD.WIDE R2, R39, R26, c[0x0][0x368] ;  /* 0x0000da0027027625 */ /* 0x000fca00078e021a */
[----:B------:R-:W2:Y:S02]  /*0570*/  LDG.E R0, [R2.64] ;  /* 0x0000001802007981 */ /* 0x000ea4000c1e1900 */
[----:B--2---:R1:W2:Y:S02]  /*0580*/  R2UR UR14, R0 ;  /* 0x00000000000e73c2 */ /* 0x0042a400000e0000 */
[----:B-12---:R-:W-:Y:S05]  /*0590*/  BRA `(.L_x_1193) ;  /* 0x0000006000007947 */ /* 0x006fea0003800000 */
.L_x_1192:
[----:B------:R-:W-:Y:S05]  /*05a0*/  @!P6 BRA `(.L_x_1193) ;  /* 0x000000500000e947 */ /* 0x000fea0003800000 */
[----:B------:R1:W2:Y:S04]  /*05b0*/  LDG.E R0, [R2.64] ;  /* 0x0000001802007981 */ /* 0x0002a8000c1e1900 */
[----:B-1----:R-:W3:Y:S01]  /*05c0*/  LDG.E R2, [R2.64+0x4] ;  /* 0x0000041802027981 */ /* 0x002ee2000c1e1900 */
[----:B--2---:R-:W1:Y:S08]  /*05d0*/  R2UR UR14, R0 ;  /* 0x00000000000e73c2 */ /* 0x004e7000000e0000 */
[----:B---3--:R-:W1:Y:S02]  /*05e0*/  R2UR UR4, R2 ;  /* 0x00000000020473c2 */ /* 0x008e6400000e0000 */
[----:B-1----:R-:W-:-:S06]  /*05f0*/  UIADD3 UR14, -UR14, UR4, URZ ;  /* 0x000000040e0e7290 */ /* 0x002fcc000fffe13f */
.L_x_1193:
[----:B------:R-:W-:Y:S01]  /*0600*/  ULDC UR4, c[0x0][0x2c4] ;  /* 0x0000b10000047ab9 */ /* 0x000fe20000000800 */
[----:B-----5:R-:W-:Y:S01]  /*0610*/  IADD3 R10, R7, UR6, RZ ;  /* 0x00000006070a7c10 */ /* 0x020fe2000fffe0ff */
[----:B------:R-:W-:Y:S01]  /*0620*/  UISETP.NE.AND UP2, UPT, UR4, 0x1, UPT ;  /* 0x000000010400788c */ /* 0x000fe2000bf45270 */
[----:B------:R-:W-:Y:S01]  /*0630*/  PLOP3.LUT P1, PT, PT, PT, PT, 0x80, 0x0 ;  /* 0x000000000000781c */ /* 0x000fe20003f2f070 */
[----:B------:R-:W-:Y:S01]  /*0640*/  UIADD3 UR14, -UR6, UR14, URZ ;  /* 0x0000000e060e7290 */ /* 0x000fe2000fffe13f */
[----:B------:R-:W-:Y:S01]  /*0650*/  CS2R R98, SRZ ;  /* 0x0000000000627805 */ /* 0x000fe2000001ff00 */
[----:B------:R-:W-:Y:S01]  /*0660*/  ULDC.64 UR4, c[0x0][0x2c8] ;  /* 0x0000b20000047ab9 */ /* 0x000fe20000000a00 */
[----:B------:R-:W-:Y:S01]  /*0670*/  CS2R R14, SRZ ;  /* 0x00000000000e7805 */ /* 0x000fe2000001ff00 */
[----:B------:R-:W-:Y:S01]  /*0680*/  UIADD3 UR6, UR14, 0x5f, URZ ;  /* 0x0000005f0e067890 */ /* 0x000fe2000fffe03f */
[----:B------:R-:W-:Y:S01]  /*0690*/  IMAD.MOV.U32 R96, RZ, RZ, RZ ;  /* 0x000000ffff607224 */ /* 0x000fe200078e00ff */
[----:B------:R-:W-:Y:S01]  /*06a0*/  CS2R R8, SRZ ;  /* 0x0000000000087805 */ /* 0x000fe2000001ff00 */
[----:B------:R-:W-:Y:S01]  /*06b0*/  IMAD.MOV.U32 R94, RZ, RZ, RZ ;  /* 0x000000ffff5e7224 */ /* 0x000fe200078e00ff */
[----:B------:R-:W-:Y:S01]  /*06c0*/  UIMAD.WIDE UR6, UR6, 0x2aaaaaab, URZ ;  /* 0x2aaaaaab060678a5 */ /* 0x000fe2000f8e023f */
[----:B------:R-:W-:Y:S01]  /*06d0*/  MOV R92, RZ ;  /* 0x000000ff005c7202 */ /* 0x000fe20000000f00 */
[----:B------:R-:W-:Y:S01]  /*06e0*/  @UP2 UIADD3 UR10, UR8, 0x7f, URZ ;  /* 0x0000007f080a2890 */ /* 0x000fe2000fffe03f */
[----:B------:R-:W-:Y:S01]  /*06f0*/  IMAD.MOV.U32 R11, RZ, RZ, RZ ;  /* 0x000000ffff0b7224 */ /* 0x000fe200078e00ff */
[----:B------:R-:W-:Y:S01]  /*0700*/  USHF.R.U32.HI UR6, URZ, 0x1f, UR7 ;  /* 0x0000001f3f067899 */ /* 0x000fe20008011607 */
[----:B------:R-:W-:Y:S01]  /*0710*/  MOV R90, RZ ;  /* 0x000000ff005a7202 */ /* 0x000fe20000000f00 */
[----:B------:R-:W-:Y:S01]  /*0720*/  UIMAD.WIDE.U32 UR10, UR10, UR4, URZ ;  /* 0x000000040a0a72a5 */ /* 0x000fe2000f8e003f */
[----:B------:R-:W-:Y:S01]  /*0730*/  CS2R R12, SRZ ;  /* 0x00000000000c7805 */ /* 0x000fe2000001ff00 */
[----:B------:R-:W-:Y:S01]  /*0740*/  UIADD3 UR4, UR8, 0x7f, URZ ;  /* 0x0000007f08047890 */ /* 0x000fe2000fffe03f */
[----:B------:R-:W-:Y:S01]  /*0750*/  IMAD.MOV.U32 R88, RZ, RZ, RZ ;  /* 0x000000ffff587224 */ /* 0x000fe200078e00ff */
[----:B------:R-:W-:Y:S01]  /*0760*/  @UP2 USHF.R.U32.HI UR4, URZ, UR5, UR11 ;  /* 0x000000053f042299 */ /* 0x000fe2000801160b */
[----:B------:R-:W-:Y:S01]  /*0770*/  MOV R86, RZ ;  /* 0x000000ff00567202 */ /* 0x000fe20000000f00 */
[----:B------:R-:W-:Y:S01]  /*0780*/  UIADD3 UR5, UR14, 0x60, -UR16 ;  /* 0x000000600e057890 */ /* 0x000fe2000fffe810 */
[----:B------:R-:W-:Y:S01]  /*0790*/  CS2R R16, SRZ ;  /* 0x0000000000107805 */ /* 0x000fe2000001ff00 */
[----:B------:R-:W-:Y:S01]  /*07a0*/  ULEA.HI.SX32 UR6, UR7, UR6, 0x1c ;  /* 0x0000000607067291 */ /* 0x000fe2000f8fe23f */
[----:B------:R-:W-:Y:S01]  /*07b0*/  IMAD.MOV.U32 R84, RZ, RZ, RZ ;  /* 0x000000ffff547224 */ /* 0x000fe200078e00ff */
[----:B------:R-:W-:Y:S01]  /*07c0*/  UIADD3 UR4, UR5, UR4, URZ ;  /* 0x0000000405047290 */ /* 0x000fe2000fffe03f */
[----:B------:R-:W-:Y:S01]  /*07d0*/  MOV R82, RZ ;  /* 0x000000ff00527202 */ /* 0x000fe20000000f00 */
[----:B------:R-:W-:Y:S01]  /*07e0*/  CS2R R18, SRZ ;  /* 0x0000000000127805 */ /* 0x000fe2000001ff00 */
[----:B------:R-:W-:Y:S01]  /*07f0*/  IMAD.MOV.U32 R80, RZ, RZ, RZ ;  /* 0x000000ffff507224 */ /* 0x000fe200078e00ff */
[----:B------:R-:W-:Y:S01]  /*0800*/  UIMAD.WIDE UR4, UR4, 0x2aaaaaab, URZ ;  /* 0x2aaaaaab040478a5 */ /* 0x000fe2000f8e023f */
[----:B------:R-:W-:Y:S01]  /*0810*/  MOV R78, RZ ;  /* 0x000000ff004e7202 */ /* 0x000fe20000000f00 */
[----:B------:R-:W-:Y:S01]  /*0820*/  CS2R R20, SRZ ;  /* 0x0000000000147805 */ /* 0x000fe2000001ff00 */
[----:B------:R-:W-:Y:S01]  /*0830*/  IMAD.MOV.U32 R76, RZ, RZ, RZ ;  /* 0x000000ffff4c7224 */ /* 0x000fe200078e00ff */
[----:B------:R-:W-:Y:S01]  /*0840*/  USHF.R.U32.HI UR4, URZ, 0x1f, UR5 ;  /* 0x0000001f3f047899 */ /* 0x000fe20008011605 */
[----:B------:R-:W-:Y:S01]  /*0850*/  MOV R74, RZ ;  /* 0x000000ff004a7202 */ /* 0x000fe20000000f00 */
[----:B------:R-:W-:Y:S01]  /*0860*/  CS2R R22, SRZ ;  /* 0x0000000000167805 */ /* 0x000fe2000001ff00 */
[----:B------:R-:W-:Y:S01]  /*0870*/  IMAD.MOV.U32 R72, RZ, RZ, RZ ;  /* 0x000000ffff487224 */ /* 0x000fe200078e00ff */
[----:B------:R-:W-:Y:S01]  /*0880*/  ULEA.HI.SX32 UR4, UR5, UR4, 0x1c ;  /* 0x0000000405047291 */ /* 0x000fe2000f8fe23f */
[----:B------:R-:W-:Y:S01]  /*0890*/  MOV R70, RZ ;  /* 0x000000ff00467202 */ /* 0x000fe20000000f00 */
[----:B------:R-:W-:Y:S01]  /*08a0*/  CS2R R24, SRZ ;  /* 0x0000000000187805 */ /* 0x000fe2000001ff00 */
[----:B------:R-:W-:Y:S01]  /*08b0*/  IMAD.MOV.U32 R68, RZ, RZ, RZ ;  /* 0x000000ffff447224 */ /* 0x000fe200078e00ff */
[----:B------:R-:W-:Y:S01]  /*08c0*/  UISETP.LT.AND UP0, UPT, UR6, UR4, UPT ;  /* 0x000000040600728c */ /* 0x000fe2000bf01270 */
[----:B------:R-:W-:Y:S01]  /*08d0*/  CS2R R66, SRZ ;  /* 0x0000000000427805 */ /* 0x000fe2000001ff00 */
[----:B------:R-:W-:Y:S01]  /*08e0*/  MOV R64, RZ ;  /* 0x000000ff00407202 */ /* 0x000fe20000000f00 */
[----:B------:R-:W-:Y:S01]  /*08f0*/  CS2R R62, SRZ ;  /* 0x00000000003e7805 */ /* 0x000fe2000001ff00 */
[----:B------:R-:W-:Y:S01]  /*0900*/  USEL UR28, UR6, UR4, UP0 ;  /* 0x00000004061c7287 */ /* 0x000fe20008000000 */
[----:B------:R-:W-:Y:S01]  /*0910*/  IMAD.MOV.U32 R27, RZ, RZ, RZ ;  /* 0x000000ffff1b7224 */ /* 0x000fe200078e00ff */
[----:B------:R-:W-:Y:S01]  /*0920*/  MOV R60, RZ ;  /* 0x000000ff003c7202 */ /* 0x000fe20000000f00 */
[----:B------:R-:W-:Y:S01]  /*0930*/  CS2R R58, SRZ ;  /* 0x00000000003a7805 */ /* 0x000fe2000001ff00 */
[----:B------:R-:W-:Y:S01]  /*0940*/  UISETP.GE.AND UP0, UPT, UR28, 0x1, UPT ;  /* 0x000000011c00788c */ /* 0x000fe2000bf06270 */
[----:B------:R-:W-:Y:S01]  /*0950*/  CS2R R28, SRZ ;  /* 0x00000000001c7805 */ /* 0x000fe2000001ff00 */
[----:B------:R-:W-:Y:S01]  /*0960*/  IMAD.MOV.U32 R56, RZ, RZ, RZ ;  /* 0x000000ffff387224 */ /* 0x000fe200078e00ff */
[----:B------:R-:W-:Y:S01]  /*0970*/  CS2R R54, SRZ ;  /* 0x0000000000367805 */ /* 0x000fe2000001ff00 */
[----:B------:R-:W-:Y:S01]  /*0980*/  MOV R52, RZ ;  /* 0x000000ff00347202 */ /* 0x000fe20000000f00 */
[----:B------:R-:W-:Y:S01]  /*0990*/  CS2R R150, SRZ ;  /* 0x0000000000967805 */ /* 0x000fe2000001ff00 */
[----:B------:R-:W-:Y:S01]  /*09a0*/  PLOP3.LUT P0, PT, PT, PT, UP0, 0x80, 0x0 ;  /* 0x000000000000781c */ /* 0x000fe20003f0f008 */
        /* <DEDUP_REMOVED lines=22> */
[----:B------:R-:W-:Y:S01]  /*0b10*/  IMAD.MOV.U32 R38, RZ, RZ, RZ ;  /* 0x000000ffff267224 */ /* 0x000fe200078e00ff */
[----:B------:R-:W-:Y:S01]  /*0b20*/  MOV R112, RZ ;  /* 0x000000ff00707202 */ /* 0x000fe20000000f00 */
[----:B------:R-:W-:Y:S01]  /*0b30*/  CS2R R110, SRZ ;  /* 0x00000000006e7805 */ /* 0x000fe2000001ff00 */
[----:B------:R-:W-:Y:S01]  /*0b40*/  CS2R R108, SRZ ;  /* 0x00000000006c7805 */ /* 0x000fe2000001ff00 */
[----:B------:R-:W-:Y:S01]  /*0b50*/  CS2R R106, SRZ ;  /* 0x00000000006a7805 */ /* 0x000fe2000001ff00 */
[----:B------:R-:W-:Y:S01]  /*0b60*/  IMAD.MOV.U32 R104, RZ, RZ, RZ ;  /* 0x000000ffff687224 */ /* 0x000fe200078e00ff */
[----:B------:R-:W-:Y:S01]  /*0b70*/  MOV R42, RZ ;  /* 0x000000ff002a7202 */ /* 0x000fe20000000f00 */
[----:B------:R-:W-:Y:S01]  /*0b80*/  IMAD.MOV.U32 R41, RZ, RZ, RZ ;  /* 0x000000ffff297224 */ /* 0x000fe200078e00ff */
[----:B------:R-:W-:Y:S05]  /*0b90*/  @!P0 BRA `(.L_x_1194) ;  /* 0x0000f0f000008947 */ /* 0x000fea0003800000 */
[----:B------:R-:W-:Y:S01]  /*0ba0*/  ISETP.NE.U32.AND P4, PT, RZ, c[0x0][0x340], PT ;  /* 0x0000d000ff007a0c */ /* 0x000fe20003f85070 */
[----:B------:R-:W1:Y:S01]  /*0bb0*/  S2R R15, SR_CTAID.Y ;  /* 0x00000000000f7919 */ /* 0x000e620000002600 */
[----:B------:R-:W-:Y:S01]  /*0bc0*/  SHF.R.S32.HI R110, RZ, 0x1f, R113 ;  /* 0x0000001fff6e7819 */ /* 0x000fe20000011471 */
[----:B------:R-:W-:Y:S01]  /*0bd0*/  UMOV UR10, 0x60 ;  /* 0x00000060000a7882 */ /* 0x000fe20000000000 */
[----:B------:R-:W-:Y:S01]  /*0be0*/  ISETP.NE.AND.EX P4, PT, RZ, c[0x0][0x344], PT, P4 ;  /* 0x0000d100ff007a0c */ /* 0x000fe20003f85340 */
[----:B------:R-:W-:-:S12]  /*0bf0*/  ULDC.64 UR4, c[0x0][0x208] ;  /* 0x0000820000047ab9 */ /* 0x000fd80000000a00 */
[----:B------:R-:W-:-:S05]  /*0c00*/  @P4 IMAD.WIDE R2, R39, R26, c[0x0][0x340] ;  /* 0x0000d00027024625 */ /* 0x000fca00078e021a */
[----:B------:R2:W3:Y:S01]  /*0c10*/  @P4 LDG.E R19, [R2.64] ;  /* 0x0000001802134981 */ /* 0x0004e2000c1e1900 */
[-C--:B------:R-:W-:Y:S01]  /*0c20*/  LEA.HI R34, R110, R113.reuse, RZ, 0x3 ;  /* 0x000000716e227211 */ /* 0x080fe200078f18ff */
[----:B------:R-:W-:Y:S01]  /*0c30*/  UIMAD.WIDE.U32 UR12, UR10, UR4, URZ ;  /* 0x000000040a0c72a5 */ /* 0x000fe2000f8e003f */
[----:B------:R-:W-:Y:S01]  /*0c40*/  SHF.R.S32.HI R0, RZ, 0x1f, R6 ;  /* 0x0000001fff007819 */ /* 0x000fe20000011406 */
[----:B------:R-:W-:Y:S01]  /*0c50*/  UIMAD UR9, UR28, -0x60, UR10 ;  /* 0xffffffa01c0978a4 */ /* 0x000fe2000f8e020a */
[----:B------:R-:W-:Y:S01]  /*0c60*/  SHF.R.S32.HI R12, RZ, 0x3, R34 ;  /* 0x00000003ff0c7819 */ /* 0x000fe20000011422 */
[----:B------:R-:W-:Y:S01]  /*0c70*/  ULDC UR6, c[0x0][0x2c4] ;  /* 0x0000b10000067ab9 */ /* 0x000fe20000000800 */
[----:B------:R-:W-:Y:S01]  /*0c80*/  PLOP3.LUT P1, PT, PT, PT, UP2, 0x80, 0x0 ;  /* 0x000000000000781c */ /* 0x000fe20003f2f028 */
[----:B------:R-:W-:Y:S01]  /*0c90*/  IMAD R0, R0, c[0x0][0x178], RZ ;  /* 0x00005e0000007a24 */ /* 0x000fe200078e02ff */
[----:B------:R-:W-:Y:S01]  /*0ca0*/  PLOP3.LUT P0, PT, PT, PT, UP2, 0x80, 0x0 ;  /* 0x000000000000781c */ /* 0x000fe20003f0f028 */
[----:B------:R-:W-:Y:S01]  /*0cb0*/  IMAD.U32 R8, RZ, RZ, UR12 ;  /* 0x0000000cff087e24 */ /* 0x000fe2000f8e00ff */
[----:B-1----:R-:W-:Y:S01]  /*0cc0*/  SHF.R.S32.HI R20, RZ, 0x1f, R15 ;  /* 0x0000001fff147819 */ /* 0x002fe2000001140f */
[----:B------:R-:W-:Y:S01]  /*0cd0*/  IMAD R0, R6, c[0x0][0x17c], R0 ;  /* 0x00005f0006007a24 */ /* 0x000fe200078e0200 */
[----:B------:R-:W-:Y:S01]  /*0ce0*/  SHF.R.S32.HI R18, RZ, 0x1f, R39 ;  /* 0x0000001fff127819 */ /* 0x000fe20000011427 */
[----:B------:R-:W-:Y:S01]  /*0cf0*/  IMAD.MOV.U32 R33, RZ, RZ, R8 ;  /* 0x000000ffff217224 */ /* 0x000fe200078e0008 */
[----:B------:R-:W-:Y:S01]  /*0d00*/  IADD3 R11, R12, UR8, RZ ;  /* 0x000000080c0b7c10 */ /* 0x000fe2000fffe0ff */
[----:B------:R-:W-:Y:S01]  /*0d10*/  IMAD R7, R20, c[0x0][0x1b8], RZ ;  /* 0x00006e0014077a24 */ /* 0x000fe200078e02ff */
[----:B------:R-:W-:Y:S01]  /*0d20*/  SEL R5, R18, RZ, !P2 ;  /* 0x000000ff12057207 */ /* 0x000fe20005000000 */
[----:B------:R-:W-:Y:S01]  /*0d30*/  UIMAD UR6, UR16, UR6, URZ ;  /* 0x00000006100672a4 */ /* 0x000fe2000f8e023f */
[----:B------:R-:W-:Y:S01]  /*0d40*/  IMAD.U32 R9, RZ, RZ, UR13 ;  /* 0x0000000dff097e24 */ /* 0x000fe2000f8e00ff */
[----:B------:R-:W-:Y:S01]  /*0d50*/  IADD3 R9, R11, 0x20, RZ ;  /* 0x000000200b097810 */ /* 0x000fe20007ffe0ff */
[----:B------:R-:W-:Y:S01]  /*0d60*/  IMAD R7, R15, c[0x0][0x1bc], R7 ;  /* 0x00006f000f077a24 */ /* 0x000fe200078e0207 */
[----:B------:R-:W-:Y:S01]  /*0d70*/  UIADD3 UR15, UR28, -0x1, URZ ;  /* 0xffffffff1c0f7890 */ /* 0x000fe2000fffe03f */
[----:B------:R-:W-:Y:S01]  /*0d80*/  IMAD R5, R5, c[0x0][0x1c0], RZ ;  /* 0x0000700005057a24 */ /* 0x000fe200078e02ff */
[----:B------:R-:W-:Y:S01]  /*0d90*/  BAR.SYNC.DEFER_BLOCKING 0x0 ;  /* 0x0000000000007b1d */ /* 0x000fe20000010000 */
[----:B--2---:R-:W-:Y:S01]  /*0da0*/  LOP3.LUT R2, R34, 0xfffffff8, RZ, 0xc0, !PT ;  /* 0xfffffff822027812 */ /* 0x004fe200078ec0ff */
[----:B------:R-:W-:Y:S01]  /*0db0*/  USHF.R.S32.HI UR11, URZ, 0x1f, UR15 ;  /* 0x0000001f3f0b7899 */ /* 0x000fe2000801140f */
[----:B------:R-:W-:Y:S01]  /*0dc0*/  ISETP.GE.AND P5, PT, R9, UR6, PT ;  /* 0x0000000609007c0c */ /* 0x000fe2000bfa6270 */
[----:B------:R-:W-:Y:S01]  /*0dd0*/  IMAD.MOV.U32 R38, RZ, RZ, c[0x0][0x1e0] ;  /* 0x00007800ff267624 */ /* 0x000fe200078e00ff */
[----:B------:R-:W-:Y:S01]  /*0de0*/  IADD3 R9, R11, 0x60, RZ ;  /* 0x000000600b097810 */ /* 0x000fe20007ffe0ff */
[----:B------:R-:W-:Y:S01]  /*0df0*/  IMAD.IADD R42, R113, 0x1, -R2 ;  /* 0x00000001712a7824 */ /* 0x000fe200078e0a02 */
[----:B------:R-:W-:Y:S01]  /*0e00*/  LEA.HI R109, R110, R113, RZ, 0x5 ;  /* 0x000000716e6d7211 */ /* 0x000fe200078f28ff */
[----:B------:R-:W-:Y:S01]  /*0e10*/  IMAD.WIDE.U32 R2, R6, c[0x0][0x178], RZ ;  /* 0x00005e0006027a25 */ /* 0x000fe200078e00ff */
[----:B------:R-:W-:Y:S01]  /*0e20*/  ISETP.GE.AND P3, PT, R9, UR6, PT ;  /* 0x0000000609007c0c */ /* 0x000fe2000bf66270 */
[----:B------:R-:W-:Y:S01]  /*0e30*/  UISETP.GE.AND UP0, UPT, UR28, 0x2, UPT ;  /* 0x000000021c00788c */ /* 0x000fe2000bf06270 */
[----:B------:R-:W-:Y:S01]  /*0e40*/  STL [R1+0x40], R42 ;  /* 0x0000402a01007387 */ /* 0x000fe20000100800 */
[----:B------:R-:W-:Y:S01]  /*0e50*/  IMAD R4, R42, 0x20, R12 ;  /* 0x000000202a047824 */ /* 0x000fe200078e020c */
[----:B------:R-:W-:Y:S01]  /*0e60*/  SHF.R.S32.HI R108, RZ, 0x5, R109 ;  /* 0x00000005ff6c7819 */ /* 0x000fe2000001146d */
[----:B------:R-:W-:-:S02]  /*0e70*/  IMAD.IADD R3, R3, 0x1, R0 ;  /* 0x0000000103037824 */ /* 0x000fc400078e0200 */
[----:B------:R-:W-:Y:S01]  /*0e80*/  IMAD.MOV.U32 R239, RZ, RZ, 0x20 ;  /* 0x00000020ffef7424 */ /* 0x000fe200078e00ff */
[----:B------:R-:W-:Y:S01]  /*0e90*/  IADD3 R6, R4, UR8, RZ ;  /* 0x0000000804067c10 */ /* 0x000fe2000fffe0ff */
[----:B------:R-:W-:-:S04]  /*0ea0*/  IMAD.WIDE.U32 R2, R15, c[0x0][0x1b8], R2 ;  /* 0x00006e000f027a25 */ /* 0x000fc800078e0002 */
[----:B------:R-:W-:Y:S01]  /*0eb0*/  @P1 IMAD.HI.U32 R0, R6, c[0x0][0x2c8], RZ ;  /* 0x0000b20006001a27 */ /* 0x000fe200078e00ff */
[----:B------:R-:W-:-:S03]  /*0ec0*/  ISETP.GE.AND P1, PT, R11, UR6, PT ;  /* 0x000000060b007c0c */ /* 0x000fc6000bf26270 */
[----:B------:R-:W-:Y:S01]  /*0ed0*/  IMAD.MOV.U32 R4, RZ, RZ, R6 ;  /* 0x000000ffff047224 */ /* 0x000fe200078e0006 */
[----:B------:R-:W-:Y:S01]  /*0ee0*/  @P0 SHF.R.U32.HI R4, RZ, c[0x0][0x2cc], R0 ;  /* 0x0000b300ff040a19 */ /* 0x000fe20000011600 */
[----:B------:R-:W-:Y:S01]  /*0ef0*/  IMAD.IADD R3, R3, 0x1, R7 ;  /* 0x0000000103037824 */ /* 0x000fe200078e0207 */
[----:B------:R-:W-:-:S03]  /*0f00*/  SEL R0, R39, RZ, !P2 ;  /* 0x000000ff27007207 */ /* 0x000fc60005000000 */
[--C-:B------:R-:W-:Y:S02]  /*0f10*/  IMAD.MOV R8, RZ, RZ, -R4.reuse ;  /* 0x000000ffff087224 */ /* 0x100fe400078e0a04 */
[C---:B------:R-:W-:Y:S01]  /*0f20*/  IMAD R7, R0.reuse, c[0x0][0x1c4], R5 ;  /* 0x0000710000077a24 */ /* 0x040fe200078e0205 */
[----:B------:R-:W-:Y:S01]  /*0f30*/  SHF.R.S32.HI R5, RZ, 0x1f, R4 ;  /* 0x0000001fff057819 */ /* 0x000fe20000011404 */
[----:B------:R-:W-:-:S04]  /*0f40*/  IMAD.WIDE.U32 R2, R0, c[0x0][0x1c0], R2 ;  /* 0x0000700000027a25 */ /* 0x000fc800078e0002 */
[----:B------:R-:W-:Y:S02]  /*0f50*/  IMAD.U32 R0, RZ, RZ, UR9 ;  /* 0x00000009ff007e24 */ /* 0x000fe4000f8e00ff */
[----:B------:R-:W-:Y:S01]  /*0f60*/  IMAD R8, R8, c[0x0][0x2c4], R6 ;  /* 0x0000b10008087a24 */ /* 0x000fe200078e0206 */
[----:B------:R-:W-:Y:S01]  /*0f70*/  SHF.R.S32.HI R6, RZ, 0x1f, R10 ;  /* 0x0000001fff067819 */ /* 0x000fe2000001140a */
[----:B------:R-:W-:Y:S01]  /*0f80*/  IMAD.IADD R3, R3, 0x1, R7 ;  /* 0x0000000103037824 */ /* 0x000fe200078e0207 */
[----:B------:R-:W-:Y:S02]  /*0f90*/  IADD3 R10, P0, R10, R12, RZ ;  /* 0x0000000c0a0a7210 */ /* 0x000fe40007f1e0ff */
[----:B------:R-:W-:Y:S01]  /*0fa0*/  IADD3 R28, R0, UR14, -R12 ;  /* 0x0000000e001c7c10 */ /* 0x000fe2000fffe80c */
[----:B------:R-:W-:Y:S01]  /*0fb0*/  IMAD R0, R5, c[0x0][0x1b0], RZ ;  /* 0x00006c0005007a24 */ /* 0x000fe200078e02ff */
[C---:B------:R-:W-:Y:S01]  /*0fc0*/  LEA.HI.X.SX32 R14, R12.reuse, R6, 0x1, P0 ;  /* 0x000000060c0e7211 */ /* 0x040fe200000f0eff */
[----:B------:R-:W-:Y:S01]  /*0fd0*/  IMAD.SHL.U32 R6, R12, 0x40, RZ ;  /* 0x000000400c067824 */ /* 0x000fe200078e00ff */
[----:B------:R-:W-:Y:S01]  /*0fe0*/  IADD3 R12, R11, 0x40, RZ ;  /* 0x000000400b0c7810 */ /* 0x000fe20007ffe0ff */
[----:B------:R-:W-:-:S02]  /*0ff0*/  IMAD R13, R4, c[0x0][0x1b4], R0 ;  /* 0x00006d00040d7a24 */ /* 0x000fc400078e0200 */
[----:B------:R-:W-:Y:S01]  /*1000*/  IMAD.WIDE.U32 R4, R4, c[0x0][0x1b0], R2 ;  /* 0x00006c0004047a25 */ /* 0x000fe200078e0002 */
[----:B------:R-:W-:Y:S02]  /*1010*/  LOP3.LUT R0, R6, 0x1c0, RZ, 0xc0, !PT ;  /* 0x000001c006007812 */ /* 0x000fe400078ec0ff */
[----:B------:R-:W-:Y:S01]  /*1020*/  SHF.R.S32.HI R3, RZ, 0x1f, R8 ;  /* 0x0000001fff037819 */ /* 0x000fe20000011408 */
[----:B------:R-:W-:Y:S01]  /*1030*/  IMAD.SHL.U32 R2, R42, 0x8, RZ ;  /* 0x000000082a027824 */ /* 0x000fe200078e00ff */
[----:B------:R-:W-:Y:S01]  /*1040*/  SHF.R.U32.HI R6, RZ, 0x3, R0 ;  /* 0x00000003ff067819 */ /* 0x000fe20000011600 */
[----:B------:R-:W-:Y:S01]  /*1050*/  IMAD.IADD R5, R5, 0x1, R13 ;  /* 0x0000000105057824 */ /* 0x000fe200078e020d */
[----:B------:R-:W-:Y:S01]  /*1060*/  ISETP.GE.AND P2, PT, R12, UR6, PT ;  /* 0x000000060c007c0c */ /* 0x000fe2000bf46270 */
[----:B------:R-:W-:Y:S01]  /*1070*/  ULDC.64 UR6, c[0x0][0x1e0] ;  /* 0x0000780000067ab9 */ /* 0x000fe20000000a00 */
[--C-:B------:R-:W-:Y:S01]  /*1080*/  LOP3.LUT R7, R0, 0x38, R2.reuse, 0xf8, !PT ;  /* 0x0000003800077812 */ /* 0x100fe200078ef802 */
[----:B------:R-:W-:Y:S01]  /*1090*/  IMAD R0, R3, c[0x0][0x1a8], RZ ;  /* 0x00006a0003007a24 */ /* 0x000fe200078e02ff */
[----:B------:R-:W-:Y:S01]  /*10a0*/  SHF.R.S32.HI R3, RZ, 0x1f, R2 ;  /* 0x0000001fff037819 */ /* 0x000fe20000011402 */
[----:B------:R-:W-:Y:S01]  /*10b0*/  IMAD.WIDE.U32 R4, R8, c[0x0][0x1a8], R4 ;  /* 0x00006a0008047a25 */ /* 0x000fe200078e0004 */
[----:B------:R-:W-:Y:S01]  /*10c0*/  LOP3.LUT R13, R7, R6, RZ, 0x3c, !PT ;  /* 0x00000006070d7212 */ /* 0x000fe200078e3cff */
[----:B------:R-:W-:Y:S01]  /*10d0*/  UIMAD.WIDE.U32 UR18, UR10, UR6, URZ ;  /* 0x000000060a1272a5 */ /* 0x000fe2000f8e003f */
[----:B------:R-:W-:Y:S01]  /*10e0*/  IADD3 R31, R2, 0x40, RZ ;  /* 0x00000040021f7810 */ /* 0x000fe20007ffe0ff */
[----:B------:R-:W-:Y:S01]  /*10f0*/  IMAD R7, R8, c[0x0][0x1ac], R0 ;  /* 0x00006b0008077a24 */ /* 0x000fe200078e0200 */
[----:B------:R-:W-:Y:S01]  /*1100*/  LEA R17, P0, R4, c[0x0][0x160], 0x1 ;  /* 0x0000580004117a11 */ /* 0x000fe200078008ff */
[----:B------:R-:W-:Y:S01]  /*1110*/  IMAD R0, R14, c[0x0][0x208], RZ ;  /* 0x000082000e007a24 */ /* 0x000fe200078e02ff */
[----:B------:R-:W-:Y:S01]  /*1120*/  IADD3 R32, R2, 0x80, RZ ;  /* 0x0000008002207810 */ /* 0x000fe20007ffe0ff */
[----:B------:R-:W-:Y:S01]  /*1130*/  IMAD R6, R14, c[0x0][0x1e0], RZ ;  /* 0x000078000e067a24 */ /* 0x000fe200078e02ff */
[----:B------:R-:W-:Y:S01]  /*1140*/  LEA.HI R14, R110, R113, RZ, 0x6 ;  /* 0x000000716e0e7211 */ /* 0x000fe200078f30ff */
[----:B------:R-:W-:Y:S01]  /*1150*/  IMAD R12, R10, c[0x0][0x20c], R0 ;  /* 0x000083000a0c7a24 */ /* 0x000fe200078e0200 */
[----:B------:R-:W-:Y:S01]  /*1160*/  UIMAD UR6, UR10, UR7, URZ ;  /* 0x000000070a0672a4 */ /* 0x000fe2000f8e023f */
[----:B------:R-:W-:-:S02]  /*1170*/  IMAD.IADD R0, R5, 0x1, R7 ;  /* 0x0000000105007824 */ /* 0x000fc400078e0207 */
[C---:B------:R-:W-:Y:S01]  /*1180*/  IMAD R11, R10.reuse, c[0x0][0x1e4], R6 ;  /* 0x000079000a0b7a24 */ /* 0x040fe200078e0206 */
[----:B------:R-:W-:Y:S01]  /*1190*/  UIADD3 UR6, UR19, UR6, URZ ;  /* 0x0000000613067290 */ /* 0x000fe2000fffe03f */
[----:B------:R-:W-:Y:S01]  /*11a0*/  IMAD.WIDE.U32 R8, R10, c[0x0][0x1e0], R2 ;  /* 0x000078000a087a25 */ /* 0x000fe200078e0002 */
[----:B------:R-:W-:Y:S02]  /*11b0*/  LEA.HI.X R16, R4, c[0x0][0x164], R0, 0x1, P0 ;  /* 0x0000590004107a11 */ /* 0x000fe400000f0c00 */
[----:B------:R-:W-:Y:S01]  /*11c0*/  SHFL.IDX PT, R4, R17, RZ, 0x181f ;  /* 0x00181fff11047589 */ /* 0x000fe200000e0000 */
[----:B------:R-:W-:Y:S01]  /*11d0*/  IMAD.SHL.U32 R0, R14, 0x8, RZ ;  /* 0x000000080e007824 */ /* 0x000fe200078e00ff */
[----:B------:R-:W-:Y:S01]  /*11e0*/  ISETP.GE.AND P0, PT, R31, c[0x0][0x198], PT ;  /* 0x000066001f007a0c */ /* 0x000fe20003f06270 */
[----:B------:R-:W-:Y:S01]  /*11f0*/  IMAD.WIDE.U32 R6, R10, c[0x0][0x208], R2 ;  /* 0x000082000a067a25 */ /* 0x000fe200078e0002 */
[----:B------:R-:W1:Y:S01]  /*1200*/  SHFL.IDX PT, R5, R16, RZ, 0x181f ;  /* 0x00181fff10057589 */ /* 0x000e6200000e0000 */
[----:B------:R-:W-:Y:S01]  /*1210*/  UIMAD UR7, UR6, UR15, URZ ;  /* 0x0000000f060772a4 */ /* 0x000fe2000f8e023f */
[----:B------:R-:W-:Y:S01]  /*1220*/  LOP3.LUT R24, R13, 0xfffffe00, R0, 0xf8, !PT ;  /* 0xfffffe000d187812 */ /* 0x000fe200078ef800 */
[----:B------:R-:W-:-:S02]  /*1230*/  IMAD R10, R20, c[0x0][0x1e8], RZ ;  /* 0x00007a00140a7a24 */ /* 0x000fc400078e02ff */
[----:B------:R-:W-:Y:S01]  /*1240*/  IMAD.IADD R9, R9, 0x1, R11 ;  /* 0x0000000109097824 */ /* 0x000fe200078e020b */
[----:B------:R-:W-:Y:S01]  /*1250*/  UIMAD UR7, UR11, UR18, UR7 ;  /* 0x000000120b0772a4 */ /* 0x000fe2000f8e0207 */
[C---:B------:R-:W-:Y:S01]  /*1260*/  IMAD R0, R15.reuse, c[0x0][0x1ec], R10 ;  /* 0x00007b000f007a24 */ /* 0x040fe200078e020a */
[----:B------:R-:W-:Y:S01]  /*1270*/  STL [R1+0x38], R24 ;  /* 0x0000381801007387 */ /* 0x000fe20000100800 */
[----:B------:R-:W-:-:S04]  /*1280*/  IMAD.WIDE.U32 R8, R15, c[0x0][0x1e8], R8 ;  /* 0x00007a000f087a25 */ /* 0x000fc800078e0008 */
[----:B------:R-:W-:Y:S02]  /*1290*/  IMAD.IADD R7, R7, 0x1, R12 ;  /* 0x0000000107077824 */ /* 0x000fe400078e020c */
[----:B------:R-:W-:Y:S01]  /*12a0*/  IMAD.IADD R21, R9, 0x1, R0 ;  /* 0x0000000109157824 */ /* 0x000fe200078e0200 */
[----:B------:R-:W-:Y:S01]  /*12b0*/  @!P1 SHF.R.S32.HI R0, RZ, 0x1f, R31 ;  /* 0x0000001fff009819 */ /* 0x000fe2000001141f */
[----:B------:R-:W-:Y:S01]  /*12c0*/  IMAD.WIDE.U32 R10, R15, c[0x0][0x210], R6 ;  /* 0x000084000f0a7a25 */ /* 0x000fe200078e0006 */
[----:B------:R-:W-:Y:S02]  /*12d0*/  @!P1 SHF.R.S32.HI R9, RZ, 0x1f, R32 ;  /* 0x0000001fff099819 */ /* 0x000fe40000011420 */
[----:B------:R-:W-:Y:S01]  /*12e0*/  @!P1 LEA.HI R6, R0, R31, RZ, 0x3 ;  /* 0x0000001f00069211 */ /* 0x000fe200078f18ff */
[----:B------:R-:W-:Y:S01]  /*12f0*/  IMAD R12, R20, c[0x0][0x210], RZ ;  /* 0x00008400140c7a24 */ /* 0x000fe200078e02ff */
[----:B------:R-:W-:Y:S01]  /*1300*/  @!P1 LEA.HI R0, R9, R32, RZ, 0x3 ;  /* 0x0000002009009211 */ /* 0x000fe200078f18ff */
[----:B------:R-:W-:Y:S01]  /*1310*/  IMAD.MOV.U32 R20, RZ, RZ, R8 ;  /* 0x000000ffff147224 */ /* 0x000fe200078e0008 */
[----:B------:R-:W-:Y:S01]  /*1320*/  @!P1 LOP3.LUT R6, R6, 0xfffffff8, RZ, 0xc0, !PT ;  /* 0xfffffff806069812 */ /* 0x000fe200078ec0ff */
[----:B------:R-:W-:Y:S01]  /*1330*/  IMAD R12, R15, c[0x0][0x214], R12 ;  /* 0x000085000f0c7a24 */ /* 0x000fe200078e020c */
[----:B------:R-:W-:Y:S01]  /*1340*/  SHFL.IDX PT, R8, R17, 0x1, 0x181f ;  /* 0x00381f0011087f89 */ /* 0x000fe200000e0000 */
[----:B------:R-:W-:Y:S01]  /*1350*/  @!P1 LOP3.LUT R0, R0, 0xfffffff8, RZ, 0xc0, !PT ;  /* 0xfffffff800009812 */ /* 0x000fe200078ec0ff */
[----:B------:R-:W-:-:S02]  /*1360*/  IMAD.MOV.U32 R22, RZ, RZ, R10 ;  /* 0x000000ffff167224 */ /* 0x000fc400078e000a */
[----:B-1----:R-:W-:Y:S01]  /*1370*/  @!P1 IMAD.WIDE R14, R6, 0x2, R4 ;  /* 0x00000002060e9825 */ /* 0x002fe200078e0204 */
[----:B------:R-:W1:Y:S03]  /*1380*/  SHFL.IDX PT, R9, R16, 0x1, 0x181f ;  /* 0x00381f0010097f89 */ /* 0x000e6600000e0000 */
[----:B------:R-:W-:Y:S02]  /*1390*/  IMAD.IADD R23, R11, 0x1, R12 ;  /* 0x000000010b177824 */ /* 0x000fe400078e020c */
[----:B------:R-:W-:Y:S01]  /*13a0*/  @!P1 IMAD.WIDE R12, R0, 0x2, R4 ;  /* 0x00000002000c9825 */ /* 0x000fe200078e0204 */
[----:B------:R-:W-:-:S03]  /*13b0*/  @!P5 SHF.R.S32.HI R0, RZ, 0x1f, R32 ;  /* 0x0000001fff00d819 */ /* 0x000fc60000011420 */
[----:B------:R-:W-:Y:S01]  /*13c0*/  IMAD.SHL.U32 R35, R24, 0x2, RZ ;  /* 0x0000000218237824 */ /* 0x000fe200078e00ff */
[----:B------:R-:W-:-:S04]  /*13d0*/  @!P5 LEA.HI R0, R0, R32, RZ, 0x3 ;  /* 0x000000200000d211 */ /* 0x000fc800078f18ff */
[----:B------:R-:W-:Y:S01]  /*13e0*/  @!P5 LOP3.LUT R0, R0, 0xfffffff8, RZ, 0xc0, !PT ;  /* 0xfffffff80000d812 */ /* 0x000fe200078ec0ff */
[----:B------:R-:W-:Y:S04]  /*13f0*/  STL [R1+0x8], R35 ;  /* 0x0000082301007387 */ /* 0x000fe80000100800 */
[----:B-1----:R-:W-:Y:S01]  /*1400*/  @!P5 IMAD.WIDE R24, R0, 0x2, R8 ;  /* 0x000000020018d825 */ /* 0x002fe200078e0208 */
[----:B------:R-:W-:-:S03]  /*1410*/  @!P2 SHF.R.S32.HI R0, RZ, 0x1f, R32 ;  /* 0x0000001fff00a819 */ /* 0x000fc60000011420 */
[--C-:B---3--:R-:W-:Y:S01]  /*1420*/  @P4 IMAD.MOV.U32 R6, RZ, RZ, R19.reuse ;  /* 0x000000ffff064224 */ /* 0x108fe200078e0013 */
[----:B------:R-:W-:Y:S01]  /*1430*/  @P4 SHF.R.S32.HI R7, RZ, 0x1f, R19 ;  /* 0x0000001fff074819 */ /* 0x000fe20000011413 */
[----:B------:R-:W-:Y:S02]  /*1440*/  @!P4 IMAD.MOV.U32 R6, RZ, RZ, R39 ;  /* 0x000000ffff06c224 */ /* 0x000fe400078e0027 */
[----:B------:R-:W-:Y:S01]  /*1450*/  @!P4 IMAD.MOV.U32 R7, RZ, RZ, R18 ;  /* 0x000000ffff07c224 */ /* 0x000fe200078e0012 */
[----:B------:R-:W-:Y:S01]  /*1460*/  @!P1 LEA R10, P4, R2, R4, 0x1 ;  /* 0x00000004020a9211 */ /* 0x000fe200078808ff */
[----:B------:R-:W-:Y:S01]  /*1470*/  IMAD.MOV.U32 R39, RZ, RZ, c[0x0][0x1e4] ;  /* 0x00007900ff277624 */ /* 0x000fe200078e00ff */
[----:B------:R-:W-:Y:S01]  /*1480*/  SEL R30, R6, RZ, !P6 ;  /* 0x000000ff061e7207 */ /* 0x000fe20007000000 */
[----:B------:R-:W-:Y:S01]  /*1490*/  SHFL.IDX PT, R4, R17, 0x3, 0x181f ;  /* 0x00781f0011047f89 */ /* 0x000fe200000e0000 */
[----:B------:R-:W-:Y:S02]  /*14a0*/  @!P5 SHF.R.S32.HI R6, RZ, 0x1f, R31 ;  /* 0x0000001fff06d819 */ /* 0x000fe4000001141f */
[----:B------:R-:W-:Y:S01]  /*14b0*/  @!P1 LEA.HI.X R11, R2, R5, R3, 0x1, P4 ;  /* 0x00000005020b9211 */ /* 0x000fe200020f0c03 */
[----:B------:R-:W-:Y:S01]  /*14c0*/  IMAD.WIDE.U32 R20, R30, c[0x0][0x1f0], R20 ;  /* 0x00007c001e147a25 */ /* 0x000fe200078e0014 */
[----:B------:R-:W-:-:S02]  /*14d0*/  @!P5 LEA.HI R6, R6, R31, RZ, 0x3 ;  /* 0x0000001f0606d211 */ /* 0x000fc400078f18ff */
[----:B------:R-:W-:Y:S01]  /*14e0*/  SEL R29, R7, RZ, !P6 ;  /* 0x000000ff071d7207 */ /* 0x000fe20007000000 */
[----:B------:R-:W-:Y:S01]  /*14f0*/  IMAD.MOV.U32 R40, RZ, RZ, R20 ;  /* 0x000000ffff287224 */ /* 0x000fe200078e0014 */
[----:B------:R-:W-:Y:S01]  /*1500*/  @!P5 LOP3.LUT R5, R6, 0xfffffff8, RZ, 0xc0, !PT ;  /* 0xfffffff80605d812 */ /* 0x000fe200078ec0ff */
[----:B------:R-:W-:Y:S01]  /*1510*/  SHFL.IDX PT, R7, R16, 0x2, 0x181f ;  /* 0x00581f0010077f89 */ /* 0x000fe200000e0000 */
[----:B------:R-:W-:Y:S02]  /*1520*/  ISETP.GE.AND P6, PT, R2, c[0x0][0x198], PT ;  /* 0x0000660002007a0c */ /* 0x000fe40003fc6270 */
[----:B------:R-:W-:Y:S01]  /*1530*/  ISETP.GE.AND P4, PT, R32, c[0x0][0x198], PT ;  /* 0x0000660020007a0c */ /* 0x000fe20003f86270 */
[----:B------:R-:W1:Y:S01]  /*1540*/  SHFL.IDX PT, R6, R17, 0x2, 0x181f ;  /* 0x00581f0011067f89 */ /* 0x000e6200000e0000 */
[----:B------:R-:W-:-:S03]  /*1550*/  @!P5 IMAD.WIDE R26, R5, 0x2, R8 ;  /* 0x00000002051ad825 */ /* 0x000fc600078e0208 */
[----:B------:R2:W3:Y:S04]  /*1560*/  SHFL.IDX PT, R5, R16, 0x3, 0x181f ;  /* 0x00781f0010057f89 */ /* 0x0004e800000e0000 */
[----:B------:R4:W-:Y:S04]  /*1570*/  STL.64 [R1+0x30], R20 ;  /* 0x0000301401007387 */ /* 0x0009e80000100a00 */
[----:B------:R5:W-:Y:S04]  /*1580*/  @!P1 LDGSTS.E.BYPASS.LTC128B.128 [R35+0x100], [R10.64], !P6 ;  /* 0x001000000a239fae */ /* 0x000be8000f101d58 */
[----:B------:R1:W-:Y:S04]  /*1590*/  @!P1 LDGSTS.E.BYPASS.LTC128B.128 [R35+0x4100], [R14.64], !P0 ;  /* 0x041000000e239fae */ /* 0x0003e8000c101d58 */
[----:B------:R2:W-:Y:S01]  /*15a0*/  @!P1 LDGSTS.E.BYPASS.LTC128B.128 [R35+0x8100], [R12.64], !P4 ;  /* 0x081000000c239fae */ /* 0x0005e2000e101d58 */
[----:B-----5:R-:W-:-:S02]  /*15b0*/  @!P2 SHF.R.S32.HI R10, RZ, 0x1f, R31 ;  /* 0x0000001fff0aa819 */ /* 0x020fc4000001141f */
[----:B------:R-:W-:Y:S02]  /*15c0*/  @!P3 SHF.R.S32.HI R11, RZ, 0x1f, R32 ;  /* 0x0000001fff0bb819 */ /* 0x000fe40000011420 */
[-C--:B------:R-:W-:Y:S02]  /*15d0*/  @!P2 LEA.HI R10, R10, R31.reuse, RZ, 0x3 ;  /* 0x0000001f0a0aa211 */ /* 0x080fe400078f18ff */
[----:B-1----:R-:W-:Y:S02]  /*15e0*/  @!P2 LEA.HI R14, R0, R32, RZ, 0x3 ;  /* 0x00000020000ea211 */ /* 0x002fe400078f18ff */
[----:B--2---:R-:W-:Y:S02]  /*15f0*/  @!P3 SHF.R.S32.HI R13, RZ, 0x1f, R31 ;  /* 0x0000001fff0db819 */ /* 0x004fe4000001141f */
[----:B------:R-:W-:Y:S02]  /*1600*/  @!P5 LEA R12, P1, R2, R8, 0x1 ;  /* 0x00000008020cd211 */ /* 0x000fe400078208ff */
[----:B------:R-:W-:-:S02]  /*1610*/  @!P3 LEA.HI R8, R13, R31, RZ, 0x3 ;  /* 0x0000001f0d08b211 */ /* 0x000fc400078f18ff */
[----:B------:R-:W-:Y:S02]  /*1620*/  @!P2 LOP3.LUT R15, R10, 0xfffffff8, RZ, 0xc0, !PT ;  /* 0xfffffff80a0fa812 */ /* 0x000fe400078ec0ff */
[C---:B------:R-:W-:Y:S02]  /*1630*/  @!P5 LEA.HI.X R13, R2.reuse, R9, R3, 0x1, P1 ;  /* 0x00000009020dd211 */ /* 0x040fe400008f0c03 */
[----:B------:R-:W-:Y:S02]  /*1640*/  @!P2 LEA R10, P1, R2, R6, 0x1 ;  /* 0x00000006020aa211 */ /* 0x000fe400078208ff */
[----:B------:R-:W-:Y:S01]  /*1650*/  @!P3 LEA.HI R0, R11, R32, RZ, 0x3 ;  /* 0x000000200b00b211 */ /* 0x000fe200078f18ff */
[----:B------:R1:W-:Y:S01]  /*1660*/  @!P5 LDGSTS.E.BYPASS.LTC128B.128 [R35+0x1100], [R12.64], !P6 ;  /* 0x011000000c23dfae */ /* 0x0003e2000f101d58 */
[----:B------:R-:W-:Y:S01]  /*1670*/  @!P2 LOP3.LUT R9, R14, 0xfffffff8, RZ, 0xc0, !PT ;  /* 0xfffffff80e09a812 */ /* 0x000fe200078ec0ff */
[----:B------:R-:W-:Y:S01]  /*1680*/  @!P2 IMAD.WIDE R14, R15, 0x2, R6 ;  /* 0x000000020f0ea825 */ /* 0x000fe200078e0206 */
[----:B------:R-:W-:Y:S01]  /*1690*/  @!P3 LOP3.LUT R16, R8, 0xfffffff8, RZ, 0xc0, !PT ;  /* 0xfffffff80810b812 */ /* 0x000fe200078ec0ff */
[----:B------:R2:W-:Y:S01]  /*16a0*/  @!P5 LDGSTS.E.BYPASS.LTC128B.128 [R35+0x5100], [R26.64], !P0 ;  /* 0x051000001a23dfae */ /* 0x0005e2000c101d58 */
[----:B------:R-:W-:Y:S01]  /*16b0*/  @!P2 LEA.HI.X R11, R2, R7, R3, 0x1, P1 ;  /* 0x00000007020ba211 */ /* 0x000fe200008f0c03 */
[----:B------:R-:W-:Y:S01]  /*16c0*/  @!P2 IMAD.WIDE R6, R9, 0x2, R6 ;  /* 0x000000020906a825 */ /* 0x000fe200078e0206 */
[----:B------:R-:W-:Y:S01]  /*16d0*/  @!P3 LOP3.LUT R0, R0, 0xfffffff8, RZ, 0xc0, !PT ;  /* 0xfffffff80000b812 */ /* 0x000fe200078ec0ff */
[----:B------:R2:W-:Y:S01]  /*16e0*/  @!P5 LDGSTS.E.BYPASS.LTC128B.128 [R35+0x9100], [R24.64], !P4 ;  /* 0x091000001823dfae */ /* 0x0005e2000e101d58 */
[----:B------:R-:W-:Y:S01]  /*16f0*/  @!P3 LEA R8, P1, R2, R4, 0x1 ;  /* 0x000000040208b211 */ /* 0x000fe200078208ff */
[----:B---3--:R-:W-:Y:S01]  /*1700*/  @!P3 IMAD.WIDE R16, R16, 0x2, R4 ;  /* 0x000000021010b825 */ /* 0x008fe200078e0204 */
[----:B------:R-:W-:Y:S01]  /*1710*/  ISETP.GE.AND P5, PT, R28, 0x21, PT ;  /* 0x000000211c00780c */ /* 0x000fe20003fa6270 */
[----:B------:R3:W-:Y:S01]  /*1720*/  @!P2 LDGSTS.E.BYPASS.LTC128B.128 [R35+0x2100], [R10.64], !P6 ;  /* 0x021000000a23afae */ /* 0x0007e2000f101d58 */
[----:B------:R-:W-:Y:S01]  /*1730*/  @!P3 LEA.HI.X R9, R2, R5, R3, 0x1, P1 ;  /* 0x000000050209b211 */ /* 0x000fe200008f0c03 */
[----:B------:R-:W-:Y:S01]  /*1740*/  @!P3 IMAD.WIDE R18, R0, 0x2, R4 ;  /* 0x000000020012b825 */ /* 0x000fe200078e0204 */
[----:B------:R-:W-:Y:S01]  /*1750*/  ISETP.GT.AND P1, PT, R28, 0x40, PT ;  /* 0x000000401c00780c */ /* 0x000fe20003f24270 */
[----:B------:R5:W-:Y:S02]  /*1760*/  @!P2 LDGSTS.E.BYPASS.LTC128B.128 [R35+0x6100], [R14.64], !P0 ;  /* 0x061000000e23afae */ /* 0x000be4000c101d58 */
[----:B------:R-:W-:-:S02]  /*1770*/  IMAD R0, R29, c[0x0][0x1f0], RZ ;  /* 0x00007c001d007a24 */ /* 0x000fc400078e02ff */
[----:B------:R1:W-:Y:S01]  /*1780*/  @!P2 LDGSTS.E.BYPASS.LTC128B.128 [R35+0xa100], [R6.64], !P4 ;  /* 0x0a1000000623afae */ /* 0x0003e2000e101d58 */
[----:B------:R-:W-:Y:S02]  /*1790*/  IMAD.U32 R4, RZ, RZ, UR15 ;  /* 0x0000000fff047e24 */ /* 0x000fe4000f8e00ff */
[----:B------:R-:W-:Y:S01]  /*17a0*/  IMAD R0, R30, c[0x0][0x1f4], R0 ;  /* 0x00007d001e007a24 */ /* 0x000fe200078e0200 */
[----:B------:R2:W-:Y:S01]  /*17b0*/  @!P3 LDGSTS.E.BYPASS.LTC128B.128 [R35+0x3100], [R8.64], !P6 ;  /* 0x031000000823bfae */ /* 0x0005e2000f101d58 */
[----:B------:R-:W-:Y:S02]  /*17c0*/  ISETP.GE.AND P6, PT, R28, 0x1, PT ;  /* 0x000000011c00780c */ /* 0x000fe40003fc6270 */
[----:B------:R-:W-:Y:S01]  /*17d0*/  IMAD.IADD R41, R21, 0x1, R0 ;  /* 0x0000000115297824 */ /* 0x000fe200078e0200 */
[----:B------:R2:W-:Y:S01]  /*17e0*/  @!P3 LDGSTS.E.BYPASS.LTC128B.128 [R35+0x7100], [R16.64], !P0 ;  /* 0x071000001023bfae */ /* 0x0005e2000c101d58 */
[----:B----4-:R-:W-:-:S03]  /*17f0*/  IMAD.WIDE.U32 R20, R30, c[0x0][0x218], R22 ;  /* 0x000086001e147a25 */ /* 0x010fc600078e0016 */
[----:B------:R4:W-:Y:S01]  /*1800*/  @!P3 LDGSTS.E.BYPASS.LTC128B.128 [R35+0xb100], [R18.64], !P4 ;  /* 0x0b1000001223bfae */ /* 0x0009e2000e101d58 */
[----:B------:R-:W-:Y:S01]  /*1810*/  IMAD.WIDE.U32 R4, R4, UR18, R40 ;  /* 0x0000001204047c25 */ /* 0x000fe2000f8e0028 */
[----:B------:R-:W-:Y:S02]  /*1820*/  ISETP.GE.AND P4, PT, R2, c[0x0][0x1d4], PT ;  /* 0x0000750002007a0c */ /* 0x000fe40003f86270 */
[----:B------:R-:W-:Y:S01]  /*1830*/  ISETP.GE.AND P3, PT, R31, c[0x0][0x1d4], PT ;  /* 0x000075001f007a0c */ /* 0x000fe20003f66270 */
[----:B------:R-:W0:Y:S01]  /*1840*/  LDGDEPBAR ;  /* 0x00000000000079af */ /* 0x000e220000000000 */
[----:B------:R-:W-:Y:S01]  /*1850*/  IADD3 R0, R5, UR7, RZ ;  /* 0x0000000705007c10 */ /* 0x000fe2000fffe0ff */
[----:B---3--:R-:W-:Y:S01]  /*1860*/  IMAD.WIDE.U32 R10, R38, 0x40, RZ ;  /* 0x00000040260a7825 */ /* 0x008fe200078e00ff */
[----:B------:R-:W-:Y:S01]  /*1870*/  UIMAD UR7, UR10, UR5, URZ ;  /* 0x000000050a0772a4 */ /* 0x000fe2000f8e023f */
[----:B------:R4:W-:Y:S01]  /*1880*/  STL.64 [R1+0x18], R40 ;  /* 0x0000182801007387 */ /* 0x0009e20000100a00 */
[----:B-----5:R-:W-:Y:S01]  /*1890*/  LEA.HI R14, R110, R113, RZ, 0x4 ;  /* 0x000000716e0e7211 */ /* 0x020fe200078f20ff */
[----:B------:R-:W-:Y:S01]  /*18a0*/  IMAD R5, R29, c[0x0][0x218], RZ ;  /* 0x000086001d057a24 */ /* 0x000fe200078e02ff */
[C---:B------:R-:W-:Y:S01]  /*18b0*/  @P1 IADD3 R10, P0, R4.reuse, R10, RZ ;  /* 0x0000000a040a1210 */ /* 0x040fe20007f1e0ff */
[----:B------:R-:W-:Y:S01]  /*18c0*/  UIADD3 UR7, UR13, UR7, URZ ;  /* 0x000000070d077290 */ /* 0x000fe2000fffe03f */
[----:B-1----:R-:W-:Y:S01]  /*18d0*/  @P6 LEA R6, P2, R4, c[0x0][0x1c8], 0x1 ;  /* 0x0000720004066a11 */ /* 0x002fe200078408ff */
[----:B------:R-:W-:Y:S01]  /*18e0*/  IMAD R5, R30, c[0x0][0x21c], R5 ;  /* 0x000087001e057a24 */ /* 0x000fe200078e0205 */
[----:B------:R-:W-:Y:S01]  /*18f0*/  LOP3.LUT R3, R14, 0xfffffff0, RZ, 0xc0, !PT ;  /* 0xfffffff00e037812 */ /* 0x000fe200078ec0ff */
[----:B------:R-:W-:Y:S01]  /*1900*/  UIMAD UR10, UR7, UR15, URZ ;  /* 0x0000000f070a72a4 */ /* 0x000fe2000f8e023f */
[----:B--2---:R-:W-:Y:S01]  /*1910*/  IMAD.SHL.U32 R8, R39, 0x40, RZ ;  /* 0x0000004027087824 */ /* 0x004fe200078e00ff */
[----:B------:R-:W-:Y:S01]  /*1920*/  @P6 LEA.HI.X R7, R4, c[0x0][0x1cc], R0, 0x1, P2 ;  /* 0x0000730004076a11 */ /* 0x000fe200010f0c00 */
[----:B------:R-:W-:Y:S01]  /*1930*/  IMAD.IADD R37, R21, 0x1, R5 ;  /* 0x0000000115257824 */ /* 0x000fe200078e0205 */
[----:B------:R-:W-:Y:S01]  /*1940*/  @P5 LEA R4, P2, R38, R4, 0x5 ;  /* 0x0000000426045211 */ /* 0x000fe200078428ff */
[----:B------:R-:W-:Y:S01]  /*1950*/  IMAD.IADD R8, R11, 0x1, R8 ;  /* 0x000000010b087824 */ /* 0x000fe200078e0208 */
[----:B------:R-:W-:Y:S01]  /*1960*/  SHF.R.S32.HI R11, RZ, 0x4, R14 ;  /* 0x00000004ff0b7819 */ /* 0x000fe2000001140e */
[----:B------:R-:W-:Y:S01]  /*1970*/  IMAD.IADD R3, R113, 0x1, -R3 ;  /* 0x0000000171037824 */ /* 0x000fe200078e0a03 */
[----:B------:R1:W-:Y:S01]  /*1980*/  @P6 LDGSTS.E.BYPASS.LTC128B.128 [R35+0x12100], [R6.64], !P4 ;  /* 0x1210000006236fae */ /* 0x0003e2000e101d58 */
[----:B------:R-:W-:Y:S01]  /*1990*/  @P1 IMAD.X R13, R8, 0x1, R0, P0 ;  /* 0x00000001080d1824 */ /* 0x000fe200000e0600 */
[----:B------:R-:W-:Y:S01]  /*19a0*/  @P5 LEA.HI.X R0, R38, R0, R39, 0x5, P2 ;  /* 0x0000000026005211 */ /* 0x000fe200010f2c27 */
[----:B------:R-:W-:Y:S01]  /*19b0*/  IMAD.MOV.U32 R36, RZ, RZ, R20 ;  /* 0x000000ffff247224 */ /* 0x000fe200078e0014 */
[----:B------:R-:W-:Y:S01]  /*19c0*/  ISETP.GE.AND P2, PT, R32, c[0x0][0x1d4], PT ;  /* 0x0000750020007a0c */ /* 0x000fe20003f46270 */
[----:B------:R1:W-:Y:S01]  /*19d0*/  @P6 LDGSTS.E.BYPASS.LTC128B.128 [R35+0x15100], [R6.64+0x80], !P3 ;  /* 0x1510008006236fae */ /* 0x0003e2000d901d58 */
[----:B------:R-:W-:Y:S01]  /*19e0*/  @P5 LEA R8, P0, R4, c[0x0][0x1c8], 0x1 ;  /* 0x0000720004085a11 */ /* 0x000fe200078008ff */
[----:B------:R-:W-:Y:S01]  /*19f0*/  UIMAD UR10, UR11, UR12, UR10 ;  /* 0x0000000c0b0a72a4 */ /* 0x000fe2000f8e020a */
[----:B------:R-:W-:Y:S01]  /*1a00*/  LEA.HI R5, R14, R11, RZ, 0x1 ;  /* 0x0000000b0e057211 */ /* 0x000fe200078f08ff */
[----:B------:R-:W-:Y:S01]  /*1a10*/  USHF.L.U32 UR11, UR4, 0x6, URZ ;  /* 0x00000006040b7899 */ /* 0x000fe2000800063f */
[----:B------:R-:W-:Y:S01]  /*1a20*/  @P5 LEA.HI.X R9, R4, c[0x0][0x1cc], R0, 0x1, P0 ;  /* 0x0000730004095a11 */ /* 0x000fe200000f0c00 */
[----:B------:R4:W-:Y:S01]  /*1a30*/  STL.64 [R1+0x28], R20 ;  /* 0x0000281401007387 */ /* 0x0009e20000100a00 */
[----:B------:R-:W-:-:S02]  /*1a40*/  SHF.R.S32.HI R12, RZ, 0x1f, R3 ;  /* 0x0000001fff0c7819 */ /* 0x000fc40000011403 */
[----:B------:R-:W-:Y:S01]  /*1a50*/  @P1 LEA R4, P0, R10, c[0x0][0x1c8], 0x1 ;  /* 0x000072000a041a11 */ /* 0x000fe200078008ff */
[----:B------:R4:W-:Y:S01]  /*1a60*/  STL.64 [R1+0x20], R36 ;  /* 0x0000202401007387 */ /* 0x0009e20000100a00 */
[----:B------:R-:W-:-:S03]  /*1a70*/  LEA.HI R12, R12, R3, RZ, 0x3 ;  /* 0x000000030c0c7211 */ /* 0x000fc600078f18ff */
[----:B------:R1:W-:Y:S01]  /*1a80*/  @P6 LDGSTS.E.BYPASS.LTC128B.128 [R35+0x18100], [R6.64+0x100], !P2 ;  /* 0x1810010006236fae */ /* 0x0003e2000d101d58 */
[----:B------:R-:W-:Y:S02]  /*1a90*/  ISETP.GE.AND P6, PT, R2, c[0x0][0x1d4], PT ;  /* 0x0000750002007a0c */ /* 0x000fe40003fc6270 */
[----:B------:R-:W-:Y:S01]  /*1aa0*/  LOP3.LUT R2, R5, 0xfffffffe, RZ, 0xc0, !PT ;  /* 0xfffffffe05027812 */ /* 0x000fe200078ec0ff */
[----:B------:R2:W-:Y:S01]  /*1ab0*/  @P5 LDGSTS.E.BYPASS.LTC128B.128 [R35+0x13100], [R8.64], !P4 ;  /* 0x1310000008235fae */ /* 0x0005e2000e101d58 */
[----:B------:R-:W-:Y:S02]  /*1ac0*/  @P1 LEA.HI.X R5, R10, c[0x0][0x1cc], R13, 0x1, P0 ;  /* 0x000073000a051a11 */ /* 0x000fe400000f0c0d */
[----:B------:R-:W-:Y:S01]  /*1ad0*/  LOP3.LUT R0, R12, 0xfffffff8, RZ, 0xc0, !PT ;  /* 0xfffffff80c007812 */ /* 0x000fe200078ec0ff */
[----:B------:R2:W-:Y:S01]  /*1ae0*/  @P5 LDGSTS.E.BYPASS.LTC128B.128 [R35+0x16100], [R8.64+0x80], !P3 ;  /* 0x1610008008235fae */ /* 0x0005e2000d901d58 */
[----:B------:R-:W-:-:S03]  /*1af0*/  IMAD.IADD R13, R11, 0x1, -R2 ;  /* 0x000000010b0d7824 */ /* 0x000fc600078e0a02 */
[----:B------:R2:W-:Y:S01]  /*1b00*/  @P5 LDGSTS.E.BYPASS.LTC128B.128 [R35+0x19100], [R8.64+0x100], !P2 ;  /* 0x1910010008235fae */ /* 0x0005e2000d101d58 */
[----:B------:R-:W-:Y:S01]  /*1b10*/  IMAD.IADD R3, R3, 0x1, -R0 ;  /* 0x0000000103037824 */ /* 0x000fe200078e0a00 */
[----:B------:R-:W-:Y:S02]  /*1b20*/  ISETP.GE.AND P5, PT, R31, c[0x0][0x1d4], PT ;  /* 0x000075001f007a0c */ /* 0x000fe40003fa6270 */
[----:B------:R3:W-:Y:S01]  /*1b30*/  @P1 LDGSTS.E.BYPASS.LTC128B.128 [R35+0x14100], [R4.64], !P4 ;  /* 0x1410000004231fae */ /* 0x0007e2000e101d58 */
[----:B------:R-:W-:-:S03]  /*1b40*/  IMAD.SHL.U32 R2, R3, 0x40, RZ ;  /* 0x0000004003027824 */ /* 0x000fc600078e00ff */
[----:B------:R3:W-:Y:S02]  /*1b50*/  @P1 LDGSTS.E.BYPASS.LTC128B.128 [R35+0x17100], [R4.64+0x80], !P3 ;  /* 0x1710008004231fae */ /* 0x0007e4000d901d58 */
[----:B------:R-:W-:Y:S02]  /*1b60*/  LOP3.LUT R2, R2, 0x1c0, RZ, 0xc0, !PT ;  /* 0x000001c002027812 */ /* 0x000fe400078ec0ff */
[----:B------:R3:W-:Y:S01]  /*1b70*/  @P1 LDGSTS.E.BYPASS.LTC128B.128 [R35+0x1a100], [R4.64+0x100], !P2 ;  /* 0x1a10010004231fae */ /* 0x0007e2000d101d58 */
[----:B-1----:R-:W-:-:S03]  /*1b80*/  IMAD.WIDE.U32 R6, R33, UR15, R36 ;  /* 0x0000000f21067c25 */ /* 0x002fc6000f8e0024 */
[----:B------:R-:W0:Y:S02]  /*1b90*/  LDGDEPBAR ;  /* 0x00000000000079af */ /* 0x000e240000000000 */
[----:B------:R-:W-:Y:S01]  /*1ba0*/  IADD3 R0, R7, UR10, RZ ;  /* 0x0000000a07007c10 */ /* 0x000fe2000fffe0ff */
[----:B------:R-:W-:Y:S01]  /*1bb0*/  UMOV UR10, 0x6 ;  /* 0x00000006000a7882 */ /* 0x000fe20000000000 */
[----:B------:R-:W-:Y:S01]  /*1bc0*/  LEA R10, P0, R6, c[0x0][0x1f8], 0x1 ;  /* 0x00007e00060a7a11 */ /* 0x000fe200078008ff */
[----:B------:R-:W-:-:S03]  /*1bd0*/  USHF.L.U64.HI UR10, UR4, UR10, UR5 ;  /* 0x0000000a040a7299 */ /* 0x000fc60008010205 */
[----:B------:R-:W-:Y:S01]  /*1be0*/  LEA.HI.X R11, R6, c[0x0][0x1fc], R0, 0x1, P0 ;  /* 0x00007f00060b7a11 */ /* 0x000fe200000f0c00 */
[----:B------:R-:W-:Y:S02]  /*1bf0*/  IMAD.SHL.U32 R0, R13, 0x8, RZ ;  /* 0x000000080d007824 */ /* 0x000fe400078e00ff */
[----:B------:R-:W-:-:S03]  /*1c00*/  IMAD.U32 R6, RZ, RZ, UR11 ;  /* 0x0000000bff067e24 */ /* 0x000fc6000f8e00ff */
[----:B------:R-:W-:Y:S02]  /*1c10*/  LOP3.LUT R0, R2, 0x8, R0, 0xf8, !PT ;  /* 0x0000000802007812 */ /* 0x000fe400078ef800 */
[----:B------:R-:W-:Y:S02]  /*1c20*/  SHF.R.U32.HI R2, RZ, 0x3, R2 ;  /* 0x00000003ff027819 */ /* 0x000fe40000011602 */
[----:B------:R-:W-:Y:S02]  /*1c30*/  IADD3 R14, P1, P0, R6, 0x80, R10 ;  /* 0x00000080060e7810 */ /* 0x000fe4000783e00a */
[----:B------:R-:W-:Y:S01]  /*1c40*/  LOP3.LUT R2, R0, R2, RZ, 0x3c, !PT ;  /* 0x0000000200027212 */ /* 0x000fe200078e3cff */
[----:B---3--:R-:W-:Y:S01]  /*1c50*/  IMAD.U32 R4, RZ, RZ, UR11 ;  /* 0x0000000bff047e24 */ /* 0x008fe2000f8e00ff */
[----:B------:R-:W-:Y:S01]  /*1c60*/  IADD3.X R15, RZ, UR10, R11, P1, P0 ;  /* 0x0000000aff0f7c10 */ /* 0x000fe20008fe040b */
[----:B------:R-:W-:Y:S01]  /*1c70*/  IMAD.SHL.U32 R0, R12, 0x40, RZ ;  /* 0x000000400c007824 */ /* 0x000fe200078e00ff */
[----:B------:R-:W-:-:S04]  /*1c80*/  DEPBAR.LE SB0, 0x1 ;  /* 0x000080400000791a */ /* 0x000fc80000000000 */
[----:B------:R-:W-:Y:S01]  /*1c90*/  BAR.SYNC.DEFER_BLOCKING 0x0 ;  /* 0x0000000000007b1d */ /* 0x000fe20000010000 */
[----:B--2---:R-:W-:Y:S02]  /*1ca0*/  IADD3 R8, P1, P0, R4, 0x100, R10 ;  /* 0x0000010004087810 */ /* 0x004fe4000783e00a */
[----:B------:R-:W-:Y:S01]  /*1cb0*/  LOP3.LUT R2, R2, 0xfffffe00, R0, 0xf8, !PT ;  /* 0xfffffe0002027812 */ /* 0x000fe200078ef800 */
[----:B------:R-:W-:Y:S01]  /*1cc0*/  IMAD.MOV.U32 R0, RZ, RZ, 0x10 ;  /* 0x00000010ff007424 */ /* 0x000fe200078e00ff */
[----:B------:R-:W-:Y:S02]  /*1cd0*/  IADD3.X R9, RZ, UR10, R11, P1, P0 ;  /* 0x0000000aff097c10 */ /* 0x000fe40008fe040b */
[----:B------:R-:W-:Y:S01]  /*1ce0*/  LOP3.LUT P0, RZ, R3, 0x2, RZ, 0xc0, !PT ;  /* 0x0000000203ff7812 */ /* 0x000fe2000780c0ff */
[----:B------:R-:W-:Y:S01]  /*1cf0*/  IMAD R212, R108, 0x400, R2 ;  /* 0x000004006cd47824 */ /* 0x000fe200078e0202 */
[----:B------:R-:W-:Y:S02]  /*1d00*/  IADD3 R6, P1, R10, UR11, RZ ;  /* 0x0000000b0a067c10 */ /* 0x000fe4000ff3e0ff */
[----:B------:R-:W-:-:S02]  /*1d10*/  SEL R0, R0, 0xfffffff0, !P0 ;  /* 0xfffffff000007807 */ /* 0x000fc40004000000 */
[----:B------:R-:W-:Y:S02]  /*1d20*/  IADD3.X R7, R11, UR10, RZ, P1, !PT ;  /* 0x0000000a0b077c10 */ /* 0x000fe40008ffe4ff */
[----:B------:R-:W-:Y:S01]  /*1d30*/  LOP3.LUT P1, RZ, R3, 0x4, RZ, 0xc0, !PT ;  /* 0x0000000403ff7812 */ /* 0x000fe2000782c0ff */
[----:B------:R-:W-:Y:S01]  /*1d40*/  IMAD.SHL.U32 R240, R0, 0x2, RZ ;  /* 0x0000000200f07824 */ /* 0x000fe200078e00ff */
[C---:B------:R-:W-:Y:S01]  /*1d50*/  LEA R220, R212.reuse, 0x100, 0x1 ;  /* 0x00000100d4dc7811 */ /* 0x040fe200078e08ff */
[----:B------:R-:W-:Y:S01]  /*1d60*/  IMAD.SHL.U32 R212, R212, 0x2, RZ ;  /* 0x00000002d4d47824 */ /* 0x000fe200078e00ff */
[----:B------:R-:W-:Y:S01]  /*1d70*/  SEL R0, R239, 0xffffffe0, !P1 ;  /* 0xffffffe0ef007807 */ /* 0x000fe20004800000 */
[----:B------:R-:W-:Y:S01]  /*1d80*/  IMAD.SHL.U32 R3, R42, 0x40, RZ ;  /* 0x000000402a037824 */ /* 0x000fe200078e00ff */
[----:B------:R-:W-:Y:S01]  /*1d90*/  IADD3 R4, P0, R6, UR11, RZ ;  /* 0x0000000b06047c10 */ /* 0x000fe2000ff1e0ff */
[----:B------:R-:W-:Y:S01]  /*1da0*/  IMAD.IADD R216, R220, 0x1, R240 ;  /* 0x00000001dcd87824 */ /* 0x000fe200078e02f0 */
[----:B------:R-:W-:Y:S01]  /*1db0*/  ISETP.LT.OR P1, PT, R28, 0x1, P5 ;  /* 0x000000011c00780c */ /* 0x000fe20002f21670 */
[C---:B------:R-:W-:Y:S01]  /*1dc0*/  IMAD R220, R0.reuse, 0x2, R220 ;  /* 0x0000000200dc7824 */ /* 0x040fe200078e02dc */
[----:B------:R4:W1:Y:S01]  /*1dd0*/  LDSM.16.M88.4 R152, [R212+0x100] ;  /* 0x00010000d498783b */ /* 0x0008620000000200 */
[----:B------:R-:W-:Y:S01]  /*1de0*/  IMAD R224, R0, 0x2, R216 ;  /* 0x0000000200e07824 */ /* 0x000fe200078e02d8 */
[----:B------:R-:W-:-:S02]  /*1df0*/  IADD3.X R5, R7, UR10, RZ, P0, !PT ;  /* 0x0000000a07057c10 */ /* 0x000fc400087fe4ff */
[----:B------:R4:W2:Y:S01]  /*1e00*/  LDSM.16.M88.4 R196, [R212+0x4100] ;  /* 0x00410000d4c4783b */ /* 0x0008a20000000200 */
[----:B------:R-:W-:Y:S02]  /*1e10*/  ISETP.LT.OR P0, PT, R28, 0x1, P6 ;  /* 0x000000011c00780c */ /* 0x000fe40003701670 */
[----:B------:R-:W-:Y:S01]  /*1e20*/  LOP3.LUT R3, R3, 0x1c0, RZ, 0xc0, !PT ;  /* 0x000001c003037812 */ /* 0x000fe200078ec0ff */
[----:B------:R4:W3:Y:S03]  /*1e30*/  LDSM.16.M88.4 R156, [R216] ;  /* 0x00000000d89c783b */ /* 0x0008e60000000200 */
[----:B------:R-:W-:Y:S01]  /*1e40*/  SHF.R.U32.HI R237, RZ, 0x3, R3 ;  /* 0x00000003ffed7819 */ /* 0x000fe20000011603 */
        /* <DEDUP_REMOVED lines=43> */
[----:B------:R-:W-:-:S03]  /*2100*/  IMAD.U32 R6, RZ, RZ, UR15 ;  /* 0x0000000fff067e24 */ /* 0x000fc6000f8e00ff */
[----:B------:R-:W-:Y:S01]  /*2110*/  UIMAD UR4, UR5, UR18, UR4 ;  /* 0x00000012050472a4 */ /* 0x000fe2000f8e0204 */
[----:B------:R-:W-:-:S05]  /*2120*/  IMAD.WIDE.U32 R6, R6, UR18, R40 ;  /* 0x0000001206067c25 */ /* 0x000fca000f8e0028 */
[----:B------:R-:W-:Y:S02]  /*2130*/  IADD3 R3, R7, UR4, RZ ;  /* 0x0000000407037c10 */ /* 0x000fe4000fffe0ff */
[----:B------:R-:W-:-:S04]  /*2140*/  LEA R4, P5, R6, c[0x0][0x1c8], 0x1 ;  /* 0x0000720006047a11 */ /* 0x000fc800078a08ff */
[----:B------:R-:W-:Y:S02]  /*2150*/  LEA.HI.X R5, R6, c[0x0][0x1cc], R3, 0x1, P5 ;  /* 0x0000730006057a11 */ /* 0x000fe400028f0c03 */
[----:B------:R-:W-:-:S03]  /*2160*/  IADD3 R6, P5, R8, R4, RZ ;  /* 0x0000000408067210 */ /* 0x000fc60007fbe0ff */
[----:B------:R1:W-:Y:S02]  /*2170*/  LDGSTS.E.BYPASS.LTC128B.128 [R35+0x1b100], [R4.64], !P4 ;  /* 0x1b10000004237fae */ /* 0x0003e4000e101d58 */
[C-C-:B------:R-:W-:Y:S01]  /*2180*/  IMAD.X R7, R9.reuse, 0x1, R5.reuse, P5 ;  /* 0x0000000109077824 */ /* 0x140fe200028e0605 */
[C-C-:B------:R-:W-:Y:S01]  /*2190*/  IADD3 R12, P6, P5, R8.reuse, 0x80, R4.reuse ;  /* 0x00000080080c7810 */ /* 0x140fe20007dde004 */
[----:B------:R1:W-:Y:S03]  /*21a0*/  LDGSTS.E.BYPASS.LTC128B.128 [R35+0x1e100], [R4.64+0x80], !P3 ;  /* 0x1e10008004237fae */ /* 0x0003e6000d901d58 */
[----:B------:R-:W-:Y:S01]  /*21b0*/  IADD3.X R13, R9, RZ, R5, P6, P5 ;  /* 0x000000ff090d7210 */ /* 0x000fe200037ea405 */
[----:B------:R1:W-:Y:S01]  /*21c0*/  LDGSTS.E.BYPASS.LTC128B.128 [R35+0x21100], [R4.64+0x100], !P2 ;  /* 0x2110010004237fae */ /* 0x0003e2000d101d58 */
[----:B------:R-:W-:-:S03]  /*21d0*/  IADD3 R10, P6, P5, R8, 0x100, R4 ;  /* 0x00000100080a7810 */ /* 0x000fc60007dde004 */
[----:B------:R1:W-:Y:S01]  /*21e0*/  LDGSTS.E.BYPASS.LTC128B.128 [R35+0x1c100], [R6.64], !P4 ;  /* 0x1c10000006237fae */ /* 0x0003e2000e101d58 */
[----:B------:R-:W-:Y:S02]  /*21f0*/  IADD3.X R11, R9, RZ, R5, P6, P5 ;  /* 0x000000ff090b7210 */ /* 0x000fe400037ea405 */
[----:B------:R-:W-:Y:S01]  /*2200*/  IADD3 R8, P5, R6, R8, RZ ;  /* 0x0000000806087210 */ /* 0x000fe20007fbe0ff */
[----:B------:R1:W-:Y:S04]  /*2210*/  LDGSTS.E.BYPASS.LTC128B.128 [R35+0x1f100], [R12.64], !P3 ;  /* 0x1f1000000c237fae */ /* 0x0003e8000d901d58 */
[----:B------:R-:W-:Y:S01]  /*2220*/  IMAD.X R9, R7, 0x1, R9, P5 ;  /* 0x0000000107097824 */ /* 0x000fe200028e0609 */
[----:B------:R1:W-:Y:S04]  /*2230*/  LDGSTS.E.BYPASS.LTC128B.128 [R35+0x22100], [R10.64], !P2 ;  /* 0x221000000a237fae */ /* 0x0003e8000d101d58 */
[----:B------:R1:W-:Y:S04]  /*2240*/  LDGSTS.E.BYPASS.LTC128B.128 [R35+0x1d100], [R8.64], !P4 ;  /* 0x1d10000008237fae */ /* 0x0003e8000e101d58 */
[----:B------:R1:W-:Y:S04]  /*2250*/  LDGSTS.E.BYPASS.LTC128B.128 [R35+0x20100], [R8.64+0x80], !P3 ;  /* 0x2010008008237fae */ /* 0x0003e8000d901d58 */
[----:B------:R1:W-:Y:S02]  /*2260*/  LDGSTS.E.BYPASS.LTC128B.128 [R35+0x23100], [R8.64+0x100], !P2 ;  /* 0x2310010008237fae */ /* 0x0003e4000d101d58 */
.L_x_1195:
[----:B-1234-:R-:W0:Y:S01]  /*2270*/  LDGDEPBAR ;  /* 0x00000000000079af */ /* 0x01ee220000000000 */
[----:B------:R-:W-:Y:S01]  /*2280*/  PLOP3.LUT P5, PT, PT, PT, UP0, 0x40, 0x0 ;  /* 0x000000000000781c */ /* 0x000fe20003fae808 */
[----:B------:R-:W-:Y:S01]  /*2290*/  IMAD.SHL.U32 R237, R237, 0x2, RZ ;  /* 0x00000002eded7824 */ /* 0x000fe200078e00ff */
[----:B------:R-:W-:-:S04]  /*22a0*/  SEL R239, R239, 0xffffffe0, !P1 ;  /* 0xffffffe0efef7807 */ /* 0x000fc80004800000 */
[C---:B------:R-:W-:Y:S01]  /*22b0*/  IADD3 R233, R237.reuse, 0x12100, RZ ;  /* 0x00012100ede97810 */ /* 0x040fe20007ffe0ff */
        /* <DEDUP_REMOVED lines=46> */
.L_x_1196:
[----:B--23--:R-:W-:Y:S01]  /*25a0*/  HMMA.16816.F32.BF16 R36, R152, R16, RZ ;  /* 0x000000109824723c */ /* 0x00cfe200000418ff */
[----:B------:R-:W-:Y:S01]  /*25b0*/  IMAD.MOV.U32 R3, RZ, RZ, 0x40 ;  /* 0x00000040ff037424 */ /* 0x000fe200078e00ff */
[----:B------:R-:W-:Y:S01]  /*25c0*/  PLOP3.LUT P5, PT, PT, PT, UP2, 0x80, 0x0 ;  /* 0x000000000000781c */ /* 0x000fe20003faf028 */
[----:B------:R-:W-:Y:S01]  /*25d0*/  UIADD3 UR9, UR14, UR9, URZ ;  /* 0x000000090e097290 */ /* 0x000fe2000fffe03f */
[----:B------:R-:W0:Y:S01]  /*25e0*/  LDGDEPBAR ;  /* 0x00000000000079af */ /* 0x000e220000000000 */
[----:B------:R-:W-:Y:S01]  /*25f0*/  UISETP.GE.AND UP0, UPT, UR28, 0x3, UPT ;  /* 0x000000031c00788c */ /* 0x000fe2000bf06270 */
[----:B------:R-:W-:-:S02]  /*2600*/  SEL R232, R3, 0xffffffc0, !P0 ;  /* 0xffffffc003e87807 */ /* 0x000fc40004000000 */
[----:B------:R-:W-:Y:S01]  /*2610*/  HMMA.16816.F32.BF16 R32, R152, R18, RZ ;  /* 0x000000129820723c */ /* 0x000fe200000418ff */
[----:B------:R-:W-:Y:S02]  /*2620*/  PLOP3.LUT P0, PT, PT, PT, UP2, 0x80, 0x0 ;  /* 0x000000000000781c */ /* 0x000fe40003f0f028 */
[----:B------:R-:W-:Y:S01]  /*2630*/  IMAD.IADD R3, R237, 0x1, R232 ;  /* 0x00000001ed037824 */ /* 0x000fe200078e02e8 */
[----:B------:R-:W-:-:S04]  /*2640*/  IADD3 R5, R232, R4, RZ ;  /* 0x00000004e8057210 */ /* 0x000fc80007ffe0ff */
[C---:B----4-:R-:W-:Y:S01]  /*2650*/  HMMA.16816.F32.BF16 R16, R152.reuse, R24, RZ ;  /* 0x000000189810723c */ /* 0x050fe200000418ff */
[----:B------:R-:W-:Y:S07]  /*2660*/  LDSM.16.M88.4 R104, [R5+0x16900] ;  /* 0x016900000568783b */ /* 0x000fee0000000200 */
[C---:B-1----:R-:W-:Y:S08]  /*2670*/  HMMA.16816.F32.BF16 R8, R152.reuse, R40, RZ ;  /* 0x000000289808723c */ /* 0x042ff000000418ff */
[C---:B------:R-:W-:Y:S08]  /*2680*/  HMMA.16816.F32.BF16 R12, R152.reuse, R26, RZ ;  /* 0x0000001a980c723c */ /* 0x040ff000000418ff */
[C---:B------:R-:W-:Y:S08]  /*2690*/  HMMA.16816.F32.BF16 R28, R152.reuse, R20, RZ ;  /* 0x00000014981c723c */ /* 0x040ff000000418ff */
[C---:B------:R-:W-:Y:S08]  /*26a0*/  HMMA.16816.F32.BF16 R20, R152.reuse, R22, RZ ;  /* 0x000000169814723c */ /* 0x040ff000000418ff */
[----:B------:R-:W-:Y:S01]  /*26b0*/  HMMA.16816.F32.BF16 R24, R152, R42, RZ ;  /* 0x0000002a9818723c */ /* 0x000fe200000418ff */
[----:B------:R-:W-:Y:S07]  /*26c0*/  LDSM.16.M88.4 R40, [R3+0x13900] ;  /* 0x013900000328783b */ /* 0x000fee0000000200 */
[C---:B------:R-:W-:Y:S01]  /*26d0*/  HMMA.16816.F32.BF16 R96, R156.reuse, R54, R32 ;  /* 0x000000369c60723c */ /* 0x040fe20000041820 */
[----:B------:R-:W1:Y:S07]  /*26e0*/  LDSM.16.M88.4 R32, [R3+0x12100] ;  /* 0x012100000320783b */ /* 0x000e6e0000000200 */
[C---:B------:R-:W-:Y:S08]  /*26f0*/  HMMA.16816.F32.BF16 R68, R156.reuse, R44, R16 ;  /* 0x0000002c9c44723c */ /* 0x040ff00000041810 */
[----:B------:R-:W-:Y:S08]  /*2700*/  HMMA.16816.F32.BF16 R56, R156, R60, R8 ;  /* 0x0000003c9c38723c */ /* 0x000ff00000041808 */
[C---:B------:R-:W-:Y:S08]  /*2710*/  HMMA.16816.F32.BF16 R8, R152.reuse, R72, RZ ;  /* 0x000000489808723c */ /* 0x040ff000000418ff */
[----:B------:R-:W-:Y:S08]  /*2720*/  HMMA.16816.F32.BF16 R16, R152, R74, RZ ;  /* 0x0000004a9810723c */ /* 0x000ff000000418ff */
[C---:B------:R-:W-:Y:S01]  /*2730*/  HMMA.16816.F32.BF16 R64, R156.reuse, R46, R12 ;  /* 0x0000002e9c40723c */ /* 0x040fe2000004180c */
[----:B------:R-:W-:Y:S07]  /*2740*/  LDSM.16.M88.4 R44, [R3+0x13100] ;  /* 0x01310000032c783b */ /* 0x000fee0000000200 */
[----:B------:R-:W-:Y:S01]  /*2750*/  HMMA.16816.F32.BF16 R88, R156, R52, R36 ;  /* 0x000000349c58723c */ /* 0x000fe20000041824 */
[----:B------:R-:W-:Y:S07]  /*2760*/  LDSM.16.M88.4 R36, [R3+0x14100] ;  /* 0x014100000324783b */ /* 0x000fee0000000200 */
[----:B------:R-:W-:Y:S08]  /*2770*/  HMMA.16816.F32.BF16 R12, R152, R84, RZ ;  /* 0x00000054980c723c */ /* 0x000ff000000418ff */
[C---:B------:R-:W-:Y:S08]  /*2780*/  HMMA.16816.F32.BF16 R80, R156.reuse, R48, R28 ;  /* 0x000000309c50723c */ /* 0x040ff0000004181c */
[C---:B------:R-:W-:Y:S01]  /*2790*/  HMMA.16816.F32.BF16 R76, R156.reuse, R50, R20 ;  /* 0x000000329c4c723c */ /* 0x040fe20000041814 */
[----:B------:R-:W2:Y:S07]  /*27a0*/  LDSM.16.M88.4 R48, [R3+0x12900] ;  /* 0x012900000330783b */ /* 0x000eae0000000200 */
[----:B------:R-:W-:Y:S08]  /*27b0*/  HMMA.16816.F32.BF16 R52, R156, R62, R24 ;  /* 0x0000003e9c34723c */ /* 0x000ff00000041818 */
[----:B------:R-:W-:Y:S01]  /*27c0*/  HMMA.16816.F32.BF16 R24, R152, R86, RZ ;  /* 0x000000569818723c */ /* 0x000fe200000418ff */
[----:B------:R-:W3:Y:S07]  /*27d0*/  LDSM.16.M88.4 R84, [R3+0x14900] ;  /* 0x014900000354783b */ /* 0x000eee0000000200 */
[C---:B------:R-:W-:Y:S08]  /*27e0*/  HMMA.16816.F32.BF16 R28, R156.reuse, R92, R8 ;  /* 0x0000005c9c1c723c */ /* 0x040ff00000041808 */
[C---:B------:R-:W-:Y:S01]  /*27f0*/  HMMA.16816.F32.BF16 R20, R156.reuse, R94, R16 ;  /* 0x0000005e9c14723c */ /* 0x040fe20000041810 */
[----:B------:R-:W4:Y:S07]  /*2800*/  LDSM.16.M88.4 R92, [R5+0x12100] ;  /* 0x01210000055c783b */ /* 0x000f2e0000000200 */
[----:B------:R-:W-:Y:S08]  /*2810*/  HMMA.16816.F32.BF16 R16, R156, R100, R12 ;  /* 0x000000649c10723c */ /* 0x000ff0000004180c */
[C---:B-1----:R-:W-:Y:S01]  /*2820*/  HMMA.16816.F32.BF16 R8, R184.reuse, R32, R88 ;  /* 0x00000020b808723c */ /* 0x042fe20000041858 */
[----:B------:R-:W1:Y:S07]  /*2830*/  LDSM.16.M88.4 R88, [R5+0x12900] ;  /* 0x012900000558783b */ /* 0x000e6e0000000200 */
[----:B------:R-:W-:Y:S01]  /*2840*/  HMMA.16816.F32.BF16 R32, R184, R34, R96 ;  /* 0x00000022b820723c */ /* 0x000fe20000041860 */
[----:B------:R-:W5:Y:S07]  /*2850*/  LDSM.16.M88.4 R96, [R5+0x13100] ;  /* 0x013100000560783b */ /* 0x000f6e0000000200 */
[----:B------:R-:W-:Y:S01]  /*2860*/  HMMA.16816.F32.BF16 R12, R156, R102, R24 ;  /* 0x000000669c0c723c */ /* 0x000fe20000041818 */
[----:B------:R-:W-:Y:S07]  /*2870*/  LDSM.16.M88.4 R100, [R4+0x17900] ;  /* 0x017900000464783b */ /* 0x000fee0000000200 */
[C---:B--2---:R-:W-:Y:S08]  /*2880*/  HMMA.16816.F32.BF16 R24, R184.reuse, R50, R76 ;  /* 0x00000032b818723c */ /* 0x044ff0000004184c */
[C---:B------:R-:W-:Y:S01]  /*2890*/  HMMA.16816.F32.BF16 R72, R184.reuse, R48, R80 ;  /* 0x00000030b848723c */ /* 0x040fe20000041850 */
[----:B------:R-:W2:Y:S07]  /*28a0*/  LDSM.16.M88.4 R48, [R5+0x13900] ;  /* 0x013900000530783b */ /* 0x000eae0000000200 */
[C---:B------:R-:W-:Y:S08]  /*28b0*/  HMMA.16816.F32.BF16 R60, R184.reuse, R44, R68 ;  /* 0x0000002cb83c723c */ /* 0x040ff00000041844 */
[C---:B------:R-:W-:Y:S08]  /*28c0*/  HMMA.16816.F32.BF16 R76, R184.reuse, R46, R64 ;  /* 0x0000002eb84c723c */ /* 0x040ff00000041840 */
[----:B---3--:R-:W-:Y:S08]  /*28d0*/  HMMA.16816.F32.BF16 R44, R184, R84, R16 ;  /* 0x00000054b82c723c */ /* 0x008ff00000041810 */
[----:B----4-:R-:W-:Y:S01]  /*28e0*/  HMMA.16816.F32.BF16 R16, R188, R94, R32 ;  /* 0x0000005ebc10723c */ /* 0x010fe20000041820 */
[----:B------:R-:W3:Y:S07]  /*28f0*/  LDSM.16.M88.4 R32, [R5+0x14900] ;  /* 0x014900000520783b */ /* 0x000eee0000000200 */
[C---:B------:R-:W-:Y:S08]  /*2900*/  HMMA.16816.F32.BF16 R68, R184.reuse, R40, R56 ;  /* 0x00000028b844723c */ /* 0x040ff00000041838 */
[C---:B------:R-:W-:Y:S08]  /*2910*/  HMMA.16816.F32.BF16 R64, R184.reuse, R42, R52 ;  /* 0x0000002ab840723c */ /* 0x040ff00000041834 */
[C---:B------:R-:W-:Y:S01]  /*2920*/  HMMA.16816.F32.BF16 R56, R184.reuse, R36, R28 ;  /* 0x00000024b838723c */ /* 0x040fe2000004181c */
[----:B------:R-:W-:Y:S07]  /*2930*/  LDSM.16.M88.4 R28, [R237+0x15100] ;  /* 0x01510000ed1c783b */ /* 0x000fee0000000200 */
[C---:B------:R-:W-:Y:S01]  /*2940*/  HMMA.16816.F32.BF16 R52, R184.reuse, R38, R20 ;  /* 0x00000026b834723c */ /* 0x040fe20000041814 */
[----:B------:R-:W4:Y:S07]  /*2950*/  LDSM.16.M88.4 R36, [R5+0x14100] ;  /* 0x014100000524783b */ /* 0x000f2e0000000200 */
[----:B------:R-:W-:Y:S08]  /*2960*/  HMMA.16816.F32.BF16 R40, R184, R86, R12 ;  /* 0x00000056b828723c */ /* 0x000ff0000004180c */
[C---:B------:R-:W-:Y:S08]  /*2970*/  HMMA.16816.F32.BF16 R20, R188.reuse, R92, R8 ;  /* 0x0000005cbc14723c */ /* 0x040ff00000041808 */
[C---:B-1----:R-:W-:Y:S01]  /*2980*/  HMMA.16816.F32.BF16 R8, R188.reuse, R90, R24 ;  /* 0x0000005abc08723c */ /* 0x042fe20000041818 */
[----:B------:R-:W1:Y:S07]  /*2990*/  LDSM.16.M88.4 R24, [R237+0x15900] ;  /* 0x01590000ed18783b */ /* 0x000e6e0000000200 */
[C---:B------:R-:W-:Y:S08]  /*29a0*/  HMMA.16816.F32.BF16 R12, R188.reuse, R88, R72 ;  /* 0x00000058bc0c723c */ /* 0x040ff00000041848 */
[C---:B-----5:R-:W-:Y:S01]  /*29b0*/  HMMA.16816.F32.BF16 R92, R188.reuse, R98, R76 ;  /* 0x00000062bc5c723c */ /* 0x060fe2000004184c */
[----:B------:R-:W5:Y:S07]  /*29c0*/  LDSM.16.M88.4 R76, [R237+0x16100] ;  /* 0x01610000ed4c783b */ /* 0x000f6e0000000200 */
[C---:B--2---:R-:W-:Y:S01]  /*29d0*/  HMMA.16816.F32.BF16 R84, R188.reuse, R48, R68 ;  /* 0x00000030bc54723c */ /* 0x044fe20000041844 */
[----:B------:R-:W-:Y:S07]  /*29e0*/  LDSM.16.M88.4 R68, [R237+0x17100] ;  /* 0x01710000ed44783b */ /* 0x000fee0000000200 */
[C---:B------:R-:W-:Y:S01]  /*29f0*/  HMMA.16816.F32.BF16 R64, R188.reuse, R50, R64 ;  /* 0x00000032bc40723c */ /* 0x040fe20000041840 */
[----:B------:R-:W2:Y:S07]  /*2a00*/  LDSM.16.M88.4 R48, [R237+0x16900] ;  /* 0x01690000ed30783b */ /* 0x000eae0000000200 */
[C---:B---3--:R-:W-:Y:S01]  /*2a10*/  HMMA.16816.F32.BF16 R80, R188.reuse, R32, R44 ;  /* 0x00000020bc50723c */ /* 0x048fe2000004182c */
[----:B------:R-:W-:Y:S07]  /*2a20*/  LDSM.16.M88.4 R44, [R4+0x16900] ;  /* 0x01690000042c783b */ /* 0x000fee0000000200 */
[C---:B------:R-:W-:Y:S01]  /*2a30*/  HMMA.16816.F32.BF16 R72, R188.reuse, R34, R40 ;  /* 0x00000022bc48723c */ /* 0x040fe20000041828 */
[----:B------:R-:W3:Y:S07]  /*2a40*/  LDSM.16.M88.4 R32, [R237+0x17900] ;  /* 0x01790000ed20783b */ /* 0x000eee0000000200 */
[C---:B------:R-:W-:Y:S08]  /*2a50*/  HMMA.16816.F32.BF16 R60, R188.reuse, R96, R60 ;  /* 0x00000060bc3c723c */ /* 0x040ff0000004183c */
[C---:B----4-:R-:W-:Y:S08]  /*2a60*/  HMMA.16816.F32.BF16 R96, R188.reuse, R36, R56 ;  /* 0x00000024bc60723c */ /* 0x050ff00000041838 */
[----:B------:R-:W-:Y:S08]  /*2a70*/  HMMA.16816.F32.BF16 R88, R188, R38, R52 ;  /* 0x00000026bc58723c */ /* 0x000ff00000041834 */
[C---:B------:R-:W-:Y:S01]  /*2a80*/  HMMA.16816.F32.BF16 R56, R196.reuse, R28, R20 ;  /* 0x0000001cc438723c */ /* 0x040fe20000041814 */
[----:B------:R-:W-:Y:S07]  /*2a90*/  LDSM.16.M88.4 R20, [R4+0x16100] ;  /* 0x016100000414783b */ /* 0x000fee0000000200 */
[C---:B------:R-:W-:Y:S01]  /*2aa0*/  HMMA.16816.F32.BF16 R52, R196.reuse, R30, R16 ;  /* 0x0000001ec434723c */ /* 0x040fe20000041810 */
[----:B------:R-:W4:Y:S07]  /*2ab0*/  LDSM.16.M88.4 R28, [R4+0x15100] ;  /* 0x01510000041c783b */ /* 0x000f2e0000000200 */
[C---:B-1----:R-:W-:Y:S08]  /*2ac0*/  HMMA.16816.F32.BF16 R40, R196.reuse, R24, R12 ;  /* 0x00000018c428723c */ /* 0x042ff0000004180c */
[C---:B------:R-:W-:Y:S01]  /*2ad0*/  HMMA.16816.F32.BF16 R16, R196.reuse, R26, R8 ;  /* 0x0000001ac410723c */ /* 0x040fe20000041808 */
[----:B------:R-:W1:Y:S07]  /*2ae0*/  LDSM.16.M88.4 R24, [R4+0x15900] ;  /* 0x015900000418783b */ /* 0x000e6e0000000200 */
[C---:B-----5:R-:W-:Y:S08]  /*2af0*/  HMMA.16816.F32.BF16 R12, R196.reuse, R76, R60 ;  /* 0x0000004cc40c723c */ /* 0x060ff0000004183c */
[C---:B--2---:R-:W-:Y:S08]  /*2b00*/  HMMA.16816.F32.BF16 R36, R196.reuse, R48, R84 ;  /* 0x00000030c424723c */ /* 0x044ff00000041854 */
[C---:B------:R-:W-:Y:S08]  /*2b10*/  HMMA.16816.F32.BF16 R60, R196.reuse, R68, R96 ;  /* 0x00000044c43c723c */ /* 0x040ff00000041860 */
[C---:B------:R-:W-:Y:S01]  /*2b20*/  HMMA.16816.F32.BF16 R48, R196.reuse, R50, R64 ;  /* 0x00000032c430723c */ /* 0x040fe20000041840 */
[----:B------:R-:W2:Y:S07]  /*2b30*/  LDSM.16.M88.4 R64, [R4+0x17100] ;  /* 0x017100000440783b */ /* 0x000eae0000000200 */
[C---:B------:R-:W-:Y:S08]  /*2b40*/  HMMA.16816.F32.BF16 R68, R196.reuse, R70, R88 ;  /* 0x00000046c444723c */ /* 0x040ff00000041858 */
[C---:B---3--:R-:W-:Y:S01]  /*2b50*/  HMMA.16816.F32.BF16 R88, R196.reuse, R34, R72 ;  /* 0x00000022c458723c */ /* 0x048fe20000041848 */
[----:B------:R-:W3:Y:S07]  /*2b60*/  LDSM.16.M88.4 R72, [R3+0x15100] ;  /* 0x015100000348783b */ /* 0x000eee0000000200 */
[C---:B------:R-:W-:Y:S08]  /*2b70*/  HMMA.16816.F32.BF16 R8, R196.reuse, R78, R92 ;  /* 0x0000004ec408723c */ /* 0x040ff0000004185c */
[----:B------:R-:W-:Y:S01]  /*2b80*/  HMMA.16816.F32.BF16 R76, R196, R32, R80 ;  /* 0x00000020c44c723c */ /* 0x000fe20000041850 */
[----:B------:R-:W-:Y:S07]  /*2b90*/  LDSM.16.M88.4 R32, [R3+0x17100] ;  /* 0x017100000320783b */ /* 0x000fee0000000200 */
[C---:B----4-:R-:W-:Y:S01]  /*2ba0*/  HMMA.16816.F32.BF16 R92, R200.reuse, R28, R56 ;  /* 0x0000001cc85c723c */ /* 0x050fe20000041838 */
[----:B------:R-:W4:Y:S07]  /*2bb0*/  LDSM.16.M88.4 R56, [R3+0x15900] ;  /* 0x015900000338783b */ /* 0x000f2e0000000200 */
[C---:B------:R-:W-:Y:S01]  /*2bc0*/  HMMA.16816.F32.BF16 R80, R200.reuse, R30, R52 ;  /* 0x0000001ec850723c */ /* 0x040fe20000041834 */
[----:B------:R-:W5:Y:S07]  /*2bd0*/  LDSM.16.M88.4 R28, [R3+0x16100] ;  /* 0x01610000031c783b */ /* 0x000f6e0000000200 */
[C---:B-1----:R-:W-:Y:S08]  /*2be0*/  HMMA.16816.F32.BF16 R84, R200.reuse, R24, R40 ;  /* 0x00000018c854723c */ /* 0x042ff00000041828 */
[C---:B------:R-:W-:Y:S01]  /*2bf0*/  HMMA.16816.F32.BF16 R96, R200.reuse, R26, R16 ;  /* 0x0000001ac860723c */ /* 0x040fe20000041810 */
[----:B------:R-:W1:Y:S07]  /*2c00*/  LDSM.16.M88.4 R24, [R3+0x16900] ;  /* 0x016900000318783b */ /* 0x000e6e0000000200 */
[C---:B------:R-:W-:Y:S08]  /*2c10*/  HMMA.16816.F32.BF16 R52, R200.reuse, R20, R12 ;  /* 0x00000014c834723c */ /* 0x040ff0000004180c */
[C---:B------:R-:W-:Y:S08]  /*2c20*/  HMMA.16816.F32.BF16 R20, R200.reuse, R22, R8 ;  /* 0x00000016c814723c */ /* 0x040ff00000041808 */
[C---:B------:R-:W-:Y:S08]  /*2c30*/  HMMA.16816.F32.BF16 R16, R200.reuse, R44, R36 ;  /* 0x0000002cc810723c */ /* 0x040ff00000041824 */
[C---:B------:R-:W-:Y:S01]  /*2c40*/  HMMA.16816.F32.BF16 R12, R200.reuse, R46, R48 ;  /* 0x0000002ec80c723c */ /* 0x040fe20000041830 */
[----:B------:R-:W1:Y:S07]  /*2c50*/  LDSM.16.M88.4 R44, [R3+0x17900] ;  /* 0x01790000032c783b */ /* 0x000e6e0000000200 */
[C---:B--2---:R-:W-:Y:S08]  /*2c60*/  HMMA.16816.F32.BF16 R8, R200.reuse, R64, R60 ;  /* 0x00000040c808723c */ /* 0x044ff0000004183c */
[C---:B------:R-:W-:Y:S08]  /*2c70*/  HMMA.16816.F32.BF16 R36, R200.reuse, R66, R68 ;  /* 0x00000042c824723c */ /* 0x040ff00000041844 */
[----:B------:R-:W-:Y:S01]  /*2c80*/  HMMA.16816.F32.BF16 R40, R200, R100, R76 ;  /* 0x00000064c828723c */ /* 0x000fe2000004184c */
[----:B------:R-:W2:Y:S07]  /*2c90*/  LDSM.16.M88.4 R76, [R5+0x15100] ;  /* 0x01510000054c783b */ /* 0x000eae0000000200 */
[----:B---3--:R-:W-:Y:S01]  /*2ca0*/  HMMA.16816.F32.BF16 R64, R204, R72, R92 ;  /* 0x00000048cc40723c */ /* 0x008fe2000004185c */
[----:B------:R-:W3:Y:S07]  /*2cb0*/  LDSM.16.M88.4 R92, [R5+0x16100] ;  /* 0x01610000055c783b */ /* 0x000eee0000000200 */
[----:B------:R-:W-:Y:S01]  /*2cc0*/  HMMA.16816.F32.BF16 R60, R200, R102, R88 ;  /* 0x00000066c83c723c */ /* 0x000fe20000041858 */
[----:B------:R-:W1:Y:S04]  /*2cd0*/  LDSM.16.M88.4 R88, [R5+0x15900] ;  /* 0x015900000558783b */ /* 0x000e680000000200 */
[----:B------:R-:W-:Y:S03]  /*2ce0*/  LDSM.16.M88.4 R100, [R5+0x17100] ;  /* 0x017100000564783b */ /* 0x000fe60000000200 */
[C---:B------:R-:W-:Y:S08]  /*2cf0*/  HMMA.16816.F32.BF16 R72, R204.reuse, R74, R80 ;  /* 0x0000004acc48723c */ /* 0x040ff00000041850 */
[C---:B----4-:R-:W-:Y:S08]  /*2d00*/  HMMA.16816.F32.BF16 R84, R204.reuse, R56, R84 ;  /* 0x00000038cc54723c */ /* 0x050ff00000041854 */
[C---:B------:R-:W-:Y:S08]  /*2d10*/  HMMA.16816.F32.BF16 R80, R204.reuse, R58, R96 ;  /* 0x0000003acc50723c */ /* 0x040ff00000041860 */
[C---:B-----5:R-:W-:Y:S08]  /*2d20*/  HMMA.16816.F32.BF16 R68, R204.reuse, R28, R52 ;  /* 0x0000001ccc44723c */ /* 0x060ff00000041834 */
[C---:B------:R-:W-:Y:S01]  /*2d30*/  HMMA.16816.F32.BF16 R56, R204.reuse, R30, R20 ;  /* 0x0000001ecc38723c */ /* 0x040fe20000041814 */
[----:B------:R-:W4:Y:S07]  /*2d40*/  LDSM.16.M88.4 R28, [R5+0x17900] ;  /* 0x01790000051c783b */ /* 0x000f2e0000000200 */
[C---:B-1----:R-:W-:Y:S08]  /*2d50*/  HMMA.16816.F32.BF16 R52, R204.reuse, R24, R16 ;  /* 0x00000018cc34723c */ /* 0x042ff00000041810 */
[C---:B------:R-:W-:Y:S08]  /*2d60*/  HMMA.16816.F32.BF16 R48, R204.reuse, R26, R12 ;  /* 0x0000001acc30723c */ /* 0x040ff0000004180c */
[C---:B------:R-:W-:Y:S01]  /*2d70*/  HMMA.16816.F32.BF16 R16, R204.reuse, R44, R40 ;  /* 0x0000002ccc10723c */ /* 0x040fe20000041828 */
[----:B------:R-:W-:Y:S07]  /*2d80*/  LDSM.16.M88.4 R40, [R237+0x18900] ;  /* 0x01890000ed28783b */ /* 0x000fee0000000200 */
[C---:B------:R-:W-:Y:S01]  /*2d90*/  HMMA.16816.F32.BF16 R12, R204.reuse, R46, R60 ;  /* 0x0000002ecc0c723c */ /* 0x040fe2000004183c */
[----:B------:R-:W-:Y:S07]  /*2da0*/  LDSM.16.M88.4 R60, [R237+0x19900] ;  /* 0x01990000ed3c783b */ /* 0x000fee0000000200 */
[C---:B------:R-:W-:Y:S08]  /*2db0*/  HMMA.16816.F32.BF16 R24, R204.reuse, R32, R8 ;  /* 0x00000020cc18723c */ /* 0x040ff00000041808 */
[----:B------:R-:W-:Y:S01]  /*2dc0*/  HMMA.16816.F32.BF16 R20, R204, R34, R36 ;  /* 0x00000022cc14723c */ /* 0x000fe20000041824 */
[----:B------:R-:W1:Y:S07]  /*2dd0*/  LDSM.16.M88.4 R32, [R237+0x18100] ;  /* 0x01810000ed20783b */ /* 0x000e6e0000000200 */
[C---:B--2---:R-:W-:Y:S08]  /*2de0*/  HMMA.16816.F32.BF16 R8, R208.reuse, R76, R64 ;  /* 0x0000004cd008723c */ /* 0x044ff00000041840 */
[C---:B------:R-:W-:Y:S08]  /*2df0*/  HMMA.16816.F32.BF16 R36, R208.reuse, R78, R72 ;  /* 0x0000004ed024723c */ /* 0x040ff00000041848 */
[C---:B---3--:R-:W-:Y:S08]  /*2e00*/  HMMA.16816.F32.BF16 R76, R208.reuse, R94, R56 ;  /* 0x0000005ed04c723c */ /* 0x048ff00000041838 */
[C---:B------:R-:W-:Y:S01]  /*2e10*/  HMMA.16816.F32.BF16 R56, R208.reuse, R104, R52 ;  /* 0x00000068d038723c */ /* 0x040fe20000041834 */
[----:B------:R-:W2:Y:S07]  /*2e20*/  LDSM.16.M88.4 R52, [R237+0x19100] ;  /* 0x01910000ed34783b */ /* 0x000eae0000000200 */
[C---:B------:R-:W-:Y:S01]  /*2e30*/  HMMA.16816.F32.BF16 R96, R208.reuse, R88, R84 ;  /* 0x00000058d060723c */ /* 0x040fe20000041854 */
[----:B------:R-:W-:Y:S07]  /*2e40*/  LDSM.16.M88.4 R84, [R4+0x19100] ;  /* 0x019100000454783b */ /* 0x000fee0000000200 */
[C---:B------:R-:W-:Y:S08]  /*2e50*/  HMMA.16816.F32.BF16 R72, R208.reuse, R106, R48 ;  /* 0x0000006ad048723c */ /* 0x040ff00000041830 */
[C---:B------:R-:W-:Y:S08]  /*2e60*/  HMMA.16816.F32.BF16 R88, R208.reuse, R90, R80 ;  /* 0x0000005ad058723c */ /* 0x040ff00000041850 */
[C---:B----4-:R-:W-:Y:S08]  /*2e70*/  HMMA.16816.F32.BF16 R48, R208.reuse, R28, R16 ;  /* 0x0000001cd030723c */ /* 0x050ff00000041810 */
[C---:B------:R-:W-:Y:S01]  /*2e80*/  HMMA.16816.F32.BF16 R44, R208.reuse, R30, R12 ;  /* 0x0000001ed02c723c */ /* 0x040fe2000004180c */
[----:B------:R-:W3:Y:S07]  /*2e90*/  LDSM.16.M88.4 R28, [R237+0x1a100] ;  /* 0x01a10000ed1c783b */ /* 0x000eee0000000200 */
[C---:B------:R-:W-:Y:S01]  /*2ea0*/  HMMA.16816.F32.BF16 R80, R208.reuse, R92, R68 ;  /* 0x0000005cd050723c */ /* 0x040fe20000041844 */
[----:B------:R-:W-:Y:S07]  /*2eb0*/  LDSM.16.M88.4 R92, [R4+0x19900] ;  /* 0x01990000045c783b */ /* 0x000fee0000000200 */
[C---:B------:R-:W-:Y:S01]  /*2ec0*/  HMMA.16816.F32.BF16 R68, R208.reuse, R100, R24 ;  /* 0x00000064d044723c */ /* 0x040fe20000041818 */
[----:B------:R-:W4:Y:S07]  /*2ed0*/  LDSM.16.M88.4 R24, [R237+0x1a900] ;  /* 0x01a90000ed18783b */ /* 0x000f2e0000000200 */
[----:B------:R-:W-:Y:S01]  /*2ee0*/  HMMA.16816.F32.BF16 R64, R208, R102, R20 ;  /* 0x00000066d040723c */ /* 0x000fe20000041814 */
[----:B------:R-:W5:Y:S06]  /*2ef0*/  LDSM.16.M88.4 R20, [R4+0x18100] ;  /* 0x018100000414783b */ /* 0x000f6c0000000200 */
[----:B------:R-:W-:Y:S01]  /*2f00*/  IMAD.SHL.U32 R103, R2, 0x2, RZ ;  /* 0x0000000202677824 */ /* 0x000fe200078e00ff */
[----:B-1----:R-:W-:Y:S03]  /*2f10*/  HMMA.16816.F32.BF16 R16, R212, R32, R8 ;  /* 0x00000020d410723c */ /* 0x002fe60000041808 */
[----:B------:R-:W-:Y:S01]  /*2f20*/  IMAD.IADD R2, R240, 0x1, R103 ;  /* 0x00000001f0027824 */ /* 0x000fe200078e0267 */
[----:B------:R-:W-:-:S04]  /*2f30*/  LEA R236, R0, R103, 0x1 ;  /* 0x0000006700ec7211 */ /* 0x000fc800078e08ff */
[----:B------:R-:W-:Y:S01]  /*2f40*/  HMMA.16816.F32.BF16 R12, R212, R34, R36 ;  /* 0x00000022d40c723c */ /* 0x000fe20000041824 */
[----:B------:R-:W1:Y:S01]  /*2f50*/  LDSM.16.M88.4 R32, [R4+0x18900] ;  /* 0x018900000420783b */ /* 0x000e620000000200 */
[----:B------:R-:W-:-:S06]  /*2f60*/  IMAD.IADD R0, R240, 0x1, R236 ;  /* 0x00000001f0007824 */ /* 0x000fcc00078e02ec */
[C---:B------:R-:W-:Y:S08]  /*2f70*/  HMMA.16816.F32.BF16 R8, R212.reuse, R40, R96 ;  /* 0x00000028d408723c */ /* 0x040ff00000041860 */
[C---:B------:R-:W-:Y:S01]  /*2f80*/  HMMA.16816.F32.BF16 R36, R212.reuse, R42, R88 ;  /* 0x0000002ad424723c */ /* 0x040fe20000041858 */
[----:B------:R-:W-:Y:S07]  /*2f90*/  LDSM.16.M88.4 R88, [R4+0x1a100] ;  /* 0x01a100000458783b */ /* 0x000fee0000000200 */
[C---:B--2---:R-:W-:Y:S01]  /*2fa0*/  HMMA.16816.F32.BF16 R40, R212.reuse, R52, R80 ;  /* 0x00000034d428723c */ /* 0x044fe20000041850 */
[----:B------:R-:W2:Y:S07]  /*2fb0*/  LDSM.16.M88.4 R80, [R3+0x18100] ;  /* 0x018100000350783b */ /* 0x000eae0000000200 */
[C---:B------:R-:W-:Y:S08]  /*2fc0*/  HMMA.16816.F32.BF16 R56, R212.reuse, R60, R56 ;  /* 0x0000003cd438723c */ /* 0x040ff00000041838 */
[C---:B------:R-:W-:Y:S08]  /*2fd0*/  HMMA.16816.F32.BF16 R72, R212.reuse, R62, R72 ;  /* 0x0000003ed448723c */ /* 0x040ff00000041848 */
[C---:B---3--:R-:W-:Y:S08]  /*2fe0*/  HMMA.16816.F32.BF16 R60, R212.reuse, R28, R68 ;  /* 0x0000001cd43c723c */ /* 0x048ff00000041844 */
[C---:B------:R-:W-:Y:S08]  /*2ff0*/  HMMA.16816.F32.BF16 R52, R212.reuse, R54, R76 ;  /* 0x00000036d434723c */ /* 0x040ff0000004184c */
[C---:B------:R-:W-:Y:S01]  /*3000*/  HMMA.16816.F32.BF16 R68, R212.reuse, R30, R64 ;  /* 0x0000001ed444723c */ /* 0x040fe20000041840 */
[----:B------:R-:W-:Y:S07]  /*3010*/  LDSM.16.M88.4 R28, [R5+0x18100] ;  /* 0x01810000051c783b */ /* 0x000fee0000000200 */
[C---:B----4-:R-:W-:Y:S08]  /*3020*/  HMMA.16816.F32.BF16 R76, R212.reuse, R24, R48 ;  /* 0x00000018d44c723c */ /* 0x050ff00000041830 */
[----:B------:R-:W-:Y:S08]  /*3030*/  HMMA.16816.F32.BF16 R64, R212, R26, R44 ;  /* 0x0000001ad440723c */ /* 0x000ff0000004182c */
[C---:B-----5:R-:W-:Y:S01]  /*3040*/  HMMA.16816.F32.BF16 R48, R216.reuse, R20, R16 ;  /* 0x00000014d830723c */ /* 0x060fe20000041810 */
[----:B------:R-:W-:Y:S07]  /*3050*/  LDSM.16.M88.4 R16, [R4+0x1a900] ;  /* 0x01a900000410783b */ /* 0x000fee0000000200 */
[C---:B------:R-:W-:Y:S01]  /*3060*/  HMMA.16816.F32.BF16 R44, R216.reuse, R22, R12 ;  /* 0x00000016d82c723c */ /* 0x040fe2000004180c */
[----:B------:R-:W3:Y:S07]  /*3070*/  LDSM.16.M88.4 R12, [R3+0x18900] ;  /* 0x01890000030c783b */ /* 0x000eee0000000200 */
[C---:B-1----:R-:W-:Y:S08]  /*3080*/  HMMA.16816.F32.BF16 R24, R216.reuse, R32, R8 ;  /* 0x00000020d818723c */ /* 0x042ff00000041808 */
[----:B------:R-:W-:Y:S01]  /*3090*/  HMMA.16816.F32.BF16 R20, R216, R34, R36 ;  /* 0x00000022d814723c */ /* 0x000fe20000041824 */
[----:B------:R-:W1:Y:S07]  /*30a0*/  LDSM.16.M88.4 R36, [R3+0x19100] ;  /* 0x019100000324783b */ /* 0x000e6e0000000200 */
[----:B--2---:R-:W-:Y:S01]  /*30b0*/  HMMA.16816.F32.BF16 R8, R220, R80, R48 ;  /* 0x00000050dc08723c */ /* 0x004fe20000041830 */
[----:B------:R-:W2:Y:S07]  /*30c0*/  LDSM.16.M88.4 R48, [R5+0x18900] ;  /* 0x018900000530783b */ /* 0x000eae0000000200 */
[C---:B------:R-:W-:Y:S08]  /*30d0*/  HMMA.16816.F32.BF16 R32, R216.reuse, R84, R40 ;  /* 0x00000054d820723c */ /* 0x040ff00000041828 */
[----:B------:R-:W-:Y:S08]  /*30e0*/  HMMA.16816.F32.BF16 R52, R216, R86, R52 ;  /* 0x00000056d834723c */ /* 0x000ff00000041834 */
[----:B---3--:R-:W-:Y:S08]  /*30f0*/  HMMA.16816.F32.BF16 R24, R220, R12, R24 ;  /* 0x0000000cdc18723c */ /* 0x008ff00000041818 */
[C---:B------:R-:W-:Y:S01]  /*3100*/  HMMA.16816.F32.BF16 R84, R216.reuse, R88, R60 ;  /* 0x00000058d854723c */ /* 0x040fe2000004183c */
[----:B------:R-:W3:Y:S07]  /*3110*/  LDSM.16.M88.4 R60, [R3+0x19900] ;  /* 0x01990000033c783b */ /* 0x000eee0000000200 */
[C---:B------:R-:W-:Y:S08]  /*3120*/  HMMA.16816.F32.BF16 R56, R216.reuse, R92, R56 ;  /* 0x0000005cd838723c */ /* 0x040ff00000041838 */
[----:B------:R-:W-:Y:S08]  /*3130*/  HMMA.16816.F32.BF16 R72, R216, R94, R72 ;  /* 0x0000005ed848723c */ /* 0x000ff00000041848 */
[----:B------:R-:W-:Y:S08]  /*3140*/  HMMA.16816.F32.BF16 R40, R220, R82, R44 ;  /* 0x00000052dc28723c */ /* 0x000ff0000004182c */
[C---:B------:R-:W-:Y:S08]  /*3150*/  HMMA.16816.F32.BF16 R80, R216.reuse, R16, R76 ;  /* 0x00000010d850723c */ /* 0x040ff0000004184c */
[----:B------:R-:W-:Y:S08]  /*3160*/  HMMA.16816.F32.BF16 R92, R216, R18, R64 ;  /* 0x00000012d85c723c */ /* 0x000ff00000041840 */
[C---:B------:R-:W-:Y:S01]  /*3170*/  HMMA.16816.F32.BF16 R16, R220.reuse, R14, R20 ;  /* 0x0000000edc10723c */ /* 0x040fe20000041814 */
[----:B------:R-:W4:Y:S07]  /*3180*/  LDSM.16.M88.4 R20, [R5+0x19100] ;  /* 0x019100000514783b */ /* 0x000f2e0000000200 */
[----:B-1----:R-:W-:Y:S01]  /*3190*/  HMMA.16816.F32.BF16 R12, R220, R36, R32 ;  /* 0x00000024dc0c723c */ /* 0x002fe20000041820 */
[----:B------:R-:W-:Y:S07]  /*31a0*/  LDSM.16.M88.4 R32, [R5+0x19900] ;  /* 0x019900000520783b */ /* 0x000fee0000000200 */
[C---:B--2---:R-:W-:Y:S01]  /*31b0*/  HMMA.16816.F32.BF16 R64, R224.reuse, R48, R24 ;  /* 0x00000030e040723c */ /* 0x044fe20000041818 */
[----:B------:R-:W1:Y:S07]  /*31c0*/  LDSM.16.M88.4 R24, [R3+0x1a100] ;  /* 0x01a100000318783b */ /* 0x000e6e0000000200 */
[----:B------:R-:W-:Y:S08]  /*31d0*/  HMMA.16816.F32.BF16 R76, R224, R28, R8 ;  /* 0x0000001ce04c723c */ /* 0x000ff00000041808 */
[----:B------:R-:W-:Y:S08]  /*31e0*/  HMMA.16816.F32.BF16 R8, R220, R38, R52 ;  /* 0x00000026dc08723c */ /* 0x000ff00000041834 */
[----:B------:R-:W-:Y:S01]  /*31f0*/  HMMA.16816.F32.BF16 R44, R224, R50, R16 ;  /* 0x00000032e02c723c */ /* 0x000fe20000041810 */
[----:B------:R-:W-:Y:S07]  /*3200*/  LDSM.16.M88.4 R16, [R5+0x1a100] ;  /* 0x01a100000510783b */ /* 0x000fee0000000200 */
[----:B------:R-:W-:Y:S01]  /*3210*/  HMMA.16816.F32.BF16 R88, R216, R90, R68 ;  /* 0x0000005ad858723c */ /* 0x000fe20000041844 */
[----:B------:R-:W-:-:S04]  /*3220*/  FMUL.FTZ R4, R76, c[0x0][0x320] ;  /* 0x0000c8004c047a20 */ /* 0x000fc80000410000 */
[----:B------:R2:W5:Y:S03]  /*3230*/  MUFU.TANH R96, R4 ;  /* 0x0000000400607308 */ /* 0x0005660000002400 */
[----:B------:R-:W-:Y:S01]  /*3240*/  HMMA.16816.F32.BF16 R68, R224, R30, R40 ;  /* 0x0000001ee044723c */ /* 0x000fe20000041828 */
[----:B------:R1:W5:Y:S07]  /*3250*/  LDSM.16.M88.4 R28, [R3+0x1a900] ;  /* 0x01a90000031c783b */ /* 0x00036e0000000200 */
[----:B---3--:R-:W-:Y:S01]  /*3260*/  HMMA.16816.F32.BF16 R40, R220, R60, R56 ;  /* 0x0000003cdc28723c */ /* 0x008fe20000041838 */
[----:B--2---:R-:W-:-:S07]  /*3270*/  FMUL.FTZ R4, R77, c[0x0][0x320] ;  /* 0x0000c8004d047a20 */ /* 0x004fce0000410000 */
[----:B----4-:R-:W-:Y:S01]  /*3280*/  HMMA.16816.F32.BF16 R52, R224, R20, R12 ;  /* 0x00000014e034723c */ /* 0x010fe2000004180c */
[----:B------:R2:W3:Y:S07]  /*3290*/  MUFU.TANH R76, R4 ;  /* 0x00000004004c7308 */ /* 0x0004ee0000002400 */
[----:B------:R-:W-:Y:S01]  /*32a0*/  HMMA.16816.F32.BF16 R36, R220, R62, R72 ;  /* 0x0000003edc24723c */ /* 0x000fe20000041848 */
[----:B-1----:R-:W-:-:S04]  /*32b0*/  FMUL.FTZ R3, R65, c[0x0][0x320] ;  /* 0x0000c80041037a20 */ /* 0x002fc80000410000 */
[----:B------:R1:W-:Y:S03]  /*32c0*/  MUFU.TANH R48, R3 ;  /* 0x0000000300307308 */ /* 0x0003e60000002400 */
[----:B------:R-:W-:Y:S01]  /*32d0*/  HMMA.16816.F32.BF16 R56, R224, R22, R8 ;  /* 0x00000016e038723c */ /* 0x000fe20000041808 */
[----:B--2---:R-:W-:-:S04]  /*32e0*/  FMUL.FTZ R4, R68, c[0x0][0x320] ;  /* 0x0000c80044047a20 */ /* 0x004fc80000410000 */
[----:B------:R2:W4:Y:S03]  /*32f0*/  MUFU.TANH R68, R4 ;  /* 0x0000000400447308 */ /* 0x0005260000002400 */
[----:B------:R-:W-:Y:S01]  /*3300*/  HMMA.16816.F32.BF16 R12, R220, R24, R84 ;  /* 0x00000018dc0c723c */ /* 0x000fe20000041854 */
[----:B------:R-:W-:Y:S02]  /*3310*/  FMUL.FTZ R54, R54, c[0x0][0x320] ;  /* 0x0000c80036367a20 */ /* 0x000fe40000410000 */
[----:B-1----:R-:W-:-:S05]  /*3320*/  FMUL.FTZ R3, R44, c[0x0][0x320] ;  /* 0x0000c8002c037a20 */ /* 0x002fca0000410000 */
[----:B------:R-:W-:Y:S01]  /*3330*/  HMMA.16816.F32.BF16 R8, R220, R26, R88 ;  /* 0x0000001adc08723c */ /* 0x000fe20000041858 */
[----:B------:R1:W-:Y:S01]  /*3340*/  MUFU.TANH R44, R3 ;  /* 0x00000003002c7308 */ /* 0x0003e20000002400 */
[----:B------:R3:W3:Y:S01]  /*3350*/  LDSM.16.M88.4 R24, [R5+0x1a900] ;  /* 0x01a900000518783b */ /* 0x0006e20000000200 */
[----:B------:R-:W-:-:S04]  /*3360*/  DEPBAR.LE SB0, 0x2 ;  /* 0x000080800000791a */ /* 0x000fc80000000000 */
[----:B--2---:R-:W-:Y:S01]  /*3370*/  FMUL.FTZ R4, R69, c[0x0][0x320] ;  /* 0x0000c80045047a20 */ /* 0x004fe20000410000 */
[C---:B------:R-:W-:Y:S01]  /*3380*/  HMMA.16816.F32.BF16 R40, R224.reuse, R32, R40 ;  /* 0x00000020e028723c */ /* 0x040fe20000041828 */
[----:B------:R-:W-:Y:S02]  /*3390*/  FMUL.FTZ R59, R59, c[0x0][0x320] ;  /* 0x0000c8003b3b7a20 */ /* 0x000fe40000410000 */
[----:B------:R2:W2:Y:S05]  /*33a0*/  MUFU.TANH R61, R4 ;  /* 0x00000004003d7308 */ /* 0x0004aa0000002400 */
[----:B------:R-:W-:Y:S01]  /*33b0*/  HMMA.16816.F32.BF16 R36, R224, R34, R36 ;  /* 0x00000022e024723c */ /* 0x000fe20000041824 */
[----:B-1----:R-:W-:-:S04]  /*33c0*/  FMUL.FTZ R3, R45, c[0x0][0x320] ;  /* 0x0000c8002d037a20 */ /* 0x002fc80000410000 */
[----:B------:R1:W-:Y:S03]  /*33d0*/  MUFU.TANH R51, R3 ;  /* 0x0000000300337308 */ /* 0x0003e60000002400 */
[----:B-----5:R-:W-:Y:S01]  /*33e0*/  HMMA.16816.F32.BF16 R20, R220, R28, R80 ;  /* 0x0000001cdc14723c */ /* 0x020fe20000041850 */
[----:B--2---:R-:W-:-:S04]  /*33f0*/  FMUL.FTZ R4, R64, c[0x0][0x320] ;  /* 0x0000c80040047a20 */ /* 0x004fc80000410000 */
[----:B------:R3:W2:Y:S03]  /*3400*/  MUFU.TANH R60, R4 ;  /* 0x00000004003c7308 */ /* 0x0006a60000002400 */
[C---:B------:R-:W-:Y:S01]  /*3410*/  HMMA.16816.F32.BF16 R8, R224.reuse, R18, R8 ;  /* 0x00000012e008723c */ /* 0x040fe20000041808 */
[----:B------:R-:W-:Y:S02]  /*3420*/  FMUL.FTZ R42, R42, c[0x0][0x320] ;  /* 0x0000c8002a2a7a20 */ /* 0x000fe40000410000 */
[----:B------:R-:W-:Y:S02]  /*3430*/  FMUL.FTZ R43, R43, c[0x0][0x320] ;  /* 0x0000c8002b2b7a20 */ /* 0x000fe40000410000 */
[----:B-1----:R-:W-:Y:S02]  /*3440*/  FMUL.FTZ R3, R52, c[0x0][0x320] ;  /* 0x0000c80034037a20 */ /* 0x002fe40000410000 */
[----:B------:R-:W-:Y:S01]  /*3450*/  MUFU.TANH R42, R42 ;  /* 0x0000002a002a7308 */ /* 0x000fe20000002400 */
[----:B------:R-:W-:Y:S01]  /*3460*/  HMMA.16816.F32.BF16 R32, R224, R16, R12 ;  /* 0x00000010e020723c */ /* 0x000fe2000004180c */
[----:B------:R-:W-:-:S02]  /*3470*/  FMUL.FTZ R37, R37, c[0x0][0x320] ;  /* 0x0000c80025257a20 */ /* 0x000fc40000410000 */
[----:B------:R-:W-:Y:S02]  /*3480*/  FMUL.FTZ R38, R38, c[0x0][0x320] ;  /* 0x0000c80026267a20 */ /* 0x000fe40000410000 */
[----:B------:R-:W-:Y:S02]  /*3490*/  FMUL.FTZ R39, R39, c[0x0][0x320] ;  /* 0x0000c80027277a20 */ /* 0x000fe40000410000 */
[----:B------:R1:W5:Y:S01]  /*34a0*/  MUFU.TANH R130, R3 ;  /* 0x0000000300827308 */ /* 0x0003620000002400 */
[----:B---3--:R-:W-:Y:S07]  /*34b0*/  HMMA.16816.F32.BF16 R4, R220, R30, R92 ;  /* 0x0000001edc04723c */ /* 0x008fee000004185c */
[----:B------:R-:W-:Y:S01]  /*34c0*/  MUFU.TANH R37, R37 ;  /* 0x0000002500257308 */ /* 0x000fe20000002400 */
[----:B------:R-:W-:Y:S01]  /*34d0*/  FMUL.FTZ R8, R8, c[0x0][0x320] ;  /* 0x0000c80008087a20 */ /* 0x000fe20000410000 */
[----:B------:R-:W-:Y:S01]  /*34e0*/  HMMA.16816.F32.BF16 R20, R224, R24, R20 ;  /* 0x00000018e014723c */ /* 0x000fe20000041814 */
[----:B------:R-:W-:-:S02]  /*34f0*/  FMUL.FTZ R9, R9, c[0x0][0x320] ;  /* 0x0000c80009097a20 */ /* 0x000fc40000410000 */
[----:B-1----:R-:W-:-:S03]  /*3500*/  FMUL.FTZ R3, R53, c[0x0][0x320] ;  /* 0x0000c80035037a20 */ /* 0x002fc60000410000 */
[----:B------:R-:W-:Y:S01]  /*3510*/  MUFU.TANH R18, R8 ;  /* 0x0000000800127308 */ /* 0x000fe20000002400 */
[----:B------:R-:W-:Y:S02]  /*3520*/  FMUL.FTZ R32, R32, c[0x0][0x320] ;  /* 0x0000c80020207a20 */ /* 0x000fe40000410000 */
[----:B------:R-:W-:Y:S02]  /*3530*/  FMUL.FTZ R33, R33, c[0x0][0x320] ;  /* 0x0000c80021217a20 */ /* 0x000fe40000410000 */
[----:B------:R-:W-:Y:S02]  /*3540*/  FMUL.FTZ R34, R34, c[0x0][0x320] ;  /* 0x0000c80022227a20 */ /* 0x000fe40000410000 */
[----:B------:R-:W-:Y:S01]  /*3550*/  FMUL.FTZ R35, R35, c[0x0][0x320] ;  /* 0x0000c80023237a20 */ /* 0x000fe20000410000 */
[----:B------:R1:W3:Y:S01]  /*3560*/  MUFU.TANH R131, R3 ;  /* 0x0000000300837308 */ /* 0x0002e20000002400 */
[----:B------:R-:W-:Y:S07]  /*3570*/  HMMA.16816.F32.BF16 R12, R224, R26, R4 ;  /* 0x0000001ae00c723c */ /* 0x000fee0000041804 */
[----:B------:R-:W-:Y:S01]  /*3580*/  LEA.HI R4, R110, R113, RZ, 0x2 ;  /* 0x000000716e047211 */ /* 0x000fe200078f10ff */
[----:B------:R-:W-:Y:S01]  /*3590*/  MUFU.TANH R32, R32 ;  /* 0x0000002000207308 */ /* 0x000fe20000002400 */
[----:B------:R-:W-:Y:S01]  /*35a0*/  SHF.R.S32.HI R6, RZ, 0x1f, R108 ;  /* 0x0000001fff067819 */ /* 0x000fe2000001146c */
[----:B------:R-:W-:Y:S01]  /*35b0*/  FMUL.FTZ R21, R21, c[0x0][0x320] ;  /* 0x0000c80015157a20 */ /* 0x000fe20000410000 */
[----:B------:R-:W-:Y:S01]  /*35c0*/  LOP3.LUT R4, R4, 0xfffffffc, RZ, 0xc0, !PT ;  /* 0xfffffffc04047812 */ /* 0x000fe200078ec0ff */
[----:B------:R-:W-:Y:S01]  /*35d0*/  FMUL.FTZ R20, R20, c[0x0][0x320] ;  /* 0x0000c80014147a20 */ /* 0x000fe20000410000 */
[----:B------:R-:W-:Y:S01]  /*35e0*/  LEA.HI R6, R6, R108, RZ, 0x3 ;  /* 0x0000006c06067211 */ /* 0x000fe200078f18ff */
[----:B------:R-:W-:-:S02]  /*35f0*/  FMUL.FTZ R22, R22, c[0x0][0x320] ;  /* 0x0000c80016167a20 */ /* 0x000fc40000410000 */
[----:B-1----:R-:W-:Y:S01]  /*3600*/  FMUL.FTZ R3, R56, c[0x0][0x320] ;  /* 0x0000c80038037a20 */ /* 0x002fe20000410000 */
[----:B------:R-:W-:Y:S01]  /*3610*/  LOP3.LUT R6, R6, 0xffffff8, RZ, 0xc0, !PT ;  /* 0x0ffffff806067812 */ /* 0x000fe200078ec0ff */
[----:B------:R-:W-:Y:S01]  /*3620*/  IMAD.IADD R4, R113, 0x1, -R4 ;  /* 0x0000000171047824 */ /* 0x000fe200078e0a04 */
[----:B------:R-:W-:Y:S01]  /*3630*/  MUFU.TANH R33, R33 ;  /* 0x0000002100217308 */ /* 0x000fe20000002400 */
[----:B------:R-:W-:Y:S01]  /*3640*/  FMUL.FTZ R23, R23, c[0x0][0x320] ;  /* 0x0000c80017177a20 */ /* 0x000fe20000410000 */
[----:B------:R-:W-:Y:S02]  /*3650*/  IADD3 R8, R108, -R6, RZ ;  /* 0x800000066c087210 */ /* 0x000fe40007ffe0ff */
[----:B------:R-:W-:Y:S01]  /*3660*/  LEA.HI R7, R4, R4, RZ, 0x1 ;  /* 0x0000000404077211 */ /* 0x000fe200078f08ff */
[----:B------:R-:W-:Y:S02]  /*3670*/  FMUL.FTZ R12, R12, c[0x0][0x320] ;  /* 0x0000c8000c0c7a20 */ /* 0x000fe40000410000 */
[----:B------:R-:W-:Y:S01]  /*3680*/  FMUL.FTZ R13, R13, c[0x0][0x320] ;  /* 0x0000c8000d0d7a20 */ /* 0x000fe20000410000 */
[----:B------:R1:W1:Y:S01]  /*3690*/  MUFU.TANH R164, R3 ;  /* 0x0000000300a47308 */ /* 0x0002620000002400 */
[----:B------:R-:W-:Y:S01]  /*36a0*/  LOP3.LUT R7, R7, 0x1ffffffe, RZ, 0xc0, !PT ;  /* 0x1ffffffe07077812 */ /* 0x000fe200078ec0ff */
[----:B------:R-:W-:-:S04]  /*36b0*/  FMUL.FTZ R25, R14, c[0x0][0x320] ;  /* 0x0000c8000e197a20 */ /* 0x000fc80000410000 */
[----:B------:R-:W-:Y:S02]  /*36c0*/  IMAD.IADD R4, R4, 0x1, -R7 ;  /* 0x0000000104047824 */ /* 0x000fe400078e0a07 */
[----:B------:R-:W-:Y:S01]  /*36d0*/  FMUL.FTZ R7, R71, c[0x0][0x320] ;  /* 0x0000c80047077a20 */ /* 0x000fe20000410000 */
[----:B------:R-:W-:Y:S01]  /*36e0*/  MUFU.TANH R24, R12 ;  /* 0x0000000c00187308 */ /* 0x000fe20000002400 */
[----:B-1----:R-:W-:-:S07]  /*36f0*/  FMUL.FTZ R3, R57, c[0x0][0x320] ;  /* 0x0000c80039037a20 */ /* 0x002fce0000410000 */
[----:B------:R-:W-:Y:S08]  /*3700*/  MUFU.TANH R26, R7 ;  /* 0x00000007001a7308 */ /* 0x000ff00000002400 */
[----:B------:R1:W1:Y:S08]  /*3710*/  MUFU.TANH R165, R3 ;  /* 0x0000000300a57308 */ /* 0x0002700000002400 */
[----:B------:R-:W-:Y:S01]  /*3720*/  MUFU.TANH R17, R9 ;  /* 0x0000000900117308 */ /* 0x000fe20000002400 */
[----:B-1----:R-:W-:-:S07]  /*3730*/  FMUL.FTZ R3, R40, c[0x0][0x320] ;  /* 0x0000c80028037a20 */ /* 0x002fce0000410000 */
[----:B------:R-:W-:Y:S08]  /*3740*/  MUFU.TANH R27, R21 ;  /* 0x00000015001b7308 */ /* 0x000ff00000002400 */
[----:B------:R1:W1:Y:S08]  /*3750*/  MUFU.TANH R29, R3 ;  /* 0x00000003001d7308 */ /* 0x0002700000002400 */
[----:B------:R2:W-:Y:S01]  /*3760*/  MUFU.TANH R21, R13 ;  /* 0x0000000d00157308 */ /* 0x0005e20000002400 */
[----:B-1----:R-:W-:-:S07]  /*3770*/  FMUL.FTZ R3, R41, c[0x0][0x320] ;  /* 0x0000c80029037a20 */ /* 0x002fce0000410000 */
[----:B------:R-:W-:Y:S01]  /*3780*/  MUFU.TANH R20, R20 ;  /* 0x0000001400147308 */ /* 0x000fe20000002400 */
[----:B--2---:R-:W-:-:S07]  /*3790*/  FMUL.FTZ R13, R79, c[0x0][0x320] ;  /* 0x0000c8004f0d7a20 */ /* 0x004fce0000410000 */
[----:B------:R1:W2:Y:S08]  /*37a0*/  MUFU.TANH R28, R3 ;  /* 0x00000003001c7308 */ /* 0x0002b00000002400 */
[----:B------:R2:W-:Y:S01]  /*37b0*/  MUFU.TANH R16, R13 ;  /* 0x0000000d00107308 */ /* 0x0005e20000002400 */
[----:B-1----:R-:W-:-:S07]  /*37c0*/  FMUL.FTZ R3, R36, c[0x0][0x320] ;  /* 0x0000c80024037a20 */ /* 0x002fce0000410000 */
[----:B------:R-:W-:Y:S01]  /*37d0*/  MUFU.TANH R43, R43 ;  /* 0x0000002b002b7308 */ /* 0x000fe20000002400 */
[----:B--2---:R-:W-:-:S07]  /*37e0*/  FMUL.FTZ R13, R70, c[0x0][0x320] ;  /* 0x0000c800460d7a20 */ /* 0x004fce0000410000 */
[----:B------:R1:W2:Y:S08]  /*37f0*/  MUFU.TANH R19, R3 ;  /* 0x0000000300137308 */ /* 0x0002b00000002400 */
[----:B------:R-:W-:Y:S01]  /*3800*/  MUFU.TANH R13, R13 ;  /* 0x0000000d000d7308 */ /* 0x000fe20000002400 */
[----:B-1----:R-:W-:-:S07]  /*3810*/  LOP3.LUT R3, R109, 0xffffffe0, RZ, 0xc0, !PT ;  /* 0xffffffe06d037812 */ /* 0x002fce00078ec0ff */
[----:B------:R-:W-:Y:S01]  /*3820*/  MUFU.TANH R38, R38 ;  /* 0x0000002600267308 */ /* 0x000fe20000002400 */
[----:B------:R-:W-:-:S07]  /*3830*/  IMAD.IADD R3, R113, 0x1, -R3 ;  /* 0x0000000171037824 */ /* 0x000fce00078e0a03 */
[----:B------:R-:W-:Y:S01]  /*3840*/  MUFU.TANH R39, R39 ;  /* 0x0000002700277308 */ /* 0x000fe20000002400 */
[----:B------:R-:W-:-:S04]  /*3850*/  SHF.R.S32.HI R5, RZ, 0x1f, R3 ;  /* 0x0000001fff057819 */ /* 0x000fc80000011403 */
[----:B------:R-:W-:-:S03]  /*3860*/  LEA.HI R5, R5, R3, RZ, 0x2 ;  /* 0x0000000305057211 */ /* 0x000fc600078f10ff */
[----:B------:R-:W-:Y:S01]  /*3870*/  MUFU.TANH R34, R34 ;  /* 0x0000002200227308 */ /* 0x000fe20000002400 */
[----:B------:R-:W-:-:S05]  /*3880*/  LEA.HI.SX32 R6, R5, UR8, 0x1e ;  /* 0x0000000805067c11 */ /* 0x000fca000f8ff2ff */
[----:B------:R-:W-:Y:S02]  /*3890*/  IMAD R6, R8, 0x10, R6 ;  /* 0x0000001008067824 */ /* 0x000fe400078e0206 */
[----:B------:R-:W-:Y:S03]  /*38a0*/  MUFU.TANH R35, R35 ;  /* 0x0000002300237308 */ /* 0x000fe60000002400 */
[----:B------:R-:W-:-:S05]  /*38b0*/  LEA R111, R4, R6, 0x3 ;  /* 0x00000006046f7211 */ /* 0x000fca00078e18ff */
[----:B------:R-:W-:Y:S01]  /*38c0*/  @P5 IMAD.HI.U32 R6, R111, c[0x0][0x2c8], RZ ;  /* 0x0000b2006f065a27 */ /* 0x000fe200078e00ff */
[----:B------:R-:W-:Y:S03]  /*38d0*/  STL [R1+0x4], R111 ;  /* 0x0000046f01007387 */ /* 0x000fe60000100800 */
[----:B------:R-:W-:Y:S01]  /*38e0*/  IMAD.MOV.U32 R4, RZ, RZ, R111 ;  /* 0x000000ffff047224 */ /* 0x000fe200078e006f */
[----:B------:R-:W-:-:S05]  /*38f0*/  @P0 SHF.R.U32.HI R4, RZ, c[0x0][0x2cc], R6 ;  /* 0x0000b300ff040a19 */ /* 0x000fca0000011606 */
[----:B------:R-:W1:Y:S04]  /*3900*/  SHFL.IDX PT, R7, R4, RZ, 0x1c1f ;  /* 0x001c1fff04077589 */ /* 0x000e6800000e0000 */
[----:B------:R1:W2:Y:S02]  /*3910*/  SHFL.IDX PT, R6, R4, 0x1, 0x1c1f ;  /* 0x003c1f0004067f89 */ /* 0x0002a400000e0000 */
[----:B-1----:R-:W-:Y:S01]  /*3920*/  LOP3.LUT R4, R5, 0x7ffffffc, RZ, 0xc0, !PT ;  /* 0x7ffffffc05047812 */ /* 0x002fe200078ec0ff */
[----:B------:R-:W-:-:S04]  /*3930*/  FMUL.FTZ R5, R46, c[0x0][0x320] ;  /* 0x0000c8002e057a20 */ /* 0x000fc80000410000 */
[----:B------:R-:W-:Y:S01]  /*3940*/  IMAD.IADD R4, R3, 0x1, -R4 ;  /* 0x0000000103047824 */ /* 0x000fe200078e0a04 */
[----:B------:R-:W-:Y:S01]  /*3950*/  MOV R3, UR9 ;  /* 0x0000000900037c02 */ /* 0x000fe20008000f00 */
[----:B------:R1:W-:Y:S02]  /*3960*/  MUFU.TANH R49, R5 ;  /* 0x0000000500317308 */ /* 0x0003e40000002400 */
[----:B------:R-:W-:Y:S02]  /*3970*/  IMAD.SHL.U32 R8, R4, 0x2, RZ ;  /* 0x0000000204087824 */ /* 0x000fe400078e00ff */
[----:B------:R-:W-:-:S03]  /*3980*/  FMUL.FTZ R4, R47, c[0x0][0x320] ;  /* 0x0000c8002f047a20 */ /* 0x000fc60000410000 */
[C---:B------:R-:W-:Y:S01]  /*3990*/  IADD3 R3, -R8.reuse, 0x1, R3 ;  /* 0x0000000108037810 */ /* 0x040fe20007ffe103 */
[----:B------:R2:W-:Y:S01]  /*39a0*/  MUFU.TANH R50, R4 ;  /* 0x0000000400327308 */ /* 0x0005e20000002400 */
[----:B------:R4:W-:Y:S02]  /*39b0*/  STL [R1+0x14], R8 ;  /* 0x0000140801007387 */ /* 0x0009e40000100800 */
[----:B------:R-:W-:Y:S02]  /*39c0*/  IADD3 R3, R3, -UR16, RZ ;  /* 0x8000001003037c10 */ /* 0x000fe4000fffe0ff */
[----:B-1----:R-:W-:-:S03]  /*39d0*/  IADD3 R5, -R8, UR9, RZ ;  /* 0x0000000908057c10 */ /* 0x002fc6000fffe1ff */
[C---:B--2---:R-:W-:Y:S01]  /*39e0*/  IMAD.IADD R4, R3.reuse, 0x1, R7 ;  /* 0x0000000103047824 */ /* 0x044fe200078e0207 */
[----:B------:R-:W-:-:S04]  /*39f0*/  IADD3 R3, R3, R6, RZ ;  /* 0x0000000603037210 */ /* 0x000fc80007ffe0ff */
[C---:B------:R-:W-:Y:S02]  /*3a00*/  IMNMX R4, R5.reuse, R4, PT ;  /* 0x0000000405047217 */ /* 0x040fe40003800200 */
[----:B------:R-:W-:Y:S01]  /*3a10*/  IMNMX R3, R5, R3, PT ;  /* 0x0000000305037217 */ /* 0x000fe20003800200 */
[----:B------:R-:W-:Y:S01]  /*3a20*/  FMUL.FTZ R5, R78, c[0x0][0x320] ;  /* 0x0000c8004e057a20 */ /* 0x000fe20000410000 */
[----:B------:R-:W-:Y:S01]  /*3a30*/  BAR.SYNC.DEFER_BLOCKING 0x0 ;  /* 0x0000000000007b1d */ /* 0x000fe20000010000 */
[C---:B------:R-:W-:Y:S02]  /*3a40*/  ISETP.GT.AND P0, PT, R4.reuse, RZ, PT ;  /* 0x000000ff0400720c */ /* 0x040fe40003f04270 */
[C---:B------:R-:W-:Y:S02]  /*3a50*/  ISETP.GT.AND P6, PT, R4.reuse, 0x1, PT ;  /* 0x000000010400780c */ /* 0x040fe40003fc4270 */
[----:B------:R-:W-:Y:S01]  /*3a60*/  ISETP.GT.AND P5, PT, R4, 0x8, PT ;  /* 0x000000080400780c */ /* 0x000fe20003fa4270 */
[----:B------:R1:W2:Y:S01]  /*3a70*/  MUFU.TANH R9, R5 ;  /* 0x0000000500097308 */ /* 0x0002a20000002400 */
[----:B------:R-:W-:-:S02]  /*3a80*/  FSEL R6, R96, -INF , P0 ;  /* 0xff80000060067808 */ /* 0x000fc40000000000 */
[----:B------:R-:W-:Y:S02]  /*3a90*/  FSEL R7, R76, -INF , P6 ;  /* 0xff8000004c077808 */ /* 0x000fe40003000000 */
[C---:B------:R-:W-:Y:S02]  /*3aa0*/  ISETP.GT.AND P0, PT, R4.reuse, 0x9, PT ;  /* 0x000000090400780c */ /* 0x040fe40003f04270 */
[----:B------:R-:W-:Y:S02]  /*3ab0*/  ISETP.GT.AND P6, PT, R4, 0x10, PT ;  /* 0x000000100400780c */ /* 0x000fe40003fc4270 */
[----:B----4-:R-:W-:Y:S02]  /*3ac0*/  FSEL R8, R68, -INF , P5 ;  /* 0xff80000044087808 */ /* 0x010fe40002800000 */
[----:B------:R-:W-:Y:S02]  /*3ad0*/  ISETP.GT.AND P5, PT, R4, 0x11, PT ;  /* 0x000000110400780c */ /* 0x000fe40003fa4270 */
[----:B------:R-:W-:-:S02]  /*3ae0*/  FSEL R12, R61, -INF , P0 ;  /* 0xff8000003d0c7808 */ /* 0x000fc40000000000 */
[----:B------:R-:W-:Y:S01]  /*3af0*/  FSEL R45, R60, -INF , P6 ;  /* 0xff8000003c2d7808 */ /* 0x000fe20003000000 */
[----:B-1----:R-:W-:Y:S01]  /*3b00*/  FMUL.FTZ R5, R55, c[0x0][0x320] ;  /* 0x0000c80037057a20 */ /* 0x002fe20000410000 */
        /* <DEDUP_REMOVED lines=8> */
[----:B-----5:R-:W-:Y:S02]  /*3b90*/  FSEL R130, R130, -INF , P5 ;  /* 0xff80000082827808 */ /* 0x020fe40002800000 */
[----:B------:R-:W-:Y:S02]  /*3ba0*/  ISETP.GT.AND P5, PT, R4, 0x29, PT ;  /* 0x000000290400780c */ /* 0x000fe40003fa4270 */
[----:B---3--:R-:W-:-:S02]  /*3bb0*/  FSEL R131, R131, -INF , P0 ;  /* 0xff80000083837808 */ /* 0x008fc40000000000 */
[----:B------:R-:W-:Y:S02]  /*3bc0*/  FSEL R164, R164, -INF , P6 ;  /* 0xff800000a4a47808 */ /* 0x000fe40003000000 */
[C---:B------:R-:W-:Y:S02]  /*3bd0*/  ISETP.GT.AND P0, PT, R4.reuse, 0x30, PT ;  /* 0x000000300400780c */ /* 0x040fe40003f04270 */
[----:B------:R-:W-:Y:S02]  /*3be0*/  ISETP.GT.AND P6, PT, R4, 0x31, PT ;  /* 0x000000310400780c */ /* 0x000fe40003fc4270 */
[----:B------:R-:W-:Y:S02]  /*3bf0*/  FSEL R165, R165, -INF , P5 ;  /* 0xff800000a5a57808 */ /* 0x000fe40002800000 */
[----:B------:R-:W-:Y:S02]  /*3c00*/  FMNMX.FTZ R100, R6, R7, !PT ;  /* 0x0000000706647209 */ /* 0x000fe40007810000 */
[----:B------:R-:W-:-:S02]  /*3c10*/  ISETP.GT.AND P5, PT, R4, 0x38, PT ;  /* 0x000000380400780c */ /* 0x000fc40003fa4270 */
[----:B------:R-:W-:Y:S02]  /*3c20*/  FSEL R230, R29, -INF , P0 ;  /* 0xff8000001de67808 */ /* 0x000fe40000000000 */
[----:B------:R-:W-:Y:S01]  /*3c30*/  FSEL R229, R28, -INF , P6 ;  /* 0xff8000001ce57808 */ /* 0x000fe20003000000 */
[----:B------:R-:W-:Y:S01]  /*3c40*/  FMUL.FTZ R28, R15, c[0x0][0x320] ;  /* 0x0000c8000f1c7a20 */ /* 0x000fe20000410000 */
[C---:B------:R-:W-:Y:S01]  /*3c50*/  ISETP.GT.AND P0, PT, R4.reuse, 0x39, PT ;  /* 0x000000390400780c */ /* 0x040fe20003f04270 */
[----:B------:R-:W-:Y:S01]  /*3c60*/  MUFU.TANH R15, R25 ;  /* 0x00000019000f7308 */ /* 0x000fe20000002400 */
[----:B------:R-:W-:Y:S02]  /*3c70*/  ISETP.GT.AND P6, PT, R4, 0x40, PT ;  /* 0x000000400400780c */ /* 0x000fe40003fc4270 */
[----:B------:R-:W-:Y:S02]  /*3c80*/  FMNMX.FTZ R100, R8, R100, !PT ;  /* 0x0000006408647209 */ /* 0x000fe40007810000 */
[----:B------:R-:W-:-:S02]  /*3c90*/  FSEL R228, R19, -INF , P5 ;  /* 0xff80000013e47808 */ /* 0x000fc40002800000 */
[----:B------:R-:W-:Y:S01]  /*3ca0*/  ISETP.GT.AND P5, PT, R4, 0x41, PT ;  /* 0x000000410400780c */ /* 0x000fe20003fa4270 */
[----:B------:R1:W-:Y:S01]  /*3cb0*/  MUFU.TANH R19, R5 ;  /* 0x0000000500137308 */ /* 0x0003e20000002400 */
[----:B------:R-:W-:Y:S02]  /*3cc0*/  FSEL R231, R37, -INF , P0 ;  /* 0xff80000025e77808 */ /* 0x000fe40000000000 */
[----:B------:R-:W-:Y:S02]  /*3cd0*/  FSEL R248, R32, -INF , P6 ;  /* 0xff80000020f87808 */ /* 0x000fe40003000000 */
[C---:B------:R-:W-:Y:S02]  /*3ce0*/  ISETP.GT.AND P0, PT, R4.reuse, 0x48, PT ;  /* 0x000000480400780c */ /* 0x040fe40003f04270 */
[----:B------:R-:W-:Y:S02]  /*3cf0*/  ISETP.GT.AND P6, PT, R4, 0x49, PT ;  /* 0x000000490400780c */ /* 0x000fe40003fc4270 */
[----:B------:R-:W-:-:S02]  /*3d00*/  FMNMX.FTZ R100, R12, R100, !PT ;  /* 0x000000640c647209 */ /* 0x000fc40007810000 */
[----:B------:R-:W-:Y:S02]  /*3d10*/  FSEL R247, R33, -INF , P5 ;  /* 0xff80000021f77808 */ /* 0x000fe40002800000 */
[----:B------:R-:W-:Y:S02]  /*3d20*/  ISETP.GT.AND P5, PT, R4, 0x50, PT ;  /* 0x000000500400780c */ /* 0x000fe40003fa4270 */
[----:B------:R-:W-:Y:S01]  /*3d30*/  FSEL R251, R18, -INF , P0 ;  /* 0xff80000012fb7808 */ /* 0x000fe20000000000 */
[----:B-1----:R-:W-:Y:S01]  /*3d40*/  FMUL.FTZ R5, R66, c[0x0][0x320] ;  /* 0x0000c80042057a20 */ /* 0x002fe20000410000 */
[----:B------:R-:W-:Y:S01]  /*3d50*/  FSEL R246, R17, -INF , P6 ;  /* 0xff80000011f67808 */ /* 0x000fe20003000000 */
[----:B------:R-:W-:Y:S01]  /*3d60*/  FMUL.FTZ R18, R10, c[0x0][0x320] ;  /* 0x0000c8000a127a20 */ /* 0x000fe20000410000 */
[C---:B------:R-:W-:Y:S01]  /*3d70*/  ISETP.GT.AND P0, PT, R4.reuse, 0x51, PT ;  /* 0x000000510400780c */ /* 0x040fe20003f04270 */
[----:B------:R-:W1:Y:S01]  /*3d80*/  MUFU.TANH R44, R5 ;  /* 0x00000005002c7308 */ /* 0x000e620000002400 */
[----:B------:R-:W-:Y:S01]  /*3d90*/  ISETP.GT.AND P6, PT, R4, 0x58, PT ;  /* 0x000000580400780c */ /* 0x000fe20003fc4270 */
[----:B------:R-:W-:Y:S01]  /*3da0*/  FMUL.FTZ R17, R58, c[0x0][0x320] ;  /* 0x0000c8003a117a20 */ /* 0x000fe20000410000 */
[----:B------:R-:W-:-:S02]  /*3db0*/  FMNMX.FTZ R100, R45, R100, !PT ;  /* 0x000000642d647209 */ /* 0x000fc40007810000 */
[----:B------:R-:W-:Y:S01]  /*3dc0*/  FSEL R252, R20, -INF , P5 ;  /* 0xff80000014fc7808 */ /* 0x000fe20002800000 */
[----:B------:R-:W-:Y:S01]  /*3dd0*/  FMUL.FTZ R20, R11, c[0x0][0x320] ;  /* 0x0000c8000b147a20 */ /* 0x000fe20000410000 */
[----:B------:R-:W-:Y:S01]  /*3de0*/  ISETP.GT.AND P5, PT, R4, 0x59, PT ;  /* 0x000000590400780c */ /* 0x000fe20003fa4270 */
[----:B------:R-:W-:Y:S01]  /*3df0*/  FMUL.FTZ R4, R67, c[0x0][0x320] ;  /* 0x0000c80043047a20 */ /* 0x000fe20000410000 */
[----:B------:R-:W-:Y:S01]  /*3e00*/  FSEL R238, R27, -INF , P0 ;  /* 0xff8000001bee7808 */ /* 0x000fe20000000000 */
[----:B------:R-:W-:Y:S01]  /*3e10*/  MUFU.TANH R17, R17 ;  /* 0x0000001100117308 */ /* 0x000fe20000002400 */
[----:B------:R-:W-:Y:S02]  /*3e20*/  FSEL R166, R24, -INF , P6 ;  /* 0xff80000018a67808 */ /* 0x000fe40003000000 */
[----:B------:R-:W-:Y:S02]  /*3e30*/  FMNMX.FTZ R100, R46, R100, !PT ;  /* 0x000000642e647209 */ /* 0x000fe40007810000 */
[----:B------:R-:W-:-:S02]  /*3e40*/  ISETP.GT.AND P0, PT, R3, RZ, PT ;  /* 0x000000ff0300720c */ /* 0x000fc40003f04270 */
[----:B------:R-:W-:Y:S01]  /*3e50*/  ISETP.GT.AND P6, PT, R3, 0x1, PT ;  /* 0x000000010300780c */ /* 0x000fe20003fc4270 */
[----:B------:R3:W4:Y:S01]  /*3e60*/  MUFU.TANH R5, R4 ;  /* 0x0000000400057308 */ /* 0x0007220000002400 */
[----:B------:R-:W-:Y:S02]  /*3e70*/  FSEL R249, R21, -INF , P5 ;  /* 0xff80000015f97808 */ /* 0x000fe40002800000 */
[----:B------:R-:W-:Y:S02]  /*3e80*/  FMNMX.FTZ R100, R47, R100, !PT ;  /* 0x000000642f647209 */ /* 0x000fe40007810000 */
[----:B------:R-:W-:Y:S02]  /*3e90*/  ISETP.GT.AND P5, PT, R3, 0x8, PT ;  /* 0x000000080300780c */ /* 0x000fe40003fa4270 */
[----:B--2---:R-:W-:Y:S02]  /*3ea0*/  FSEL R10, R9, -INF , P0 ;  /* 0xff800000090a7808 */ /* 0x004fe40000000000 */
[----:B------:R-:W-:Y:S01]  /*3eb0*/  FSEL R11, R16, -INF , P6 ;  /* 0xff800000100b7808 */ /* 0x000fe20003000000 */
[----:B------:R-:W2:Y:S01]  /*3ec0*/  MUFU.TANH R9, R54 ;  /* 0x0000003600097308 */ /* 0x000ea20000002400 */
[----:B------:R-:W-:-:S02]  /*3ed0*/  FMNMX.FTZ R100, R51, R100, !PT ;  /* 0x0000006433647209 */ /* 0x000fc40007810000 */
[----:B------:R-:W-:Y:S02]  /*3ee0*/  ISETP.GT.AND P0, PT, R3, 0x9, PT ;  /* 0x000000090300780c */ /* 0x000fe40003f04270 */
[----:B------:R-:W-:Y:S02]  /*3ef0*/  FSEL R13, R13, -INF , P5 ;  /* 0xff8000000d0d7808 */ /* 0x000fe40002800000 */
[----:B---3--:R-:W-:Y:S01]  /*3f00*/  FMNMX.FTZ R4, R10, R11, !PT ;  /* 0x0000000b0a047209 */ /* 0x008fe20007810000 */
[----:B------:R-:W-:Y:S01]  /*3f10*/  MUFU.TANH R16, R23 ;  /* 0x0000001700107308 */ /* 0x000fe20000002400 */
[----:B------:R-:W-:Y:S02]  /*3f20*/  FMNMX.FTZ R100, R130, R100, !PT ;  /* 0x0000006482647209 */ /* 0x000fe40007810000 */
[----:B------:R-:W-:Y:S02]  /*3f30*/  ISETP.GT.AND P6, PT, R3, 0x10, PT ;  /* 0x000000100300780c */ /* 0x000fe40003fc4270 */
[----:B------:R-:W-:-:S02]  /*3f40*/  FSEL R14, R26, -INF , P0 ;  /* 0xff8000001a0e7808 */ /* 0x000fc40000000000 */
[----:B------:R-:W-:Y:S01]  /*3f50*/  FMNMX.FTZ R4, R13, R4, !PT ;  /* 0x000000040d047209 */ /* 0x000fe20007810000 */
[----:B------:R-:W-:Y:S01]  /*3f60*/  LDSM.16.MT88.4 R24, [R2+0x6100] ;  /* 0x006100000218783b */ /* 0x000fe20000004200 */
[----:B------:R-:W-:Y:S02]  /*3f70*/  FMNMX.FTZ R100, R131, R100, !PT ;  /* 0x0000006483647209 */ /* 0x000fe40007810000 */
[----:B------:R-:W-:Y:S02]  /*3f80*/  ISETP.GT.AND P5, PT, R3, 0x11, PT ;  /* 0x000000110300780c */ /* 0x000fe40003fa4270 */
[----:B-1----:R-:W-:Y:S02]  /*3f90*/  FSEL R44, R44, -INF , P6 ;  /* 0xff8000002c2c7808 */ /* 0x002fe40003000000 */
[----:B------:R-:W-:Y:S02]  /*3fa0*/  FMNMX.FTZ R4, R14, R4, !PT ;  /* 0x000000040e047209 */ /* 0x000fe40007810000 */
[----:B------:R-:W-:-:S02]  /*3fb0*/  FMNMX.FTZ R100, R164, R100, !PT ;  /* 0x00000064a4647209 */ /* 0x000fc40007810000 */
[----:B------:R-:W-:Y:S02]  /*3fc0*/  ISETP.GT.AND P0, PT, R3, 0x18, PT ;  /* 0x000000180300780c */ /* 0x000fe40003f04270 */
[----:B----4-:R-:W-:Y:S02]  /*3fd0*/  FSEL R48, R5, -INF , P5 ;  /* 0xff80000005307808 */ /* 0x010fe40002800000 */
[----:B------:R-:W-:Y:S01]  /*3fe0*/  FMNMX.FTZ R4, R44, R4, !PT ;  /* 0x000000042c047209 */ /* 0x000fe20007810000 */
[----:B------:R-:W1:Y:S01]  /*3ff0*/  MUFU.TANH R5, R59 ;  /* 0x0000003b00057308 */ /* 0x000e620000002400 */
        /* <DEDUP_REMOVED lines=10> */
[----:B--2---:R-:W-:Y:S02]  /*40a0*/  FSEL R101, R9, -INF , P5 ;  /* 0xff80000009657808 */ /* 0x004fe40002800000 */
[----:B------:R-:W-:Y:S01]  /*40b0*/  FMNMX.FTZ R4, R50, R4, !PT ;  /* 0x0000000432047209 */ /* 0x000fe20007810000 */
[----:B------:R-:W2:Y:S01]  /*40c0*/  MUFU.TANH R9, R18 ;  /* 0x0000001200097308 */ /* 0x000ea20000002400 */
[----:B------:R-:W-:Y:S02]  /*40d0*/  FMNMX.FTZ R100, R228, R100, !PT ;  /* 0x00000064e4647209 */ /* 0x000fe40007810000 */
[----:B------:R-:W-:Y:S02]  /*40e0*/  ISETP.GT.AND P6, PT, R3, 0x28, PT ;  /* 0x000000280300780c */ /* 0x000fe40003fc4270 */
[----:B------:R-:W-:-:S02]  /*40f0*/  FSEL R128, R19, -INF , P0 ;  /* 0xff80000013807808 */ /* 0x000fc40000000000 */
[----:B------:R-:W-:Y:S01]  /*4100*/  FMNMX.FTZ R4, R101, R4, !PT ;  /* 0x0000000465047209 */ /* 0x000fe20007810000 */
[----:B------:R-:W3:Y:S01]  /*4110*/  MUFU.TANH R18, R20 ;  /* 0x0000001400127308 */ /* 0x000ee20000002400 */
[----:B------:R-:W-:Y:S02]  /*4120*/  FMNMX.FTZ R100, R231, R100, !PT ;  /* 0x00000064e7647209 */ /* 0x000fe40007810000 */
[----:B------:R-:W-:Y:S02]  /*4130*/  ISETP.GT.AND P5, PT, R3, 0x29, PT ;  /* 0x000000290300780c */ /* 0x000fe40003fa4270 */
[----:B------:R-:W-:Y:S02]  /*4140*/  FSEL R102, R17, -INF , P6 ;  /* 0xff80000011667808 */ /* 0x000fe40003000000 */
[----:B------:R-:W-:Y:S01]  /*4150*/  FMNMX.FTZ R4, R128, R4, !PT ;  /* 0x0000000480047209 */ /* 0x000fe20007810000 */
[----:B------:R4:W5:Y:S01]  /*4160*/  MUFU.TANH R17, R22 ;  /* 0x0000001600117308 */ /* 0x0009620000002400 */
[----:B------:R-:W-:-:S02]  /*4170*/  FMNMX.FTZ R100, R248, R100, !PT ;  /* 0x00000064f8647209 */ /* 0x000fc40007810000 */
[----:B------:R-:W-:Y:S02]  /*4180*/  ISETP.GT.AND P0, PT, R3, 0x30, PT ;  /* 0x000000300300780c */ /* 0x000fe40003f04270 */
[----:B-1----:R-:W-:Y:S02]  /*4190*/  FSEL R129, R5, -INF , P5 ;  /* 0xff80000005817808 */ /* 0x002fe40002800000 */
[----:B------:R-:W-:Y:S02]  /*41a0*/  FMNMX.FTZ R4, R102, R4, !PT ;  /* 0x0000000466047209 */ /* 0x000fe40007810000 */
[----:B------:R-:W-:Y:S02]  /*41b0*/  FMNMX.FTZ R100, R247, R100, !PT ;  /* 0x00000064f7647209 */ /* 0x000fe40007810000 */
[----:B------:R-:W-:Y:S02]  /*41c0*/  ISETP.GT.AND P6, PT, R3, 0x31, PT ;  /* 0x000000310300780c */ /* 0x000fe40003fc4270 */
[----:B------:R-:W-:-:S02]  /*41d0*/  FSEL R192, R42, -INF , P0 ;  /* 0xff8000002ac07808 */ /* 0x000fc40000000000 */
[----:B------:R-:W-:Y:S01]  /*41e0*/  FMNMX.FTZ R4, R129, R4, !PT ;  /* 0x0000000481047209 */ /* 0x000fe20007810000 */
[----:B----4-:R-:W-:Y:S01]  /*41f0*/  LDSM.16.MT88.4 R20, [R0+0x100] ;  /* 0x000100000014783b */ /* 0x010fe20000004200 */
[----:B------:R-:W-:Y:S02]  /*4200*/  FMNMX.FTZ R100, R251, R100, !PT ;  /* 0x00000064fb647209 */ /* 0x000fe40007810000 */
[----:B------:R-:W-:Y:S02]  /*4210*/  ISETP.GT.AND P5, PT, R3, 0x38, PT ;  /* 0x000000380300780c */ /* 0x000fe40003fa4270 */
[----:B------:R-:W-:Y:S02]  /*4220*/  FSEL R194, R43, -INF , P6 ;  /* 0xff8000002bc27808 */ /* 0x000fe40003000000 */
[----:B------:R-:W-:Y:S01]  /*4230*/  FMNMX.FTZ R4, R192, R4, !PT ;  /* 0x00000004c0047209 */ /* 0x000fe20007810000 */
[----:B------:R-:W-:Y:S01]  /*4240*/  LDSM.16.MT88.4 R40, [R103+0x3100] ;  /* 0x003100006728783b */ /* 0x000fe20000004200 */
[----:B------:R-:W-:-:S02]  /*4250*/  FMNMX.FTZ R100, R246, R100, !PT ;  /* 0x00000064f6647209 */ /* 0x000fc40007810000 */
[C---:B------:R-:W-:Y:S02]  /*4260*/  ISETP.GT.AND P0, PT, R3.reuse, 0x39, PT ;  /* 0x000000390300780c */ /* 0x040fe40003f04270 */
        /* <DEDUP_REMOVED lines=18> */
[----:B--2---:R-:W-:Y:S01]  /*4390*/  FSEL R245, R9, -INF , P0 ;  /* 0xff80000009f57808 */ /* 0x004fe20000000000 */
[----:B------:R-:W1:Y:S01]  /*43a0*/  SHFL.BFLY PT, R5, R100, 0x2, 0x1f ;  /* 0x0c401f0064057f89 */ /* 0x000e6200000e0000 */
[----:B------:R-:W-:Y:S01]  /*43b0*/  FMNMX.FTZ R4, R242, R4, !PT ;  /* 0x00000004f2047209 */ /* 0x000fe20007810000 */
[----:B------:R2:W4:Y:S01]  /*43c0*/  MUFU.TANH R9, R28 ;  /* 0x0000001c00097308 */ /* 0x0005220000002400 */
[----:B------:R-:W-:-:S02]  /*43d0*/  ISETP.GT.AND P0, PT, R3, 0x50, PT ;  /* 0x000000500300780c */ /* 0x000fc40003f04270 */
[----:B---3--:R-:W-:Y:S02]  /*43e0*/  FSEL R244, R18, -INF , P5 ;  /* 0xff80000012f47808 */ /* 0x008fe40002800000 */
[----:B------:R-:W-:Y:S02]  /*43f0*/  FMNMX.FTZ R4, R245, R4, !PT ;  /* 0x00000004f5047209 */ /* 0x000fe40007810000 */
[----:B------:R-:W-:Y:S02]  /*4400*/  ISETP.GT.AND P5, PT, R3, 0x51, PT ;  /* 0x000000510300780c */ /* 0x000fe40003fa4270 */
[----:B-----5:R-:W-:Y:S02]  /*4410*/  FSEL R167, R17, -INF , P0 ;  /* 0xff80000011a77808 */ /* 0x020fe40000000000 */
[----:B------:R-:W-:Y:S02]  /*4420*/  FMNMX.FTZ R4, R244, R4, !PT ;  /* 0x00000004f4047209 */ /* 0x000fe40007810000 */
[----:B------:R-:W-:-:S02]  /*4430*/  ISETP.GT.AND P0, PT, R3, 0x58, PT ;  /* 0x000000580300780c */ /* 0x000fc40003f04270 */
[----:B------:R-:W-:Y:S01]  /*4440*/  FSEL R142, R16, -INF , P5 ;  /* 0xff800000108e7808 */ /* 0x000fe20002800000 */
[----:B--2---:R-:W-:Y:S01]  /*4450*/  LDSM.16.MT88.4 R28, [R2+0x3100] ;  /* 0x00310000021c783b */ /* 0x004fe20000004200 */
[----:B------:R-:W-:Y:S02]  /*4460*/  FMNMX.FTZ R4, R167, R4, !PT ;  /* 0x00000004a7047209 */ /* 0x000fe40007810000 */
[----:B------:R-:W-:Y:S01]  /*4470*/  ISETP.GT.AND P5, PT, R3, 0x59, PT ;  /* 0x000000590300780c */ /* 0x000fe20003fa4270 */
[----:B------:R-:W-:Y:S01]  /*4480*/  LDSM.16.MT88.4 R16, [R103+0x100] ;  /* 0x000100006710783b */ /* 0x000fe20000004200 */
[----:B------:R-:W-:Y:S02]  /*4490*/  FSEL R141, R15, -INF , P0 ;  /* 0xff8000000f8d7808 */ /* 0x000fe40000000000 */
[----:B------:R-:W-:Y:S02]  /*44a0*/  FMNMX.FTZ R3, R142, R4, !PT ;  /* 0x000000048e037209 */ /* 0x000fe40007810000 */
[----:B----4-:R-:W-:-:S02]  /*44b0*/  FSEL R250, R9, -INF , P5 ;  /* 0xff80000009fa7808 */ /* 0x010fc40002800000 */
        /* <DEDUP_REMOVED lines=14> */
[----:B--2---:R-:W-:-:S03]  /*45a0*/  FFMA.FTZ R4, R7, c[0x0][0x2d0], -R9 ;  /* 0x0000b40007047a23 */ /* 0x004fc60000010809 */
[----:B------:R-:W-:-:S03]  /*45b0*/  FSETP.NEU.FTZ.AND P0, PT, R3, -INF , PT ;  /* 0xff8000000300780b */ /* 0x000fc60003f1d000 */
[----:B------:R1:W-:Y:S02]  /*45c0*/  MUFU.EX2 R241, R4 ;  /* 0x0000000400f17308 */ /* 0x0003e40000000800 */
[----:B-1----:R-:W-:Y:S02]  /*45d0*/  FFMA.FTZ R4, R8, c[0x0][0x2d0], -R9 ;  /* 0x0000b40008047a23 */ /* 0x002fe40000010809 */
[----:B------:R-:W-:-:S04]  /*45e0*/  FMUL.FTZ R8, R3, c[0x0][0x2d0] ;  /* 0x0000b40003087a20 */ /* 0x000fc80000410000 */
[----:B------:R1:W-:Y:S01]  /*45f0*/  MUFU.EX2 R176, R4 ;  /* 0x0000000400b07308 */ /* 0x0003e20000000800 */
[----:B------:R-:W-:Y:S02]  /*4600*/  FSEL R8, R8, RZ, P0 ;  /* 0x000000ff08087208 */ /* 0x000fe40000000000 */
[----:B------:R-:W-:Y:S01]  /*4610*/  PLOP3.LUT P0, PT, PT, PT, UP0, 0x80, 0x0 ;  /* 0x000000000000781c */ /* 0x000fe20003f0f008 */
[----:B-1----:R-:W-:-:S04]  /*4620*/  FFMA.FTZ R4, R12, c[0x0][0x2d0], -R9 ;  /* 0x0000b4000c047a23 */ /* 0x002fc80000010809 */
[----:B------:R1:W2:Y:S02]  /*4630*/  MUFU.EX2 R137, R4 ;  /* 0x0000000400897308 */ /* 0x0002a40000000800 */
[----:B-1----:R-:W-:Y:S01]  /*4640*/  FFMA.FTZ R4, R10, c[0x0][0x2d0], -R8 ;  /* 0x0000b4000a047a23 */ /* 0x002fe20000010808 */
[----:B--2---:R-:W-:Y:S01]  /*4650*/  F2FP.BF16.PACK_AB R6, R137, R176 ;  /* 0x000000b08906723e */ /* 0x004fe200000010ff */
[----:B------:R-:W-:-:S04]  /*4660*/  FFMA.FTZ R10, R45, c[0x0][0x2d0], -R9 ;  /* 0x0000b4002d0a7a23 */ /* 0x000fc80000010809 */
[----:B------:R1:W-:Y:S08]  /*4670*/  MUFU.EX2 R136, R4 ;  /* 0x0000000400887308 */ /* 0x0003f00000000800 */
[----:B------:R2:W-:Y:S01]  /*4680*/  MUFU.EX2 R173, R10 ;  /* 0x0000000a00ad7308 */ /* 0x0005e20000000800 */
[----:B-1----:R-:W-:-:S07]  /*4690*/  FFMA.FTZ R4, R11, c[0x0][0x2d0], -R8 ;  /* 0x0000b4000b047a23 */ /* 0x002fce0000010808 */
[----:B------:R1:W3:Y:S01]  /*46a0*/  MUFU.EX2 R177, R4 ;  /* 0x0000000400b17308 */ /* 0x0002e20000000800 */
[----:B--2---:R-:W-:-:S07]  /*46b0*/  FFMA.FTZ R10, R46, c[0x0][0x2d0], -R9 ;  /* 0x0000b4002e0a7a23 */ /* 0x004fce0000010809 */
[----:B------:R2:W-:Y:S01]  /*46c0*/  MUFU.EX2 R235, R10 ;  /* 0x0000000a00eb7308 */ /* 0x0005e20000000800 */
[----:B-1----:R-:W-:Y:S01]  /*46d0*/  FFMA.FTZ R4, R13, c[0x0][0x2d0], -R8 ;  /* 0x0000b4000d047a23 */ /* 0x002fe20000010808 */
[----:B---3--:R-:W-:-:S06]  /*46e0*/  F2FP.BF16.PACK_AB R5, R177, R136 ;  /* 0x00000088b105723e */ /* 0x008fcc00000010ff */
[----:B------:R1:W-:Y:S01]  /*46f0*/  MUFU.EX2 R138, R4 ;  /* 0x00000004008a7308 */ /* 0x0003e20000000800 */
[----:B--2---:R-:W-:-:S07]  /*4700*/  FFMA.FTZ R10, R47, c[0x0][0x2d0], -R9 ;  /* 0x0000b4002f0a7a23 */ /* 0x004fce0000010809 */
[----:B------:R2:W-:Y:S01]  /*4710*/  MUFU.EX2 R172, R10 ;  /* 0x0000000a00ac7308 */ /* 0x0005e20000000800 */
[----:B-1----:R-:W-:Y:S02]  /*4720*/  FFMA.FTZ R4, R14, c[0x0][0x2d0], -R8 ;  /* 0x0000b4000e047a23 */ /* 0x002fe40000010808 */
[----:B------:R-:W1:Y:S05]  /*4730*/  LDSM.16.MT88.4 R12, [R236+0x100] ;  /* 0x00010000ec0c783b */ /* 0x000e6a0000004200 */
[----:B------:R3:W4:Y:S01]  /*4740*/  MUFU.EX2 R175, R4 ;  /* 0x0000000400af7308 */ /* 0x0007220000000800 */
[----:B--2---:R-:W-:-:S07]  /*4750*/  FFMA.FTZ R10, R51, c[0x0][0x2d0], -R9 ;  /* 0x0000b400330a7a23 */ /* 0x004fce0000010809 */
[----:B------:R2:W-:Y:S01]  /*4760*/  MUFU.EX2 R174, R10 ;  /* 0x0000000a00ae7308 */ /* 0x0005e20000000800 */
[----:B---3--:R-:W-:Y:S02]  /*4770*/  F2FP.BF16.PACK_AB R4, R241, R140 ;  /* 0x0000008cf104723e */ /* 0x008fe400000010ff */
[----:B----4-:R-:W-:Y:S01]  /*4780*/  F2FP.BF16.PACK_AB R7, R175, R138 ;  /* 0x0000008aaf07723e */ /* 0x010fe200000010ff */
[----:B--2---:R-:W-:-:S06]  /*4790*/  FFMA.FTZ R10, R44, c[0x0][0x2d0], -R8 ;  /* 0x0000b4002c0a7a23 */ /* 0x004fcc0000010808 */
[C---:B------:R-:W-:Y:S01]  /*47a0*/  HMMA.16816.F32.BF16 R88, R4.reuse, R32, RZ ;  /* 0x000000200458723c */ /* 0x040fe200000418ff */
[----:B------:R2:W-:Y:S07]  /*47b0*/  MUFU.EX2 R51, R10 ;  /* 0x0000000a00337308 */ /* 0x0005ee0000000800 */
[C---:B------:R-:W-:Y:S01]  /*47c0*/  HMMA.16816.F32.BF16 R80, R4.reuse, R34, RZ ;  /* 0x000000220450723c */ /* 0x040fe200000418ff */
[----:B------:R-:W3:Y:S07]  /*47d0*/  LDSM.16.MT88.4 R32, [R236+0x3100] ;  /* 0x00310000ec20783b */ /* 0x000eee0000004200 */
[----:B------:R-:W-:Y:S01]  /*47e0*/  HMMA.16816.F32.BF16 R120, R4, R16, RZ ;  /* 0x000000100478723c */ /* 0x000fe200000418ff */
[----:B--2---:R-:W-:-:S04]  /*47f0*/  FFMA.FTZ R10, R48, c[0x0][0x2d0], -R8 ;  /* 0x0000b400300a7a23 */ /* 0x004fc80000010808 */
[----:B------:R2:W4:Y:S03]  /*4800*/  MUFU.EX2 R11, R10 ;  /* 0x0000000a000b7308 */ /* 0x0005260000000800 */
[C---:B------:R-:W-:Y:S01]  /*4810*/  HMMA.16816.F32.BF16 R116, R4.reuse, R18, RZ ;  /* 0x000000120474723c */ /* 0x040fe200000418ff */
[----:B------:R-:W-:Y:S07]  /*4820*/  LDSM.16.MT88.4 R16, [R236+0x6100] ;  /* 0x00610000ec10783b */ /* 0x000fee0000004200 */
[----:B-1----:R-:W-:Y:S01]  /*4830*/  HMMA.16816.F32.BF16 R112, R4, R12, RZ ;  /* 0x0000000c0470723c */ /* 0x002fe200000418ff */
[----:B--2---:R-:W-:-:S07]  /*4840*/  FFMA.FTZ R10, R49, c[0x0][0x2d0], -R8 ;  /* 0x0000b400310a7a23 */ /* 0x004fce0000010808 */
[C---:B------:R-:W-:Y:S01]  /*4850*/  HMMA.16816.F32.BF16 R108, R4.reuse, R14, RZ ;  /* 0x0000000e046c723c */ /* 0x040fe200000418ff */
[----:B------:R-:W-:Y:S01]  /*4860*/  LDSM.16.MT88.4 R12, [R0+0x6100] ;  /* 0x00610000000c783b */ /* 0x000fe20000004200 */
[----:B------:R1:W-:Y:S06]  /*4870*/  MUFU.EX2 R139, R10 ;  /* 0x0000000a008b7308 */ /* 0x0003ec0000000800 */
[C---:B------:R-:W-:Y:S08]  /*4880*/  HMMA.16816.F32.BF16 R96, R4.reuse, R20, RZ ;  /* 0x000000140460723c */ /* 0x040ff000000418ff */
[----:B------:R-:W-:Y:S01]  /*4890*/  HMMA.16816.F32.BF16 R84, R4, R22, RZ ;  /* 0x000000160454723c */ /* 0x000fe200000418ff */
[----:B------:R-:W2:Y:S01]  /*48a0*/  LDSM.16.MT88.4 R20, [R103+0x6100] ;  /* 0x006100006714783b */ /* 0x000ea20000004200 */
[----:B-1----:R-:W-:-:S04]  /*48b0*/  FFMA.FTZ R10, R50, c[0x0][0x2d0], -R8 ;  /* 0x0000b400320a7a23 */ /* 0x002fc80000010808 */
[----:B------:R1:W5:Y:S02]  /*48c0*/  MUFU.EX2 R234, R10 ;  /* 0x0000000a00ea7308 */ /* 0x0003640000000800 */
[C---:B------:R-:W-:Y:S08]  /*48d0*/  HMMA.16816.F32.BF16 R76, R4.reuse, R28, RZ ;  /* 0x0000001c044c723c */ /* 0x040ff000000418ff */
[----:B------:R-:W-:Y:S01]  /*48e0*/  HMMA.16816.F32.BF16 R68, R4, R30, RZ ;  /* 0x0000001e0444723c */ /* 0x000fe200000418ff */
[----:B------:R-:W2:Y:S01]  /*48f0*/  LDSM.16.MT88.4 R28, [R2+0x900] ;  /* 0x00090000021c783b */ /* 0x000ea20000004200 */
[----:B-1----:R-:W-:-:S06]  /*4900*/  FFMA.FTZ R10, R130, c[0x0][0x2d0], -R9 ;  /* 0x0000b400820a7a23 */ /* 0x002fcc0000010809 */
[C---:B------:R-:W-:Y:S08]  /*4910*/  HMMA.16816.F32.BF16 R60, R4.reuse, R24, RZ ;  /* 0x00000018043c723c */ /* 0x040ff000000418ff */
[C---:B------:R-:W-:Y:S01]  /*4920*/  HMMA.16816.F32.BF16 R64, R4.reuse, R26, RZ ;  /* 0x0000001a0440723c */ /* 0x040fe200000418ff */
[----:B------:R-:W1:Y:S07]  /*4930*/  LDSM.16.MT88.4 R24, [R2+0x3900] ;  /* 0x003900000218783b */ /* 0x000e6e0000004200 */
[C---:B------:R-:W-:Y:S08]  /*4940*/  HMMA.16816.F32.BF16 R72, R4.reuse, R40, RZ ;  /* 0x000000280448723c */ /* 0x040ff000000418ff */
[C---:B------:R-:W-:Y:S08]  /*4950*/  HMMA.16816.F32.BF16 R56, R4.reuse, R42, RZ ;  /* 0x0000002a0438723c */ /* 0x040ff000000418ff */
[C---:B------:R-:W-:Y:S08]  /*4960*/  HMMA.16816.F32.BF16 R44, R4.reuse, R36, RZ ;  /* 0x00000024042c723c */ /* 0x040ff000000418ff */
[C---:B---3--:R-:W-:Y:S08]  /*4970*/  HMMA.16816.F32.BF16 R52, R4.reuse, R32, RZ ;  /* 0x000000200434723c */ /* 0x048ff000000418ff */
[C---:B------:R-:W-:Y:S01]  /*4980*/  HMMA.16816.F32.BF16 R40, R4.reuse, R34, RZ ;  /* 0x000000220428723c */ /* 0x040fe200000418ff */
[----:B------:R-:W3:Y:S07]  /*4990*/  LDSM.16.MT88.4 R32, [R2+0x6900] ;  /* 0x006900000220783b */ /* 0x000eee0000004200 */
[C---:B------:R-:W-:Y:S08]  /*49a0*/  HMMA.16816.F32.BF16 R36, R4.reuse, R38, RZ ;  /* 0x000000260424723c */ /* 0x040ff000000418ff */
[C---:B--2---:R-:W-:Y:S08]  /*49b0*/  HMMA.16816.F32.BF16 R92, R4.reuse, R20, RZ ;  /* 0x00000014045c723c */ /* 0x044ff000000418ff */
[C---:B------:R-:W-:Y:S01]  /*49c0*/  HMMA.16816.F32.BF16 R104, R4.reuse, R22, RZ ;  /* 0x000000160468723c */ /* 0x040fe200000418ff */
[----:B------:R-:W-:Y:S07]  /*49d0*/  LDSM.16.MT88.4 R20, [R0+0x900] ;  /* 0x000900000014783b */ /* 0x000fee0000004200 */
[C---:B------:R-:W-:Y:S08]  /*49e0*/  HMMA.16816.F32.BF16 R124, R4.reuse, R16, RZ ;  /* 0x00000010047c723c */ /* 0x040ff000000418ff */
[C---:B------:R-:W-:Y:S01]  /*49f0*/  HMMA.16816.F32.BF16 R132, R4.reuse, R18, RZ ;  /* 0x000000120484723c */ /* 0x040fe200000418ff */
[----:B------:R-:W-:Y:S07]  /*4a00*/  LDSM.16.MT88.4 R16, [R103+0x3900] ;  /* 0x003900006710783b */ /* 0x000fee0000004200 */
[C---:B------:R-:W-:Y:S08]  /*4a10*/  HMMA.16816.F32.BF16 R168, R4.reuse, R12, RZ ;  /* 0x0000000c04a8723c */ /* 0x040ff000000418ff */
[----:B------:R-:W-:Y:S01]  /*4a20*/  HMMA.16816.F32.BF16 R148, R4, R14, RZ ;  /* 0x0000000e0494723c */ /* 0x000fe200000418ff */
[----:B------:R-:W-:Y:S06]  /*4a30*/  LDSM.16.MT88.4 R12, [R236+0x3900] ;  /* 0x00390000ec0c783b */ /* 0x000fec0000004200 */
[----:B------:R-:W-:-:S02]  /*4a40*/  F2FP.BF16.PACK_AB R4, R235, R173 ;  /* 0x000000adeb04723e */ /* 0x000fc400000010ff */
[----:B----4-:R-:W-:Y:S02]  /*4a50*/  F2FP.BF16.PACK_AB R5, R11, R51 ;  /* 0x000000330b05723e */ /* 0x010fe400000010ff */
[----:B------:R-:W-:Y:S02]  /*4a60*/  F2FP.BF16.PACK_AB R6, R174, R172 ;  /* 0x000000acae06723e */ /* 0x000fe400000010ff */
[----:B-----5:R-:W-:-:S07]  /*4a70*/  F2FP.BF16.PACK_AB R7, R234, R139 ;  /* 0x0000008bea07723e */ /* 0x020fce00000010ff */
[C---:B------:R-:W-:Y:S08]  /*4a80*/  HMMA.16816.F32.BF16 R160, R4.reuse, R28, R88 ;  /* 0x0000001c04a0723c */ /* 0x040ff00000041858 */
[C---:B------:R-:W-:Y:S01]  /*4a90*/  HMMA.16816.F32.BF16 R80, R4.reuse, R30, R80 ;  /* 0x0000001e0450723c */ /* 0x040fe20000041850 */
[----:B------:R-:W2:Y:S07]  /*4aa0*/  LDSM.16.MT88.4 R28, [R103+0x900] ;  /* 0x00090000671c783b */ /* 0x000eae0000004200 */
[C---:B-1----:R-:W-:Y:S07]  /*4ab0*/  HMMA.16816.F32.BF16 R144, R4.reuse, R24, R76 ;  /* 0x000000180490723c */ /* 0x042fee000004184c */
[----:B------:R-:W-:Y:S01]  /*4ac0*/  IMAD.MOV.U32 R78, RZ, RZ, R142 ;  /* 0x000000ffff4e7224 */ /* 0x000fe200078e008e */
[----:B------:R-:W-:Y:S01]  /*4ad0*/  MOV R77, R141 ;  /* 0x0000008d004d7202 */ /* 0x000fe20000000f00 */
[----:B------:R-:W-:Y:S01]  /*4ae0*/  IMAD.MOV.U32 R76, RZ, RZ, R140 ;  /* 0x000000ffff4c7224 */ /* 0x000fe200078e008c */
[C---:B---3--:R-:W-:Y:S07]  /*4af0*/  HMMA.16816.F32.BF16 R88, R4.reuse, R32, R60 ;  /* 0x000000200458723c */ /* 0x048fee000004183c */
[----:B------:R-:W-:Y:S01]  /*4b00*/  IMAD.MOV.U32 R63, RZ, RZ, R139 ;  /* 0x000000ffff3f7224 */ /* 0x000fe200078e008b */
[----:B------:R-:W-:Y:S01]  /*4b10*/  HMMA.16816.F32.BF16 R140, R4, R26, R68 ;  /* 0x0000001a048c723c */ /* 0x000fe20000041844 */
[----:B------:R-:W1:Y:S01]  /*4b20*/  LDSM.16.MT88.4 R24, [R236+0x900] ;  /* 0x00090000ec18783b */ /* 0x000e620000004200 */
[----:B------:R-:W-:Y:S01]  /*4b30*/  IMAD.MOV.U32 R62, RZ, RZ, R138 ;  /* 0x000000ffff3e7224 */ /* 0x000fe200078e008a */
[----:B------:R-:W-:Y:S01]  /*4b40*/  MOV R61, R137 ;  /* 0x00000089003d7202 */ /* 0x000fe20000000f00 */
[----:B------:R-:W-:-:S03]  /*4b50*/  IMAD.MOV.U32 R60, RZ, RZ, R136 ;  /* 0x000000ffff3c7224 */ /* 0x000fc600078e0088 */
[----:B------:R-:W-:Y:S01]  /*4b60*/  IMAD.MOV.U32 R69, RZ, RZ, R177 ;  /* 0x000000ffff457224 */ /* 0x000fe200078e00b1 */
[----:B------:R-:W-:Y:S01]  /*4b70*/  MOV R68, R176 ;  /* 0x000000b000447202 */ /* 0x000fe20000000f00 */
[----:B------:R-:W-:Y:S01]  /*4b80*/  HMMA.16816.F32.BF16 R136, R4, R34, R64 ;  /* 0x000000220488723c */ /* 0x000fe20000041840 */
[----:B------:R-:W-:Y:S01]  /*4b90*/  LDSM.16.MT88.4 R32, [R0+0x3900] ;  /* 0x003900000020783b */ /* 0x000fe20000004200 */
[----:B------:R-:W-:Y:S02]  /*4ba0*/  IMAD.MOV.U32 R130, RZ, RZ, R60 ;  /* 0x000000ffff827224 */ /* 0x000fe400078e003c */
[----:B------:R-:W-:-:S04]  /*4bb0*/  IMAD.MOV.U32 R71, RZ, RZ, R250 ;  /* 0x000000ffff477224 */ /* 0x000fc800078e00fa */
[C---:B--2---:R-:W-:Y:S07]  /*4bc0*/  HMMA.16816.F32.BF16 R176, R4.reuse, R30, R116 ;  /* 0x0000001e04b0723c */ /* 0x044fee0000041874 */
[----:B------:R-:W-:Y:S01]  /*4bd0*/  IMAD.MOV.U32 R31, RZ, RZ, R173 ;  /* 0x000000ffff1f7224 */ /* 0x000fe200078e00ad */
[----:B------:R-:W-:Y:S01]  /*4be0*/  HMMA.16816.F32.BF16 R116, R4, R20, R96 ;  /* 0x000000140474723c */ /* 0x000fe20000041860 */
[----:B------:R-:W-:-:S07]  /*4bf0*/  IMAD.MOV.U32 R30, RZ, RZ, R172 ;  /* 0x000000ffff1e7224 */ /* 0x000fce00078e00ac */
[C---:B------:R-:W-:Y:S08]  /*4c00*/  HMMA.16816.F32.BF16 R96, R4.reuse, R16, R72 ;  /* 0x000000100460723c */ /* 0x040ff00000041848 */
[C---:B------:R-:W-:Y:S01]  /*4c10*/  HMMA.16816.F32.BF16 R72, R4.reuse, R18, R56 ;  /* 0x000000120448723c */ /* 0x040fe20000041838 */
[----:B------:R-:W2:Y:S07]  /*4c20*/  LDSM.16.MT88.4 R16, [R236+0x6900] ;  /* 0x00690000ec10783b */ /* 0x000eae0000004200 */
[C---:B------:R-:W-:Y:S08]  /*4c30*/  HMMA.16816.F32.BF16 R64, R4.reuse, R12, R52 ;  /* 0x0000000c0440723c */ /* 0x040ff00000041834 */
[C---:B------:R-:W-:Y:S01]  /*4c40*/  HMMA.16816.F32.BF16 R56, R4.reuse, R14, R40 ;  /* 0x0000000e0438723c */ /* 0x040fe20000041828 */
[----:B------:R-:W3:Y:S07]  /*4c50*/  LDSM.16.MT88.4 R12, [R103+0x6900] ;  /* 0x00690000670c783b */ /* 0x000eee0000004200 */
[C---:B------:R-:W-:Y:S07]  /*4c60*/  HMMA.16816.F32.BF16 R180, R4.reuse, R28, R120 ;  /* 0x0000001c04b4723c */ /* 0x040fee0000041878 */
[----:B------:R-:W-:Y:S01]  /*4c70*/  IMAD.MOV.U32 R29, RZ, RZ, R175 ;  /* 0x000000ffff1d7224 */ /* 0x000fe200078e00af */
[----:B------:R-:W-:Y:S01]  /*4c80*/  MOV R28, R174 ;  /* 0x000000ae001c7202 */ /* 0x000fe20000000f00 */
[C---:B-1----:R-:W-:Y:S08]  /*4c90*/  HMMA.16816.F32.BF16 R120, R4.reuse, R26, R108 ;  /* 0x0000001a0478723c */ /* 0x042ff0000004186c */
[C---:B------:R-:W-:Y:S01]  /*4ca0*/  HMMA.16816.F32.BF16 R172, R4.reuse, R24, R112 ;  /* 0x0000001804ac723c */ /* 0x040fe20000041870 */
[----:B------:R1:W-:Y:S06]  /*4cb0*/  MUFU.EX2 R24, R10 ;  /* 0x0000000a00187308 */ /* 0x0003ec0000000800 */
[----:B------:R-:W-:Y:S01]  /*4cc0*/  IMAD.MOV.U32 R114, RZ, RZ, R249 ;  /* 0x000000ffff727224 */ /* 0x000fe200078e00f9 */
[----:B--2---:R-:W-:Y:S01]  /*4cd0*/  HMMA.16816.F32.BF16 R40, R4, R16, R124 ;  /* 0x000000100428723c */ /* 0x004fe2000004187c */
[----:B------:R-:W-:-:S06]  /*4ce0*/  MOV R115, R51 ;  /* 0x0000003300737202 */ /* 0x000fcc0000000f00 */
[----:B------:R-:W-:Y:S01]  /*4cf0*/  IMAD.MOV.U32 R126, RZ, RZ, R62 ;  /* 0x000000ffff7e7224 */ /* 0x000fe200078e003e */
[C---:B------:R-:W-:Y:S01]  /*4d00*/  HMMA.16816.F32.BF16 R108, R4.reuse, R22, R84 ;  /* 0x00000016046c723c */ /* 0x040fe20000041854 */
[----:B-1----:R-:W-:Y:S01]  /*4d10*/  FFMA.FTZ R10, R131, c[0x0][0x2d0], -R9 ;  /* 0x0000b400830a7a23 */ /* 0x002fe20000010809 */
[----:B------:R-:W-:Y:S01]  /*4d20*/  MOV R131, R61 ;  /* 0x0000003d00837202 */ /* 0x000fe20000000f00 */
[----:B------:R-:W-:Y:S01]  /*4d30*/  IMAD.MOV.U32 R125, RZ, RZ, R63 ;  /* 0x000000ffff7d7224 */ /* 0x000fe200078e003f */
[----:B------:R-:W-:Y:S01]  /*4d40*/  LDSM.16.MT88.4 R20, [R2+0x1100] ;  /* 0x001100000214783b */ /* 0x000fe20000004200 */
[----:B------:R1:W2:Y:S01]  /*4d50*/  MUFU.EX2 R70, R10 ;  /* 0x0000000a00467308 */ /* 0x0002a20000000800 */
[----:B------:R-:W-:Y:S01]  /*4d60*/  MOV R124, R68 ;  /* 0x00000044007c7202 */ /* 0x000fe20000000f00 */
[----:B------:R-:W-:Y:S01]  /*4d70*/  IMAD.MOV.U32 R127, RZ, RZ, R29 ;  /* 0x000000ffff7f7224 */ /* 0x000fe200078e001d */
[C---:B------:R-:W-:Y:S01]  /*4d80*/  HMMA.16816.F32.BF16 R60, R4.reuse, R18, R132 ;  /* 0x00000012043c723c */ /* 0x040fe20000041884 */
[----:B------:R-:W-:Y:S06]  /*4d90*/  LDSM.16.MT88.4 R16, [R2+0x4100] ;  /* 0x004100000210783b */ /* 0x000fec0000004200 */
[----:B------:R-:W-:Y:S01]  /*4da0*/  MOV R135, R76 ;  /* 0x0000004c00877202 */ /* 0x000fe20000000f00 */
[----:B------:R-:W-:Y:S01]  /*4db0*/  HMMA.16816.F32.BF16 R52, R4, R32, R44 ;  /* 0x000000200434723c */ /* 0x000fe2000004182c */
[----:B------:R-:W-:-:S02]  /*4dc0*/  IMAD.MOV.U32 R134, RZ, RZ, R77 ;  /* 0x000000ffff867224 */ /* 0x000fc400078e004d */
[----:B------:R-:W-:Y:S02]  /*4dd0*/  IMAD.MOV.U32 R133, RZ, RZ, R78 ;  /* 0x000000ffff857224 */ /* 0x000fe400078e004e */
[--C-:B-1----:R-:W-:Y:S01]  /*4de0*/  FFMA.FTZ R10, R164, c[0x0][0x2d0], -R9.reuse ;  /* 0x0000b400a40a7a23 */ /* 0x102fe20000010809 */
[----:B------:R-:W-:Y:S01]  /*4df0*/  MOV R164, R246 ;  /* 0x000000f600a47202 */ /* 0x000fe20000000f00 */
[----:B--2---:R-:W-:Y:S01]  /*4e00*/  IMAD.MOV.U32 R132, RZ, RZ, R70 ;  /* 0x000000ffff847224 */ /* 0x004fe200078e0046 */
[C---:B------:R-:W-:Y:S01]  /*4e10*/  HMMA.16816.F32.BF16 R48, R4.reuse, R34, R36 ;  /* 0x000000220430723c */ /* 0x040fe20000041824 */
[----:B------:R1:W2:Y:S01]  /*4e20*/  MUFU.EX2 R249, R10 ;  /* 0x0000000a00f97308 */ /* 0x0002a20000000800 */
[----:B------:R-:W-:Y:S06]  /*4e30*/  LDSM.16.MT88.4 R32, [R0+0x4100] ;  /* 0x004100000020783b */ /* 0x000fec0000004200 */
[C---:B---3--:R-:W-:Y:S07]  /*4e40*/  HMMA.16816.F32.BF16 R44, R4.reuse, R12, R92 ;  /* 0x0000000c042c723c */ /* 0x048fee000004185c */
[----:B------:R-:W-:Y:S01]  /*4e50*/  IMAD.MOV.U32 R94, RZ, RZ, R30 ;  /* 0x000000ffff5e7224 */ /* 0x000fe200078e001e */
[----:B------:R-:W-:Y:S01]  /*4e60*/  HMMA.16816.F32.BF16 R36, R4, R14, R104 ;  /* 0x0000000e0424723c */ /* 0x000fe20000041868 */
[----:B-1----:R-:W-:Y:S01]  /*4e70*/  FFMA.FTZ R10, R165, c[0x0][0x2d0], -R9 ;  /* 0x0000b400a50a7a23 */ /* 0x002fe20000010809 */
[----:B------:R-:W-:Y:S01]  /*4e80*/  MOV R165, R24 ;  /* 0x0000001800a57202 */ /* 0x000fe20000000f00 */
[----:B------:R-:W-:Y:S01]  /*4e90*/  LDSM.16.MT88.4 R12, [R2+0x7100] ;  /* 0x00710000020c783b */ /* 0x000fe20000004200 */
[----:B------:R-:W-:Y:S01]  /*4ea0*/  IMAD.MOV.U32 R93, RZ, RZ, R31 ;  /* 0x000000ffff5d7224 */ /* 0x000fe200078e001f */
[----:B------:R1:W3:Y:S01]  /*4eb0*/  MUFU.EX2 R79, R10 ;  /* 0x0000000a004f7308 */ /* 0x0002e20000000800 */
[----:B------:R-:W-:Y:S01]  /*4ec0*/  MOV R92, R28 ;  /* 0x0000001c005c7202 */ /* 0x000fe20000000f00 */
[----:B------:R-:W4:Y:S01]  /*4ed0*/  LDSM.16.MT88.4 R24, [R0+0x6900] ;  /* 0x006900000018783b */ /* 0x000f220000004200 */
[----:B------:R-:W-:-:S03]  /*4ee0*/  MOV R95, R115 ;  /* 0x00000073005f7202 */ /* 0x000fc60000000f00 */
[----:B------:R-:W5:Y:S01]  /*4ef0*/  LDSM.16.MT88.4 R28, [R103+0x1100] ;  /* 0x00110000671c783b */ /* 0x000f620000004200 */
[----:B-1----:R-:W-:Y:S02]  /*4f00*/  FFMA.FTZ R10, R101, c[0x0][0x2d0], -R8 ;  /* 0x0000b400650a7a23 */ /* 0x002fe40000010808 */
[----:B------:R-:W-:Y:S02]  /*4f10*/  IMAD.MOV.U32 R101, RZ, RZ, R252 ;  /* 0x000000ffff657224 */ /* 0x000fe400078e00fc */
[----:B------:R1:W-:Y:S02]  /*4f20*/  MUFU.EX2 R252, R10 ;  /* 0x0000000a00fc7308 */ /* 0x0003e40000000800 */
[----:B-1----:R-:W-:Y:S02]  /*4f30*/  FFMA.FTZ R10, R128, c[0x0][0x2d0], -R8 ;  /* 0x0000b400800a7a23 */ /* 0x002fe40000010808 */
[----:B------:R-:W-:-:S04]  /*4f40*/  IMAD.MOV.U32 R128, RZ, RZ, R69 ;  /* 0x000000ffff807224 */ /* 0x000fc800078e0045 */
[----:B------:R1:W1:Y:S02]  /*4f50*/  MUFU.EX2 R250, R10 ;  /* 0x0000000a00fa7308 */ /* 0x0002640000000800 */
[----:B-1----:R-:W-:Y:S02]  /*4f60*/  FFMA.FTZ R10, R102, c[0x0][0x2d0], -R8 ;  /* 0x0000b400660a7a23 */ /* 0x002fe40000010808 */
[----:B------:R-:W-:-:S04]  /*4f70*/  IMAD.MOV.U32 R102, RZ, RZ, R114 ;  /* 0x000000ffff667224 */ /* 0x000fc800078e0072 */
[----:B------:R1:W-:Y:S02]  /*4f80*/  MUFU.EX2 R246, R10 ;  /* 0x0000000a00f67308 */ /* 0x0003e40000000800 */
[----:B-1----:R-:W-:Y:S02]  /*4f90*/  FFMA.FTZ R10, R129, c[0x0][0x2d0], -R8 ;  /* 0x0000b400810a7a23 */ /* 0x002fe40000010808 */
[----:B--2---:R-:W-:-:S04]  /*4fa0*/  IMAD.MOV.U32 R129, RZ, RZ, R249 ;  /* 0x000000ffff817224 */ /* 0x004fc800078e00f9 */
[----:B------:R3:W1:Y:S02]  /*4fb0*/  MUFU.EX2 R249, R10 ;  /* 0x0000000a00f97308 */ /* 0x0006640000000800 */
[----:B---3--:R-:W-:Y:S02]  /*4fc0*/  IMAD.MOV.U32 R10, RZ, RZ, R79 ;  /* 0x000000ffff0a7224 */ /* 0x008fe400078e004f */
[----:B----4-:R-:W-:Y:S07]  /*4fd0*/  HMMA.16816.F32.BF16 R76, R4, R24, R168 ;  /* 0x00000018044c723c */ /* 0x010fee00000418a8 */
[----:B------:R-:W-:-:S02]  /*4fe0*/  MOV R171, R71 ;  /* 0x0000004700ab7202 */ /* 0x000fc40000000f00 */
[----:B------:R-:W-:Y:S01]  /*4ff0*/  HMMA.16816.F32.BF16 R68, R4, R26, R148 ;  /* 0x0000001a0444723c */ /* 0x000fe20000041894 */
[----:B------:R-:W-:Y:S06]  /*5000*/  LDSM.16.MT88.4 R24, [R236+0x1100] ;  /* 0x00110000ec18783b */ /* 0x000fec0000004200 */
[----:B------:R-:W-:Y:S02]  /*5010*/  F2FP.BF16.PACK_AB R4, R132, R165 ;  /* 0x000000a58404723e */ /* 0x000fe400000010ff */
[----:B------:R-:W-:Y:S02]  /*5020*/  F2FP.BF16.PACK_AB R5, R250, R252 ;  /* 0x000000fcfa05723e */ /* 0x000fe400000010ff */
[----:B------:R-:W-:-:S02]  /*5030*/  F2FP.BF16.PACK_AB R6, R10, R129 ;  /* 0x000000810a06723e */ /* 0x000fc400000010ff */
[----:B-1----:R-:W-:-:S07]  /*5040*/  F2FP.BF16.PACK_AB R7, R249, R246 ;  /* 0x000000f6f907723e */ /* 0x002fce00000010ff */
[C---:B------:R-:W-:Y:S08]  /*5050*/  HMMA.16816.F32.BF16 R144, R4.reuse, R16, R144 ;  /* 0x000000100490723c */ /* 0x040ff00000041890 */
        /* <DEDUP_REMOVED lines=8> */
[C---:B-----5:R-:W-:Y:S07]  /*50e0*/  HMMA.16816.F32.BF16 R148, R4.reuse, R28, R180 ;  /* 0x0000001c0494723c */ /* 0x060fee00000418b4 */
[----:B------:R-:W-:Y:S01]  /*50f0*/  IMAD.MOV.U32 R183, RZ, RZ, R171 ;  /* 0x000000ffffb77224 */ /* 0x000fe200078e00ab */
[----:B------:R-:W-:Y:S01]  /*5100*/  MOV R181, R129 ;  /* 0x0000008100b57202 */ /* 0x000fe20000000f00 */
[----:B------:R-:W-:Y:S01]  /*5110*/  HMMA.16816.F32.BF16 R168, R4, R30, R176 ;  /* 0x0000001e04a8723c */ /* 0x000fe200000418b0 */
[----:B------:R-:W-:Y:S01]  /*5120*/  IMAD.MOV.U32 R180, RZ, RZ, R132 ;  /* 0x000000ffffb47224 */ /* 0x000fe200078e0084 */
[----:B------:R-:W-:Y:S01]  /*5130*/  MOV R28, R126 ;  /* 0x0000007e001c7202 */ /* 0x000fe20000000f00 */
[----:B------:R-:W-:-:S02]  /*5140*/  IMAD.MOV.U32 R29, RZ, RZ, R131 ;  /* 0x000000ffff1d7224 */ /* 0x000fc400078e0083 */
[----:B------:R-:W-:Y:S02]  /*5150*/  IMAD.MOV.U32 R182, RZ, RZ, R10 ;  /* 0x000000ffffb67224 */ /* 0x000fe400078e000a */
[----:B------:R-:W-:Y:S01]  /*5160*/  IMAD.MOV.U32 R176, RZ, RZ, R165 ;  /* 0x000000ffffb07224 */ /* 0x000fe200078e00a5 */
[----:B------:R-:W-:Y:S01]  /*5170*/  MOV R179, R164 ;  /* 0x000000a400b37202 */ /* 0x000fe20000000f00 */
[----:B------:R-:W-:Y:S01]  /*5180*/  IMAD.MOV.U32 R178, RZ, RZ, R167 ;  /* 0x000000ffffb27224 */ /* 0x000fe200078e00a7 */
[----:B-1----:R-:W-:Y:S01]  /*5190*/  HMMA.16816.F32.BF16 R136, R4, R16, R96 ;  /* 0x000000100488723c */ /* 0x002fe20000041860 */
[----:B------:R-:W-:Y:S02]  /*51a0*/  IMAD.MOV.U32 R177, RZ, RZ, R166 ;  /* 0x000000ffffb17224 */ /* 0x000fe400078e00a6 */
[----:B------:R-:W-:Y:S02]  /*51b0*/  IMAD.MOV.U32 R30, RZ, RZ, R124 ;  /* 0x000000ffff1e7224 */ /* 0x000fe400078e007c */
[----:B------:R-:W-:-:S02]  /*51c0*/  IMAD.MOV.U32 R31, RZ, RZ, R125 ;  /* 0x000000ffff1f7224 */ /* 0x000fc400078e007d */
[----:B------:R-:W-:Y:S01]  /*51d0*/  FFMA.FTZ R10, R230, c[0x0][0x2d0], -R9 ;  /* 0x0000b400e60a7a23 */ /* 0x000fe20000010809 */
[C---:B------:R-:W-:Y:S07]  /*51e0*/  HMMA.16816.F32.BF16 R164, R4.reuse, R24, R172 ;  /* 0x0000001804a4723c */ /* 0x040fee00000418ac */
[----:B------:R-:W-:Y:S01]  /*51f0*/  MOV R175, R133 ;  /* 0x0000008500af7202 */ /* 0x000fe20000000f00 */
[----:B------:R-:W-:Y:S01]  /*5200*/  IMAD.MOV.U32 R174, RZ, RZ, R134 ;  /* 0x000000ffffae7224 */ /* 0x000fe200078e0086 */
[----:B------:R-:W-:Y:S01]  /*5210*/  MOV R172, R128 ;  /* 0x0000008000ac7202 */ /* 0x000fe20000000f00 */
[----:B------:R-:W-:Y:S01]  /*5220*/  IMAD.MOV.U32 R173, RZ, RZ, R135 ;  /* 0x000000ffffad7224 */ /* 0x000fe200078e0087 */
[----:B------:R-:W-:Y:S01]  /*5230*/  HMMA.16816.F32.BF16 R160, R4, R26, R120 ;  /* 0x0000001a04a0723c */ /* 0x000fe20000041878 */
[----:B------:R-:W-:-:S06]  /*5240*/  IMAD.MOV.U32 R25, RZ, RZ, R130 ;  /* 0x000000ffff197224 */ /* 0x000fcc00078e0082 */
[----:B------:R-:W-:Y:S01]  /*5250*/  IMAD.MOV.U32 R120, RZ, RZ, R234 ;  /* 0x000000ffff787224 */ /* 0x000fe200078e00ea */
[C---:B------:R-:W-:Y:S01]  /*5260*/  HMMA.16816.F32.BF16 R132, R4.reuse, R18, R72 ;  /* 0x000000120484723c */ /* 0x040fe20000041848 */
[----:B------:R-:W1:Y:S01]  /*5270*/  LDSM.16.MT88.4 R16, [R236+0x7100] ;  /* 0x00710000ec10783b */ /* 0x000e620000004200 */
[----:B------:R4:W-:Y:S01]  /*5280*/  MUFU.EX2 R234, R10 ;  /* 0x0000000a00ea7308 */ /* 0x0009e20000000800 */
[----:B------:R-:W-:Y:S02]  /*5290*/  IMAD.MOV.U32 R121, RZ, RZ, R235 ;  /* 0x000000ffff797224 */ /* 0x000fe400078e00eb */
[----:B------:R-:W-:Y:S02]  /*52a0*/  IMAD.MOV.U32 R123, RZ, RZ, R93 ;  /* 0x000000ffff7b7224 */ /* 0x000fe400078e005d */
[----:B------:R-:W-:Y:S01]  /*52b0*/  MOV R74, R127 ;  /* 0x0000007f004a7202 */ /* 0x000fe20000000f00 */
[----:B--2---:R-:W-:Y:S01]  /*52c0*/  HMMA.16816.F32.BF16 R128, R4, R20, R116 ;  /* 0x000000140480723c */ /* 0x004fe20000041874 */
[----:B------:R-:W-:-:S02]  /*52d0*/  IMAD.MOV.U32 R73, RZ, RZ, R241 ;  /* 0x000000ffff497224 */ /* 0x000fc400078e00f1 */
[----:B------:R-:W-:Y:S02]  /*52e0*/  IMAD.MOV.U32 R75, RZ, RZ, R92 ;  /* 0x000000ffff4b7224 */ /* 0x000fe400078e005c */
[----:B------:R-:W-:Y:S02]  /*52f0*/  IMAD.MOV.U32 R122, RZ, RZ, R95 ;  /* 0x000000ffff7a7224 */ /* 0x000fe400078e005f */
[----:B------:R-:W-:Y:S01]  /*5300*/  MOV R21, R238 ;  /* 0x000000ee00157202 */ /* 0x000fe20000000f00 */
[----:B---3--:R-:W-:Y:S01]  /*5310*/  HMMA.16816.F32.BF16 R124, R4, R12, R64 ;  /* 0x0000000c047c723c */ /* 0x008fe20000041840 */
[----:B------:R-:W-:Y:S01]  /*5320*/  MOV R20, R94 ;  /* 0x0000005e00147202 */ /* 0x000fe20000000f00 */
[----:B----4-:R-:W-:-:S04]  /*5330*/  FFMA.FTZ R10, R229, c[0x0][0x2d0], -R9 ;  /* 0x0000b400e50a7a23 */ /* 0x010fc80000010809 */
[----:B------:R2:W3:Y:S02]  /*5340*/  MUFU.EX2 R241, R10 ;  /* 0x0000000a00f17308 */ /* 0x0004e40000000800 */
[C---:B------:R-:W-:Y:S01]  /*5350*/  HMMA.16816.F32.BF16 R116, R4.reuse, R14, R56 ;  /* 0x0000000e0474723c */ /* 0x040fe20000041838 */
[----:B------:R-:W4:Y:S07]  /*5360*/  LDSM.16.MT88.4 R12, [R103+0x7100] ;  /* 0x00710000670c783b */ /* 0x000f2e0000004200 */
[----:B------:R-:W-:Y:S01]  /*5370*/  HMMA.16816.F32.BF16 R140, R4, R22, R108 ;  /* 0x00000016048c723c */ /* 0x000fe2000004186c */
[----:B--2---:R-:W-:-:S07]  /*5380*/  FFMA.FTZ R10, R228, c[0x0][0x2d0], -R9 ;  /* 0x0000b400e40a7a23 */ /* 0x004fce0000010809 */
[C---:B------:R-:W-:Y:S01]  /*5390*/  HMMA.16816.F32.BF16 R108, R4.reuse, R32, R52 ;  /* 0x00000020046c723c */ /* 0x040fe20000041834 */
[----:B------:R2:W-:Y:S07]  /*53a0*/  MUFU.EX2 R238, R10 ;  /* 0x0000000a00ee7308 */ /* 0x0005ee0000000800 */
[C---:B------:R-:W-:Y:S01]  /*53b0*/  HMMA.16816.F32.BF16 R96, R4.reuse, R34, R48 ;  /* 0x000000220460723c */ /* 0x040fe20000041830 */
[----:B------:R-:W-:Y:S07]  /*53c0*/  LDSM.16.MT88.4 R32, [R0+0x4900] ;  /* 0x004900000020783b */ /* 0x000fee0000004200 */
[----:B-1----:R-:W-:Y:S01]  /*53d0*/  HMMA.16816.F32.BF16 R48, R4, R16, R40 ;  /* 0x000000100430723c */ /* 0x002fe20000041828 */
[----:B--2---:R-:W-:-:S04]  /*53e0*/  FFMA.FTZ R10, R231, c[0x0][0x2d0], -R9 ;  /* 0x0000b400e70a7a23 */ /* 0x004fc80000010809 */
[----:B------:R1:W-:Y:S03]  /*53f0*/  MUFU.EX2 R235, R10 ;  /* 0x0000000a00eb7308 */ /* 0x0003e60000000800 */
[C---:B----4-:R-:W-:Y:S08]  /*5400*/  HMMA.16816.F32.BF16 R92, R4.reuse, R12, R44 ;  /* 0x0000000c045c723c */ /* 0x050ff0000004182c */
[----:B------:R-:W-:Y:S01]  /*5410*/  HMMA.16816.F32.BF16 R52, R4, R14, R36 ;  /* 0x0000000e0434723c */ /* 0x000fe20000041824 */
[----:B------:R-:W-:Y:S01]  /*5420*/  LDSM.16.MT88.4 R12, [R2+0x7900] ;  /* 0x00790000020c783b */ /* 0x000fe20000004200 */
[----:B-1----:R-:W-:Y:S01]  /*5430*/  FFMA.FTZ R10, R192, c[0x0][0x2d0], -R8 ;  /* 0x0000b400c00a7a23 */ /* 0x002fe20000010808 */
[----:B------:R-:W-:-:S02]  /*5440*/  MOV R192, R25 ;  /* 0x0000001900c07202 */ /* 0x000fc40000000f00 */
[----:B------:R-:W1:Y:S01]  /*5450*/  LDSM.16.MT88.4 R24, [R0+0x7100] ;  /* 0x007100000018783b */ /* 0x000e620000004200 */
[----:B------:R2:W-:Y:S02]  /*5460*/  MUFU.EX2 R231, R10 ;  /* 0x0000000a00e77308 */ /* 0x0005e40000000800 */
[----:B------:R-:W-:Y:S01]  /*5470*/  HMMA.16816.F32.BF16 R44, R4, R18, R60 ;  /* 0x00000012042c723c */ /* 0x000fe2000004183c */
[----:B------:R-:W-:Y:S01]  /*5480*/  LDSM.16.MT88.4 R16, [R2+0x4900] ;  /* 0x004900000210783b */ /* 0x000fe20000004200 */
[----:B--2---:R-:W-:Y:S02]  /*5490*/  FFMA.FTZ R10, R194, c[0x0][0x2d0], -R8 ;  /* 0x0000b400c20a7a23 */ /* 0x004fe40000010808 */
[----:B------:R-:W-:Y:S02]  /*54a0*/  IMAD.MOV.U32 R194, RZ, RZ, R20 ;  /* 0x000000ffffc27224 */ /* 0x000fe400078e0014 */
[----:B------:R2:W4:Y:S02]  /*54b0*/  MUFU.EX2 R230, R10 ;  /* 0x0000000a00e67308 */ /* 0x0005240000000800 */
[----:B--2---:R-:W-:-:S02]  /*54c0*/  FFMA.FTZ R10, R193, c[0x0][0x2d0], -R8 ;  /* 0x0000b400c10a7a23 */ /* 0x004fc40000010808 */
[----:B------:R-:W-:Y:S01]  /*54d0*/  IMAD.MOV.U32 R193, RZ, RZ, R21 ;  /* 0x000000ffffc17224 */ /* 0x000fe200078e0015 */
[C---:B-1----:R-:W-:Y:S01]  /*54e0*/  HMMA.16816.F32.BF16 R40, R4.reuse, R24, R76 ;  /* 0x000000180428723c */ /* 0x042fe2000004184c */
[----:B------:R-:W1:Y:S02]  /*54f0*/  LDSM.16.MT88.4 R20, [R2+0x1900] ;  /* 0x001900000214783b */ /* 0x000e640000004200 */
[----:B------:R2:W-:Y:S05]  /*5500*/  MUFU.EX2 R228, R10 ;  /* 0x0000000a00e47308 */ /* 0x0005ea0000000800 */
[----:B------:R-:W-:Y:S01]  /*5510*/  HMMA.16816.F32.BF16 R36, R4, R26, R68 ;  /* 0x0000001a0424723c */ /* 0x000fe20000041844 */
[----:B------:R-:W-:Y:S06]  /*5520*/  LDSM.16.MT88.4 R24, [R236+0x1900] ;  /* 0x00190000ec18783b */ /* 0x000fec0000004200 */
[----:B---3--:R-:W-:-:S02]  /*5530*/  F2FP.BF16.PACK_AB R4, R241, R234 ;  /* 0x000000eaf104723e */ /* 0x008fc400000010ff */
[----:B----4-:R-:W-:Y:S01]  /*5540*/  F2FP.BF16.PACK_AB R5, R230, R231 ;  /* 0x000000e7e605723e */ /* 0x010fe200000010ff */
[----:B--2---:R-:W-:Y:S01]  /*5550*/  FFMA.FTZ R10, R195, c[0x0][0x2d0], -R8 ;  /* 0x0000b400c30a7a23 */ /* 0x004fe20000010808 */
[----:B------:R-:W-:Y:S02]  /*5560*/  F2FP.BF16.PACK_AB R6, R235, R238 ;  /* 0x000000eeeb06723e */ /* 0x000fe400000010ff */
[----:B------:R-:W-:Y:S01]  /*5570*/  MOV R195, R73 ;  /* 0x0000004900c37202 */ /* 0x000fe20000000f00 */
[----:B------:R-:W2:Y:S02]  /*5580*/  MUFU.EX2 R229, R10 ;  /* 0x0000000a00e57308 */ /* 0x000ea40000000800 */
[----:B--2---:R-:W-:Y:S01]  /*5590*/  F2FP.BF16.PACK_AB R7, R229, R228 ;  /* 0x000000e4e507723e */ /* 0x004fe200000010ff */
[----:B------:R-:W-:-:S06]  /*55a0*/  IMAD.MOV.U32 R10, RZ, RZ, R30 ;  /* 0x000000ffff0a7224 */ /* 0x000fcc00078e001e */
[C---:B------:R-:W-:Y:S08]  /*55b0*/  HMMA.16816.F32.BF16 R76, R4.reuse, R12, R88 ;  /* 0x0000000c044c723c */ /* 0x040ff00000041858 */
[C---:B------:R-:W-:Y:S01]  /*55c0*/  HMMA.16816.F32.BF16 R64, R4.reuse, R14, R104 ;  /* 0x0000000e0440723c */ /* 0x040fe20000041868 */
[----:B------:R-:W2:Y:S07]  /*55d0*/  LDSM.16.MT88.4 R12, [R236+0x4900] ;  /* 0x00490000ec0c783b */ /* 0x000eae0000004200 */
[C---:B-1----:R-:W-:Y:S07]  /*55e0*/  HMMA.16816.F32.BF16 R56, R4.reuse, R22, R80 ;  /* 0x000000160438723c */ /* 0x042fee0000041850 */
[----:B------:R-:W-:Y:S01]  /*55f0*/  IMAD.MOV.U32 R81, RZ, RZ, R31 ;  /* 0x000000ffff517224 */ /* 0x000fe200078e001f */
[----:B------:R-:W-:Y:S01]  /*5600*/  MOV R82, R28 ;  /* 0x0000001c00527202 */ /* 0x000fe20000000f00 */
[----:B------:R-:W-:Y:S01]  /*5610*/  IMAD.MOV.U32 R83, RZ, RZ, R29 ;  /* 0x000000ffff537224 */ /* 0x000fe200078e001d */
[C---:B------:R-:W-:Y:S01]  /*5620*/  HMMA.16816.F32.BF16 R144, R4.reuse, R16, R144 ;  /* 0x000000100490723c */ /* 0x040fe20000041890 */
[----:B------:R-:W1:Y:S07]  /*5630*/  LDSM.16.MT88.4 R28, [R103+0x1900] ;  /* 0x00190000671c783b */ /* 0x000e6e0000004200 */
[C---:B------:R-:W-:Y:S01]  /*5640*/  HMMA.16816.F32.BF16 R60, R4.reuse, R18, R84 ;  /* 0x00000012043c723c */ /* 0x040fe20000041854 */
[----:B------:R-:W3:Y:S07]  /*5650*/  LDSM.16.MT88.4 R16, [R103+0x4900] ;  /* 0x004900006710783b */ /* 0x000eee0000004200 */
[C---:B------:R-:W-:Y:S01]  /*5660*/  HMMA.16816.F32.BF16 R112, R4.reuse, R20, R112 ;  /* 0x000000140470723c */ /* 0x040fe20000041870 */
[----:B------:R-:W4:Y:S07]  /*5670*/  LDSM.16.MT88.4 R20, [R0+0x1900] ;  /* 0x001900000014783b */ /* 0x000f2e0000004200 */
[C---:B--2---:R-:W-:Y:S08]  /*5680*/  HMMA.16816.F32.BF16 R124, R4.reuse, R12, R124 ;  /* 0x0000000c047c723c */ /* 0x044ff0000004187c */
[C---:B------:R-:W-:Y:S01]  /*5690*/  HMMA.16816.F32.BF16 R84, R4.reuse, R14, R116 ;  /* 0x0000000e0454723c */ /* 0x040fe20000041874 */
[----:B------:R-:W2:Y:S06]  /*56a0*/  LDSM.16.MT88.4 R12, [R103+0x7900] ;  /* 0x00790000670c783b */ /* 0x000eac0000004200 */
[----:B------:R-:W-:Y:S01]  /*56b0*/  IMAD.MOV.U32 R119, RZ, RZ, R179 ;  /* 0x000000ffff777224 */ /* 0x000fe200078e00b3 */
[C---:B------:R-:W-:Y:S08]  /*56c0*/  HMMA.16816.F32.BF16 R108, R4.reuse, R32, R108 ;  /* 0x00000020046c723c */ /* 0x040ff0000004186c */
[C---:B-1----:R-:W-:Y:S07]  /*56d0*/  HMMA.16816.F32.BF16 R104, R4.reuse, R28, R148 ;  /* 0x0000001c0468723c */ /* 0x042fee0000041894 */
[----:B------:R-:W-:Y:S01]  /*56e0*/  IMAD.MOV.U32 R29, RZ, RZ, R120 ;  /* 0x000000ffff1d7224 */ /* 0x000fe200078e0078 */
[----:B------:R-:W-:Y:S01]  /*56f0*/  HMMA.16816.F32.BF16 R68, R4, R30, R168 ;  /* 0x0000001e0444723c */ /* 0x000fe200000418a8 */
[----:B------:R-:W-:Y:S01]  /*5700*/  MOV R28, R121 ;  /* 0x00000079001c7202 */ /* 0x000fe20000000f00 */
[----:B------:R-:W-:Y:S01]  /*5710*/  IMAD.MOV.U32 R151, RZ, RZ, R194 ;  /* 0x000000ffff977224 */ /* 0x000fe200078e00c2 */
[----:B------:R-:W-:Y:S01]  /*5720*/  MOV R150, R192 ;  /* 0x000000c000967202 */ /* 0x000fe20000000f00 */
[----:B------:R-:W-:-:S02]  /*5730*/  IMAD.MOV.U32 R149, RZ, RZ, R172 ;  /* 0x000000ffff957224 */ /* 0x000fc400078e00ac */
[----:B------:R-:W-:Y:S02]  /*5740*/  IMAD.MOV.U32 R148, RZ, RZ, R173 ;  /* 0x000000ffff947224 */ /* 0x000fe400078e00ad */
[----:B------:R-:W-:Y:S01]  /*5750*/  IMAD.MOV.U32 R31, RZ, RZ, R122 ;  /* 0x000000ffff1f7224 */ /* 0x000fe200078e007a */
[----:B---3--:R-:W-:Y:S01]  /*5760*/  HMMA.16816.F32.BF16 R136, R4, R16, R136 ;  /* 0x000000100488723c */ /* 0x008fe20000041888 */
[----:B------:R-:W-:-:S07]  /*5770*/  IMAD.MOV.U32 R30, RZ, RZ, R123 ;  /* 0x000000ffff1e7224 */ /* 0x000fce00078e007b */
[C---:B------:R-:W-:Y:S07]  /*5780*/  HMMA.16816.F32.BF16 R120, R4.reuse, R24, R164 ;  /* 0x000000180478723c */ /* 0x040fee00000418a4 */
[----:B------:R-:W-:Y:S01]  /*5790*/  MOV R25, R74 ;  /* 0x0000004a00197202 */ /* 0x000fe20000000f00 */
[----:B------:R-:W-:Y:S01]  /*57a0*/  IMAD.MOV.U32 R24, RZ, RZ, R75 ;  /* 0x000000ffff187224 */ /* 0x000fe200078e004b */
[----:B------:R-:W-:Y:S01]  /*57b0*/  HMMA.16816.F32.BF16 R132, R4, R18, R132 ;  /* 0x000000120484723c */ /* 0x000fe20000041884 */
[----:B------:R-:W1:Y:S02]  /*57c0*/  LDSM.16.MT88.4 R16, [R236+0x7900] ;  /* 0x00790000ec10783b */ /* 0x000e640000004200 */
[----:B------:R-:W-:-:S05]  /*57d0*/  IMAD.MOV.U32 R116, RZ, RZ, R24 ;  /* 0x000000ffff747224 */ /* 0x000fca00078e0018 */
[C---:B------:R-:W-:Y:S07]  /*57e0*/  HMMA.16816.F32.BF16 R72, R4.reuse, R26, R160 ;  /* 0x0000001a0448723c */ /* 0x040fee00000418a0 */
[----:B------:R-:W-:Y:S01]  /*57f0*/  IMAD.MOV.U32 R27, RZ, RZ, R81 ;  /* 0x000000ffff1b7224 */ /* 0x000fe200078e0051 */
[----:B------:R-:W-:Y:S01]  /*5800*/  MOV R160, R82 ;  /* 0x0000005200a07202 */ /* 0x000fe20000000f00 */
[----:B------:R-:W-:Y:S01]  /*5810*/  IMAD.MOV.U32 R161, RZ, RZ, R83 ;  /* 0x000000ffffa17224 */ /* 0x000fe200078e0053 */
[----:B----4-:R-:W-:Y:S01]  /*5820*/  HMMA.16816.F32.BF16 R128, R4, R20, R128 ;  /* 0x000000140480723c */ /* 0x010fe20000041880 */
[----:B------:R-:W-:Y:S01]  /*5830*/  IMAD.MOV.U32 R162, RZ, RZ, R10 ;  /* 0x000000ffffa27224 */ /* 0x000fe200078e000a */
[----:B------:R-:W-:Y:S01]  /*5840*/  MOV R163, R195 ;  /* 0x000000c300a37202 */ /* 0x000fe20000000f00 */
[----:B------:R-:W-:-:S02]  /*5850*/  FFMA.FTZ R10, R248, c[0x0][0x2d0], -R9 ;  /* 0x0000b400f80a7a23 */ /* 0x000fc40000010809 */
[----:B------:R-:W-:Y:S02]  /*5860*/  IMAD.MOV.U32 R26, RZ, RZ, R193 ;  /* 0x000000ffff1a7224 */ /* 0x000fe400078e00c1 */
[----:B------:R-:W-:Y:S01]  /*5870*/  IMAD.MOV.U32 R117, RZ, RZ, R27 ;  /* 0x000000ffff757224 */ /* 0x000fe200078e001b */
[C---:B------:R-:W-:Y:S01]  /*5880*/  HMMA.16816.F32.BF16 R80, R4.reuse, R22, R140 ;  /* 0x000000160450723c */ /* 0x040fe2000004188c */
[----:B------:R-:W3:Y:S06]  /*5890*/  LDSM.16.MT88.4 R20, [R0+0x7900] ;  /* 0x007900000014783b */ /* 0x000eec0000004200 */
[----:B------:R-:W-:Y:S01]  /*58a0*/  MOV R143, R178 ;  /* 0x000000b2008f7202 */ /* 0x000fe20000000f00 */
[----:B------:R-:W-:Y:S01]  /*58b0*/  IMAD.MOV.U32 R141, RZ, RZ, R175 ;  /* 0x000000ffff8d7224 */ /* 0x000fe200078e00af */
[----:B------:R4:W-:Y:S01]  /*58c0*/  MUFU.EX2 R178, R10 ;  /* 0x0000000a00b27308 */ /* 0x0009e20000000800 */
[----:B------:R-:W-:Y:S01]  /*58d0*/  MOV R140, R174 ;  /* 0x000000ae008c7202 */ /* 0x000fe20000000f00 */
[----:B--2---:R-:W-:Y:S01]  /*58e0*/  HMMA.16816.F32.BF16 R192, R4, R12, R92 ;  /* 0x0000000c04c0723c */ /* 0x004fe2000004185c */
[----:B------:R-:W-:-:S02]  /*58f0*/  IMAD.MOV.U32 R142, RZ, RZ, R177 ;  /* 0x000000ffff8e7224 */ /* 0x000fc400078e00b1 */
[----:B------:R-:W-:Y:S02]  /*5900*/  IMAD.MOV.U32 R118, RZ, RZ, R143 ;  /* 0x000000ffff767224 */ /* 0x000fe400078e008f */
[----:B------:R-:W-:Y:S02]  /*5910*/  IMAD.MOV.U32 R248, RZ, RZ, R142 ;  /* 0x000000fffff87224 */ /* 0x000fe400078e008e */
[----:B------:R-:W-:Y:S01]  /*5920*/  IMAD.MOV.U32 R94, RZ, RZ, R176 ;  /* 0x000000ffff5e7224 */ /* 0x000fe200078e00b0 */
[----:B------:R-:W-:Y:S01]  /*5930*/  HMMA.16816.F32.BF16 R172, R4, R14, R52 ;  /* 0x0000000e04ac723c */ /* 0x000fe20000041834 */
[----:B------:R-:W2:Y:S01]  /*5940*/  LDSM.16.MT88.4 R12, [R2+0x8100] ;  /* 0x00810000020c783b */ /* 0x000ea20000004200 */
[----:B------:R-:W-:Y:S01]  /*5950*/  MOV R93, R180 ;  /* 0x000000b4005d7202 */ /* 0x000fe20000000f00 */
[----:B------:R-:W-:Y:S02]  /*5960*/  IMAD.MOV.U32 R92, RZ, RZ, R181 ;  /* 0x000000ffff5c7224 */ /* 0x000fe400078e00b5 */
[----:B------:R-:W-:-:S02]  /*5970*/  IMAD.MOV.U32 R95, RZ, RZ, R29 ;  /* 0x000000ffff5f7224 */ /* 0x000fc400078e001d */
[----:B----4-:R-:W-:Y:S01]  /*5980*/  FFMA.FTZ R10, R247, c[0x0][0x2d0], -R9 ;  /* 0x0000b400f70a7a23 */ /* 0x010fe20000010809 */
[C---:B-1----:R-:W-:Y:S01]  /*5990*/  HMMA.16816.F32.BF16 R168, R4.reuse, R16, R48 ;  /* 0x0000001004a8723c */ /* 0x042fe20000041830 */
[----:B------:R-:W-:Y:S01]  /*59a0*/  IMAD.MOV.U32 R52, RZ, RZ, R140 ;  /* 0x000000ffff347224 */ /* 0x000fe200078e008c */
[----:B------:R-:W-:Y:S01]  /*59b0*/  MOV R54, R183 ;  /* 0x000000b700367202 */ /* 0x000fe20000000f00 */
[----:B------:R1:W-:Y:S01]  /*59c0*/  MUFU.EX2 R179, R10 ;  /* 0x0000000a00b37308 */ /* 0x0003e20000000800 */
[----:B------:R-:W-:Y:S01]  /*59d0*/  IMAD.MOV.U32 R55, RZ, RZ, R182 ;  /* 0x000000ffff377224 */ /* 0x000fe200078e00b6 */
[----:B------:R-:W-:Y:S01]  /*59e0*/  MOV R247, R26 ;  /* 0x0000001a00f77202 */ /* 0x000fe20000000f00 */
[----:B------:R-:W-:Y:S02]  /*59f0*/  IMAD.MOV.U32 R53, RZ, RZ, R102 ;  /* 0x000000ffff357224 */ /* 0x000fe400078e0066 */
[----:B------:R-:W-:Y:S01]  /*5a00*/  HMMA.16816.F32.BF16 R88, R4, R18, R44 ;  /* 0x000000120458723c */ /* 0x000fe2000004182c */
[----:B------:R-:W4:Y:S01]  /*5a10*/  LDSM.16.MT88.4 R16, [R2+0x5100] ;  /* 0x005100000210783b */ /* 0x000f220000004200 */
[----:B------:R-:W-:-:S06]  /*5a20*/  IMAD.MOV.U32 R49, RZ, RZ, R101 ;  /* 0x000000ffff317224 */ /* 0x000fcc00078e0065 */
[----:B------:R-:W-:Y:S01]  /*5a30*/  HMMA.16816.F32.BF16 R164, R4, R34, R96 ;  /* 0x0000002204a4723c */ /* 0x000fe20000041860 */
[----:B-1----:R-:W-:-:S04]  /*5a40*/  FFMA.FTZ R10, R251, c[0x0][0x2d0], -R9 ;  /* 0x0000b400fb0a7a23 */ /* 0x002fc80000010809 */
[----:B------:R1:W-:Y:S03]  /*5a50*/  MUFU.EX2 R177, R10 ;  /* 0x0000000a00b17308 */ /* 0x0003e60000000800 */
[----:B---3--:R-:W-:Y:S01]  /*5a60*/  HMMA.16816.F32.BF16 R180, R4, R20, R40 ;  /* 0x0000001404b4723c */ /* 0x008fe20000041828 */
[----:B------:R-:W-:Y:S01]  /*5a70*/  IMAD.MOV.U32 R98, RZ, RZ, R30 ;  /* 0x000000ffff627224 */ /* 0x000fe200078e001e */
[----:B------:R-:W-:Y:S01]  /*5a80*/  MOV R96, R28 ;  /* 0x0000001c00607202 */ /* 0x000fe20000000f00 */
[----:B------:R-:W-:Y:S01]  /*5a90*/  IMAD.MOV.U32 R97, RZ, RZ, R31 ;  /* 0x000000ffff617224 */ /* 0x000fe200078e001f */
[----:B------:R-:W-:Y:S02]  /*5aa0*/  MOV R99, R25 ;  /* 0x0000001900637202 */ /* 0x000fe40000000f00 */
[----:B------:R-:W-:Y:S01]  /*5ab0*/  LDSM.16.MT88.4 R24, [R2+0x2100] ;  /* 0x002100000218783b */ /* 0x000fe20000004200 */
[----:B-1----:R-:W-:Y:S01]  /*5ac0*/  FFMA.FTZ R10, R119, c[0x0][0x2d0], -R9 ;  /* 0x0000b400770a7a23 */ /* 0x002fe20000010809 */
[----:B------:R-:W-:-:S02]  /*5ad0*/  MOV R119, R141 ;  /* 0x0000008d00777202 */ /* 0x000fc40000000f00 */
[----:B------:R-:W-:Y:S01]  /*5ae0*/  HMMA.16816.F32.BF16 R140, R4, R22, R36 ;  /* 0x00000016048c723c */ /* 0x000fe20000041824 */
[----:B------:R1:W3:Y:S01]  /*5af0*/  MUFU.EX2 R176, R10 ;  /* 0x0000000a00b07308 */ /* 0x0002e20000000800 */
[----:B------:R-:W5:Y:S05]  /*5b00*/  LDSM.16.MT88.4 R20, [R103+0x2100] ;  /* 0x002100006714783b */ /* 0x000f6a0000004200 */
[----:B------:R-:W-:-:S04]  /*5b10*/  FFMA.FTZ R4, R245, c[0x0][0x2d0], -R8 ;  /* 0x0000b400f5047a23 */ /* 0x000fc80000010808 */
[----:B------:R2:W-:Y:S01]  /*5b20*/  MUFU.EX2 R51, R4 ;  /* 0x0000000400337308 */ /* 0x0005e20000000800 */
[----:B-1----:R-:W-:Y:S01]  /*5b30*/  FFMA.FTZ R10, R243, c[0x0][0x2d0], -R8 ;  /* 0x0000b400f30a7a23 */ /* 0x002fe20000010808 */
[----:B---3--:R-:W-:-:S06]  /*5b40*/  F2FP.BF16.PACK_AB R6, R176, R177 ;  /* 0x000000b1b006723e */ /* 0x008fcc00000010ff */
[----:B------:R1:W-:Y:S01]  /*5b50*/  MUFU.EX2 R101, R10 ;  /* 0x0000000a00657308 */ /* 0x0003e20000000800 */
[----:B--2---:R-:W-:-:S07]  /*5b60*/  FFMA.FTZ R4, R244, c[0x0][0x2d0], -R8 ;  /* 0x0000b400f4047a23 */ /* 0x004fce0000010808 */
[----:B------:R2:W3:Y:S01]  /*5b70*/  MUFU.EX2 R102, R4 ;  /* 0x0000000400667308 */ /* 0x0004e20000000800 */
[----:B-1----:R-:W-:-:S07]  /*5b80*/  FFMA.FTZ R10, R242, c[0x0][0x2d0], -R8 ;  /* 0x0000b400f20a7a23 */ /* 0x002fce0000010808 */
[----:B------:R-:W1:Y:S01]  /*5b90*/  MUFU.EX2 R50, R10 ;  /* 0x0000000a00327308 */ /* 0x000e620000000800 */
[----:B--2---:R-:W-:Y:S02]  /*5ba0*/  F2FP.BF16.PACK_AB R4, R179, R178 ;  /* 0x000000b2b304723e */ /* 0x004fe400000010ff */
[----:B---3--:R-:W-:Y:S02]  /*5bb0*/  F2FP.BF16.PACK_AB R7, R102, R51 ;  /* 0x000000336607723e */ /* 0x008fe400000010ff */
[----:B-1----:R-:W-:Y:S01]  /*5bc0*/  F2FP.BF16.PACK_AB R5, R50, R101 ;  /* 0x000000653205723e */ /* 0x002fe200000010ff */
[----:B------:R-:W-:-:S04]  /*5bd0*/  FFMA.FTZ R10, R49, c[0x0][0x2d0], -R9 ;  /* 0x0000b400310a7a23 */ /* 0x000fc80000010809 */
[----:B------:R1:W-:Y:S02]  /*5be0*/  MUFU.EX2 R48, R10 ;  /* 0x0000000a00307308 */ /* 0x0003e40000000800 */
[C---:B------:R-:W-:Y:S08]  /*5bf0*/  HMMA.16816.F32.BF16 R76, R4.reuse, R12, R76 ;  /* 0x0000000c044c723c */ /* 0x040ff0000004184c */
[----:B------:R-:W-:Y:S01]  /*5c00*/  HMMA.16816.F32.BF16 R32, R4, R14, R64 ;  /* 0x0000000e0420723c */ /* 0x000fe20000041840 */
[----:B------:R-:W2:Y:S01]  /*5c10*/  LDSM.16.MT88.4 R12, [R236+0x2100] ;  /* 0x00210000ec0c783b */ /* 0x000ea20000004200 */
[----:B-1----:R-:W-:-:S05]  /*5c20*/  FFMA.FTZ R10, R247, c[0x0][0x2d0], -R9 ;  /* 0x0000b400f70a7a23 */ /* 0x002fca0000010809 */
[----:B------:R-:W-:Y:S01]  /*5c30*/  MOV R66, R161 ;  /* 0x000000a100427202 */ /* 0x000fe20000000f00 */
[----:B----4-:R-:W-:Y:S01]  /*5c40*/  HMMA.16816.F32.BF16 R144, R4, R16, R144 ;  /* 0x000000100490723c */ /* 0x010fe20000041890 */
[----:B------:R-:W-:Y:S01]  /*5c50*/  IMAD.MOV.U32 R65, RZ, RZ, R160 ;  /* 0x000000ffff417224 */ /* 0x000fe200078e00a0 */
[----:B------:R1:W-:Y:S01]  /*5c60*/  MUFU.EX2 R49, R10 ;  /* 0x0000000a00317308 */ /* 0x0003e20000000800 */
[----:B------:R-:W-:-:S05]  /*5c70*/  MOV R67, R163 ;  /* 0x000000a300437202 */ /* 0x000fca0000000f00 */
[C---:B------:R-:W-:Y:S01]  /*5c80*/  HMMA.16816.F32.BF16 R28, R4.reuse, R18, R60 ;  /* 0x00000012041c723c */ /* 0x040fe2000004183c */
[----:B------:R-:W3:Y:S07]  /*5c90*/  LDSM.16.MT88.4 R16, [R0+0x2100] ;  /* 0x002100000010783b */ /* 0x000eee0000004200 */
[----:B-----5:R-:W-:Y:S01]  /*5ca0*/  HMMA.16816.F32.BF16 R104, R4, R20, R104 ;  /* 0x000000140468723c */ /* 0x020fe20000041868 */
[--C-:B-1----:R-:W-:Y:S01]  /*5cb0*/  FFMA.FTZ R10, R248, c[0x0][0x2d0], -R9.reuse ;  /* 0x0000b400f80a7a23 */ /* 0x102fe20000010809 */
[----:B------:R-:W-:Y:S01]  /*5cc0*/  MOV R248, R52 ;  /* 0x0000003400f87202 */ /* 0x000fe20000000f00 */
[----:B------:R-:W-:-:S02]  /*5cd0*/  FFMA.FTZ R9, R53, c[0x0][0x2d0], -R9 ;  /* 0x0000b40035097a23 */ /* 0x000fc40000010809 */
[----:B------:R-:W-:Y:S01]  /*5ce0*/  IMAD.MOV.U32 R52, RZ, RZ, R54 ;  /* 0x000000ffff347224 */ /* 0x000fe200078e0036 */
[----:B------:R-:W-:Y:S02]  /*5cf0*/  MOV R54, R92 ;  /* 0x0000005c00367202 */ /* 0x000fe40000000f00 */
[C---:B------:R-:W-:Y:S01]  /*5d00*/  HMMA.16816.F32.BF16 R36, R4.reuse, R22, R68 ;  /* 0x000000160424723c */ /* 0x040fe20000041844 */
[----:B------:R-:W1:Y:S01]  /*5d10*/  LDSM.16.MT88.4 R20, [R103+0x5100] ;  /* 0x005100006714783b */ /* 0x000e620000004200 */
[----:B------:R4:W-:Y:S01]  /*5d20*/  MUFU.EX2 R42, R9 ;  /* 0x00000009002a7308 */ /* 0x0009e20000000800 */
[----:B------:R-:W-:Y:S02]  /*5d30*/  IMAD.MOV.U32 R53, RZ, RZ, R55 ;  /* 0x000000ffff357224 */ /* 0x000fe400078e0037 */
[----:B------:R-:W-:Y:S01]  /*5d40*/  IMAD.MOV.U32 R55, RZ, RZ, R93 ;  /* 0x000000ffff377224 */ /* 0x000fe200078e005d */
[----:B------:R-:W-:Y:S01]  /*5d50*/  MOV R93, R95 ;  /* 0x0000005f005d7202 */ /* 0x000fe20000000f00 */
[----:B------:R-:W-:Y:S01]  /*5d60*/  IMAD.MOV.U32 R92, RZ, RZ, R94 ;  /* 0x000000ffff5c7224 */ /* 0x000fe200078e005e */
[C---:B------:R-:W-:Y:S01]  /*5d70*/  HMMA.16816.F32.BF16 R112, R4.reuse, R24, R112 ;  /* 0x000000180470723c */ /* 0x040fe20000041870 */
[----:B------:R-:W-:Y:S01]  /*5d80*/  IMAD.MOV.U32 R95, RZ, RZ, R97 ;  /* 0x000000ffff5f7224 */ /* 0x000fe200078e0061 */
[----:B------:R-:W-:Y:S01]  /*5d90*/  MOV R251, R55 ;  /* 0x0000003700fb7202 */ /* 0x000fe20000000f00 */
[----:B------:R-:W-:Y:S01]  /*5da0*/  IMAD.MOV.U32 R247, RZ, RZ, R54 ;  /* 0x000000fffff77224 */ /* 0x000fe200078e0036 */
[----:B------:R-:W5:Y:S01]  /*5db0*/  MUFU.EX2 R43, R10 ;  /* 0x0000000a002b7308 */ /* 0x000f620000000800 */
[----:B------:R-:W-:Y:S01]  /*5dc0*/  IMAD.MOV.U32 R94, RZ, RZ, R96 ;  /* 0x000000ffff5e7224 */ /* 0x000fe200078e0060 */
[----:B------:R-:W-:Y:S01]  /*5dd0*/  MOV R96, R98 ;  /* 0x0000006200607202 */ /* 0x000fe20000000f00 */
[----:B------:R-:W-:Y:S01]  /*5de0*/  IMAD.MOV.U32 R97, RZ, RZ, R99 ;  /* 0x000000ffff617224 */ /* 0x000fe200078e0063 */
[C---:B--2---:R-:W-:Y:S01]  /*5df0*/  HMMA.16816.F32.BF16 R120, R4.reuse, R12, R120 ;  /* 0x0000000c0478723c */ /* 0x044fe20000041878 */
[----:B------:R-:W-:Y:S01]  /*5e00*/  IMAD.MOV.U32 R98, RZ, RZ, R116 ;  /* 0x000000ffff627224 */ /* 0x000fe200078e0074 */
[----:B------:R-:W-:Y:S01]  /*5e10*/  MOV R99, R117 ;  /* 0x0000007500637202 */ /* 0x000fe20000000f00 */
[----:B----4-:R-:W-:Y:S01]  /*5e20*/  FFMA.FTZ R9, R118, c[0x0][0x2d0], -R8 ;  /* 0x0000b40076097a23 */ /* 0x010fe20000010808 */
[----:B------:R-:W-:Y:S01]  /*5e30*/  MOV R242, R93 ;  /* 0x0000005d00f27202 */ /* 0x000fe20000000f00 */
[----:B------:R-:W-:Y:S01]  /*5e40*/  IMAD.MOV.U32 R243, RZ, RZ, R92 ;  /* 0x000000fffff37224 */ /* 0x000fe200078e005c */
[----:B------:R-:W-:Y:S01]  /*5e50*/  MOV R64, R97 ;  /* 0x0000006100407202 */ /* 0x000fe20000000f00 */
[----:B------:R-:W-:Y:S01]  /*5e60*/  IMAD.MOV.U32 R245, RZ, RZ, R98 ;  /* 0x000000fffff57224 */ /* 0x000fe200078e0062 */
[----:B------:R-:W-:Y:S01]  /*5e70*/  HMMA.16816.F32.BF16 R44, R4, R14, R72 ;  /* 0x0000000e042c723c */ /* 0x000fe20000041848 */
[----:B------:R-:W2:Y:S01]  /*5e80*/  LDSM.16.MT88.4 R12, [R236+0x5100] ;  /* 0x00510000ec0c783b */ /* 0x000ea20000004200 */
[----:B------:R-:W-:-:S02]  /*5e90*/  MOV R244, R99 ;  /* 0x0000006300f47202 */ /* 0x000fc40000000f00 */
[----:B-----5:R-:W-:-:S03]  /*5ea0*/  F2FP.BF16.PACK_AB R98, R42, R43 ;  /* 0x0000002b2a62723e */ /* 0x020fc600000010ff */
[----:B------:R-:W-:Y:S01]  /*5eb0*/  IMAD.MOV.U32 R73, RZ, RZ, R94 ;  /* 0x000000ffff497224 */ /* 0x000fe200078e005e */
[----:B---3--:R-:W-:Y:S01]  /*5ec0*/  HMMA.16816.F32.BF16 R128, R4, R16, R128 ;  /* 0x000000100480723c */ /* 0x008fe20000041880 */
[----:B------:R-:W-:Y:S01]  /*5ed0*/  MOV R74, R95 ;  /* 0x0000005f004a7202 */ /* 0x000fe20000000f00 */
[----:B------:R-:W-:Y:S01]  /*5ee0*/  IMAD.MOV.U32 R75, RZ, RZ, R96 ;  /* 0x000000ffff4b7224 */ /* 0x000fe200078e0060 */
[----:B------:R-:W-:-:S05]  /*5ef0*/  F2FP.BF16.PACK_AB R96, R49, R48 ;  /* 0x000000303160723e */ /* 0x000fca00000010ff */
[C---:B------:R-:W-:Y:S01]  /*5f00*/  HMMA.16816.F32.BF16 R60, R4.reuse, R18, R80 ;  /* 0x00000012043c723c */ /* 0x040fe20000041850 */
[----:B------:R-:W3:Y:S04]  /*5f10*/  LDSM.16.MT88.4 R16, [R0+0x5100] ;  /* 0x005100000010783b */ /* 0x000ee80000004200 */
[----:B------:R-:W-:Y:S03]  /*5f20*/  LDSM.16.MT88.4 R80, [R2+0x8900] ;  /* 0x008900000250783b */ /* 0x000fe60000004200 */
[C---:B-1----:R-:W-:Y:S01]  /*5f30*/  HMMA.16816.F32.BF16 R136, R4.reuse, R20, R136 ;  /* 0x000000140488723c */ /* 0x042fe20000041888 */
[----:B------:R1:W-:Y:S07]  /*5f40*/  MUFU.EX2 R21, R9 ;  /* 0x0000000900157308 */ /* 0x0003ee0000000800 */
[C---:B------:R-:W-:Y:S07]  /*5f50*/  HMMA.16816.F32.BF16 R24, R4.reuse, R26, R56 ;  /* 0x0000001a0418723c */ /* 0x040fee0000041838 */
[----:B------:R-:W-:Y:S01]  /*5f60*/  IMAD.MOV.U32 R59, RZ, RZ, R162 ;  /* 0x000000ffff3b7224 */ /* 0x000fe200078e00a2 */
[----:B------:R-:W-:Y:S01]  /*5f70*/  MOV R57, R149 ;  /* 0x0000009500397202 */ /* 0x000fe20000000f00 */
[----:B-1----:R-:W-:Y:S01]  /*5f80*/  FFMA.FTZ R9, R119, c[0x0][0x2d0], -R8 ;  /* 0x0000b40077097a23 */ /* 0x002fe20000010808 */
[C---:B--2---:R-:W-:Y:S01]  /*5f90*/  HMMA.16816.F32.BF16 R68, R4.reuse, R12, R124 ;  /* 0x0000000c0444723c */ /* 0x044fe2000004187c */
[----:B------:R-:W-:Y:S01]  /*5fa0*/  LDSM.16.MT88.4 R116, [R2+0x2900] ;  /* 0x002900000274783b */ /* 0x000fe20000004200 */
[----:B------:R-:W-:Y:S01]  /*5fb0*/  IMAD.MOV.U32 R56, RZ, RZ, R148 ;  /* 0x000000ffff387224 */ /* 0x000fe200078e0094 */
[----:B------:R1:W2:Y:S01]  /*5fc0*/  MUFU.EX2 R40, R9 ;  /* 0x0000000900287308 */ /* 0x0002a20000000800 */
[----:B------:R-:W-:Y:S01]  /*5fd0*/  IMAD.MOV.U32 R58, RZ, RZ, R150 ;  /* 0x000000ffff3a7224 */ /* 0x000fe200078e0096 */
[----:B------:R-:W-:Y:S03]  /*5fe0*/  LDSM.16.MT88.4 R124, [R236+0x2900] ;  /* 0x00290000ec7c783b */ /* 0x000fe60000004200 */
[C---:B------:R-:W-:Y:S01]  /*5ff0*/  HMMA.16816.F32.BF16 R84, R4.reuse, R14, R84 ;  /* 0x0000000e0454723c */ /* 0x040fe20000041854 */
[----:B------:R-:W4:Y:S07]  /*6000*/  LDSM.16.MT88.4 R12, [R103+0x8100] ;  /* 0x00810000670c783b */ /* 0x000f2e0000004200 */
[----:B---3--:R-:W-:Y:S01]  /*6010*/  HMMA.16816.F32.BF16 R160, R4, R16, R108 ;  /* 0x0000001004a0723c */ /* 0x008fe2000004186c */
[----:B------:R-:W-:Y:S01]  /*6020*/  LDSM.16.MT88.4 R108, [R103+0x2900] ;  /* 0x00290000676c783b */ /* 0x000fe20000004200 */
[--C-:B-1----:R-:W-:Y:S01]  /*6030*/  FFMA.FTZ R9, R248, c[0x0][0x2d0], -R8.reuse ;  /* 0x0000b400f8097a23 */ /* 0x102fe20000010808 */
[----:B--2---:R-:W-:Y:S01]  /*6040*/  F2FP.BF16.PACK_AB R97, R40, R21 ;  /* 0x000000152861723e */ /* 0x004fe200000010ff */
[----:B------:R-:W-:-:S02]  /*6050*/  FFMA.FTZ R8, R52, c[0x0][0x2d0], -R8 ;  /* 0x0000b40034087a23 */ /* 0x000fc40000010808 */
[----:B------:R-:W-:Y:S01]  /*6060*/  IMAD.MOV.U32 R248, RZ, RZ, R53 ;  /* 0x000000fffff87224 */ /* 0x000fe200078e0035 */
[----:B------:R-:W-:Y:S01]  /*6070*/  MUFU.EX2 R41, R9 ;  /* 0x0000000900297308 */ /* 0x000fe20000000800 */
[C---:B------:R-:W-:Y:S01]  /*6080*/  HMMA.16816.F32.BF16 R52, R4.reuse, R22, R132 ;  /* 0x000000160434723c */ /* 0x040fe20000041884 */
[----:B------:R-:W-:Y:S06]  /*6090*/  LDSM.16.MT88.4 R132, [R0+0x2900] ;  /* 0x002900000084783b */ /* 0x000fec0000004200 */
[----:B------:R-:W-:Y:S01]  /*60a0*/  IMAD.MOV.U32 R22, RZ, RZ, R11 ;  /* 0x000000ffff167224 */ /* 0x000fe200078e000b */
[----:B------:R1:W2:Y:S01]  /*60b0*/  MUFU.EX2 R20, R8 ;  /* 0x0000000800147308 */ /* 0x0002a20000000800 */
[----:B------:R-:W-:Y:S01]  /*60c0*/  HMMA.16816.F32.BF16 R92, R4, R18, R164 ;  /* 0x00000012045c723c */ /* 0x000fe200000418a4 */
[----:B------:R-:W3:Y:S01]  /*60d0*/  LDSM.16.MT88.4 R16, [R0+0x8100] ;  /* 0x008100000010783b */ /* 0x000ee20000004200 */
[----:B------:R-:W-:-:S03]  /*60e0*/  MOV R23, R151 ;  /* 0x0000009700177202 */ /* 0x000fc60000000f00 */
[----:B------:R-:W-:Y:S04]  /*60f0*/  LDSM.16.MT88.4 R148, [R2+0x5900] ;  /* 0x005900000294783b */ /* 0x000fe80000004200 */
[----:B-1----:R-:W1:Y:S01]  /*6100*/  LDSM.16.MT88.4 R8, [R236+0x8100] ;  /* 0x00810000ec08783b */ /* 0x002e620000004200 */
[----:B--2---:R-:W-:Y:S01]  /*6110*/  F2FP.BF16.PACK_AB R99, R20, R41 ;  /* 0x000000291463723e */ /* 0x004fe200000010ff */
[C---:B----4-:R-:W-:Y:S07]  /*6120*/  HMMA.16816.F32.BF16 R164, R4.reuse, R12, R192 ;  /* 0x0000000c04a4723c */ /* 0x050fee00000418c0 */
[----:B------:R-:W-:Y:S01]  /*6130*/  IMAD.MOV.U32 R192, RZ, RZ, R64 ;  /* 0x000000ffffc07224 */ /* 0x000fe200078e0040 */
[----:B------:R-:W-:Y:S01]  /*6140*/  HMMA.16816.F32.BF16 R12, R4, R14, R172 ;  /* 0x0000000e040c723c */ /* 0x000fe200000418ac */
[----:B------:R-:W-:Y:S01]  /*6150*/  MOV R193, R75 ;  /* 0x0000004b00c17202 */ /* 0x000fe20000000f00 */
[----:B------:R-:W-:Y:S01]  /*6160*/  IMAD.MOV.U32 R194, RZ, RZ, R74 ;  /* 0x000000ffffc27224 */ /* 0x000fe200078e004a */
[----:B------:R-:W-:-:S02]  /*6170*/  MOV R195, R73 ;  /* 0x0000004900c37202 */ /* 0x000fc40000000f00 */
[----:B------:R-:W-:Y:S03]  /*6180*/  LDSM.16.MT88.4 R72, [R103+0x8900] ;  /* 0x008900006748783b */ /* 0x000fe60000004200 */
[C---:B------:R-:W-:Y:S08]  /*6190*/  HMMA.16816.F32.BF16 R112, R96.reuse, R116, R112 ;  /* 0x000000746070723c */ /* 0x040ff00000041870 */
[----:B------:R-:W-:Y:S08]  /*61a0*/  HMMA.16816.F32.BF16 R116, R96, R118, R24 ;  /* 0x000000766074723c */ /* 0x000ff00000041818 */
[C---:B---3--:R-:W-:Y:S08]  /*61b0*/  HMMA.16816.F32.BF16 R24, R4.reuse, R16, R180 ;  /* 0x000000100418723c */ /* 0x048ff000000418b4 */
[C---:B-1----:R-:W-:Y:S07]  /*61c0*/  HMMA.16816.F32.BF16 R172, R4.reuse, R10, R88 ;  /* 0x0000000a04ac723c */ /* 0x042fee0000041858 */
[----:B------:R-:W-:Y:S01]  /*61d0*/  MOV R11, R67 ;  /* 0x00000043000b7202 */ /* 0x000fe20000000f00 */
[----:B------:R-:W-:Y:S01]  /*61e0*/  IMAD.MOV.U32 R88, RZ, RZ, R56 ;  /* 0x000000ffff587224 */ /* 0x000fe200078e0038 */
[----:B------:R-:W-:Y:S01]  /*61f0*/  MOV R89, R57 ;  /* 0x0000003900597202 */ /* 0x000fe20000000f00 */
[----:B------:R-:W-:Y:S01]  /*6200*/  IMAD.MOV.U32 R90, RZ, RZ, R58 ;  /* 0x000000ffff5a7224 */ /* 0x000fe200078e003a */
[----:B------:R-:W-:Y:S01]  /*6210*/  HMMA.16816.F32.BF16 R168, R4, R8, R168 ;  /* 0x0000000804a8723c */ /* 0x000fe200000418a8 */
[----:B------:R-:W-:-:S02]  /*6220*/  MOV R91, R59 ;  /* 0x0000003b005b7202 */ /* 0x000fc40000000f00 */
[----:B------:R-:W-:Y:S01]  /*6230*/  FADD.FTZ R2, R90, R89 ;  /* 0x000000595a027221 */ /* 0x000fe20000010000 */
[----:B------:R-:W-:Y:S03]  /*6240*/  LDSM.16.MT88.4 R56, [R236+0x5900] ;  /* 0x00590000ec38783b */ /* 0x000fe60000004200 */
[----:B------:R-:W-:Y:S01]  /*6250*/  MOV R8, R65 ;  /* 0x0000004100087202 */ /* 0x000fe20000000f00 */
[----:B------:R-:W-:Y:S01]  /*6260*/  HMMA.16816.F32.BF16 R16, R4, R18, R140 ;  /* 0x000000120410723c */ /* 0x000fe2000004188c */
[----:B------:R-:W-:Y:S01]  /*6270*/  IMAD.MOV.U32 R9, RZ, RZ, R66 ;  /* 0x000000ffff097224 */ /* 0x000fe200078e0042 */
[----:B------:R-:W1:Y:S02]  /*6280*/  LDSM.16.MT88.4 R140, [R103+0x5900] ;  /* 0x00590000678c783b */ /* 0x000e640000004200 */
[----:B------:R-:W-:Y:S02]  /*6290*/  FADD.FTZ R2, R8, R2 ;  /* 0x0000000208027221 */ /* 0x000fe40000010000 */
[----:B------:R-:W2:Y:S01]  /*62a0*/  LDSM.16.MT88.4 R64, [R0+0x5900] ;  /* 0x005900000040783b */ /* 0x000ea20000004200 */
[----:B------:R-:W-:Y:S01]  /*62b0*/  FADD.FTZ R4, R88, R11 ;  /* 0x0000000b58047221 */ /* 0x000fe20000010000 */
[----:B------:R-:W-:Y:S01]  /*62c0*/  HMMA.16816.F32.BF16 R128, R96, R132, R128 ;  /* 0x000000846080723c */ /* 0x000fe20000041880 */
[----:B------:R-:W-:-:S02]  /*62d0*/  FADD.FTZ R2, R192, R2 ;  /* 0x00000002c0027221 */ /* 0x000fc40000010000 */
[----:B------:R-:W-:Y:S02]  /*62e0*/  FADD.FTZ R4, R91, R4 ;  /* 0x000000045b047221 */ /* 0x000fe40000010000 */
[----:B------:R-:W-:Y:S01]  /*62f0*/  FADD.FTZ R2, R194, R2 ;  /* 0x00000002c2027221 */ /* 0x000fe20000010000 */
[----:B------:R-:W3:Y:S01]  /*6300*/  LDSM.16.MT88.4 R88, [R236+0x8900] ;  /* 0x00890000ec58783b */ /* 0x000ee20000004200 */
[----:B------:R-:W-:Y:S01]  /*6310*/  FADD.FTZ R4, R9, R4 ;  /* 0x0000000409047221 */ /* 0x000fe20000010000 */
[----:B------:R-:W-:Y:S01]  /*6320*/  HMMA.16816.F32.BF16 R132, R96, R134, R60 ;  /* 0x000000866084723c */ /* 0x000fe2000004183c */
[----:B------:R-:W-:Y:S01]  /*6330*/  FADD.FTZ R2, R22, R2 ;  /* 0x0000000216027221 */ /* 0x000fe20000010000 */
[----:B------:R4:W5:Y:S01]  /*6340*/  LDSM.16.MT88.4 R8, [R0+0x8900] ;  /* 0x008900000008783b */ /* 0x0009620000004200 */
[----:B------:R-:W-:-:S04]  /*6350*/  FADD.FTZ R4, R193, R4 ;  /* 0x00000004c1047221 */ /* 0x000fc80000010000 */
[----:B------:R-:W-:Y:S01]  /*6360*/  FADD.FTZ R4, R195, R4 ;  /* 0x00000004c3047221 */ /* 0x000fe20000010000 */
[C---:B------:R-:W-:Y:S03]  /*6370*/  HMMA.16816.F32.BF16 R144, R96.reuse, R148, R144 ;  /* 0x000000946090723c */ /* 0x040fe60000041890 */
[----:B------:R-:W-:Y:S02]  /*6380*/  FADD.FTZ R5, R23, R4 ;  /* 0x0000000417057221 */ /* 0x000fe40000010000 */
[----:B------:R-:W-:Y:S02]  /*6390*/  FADD.FTZ R4, R244, R2 ;  /* 0x00000002f4047221 */ /* 0x000fe40000010000 */
[----:B------:R-:W-:Y:S01]  /*63a0*/  FADD.FTZ R2, R245, R5 ;  /* 0x00000005f5027221 */ /* 0x000fe20000010000 */
[----:B------:R-:W-:Y:S03]  /*63b0*/  HMMA.16816.F32.BF16 R76, R96, R80, R76 ;  /* 0x00000050604c723c */ /* 0x000fe6000004184c */
[----:B------:R-:W-:-:S04]  /*63c0*/  FADD.FTZ R2, R243, R2 ;  /* 0x00000002f3027221 */ /* 0x000fc80000010000 */
[----:B------:R-:W-:Y:S01]  /*63d0*/  FADD.FTZ R2, R251, R2 ;  /* 0x00000002fb027221 */ /* 0x000fe20000010000 */
[C---:B------:R-:W-:Y:S01]  /*63e0*/  HMMA.16816.F32.BF16 R104, R96.reuse, R108, R104 ;  /* 0x0000006c6068723c */ /* 0x040fe20000041868 */
[----:B----4-:R-:W-:Y:S02]  /*63f0*/  FADD.FTZ R0, R242, R4 ;  /* 0x00000004f2007221 */ /* 0x010fe40000010000 */
[----:B------:R-:W-:Y:S02]  /*6400*/  FADD.FTZ R2, R247, R2 ;  /* 0x00000002f7027221 */ /* 0x000fe40000010000 */
[----:B------:R-:W-:Y:S02]  /*6410*/  FADD.FTZ R0, R252, R0 ;  /* 0x00000000fc007221 */ /* 0x000fe40000010000 */
[----:B------:R-:W-:Y:S01]  /*6420*/  FADD.FTZ R2, R248, R2 ;  /* 0x00000002f8027221 */ /* 0x000fe20000010000 */
[----:B-1----:R-:W-:Y:S01]  /*6430*/  HMMA.16816.F32.BF16 R136, R96, R140, R136 ;  /* 0x0000008c6088723c */ /* 0x002fe20000041888 */
        /* <DEDUP_REMOVED lines=18> */
[----:B--2---:R-:W-:Y:S01]  /*6560*/  HMMA.16816.F32.BF16 R60, R96, R64, R160 ;  /* 0x00000040603c723c */ /* 0x004fe200000418a0 */
[----:B------:R-:W-:-:S04]  /*6570*/  FADD.FTZ R0, R50, R0 ;  /* 0x0000000032007221 */ /* 0x000fc80000010000 */
[----:B------:R-:W-:Y:S02]  /*6580*/  FADD.FTZ R2, R51, R0 ;  /* 0x0000000033027221 */ /* 0x000fe40000010000 */
        /* <DEDUP_REMOVED lines=14> */
[C---:B---3--:R-:W-:Y:S02]  /*6670*/  HMMA.16816.F32.BF16 R84, R96.reuse, R88, R168 ;  /* 0x000000586054723c */ /* 0x048fe400000418a8 */
[----:B------:R1:W-:Y:S06]  /*6680*/  STL [R1+0xc], R4 ;  /* 0x00000c0401007387 */ /* 0x0003ec0000100800 */
[C---:B------:R-:W-:Y:S08]  /*6690*/  HMMA.16816.F32.BF16 R148, R96.reuse, R150, R28 ;  /* 0x000000966094723c */ /* 0x040ff0000004181c */
[C---:B------:R-:W-:Y:S08]  /*66a0*/  HMMA.16816.F32.BF16 R80, R96.reuse, R82, R32 ;  /* 0x000000526050723c */ /* 0x040ff00000041820 */
[C---:B------:R-:W-:Y:S08]  /*66b0*/  HMMA.16816.F32.BF16 R108, R96.reuse, R110, R36 ;  /* 0x0000006e606c723c */ /* 0x040ff00000041824 */
[C---:B------:R-:W-:Y:S08]  /*66c0*/  HMMA.16816.F32.BF16 R124, R96.reuse, R126, R44 ;  /* 0x0000007e607c723c */ /* 0x040ff0000004182c */
[C---:B------:R-:W-:Y:S08]  /*66d0*/  HMMA.16816.F32.BF16 R72, R96.reuse, R74, R12 ;  /* 0x0000004a6048723c */ /* 0x040ff0000004180c */
[C---:B------:R-:W-:Y:S08]  /*66e0*/  HMMA.16816.F32.BF16 R88, R96.reuse, R90, R172 ;  /* 0x0000005a6058723c */ /* 0x040ff000000418ac */
[C---:B-----5:R-:W-:Y:S08]  /*66f0*/  HMMA.16816.F32.BF16 R92, R96.reuse, R8, R24 ;  /* 0x00000008605c723c */ /* 0x060ff00000041818 */
[----:B------:R-:W-:Y:S01]  /*6700*/  HMMA.16816.F32.BF16 R96, R96, R10, R16 ;  /* 0x0000000a6060723c */ /* 0x000fe20000041810 */
[----:B------:R-:W-:Y:S07]  /*6710*/  @!P0 BRA `(.L_x_1197) ;  /* 0x0000023000008947 */ /* 0x000fee0003800000 */
[----:B-1----:R-:W2:Y:S04]  /*6720*/  LDL.64 R242, [R1+0x18] ;  /* 0x0000180001f27983 */ /* 0x002ea80000100a00 */
[----:B------:R-:W3:Y:S01]  /*6730*/  LDL R248, [R1+0x8] ;  /* 0x0000080001f87983 */ /* 0x000ee20000100800 */
[----:B------:R-:W-:Y:S01]  /*6740*/  UIADD3 UR5, UR28, -0x3, URZ ;  /* 0xfffffffd1c057890 */ /* 0x000fe2000fffe03f */
[----:B------:R-:W-:-:S02]  /*6750*/  IMAD.MOV.U32 R247, RZ, RZ, c[0x0][0x1e0] ;  /* 0x00007800fff77624 */ /* 0x000fc400078e00ff */
[----:B------:R-:W-:Y:S01]  /*6760*/  IMAD.MOV.U32 R251, RZ, RZ, c[0x0][0x1e4] ;  /* 0x00007900fffb7624 */ /* 0x000fe200078e00ff */
[----:B------:R-:W-:Y:S01]  /*6770*/  USHF.R.S32.HI UR4, URZ, 0x1f, UR5 ;  /* 0x0000001f3f047899 */ /* 0x000fe20008011405 */
[C---:B------:R-:W-:Y:S01]  /*6780*/  IMAD.SHL.U32 R8, R247.reuse, 0x40, RZ ;  /* 0x00000040f7087824 */ /* 0x040fe200078e00ff */
[----:B------:R-:W-:Y:S01]  /*6790*/  UIMAD UR6, UR6, UR5, URZ ;  /* 0x00000005060672a4 */ /* 0x000fe2000f8e023f */
[----:B------:R-:W-:Y:S01]  /*67a0*/  IMAD.U32 R6, RZ, RZ, UR5 ;  /* 0x00000005ff067e24 */ /* 0x000fe2000f8e00ff */
[----:B------:R-:W-:Y:S02]  /*67b0*/  SHF.L.U64.HI R2, R247, 0x6, R251 ;  /* 0x00000006f7027819 */ /* 0x000fe400000102fb */
[----:B------:R-:W-:Y:S01]  /*67c0*/  UIMAD UR4, UR4, UR18, UR6 ;  /* 0x00000012040472a4 */ /* 0x000fe2000f8e0206 */
[----:B--2---:R-:W-:-:S05]  /*67d0*/  IMAD.WIDE.U32 R6, R6, UR18, R242 ;  /* 0x0000001206067c25 */ /* 0x004fca000f8e00f2 */
[----:B------:R-:W-:Y:S02]  /*67e0*/  IADD3 R0, R7, UR4, RZ ;  /* 0x0000000407007c10 */ /* 0x000fe4000fffe0ff */
[----:B------:R-:W-:-:S04]  /*67f0*/  LEA R4, P0, R6, c[0x0][0x1c8], 0x1 ;  /* 0x0000720006047a11 */ /* 0x000fc800078008ff */
[----:B------:R-:W-:Y:S02]  /*6800*/  LEA.HI.X R5, R6, c[0x0][0x1cc], R0, 0x1, P0 ;  /* 0x0000730006057a11 */ /* 0x000fe400000f0c00 */
[--C-:B------:R-:W-:Y:S02]  /*6810*/  IADD3 R12, P6, P5, R8, 0x80, R4.reuse ;  /* 0x00000080080c7810 */ /* 0x100fe40007dde004 */
[-C--:B------:R-:W-:Y:S01]  /*6820*/  IADD3 R6, P0, R4, R8.reuse, RZ ;  /* 0x0000000804067210 */ /* 0x080fe20007f1e0ff */
[----:B------:R-:W-:Y:S01]  /*6830*/  @!PT LDS RZ, [RZ] ;  /* 0x00000000fffff984 */ /* 0x000fe20000000800 */
[----:B------:R-:W-:Y:S01]  /*6840*/  @!PT LDS RZ, [RZ] ;  /* 0x00000000fffff984 */ /* 0x000fe20000000800 */
[----:B------:R-:W-:Y:S01]  /*6850*/  @!PT LDS RZ, [RZ] ;  /* 0x00000000fffff984 */ /* 0x000fe20000000800 */
[----:B---3--:R1:W-:Y:S01]  /*6860*/  LDGSTS.E.BYPASS.LTC128B.128 [R248+0x12100], [R4.64], !P4 ;  /* 0x1210000004f87fae */ /* 0x0083e2000e101d58 */
[--C-:B------:R-:W-:Y:S02]  /*6870*/  IADD3.X R13, R2, RZ, R5.reuse, P6, P5 ;  /* 0x000000ff020d7210 */ /* 0x100fe400037ea405 */
        /* <DEDUP_REMOVED lines=13> */
.L_x_1197:
[----:B-1----:R-:W-:Y:S01]  /*6950*/  ULDC.64 UR4, c[0x0][0x2c8] ;  /* 0x0000b20000047ab9 */ /* 0x002fe20000000a00 */
[----:B------:R-:W0:Y:S01]  /*6960*/  LDGDEPBAR ;  /* 0x00000000000079af */ /* 0x000e220000000000 */
[----:B------:R-:W-:-:S02]  /*6970*/  UIMAD.WIDE.U32 UR6, UR8, UR4, URZ ;  /* 0x00000004080672a5 */ /* 0x000fc4000f8e003f */
[----:B------:R-:W-:Y:S02]  /*6980*/  UIADD3 UR28, UR28, -0x2, URZ ;  /* 0xfffffffe1c1c7890 */ /* 0x000fe4000fffe03f */
[----:B------:R-:W-:Y:S02]  /*6990*/  @UP2 USHF.R.U32.HI UR8, URZ, UR5, UR7 ;  /* 0x000000053f082299 */ /* 0x000fe40008011607 */
[----:B------:R-:W-:Y:S02]  /*69a0*/  UMOV UR12, URZ ;  /* 0x0000003f000c7c82 */ /* 0x000fe40008000000 */
[----:B------:R-:W-:-:S04]  /*69b0*/  UIADD3 UR8, UR8, UR14, -UR16 ;  /* 0x0000000e08087290 */ /* 0x000fc8000fffe810 */
[----:B------:R-:W-:-:S04]  /*69c0*/  UIMAD.WIDE UR4, UR8, 0x2aaaaaab, URZ ;  /* 0x2aaaaaab080478a5 */ /* 0x000fc8000f8e023f */
[----:B------:R-:W-:-:S04]  /*69d0*/  USHF.R.U32.HI UR13, URZ, 0x1f, UR5 ;  /* 0x0000001f3f0d7899 */ /* 0x000fc80008011605 */
[----:B------:R-:W-:-:S03]  /*69e0*/  ULEA.HI.SX32 UR13, UR5, UR13, 0x1c ;  /* 0x0000000d050d7291 */ /* 0x000fc6000f8fe23f */
[----:B------:R-:W-:Y:S02]  /*69f0*/  UMOV UR5, 0x1 ;  /* 0x0000000100057882 */ /* 0x000fe40000000000 */
[----:B------:R-:W-:-:S04]  /*6a00*/  UISETP.LT.AND UP0, UPT, URZ, UR13, UPT ;  /* 0x0000000d3f00728c */ /* 0x000fc8000bf01270 */
[----:B------:R-:W-:-:S04]  /*6a10*/  USEL UR13, URZ, UR13, !UP0 ;  /* 0x0000000d3f0d7287 */ /* 0x000fc8000c000000 */
[----:B------:R-:W-:-:S06]  /*6a20*/  UISETP.GE.AND UP0, UPT, UR28, UR13, UPT ;  /* 0x0000000d1c00728c */ /* 0x000fcc000bf06270 */
[----:B------:R-:W-:-:S13]  /*6a30*/  PLOP3.LUT P0, PT, PT, PT, UP0, 0x80, 0x0 ;  /* 0x000000000000781c */ /* 0x000fda0003f0f008 */
[----:B------:R-:W-:Y:S05]  /*6a40*/  @!P0 BRA `(.L_x_1198) ;  /* 0x0000489000008947 */ /* 0x000fea0003800000 */
[----:B------:R-:W2:Y:S01]  /*6a50*/  LDL R0, [R1+0x4] ;  /* 0x0000040001007983 */ /* 0x000ea20000100800 */
[----:B------:R-:W-:Y:S01]  /*6a60*/  PLOP3.LUT P5, PT, PT, PT, UP2, 0x80, 0x0 ;  /* 0x000000000000781c */ /* 0x000fe20003faf028 */
[----:B------:R-:W-:Y:S01]  /*6a70*/  IMAD.MOV.U32 R239, RZ, RZ, 0x20 ;  /* 0x00000020ffef7424 */ /* 0x000fe200078e00ff */
[----:B------:R-:W-:Y:S01]  /*6a80*/  PLOP3.LUT P0, PT, PT, PT, UP2, 0x80, 0x0 ;  /* 0x000000000000781c */ /* 0x000fe20003f0f028 */
[----:B------:R-:W-:Y:S01]  /*6a90*/  IMAD.MOV.U32 R102, RZ, RZ, R3 ;  /* 0x000000ffff667224 */ /* 0x000fe200078e0003 */
[----:B------:R-:W-:Y:S01]  /*6aa0*/  UMOV UR12, URZ ;  /* 0x0000003f000c7c82 */ /* 0x000fe20008000000 */
[----:B------:R-:W-:Y:S01]  /*6ab0*/  IMAD.MOV.U32 R101, RZ, RZ, R100 ;  /* 0x000000ffff657224 */ /* 0x000fe200078e0064 */
[----:B------:R-:W-:Y:S01]  /*6ac0*/  SEL R239, R239, 0xffffffe0, !P1 ;  /* 0xffffffe0efef7807 */ /* 0x000fe20004800000 */
[----:B------:R-:W-:Y:S02]  /*6ad0*/  UMOV UR5, 0x1 ;  /* 0x0000000100057882 */ /* 0x000fe40000000000 */
[----:B------:R-:W-:-:S02]  /*6ae0*/  UMOV UR15, UR28 ;  /* 0x0000001c000f7c82 */ /* 0x000fc40008000000 */
[----:B------:R-:W-:Y:S02]  /*6af0*/  ULDC.64 UR8, c[0x0][0x208] ;  /* 0x0000820000087ab9 */ /* 0x000fe40000000a00 */
[----:B------:R-:W-:Y:S01]  /*6b00*/  ULDC.64 UR6, c[0x0][0x1e0] ;  /* 0x0000780000067ab9 */ /* 0x000fe20000000a00 */
[----:B--2---:R-:W-:-:S05]  /*6b10*/  @P5 IMAD.HI.U32 R0, R0, c[0x0][0x2c8], RZ ;  /* 0x0000b20000005a27 */ /* 0x004fca00078e00ff */
[----:B------:R-:W-:-:S05]  /*6b20*/  @P0 SHF.R.U32.HI R0, RZ, c[0x0][0x2cc], R0 ;  /* 0x0000b300ff000a19 */ /* 0x000fca0000011600 */
[----:B------:R1:W-:Y:S02]  /*6b30*/  @P0 STL [R1], R0 ;  /* 0x0000000001000387 */ /* 0x0003e40000100800 */
.L_x_1199:
[----:B------:R-:W2:Y:S01]  /*6b40*/  LDL.64 R38, [R1+0x20] ;  /* 0x0000200001267983 */ /* 0x000ea20000100a00 */
[----:B------:R-:W-:Y:S04]  /*6b50*/  DEPBAR.LE SB0, 0x2 ;  /* 0x000080800000791a */ /* 0x000fe80000000000 */
[----:B------:R-:W-:Y:S01]  /*6b60*/  MOV R3, UR5 ;  /* 0x0000000500037c02 */ /* 0x000fe20008000f00 */
[----:B------:R-:W3:Y:S01]  /*6b70*/  LDL.64 R36, [R1+0x28] ;  /* 0x0000280001247983 */ /* 0x000ee20000100a00 */
[----:B------:R-:W-:Y:S01]  /*6b80*/  UISETP.GE.AND UP0, UPT, UR15, 0x1, UPT ;  /* 0x000000010f00788c */ /* 0x000fe2000bf06270 */
[----:B------:R-:W-:Y:S01]  /*6b90*/  MOV R100, UR12 ;  /* 0x0000000c00647c02 */ /* 0x000fe20008000f00 */
[----:B------:R-:W-:Y:S01]  /*6ba0*/  UIADD3 UR28, UR15, -0x1, URZ ;  /* 0xffffffff0f1c7890 */ /* 0x000fe2000fffe03f */
[C---:B------:R-:W-:Y:S01]  /*6bb0*/  IMAD R48, R3.reuse, 0x9000, R237 ;  /* 0x0000900003307824 */ /* 0x040fe200078e02ed */
[----:B------:R-:W-:Y:S01]  /*6bc0*/  UIMAD UR4, UR5, 0x9000, URZ ;  /* 0x00009000050478a4 */ /* 0x000fe2000f8e023f */
[----:B------:R-:W4:Y:S04]  /*6bd0*/  LDL R46, [R1+0x8] ;  /* 0x00000800012e7983 */ /* 0x000f280000100800 */
[----:B------:R-:W-:Y:S01]  /*6be0*/  BAR.SYNC.DEFER_BLOCKING 0x0 ;  /* 0x0000000000007b1d */ /* 0x000fe20000010000 */
[----:B------:R-:W-:Y:S01]  /*6bf0*/  PLOP3.LUT P0, PT, PT, PT, UP0, 0x80, 0x0 ;  /* 0x000000000000781c */ /* 0x000fe20003f0f008 */
[----:B------:R-:W-:Y:S01]  /*6c00*/  @UP0 USHF.R.S32.HI UR17, URZ, 0x1f, UR28 ;  /* 0x0000001f3f110899 */ /* 0x000fe2000801141c */
[----:B------:R-:W-:Y:S01]  /*6c10*/  IMAD R3, R3, 0x9000, R233 ;  /* 0x0000900003037824 */ /* 0x000fe200078e02e9 */
[----:B------:R-:W-:Y:S02]  /*6c20*/  @UP0 UIMAD.WIDE.U32 UR18, UR28, UR8, URZ ;  /* 0x000000081c1202a5 */ /* 0x000fe4000f8e003f */
[----:B------:R-:W-:Y:S02]  /*6c30*/  @UP0 UIMAD UR17, UR17, UR8, URZ ;  /* 0x00000008111102a4 */ /* 0x000fe4000f8e023f */
[----:B-1----:R-:W-:Y:S01]  /*6c40*/  IADD3 R0, R239, R3, RZ ;  /* 0x00000003ef007210 */ /* 0x002fe20007ffe0ff */
[----:B------:R-:W-:Y:S01]  /*6c50*/  UISETP.GE.AND UP1, UPT, UR12, 0x1, UPT ;  /* 0x000000010c00788c */ /* 0x000fe2000bf26270 */
[----:B------:R-:W-:Y:S01]  /*6c60*/  MOV R2, UR18 ;  /* 0x0000001200027c02 */ /* 0x000fe20008000f00 */
[----:B------:R-:W-:Y:S04]  /*6c70*/  @UP0 UIMAD UR17, UR28, UR9, UR17 ;  /* 0x000000091c1102a4 */ /* 0x000fe8000f8e0211 */
[----:B------:R-:W-:Y:S04]  /*6c80*/  @UP0 UIADD3 UR17, UR19, UR17, URZ ;  /* 0x0000001113110290 */ /* 0x000fe8000fffe03f */
[----:B------:R-:W-:Y:S02]  /*6c90*/  @UP0 UIMAD UR17, UR17, 0x60, URZ ;  /* 0x00000060111108a4 */ /* 0x000fe4000f8e023f */
[----:B------:R-:W-:Y:S01]  /*6ca0*/  UISETP.GE.AND UP0, UPT, UR15, 0x2, UPT ;  /* 0x000000020f00788c */ /* 0x000fe2000bf06270 */
[----:B------:R-:W1:Y:S08]  /*6cb0*/  LDSM.16.M88.4 R8, [R48+0x12100] ;  /* 0x012100003008783b */ /* 0x000e700000000200 */
[----:B------:R-:W5:Y:S02]  /*6cc0*/  LDSM.16.M88.4 R16, [R48+0x12900] ;  /* 0x012900003010783b */ /* 0x000f640000000200 */
[----:B------:R-:W-:Y:S04]  /*6cd0*/  @UP0 UIADD3 UR18, UR15, -0x2, URZ ;  /* 0xfffffffe0f120890 */ /* 0x000fe8000fffe03f */
[----:B------:R-:W-:Y:S02]  /*6ce0*/  @UP0 UIMAD.WIDE.U32 UR20, UR18, UR6, URZ ;  /* 0x00000006121402a5 */ /* 0x000fe4000f8e003f */
[----:B------:R-:W5:Y:S08]  /*6cf0*/  LDSM.16.M88.4 R24, [R48+0x13100] ;  /* 0x013100003018783b */ /* 0x000f700000000200 */
[----:B------:R-:W4:Y:S04]  /*6d00*/  LDL R234, [R1+0x14] ;  /* 0x0000140001ea7983 */ /* 0x000f280000100800 */
[----:B------:R-:W5:Y:S08]  /*6d10*/  LDSM.16.M88.4 R32, [R48+0x13900] ;  /* 0x013900003020783b */ /* 0x000f700000000200 */
[----:B------:R-:W2:Y:S01]  /*6d20*/  LDSM.16.M88.4 R40, [R48+0x14100] ;  /* 0x014100003028783b */ /* 0x000ea20000000200 */
[C---:B-1----:R-:W-:Y:S07]  /*6d30*/  HMMA.16816.F32.BF16 R4, R152.reuse, R8, RZ ;  /* 0x000000089804723c */ /* 0x042fee00000418ff */
[----:B------:R-:W1:Y:S01]  /*6d40*/  LDSM.16.M88.4 R48, [R48+0x14900] ;  /* 0x014900003030783b */ /* 0x000e620000000200 */
[C---:B------:R-:W-:Y:S07]  /*6d50*/  HMMA.16816.F32.BF16 R8, R152.reuse, R10, RZ ;  /* 0x0000000a9808723c */ /* 0x040fee00000418ff */
[----:B------:R-:W1:Y:S01]  /*6d60*/  LDSM.16.M88.4 R160, [R0] ;  /* 0x0000000000a0783b */ /* 0x000e620000000200 */
[C---:B-----5:R-:W-:Y:S07]  /*6d70*/  HMMA.16816.F32.BF16 R12, R152.reuse, R16, RZ ;  /* 0x00000010980c723c */ /* 0x060fee00000418ff */
[----:B------:R-:W5:Y:S01]  /*6d80*/  LDSM.16.M88.4 R164, [R0+0x800] ;  /* 0x0008000000a4783b */ /* 0x000f620000000200 */
[C---:B------:R-:W-:Y:S07]  /*6d90*/  HMMA.16816.F32.BF16 R16, R152.reuse, R18, RZ ;  /* 0x000000129810723c */ /* 0x040fee00000418ff */
[----:B------:R-:W1:Y:S01]  /*6da0*/  LDSM.16.M88.4 R168, [R0+0x1000] ;  /* 0x0010000000a8783b */ /* 0x000e620000000200 */
[C---:B------:R-:W-:Y:S07]  /*6db0*/  HMMA.16816.F32.BF16 R20, R152.reuse, R24, RZ ;  /* 0x000000189814723c */ /* 0x040fee00000418ff */
[----:B------:R-:W1:Y:S01]  /*6dc0*/  LDSM.16.M88.4 R172, [R0+0x1800] ;  /* 0x0018000000ac783b */ /* 0x000e620000000200 */
[C---:B------:R-:W-:Y:S07]  /*6dd0*/  HMMA.16816.F32.BF16 R24, R152.reuse, R26, RZ ;  /* 0x0000001a9818723c */ /* 0x040fee00000418ff */
[----:B------:R-:W1:Y:S01]  /*6de0*/  LDSM.16.M88.4 R176, [R0+0x2000] ;  /* 0x0020000000b0783b */ /* 0x000e620000000200 */
[C---:B------:R-:W-:Y:S07]  /*6df0*/  HMMA.16816.F32.BF16 R28, R152.reuse, R32, RZ ;  /* 0x00000020981c723c */ /* 0x040fee00000418ff */
[----:B------:R-:W1:Y:S01]  /*6e00*/  LDSM.16.M88.4 R180, [R0+0x2800] ;  /* 0x0028000000b4783b */ /* 0x000e620000000200 */
[C---:B------:R-:W-:Y:S07]  /*6e10*/  HMMA.16816.F32.BF16 R32, R152.reuse, R34, RZ ;  /* 0x000000229820723c */ /* 0x040fee00000418ff */
[----:B------:R-:W4:Y:S01]  /*6e20*/  LDL R235, [R1] ;  /* 0x0000000001eb7983 */ /* 0x000f220000100800 */
[----:B--2---:R-:W-:Y:S01]  /*6e30*/  @P0 MOV R45, R39 ;  /* 0x00000027002d0202 */ /* 0x004fe20000000f00 */
[----:B---3--:R-:W-:Y:S02]  /*6e40*/  @P0 IMAD.MOV.U32 R44, RZ, RZ, R36 ;  /* 0x000000ffff2c0224 */ /* 0x008fe400078e0024 */
[C---:B------:R-:W-:Y:S02]  /*6e50*/  HMMA.16816.F32.BF16 R36, R152.reuse, R40, RZ ;  /* 0x000000289824723c */ /* 0x040fe400000418ff */
[----:B------:R-:W-:Y:S04]  /*6e60*/  @P0 IMAD.WIDE.U32 R44, R2, 0x60, R44 ;  /* 0x00000060022c0825 */ /* 0x000fe800078e002c */
[----:B----4-:R-:W-:Y:S01]  /*6e70*/  @P0 IMAD R100, R100, 0x9000, R46 ;  /* 0x0000900064640824 */ /* 0x010fe200078e022e */
[----:B------:R-:W-:Y:S01]  /*6e80*/  @P0 SHF.L.U32 R2, R44, 0x1, RZ ;  /* 0x000000012c020819 */ /* 0x000fe200000006ff */
[C---:B------:R-:W-:Y:S01]  /*6e90*/  HMMA.16816.F32.BF16 R40, R152.reuse, R42, RZ ;  /* 0x0000002a9828723c */ /* 0x040fe200000418ff */
[----:B------:R-:W-:Y:S01]  /*6ea0*/  @P0 IADD3 R194, R45, UR17, RZ ;  /* 0x000000112dc20c10 */ /* 0x000fe2000fffe0ff */
[----:B------:R-:W-:Y:S02]  /*6eb0*/  UIMAD UR17, UR15, -0x60, URZ ;  /* 0xffffffa00f1178a4 */ /* 0x000fe4000f8e023f */
[----:B------:R-:W-:Y:S02]  /*6ec0*/  @P0 IADD3 R192, P1, R2, c[0x0][0x1f8], RZ ;  /* 0x00007e0002c00a10 */ /* 0x000fe40007f3e0ff */
[----:B------:R-:W-:Y:S02]  /*6ed0*/  @P0 SHF.L.U64.HI R194, R44, 0x1, R194 ;  /* 0x000000012cc20819 */ /* 0x000fe400000102c2 */
[C---:B-1----:R-:W-:Y:S01]  /*6ee0*/  HMMA.16816.F32.BF16 R44, R152.reuse, R48, RZ ;  /* 0x00000030982c723c */ /* 0x042fe200000418ff */
[----:B------:R-:W-:Y:S03]  /*6ef0*/  @P0 IADD3 R228, P5, R2, 0x80, RZ ;  /* 0x0000008002e40810 */ /* 0x000fe60007fbe0ff */
[----:B------:R-:W-:Y:S02]  /*6f00*/  @P0 IADD3.X R193, R194, c[0x0][0x1fc], RZ, P1, !PT ;  /* 0x00007f00c2c10a10 */ /* 0x000fe40000ffe4ff */
[----:B------:R-:W-:Y:S02]  /*6f10*/  @P0 IADD3 R228, P1, R228, c[0x0][0x1f8], RZ ;  /* 0x00007e00e4e40a10 */ /* 0x000fe40007f3e0ff */
[----:B------:R-:W-:Y:S01]  /*6f20*/  HMMA.16816.F32.BF16 R48, R152, R50, RZ ;  /* 0x000000329830723c */ /* 0x000fe200000418ff */
[----:B------:R-:W-:Y:S01]  /*6f30*/  @!PT LDS RZ, [RZ] ;  /* 0x00000000fffff984 */ /* 0x000fe20000000800 */
[----:B------:R-:W-:Y:S01]  /*6f40*/  @!PT LDS RZ, [RZ] ;  /* 0x00000000fffff984 */ /* 0x000fe20000000800 */
[----:B------:R-:W-:Y:S01]  /*6f50*/  @!PT LDS RZ, [RZ] ;  /* 0x00000000fffff984 */ /* 0x000fe20000000800 */
[----:B------:R1:W-:Y:S03]  /*6f60*/  @P0 LDGSTS.E.BYPASS.LTC128B.128 [R100+0x100], [R192.64], !P4 ;  /* 0x00100000c0640fae */ /* 0x0003e6000e101d58 */
[--C-:B------:R-:W-:Y:S02]  /*6f70*/  @P0 IADD3.X R229, RZ, c[0x0][0x1fc], R194.reuse, P1, P5 ;  /* 0x00007f00ffe50a10 */ /* 0x100fe40000fea4c2 */
[----:B------:R-:W-:Y:S02]  /*6f80*/  @P0 IADD3 R2, P6, R2, 0x100, RZ ;  /* 0x0000010002020810 */ /* 0x000fe40007fde0ff */
[C---:B------:R-:W-:Y:S01]  /*6f90*/  HMMA.16816.F32.BF16 R4, R156.reuse, R160, R4 ;  /* 0x000000a09c04723c */ /* 0x040fe20000041804 */
[----:B------:R2:W-:Y:S06]  /*6fa0*/  @P0 LDGSTS.E.BYPASS.LTC128B.128 [R100+0x3100], [R228.64], !P3 ;  /* 0x03100000e4640fae */ /* 0x0005ec000d901d58 */
[----:B------:R-:W-:Y:S01]  /*6fb0*/  @P0 IADD3 R160, P1, R192, UR11, RZ ;  /* 0x0000000bc0a00c10 */ /* 0x000fe2000ff3e0ff */
[C---:B------:R-:W-:Y:S04]  /*6fc0*/  HMMA.16816.F32.BF16 R8, R156.reuse, R162, R8 ;  /* 0x000000a29c08723c */ /* 0x040fe80000041808 */
[----:B------:R-:W-:Y:S03]  /*6fd0*/  @P0 IADD3.X R161, R193, UR10, RZ, P1, !PT ;  /* 0x0000000ac1a10c10 */ /* 0x000fe60008ffe4ff */
[----:B------:R-:W-:Y:S01]  /*6fe0*/  @P0 IADD3 R162, P1, R160, UR11, RZ ;  /* 0x0000000ba0a20c10 */ /* 0x000fe2000ff3e0ff */
[C---:B-----5:R-:W-:Y:S04]  /*6ff0*/  HMMA.16816.F32.BF16 R12, R156.reuse, R164, R12 ;  /* 0x000000a49c0c723c */ /* 0x060fe8000004180c */
[----:B------:R-:W-:Y:S04]  /*7000*/  @P0 IADD3.X R163, R161, UR10, RZ, P1, !PT ;  /* 0x0000000aa1a30c10 */ /* 0x000fe80008ffe4ff */
[C---:B------:R-:W-:Y:S04]  /*7010*/  HMMA.16816.F32.BF16 R16, R156.reuse, R166, R16 ;  /* 0x000000a69c10723c */ /* 0x040fe80000041810 */
[----:B--2---:R-:W-:Y:S01]  /*7020*/  @P0 IADD3 R228, P5, R2, c[0x0][0x1f8], RZ ;  /* 0x00007e0002e40a10 */ /* 0x004fe20007fbe0ff */
[C---:B------:R-:W-:Y:S03]  /*7030*/  IMAD.IADD R2, R232.reuse, 0x1, R3 ;  /* 0x00000001e8027824 */ /* 0x040fe600078e0203 */
[C---:B------:R-:W-:Y:S04]  /*7040*/  HMMA.16816.F32.BF16 R20, R156.reuse, R168, R20 ;  /* 0x000000a89c14723c */ /* 0x040fe80000041814 */
[----:B------:R-:W-:Y:S04]  /*7050*/  @P0 IADD3.X R229, RZ, c[0x0][0x1fc], R194, P5, P6 ;  /* 0x00007f00ffe50a10 */ /* 0x000fe80002fec4c2 */
[C---:B------:R-:W-:Y:S01]  /*7060*/  HMMA.16816.F32.BF16 R24, R156.reuse, R170, R24 ;  /* 0x000000aa9c18723c */ /* 0x040fe20000041818 */
[----:B------:R2:W-:Y:S07]  /*7070*/  @P0 LDGSTS.E.BYPASS.LTC128B.128 [R100+0x6100], [R228.64], !P2 ;  /* 0x06100000e4640fae */ /* 0x0005ee000d101d58 */
[C---:B------:R-:W-:Y:S01]  /*7080*/  HMMA.16816.F32.BF16 R28, R156.reuse, R172, R28 ;  /* 0x000000ac9c1c723c */ /* 0x040fe2000004181c */
[----:B------:R1:W-:Y:S07]  /*7090*/  @P0 LDGSTS.E.BYPASS.LTC128B.128 [R100+0x1100], [R160.64], !P4 ;  /* 0x01100000a0640fae */ /* 0x0003ee000e101d58 */
[C---:B------:R-:W-:Y:S01]  /*70a0*/  HMMA.16816.F32.BF16 R32, R156.reuse, R174, R32 ;  /* 0x000000ae9c20723c */ /* 0x040fe20000041820 */
[----:B------:R1:W-:Y:S07]  /*70b0*/  @P0 LDGSTS.E.BYPASS.LTC128B.128 [R100+0x4100], [R160.64+0x80], !P3 ;  /* 0x04100080a0640fae */ /* 0x0003ee000d901d58 */
[C---:B------:R-:W-:Y:S01]  /*70c0*/  HMMA.16816.F32.BF16 R36, R156.reuse, R176, R36 ;  /* 0x000000b09c24723c */ /* 0x040fe20000041824 */
[----:B------:R1:W-:Y:S03]  /*70d0*/  @P0 LDGSTS.E.BYPASS.LTC128B.128 [R100+0x7100], [R160.64+0x100], !P2 ;  /* 0x07100100a0640fae */ /* 0x0003e6000d101d58 */
[----:B--2---:R-:W-:Y:S04]  /*70e0*/  IADD3 R228, R232, R0, RZ ;  /* 0x00000000e8e47210 */ /* 0x004fe80007ffe0ff */
[C---:B------:R-:W-:Y:S01]  /*70f0*/  HMMA.16816.F32.BF16 R40, R156.reuse, R178, R40 ;  /* 0x000000b29c28723c */ /* 0x040fe20000041828 */
[----:B------:R1:W-:Y:S07]  /*7100*/  @P0 LDGSTS.E.BYPASS.LTC128B.128 [R100+0x2100], [R162.64], !P4 ;  /* 0x02100000a2640fae */ /* 0x0003ee000e101d58 */
[C---:B------:R-:W-:Y:S01]  /*7110*/  HMMA.16816.F32.BF16 R44, R156.reuse, R180, R44 ;  /* 0x000000b49c2c723c */ /* 0x040fe2000004182c */
[----:B------:R1:W-:Y:S07]  /*7120*/  @P0 LDGSTS.E.BYPASS.LTC128B.128 [R100+0x5100], [R162.64+0x80], !P3 ;  /* 0x05100080a2640fae */ /* 0x0003ee000d901d58 */
[----:B------:R-:W-:Y:S01]  /*7130*/  HMMA.16816.F32.BF16 R48, R156, R182, R48 ;  /* 0x000000b69c30723c */ /* 0x000fe20000041830 */
[----:B------:R1:W-:Y:S01]  /*7140*/  @P0 LDGSTS.E.BYPASS.LTC128B.128 [R100+0x8100], [R162.64+0x100], !P2 ;  /* 0x08100100a2640fae */ /* 0x0003e2000d101d58 */
[----:B------:R-:W-:Y:S07]  /*7150*/  PLOP3.LUT P0, PT, PT, PT, UP2, 0x80, 0x0 ;  /* 0x000000000000781c */ /* 0x000fee0003f0f028 */
[----:B------:R-:W-:Y:S08]  /*7160*/  LDSM.16.M88.4 R164, [R2+0x800] ;  /* 0x0008000002a4783b */ /* 0x000ff00000000200 */
[----:B------:R-:W-:Y:S08]  /*7170*/  LDSM.16.M88.4 R168, [R2+0x1000] ;  /* 0x0010000002a8783b */ /* 0x000ff00000000200 */
[----:B------:R-:W-:Y:S01]  /*7180*/  LDSM.16.M88.4 R172, [R2+0x1800] ;  /* 0x0018000002ac783b */ /* 0x000fe20000000200 */
[----:B-1----:R-:W-:Y:S07]  /*7190*/  IADD3 R100, R239, R3, R232 ;  /* 0x00000003ef647210 */ /* 0x002fee0007ffe0e8 */
[----:B------:R-:W1:Y:S08]  /*71a0*/  LDSM.16.M88.4 R160, [R2] ;  /* 0x0000000002a0783b */ /* 0x000e700000000200 */
[----:B------:R-:W0:Y:S08]  /*71b0*/  LDGDEPBAR ;  /* 0x00000000000079af */ /* 0x000e300000000000 */
[----:B------:R-:W2:Y:S08]  /*71c0*/  LDSM.16.M88.4 R176, [R2+0x2000] ;  /* 0x0020000002b0783b */ /* 0x000eb00000000200 */
[----:B------:R-:W-:Y:S08]  /*71d0*/  LDSM.16.M88.4 R180, [R228+0x800] ;  /* 0x00080000e4b4783b */ /* 0x000ff00000000200 */
[----:B------:R-:W-:Y:S01]  /*71e0*/  LDSM.16.M88.4 R192, [R228+0x1000] ;  /* 0x00100000e4c0783b */ /* 0x000fe20000000200 */
[C---:B-1----:R-:W-:Y:S08]  /*71f0*/  HMMA.16816.F32.BF16 R4, R184.reuse, R160, R4 ;  /* 0x000000a0b804723c */ /* 0x042ff00000041804 */
[C---:B------:R-:W-:Y:S01]  /*7200*/  HMMA.16816.F32.BF16 R8, R184.reuse, R162, R8 ;  /* 0x000000a2b808723c */ /* 0x040fe20000041808 */
[----:B------:R-:W1:Y:S07]  /*7210*/  LDSM.16.M88.4 R160, [R2+0x2800] ;  /* 0x0028000002a0783b */ /* 0x000e6e0000000200 */
[C---:B------:R-:W-:Y:S08]  /*7220*/  HMMA.16816.F32.BF16 R12, R184.reuse, R164, R12 ;  /* 0x000000a4b80c723c */ /* 0x040ff0000004180c */
[C---:B------:R-:W-:Y:S01]  /*7230*/  HMMA.16816.F32.BF16 R16, R184.reuse, R166, R16 ;  /* 0x000000a6b810723c */ /* 0x040fe20000041810 */
[----:B------:R-:W3:Y:S07]  /*7240*/  LDSM.16.M88.4 R164, [R228] ;  /* 0x00000000e4a4783b */ /* 0x000eee0000000200 */
[C---:B------:R-:W-:Y:S08]  /*7250*/  HMMA.16816.F32.BF16 R20, R184.reuse, R168, R20 ;  /* 0x000000a8b814723c */ /* 0x040ff00000041814 */
[C---:B------:R-:W-:Y:S01]  /*7260*/  HMMA.16816.F32.BF16 R24, R184.reuse, R170, R24 ;  /* 0x000000aab818723c */ /* 0x040fe20000041818 */
[----:B------:R-:W4:Y:S07]  /*7270*/  LDSM.16.M88.4 R168, [R228+0x1800] ;  /* 0x00180000e4a8783b */ /* 0x000f2e0000000200 */
[C---:B------:R-:W-:Y:S08]  /*7280*/  HMMA.16816.F32.BF16 R28, R184.reuse, R172, R28 ;  /* 0x000000acb81c723c */ /* 0x040ff0000004181c */
[C---:B------:R-:W-:Y:S01]  /*7290*/  HMMA.16816.F32.BF16 R32, R184.reuse, R174, R32 ;  /* 0x000000aeb820723c */ /* 0x040fe20000041820 */
[----:B------:R-:W5:Y:S07]  /*72a0*/  LDSM.16.M88.4 R172, [R228+0x2000] ;  /* 0x00200000e4ac783b */ /* 0x000f6e0000000200 */
[C---:B--2---:R-:W-:Y:S08]  /*72b0*/  HMMA.16816.F32.BF16 R36, R184.reuse, R176, R36 ;  /* 0x000000b0b824723c */ /* 0x044ff00000041824 */
        /* <DEDUP_REMOVED lines=8> */
[C---:B------:R-:W-:Y:S08]  /*7340*/  HMMA.16816.F32.BF16 R12, R188.reuse, R180, R12 ;  /* 0x000000b4bc0c723c */ /* 0x040ff0000004180c */
[C---:B------:R-:W-:Y:S01]  /*7350*/  HMMA.16816.F32.BF16 R16, R188.reuse, R182, R16 ;  /* 0x000000b6bc10723c */ /* 0x040fe20000041810 */
[----:B------:R-:W-:Y:S07]  /*7360*/  LDSM.16.M88.4 R180, [R3+0x5000] ;  /* 0x0050000003b4783b */ /* 0x000fee0000000200 */
[C---:B------:R-:W-:Y:S08]  /*7370*/  HMMA.16816.F32.BF16 R20, R188.reuse, R192, R20 ;  /* 0x000000c0bc14723c */ /* 0x040ff00000041814 */
        /* <DEDUP_REMOVED lines=8> */
[C---:B--2---:R-:W-:Y:S08]  /*7400*/  HMMA.16816.F32.BF16 R44, R188.reuse, R176, R44 ;  /* 0x000000b0bc2c723c */ /* 0x044ff0000004182c */
        /* <DEDUP_REMOVED lines=14> */
[C---:B------:R-:W-:Y:S08]  /*74f0*/  HMMA.16816.F32.BF16 R36, R196.reuse, R180, R36 ;  /* 0x000000b4c424723c */ /* 0x040ff00000041824 */
        /* <DEDUP_REMOVED lines=21> */
[----:B------:R-:W-:Y:S01]  /*7650*/  HMMA.16816.F32.BF16 R48, R200, R182, R48 ;  /* 0x000000b6c830723c */ /* 0x000fe20000041830 */
[----:B------:R-:W-:Y:S07]  /*7660*/  LDSM.16.M88.4 R180, [R3+0x6800] ;  /* 0x0068000003b4783b */ /* 0x000fee0000000200 */
[C---:B--2---:R-:W-:Y:S08]  /*7670*/  HMMA.16816.F32.BF16 R4, R204.reuse, R176, R4 ;  /* 0x000000b0cc04723c */ /* 0x044ff00000041804 */
[C---:B------:R-:W-:Y:S01]  /*7680*/  HMMA.16816.F32.BF16 R8, R204.reuse, R178, R8 ;  /* 0x000000b2cc08723c */ /* 0x040fe20000041808 */
[----:B------:R-:W-:Y:S07]  /*7690*/  LDSM.16.M88.4 R176, [R228+0x3000] ;  /* 0x00300000e4b0783b */ /* 0x000fee0000000200 */
[C---:B-1----:R-:W-:Y:S01]  /*76a0*/  HMMA.16816.F32.BF16 R12, R204.reuse, R160, R12 ;  /* 0x000000a0cc0c723c */ /* 0x042fe2000004180c */
[----:B------:R-:W-:Y:S07]  /*76b0*/  LDSM.16.M88.4 R228, [R228+0x6000] ;  /* 0x00600000e4e4783b */ /* 0x000fee0000000200 */
[C---:B------:R-:W-:Y:S01]  /*76c0*/  HMMA.16816.F32.BF16 R16, R204.reuse, R162, R16 ;  /* 0x000000a2cc10723c */ /* 0x040fe20000041810 */
[----:B------:R-:W1:Y:S07]  /*76d0*/  LDSM.16.M88.4 R160, [R2+0x5800] ;  /* 0x0058000002a0783b */ /* 0x000e6e0000000200 */
[C---:B---3--:R-:W-:Y:S08]  /*76e0*/  HMMA.16816.F32.BF16 R20, R204.reuse, R164, R20 ;  /* 0x000000a4cc14723c */ /* 0x048ff00000041814 */
[C---:B------:R-:W-:Y:S01]  /*76f0*/  HMMA.16816.F32.BF16 R24, R204.reuse, R166, R24 ;  /* 0x000000a6cc18723c */ /* 0x040fe20000041818 */
[----:B------:R-:W2:Y:S07]  /*7700*/  LDSM.16.M88.4 R164, [R100+0x3800] ;  /* 0x0038000064a4783b */ /* 0x000eae0000000200 */
[C---:B----4-:R-:W-:Y:S08]  /*7710*/  HMMA.16816.F32.BF16 R28, R204.reuse, R168, R28 ;  /* 0x000000a8cc1c723c */ /* 0x050ff0000004181c */
[C---:B------:R-:W-:Y:S01]  /*7720*/  HMMA.16816.F32.BF16 R32, R204.reuse, R170, R32 ;  /* 0x000000aacc20723c */ /* 0x040fe20000041820 */
[----:B------:R-:W3:Y:S07]  /*7730*/  LDSM.16.M88.4 R168, [R100+0x4000] ;  /* 0x0040000064a8783b */ /* 0x000eee0000000200 */
[C---:B-----5:R-:W-:Y:S08]  /*7740*/  HMMA.16816.F32.BF16 R36, R204.reuse, R172, R36 ;  /* 0x000000accc24723c */ /* 0x060ff00000041824 */
[C---:B------:R-:W-:Y:S01]  /*7750*/  HMMA.16816.F32.BF16 R40, R204.reuse, R174, R40 ;  /* 0x000000aecc28723c */ /* 0x040fe20000041828 */
[----:B------:R-:W4:Y:S07]  /*7760*/  LDSM.16.M88.4 R172, [R100+0x4800] ;  /* 0x0048000064ac783b */ /* 0x000f2e0000000200 */
[C---:B-1----:R-:W-:Y:S08]  /*7770*/  HMMA.16816.F32.BF16 R44, R204.reuse, R160, R44 ;  /* 0x000000a0cc2c723c */ /* 0x042ff0000004182c */
[----:B------:R-:W-:Y:S01]  /*7780*/  HMMA.16816.F32.BF16 R48, R204, R162, R48 ;  /* 0x000000a2cc30723c */ /* 0x000fe20000041830 */
        /* <DEDUP_REMOVED lines=13> */
[C---:B-1----:R-:W-:Y:S08]  /*7860*/  HMMA.16816.F32.BF16 R36, R208.reuse, R160, R36 ;  /* 0x000000a0d024723c */ /* 0x042ff00000041824 */
[C---:B------:R-:W-:Y:S01]  /*7870*/  HMMA.16816.F32.BF16 R40, R208.reuse, R162, R40 ;  /* 0x000000a2d028723c */ /* 0x040fe20000041828 */
[----:B------:R-:W1:Y:S07]  /*7880*/  LDSM.16.M88.4 R160, [R3+0x8000] ;  /* 0x0080000003a0783b */ /* 0x000e6e0000000200 */
[C---:B--2---:R-:W-:Y:S08]  /*7890*/  HMMA.16816.F32.BF16 R44, R208.reuse, R164, R44 ;  /* 0x000000a4d02c723c */ /* 0x044ff0000004182c */
[----:B------:R-:W-:Y:S01]  /*78a0*/  HMMA.16816.F32.BF16 R48, R208, R166, R48 ;  /* 0x000000a6d030723c */ /* 0x000fe20000041830 */
[----:B------:R-:W2:Y:S07]  /*78b0*/  LDSM.16.M88.4 R164, [R3+0x8800] ;  /* 0x0088000003a4783b */ /* 0x000eae0000000200 */
[C---:B------:R-:W-:Y:S08]  /*78c0*/  HMMA.16816.F32.BF16 R4, R212.reuse, R176, R4 ;  /* 0x000000b0d404723c */ /* 0x040ff00000041804 */
[C---:B------:R-:W-:Y:S01]  /*78d0*/  HMMA.16816.F32.BF16 R8, R212.reuse, R178, R8 ;  /* 0x000000b2d408723c */ /* 0x040fe20000041808 */
[----:B------:R-:W4:Y:S07]  /*78e0*/  LDSM.16.M88.4 R176, [R0+0x6800] ;  /* 0x0068000000b0783b */ /* 0x000f2e0000000200 */
[C---:B------:R-:W-:Y:S08]  /*78f0*/  HMMA.16816.F32.BF16 R12, R212.reuse, R180, R12 ;  /* 0x000000b4d40c723c */ /* 0x040ff0000004180c */
[C---:B------:R-:W-:Y:S01]  /*7900*/  HMMA.16816.F32.BF16 R16, R212.reuse, R182, R16 ;  /* 0x000000b6d410723c */ /* 0x040fe20000041810 */
[----:B------:R-:W5:Y:S07]  /*7910*/  LDSM.16.M88.4 R180, [R0+0x7000] ;  /* 0x0070000000b4783b */ /* 0x000f6e0000000200 */
        /* <DEDUP_REMOVED lines=8> */
[----:B------:R1:W3:Y:S07]  /*79a0*/  LDSM.16.M88.4 R160, [R0+0x8800] ;  /* 0x0088000000a0783b */ /* 0x0002ee0000000200 */
[C---:B--2---:R-:W-:Y:S08]  /*79b0*/  HMMA.16816.F32.BF16 R44, R212.reuse, R164, R44 ;  /* 0x000000a4d42c723c */ /* 0x044ff0000004182c */
[----:B------:R-:W-:Y:S01]  /*79c0*/  HMMA.16816.F32.BF16 R48, R212, R166, R48 ;  /* 0x000000a6d430723c */ /* 0x000fe20000041830 */
[----:B------:R-:W3:Y:S07]  /*79d0*/  LDSM.16.M88.4 R164, [R2+0x6000] ;  /* 0x0060000002a4783b */ /* 0x000eee0000000200 */
[C---:B------:R-:W-:Y:S01]  /*79e0*/  HMMA.16816.F32.BF16 R4, R216.reuse, R172, R4 ;  /* 0x000000acd804723c */ /* 0x040fe20000041804 */
[----:B-1----:R1:W2:Y:S07]  /*79f0*/  LDL R0, [R1+0x4] ;  /* 0x0000040001007983 */ /* 0x0022ae0000100800 */
[C---:B------:R-:W-:Y:S01]  /*7a00*/  HMMA.16816.F32.BF16 R8, R216.reuse, R174, R8 ;  /* 0x000000aed808723c */ /* 0x040fe20000041808 */
[----:B------:R-:W1:Y:S07]  /*7a10*/  LDSM.16.M88.4 R172, [R2+0x6800] ;  /* 0x0068000002ac783b */ /* 0x000e6e0000000200 */
[C---:B----4-:R-:W-:Y:S08]  /*7a20*/  HMMA.16816.F32.BF16 R12, R216.reuse, R176, R12 ;  /* 0x000000b0d80c723c */ /* 0x050ff0000004180c */
        /* <DEDUP_REMOVED lines=8> */
[C---:B---3--:R-:W-:Y:S08]  /*7ab0*/  HMMA.16816.F32.BF16 R36, R216.reuse, R168, R36 ;  /* 0x000000a8d824723c */ /* 0x048ff00000041824 */
[C---:B------:R-:W-:Y:S01]  /*7ac0*/  HMMA.16816.F32.BF16 R40, R216.reuse, R170, R40 ;  /* 0x000000aad828723c */ /* 0x040fe20000041828 */
[----:B------:R3:W4:Y:S07]  /*7ad0*/  LDSM.16.M88.4 R168, [R2+0x7000] ;  /* 0x0070000002a8783b */ /* 0x00072e0000000200 */
[C---:B------:R-:W-:Y:S08]  /*7ae0*/  HMMA.16816.F32.BF16 R44, R216.reuse, R160, R44 ;  /* 0x000000a0d82c723c */ /* 0x040ff0000004182c */
[----:B------:R-:W-:Y:S01]  /*7af0*/  HMMA.16816.F32.BF16 R48, R216, R162, R48 ;  /* 0x000000a2d830723c */ /* 0x000fe20000041830 */
[----:B------:R-:W5:Y:S07]  /*7b00*/  LDSM.16.M88.4 R160, [R100+0x6800] ;  /* 0x0068000064a0783b */ /* 0x000f6e0000000200 */
[C---:B------:R-:W-:Y:S01]  /*7b10*/  HMMA.16816.F32.BF16 R4, R220.reuse, R164, R4 ;  /* 0x000000a4dc04723c */ /* 0x040fe20000041804 */
[----:B---3--:R-:W-:Y:S07]  /*7b20*/  IMAD.U32 R2, RZ, RZ, UR16 ;  /* 0x00000010ff027e24 */ /* 0x008fee000f8e00ff */
[C---:B------:R-:W-:Y:S08]  /*7b30*/  HMMA.16816.F32.BF16 R8, R220.reuse, R166, R8 ;  /* 0x000000a6dc08723c */ /* 0x040ff00000041808 */
[C---:B-1----:R-:W-:Y:S08]  /*7b40*/  HMMA.16816.F32.BF16 R12, R220.reuse, R172, R12 ;  /* 0x000000acdc0c723c */ /* 0x042ff0000004180c */
        /* <DEDUP_REMOVED lines=11> */
[C---:B-----5:R-:W-:Y:S08]  /*7c00*/  HMMA.16816.F32.BF16 R12, R224.reuse, R160, R12 ;  /* 0x000000a0e00c723c */ /* 0x060ff0000004180c */
        /* <DEDUP_REMOVED lines=21> */
[----:B------:R-:W5:Y:S10]  /*7d60*/  MUFU.TANH R165, R8 ;  /* 0x0000000800a57308 */ /* 0x000f740000002400 */
[----:B------:R-:W1:Y:S01]  /*7d70*/  MUFU.TANH R164, R9 ;  /* 0x0000000900a47308 */ /* 0x000e620000002400 */
[----:B----4-:R-:W4:Y:S09]  /*7d80*/  LDSM.16.M88.4 R4, [R100+0x7000] ;  /* 0x007000006404783b */ /* 0x010f320000000200 */
[----:B------:R-:W-:Y:S10]  /*7d90*/  MUFU.TANH R161, R10 ;  /* 0x0000000a00a17308 */ /* 0x000ff40000002400 */
[----:B------:R1:W-:Y:S01]  /*7da0*/  MUFU.TANH R160, R11 ;  /* 0x0000000b00a07308 */ /* 0x0003e20000002400 */
[----:B--2---:R-:W-:Y:S09]  /*7db0*/  @P0 MOV R0, R235 ;  /* 0x000000eb00000202 */ /* 0x004ff20000000f00 */
[----:B------:R-:W-:Y:S01]  /*7dc0*/  MUFU.TANH R15, R15 ;  /* 0x0000000f000f7308 */ /* 0x000fe20000002400 */
[----:B------:R-:W-:Y:S09]  /*7dd0*/  SHFL.IDX PT, R3, R0, 0x1, 0x1c1f ;  /* 0x003c1f0000037f89 */ /* 0x000ff200000e0000 */
[----:B------:R-:W2:Y:S01]  /*7de0*/  MUFU.TANH R12, R12 ;  /* 0x0000000c000c7308 */ /* 0x000ea20000002400 */
[C---:B----4-:R-:W-:Y:S01]  /*7df0*/  HMMA.16816.F32.BF16 R20, R224.reuse, R4, R20 ;  /* 0x00000004e014723c */ /* 0x050fe20000041814 */
[----:B-1----:R-:W1:Y:S08]  /*7e00*/  LDSM.16.M88.4 R8, [R100+0x7800] ;  /* 0x007800006408783b */ /* 0x002e700000000200 */
[----:B------:R-:W4:Y:S01]  /*7e10*/  MUFU.TANH R13, R13 ;  /* 0x0000000d000d7308 */ /* 0x000f220000002400 */
[C---:B------:R-:W-:Y:S01]  /*7e20*/  HMMA.16816.F32.BF16 R24, R224.reuse, R6, R24 ;  /* 0x00000006e018723c */ /* 0x040fe20000041818 */
[----:B------:R-:W2:Y:S08]  /*7e30*/  LDSM.16.M88.4 R4, [R100+0x8000] ;  /* 0x008000006404783b */ /* 0x000eb00000000200 */
[----:B------:R-:W1:Y:S05]  /*7e40*/  MUFU.TANH R16, R16 ;  /* 0x0000001000107308 */ /* 0x000e6a0000002400 */
        /* <DEDUP_REMOVED lines=16> */
[----:B------:R2:W1:Y:S01]  /*7f50*/  SHFL.IDX PT, R4, R0, RZ, 0x1c1f ;  /* 0x001c1fff00047589 */ /* 0x00046200000e0000 */
[----:B------:R-:W-:Y:S06]  /*7f60*/  MUFU.TANH R23, R23 ;  /* 0x0000001700177308 */ /* 0x000fec0000002400 */
[C---:B------:R-:W-:Y:S04]  /*7f70*/  HMMA.16816.F32.BF16 R40, R224.reuse, R6, R40 ;  /* 0x00000006e028723c */ /* 0x040fe80000041828 */
[----:B------:R-:W-:Y:S01]  /*7f80*/  MUFU.TANH R22, R22 ;  /* 0x0000001600167308 */ /* 0x000fe20000002400 */
[----:B------:R-:W-:Y:S01]  /*7f90*/  BAR.SYNC.DEFER_BLOCKING 0x0 ;  /* 0x0000000000007b1d */ /* 0x000fe20000010000 */
[----:B------:R-:W-:Y:S02]  /*7fa0*/  FMUL.FTZ R28, R28, c[0x0][0x320] ;  /* 0x0000c8001c1c7a20 */ /* 0x000fe40000410000 */
[----:B------:R-:W-:Y:S04]  /*7fb0*/  FMUL.FTZ R29, R29, c[0x0][0x320] ;  /* 0x0000c8001d1d7a20 */ /* 0x000fe80000410000 */
[----:B------:R-:W-:Y:S02]  /*7fc0*/  FMUL.FTZ R31, R31, c[0x0][0x320] ;  /* 0x0000c8001f1f7a20 */ /* 0x000fe40000410000 */
[----:B------:R-:W-:Y:S01]  /*7fd0*/  FMUL.FTZ R30, R30, c[0x0][0x320] ;  /* 0x0000c8001e1e7a20 */ /* 0x000fe20000410000 */
[----:B--2---:R-:W-:Y:S01]  /*7fe0*/  MOV R0, UR17 ;  /* 0x0000001100007c02 */ /* 0x004fe20008000f00 */
[----:B------:R-:W-:Y:S01]  /*7ff0*/  FMUL.FTZ R36, R36, c[0x0][0x320] ;  /* 0x0000c80024247a20 */ /* 0x000fe20000410000 */
[----:B------:R-:W-:Y:S01]  /*8000*/  @UP0 USHF.R.S32.HI UR17, URZ, 0x1f, UR18 ;  /* 0x0000001f3f110899 */ /* 0x000fe20008011412 */
[----:B------:R-:W-:Y:S01]  /*8010*/  FMUL.FTZ R37, R37, c[0x0][0x320] ;  /* 0x0000c80025257a20 */ /* 0x000fe20000410000 */
[----:B------:R-:W-:Y:S01]  /*8020*/  IADD3 R0, -R234, 0x1, R0 ;  /* 0x00000001ea007810 */ /* 0x000fe20007ffe100 */
[----:B------:R-:W-:Y:S01]  /*8030*/  FMUL.FTZ R38, R38, c[0x0][0x320] ;  /* 0x0000c80026267a20 */ /* 0x000fe20000410000 */
[----:B------:R-:W-:Y:S01]  /*8040*/  @UP0 UIMAD UR17, UR17, UR6, URZ ;  /* 0x00000006111102a4 */ /* 0x000fe2000f8e023f */
[----:B------:R-:W-:Y:S01]  /*8050*/  FMUL.FTZ R39, R39, c[0x0][0x320] ;  /* 0x0000c80027277a20 */ /* 0x000fe20000410000 */
[----:B------:R-:W-:Y:S01]  /*8060*/  IADD3 R0, -R2, UR14, R0 ;  /* 0x0000000e02007c10 */ /* 0x000fe2000fffe100 */
[C---:B-1----:R-:W-:Y:S01]  /*8070*/  HMMA.16816.F32.BF16 R44, R224.reuse, R8, R44 ;  /* 0x00000008e02c723c */ /* 0x042fe2000004182c */
[----:B------:R-:W-:Y:S02]  /*8080*/  @UP0 UIMAD UR17, UR18, UR7, UR17 ;  /* 0x00000007121102a4 */ /* 0x000fe4000f8e0211 */
[C---:B------:R-:W-:Y:S01]  /*8090*/  IADD3 R2, R0.reuse, R4, RZ ;  /* 0x0000000400027210 */ /* 0x040fe20007ffe0ff */
[----:B------:R-:W-:Y:S01]  /*80a0*/  MUFU.TANH R28, R28 ;  /* 0x0000001c001c7308 */ /* 0x000fe20000002400 */
[----:B------:R-:W-:Y:S01]  /*80b0*/  IADD3 R0, R0, R3, RZ ;  /* 0x0000000300007210 */ /* 0x000fe20007ffe0ff */
[----:B------:R-:W-:Y:S01]  /*80c0*/  FMUL.FTZ R42, R42, c[0x0][0x320] ;  /* 0x0000c8002a2a7a20 */ /* 0x000fe20000410000 */
[C---:B------:R-:W-:Y:S01]  /*80d0*/  ISETP.GT.AND P5, PT, R2.reuse, RZ, PT ;  /* 0x000000ff0200720c */ /* 0x040fe20003fa4270 */
[----:B------:R-:W-:Y:S01]  /*80e0*/  HMMA.16816.F32.BF16 R48, R224, R10, R48 ;  /* 0x0000000ae030723c */ /* 0x000fe20000041830 */
[----:B------:R-:W-:Y:S02]  /*80f0*/  UIADD3 UR18, UR12, 0x1, URZ ;  /* 0x000000010c127890 */ /* 0x000fe4000fffe03f */
[----:B------:R-:W-:Y:S01]  /*8100*/  ISETP.GT.AND P1, PT, R2, 0x1, PT ;  /* 0x000000010200780c */ /* 0x000fe20003f24270 */
[----:B------:R-:W-:Y:S01]  /*8110*/  FMUL.FTZ R32, R32, c[0x0][0x320] ;  /* 0x0000c80020207a20 */ /* 0x000fe20000410000 */
[----:B------:R-:W-:Y:S01]  /*8120*/  FSEL R4, R170, -INF , P5 ;  /* 0xff800000aa047808 */ /* 0x000fe20002800000 */
[----:B------:R-:W1:Y:S01]  /*8130*/  MUFU.TANH R24, R24 ;  /* 0x0000001800187308 */ /* 0x000e620000002400 */
[----:B---3--:R-:W-:Y:S01]  /*8140*/  FSEL R3, R169, -INF , P1 ;  /* 0xff800000a9037808 */ /* 0x008fe20000800000 */
[----:B------:R-:W-:Y:S01]  /*8150*/  FMUL.FTZ R33, R33, c[0x0][0x320] ;  /* 0x0000c80021217a20 */ /* 0x000fe20000410000 */
[C---:B------:R-:W-:Y:S01]  /*8160*/  ISETP.GT.AND P5, PT, R2.reuse, 0x8, PT ;  /* 0x000000080200780c */ /* 0x040fe20003fa4270 */
[----:B------:R-:W-:Y:S01]  /*8170*/  USEL UR12, UR18, URZ, !UP1 ;  /* 0x0000003f120c7287 */ /* 0x000fe2000c800000 */
[----:B------:R-:W-:Y:S01]  /*8180*/  ISETP.GT.AND P1, PT, R2, 0x9, PT ;  /* 0x000000090200780c */ /* 0x000fe20003f24270 */
[----:B------:R-:W-:Y:S01]  /*8190*/  FMUL.FTZ R35, R35, c[0x0][0x320] ;  /* 0x0000c80023237a20 */ /* 0x000fe20000410000 */
[----:B------:R-:W-:Y:S01]  /*81a0*/  FMNMX.FTZ R11, R4, R101, !PT ;  /* 0x00000065040b7209 */ /* 0x000fe20007810000 */
[----:B------:R-:W-:Y:S01]  /*81b0*/  FMUL.FTZ R40, R40, c[0x0][0x320] ;  /* 0x0000c80028287a20 */ /* 0x000fe20000410000 */
[----:B-----5:R-:W-:Y:S01]  /*81c0*/  FSEL R6, R165, -INF , P5 ;  /* 0xff800000a5067808 */ /* 0x020fe20002800000 */
[----:B------:R-:W2:Y:S01]  /*81d0*/  MUFU.TANH R25, R25 ;  /* 0x0000001900197308 */ /* 0x000ea20000002400 */
[----:B------:R-:W-:Y:S01]  /*81e0*/  FMNMX.FTZ R11, R3, R11, !PT ;  /* 0x0000000b030b7209 */ /* 0x000fe20007810000 */
[----:B------:R-:W-:Y:S01]  /*81f0*/  FMUL.FTZ R34, R34, c[0x0][0x320] ;  /* 0x0000c80022227a20 */ /* 0x000fe20000410000 */
[----:B------:R-:W-:Y:S01]  /*8200*/  ISETP.GT.AND P5, PT, R2, 0x10, PT ;  /* 0x000000100200780c */ /* 0x000fe20003fa4270 */
[----:B------:R-:W-:Y:S01]  /*8210*/  FMUL.FTZ R41, R41, c[0x0][0x320] ;  /* 0x0000c80029297a20 */ /* 0x000fe20000410000 */
[----:B------:R-:W-:Y:S01]  /*8220*/  FSEL R5, R164, -INF , P1 ;  /* 0xff800000a4057808 */ /* 0x000fe20000800000 */
[----:B------:R-:W-:Y:S01]  /*8230*/  FMUL.FTZ R44, R44, c[0x0][0x320] ;  /* 0x0000c8002c2c7a20 */ /* 0x000fe20000410000 */
[----:B------:R-:W-:Y:S01]  /*8240*/  FMNMX.FTZ R11, R6, R11, !PT ;  /* 0x0000000b060b7209 */ /* 0x000fe20007810000 */
[----:B------:R-:W-:Y:S01]  /*8250*/  FMUL.FTZ R45, R45, c[0x0][0x320] ;  /* 0x0000c8002d2d7a20 */ /* 0x000fe20000410000 */
[----:B------:R-:W-:Y:S01]  /*8260*/  ISETP.GT.AND P6, PT, R0, 0x1, PT ;  /* 0x000000010000780c */ /* 0x000fe20003fc4270 */
[----:B------:R-:W3:Y:S01]  /*8270*/  MUFU.TANH R29, R29 ;  /* 0x0000001d001d7308 */ /* 0x000ee20000002400 */
[----:B------:R-:W-:Y:S01]  /*8280*/  ISETP.GT.AND P1, PT, R2, 0x11, PT ;  /* 0x000000110200780c */ /* 0x000fe20003f24270 */
[----:B------:R-:W-:Y:S01]  /*8290*/  FMUL.FTZ R48, R48, c[0x0][0x320] ;  /* 0x0000c80030307a20 */ /* 0x000fe20000410000 */
[----:B------:R-:W-:Y:S01]  /*82a0*/  FSEL R8, R166, -INF , P6 ;  /* 0xff800000a6087808 */ /* 0x000fe20003000000 */
[----:B------:R-:W-:Y:S01]  /*82b0*/  FMUL.FTZ R49, R49, c[0x0][0x320] ;  /* 0x0000c80031317a20 */ /* 0x000fe20000410000 */
[----:B------:R-:W-:Y:S01]  /*82c0*/  FSEL R166, R12, -INF , P5 ;  /* 0xff8000000ca67808 */ /* 0x000fe20002800000 */
[----:B------:R-:W-:Y:S01]  /*82d0*/  FMUL.FTZ R43, R43, c[0x0][0x320] ;  /* 0x0000c8002b2b7a20 */ /* 0x000fe20000410000 */
[----:B------:R-:W-:Y:S01]  /*82e0*/  FMNMX.FTZ R11, R5, R11, !PT ;  /* 0x0000000b050b7209 */ /* 0x000fe20007810000 */
[----:B------:R-:W-:Y:S01]  /*82f0*/  FMUL.FTZ R46, R46, c[0x0][0x320] ;  /* 0x0000c8002e2e7a20 */ /* 0x000fe20000410000 */
[----:B------:R-:W-:Y:S01]  /*8300*/  ISETP.GT.AND P0, PT, R0, RZ, PT ;  /* 0x000000ff0000720c */ /* 0x000fe20003f04270 */
[----:B------:R-:W5:Y:S01]  /*8310*/  MUFU.TANH R19, R19 ;  /* 0x0000001300137308 */ /* 0x000f620000002400 */
[----:B------:R-:W-:Y:S01]  /*8320*/  ISETP.GT.AND P5, PT, R2, 0x18, PT ;  /* 0x000000180200780c */ /* 0x000fe20003fa4270 */
[----:B------:R-:W-:Y:S01]  /*8330*/  @UP0 USHF.L.U64.HI UR18, UR6, 0x6, UR7 ;  /* 0x0000000606120899 */ /* 0x000fe20008010207 */
[----:B------:R-:W-:Y:S01]  /*8340*/  FSEL R9, R167, -INF , P0 ;  /* 0xff800000a7097808 */ /* 0x000fe20000000000 */
[----:B------:R-:W-:Y:S01]  /*8350*/  @UP0 UIADD3 UR17, UR21, UR17, URZ ;  /* 0x0000001115110290 */ /* 0x000fe2000fffe03f */
[----:B----4-:R-:W-:Y:S01]  /*8360*/  FSEL R167, R13, -INF , P1 ;  /* 0xff8000000da77808 */ /* 0x010fe20000800000 */
[----:B------:R-:W-:Y:S01]  /*8370*/  FMUL.FTZ R13, R50, c[0x0][0x320] ;  /* 0x0000c800320d7a20 */ /* 0x000fe20000410000 */
[----:B------:R-:W-:Y:S01]  /*8380*/  FMNMX.FTZ R11, R166, R11, !PT ;  /* 0x0000000ba60b7209 */ /* 0x000fe20007810000 */
[----:B------:R-:W-:Y:S01]  /*8390*/  @UP0 UIMAD UR17, UR17, 0x60, URZ ;  /* 0x00000060111108a4 */ /* 0x000fe2000f8e023f */
[----:B------:R-:W-:Y:S01]  /*83a0*/  FSEL R170, R16, -INF , P5 ;  /* 0xff80000010aa7808 */ /* 0x000fe20002800000 */
[----:B------:R4:W1:Y:S01]  /*83b0*/  MUFU.TANH R168, R14 ;  /* 0x0000000e00a87308 */ /* 0x0008620000002400 */
[C---:B------:R-:W-:Y:S01]  /*83c0*/  ISETP.GT.AND P1, PT, R2.reuse, 0x19, PT ;  /* 0x000000190200780c */ /* 0x040fe20003f24270 */
[----:B------:R-:W-:Y:S01]  /*83d0*/  UISETP.GE.AND UP1, UPT, UR5, 0x1, UPT ;  /* 0x000000010500788c */ /* 0x000fe2000bf26270 */
[----:B------:R-:W-:Y:S02]  /*83e0*/  FMNMX.FTZ R11, R167, R11, !PT ;  /* 0x0000000ba70b7209 */ /* 0x000fe40007810000 */
[----:B------:R-:W-:Y:S02]  /*83f0*/  ISETP.GT.AND P5, PT, R2, 0x20, PT ;  /* 0x000000200200780c */ /* 0x000fe40003fa4270 */
[----:B------:R-:W-:Y:S02]  /*8400*/  FSEL R171, R17, -INF , P1 ;  /* 0xff80000011ab7808 */ /* 0x000fe40000800000 */
[----:B------:R-:W-:Y:S01]  /*8410*/  FMNMX.FTZ R11, R170, R11, !PT ;  /* 0x0000000baa0b7209 */ /* 0x000fe20007810000 */
[----:B------:R-:W3:Y:S01]  /*8420*/  MUFU.TANH R32, R32 ;  /* 0x0000002000207308 */ /* 0x000ee20000002400 */
[----:B------:R-:W-:Y:S02]  /*8430*/  FSEL R174, R20, -INF , P5 ;  /* 0xff80000014ae7808 */ /* 0x000fe40002800000 */
[----:B------:R-:W-:Y:S02]  /*8440*/  ISETP.GT.AND P1, PT, R2, 0x21, PT ;  /* 0x000000210200780c */ /* 0x000fe40003f24270 */
[----:B------:R-:W-:Y:S02]  /*8450*/  FMNMX.FTZ R11, R171, R11, !PT ;  /* 0x0000000bab0b7209 */ /* 0x000fe40007810000 */
[----:B------:R-:W-:Y:S02]  /*8460*/  FSEL R175, R21, -INF , P1 ;  /* 0xff80000015af7808 */ /* 0x000fe40000800000 */
[----:B------:R-:W-:Y:S01]  /*8470*/  FMNMX.FTZ R11, R174, R11, !PT ;  /* 0x0000000bae0b7209 */ /* 0x000fe20007810000 */
[----:B------:R-:W-:Y:S01]  /*8480*/  MUFU.TANH R27, R27 ;  /* 0x0000001b001b7308 */ /* 0x000fe20000002400 */
[----:B------:R-:W-:Y:S02]  /*8490*/  ISETP.GT.AND P5, PT, R2, 0x28, PT ;  /* 0x000000280200780c */ /* 0x000fe40003fa4270 */
[----:B------:R-:W-:Y:S01]  /*84a0*/  ISETP.GT.AND P6, PT, R0, 0x9, PT ;  /* 0x000000090000780c */ /* 0x000fe20003fc4270 */
[----:B----4-:R-:W-:Y:S01]  /*84b0*/  FMUL.FTZ R14, R47, c[0x0][0x320] ;  /* 0x0000c8002f0e7a20 */ /* 0x010fe20000410000 */
[----:B-1----:R-:W-:Y:S02]  /*84c0*/  FSEL R178, R24, -INF , P5 ;  /* 0xff80000018b27808 */ /* 0x002fe40002800000 */
[C---:B------:R-:W-:Y:S02]  /*84d0*/  ISETP.GT.AND P1, PT, R2.reuse, 0x29, PT ;  /* 0x000000290200780c */ /* 0x040fe40003f24270 */
[----:B------:R-:W-:Y:S01]  /*84e0*/  FMNMX.FTZ R11, R175, R11, !PT ;  /* 0x0000000baf0b7209 */ /* 0x000fe20007810000 */
[----:B------:R-:W1:Y:S01]  /*84f0*/  MUFU.TANH R18, R18 ;  /* 0x0000001200127308 */ /* 0x000e620000002400 */
[----:B------:R-:W-:Y:S02]  /*8500*/  ISETP.GT.AND P5, PT, R2, 0x30, PT ;  /* 0x000000300200780c */ /* 0x000fe40003fa4270 */
[----:B--2---:R-:W-:Y:S02]  /*8510*/  FSEL R179, R25, -INF , P1 ;  /* 0xff80000019b37808 */ /* 0x004fe40000800000 */
[----:B------:R-:W-:Y:S02]  /*8520*/  FMNMX.FTZ R11, R178, R11, !PT ;  /* 0x0000000bb20b7209 */ /* 0x000fe40007810000 */
[----:B------:R-:W-:Y:S02]  /*8530*/  FSEL R10, R160, -INF , P6 ;  /* 0xff800000a00a7808 */ /* 0x000fe40003000000 */
[C---:B------:R-:W-:Y:S01]  /*8540*/  ISETP.GT.AND P6, PT, R0.reuse, 0x11, PT ;  /* 0x000000110000780c */ /* 0x040fe20003fc4270 */
[----:B------:R-:W2:Y:S01]  /*8550*/  MUFU.TANH R33, R33 ;  /* 0x0000002100217308 */ /* 0x000ea20000002400 */
[----:B------:R-:W-:Y:S02]  /*8560*/  FMNMX.FTZ R12, R9, R102, !PT ;  /* 0x00000066090c7209 */ /* 0x000fe40007810000 */
[----:B------:R-:W-:Y:S02]  /*8570*/  ISETP.GT.AND P0, PT, R0, 0x8, PT ;  /* 0x000000080000780c */ /* 0x000fe40003f04270 */
[----:B------:R-:W-:Y:S02]  /*8580*/  FSEL R169, R15, -INF , P6 ;  /* 0xff8000000fa97808 */ /* 0x000fe40003000000 */
[----:B------:R-:W-:Y:S02]  /*8590*/  FSEL R182, R28, -INF , P5 ;  /* 0xff8000001cb67808 */ /* 0x000fe40002800000 */
[----:B------:R-:W-:Y:S01]  /*85a0*/  ISETP.GT.AND P1, PT, R2, 0x31, PT ;  /* 0x000000310200780c */ /* 0x000fe20003f24270 */
[----:B------:R-:W4:Y:S01]  /*85b0*/  MUFU.TANH R31, R31 ;  /* 0x0000001f001f7308 */ /* 0x000f220000002400 */
[----:B------:R-:W-:Y:S02]  /*85c0*/  ISETP.GT.AND P6, PT, R0, 0x19, PT ;  /* 0x000000190000780c */ /* 0x000fe40003fc4270 */
[----:B------:R-:W-:Y:S02]  /*85d0*/  FMNMX.FTZ R11, R179, R11, !PT ;  /* 0x0000000bb30b7209 */ /* 0x000fe40007810000 */
[----:B------:R-:W-:Y:S02]  /*85e0*/  FSEL R7, R161, -INF , P0 ;  /* 0xff800000a1077808 */ /* 0x000fe40000000000 */
[----:B------:R-:W-:Y:S02]  /*85f0*/  FMNMX.FTZ R12, R8, R12, !PT ;  /* 0x0000000c080c7209 */ /* 0x000fe40007810000 */
[----:B---3--:R-:W-:Y:S01]  /*8600*/  FSEL R183, R29, -INF , P1 ;  /* 0xff8000001db77808 */ /* 0x008fe20000800000 */
[----:B------:R-:W3:Y:S01]  /*8610*/  MUFU.TANH R36, R36 ;  /* 0x0000002400247308 */ /* 0x000ee20000002400 */
[----:B-----5:R-:W-:Y:S02]  /*8620*/  FSEL R173, R19, -INF , P6 ;  /* 0xff80000013ad7808 */ /* 0x020fe40003000000 */
[C---:B------:R-:W-:Y:S02]  /*8630*/  ISETP.GT.AND P6, PT, R0.reuse, 0x21, PT ;  /* 0x000000210000780c */ /* 0x040fe40003fc4270 */
[----:B------:R-:W-:Y:S02]  /*8640*/  ISETP.GT.AND P0, PT, R0, 0x10, PT ;  /* 0x000000100000780c */ /* 0x000fe40003f04270 */
[----:B------:R-:W-:Y:S02]  /*8650*/  ISETP.GT.AND P5, PT, R2, 0x38, PT ;  /* 0x000000380200780c */ /* 0x000fe40003fa4270 */
[----:B------:R-:W-:Y:S01]  /*8660*/  FMNMX.FTZ R11, R182, R11, !PT ;  /* 0x0000000bb60b7209 */ /* 0x000fe20007810000 */
[----:B------:R-:W5:Y:S01]  /*8670*/  MUFU.TANH R37, R37 ;  /* 0x0000002500257308 */ /* 0x000f620000002400 */
[----:B------:R-:W-:Y:S02]  /*8680*/  FMNMX.FTZ R12, R7, R12, !PT ;  /* 0x0000000c070c7209 */ /* 0x000fe40007810000 */
[----:B------:R-:W-:Y:S02]  /*8690*/  FSEL R177, R23, -INF , P6 ;  /* 0xff80000017b17808 */ /* 0x000fe40003000000 */
[----:B------:R-:W-:Y:S02]  /*86a0*/  FSEL R168, R168, -INF , P0 ;  /* 0xff800000a8a87808 */ /* 0x000fe40000000000 */
[----:B------:R-:W-:Y:S02]  /*86b0*/  FSEL R229, R32, -INF , P5 ;  /* 0xff80000020e57808 */ /* 0x000fe40002800000 */
[C---:B------:R-:W-:Y:S01]  /*86c0*/  ISETP.GT.AND P0, PT, R0.reuse, 0x18, PT ;  /* 0x000000180000780c */ /* 0x040fe20003f04270 */
[----:B------:R-:W3:Y:S01]  /*86d0*/  MUFU.TANH R26, R26 ;  /* 0x0000001a001a7308 */ /* 0x000ee20000002400 */
[----:B------:R-:W-:Y:S02]  /*86e0*/  ISETP.GT.AND P6, PT, R0, 0x29, PT ;  /* 0x000000290000780c */ /* 0x000fe40003fc4270 */
[----:B------:R-:W-:Y:S02]  /*86f0*/  ISETP.GT.AND P1, PT, R2, 0x39, PT ;  /* 0x000000390200780c */ /* 0x000fe40003f24270 */
[----:B------:R-:W-:Y:S02]  /*8700*/  FMNMX.FTZ R11, R183, R11, !PT ;  /* 0x0000000bb70b7209 */ /* 0x000fe40007810000 */
[----:B------:R-:W-:Y:S02]  /*8710*/  FMNMX.FTZ R12, R10, R12, !PT ;  /* 0x0000000c0a0c7209 */ /* 0x000fe40007810000 */
[----:B-1----:R-:W-:Y:S01]  /*8720*/  FSEL R172, R18, -INF , P0 ;  /* 0xff80000012ac7808 */ /* 0x002fe20000000000 */
[----:B------:R-:W1:Y:S01]  /*8730*/  MUFU.TANH R35, R35 ;  /* 0x0000002300237308 */ /* 0x000e620000002400 */
[C---:B------:R-:W-:Y:S02]  /*8740*/  ISETP.GT.AND P0, PT, R0.reuse, 0x20, PT ;  /* 0x000000200000780c */ /* 0x040fe40003f04270 */
[----:B------:R-:W-:Y:S02]  /*8750*/  FSEL R181, R27, -INF , P6 ;  /* 0xff8000001bb57808 */ /* 0x000fe40003000000 */
[----:B------:R-:W-:Y:S02]  /*8760*/  ISETP.GT.AND P6, PT, R0, 0x31, PT ;  /* 0x000000310000780c */ /* 0x000fe40003fc4270 */
[----:B------:R-:W-:Y:S02]  /*8770*/  ISETP.GT.AND P5, PT, R2, 0x40, PT ;  /* 0x000000400200780c */ /* 0x000fe40003fa4270 */
[----:B------:R-:W-:Y:S01]  /*8780*/  FMNMX.FTZ R11, R229, R11, !PT ;  /* 0x0000000be50b7209 */ /* 0x000fe20007810000 */
[----:B------:R-:W1:Y:S01]  /*8790*/  MUFU.TANH R30, R30 ;  /* 0x0000001e001e7308 */ /* 0x000e620000002400 */
[----:B--2---:R-:W-:Y:S02]  /*87a0*/  FSEL R230, R33, -INF , P1 ;  /* 0xff80000021e67808 */ /* 0x004fe40000800000 */
[----:B------:R-:W-:Y:S02]  /*87b0*/  FMNMX.FTZ R12, R168, R12, !PT ;  /* 0x0000000ca80c7209 */ /* 0x000fe40007810000 */
[----:B------:R-:W-:Y:S02]  /*87c0*/  FSEL R176, R22, -INF , P0 ;  /* 0xff80000016b07808 */ /* 0x000fe40000000000 */
[----:B----4-:R-:W-:Y:S02]  /*87d0*/  FSEL R228, R31, -INF , P6 ;  /* 0xff8000001fe47808 */ /* 0x010fe40003000000 */
[----:B---3--:R-:W-:Y:S01]  /*87e0*/  FSEL R248, R36, -INF , P5 ;  /* 0xff80000024f87808 */ /* 0x008fe20002800000 */
[----:B------:R-:W2:Y:S01]  /*87f0*/  MUFU.TANH R40, R40 ;  /* 0x0000002800287308 */ /* 0x000ea20000002400 */
[----:B------:R-:W-:Y:S02]  /*8800*/  ISETP.GT.AND P1, PT, R2, 0x41, PT ;  /* 0x000000410200780c */ /* 0x000fe40003f24270 */
[----:B------:R-:W-:Y:S02]  /*8810*/  FMNMX.FTZ R11, R230, R11, !PT ;  /* 0x0000000be60b7209 */ /* 0x000fe40007810000 */
[C---:B------:R-:W-:Y:S02]  /*8820*/  ISETP.GT.AND P0, PT, R0.reuse, 0x28, PT ;  /* 0x000000280000780c */ /* 0x040fe40003f04270 */
[----:B------:R-:W-:Y:S02]  /*8830*/  ISETP.GT.AND P6, PT, R0, 0x39, PT ;  /* 0x000000390000780c */ /* 0x000fe40003fc4270 */
[----:B------:R-:W-:Y:S01]  /*8840*/  FMNMX.FTZ R12, R169, R12, !PT ;  /* 0x0000000ca90c7209 */ /* 0x000fe20007810000 */
[----:B------:R-:W3:Y:S01]  /*8850*/  MUFU.TANH R34, R34 ;  /* 0x0000002200227308 */ /* 0x000ee20000002400 */
[----:B-----5:R-:W-:Y:S02]  /*8860*/  FSEL R249, R37, -INF , P1 ;  /* 0xff80000025f97808 */ /* 0x020fe40000800000 */
[----:B------:R-:W-:Y:S02]  /*8870*/  FMNMX.FTZ R11, R248, R11, !PT ;  /* 0x0000000bf80b7209 */ /* 0x000fe40007810000 */
[----:B------:R-:W-:Y:S02]  /*8880*/  FSEL R180, R26, -INF , P0 ;  /* 0xff8000001ab47808 */ /* 0x000fe40000000000 */
[----:B------:R-:W-:Y:S02]  /*8890*/  ISETP.GT.AND P0, PT, R0, 0x30, PT ;  /* 0x000000300000780c */ /* 0x000fe40003f04270 */
[----:B-1----:R-:W-:Y:S01]  /*88a0*/  FSEL R238, R35, -INF , P6 ;  /* 0xff80000023ee7808 */ /* 0x002fe20003000000 */
[----:B------:R-:W1:Y:S01]  /*88b0*/  MUFU.TANH R41, R41 ;  /* 0x0000002900297308 */ /* 0x000e620000002400 */
[----:B------:R-:W-:Y:S02]  /*88c0*/  ISETP.GT.AND P6, PT, R2, 0x48, PT ;  /* 0x000000480200780c */ /* 0x000fe40003fc4270 */
[----:B------:R-:W-:Y:S02]  /*88d0*/  FMNMX.FTZ R12, R172, R12, !PT ;  /* 0x0000000cac0c7209 */ /* 0x000fe40007810000 */
[----:B------:R-:W-:Y:S02]  /*88e0*/  FSEL R193, R30, -INF , P0 ;  /* 0xff8000001ec17808 */ /* 0x000fe40000000000 */
[----:B------:R-:W-:Y:S01]  /*88f0*/  FMNMX.FTZ R100, R249, R11, !PT ;  /* 0x0000000bf9647209 */ /* 0x000fe20007810000 */
[----:B------:R-:W-:Y:S01]  /*8900*/  LDSM.16.MT88.4 R28, [R236+UR4+0x100] ;  /* 0x00010004ec1c783b */ /* 0x000fe20008004200 */
[----:B--2---:R-:W-:Y:S01]  /*8910*/  FSEL R192, R40, -INF , P6 ;  /* 0xff80000028c07808 */ /* 0x004fe20003000000 */
[----:B------:R-:W2:Y:S01]  /*8920*/  MUFU.TANH R38, R38 ;  /* 0x0000002600267308 */ /* 0x000ea20000002400 */
[----:B------:R-:W-:Y:S02]  /*8930*/  ISETP.GT.AND P0, PT, R0, 0x38, PT ;  /* 0x000000380000780c */ /* 0x000fe40003f04270 */
[----:B------:R-:W-:Y:S02]  /*8940*/  ISETP.GT.AND P5, PT, R2, 0x49, PT ;  /* 0x000000490200780c */ /* 0x000fe40003fa4270 */
[----:B------:R-:W-:Y:S02]  /*8950*/  FMNMX.FTZ R12, R173, R12, !PT ;  /* 0x0000000cad0c7209 */ /* 0x000fe40007810000 */
[----:B---3--:R-:W-:Y:S02]  /*8960*/  FSEL R235, R34, -INF , P0 ;  /* 0xff80000022eb7808 */ /* 0x008fe40000000000 */
[----:B------:R-:W-:Y:S01]  /*8970*/  ISETP.GT.AND P0, PT, R0, 0x40, PT ;  /* 0x000000400000780c */ /* 0x000fe20003f04270 */
[----:B------:R-:W3:Y:S01]  /*8980*/  MUFU.TANH R44, R44 ;  /* 0x0000002c002c7308 */ /* 0x000ee20000002400 */
[----:B------:R-:W-:Y:S02]  /*8990*/  ISETP.GT.AND P1, PT, R2, 0x50, PT ;  /* 0x000000500200780c */ /* 0x000fe40003f24270 */
[----:B------:R-:W-:Y:S02]  /*89a0*/  FMNMX.FTZ R100, R192, R100, !PT ;  /* 0x00000064c0647209 */ /* 0x000fe40007810000 */
[----:B-1----:R-:W-:Y:S02]  /*89b0*/  FSEL R194, R41, -INF , P5 ;  /* 0xff80000029c27808 */ /* 0x002fe40002800000 */
[----:B------:R-:W-:Y:S02]  /*89c0*/  FMNMX.FTZ R12, R176, R12, !PT ;  /* 0x0000000cb00c7209 */ /* 0x000fe40007810000 */
[----:B------:R-:W-:Y:S01]  /*89d0*/  FMNMX.FTZ R100, R194, R100, !PT ;  /* 0x00000064c2647209 */ /* 0x000fe20007810000 */
[----:B------:R-:W1:Y:S01]  /*89e0*/  MUFU.TANH R45, R45 ;  /* 0x0000002d002d7308 */ /* 0x000e620000002400 */
[----:B------:R-:W-:Y:S02]  /*89f0*/  FMNMX.FTZ R12, R177, R12, !PT ;  /* 0x0000000cb10c7209 */ /* 0x000fe40007810000 */
[----:B------:R-:W-:Y:S02]  /*8a00*/  ISETP.GT.AND P6, PT, R2, 0x58, PT ;  /* 0x000000580200780c */ /* 0x000fe40003fc4270 */
[----:B--2---:R-:W-:Y:S02]  /*8a10*/  FSEL R250, R38, -INF , P0 ;  /* 0xff80000026fa7808 */ /* 0x004fe40000000000 */
[----:B------:R-:W-:Y:S02]  /*8a20*/  ISETP.GT.AND P0, PT, R2, 0x51, PT ;  /* 0x000000510200780c */ /* 0x000fe40003f04270 */
[----:B------:R-:W-:Y:S01]  /*8a30*/  FMNMX.FTZ R12, R180, R12, !PT ;  /* 0x0000000cb40c7209 */ /* 0x000fe20007810000 */
[----:B------:R-:W2:Y:S01]  /*8a40*/  MUFU.TANH R48, R48 ;  /* 0x0000003000307308 */ /* 0x000ea20000002400 */
[----:B------:R-:W-:Y:S02]  /*8a50*/  ISETP.GT.AND P5, PT, R2, 0x59, PT ;  /* 0x000000590200780c */ /* 0x000fe40003fa4270 */
[----:B------:R-:W-:Y:S01]  /*8a60*/  FMNMX.FTZ R2, R181, R12, !PT ;  /* 0x0000000cb5027209 */ /* 0x000fe20007810000 */
[----:B------:R-:W-:Y:S01]  /*8a70*/  FMUL.FTZ R12, R51, c[0x0][0x320] ;  /* 0x0000c800330c7a20 */ /* 0x000fe20000410000 */
[----:B---3--:R-:W-:Y:S02]  /*8a80*/  FSEL R47, R44, -INF , P1 ;  /* 0xff8000002c2f7808 */ /* 0x008fe40000800000 */
[----:B------:R-:W-:Y:S02]  /*8a90*/  FMNMX.FTZ R2, R193, R2, !PT ;  /* 0x00000002c1027209 */ /* 0x000fe40007810000 */
[----:B------:R-:W-:Y:S01]  /*8aa0*/  FMNMX.FTZ R100, R47, R100, !PT ;  /* 0x000000642f647209 */ /* 0x000fe20007810000 */
[----:B------:R-:W3:Y:S01]  /*8ab0*/  MUFU.TANH R49, R49 ;  /* 0x0000003100317308 */ /* 0x000ee20000002400 */
[----:B------:R-:W-:Y:S02]  /*8ac0*/  FMNMX.FTZ R2, R228, R2, !PT ;  /* 0x00000002e4027209 */ /* 0x000fe40007810000 */
[----:B------:R-:W-:Y:S02]  /*8ad0*/  ISETP.GT.AND P1, PT, R0, 0x41, PT ;  /* 0x000000410000780c */ /* 0x000fe40003f24270 */
[----:B-1----:R-:W-:Y:S02]  /*8ae0*/  FSEL R25, R45, -INF , P0 ;  /* 0xff8000002d197808 */ /* 0x002fe40000000000 */
[----:B------:R-:W-:Y:S02]  /*8af0*/  FMNMX.FTZ R2, R235, R2, !PT ;  /* 0x00000002eb027209 */ /* 0x000fe40007810000 */
[----:B------:R-:W-:Y:S01]  /*8b00*/  FMNMX.FTZ R100, R25, R100, !PT ;  /* 0x0000006419647209 */ /* 0x000fe20007810000 */
[----:B------:R-:W1:Y:S01]  /*8b10*/  MUFU.TANH R39, R39 ;  /* 0x0000002700277308 */ /* 0x000e620000002400 */
[----:B------:R-:W-:Y:S02]  /*8b20*/  FMNMX.FTZ R2, R238, R2, !PT ;  /* 0x00000002ee027209 */ /* 0x000fe40007810000 */
[----:B------:R-:W-:Y:S02]  /*8b30*/  ISETP.GT.AND P0, PT, R0, 0x48, PT ;  /* 0x000000480000780c */ /* 0x000fe40003f04270 */
[----:B--2---:R-:W-:Y:S02]  /*8b40*/  FSEL R234, R48, -INF , P6 ;  /* 0xff80000030ea7808 */ /* 0x004fe40003000000 */
[----:B------:R-:W-:Y:S02]  /*8b50*/  FMNMX.FTZ R2, R250, R2, !PT ;  /* 0x00000002fa027209 */ /* 0x000fe40007810000 */
[----:B------:R-:W-:Y:S01]  /*8b60*/  FMNMX.FTZ R100, R234, R100, !PT ;  /* 0x00000064ea647209 */ /* 0x000fe20007810000 */
[----:B------:R-:W2:Y:S01]  /*8b70*/  MUFU.TANH R42, R42 ;  /* 0x0000002a002a7308 */ /* 0x000ea20000002400 */
[----:B---3--:R-:W-:Y:S04]  /*8b80*/  FSEL R231, R49, -INF , P5 ;  /* 0xff80000031e77808 */ /* 0x008fe80002800000 */
[----:B------:R-:W-:Y:S05]  /*8b90*/  FMNMX.FTZ R100, R231, R100, !PT ;  /* 0x00000064e7647209 */ /* 0x000fea0007810000 */
[----:B------:R-:W3:Y:S01]  /*8ba0*/  MUFU.TANH R43, R43 ;  /* 0x0000002b002b7308 */ /* 0x000ee20000002400 */
[----:B------:R-:W4:Y:S01]  /*8bb0*/  SHFL.BFLY PT, R11, R100, 0x2, 0x1f ;  /* 0x0c401f00640b7f89 */ /* 0x000f2200000e0000 */
[----:B-1----:R-:W-:Y:S02]  /*8bc0*/  FSEL R247, R39, -INF , P1 ;  /* 0xff80000027f77808 */ /* 0x002fe40000800000 */
[----:B------:R-:W-:Y:S02]  /*8bd0*/  ISETP.GT.AND P1, PT, R0, 0x49, PT ;  /* 0x000000490000780c */ /* 0x000fe40003f24270 */
[----:B------:R-:W-:Y:S04]  /*8be0*/  FMNMX.FTZ R2, R247, R2, !PT ;  /* 0x00000002f7027209 */ /* 0x000fe80007810000 */
[----:B------:R-:W1:Y:S01]  /*8bf0*/  MUFU.TANH R46, R46 ;  /* 0x0000002e002e7308 */ /* 0x000e620000002400 */
[----:B--2---:R-:W-:Y:S02]  /*8c00*/  FSEL R251, R42, -INF , P0 ;  /* 0xff8000002afb7808 */ /* 0x004fe40000000000 */
[C---:B------:R-:W-:Y:S02]  /*8c10*/  ISETP.GT.AND P0, PT, R0.reuse, 0x50, PT ;  /* 0x000000500000780c */ /* 0x040fe40003f04270 */
[----:B------:R-:W-:Y:S05]  /*8c20*/  FMNMX.FTZ R2, R251, R2, !PT ;  /* 0x00000002fb027209 */ /* 0x000fea0007810000 */
[----:B------:R-:W2:Y:S01]  /*8c30*/  MUFU.TANH R14, R14 ;  /* 0x0000000e000e7308 */ /* 0x000ea20000002400 */
[----:B---3--:R-:W-:Y:S02]  /*8c40*/  FSEL R252, R43, -INF , P1 ;  /* 0xff8000002bfc7808 */ /* 0x008fe40000800000 */
[----:B------:R-:W-:Y:S02]  /*8c50*/  ISETP.GT.AND P1, PT, R0, 0x51, PT ;  /* 0x000000510000780c */ /* 0x000fe40003f24270 */
[----:B------:R-:W-:Y:S05]  /*8c60*/  FMNMX.FTZ R2, R252, R2, !PT ;  /* 0x00000002fc027209 */ /* 0x000fea0007810000 */
[----:B------:R-:W3:Y:S01]  /*8c70*/  MUFU.TANH R13, R13 ;  /* 0x0000000d000d7308 */ /* 0x000ee20000002400 */
[----:B----4-:R-:W-:Y:S02]  /*8c80*/  FMNMX.FTZ R100, R100, R11, !PT ;  /* 0x0000000b64647209 */ /* 0x010fe40007810000 */
[----:B-1----:R-:W-:Y:S02]  /*8c90*/  FSEL R244, R46, -INF , P0 ;  /* 0xff8000002ef47808 */ /* 0x002fe40000000000 */
[----:B------:R-:W-:Y:S01]  /*8ca0*/  ISETP.GT.AND P0, PT, R0, 0x58, PT ;  /* 0x000000580000780c */ /* 0x000fe20003f04270 */
[----:B------:R-:W1:Y:S01]  /*8cb0*/  SHFL.BFLY PT, R11, R100, 0x1, 0x1f ;  /* 0x0c201f00640b7f89 */ /* 0x000e6200000e0000 */
[----:B------:R-:W-:Y:S03]  /*8cc0*/  FMNMX.FTZ R2, R244, R2, !PT ;  /* 0x00000002f4027209 */ /* 0x000fe60007810000 */
[----:B------:R-:W4:Y:S01]  /*8cd0*/  MUFU.TANH R12, R12 ;  /* 0x0000000c000c7308 */ /* 0x000f220000002400 */
[----:B--2---:R-:W-:Y:S02]  /*8ce0*/  FSEL R241, R14, -INF , P1 ;  /* 0xff8000000ef17808 */ /* 0x004fe40000800000 */
[----:B------:R-:W-:Y:S02]  /*8cf0*/  ISETP.GT.AND P1, PT, R0, 0x59, PT ;  /* 0x000000590000780c */ /* 0x000fe40003f24270 */
[----:B------:R-:W-:Y:S02]  /*8d00*/  FMNMX.FTZ R0, R241, R2, !PT ;  /* 0x00000002f1007209 */ /* 0x000fe40007810000 */
[----:B---3--:R-:W-:Y:S04]  /*8d10*/  FSEL R195, R13, -INF , P0 ;  /* 0xff8000000dc37808 */ /* 0x008fe80000000000 */
[----:B------:R-:W-:Y:S02]  /*8d20*/  FMNMX.FTZ R0, R195, R0, !PT ;  /* 0x00000000c3007209 */ /* 0x000fe40007810000 */
[----:B-1----:R-:W-:Y:S02]  /*8d30*/  FMNMX.FTZ R100, R100, R11, !PT ;  /* 0x0000000b64647209 */ /* 0x002fe40007810000 */
[----:B----4-:R-:W-:Y:S03]  /*8d40*/  FSEL R24, R12, -INF , P1 ;  /* 0xff8000000c187808 */ /* 0x010fe60000800000 */
[C---:B------:R-:W-:Y:S01]  /*8d50*/  FMUL.FTZ R164, R100.reuse, c[0x0][0x2d0] ;  /* 0x0000b40064a47a20 */ /* 0x040fe20000410000 */
[----:B------:R-:W-:Y:S01]  /*8d60*/  FSETP.NEU.FTZ.AND P1, PT, R100, -INF , PT ;  /* 0xff8000006400780b */ /* 0x000fe20003f3d000 */
[----:B------:R-:W-:Y:S01]  /*8d70*/  LDSM.16.MT88.4 R12, [R103+UR4+0x100] ;  /* 0x00010004670c783b */ /* 0x000fe20008004200 */
[----:B------:R-:W-:Y:S02]  /*8d80*/  FMNMX.FTZ R0, R24, R0, !PT ;  /* 0x0000000018007209 */ /* 0x000fe40007810000 */
[----:B------:R-:W-:Y:S05]  /*8d90*/  FSEL R164, R164, RZ, P1 ;  /* 0x000000ffa4a47208 */ /* 0x000fea0000800000 */
[----:B------:R-:W1:Y:S01]  /*8da0*/  SHFL.BFLY PT, R2, R0, 0x2, 0x1f ;  /* 0x0c401f0000027f89 */ /* 0x000e6200000e0000 */
[--C-:B------:R-:W-:Y:S02]  /*8db0*/  FFMA.FTZ R3, R3, c[0x0][0x2d0], -R164.reuse ;  /* 0x0000b40003037a23 */ /* 0x100fe400000108a4 */
[--C-:B------:R-:W-:Y:S02]  /*8dc0*/  FFMA.FTZ R4, R4, c[0x0][0x2d0], -R164.reuse ;  /* 0x0000b40004047a23 */ /* 0x100fe400000108a4 */
[----:B------:R-:W-:Y:S01]  /*8dd0*/  MUFU.EX2 R245, R3 ;  /* 0x0000000300f57308 */ /* 0x000fe20000000800 */
[--C-:B------:R-:W-:Y:S02]  /*8de0*/  FFMA.FTZ R6, R6, c[0x0][0x2d0], -R164.reuse ;  /* 0x0000b40006067a23 */ /* 0x100fe400000108a4 */
[----:B------:R-:W-:Y:S07]  /*8df0*/  FFMA.FTZ R5, R5, c[0x0][0x2d0], -R164 ;  /* 0x0000b40005057a23 */ /* 0x000fee00000108a4 */
[----:B------:R-:W2:Y:S01]  /*8e00*/  MUFU.EX2 R242, R4 ;  /* 0x0000000400f27308 */ /* 0x000ea20000000800 */
[----:B-1----:R-:W-:Y:S09]  /*8e10*/  FMNMX.FTZ R0, R0, R2, !PT ;  /* 0x0000000200007209 */ /* 0x002ff20007810000 */
[----:B------:R-:W-:Y:S01]  /*8e20*/  MUFU.EX2 R19, R6 ;  /* 0x0000000600137308 */ /* 0x000fe20000000800 */
[----:B------:R-:W1:Y:S09]  /*8e30*/  SHFL.BFLY PT, R2, R0, 0x1, 0x1f ;  /* 0x0c201f0000027f89 */ /* 0x000e7200000e0000 */
[----:B------:R-:W3:Y:S01]  /*8e40*/  MUFU.EX2 R246, R5 ;  /* 0x0000000500f67308 */ /* 0x000ee20000000800 */
[----:B--2---:R-:W-:Y:S02]  /*8e50*/  F2FP.BF16.PACK_AB R160, R245, R242 ;  /* 0x000000f2f5a0723e */ /* 0x004fe400000010ff */
[----:B-1----:R-:W-:Y:S02]  /*8e60*/  FMNMX.FTZ R3, R0, R2, !PT ;  /* 0x0000000200037209 */ /* 0x002fe40007810000 */
[----:B------:R-:W-:Y:S02]  /*8e70*/  FSEL R2, R100, RZ, P1 ;  /* 0x000000ff64027208 */ /* 0x000fe40000800000 */
[C---:B------:R-:W-:Y:S01]  /*8e80*/  FSETP.NEU.FTZ.AND P0, PT, R3.reuse, -INF , PT ;  /* 0xff8000000300780b */ /* 0x040fe20003f1d000 */
[C---:B------:R-:W-:Y:S01]  /*8e90*/  FMUL.FTZ R165, R3.reuse, c[0x0][0x2d0] ;  /* 0x0000b40003a57a20 */ /* 0x040fe20000410000 */
[----:B---3--:R-:W-:Y:S01]  /*8ea0*/  F2FP.BF16.PACK_AB R162, R246, R19 ;  /* 0x00000013f6a2723e */ /* 0x008fe200000010ff */
[----:B------:R-:W-:Y:S01]  /*8eb0*/  FADD.FTZ R2, -R2, R101 ;  /* 0x0000006502027221 */ /* 0x000fe20000010100 */
[----:B------:R-:W-:Y:S02]  /*8ec0*/  FSEL R0, R3, RZ, P0 ;  /* 0x000000ff03007208 */ /* 0x000fe40000000000 */
[----:B------:R-:W-:Y:S01]  /*8ed0*/  FSEL R165, R165, RZ, P0 ;  /* 0x000000ffa5a57208 */ /* 0x000fe20000000000 */
[----:B------:R-:W-:Y:S01]  /*8ee0*/  FMUL.FTZ R2, R2, c[0x0][0x2d0] ;  /* 0x0000b40002027a20 */ /* 0x000fe20000410000 */
[----:B------:R-:W-:Y:S01]  /*8ef0*/  IADD3 R101, R236, UR4, RZ ;  /* 0x00000004ec657c10 */ /* 0x000fe2000fffe0ff */
[----:B------:R-:W-:Y:S01]  /*8f00*/  FADD.FTZ R0, -R0, R102 ;  /* 0x0000006600007221 */ /* 0x000fe20000010100 */
[----:B------:R-:W-:Y:S01]  /*8f10*/  IADD3 R102, R103, UR4, RZ ;  /* 0x0000000467667c10 */ /* 0x000fe2000fffe0ff */
[--C-:B------:R-:W-:Y:S01]  /*8f20*/  FFMA.FTZ R9, R9, c[0x0][0x2d0], -R165.reuse ;  /* 0x0000b40009097a23 */ /* 0x100fe200000108a5 */
[----:B------:R-:W-:Y:S01]  /*8f30*/  PLOP3.LUT P0, PT, PT, PT, UP0, 0x80, 0x0 ;  /* 0x000000000000781c */ /* 0x000fe20003f0f008 */
[----:B------:R-:W-:Y:S01]  /*8f40*/  FMUL.FTZ R0, R0, c[0x0][0x2d0] ;  /* 0x0000b40000007a20 */ /* 0x000fe20000410000 */
[----:B------:R-:W1:Y:S01]  /*8f50*/  MUFU.EX2 R2, R2 ;  /* 0x0000000200027308 */ /* 0x000e620000000800 */
[--C-:B------:R-:W-:Y:S01]  /*8f60*/  FFMA.FTZ R8, R8, c[0x0][0x2d0], -R165.reuse ;  /* 0x0000b40008087a23 */ /* 0x100fe200000108a5 */
[----:B------:R-:W-:Y:S01]  /*8f70*/  IADD3 R102, R240, R102, RZ ;  /* 0x00000066f0667210 */ /* 0x000fe20007ffe0ff */
[--C-:B------:R-:W-:Y:S02]  /*8f80*/  FFMA.FTZ R7, R7, c[0x0][0x2d0], -R165.reuse ;  /* 0x0000b40007077a23 */ /* 0x100fe400000108a5 */
[----:B------:R-:W-:Y:S02]  /*8f90*/  FFMA.FTZ R10, R10, c[0x0][0x2d0], -R165 ;  /* 0x0000b4000a0a7a23 */ /* 0x000fe400000108a5 */
[----:B------:R-:W2:Y:S01]  /*8fa0*/  LDSM.16.MT88.4 R20, [R102+0x100] ;  /* 0x000100006614783b */ /* 0x000ea20000004200 */
[----:B------:R-:W-:Y:S02]  /*8fb0*/  IMAD.IADD R101, R240, 0x1, R101 ;  /* 0x00000001f0657824 */ /* 0x000fe400078e0265 */
[----:B------:R-:W3:Y:S05]  /*8fc0*/  MUFU.EX2 R243, R9 ;  /* 0x0000000900f37308 */ /* 0x000eea0000000800 */
[----:B------:R-:W4:Y:S05]  /*8fd0*/  LDSM.16.MT88.4 R36, [R101+0x100] ;  /* 0x000100006524783b */ /* 0x000f2a0000004200 */
[----:B------:R-:W5:Y:S01]  /*8fe0*/  MUFU.EX2 R26, R8 ;  /* 0x00000008001a7308 */ /* 0x000f620000000800 */
[C---:B-1----:R-:W-:Y:S02]  /*8ff0*/  FMUL.FTZ R4, R2.reuse, R104 ;  /* 0x0000006802047220 */ /* 0x042fe40000410000 */
[C---:B------:R-:W-:Y:S02]  /*9000*/  FMUL.FTZ R5, R2.reuse, R105 ;  /* 0x0000006902057220 */ /* 0x040fe40000410000 */
[C---:B------:R-:W-:Y:S05]  /*9010*/  FMUL.FTZ R16, R2.reuse, R116 ;  /* 0x0000007402107220 */ /* 0x040fea0000410000 */
[----:B------:R-:W1:Y:S01]  /*9020*/  MUFU.EX2 R17, R7 ;  /* 0x0000000700117308 */ /* 0x000e620000000800 */
[C---:B------:R-:W-:Y:S01]  /*9030*/  FMUL.FTZ R32, R2.reuse, R132 ;  /* 0x0000008402207220 */ /* 0x040fe20000410000 */
[----:B------:R-:W-:Y:S01]  /*9040*/  MOV R132, R242 ;  /* 0x000000f200847202 */ /* 0x000fe20000000f00 */
[C---:B------:R-:W-:Y:S01]  /*9050*/  FMUL.FTZ R33, R2.reuse, R133 ;  /* 0x0000008502217220 */ /* 0x040fe20000410000 */
[----:B---3--:R-:W-:Y:S01]  /*9060*/  MOV R133, R243 ;  /* 0x000000f300857202 */ /* 0x008fe20000000f00 */
[C---:B------:R-:W-:Y:S02]  /*9070*/  FMUL.FTZ R9, R2.reuse, R109 ;  /* 0x0000006d02097220 */ /* 0x040fe40000410000 */
[C---:B------:R-:W-:Y:S02]  /*9080*/  FMUL.FTZ R40, R2.reuse, R140 ;  /* 0x0000008c02287220 */ /* 0x040fe40000410000 */
[C---:B------:R-:W-:Y:S01]  /*9090*/  FMUL.FTZ R41, R2.reuse, R141 ;  /* 0x0000008d02297220 */ /* 0x040fe20000410000 */
[----:B------:R-:W3:Y:S01]  /*90a0*/  MUFU.EX2 R18, R10 ;  /* 0x0000000a00127308 */ /* 0x000ee20000000800 */
[C---:B------:R-:W-:Y:S02]  /*90b0*/  FMUL.FTZ R48, R2.reuse, R148 ;  /* 0x0000009402307220 */ /* 0x040fe40000410000 */
[----:B------:R-:W-:Y:S01]  /*90c0*/  FMUL.FTZ R49, R2, R149 ;  /* 0x0000009502317220 */ /* 0x000fe20000410000 */
[----:B-----5:R-:W-:Y:S01]  /*90d0*/  F2FP.BF16.PACK_AB R161, R26, R243 ;  /* 0x000000f31aa1723e */ /* 0x020fe200000010ff */
[C---:B------:R-:W-:Y:S01]  /*90e0*/  FMUL.FTZ R8, R2.reuse, R108 ;  /* 0x0000006c02087220 */ /* 0x040fe20000410000 */
[----:B------:R-:W-:Y:S01]  /*90f0*/  MOV R149, R195 ;  /* 0x000000c300957202 */ /* 0x000fe20000000f00 */
[C---:B------:R-:W-:Y:S02]  /*9100*/  FMUL.FTZ R52, R2.reuse, R52 ;  /* 0x0000003402347220 */ /* 0x040fe40000410000 */
[C---:B------:R-:W-:Y:S01]  /*9110*/  FMUL.FTZ R53, R2.reuse, R53 ;  /* 0x0000003502357220 */ /* 0x040fe20000410000 */
[----:B------:R-:W5:Y:S01]  /*9120*/  MUFU.EX2 R0, R0 ;  /* 0x0000000000007308 */ /* 0x000f620000000800 */
[C---:B------:R-:W-:Y:S02]  /*9130*/  FMUL.FTZ R56, R2.reuse, R56 ;  /* 0x0000003802387220 */ /* 0x040fe40000410000 */
[C---:B------:R-:W-:Y:S01]  /*9140*/  FMUL.FTZ R57, R2.reuse, R57 ;  /* 0x0000003902397220 */ /* 0x040fe20000410000 */
[----:B-1----:R-:W-:Y:S01]  /*9150*/  MOV R116, R17 ;  /* 0x0000001100747202 */ /* 0x002fe20000000f00 */
[C---:B------:R-:W-:Y:S02]  /*9160*/  FMUL.FTZ R60, R2.reuse, R60 ;  /* 0x0000003c023c7220 */ /* 0x040fe40000410000 */
[C---:B------:R-:W-:Y:S01]  /*9170*/  FMUL.FTZ R61, R2.reuse, R61 ;  /* 0x0000003d023d7220 */ /* 0x040fe20000410000 */
[----:B------:R-:W-:Y:S01]  /*9180*/  MOV R140, R116 ;  /* 0x00000074008c7202 */ /* 0x000fe20000000f00 */
[C---:B------:R-:W-:Y:S02]  /*9190*/  FMUL.FTZ R64, R2.reuse, R64 ;  /* 0x0000004002407220 */ /* 0x040fe40000410000 */
[C---:B------:R-:W-:Y:S02]  /*91a0*/  FMUL.FTZ R65, R2.reuse, R65 ;  /* 0x0000004102417220 */ /* 0x040fe40000410000 */
[----:B------:R-:W-:Y:S01]  /*91b0*/  FMUL.FTZ R68, R2, R68 ;  /* 0x0000004402447220 */ /* 0x000fe20000410000 */
[----:B---3--:R-:W-:Y:S01]  /*91c0*/  F2FP.BF16.PACK_AB R163, R18, R17 ;  /* 0x0000001112a3723e */ /* 0x008fe200000010ff */
[C---:B------:R-:W-:Y:S01]  /*91d0*/  FMUL.FTZ R17, R2.reuse, R117 ;  /* 0x0000007502117220 */ /* 0x040fe20000410000 */
[----:B------:R-:W-:Y:S01]  /*91e0*/  MOV R117, R18 ;  /* 0x0000001200757202 */ /* 0x000fe20000000f00 */
[C---:B------:R-:W-:Y:S02]  /*91f0*/  FMUL.FTZ R69, R2.reuse, R69 ;  /* 0x0000004502457220 */ /* 0x040fe40000410000 */
[C---:B------:R-:W-:Y:S02]  /*9200*/  FMUL.FTZ R72, R2.reuse, R72 ;  /* 0x0000004802487220 */ /* 0x040fe40000410000 */
[C---:B------:R-:W-:Y:S02]  /*9210*/  FMUL.FTZ R73, R2.reuse, R73 ;  /* 0x0000004902497220 */ /* 0x040fe40000410000 */
[----:B------:R-:W-:Y:S02]  /*9220*/  FMUL.FTZ R76, R2, R76 ;  /* 0x0000004c024c7220 */ /* 0x000fe40000410000 */
[C---:B-----5:R-:W-:Y:S02]  /*9230*/  FMUL.FTZ R6, R0.reuse, R106 ;  /* 0x0000006a00067220 */ /* 0x060fe40000410000 */
[C---:B------:R-:W-:Y:S02]  /*9240*/  FMUL.FTZ R7, R0.reuse, R107 ;  /* 0x0000006b00077220 */ /* 0x040fe40000410000 */
[----:B------:R-:W-:Y:S01]  /*9250*/  LDSM.16.MT88.4 R104, [R102+0x3100] ;  /* 0x003100006668783b */ /* 0x000fe20000004200 */
[C---:B------:R-:W-:Y:S02]  /*9260*/  FMUL.FTZ R10, R0.reuse, R110 ;  /* 0x0000006e000a7220 */ /* 0x040fe40000410000 */
[C---:B------:R-:W-:Y:S02]  /*9270*/  FMUL.FTZ R11, R0.reuse, R111 ;  /* 0x0000006f000b7220 */ /* 0x040fe40000410000 */
[C---:B------:R-:W-:Y:S03]  /*9280*/  HMMA.16816.F32.BF16 R4, R160.reuse, R12, R4 ;  /* 0x0000000ca004723c */ /* 0x040fe60000041804 */
[----:B------:R-:W-:Y:S02]  /*9290*/  LDSM.16.MT88.4 R108, [R236+UR4+0x3100] ;  /* 0x00310004ec6c783b */ /* 0x000fe40008004200 */
[----:B------:R-:W-:Y:S02]  /*92a0*/  FMUL.FTZ R27, R0, R127 ;  /* 0x0000007f001b7220 */ /* 0x000fe40000410000 */
[C---:B------:R-:W-:Y:S01]  /*92b0*/  FMUL.FTZ R12, R2.reuse, R112 ;  /* 0x00000070020c7220 */ /* 0x040fe20000410000 */
[C---:B------:R-:W-:Y:S04]  /*92c0*/  HMMA.16816.F32.BF16 R8, R160.reuse, R14, R8 ;  /* 0x0000000ea008723c */ /* 0x040fe80000041808 */
[----:B------:R-:W-:Y:S02]  /*92d0*/  FMUL.FTZ R13, R2, R113 ;  /* 0x00000071020d7220 */ /* 0x000fe40000410000 */
[C---:B------:R-:W-:Y:S01]  /*92e0*/  FMUL.FTZ R18, R0.reuse, R118 ;  /* 0x0000007600127220 */ /* 0x040fe20000410000 */
[----:B------:R-:W-:Y:S01]  /*92f0*/  MOV R118, R19 ;  /* 0x0000001300767202 */ /* 0x000fe20000000f00 */
[C---:B------:R-:W-:Y:S04]  /*9300*/  FMUL.FTZ R14, R0.reuse, R114 ;  /* 0x00000072000e7220 */ /* 0x040fe80000410000 */
[C---:B------:R-:W-:Y:S02]  /*9310*/  FMUL.FTZ R15, R0.reuse, R115 ;  /* 0x00000073000f7220 */ /* 0x040fe40000410000 */
[----:B------:R-:W-:Y:S01]  /*9320*/  LDSM.16.MT88.4 R112, [R101+0x3100] ;  /* 0x003100006570783b */ /* 0x000fe20000004200 */
[C---:B------:R-:W-:Y:S02]  /*9330*/  FMUL.FTZ R19, R0.reuse, R119 ;  /* 0x0000007700137220 */ /* 0x040fe40000410000 */
[----:B------:R-:W-:Y:S02]  /*9340*/  IMAD.MOV.U32 R119, RZ, RZ, R26 ;  /* 0x000000ffff777224 */ /* 0x000fe400078e001a */
        /* <DEDUP_REMOVED lines=12> */
[----:B------:R-:W-:Y:S01]  /*9410*/  FMUL.FTZ R24, R2, R124 ;  /* 0x0000007c02187220 */ /* 0x000fe20000410000 */
[----:B------:R-:W1:Y:S01]  /*9420*/  LDSM.16.MT88.4 R44, [R103+UR4+0x3100] ;  /* 0x00310004672c783b */ /* 0x000e620008004200 */
[----:B------:R-:W-:Y:S01]  /*9430*/  MOV R148, R121 ;  /* 0x0000007900947202 */ /* 0x000fe20000000f00 */
[C---:B------:R-:W-:Y:S01]  /*9440*/  FMUL.FTZ R35, R0.reuse, R135 ;  /* 0x0000008700237220 */ /* 0x040fe20000410000 */
[----:B------:R-:W-:Y:S01]  /*9450*/  MOV R135, R117 ;  /* 0x0000007500877202 */ /* 0x000fe20000000f00 */
[C---:B------:R-:W-:Y:S03]  /*9460*/  HMMA.16816.F32.BF16 R20, R160.reuse, R28, R20 ;  /* 0x0000001ca014723c */ /* 0x040fe60000041814 */
[----:B------:R-:W-:Y:S01]  /*9470*/  FMUL.FTZ R42, R0, R142 ;  /* 0x0000008e002a7220 */ /* 0x000fe20000410000 */
[----:B------:R-:W-:Y:S01]  /*9480*/  LDSM.16.MT88.4 R124, [R103+UR4+0x3900] ;  /* 0x00390004677c783b */ /* 0x000fe20008004200 */
[----:B------:R-:W-:Y:S02]  /*9490*/  IMAD.MOV.U32 R142, RZ, RZ, R118 ;  /* 0x000000ffff8e7224 */ /* 0x000fe400078e0076 */
[C---:B------:R-:W-:Y:S01]  /*94a0*/  FMUL.FTZ R28, R2.reuse, R128 ;  /* 0x00000080021c7220 */ /* 0x040fe20000410000 */
[C---:B------:R-:W-:Y:S04]  /*94b0*/  HMMA.16816.F32.BF16 R24, R160.reuse, R30, R24 ;  /* 0x0000001ea018723c */ /* 0x040fe80000041818 */
[----:B------:R-:W-:Y:S02]  /*94c0*/  FMUL.FTZ R29, R2, R129 ;  /* 0x00000081021d7220 */ /* 0x000fe40000410000 */
[C---:B------:R-:W-:Y:S01]  /*94d0*/  FMUL.FTZ R43, R0.reuse, R143 ;  /* 0x0000008f002b7220 */ /* 0x040fe20000410000 */
[----:B------:R-:W-:Y:S01]  /*94e0*/  MOV R143, R119 ;  /* 0x00000077008f7202 */ /* 0x000fe20000000f00 */
[C---:B------:R-:W-:Y:S01]  /*94f0*/  FMUL.FTZ R30, R0.reuse, R130 ;  /* 0x00000082001e7220 */ /* 0x040fe20000410000 */
[----:B------:R-:W-:Y:S03]  /*9500*/  LDSM.16.MT88.4 R116, [R102+0x900] ;  /* 0x000900006674783b */ /* 0x000fe60000004200 */
[C---:B------:R-:W-:Y:S02]  /*9510*/  FMUL.FTZ R31, R0.reuse, R131 ;  /* 0x00000083001f7220 */ /* 0x040fe40000410000 */
[C---:B------:R-:W-:Y:S01]  /*9520*/  FMUL.FTZ R50, R0.reuse, R150 ;  /* 0x0000009600327220 */ /* 0x040fe20000410000 */
[----:B------:R-:W-:Y:S01]  /*9530*/  MOV R150, R231 ;  /* 0x000000e700967202 */ /* 0x000fe20000000f00 */
[C---:B------:R-:W-:Y:S01]  /*9540*/  FMUL.FTZ R51, R0.reuse, R151 ;  /* 0x0000009700337220 */ /* 0x040fe20000410000 */
[----:B------:R-:W-:Y:S01]  /*9550*/  LDSM.16.MT88.4 R128, [R102+0x3900] ;  /* 0x003900006680783b */ /* 0x000fe20000004200 */
[----:B------:R-:W-:Y:S01]  /*9560*/  MOV R151, R234 ;  /* 0x000000ea00977202 */ /* 0x000fe20000000f00 */
[C---:B----4-:R-:W-:Y:S03]  /*9570*/  HMMA.16816.F32.BF16 R28, R160.reuse, R36, R28 ;  /* 0x00000024a01c723c */ /* 0x050fe6000004181c */
[C---:B------:R-:W-:Y:S02]  /*9580*/  FMUL.FTZ R54, R0.reuse, R54 ;  /* 0x0000003600367220 */ /* 0x040fe40000410000 */
[----:B------:R-:W-:Y:S02]  /*9590*/  FMUL.FTZ R55, R0, R55 ;  /* 0x0000003700377220 */ /* 0x000fe40000410000 */
[C---:B------:R-:W-:Y:S01]  /*95a0*/  FMUL.FTZ R36, R2.reuse, R136 ;  /* 0x0000008802247220 */ /* 0x040fe20000410000 */
[C---:B------:R-:W-:Y:S04]  /*95b0*/  HMMA.16816.F32.BF16 R32, R160.reuse, R38, R32 ;  /* 0x00000026a020723c */ /* 0x040fe80000041820 */
[----:B------:R-:W-:Y:S02]  /*95c0*/  FMUL.FTZ R37, R2, R137 ;  /* 0x0000008902257220 */ /* 0x000fe40000410000 */
[C---:B------:R-:W-:Y:S02]  /*95d0*/  FMUL.FTZ R58, R0.reuse, R58 ;  /* 0x0000003a003a7220 */ /* 0x040fe40000410000 */
[C---:B------:R-:W-:Y:S04]  /*95e0*/  FMUL.FTZ R38, R0.reuse, R138 ;  /* 0x0000008a00267220 */ /* 0x040fe80000410000 */
[C---:B------:R-:W-:Y:S01]  /*95f0*/  FMUL.FTZ R39, R0.reuse, R139 ;  /* 0x0000008b00277220 */ /* 0x040fe20000410000 */
[----:B------:R-:W-:Y:S01]  /*9600*/  MOV R139, R246 ;  /* 0x000000f6008b7202 */ /* 0x000fe20000000f00 */
[C---:B------:R-:W-:Y:S02]  /*9610*/  FMUL.FTZ R59, R0.reuse, R59 ;  /* 0x0000003b003b7220 */ /* 0x040fe40000410000 */
[C---:B------:R-:W-:Y:S02]  /*9620*/  FMUL.FTZ R62, R0.reuse, R62 ;  /* 0x0000003e003e7220 */ /* 0x040fe40000410000 */
[C---:B------:R-:W-:Y:S01]  /*9630*/  FMUL.FTZ R63, R0.reuse, R63 ;  /* 0x0000003f003f7220 */ /* 0x040fe20000410000 */
[C---:B-1----:R-:W-:Y:S03]  /*9640*/  HMMA.16816.F32.BF16 R36, R160.reuse, R44, R36 ;  /* 0x0000002ca024723c */ /* 0x042fe60000041824 */
[C---:B------:R-:W-:Y:S02]  /*9650*/  FMUL.FTZ R66, R0.reuse, R66 ;  /* 0x0000004200427220 */ /* 0x040fe40000410000 */
[----:B------:R-:W-:Y:S02]  /*9660*/  FMUL.FTZ R67, R0, R67 ;  /* 0x0000004300437220 */ /* 0x000fe40000410000 */
[C---:B------:R-:W-:Y:S01]  /*9670*/  FMUL.FTZ R44, R2.reuse, R144 ;  /* 0x00000090022c7220 */ /* 0x040fe20000410000 */
[C---:B------:R-:W-:Y:S04]  /*9680*/  HMMA.16816.F32.BF16 R40, R160.reuse, R46, R40 ;  /* 0x0000002ea028723c */ /* 0x040fe80000041828 */
[----:B------:R-:W-:Y:S02]  /*9690*/  FMUL.FTZ R45, R2, R145 ;  /* 0x00000091022d7220 */ /* 0x000fe40000410000 */
[C---:B------:R-:W-:Y:S02]  /*96a0*/  FMUL.FTZ R70, R0.reuse, R70 ;  /* 0x0000004600467220 */ /* 0x040fe40000410000 */
[C---:B------:R-:W-:Y:S04]  /*96b0*/  FMUL.FTZ R46, R0.reuse, R146 ;  /* 0x00000092002e7220 */ /* 0x040fe80000410000 */
[C---:B------:R-:W-:Y:S02]  /*96c0*/  FMUL.FTZ R47, R0.reuse, R147 ;  /* 0x00000093002f7220 */ /* 0x040fe40000410000 */
[C---:B------:R-:W-:Y:S02]  /*96d0*/  FMUL.FTZ R71, R0.reuse, R71 ;  /* 0x0000004700477220 */ /* 0x040fe40000410000 */
[C---:B------:R-:W-:Y:S02]  /*96e0*/  FMUL.FTZ R74, R0.reuse, R74 ;  /* 0x0000004a004a7220 */ /* 0x040fe40000410000 */
[----:B------:R-:W-:Y:S01]  /*96f0*/  FMUL.FTZ R75, R0, R75 ;  /* 0x0000004b004b7220 */ /* 0x000fe20000410000 */
[C---:B------:R-:W-:Y:S03]  /*9700*/  HMMA.16816.F32.BF16 R44, R160.reuse, R104, R44 ;  /* 0x00000068a02c723c */ /* 0x040fe6000004182c */
[----:B------:R-:W-:Y:S02]  /*9710*/  FMUL.FTZ R77, R2, R77 ;  /* 0x0000004d024d7220 */ /* 0x000fe40000410000 */
[C---:B------:R-:W-:Y:S02]  /*9720*/  FMUL.FTZ R78, R0.reuse, R78 ;  /* 0x0000004e004e7220 */ /* 0x040fe40000410000 */
[----:B------:R-:W-:Y:S01]  /*9730*/  FMUL.FTZ R79, R0, R79 ;  /* 0x0000004f004f7220 */ /* 0x000fe20000410000 */
[C---:B------:R-:W-:Y:S01]  /*9740*/  HMMA.16816.F32.BF16 R48, R160.reuse, R106, R48 ;  /* 0x0000006aa030723c */ /* 0x040fe20000041830 */
[----:B------:R-:W1:Y:S03]  /*9750*/  LDSM.16.MT88.4 R104, [R103+UR4+0x6100] ;  /* 0x006100046768783b */ /* 0x000e660008004200 */
[C---:B------:R-:W-:Y:S02]  /*9760*/  FMUL.FTZ R80, R2.reuse, R80 ;  /* 0x0000005002507220 */ /* 0x040fe40000410000 */
[----:B------:R-:W-:Y:S02]  /*9770*/  FMUL.FTZ R81, R2, R81 ;  /* 0x0000005102517220 */ /* 0x000fe40000410000 */
[C---:B------:R-:W-:Y:S04]  /*9780*/  HMMA.16816.F32.BF16 R52, R160.reuse, R108, R52 ;  /* 0x0000006ca034723c */ /* 0x040fe80000041834 */
[C---:B------:R-:W-:Y:S02]  /*9790*/  FMUL.FTZ R82, R0.reuse, R82 ;  /* 0x0000005200527220 */ /* 0x040fe40000410000 */
[----:B------:R-:W-:Y:S02]  /*97a0*/  FMUL.FTZ R83, R0, R83 ;  /* 0x0000005300537220 */ /* 0x000fe40000410000 */
[C---:B------:R-:W-:Y:S04]  /*97b0*/  HMMA.16816.F32.BF16 R56, R160.reuse, R110, R56 ;  /* 0x0000006ea038723c */ /* 0x040fe80000041838 */
[--C-:B------:R-:W-:Y:S02]  /*97c0*/  FFMA.FTZ R108, R166, c[0x0][0x2d0], -R164.reuse ;  /* 0x0000b400a66c7a23 */ /* 0x100fe400000108a4 */
[C---:B------:R-:W-:Y:S02]  /*97d0*/  FMUL.FTZ R84, R2.reuse, R84 ;  /* 0x0000005402547220 */ /* 0x040fe40000410000 */
[C---:B------:R-:W-:Y:S01]  /*97e0*/  HMMA.16816.F32.BF16 R60, R160.reuse, R112, R60 ;  /* 0x00000070a03c723c */ /* 0x040fe2000004183c */
[----:B------:R2:W-:Y:S03]  /*97f0*/  MUFU.EX2 R136, R108 ;  /* 0x0000006c00887308 */ /* 0x0005e60000000800 */
[----:B------:R-:W-:Y:S02]  /*9800*/  FMUL.FTZ R85, R2, R85 ;  /* 0x0000005502557220 */ /* 0x000fe40000410000 */
[C---:B------:R-:W-:Y:S02]  /*9810*/  FMUL.FTZ R86, R0.reuse, R86 ;  /* 0x0000005600567220 */ /* 0x040fe40000410000 */
[C---:B------:R-:W-:Y:S04]  /*9820*/  HMMA.16816.F32.BF16 R64, R160.reuse, R114, R64 ;  /* 0x00000072a040723c */ /* 0x040fe80000041840 */
[----:B------:R-:W-:Y:S01]  /*9830*/  FFMA.FTZ R112, R167, c[0x0][0x2d0], -R164 ;  /* 0x0000b400a7707a23 */ /* 0x000fe200000108a4 */
[----:B------:R-:W-:Y:S01]  /*9840*/  MOV R167, R244 ;  /* 0x000000f400a77202 */ /* 0x000fe20000000f00 */
[----:B------:R-:W-:Y:S02]  /*9850*/  FMUL.FTZ R87, R0, R87 ;  /* 0x0000005700577220 */ /* 0x000fe40000410000 */
[----:B------:R3:W-:Y:S01]  /*9860*/  MUFU.EX2 R138, R112 ;  /* 0x00000070008a7308 */ /* 0x0007e20000000800 */
[C---:B-1----:R-:W-:Y:S03]  /*9870*/  HMMA.16816.F32.BF16 R68, R160.reuse, R104, R68 ;  /* 0x00000068a044723c */ /* 0x042fe60000041844 */
[C---:B------:R-:W-:Y:S02]  /*9880*/  FMUL.FTZ R88, R2.reuse, R88 ;  /* 0x0000005802587220 */ /* 0x040fe40000410000 */
[----:B------:R-:W-:Y:S02]  /*9890*/  FMUL.FTZ R89, R2, R89 ;  /* 0x0000005902597220 */ /* 0x000fe40000410000 */
[----:B------:R-:W-:Y:S01]  /*98a0*/  FFMA.FTZ R104, R169, c[0x0][0x2d0], -R165 ;  /* 0x0000b400a9687a23 */ /* 0x000fe200000108a5 */
[C---:B------:R-:W-:Y:S01]  /*98b0*/  HMMA.16816.F32.BF16 R72, R160.reuse, R106, R72 ;  /* 0x0000006aa048723c */ /* 0x040fe20000041848 */
[----:B--2---:R-:W1:Y:S02]  /*98c0*/  LDSM.16.MT88.4 R108, [R102+0x6100] ;  /* 0x00610000666c783b */ /* 0x004e640000004200 */
[----:B------:R2:W-:Y:S01]  /*98d0*/  MUFU.EX2 R141, R104 ;  /* 0x00000068008d7308 */ /* 0x0005e20000000800 */
[----:B------:R-:W-:Y:S02]  /*98e0*/  IMAD.MOV.U32 R169, RZ, RZ, R122 ;  /* 0x000000ffffa97224 */ /* 0x000fe400078e007a */
[C---:B------:R-:W-:Y:S02]  /*98f0*/  FMUL.FTZ R90, R0.reuse, R90 ;  /* 0x0000005a005a7220 */ /* 0x040fe40000410000 */
[----:B------:R-:W-:Y:S04]  /*9900*/  FMUL.FTZ R91, R0, R91 ;  /* 0x0000005b005b7220 */ /* 0x000fe80000410000 */
[----:B------:R-:W-:Y:S02]  /*9910*/  IMAD.MOV.U32 R137, RZ, RZ, R245 ;  /* 0x000000ffff897224 */ /* 0x000fe400078e00f5 */
[----:B------:R-:W-:Y:S02]  /*9920*/  FMUL.FTZ R92, R2, R92 ;  /* 0x0000005c025c7220 */ /* 0x000fe40000410000 */
[----:B---3--:R-:W-:Y:S01]  /*9930*/  FFMA.FTZ R112, R168, c[0x0][0x2d0], -R165 ;  /* 0x0000b400a8707a23 */ /* 0x008fe200000108a5 */
[----:B------:R-:W-:Y:S01]  /*9940*/  MOV R168, R120 ;  /* 0x0000007800a87202 */ /* 0x000fe20000000f00 */
[----:B------:R-:W-:Y:S01]  /*9950*/  FMUL.FTZ R93, R2, R93 ;  /* 0x0000005d025d7220 */ /* 0x000fe20000410000 */
[----:B------:R-:W-:Y:S01]  /*9960*/  LDSM.16.MT88.4 R120, [R101+0x900] ;  /* 0x000900006578783b */ /* 0x000fe20000004200 */
[----:B------:R3:W4:Y:S01]  /*9970*/  MUFU.EX2 R134, R112 ;  /* 0x0000007000867308 */ /* 0x0007220000000800 */
[C---:B------:R-:W-:Y:S02]  /*9980*/  FMUL.FTZ R94, R0.reuse, R94 ;  /* 0x0000005e005e7220 */ /* 0x040fe40000410000 */
[----:B------:R-:W-:Y:S02]  /*9990*/  FMUL.FTZ R95, R0, R95 ;  /* 0x0000005f005f7220 */ /* 0x000fe40000410000 */
[----:B------:R-:W-:Y:S02]  /*99a0*/  FMUL.FTZ R96, R2, R96 ;  /* 0x0000006002607220 */ /* 0x000fe40000410000 */
[----:B--2---:R-:W-:Y:S02]  /*99b0*/  FFMA.FTZ R104, R170, c[0x0][0x2d0], -R164 ;  /* 0x0000b400aa687a23 */ /* 0x004fe400000108a4 */
[----:B------:R-:W-:Y:S02]  /*99c0*/  IMAD.MOV.U32 R170, RZ, RZ, R194 ;  /* 0x000000ffffaa7224 */ /* 0x000fe400078e00c2 */
[----:B------:R2:W-:Y:S01]  /*99d0*/  MUFU.EX2 R144, R104 ;  /* 0x0000006800907308 */ /* 0x0005e20000000800 */
[----:B------:R-:W-:Y:S02]  /*99e0*/  FMUL.FTZ R97, R2, R97 ;  /* 0x0000006102617220 */ /* 0x000fe40000410000 */
[C---:B------:R-:W-:Y:S02]  /*99f0*/  FMUL.FTZ R98, R0.reuse, R98 ;  /* 0x0000006200627220 */ /* 0x040fe40000410000 */
[----:B------:R-:W-:Y:S02]  /*9a00*/  FMUL.FTZ R99, R0, R99 ;  /* 0x0000006300637220 */ /* 0x000fe40000410000 */
[----:B------:R-:W-:Y:S01]  /*9a10*/  IMAD.MOV.U32 R166, RZ, RZ, R241 ;  /* 0x000000ffffa67224 */ /* 0x000fe200078e00f1 */
[C---:B-1----:R-:W-:Y:S01]  /*9a20*/  HMMA.16816.F32.BF16 R76, R160.reuse, R108, R76 ;  /* 0x0000006ca04c723c */ /* 0x042fe2000004184c */
[----:B---3--:R-:W1:Y:S06]  /*9a30*/  LDSM.16.MT88.4 R112, [R236+UR4+0x6100] ;  /* 0x00610004ec70783b */ /* 0x008e6c0008004200 */
[--C-:B------:R-:W-:Y:S01]  /*9a40*/  FFMA.FTZ R108, R171, c[0x0][0x2d0], -R164.reuse ;  /* 0x0000b400ab6c7a23 */ /* 0x100fe200000108a4 */
[C---:B------:R-:W-:Y:S03]  /*9a50*/  HMMA.16816.F32.BF16 R80, R160.reuse, R110, R80 ;  /* 0x0000006ea050723c */ /* 0x040fe60000041850 */
[----:B------:R3:W5:Y:S01]  /*9a60*/  MUFU.EX2 R147, R108 ;  /* 0x0000006c00937308 */ /* 0x0007620000000800 */
[----:B------:R-:W-:Y:S01]  /*9a70*/  MOV R171, R192 ;  /* 0x000000c000ab7202 */ /* 0x000fe20000000f00 */
[----:B--2---:R-:W2:Y:S01]  /*9a80*/  LDSM.16.MT88.4 R104, [R101+0x6100] ;  /* 0x006100006568783b */ /* 0x004ea20000004200 */
[--C-:B---3--:R-:W-:Y:S07]  /*9a90*/  FFMA.FTZ R108, R172, c[0x0][0x2d0], -R165.reuse ;  /* 0x0000b400ac6c7a23 */ /* 0x108fee00000108a5 */
[----:B------:R3:W-:Y:S01]  /*9aa0*/  MUFU.EX2 R145, R108 ;  /* 0x0000006c00917308 */ /* 0x0007e20000000800 */
[C---:B-1----:R-:W-:Y:S07]  /*9ab0*/  HMMA.16816.F32.BF16 R84, R160.reuse, R112, R84 ;  /* 0x00000070a054723c */ /* 0x042fee0000041854 */
[--C-:B------:R-:W-:Y:S01]  /*9ac0*/  FFMA.FTZ R112, R173, c[0x0][0x2d0], -R165.reuse ;  /* 0x0000b400ad707a23 */ /* 0x100fe200000108a5 */
[C---:B------:R-:W-:Y:S03]  /*9ad0*/  HMMA.16816.F32.BF16 R88, R160.reuse, R114, R88 ;  /* 0x00000072a058723c */ /* 0x040fe60000041858 */
[----:B------:R1:W1:Y:S05]  /*9ae0*/  MUFU.EX2 R146, R112 ;  /* 0x0000007000927308 */ /* 0x00026a0000000800 */
[C---:B--2---:R-:W-:Y:S01]  /*9af0*/  HMMA.16816.F32.BF16 R92, R160.reuse, R104, R92 ;  /* 0x00000068a05c723c */ /* 0x044fe2000004185c */
[----:B---3--:R-:W2:Y:S06]  /*9b00*/  LDSM.16.MT88.4 R108, [R103+UR4+0x900] ;  /* 0x00090004676c783b */ /* 0x008eac0008004200 */
[----:B----4-:R-:W-:Y:S01]  /*9b10*/  F2FP.BF16.PACK_AB R105, R141, R134 ;  /* 0x000000868d69723e */ /* 0x010fe200000010ff */
[----:B------:R-:W-:Y:S04]  /*9b20*/  HMMA.16816.F32.BF16 R96, R160, R106, R96 ;  /* 0x0000006aa060723c */ /* 0x000fe80000041860 */
[----:B------:R-:W-:Y:S03]  /*9b30*/  F2FP.BF16.PACK_AB R104, R138, R136 ;  /* 0x000000888a68723e */ /* 0x000fe600000010ff */
[----:B-----5:R-:W-:Y:S01]  /*9b40*/  F2FP.BF16.PACK_AB R106, R147, R144 ;  /* 0x00000090936a723e */ /* 0x020fe200000010ff */
[----:B-1----:R-:W1:Y:S01]  /*9b50*/  LDSM.16.MT88.4 R112, [R236+UR4+0x900] ;  /* 0x00090004ec70783b */ /* 0x002e620008004200 */
        /* <DEDUP_REMOVED lines=10> */
[C---:B------:R-:W-:Y:S07]  /*9c00*/  HMMA.16816.F32.BF16 R28, R104.reuse, R120, R28 ;  /* 0x00000078681c723c */ /* 0x040fee000004181c */
[--C-:B------:R-:W-:Y:S01]  /*9c10*/  FFMA.FTZ R120, R174, c[0x0][0x2d0], -R164.reuse ;  /* 0x0000b400ae787a23 */ /* 0x100fe200000108a4 */
[C---:B------:R-:W-:Y:S03]  /*9c20*/  HMMA.16816.F32.BF16 R32, R104.reuse, R122, R32 ;  /* 0x0000007a6820723c */ /* 0x040fe60000041820 */
[----:B------:R4:W-:Y:S05]  /*9c30*/  MUFU.EX2 R246, R120 ;  /* 0x0000007800f67308 */ /* 0x0009ea0000000800 */
[C---:B------:R-:W-:Y:S08]  /*9c40*/  HMMA.16816.F32.BF16 R36, R104.reuse, R124, R36 ;  /* 0x0000007c6824723c */ /* 0x040ff00000041824 */
[C---:B------:R-:W-:Y:S01]  /*9c50*/  HMMA.16816.F32.BF16 R40, R104.reuse, R126, R40 ;  /* 0x0000007e6828723c */ /* 0x040fe20000041828 */
[----:B------:R-:W-:Y:S07]  /*9c60*/  LDSM.16.MT88.4 R124, [R101+0x6900] ;  /* 0x00690000657c783b */ /* 0x000fee0000004200 */
[C---:B------:R-:W-:Y:S01]  /*9c70*/  HMMA.16816.F32.BF16 R44, R104.reuse, R128, R44 ;  /* 0x00000080682c723c */ /* 0x040fe2000004182c */
[----:B----4-:R-:W4:Y:S07]  /*9c80*/  LDSM.16.MT88.4 R120, [R102+0x6900] ;  /* 0x006900006678783b */ /* 0x010f2e0000004200 */
[C---:B------:R-:W-:Y:S01]  /*9c90*/  HMMA.16816.F32.BF16 R48, R104.reuse, R130, R48 ;  /* 0x000000826830723c */ /* 0x040fe20000041830 */
[----:B------:R-:W-:Y:S07]  /*9ca0*/  LDSM.16.MT88.4 R128, [R236+UR4+0x4100] ;  /* 0x00410004ec80783b */ /* 0x000fee0008004200 */
[C---:B--2---:R-:W-:Y:S07]  /*9cb0*/  HMMA.16816.F32.BF16 R52, R104.reuse, R108, R52 ;  /* 0x0000006c6834723c */ /* 0x044fee0000041834 */
[--C-:B------:R-:W-:Y:S01]  /*9cc0*/  FFMA.FTZ R108, R175, c[0x0][0x2d0], -R164.reuse ;  /* 0x0000b400af6c7a23 */ /* 0x100fe200000108a4 */
[C---:B------:R-:W-:Y:S03]  /*9cd0*/  HMMA.16816.F32.BF16 R56, R104.reuse, R110, R56 ;  /* 0x0000006e6838723c */ /* 0x040fe60000041838 */
[----:B------:R2:W5:Y:S05]  /*9ce0*/  MUFU.EX2 R245, R108 ;  /* 0x0000006c00f57308 */ /* 0x00056a0000000800 */
[C---:B---3--:R-:W-:Y:S07]  /*9cf0*/  HMMA.16816.F32.BF16 R60, R104.reuse, R116, R60 ;  /* 0x00000074683c723c */ /* 0x048fee000004183c */
[--C-:B------:R-:W-:Y:S01]  /*9d00*/  FFMA.FTZ R116, R177, c[0x0][0x2d0], -R165.reuse ;  /* 0x0000b400b1747a23 */ /* 0x100fe200000108a5 */
[C---:B------:R-:W-:Y:S03]  /*9d10*/  HMMA.16816.F32.BF16 R64, R104.reuse, R118, R64 ;  /* 0x000000766840723c */ /* 0x040fe60000041840 */
[----:B------:R3:W-:Y:S05]  /*9d20*/  MUFU.EX2 R243, R116 ;  /* 0x0000007400f37308 */ /* 0x0007ea0000000800 */
[C---:B-1----:R-:W-:Y:S04]  /*9d30*/  HMMA.16816.F32.BF16 R68, R104.reuse, R112, R68 ;  /* 0x000000706844723c */ /* 0x042fe80000041844 */
[--C-:B--2---:R-:W-:Y:S03]  /*9d40*/  FFMA.FTZ R108, R176, c[0x0][0x2d0], -R165.reuse ;  /* 0x0000b400b06c7a23 */ /* 0x104fe600000108a5 */
[--C-:B------:R-:W-:Y:S01]  /*9d50*/  FFMA.FTZ R112, R179, c[0x0][0x2d0], -R164.reuse ;  /* 0x0000b400b3707a23 */ /* 0x100fe200000108a4 */
[C---:B------:R-:W-:Y:S01]  /*9d60*/  HMMA.16816.F32.BF16 R72, R104.reuse, R114, R72 ;  /* 0x000000726848723c */ /* 0x040fe20000041848 */
[----:B------:R1:W2:Y:S07]  /*9d70*/  MUFU.EX2 R244, R108 ;  /* 0x0000006c00f47308 */ /* 0x0002ae0000000800 */
[C---:B----4-:R-:W-:Y:S03]  /*9d80*/  HMMA.16816.F32.BF16 R76, R104.reuse, R120, R76 ;  /* 0x00000078684c723c */ /* 0x050fe6000004184c */
[----:B------:R4:W-:Y:S01]  /*9d90*/  MUFU.EX2 R241, R112 ;  /* 0x0000007000f17308 */ /* 0x0009e20000000800 */
[--C-:B---3--:R-:W-:Y:S03]  /*9da0*/  FFMA.FTZ R116, R178, c[0x0][0x2d0], -R164.reuse ;  /* 0x0000b400b2747a23 */ /* 0x108fe600000108a4 */
[--C-:B------:R-:W-:Y:S01]  /*9db0*/  FFMA.FTZ R120, R181, c[0x0][0x2d0], -R165.reuse ;  /* 0x0000b400b5787a23 */ /* 0x100fe200000108a5 */
[C---:B------:R-:W-:Y:S05]  /*9dc0*/  HMMA.16816.F32.BF16 R80, R104.reuse, R122, R80 ;  /* 0x0000007a6850723c */ /* 0x040fea0000041850 */
[----:B------:R3:W2:Y:S01]  /*9dd0*/  MUFU.EX2 R242, R116 ;  /* 0x0000007400f27308 */ /* 0x0006a20000000800 */
[----:B-1----:R-:W1:Y:S09]  /*9de0*/  LDSM.16.MT88.4 R108, [R236+UR4+0x6900] ;  /* 0x00690004ec6c783b */ /* 0x002e720008004200 */
[----:B------:R2:W-:Y:S01]  /*9df0*/  MUFU.EX2 R234, R120 ;  /* 0x0000007800ea7308 */ /* 0x0005e20000000800 */
[--C-:B----4-:R-:W-:Y:S09]  /*9e00*/  FFMA.FTZ R112, R180, c[0x0][0x2d0], -R165.reuse ;  /* 0x0000b400b4707a23 */ /* 0x110ff200000108a5 */
[----:B------:R4:W1:Y:S01]  /*9e10*/  MUFU.EX2 R231, R112 ;  /* 0x0000007000e77308 */ /* 0x0008620000000800 */
[----:B---3--:R-:W-:Y:S08]  /*9e20*/  LDSM.16.MT88.4 R116, [R102+0x1100] ;  /* 0x001100006674783b */ /* 0x008ff00000004200 */
[----:B--2---:R-:W-:Y:S01]  /*9e30*/  LDSM.16.MT88.4 R120, [R101+0x1100] ;  /* 0x001100006578783b */ /* 0x004fe20000004200 */
[C---:B-1----:R-:W-:Y:S07]  /*9e40*/  HMMA.16816.F32.BF16 R84, R104.reuse, R108, R84 ;  /* 0x0000006c6854723c */ /* 0x042fee0000041854 */
[----:B----4-:R-:W1:Y:S01]  /*9e50*/  LDSM.16.MT88.4 R112, [R103+UR4+0x1100] ;  /* 0x001100046770783b */ /* 0x010e620008004200 */
[C---:B------:R-:W-:Y:S07]  /*9e60*/  HMMA.16816.F32.BF16 R88, R104.reuse, R110, R88 ;  /* 0x0000006e6858723c */ /* 0x040fee0000041858 */
[----:B------:R-:W2:Y:S01]  /*9e70*/  LDSM.16.MT88.4 R108, [R236+UR4+0x1100] ;  /* 0x00110004ec6c783b */ /* 0x000ea20008004200 */
        /* <DEDUP_REMOVED lines=16> */
[C---:B------:R-:W-:Y:S07]  /*9f80*/  HMMA.16816.F32.BF16 R28, R104.reuse, R120, R28 ;  /* 0x00000078681c723c */ /* 0x040fee000004181c */
[--C-:B------:R-:W-:Y:S01]  /*9f90*/  FFMA.FTZ R120, R182, c[0x0][0x2d0], -R164.reuse ;  /* 0x0000b400b6787a23 */ /* 0x100fe200000108a4 */
[C---:B------:R-:W-:Y:S03]  /*9fa0*/  HMMA.16816.F32.BF16 R32, R104.reuse, R122, R32 ;  /* 0x0000007a6820723c */ /* 0x040fe60000041820 */
[----:B------:R4:W-:Y:S05]  /*9fb0*/  MUFU.EX2 R192, R120 ;  /* 0x0000007800c07308 */ /* 0x0009ea0000000800 */
[C---:B-1----:R-:W-:Y:S08]  /*9fc0*/  HMMA.16816.F32.BF16 R36, R104.reuse, R112, R36 ;  /* 0x000000706824723c */ /* 0x042ff00000041824 */
[C---:B------:R-:W-:Y:S01]  /*9fd0*/  HMMA.16816.F32.BF16 R40, R104.reuse, R114, R40 ;  /* 0x000000726828723c */ /* 0x040fe20000041828 */
[----:B------:R-:W1:Y:S07]  /*9fe0*/  LDSM.16.MT88.4 R112, [R102+0x7100] ;  /* 0x007100006670783b */ /* 0x000e6e0000004200 */
[C---:B------:R-:W-:Y:S01]  /*9ff0*/  HMMA.16816.F32.BF16 R44, R104.reuse, R124, R44 ;  /* 0x0000007c682c723c */ /* 0x040fe2000004182c */
[----:B----4-:R-:W4:Y:S07]  /*a000*/  LDSM.16.MT88.4 R120, [R236+UR4+0x7100] ;  /* 0x00710004ec78783b */ /* 0x010f2e0008004200 */
        /* <DEDUP_REMOVED lines=8> */
[----:B------:R3:W5:Y:S05]  /*a090*/  MUFU.EX2 R195, R116 ;  /* 0x0000007400c37308 */ /* 0x00076a0000000800 */
[C---:B--2---:R-:W-:Y:S07]  /*a0a0*/  HMMA.16816.F32.BF16 R68, R104.reuse, R108, R68 ;  /* 0x0000006c6844723c */ /* 0x044fee0000041844 */
[--C-:B------:R-:W-:Y:S01]  /*a0b0*/  FFMA.FTZ R108, R228, c[0x0][0x2d0], -R165.reuse ;  /* 0x0000b400e46c7a23 */ /* 0x100fe200000108a5 */
[C---:B------:R-:W-:Y:S04]  /*a0c0*/  HMMA.16816.F32.BF16 R72, R104.reuse, R110, R72 ;  /* 0x0000006e6848723c */ /* 0x040fe80000041848 */
[----:B------:R-:W-:Y:S04]  /*a0d0*/  MOV R228, R132 ;  /* 0x0000008400e47202 */ /* 0x000fe80000000f00 */
[C---:B-1----:R-:W-:Y:S04]  /*a0e0*/  HMMA.16816.F32.BF16 R76, R104.reuse, R112, R76 ;  /* 0x00000070684c723c */ /* 0x042fe8000004184c */
[--C-:B---3--:R-:W-:Y:S02]  /*a0f0*/  FFMA.FTZ R116, R193, c[0x0][0x2d0], -R165.reuse ;  /* 0x0000b400c1747a23 */ /* 0x108fe400000108a5 */
[----:B------:R1:W-:Y:S02]  /*a100*/  MUFU.EX2 R193, R108 ;  /* 0x0000006c00c17308 */ /* 0x0003e40000000800 */
[C---:B------:R-:W-:Y:S01]  /*a110*/  HMMA.16816.F32.BF16 R80, R104.reuse, R114, R80 ;  /* 0x000000726850723c */ /* 0x040fe20000041850 */
[----:B------:R-:W-:Y:S07]  /*a120*/  LDSM.16.MT88.4 R112, [R102+0x1900] ;  /* 0x001900006670783b */ /* 0x000fee0000004200 */
[C---:B----4-:R-:W-:Y:S01]  /*a130*/  HMMA.16816.F32.BF16 R84, R104.reuse, R120, R84 ;  /* 0x000000786854723c */ /* 0x050fe20000041854 */
[----:B------:R2:W2:Y:S06]  /*a140*/  MUFU.EX2 R194, R116 ;  /* 0x0000007400c27308 */ /* 0x0004ac0000000800 */
[--C-:B------:R-:W-:Y:S01]  /*a150*/  FFMA.FTZ R120, R238, c[0x0][0x2d0], -R165.reuse ;  /* 0x0000b400ee787a23 */ /* 0x100fe200000108a5 */
[C---:B------:R-:W-:Y:S03]  /*a160*/  HMMA.16816.F32.BF16 R88, R104.reuse, R122, R88 ;  /* 0x0000007a6858723c */ /* 0x040fe60000041858 */
[----:B------:R4:W-:Y:S01]  /*a170*/  MUFU.EX2 R181, R120 ;  /* 0x0000007800b57308 */ /* 0x0009e20000000800 */
[----:B------:R-:W-:Y:S01]  /*a180*/  MOV R238, R141 ;  /* 0x0000008d00ee7202 */ /* 0x000fe20000000f00 */
[--C-:B-1----:R-:W-:Y:S01]  /*a190*/  FFMA.FTZ R108, R229, c[0x0][0x2d0], -R164.reuse ;  /* 0x0000b400e56c7a23 */ /* 0x102fe200000108a4 */
[----:B------:R-:W-:Y:S02]  /*a1a0*/  MOV R229, R147 ;  /* 0x0000009300e57202 */ /* 0x000fe40000000f00 */
[----:B------:R-:W4:Y:S05]  /*a1b0*/  LDL.LU R147, [R1+0xc] ;  /* 0x00000c0001937983 */ /* 0x000f2a0000300800 */
[----:B------:R1:W-:Y:S01]  /*a1c0*/  MUFU.EX2 R183, R108 ;  /* 0x0000006c00b77308 */ /* 0x0003e20000000800 */
[----:B--2---:R-:W2:Y:S08]  /*a1d0*/  LDSM.16.MT88.4 R116, [R101+0x7100] ;  /* 0x007100006574783b */ /* 0x004eb00000004200 */
[----:B----4-:R-:W-:Y:S01]  /*a1e0*/  LDSM.16.MT88.4 R120, [R236+UR4+0x1900] ;  /* 0x00190004ec78783b */ /* 0x010fe20008004200 */
[----:B-1----:R-:W-:Y:S01]  /*a1f0*/  FFMA.FTZ R108, R230, c[0x0][0x2d0], -R164 ;  /* 0x0000b400e66c7a23 */ /* 0x002fe200000108a4 */
[----:B------:R-:W-:Y:S02]  /*a200*/  MOV R230, R145 ;  /* 0x0000009100e67202 */ /* 0x000fe40000000f00 */
[----:B------:R-:W-:Y:S01]  /*a210*/  MOV R145, R133 ;  /* 0x0000008500917202 */ /* 0x000fe20000000f00 */
[----:B------:R1:W4:Y:S01]  /*a220*/  MUFU.EX2 R182, R108 ;  /* 0x0000006c00b67308 */ /* 0x0003220000000800 */
[C---:B--2---:R-:W-:Y:S08]  /*a230*/  HMMA.16816.F32.BF16 R92, R104.reuse, R116, R92 ;  /* 0x00000074685c723c */ /* 0x044ff0000004185c */
[----:B------:R-:W-:Y:S01]  /*a240*/  HMMA.16816.F32.BF16 R96, R104, R118, R96 ;  /* 0x000000766860723c */ /* 0x000fe20000041860 */
[----:B------:R-:W-:Y:S03]  /*a250*/  LDSM.16.MT88.4 R116, [R102+0x4900] ;  /* 0x004900006674783b */ /* 0x000fe60000004200 */
[--C-:B-1----:R-:W-:Y:S02]  /*a260*/  FFMA.FTZ R108, R235, c[0x0][0x2d0], -R165.reuse ;  /* 0x0000b400eb6c7a23 */ /* 0x102fe400000108a5 */
[----:B------:R-:W-:Y:S01]  /*a270*/  IMAD.MOV.U32 R235, RZ, RZ, R144 ;  /* 0x000000ffffeb7224 */ /* 0x000fe200078e0090 */
[----:B-----5:R-:W-:Y:S01]  /*a280*/  F2FP.BF16.PACK_AB R104, R195, R192 ;  /* 0x000000c0c368723e */ /* 0x020fe200000010ff */
[----:B------:R1:W2:Y:S01]  /*a290*/  MUFU.EX2 R180, R108 ;  /* 0x0000006c00b47308 */ /* 0x0002a20000000800 */
[----:B------:R-:W-:Y:S03]  /*a2a0*/  F2FP.BF16.PACK_AB R105, R193, R194 ;  /* 0x000000c2c169723e */ /* 0x000fe600000010ff */
[----:B----4-:R-:W-:Y:S02]  /*a2b0*/  F2FP.BF16.PACK_AB R106, R182, R183 ;  /* 0x000000b7b66a723e */ /* 0x010fe400000010ff */
[----:B------:R-:W-:Y:S01]  /*a2c0*/  MOV R144, R142 ;  /* 0x0000008e00907202 */ /* 0x000fe20000000f00 */
        /* <DEDUP_REMOVED lines=9> */
[----:B------:R-:W-:Y:S01]  /*a360*/  FFMA.FTZ R120, R248, c[0x0][0x2d0], -R164 ;  /* 0x0000b400f8787a23 */ /* 0x000fe200000108a4 */
[C---:B------:R-:W-:Y:S03]  /*a370*/  HMMA.16816.F32.BF16 R24, R104.reuse, R122, R24 ;  /* 0x0000007a6818723c */ /* 0x040fe60000041818 */
        /* <DEDUP_REMOVED lines=9> */
[----:B------:R-:W-:Y:S04]  /*a410*/  IMAD.MOV.U32 R252, RZ, RZ, R134 ;  /* 0x000000fffffc7224 */ /* 0x000fe800078e0086 */
[C---:B------:R-:W-:Y:S07]  /*a420*/  HMMA.16816.F32.BF16 R44, R104.reuse, R116, R44 ;  /* 0x00000074682c723c */ /* 0x040fee000004182c */
[--C-:B------:R-:W-:Y:S01]  /*a430*/  FFMA.FTZ R116, R249, c[0x0][0x2d0], -R164.reuse ;  /* 0x0000b400f9747a23 */ /* 0x100fe200000108a4 */
[C---:B------:R-:W-:Y:S01]  /*a440*/  HMMA.16816.F32.BF16 R48, R104.reuse, R118, R48 ;  /* 0x000000766830723c */ /* 0x040fe20000041830 */
[----:B------:R-:W3:Y:S02]  /*a450*/  LDL.64 R248, [R1+0x30] ;  /* 0x0000300001f87983 */ /* 0x000ee40000100a00 */
[----:B------:R2:W2:Y:S05]  /*a460*/  MUFU.EX2 R179, R116 ;  /* 0x0000007400b37308 */ /* 0x0004aa0000000800 */
[C---:B-1----:R-:W-:Y:S01]  /*a470*/  HMMA.16816.F32.BF16 R52, R104.reuse, R108, R52 ;  /* 0x0000006c6834723c */ /* 0x042fe20000041834 */
[----:B-----5:R-:W-:Y:S06]  /*a480*/  LDSM.16.MT88.4 R128, [R236+UR4+0x5100] ;  /* 0x00510004ec80783b */ /* 0x020fec0008004200 */
[--C-:B------:R-:W-:Y:S01]  /*a490*/  FFMA.FTZ R108, R247, c[0x0][0x2d0], -R165.reuse ;  /* 0x0000b400f76c7a23 */ /* 0x100fe200000108a5 */
[C---:B------:R-:W-:Y:S03]  /*a4a0*/  HMMA.16816.F32.BF16 R56, R104.reuse, R110, R56 ;  /* 0x0000006e6838723c */ /* 0x040fe60000041838 */
[----:B------:R1:W-:Y:S01]  /*a4b0*/  MUFU.EX2 R176, R108 ;  /* 0x0000006c00b07308 */ /* 0x0003e20000000800 */
[----:B------:R-:W-:Y:S02]  /*a4c0*/  MOV R247, R138 ;  /* 0x0000008a00f77202 */ /* 0x000fe40000000f00 */
[----:B------:R-:W-:Y:S02]  /*a4d0*/  MOV R138, R137 ;  /* 0x00000089008a7202 */ /* 0x000fe40000000f00 */
[C---:B--2---:R-:W-:Y:S04]  /*a4e0*/  HMMA.16816.F32.BF16 R60, R104.reuse, R112, R60 ;  /* 0x00000070683c723c */ /* 0x044fe8000004183c */
[--C-:B------:R-:W-:Y:S01]  /*a4f0*/  FFMA.FTZ R116, R250, c[0x0][0x2d0], -R165.reuse ;  /* 0x0000b400fa747a23 */ /* 0x100fe200000108a5 */
[----:B------:R-:W-:Y:S02]  /*a500*/  MOV R137, R135 ;  /* 0x0000008700897202 */ /* 0x000fe40000000f00 */
[--C-:B------:R-:W-:Y:S01]  /*a510*/  FFMA.FTZ R112, R171, c[0x0][0x2d0], -R164.reuse ;  /* 0x0000b400ab707a23 */ /* 0x100fe200000108a4 */
[C---:B------:R-:W-:Y:S01]  /*a520*/  HMMA.16816.F32.BF16 R64, R104.reuse, R114, R64 ;  /* 0x000000726840723c */ /* 0x040fe20000041840 */
[----:B------:R2:W5:Y:S01]  /*a530*/  MUFU.EX2 R174, R116 ;  /* 0x0000007400ae7308 */ /* 0x0005620000000800 */
[----:B------:R-:W-:Y:S06]  /*a540*/  LDSM.16.MT88.4 R132, [R101+0x2900] ;  /* 0x002900006584783b */ /* 0x000fec0000004200 */
[C---:B----4-:R-:W-:Y:S03]  /*a550*/  HMMA.16816.F32.BF16 R68, R104.reuse, R120, R68 ;  /* 0x000000786844723c */ /* 0x050fe60000041844 */
[----:B------:R4:W-:Y:S01]  /*a560*/  MUFU.EX2 R177, R112 ;  /* 0x0000007000b17308 */ /* 0x0009e20000000800 */
[----:B-1----:R-:W-:Y:S04]  /*a570*/  LDSM.16.MT88.4 R108, [R236+UR4+0x7900] ;  /* 0x00790004ec6c783b */ /* 0x002fe80008004200 */
[C---:B------:R-:W-:Y:S04]  /*a580*/  HMMA.16816.F32.BF16 R72, R104.reuse, R122, R72 ;  /* 0x0000007a6848723c */ /* 0x040fe80000041848 */
[----:B------:R-:W-:Y:S08]  /*a590*/  LDSM.16.MT88.4 R120, [R102+0x2100] ;  /* 0x002100006678783b */ /* 0x000ff00000004200 */
[----:B--2---:R-:W1:Y:S01]  /*a5a0*/  LDSM.16.MT88.4 R116, [R102+0x7900] ;  /* 0x007900006674783b */ /* 0x004e620000004200 */
[----:B----4-:R-:W-:Y:S04]  /*a5b0*/  FFMA.FTZ R112, R170, c[0x0][0x2d0], -R164 ;  /* 0x0000b400aa707a23 */ /* 0x010fe800000108a4 */
[----:B------:R2:W4:Y:S01]  /*a5c0*/  MUFU.EX2 R175, R112 ;  /* 0x0000007000af7308 */ /* 0x0005220000000800 */
[----:B------:R-:W-:Y:S01]  /*a5d0*/  FFMA.FTZ R2, R2, R147, R228 ;  /* 0x0000009302027223 */ /* 0x000fe200000100e4 */
[----:B------:R-:W-:Y:S01]  /*a5e0*/  MOV R228, R146 ;  /* 0x0000009200e47202 */ /* 0x000fe20000000f00 */
[--C-:B--2---:R-:W-:Y:S02]  /*a5f0*/  FFMA.FTZ R112, R251, c[0x0][0x2d0], -R165.reuse ;  /* 0x0000b400fb707a23 */ /* 0x104fe400000108a5 */
[----:B------:R-:W2:Y:S05]  /*a600*/  LDL.64 R250, [R1+0x18] ;  /* 0x0000180001fa7983 */ /* 0x000eaa0000100a00 */
        /* <DEDUP_REMOVED lines=12> */
[----:B-----5:R-:W-:Y:S03]  /*a6d0*/  F2FP.BF16.PACK_AB R105, R176, R174 ;  /* 0x000000aeb069723e */ /* 0x020fe600000010ff */
[----:B------:R-:W-:Y:S02]  /*a6e0*/  F2FP.BF16.PACK_AB R106, R175, R177 ;  /* 0x000000b1af6a723e */ /* 0x000fe400000010ff */
        /* <DEDUP_REMOVED lines=17> */
[----:B------:R-:W-:Y:S01]  /*a800*/  FFMA.FTZ R124, R169, c[0x0][0x2d0], -R164 ;  /* 0x0000b400a97c7a23 */ /* 0x000fe200000108a4 */
[C---:B------:R-:W-:Y:S03]  /*a810*/  HMMA.16816.F32.BF16 R48, R104.reuse, R126, R48 ;  /* 0x0000007e6830723c */ /* 0x040fe60000041830 */
[----:B------:R1:W-:Y:S05]  /*a820*/  MUFU.EX2 R171, R124 ;  /* 0x0000007c00ab7308 */ /* 0x0003ea0000000800 */
[C---:B------:R-:W-:Y:S07]  /*a830*/  HMMA.16816.F32.BF16 R52, R104.reuse, R128, R52 ;  /* 0x000000806834723c */ /* 0x040fee0000041834 */
[----:B------:R-:W-:Y:S01]  /*a840*/  MOV R128, R143 ;  /* 0x0000008f00807202 */ /* 0x000fe20000000f00 */
[C---:B------:R-:W-:Y:S04]  /*a850*/  HMMA.16816.F32.BF16 R56, R104.reuse, R130, R56 ;  /* 0x000000826838723c */ /* 0x040fe80000041838 */
[----:B------:R-:W-:Y:S02]  /*a860*/  IMAD.MOV.U32 R129, RZ, RZ, R140 ;  /* 0x000000ffff817224 */ /* 0x000fe400078e008c */
[----:B------:R-:W-:Y:S02]  /*a870*/  LDSM.16.MT88.4 R140, [R103+UR4+0x5900] ;  /* 0x00590004678c783b */ /* 0x000fe40008004200 */
[C---:B-----5:R-:W-:Y:S06]  /*a880*/  HMMA.16816.F32.BF16 R60, R104.reuse, R120, R60 ;  /* 0x00000078683c723c */ /* 0x060fec000004183c */
[----:B-1----:R-:W-:Y:S01]  /*a890*/  LDSM.16.MT88.4 R124, [R236+UR4+0x2900] ;  /* 0x00290004ec7c783b */ /* 0x002fe20008004200 */
[--C-:B------:R-:W-:Y:S01]  /*a8a0*/  FFMA.FTZ R120, R168, c[0x0][0x2d0], -R164.reuse ;  /* 0x0000b400a8787a23 */ /* 0x100fe200000108a4 */
[C---:B------:R-:W-:Y:S03]  /*a8b0*/  HMMA.16816.F32.BF16 R64, R104.reuse, R122, R64 ;  /* 0x0000007a6840723c */ /* 0x040fe60000041840 */
[----:B------:R1:W5:Y:S05]  /*a8c0*/  MUFU.EX2 R170, R120 ;  /* 0x0000007800aa7308 */ /* 0x00036a0000000800 */
[C---:B----4-:R-:W-:Y:S07]  /*a8d0*/  HMMA.16816.F32.BF16 R68, R104.reuse, R108, R68 ;  /* 0x0000006c6844723c */ /* 0x050fee0000041844 */
[--C-:B------:R-:W-:Y:S01]  /*a8e0*/  FFMA.FTZ R108, R166, c[0x0][0x2d0], -R165.reuse ;  /* 0x0000b400a66c7a23 */ /* 0x100fe200000108a5 */
[C---:B------:R-:W-:Y:S03]  /*a8f0*/  HMMA.16816.F32.BF16 R72, R104.reuse, R110, R72 ;  /* 0x0000006e6848723c */ /* 0x040fe60000041848 */
[----:B------:R4:W-:Y:S05]  /*a900*/  MUFU.EX2 R168, R108 ;  /* 0x0000006c00a87308 */ /* 0x0009ea0000000800 */
[C---:B------:R-:W-:Y:S04]  /*a910*/  HMMA.16816.F32.BF16 R76, R104.reuse, R112, R76 ;  /* 0x00000070684c723c */ /* 0x040fe8000004184c */
[--C-:B-1----:R-:W-:Y:S01]  /*a920*/  FFMA.FTZ R120, R167, c[0x0][0x2d0], -R165.reuse ;  /* 0x0000b400a7787a23 */ /* 0x102fe200000108a5 */
[----:B-----5:R-:W-:Y:S03]  /*a930*/  F2FP.BF16.PACK_AB R160, R170, R171 ;  /* 0x000000abaaa0723e */ /* 0x020fe600000010ff */
[C---:B------:R-:W-:Y:S01]  /*a940*/  HMMA.16816.F32.BF16 R80, R104.reuse, R114, R80 ;  /* 0x000000726850723c */ /* 0x040fe20000041850 */
[----:B------:R-:W1:Y:S07]  /*a950*/  MUFU.EX2 R169, R120 ;  /* 0x0000007800a97308 */ /* 0x000e6e0000000800 */
[C---:B------:R-:W-:Y:S04]  /*a960*/  HMMA.16816.F32.BF16 R84, R104.reuse, R116, R84 ;  /* 0x000000746854723c */ /* 0x040fe80000041854 */
[--C-:B----4-:R-:W-:Y:S02]  /*a970*/  FFMA.FTZ R108, R151, c[0x0][0x2d0], -R164.reuse ;  /* 0x0000b400976c7a23 */ /* 0x110fe400000108a4 */
[----:B------:R-:W-:Y:S02]  /*a980*/  FFMA.FTZ R164, R150, c[0x0][0x2d0], -R164 ;  /* 0x0000b40096a47a23 */ /* 0x000fe400000108a4 */
[C---:B------:R-:W-:Y:S01]  /*a990*/  HMMA.16816.F32.BF16 R88, R104.reuse, R118, R88 ;  /* 0x000000766858723c */ /* 0x040fe20000041858 */
[----:B------:R4:W-:Y:S01]  /*a9a0*/  MUFU.EX2 R167, R108 ;  /* 0x0000006c00a77308 */ /* 0x0009e20000000800 */
[----:B------:R-:W-:Y:S02]  /*a9b0*/  LDSM.16.MT88.4 R116, [R102+0x2900] ;  /* 0x002900006674783b */ /* 0x000fe40000004200 */
[----:B-1----:R-:W-:Y:S06]  /*a9c0*/  F2FP.BF16.PACK_AB R161, R168, R169 ;  /* 0x000000a9a8a1723e */ /* 0x002fec00000010ff */
[----:B------:R-:W1:Y:S01]  /*a9d0*/  LDSM.16.MT88.4 R120, [R101+0x8100] ;  /* 0x008100006578783b */ /* 0x000e620000004200 */
[----:B------:R-:W5:Y:S01]  /*a9e0*/  MUFU.EX2 R166, R164 ;  /* 0x000000a400a67308 */ /* 0x000f620000000800 */
[--C-:B----4-:R-:W-:Y:S02]  /*a9f0*/  FFMA.FTZ R108, R149, c[0x0][0x2d0], -R165.reuse ;  /* 0x0000b400956c7a23 */ /* 0x110fe400000108a5 */
[----:B------:R-:W-:Y:S07]  /*aa00*/  FFMA.FTZ R165, R148, c[0x0][0x2d0], -R165 ;  /* 0x0000b40094a57a23 */ /* 0x000fee00000108a5 */
[----:B------:R4:W-:Y:S01]  /*aa10*/  MUFU.EX2 R164, R108 ;  /* 0x0000006c00a47308 */ /* 0x0009e20000000800 */
[----:B------:R-:W-:Y:S01]  /*aa20*/  LDSM.16.MT88.4 R148, [R102+0x5900] ;  /* 0x005900006694783b */ /* 0x000fe20000004200 */
[----:B-----5:R-:W-:Y:S08]  /*aa30*/  F2FP.BF16.PACK_AB R162, R166, R167 ;  /* 0x000000a7a6a2723e */ /* 0x020ff000000010ff */
[----:B------:R-:W5:Y:S01]  /*aa40*/  MUFU.EX2 R165, R165 ;  /* 0x000000a500a57308 */ /* 0x000f620000000800 */
[C---:B-1----:R-:W-:Y:S01]  /*aa50*/  HMMA.16816.F32.BF16 R92, R104.reuse, R120, R92 ;  /* 0x00000078685c723c */ /* 0x042fe2000004185c */
[----:B----4-:R-:W1:Y:S07]  /*aa60*/  LDSM.16.MT88.4 R108, [R103+UR4+0x2900] ;  /* 0x00290004676c783b */ /* 0x010e6e0008004200 */
[----:B------:R-:W-:Y:S04]  /*aa70*/  HMMA.16816.F32.BF16 R96, R104, R122, R96 ;  /* 0x0000007a6860723c */ /* 0x000fe80000041860 */
[----:B-----5:R-:W-:Y:S07]  /*aa80*/  F2FP.BF16.PACK_AB R163, R165, R164 ;  /* 0x000000a4a5a3723e */ /* 0x020fee00000010ff */
[C---:B-1----:R-:W-:Y:S01]  /*aa90*/  HMMA.16816.F32.BF16 R104, R160.reuse, R108, R4 ;  /* 0x0000006ca068723c */ /* 0x042fe20000041804 */
[----:B------:R-:W1:Y:S07]  /*aaa0*/  LDSM.16.MT88.4 R4, [R236+UR4+0x5900] ;  /* 0x00590004ec04783b */ /* 0x000e6e0008004200 */
[C---:B------:R-:W-:Y:S01]  /*aab0*/  HMMA.16816.F32.BF16 R108, R160.reuse, R110, R8 ;  /* 0x0000006ea06c723c */ /* 0x040fe20000041808 */
[----:B------:R-:W4:Y:S07]  /*aac0*/  LDSM.16.MT88.4 R8, [R101+0x5900] ;  /* 0x005900006508783b */ /* 0x000f2e0000004200 */
[C---:B------:R-:W-:Y:S07]  /*aad0*/  HMMA.16816.F32.BF16 R112, R160.reuse, R116, R12 ;  /* 0x00000074a070723c */ /* 0x040fee000004180c */
[----:B------:R-:W-:Y:S01]  /*aae0*/  IMAD.MOV.U32 R13, RZ, RZ, R144 ;  /* 0x000000ffff0d7224 */ /* 0x000fe200078e0090 */
[C---:B------:R-:W-:Y:S01]  /*aaf0*/  HMMA.16816.F32.BF16 R116, R160.reuse, R118, R16 ;  /* 0x00000076a074723c */ /* 0x040fe20000041810 */
[----:B------:R-:W5:Y:S03]  /*ab00*/  LDL.LU R144, [R1+0x10] ;  /* 0x0000100001907983 */ /* 0x000f660000300800 */
[----:B------:R-:W-:Y:S02]  /*ab10*/  MOV R12, R128 ;  /* 0x00000080000c7202 */ /* 0x000fe40000000f00 */
[----:B------:R-:W-:Y:S01]  /*ab20*/  MOV R14, R129 ;  /* 0x00000081000e7202 */ /* 0x000fe20000000f00 */
[----:B------:R-:W-:Y:S01]  /*ab30*/  IMAD.MOV.U32 R18, RZ, RZ, R137 ;  /* 0x000000ffff127224 */ /* 0x000fe200078e0089 */
[C---:B------:R-:W-:Y:S01]  /*ab40*/  HMMA.16816.F32.BF16 R120, R160.reuse, R124, R20 ;  /* 0x0000007ca078723c */ /* 0x040fe20000041814 */
[----:B------:R-:W2:Y:S03]  /*ab50*/  LDL R21, [R1+0x38] ;  /* 0x0000380001157983 */ /* 0x000ea60000100800 */
[----:B------:R-:W-:Y:S02]  /*ab60*/  MOV R15, R139 ;  /* 0x0000008b000f7202 */ /* 0x000fe40000000f00 */
[----:B------:R-:W-:Y:S02]  /*ab70*/  MOV R17, R138 ;  /* 0x0000008a00117202 */ /* 0x000fe40000000f00 */
[C---:B------:R-:W-:Y:S04]  /*ab80*/  HMMA.16816.F32.BF16 R124, R160.reuse, R126, R24 ;  /* 0x0000007ea07c723c */ /* 0x040fe80000041818 */
[----:B------:R-:W-:Y:S01]  /*ab90*/  FADD.FTZ R2, R17, R2 ;  /* 0x0000000211027221 */ /* 0x000fe20000010000 */
[----:B------:R-:W-:Y:S03]  /*aba0*/  MOV R19, R136 ;  /* 0x0000008800137202 */ /* 0x000fe60000000f00 */
[C---:B------:R-:W-:Y:S04]  /*abb0*/  HMMA.16816.F32.BF16 R128, R160.reuse, R132, R28 ;  /* 0x00000084a080723c */ /* 0x040fe8000004181c */
[----:B------:R-:W-:Y:S04]  /*abc0*/  FADD.FTZ R2, R13, R2 ;  /* 0x000000020d027221 */ /* 0x000fe80000010000 */
[C---:B------:R-:W-:Y:S08]  /*abd0*/  HMMA.16816.F32.BF16 R132, R160.reuse, R134, R32 ;  /* 0x00000086a084723c */ /* 0x040ff00000041820 */
[C---:B------:R-:W-:Y:S08]  /*abe0*/  HMMA.16816.F32.BF16 R136, R160.reuse, R140, R36 ;  /* 0x0000008ca088723c */ /* 0x040ff00000041824 */
[C---:B------:R-:W-:Y:S04]  /*abf0*/  HMMA.16816.F32.BF16 R140, R160.reuse, R142, R40 ;  /* 0x0000008ea08c723c */ /* 0x040fe80000041828 */
[----:B-----5:R-:W-:Y:S04]  /*ac00*/  FFMA.FTZ R0, R0, R144, R145 ;  /* 0x0000009000007223 */ /* 0x020fe80000010091 */
[C---:B------:R-:W-:Y:S04]  /*ac10*/  HMMA.16816.F32.BF16 R144, R160.reuse, R148, R44 ;  /* 0x00000094a090723c */ /* 0x040fe8000004182c */
[----:B------:R-:W-:Y:S04]  /*ac20*/  FADD.FTZ R0, R12, R0 ;  /* 0x000000000c007221 */ /* 0x000fe80000010000 */
[----:B------:R-:W-:Y:S01]  /*ac30*/  FADD.FTZ R16, R14, R0 ;  /* 0x000000000e107221 */ /* 0x000fe20000010000 */
[C---:B------:R-:W-:Y:S03]  /*ac40*/  HMMA.16816.F32.BF16 R148, R160.reuse, R150, R48 ;  /* 0x00000096a094723c */ /* 0x040fe60000041830 */
[----:B------:R-:W-:Y:S02]  /*ac50*/  FADD.FTZ R0, R15, R2 ;  /* 0x000000020f007221 */ /* 0x000fe40000010000 */
[----:B------:R-:W5:Y:S01]  /*ac60*/  LDSM.16.MT88.4 R12, [R103+UR4+0x8900] ;  /* 0x00890004670c783b */ /* 0x000f620008004200 */
[----:B------:R-:W-:Y:S02]  /*ac70*/  FADD.FTZ R2, R18, R16 ;  /* 0x0000001012027221 */ /* 0x000fe40000010000 */
[C---:B-1----:R-:W-:Y:S04]  /*ac80*/  HMMA.16816.F32.BF16 R52, R160.reuse, R4, R52 ;  /* 0x00000004a034723c */ /* 0x042fe80000041834 */
[----:B---3--:R-:W-:Y:S01]  /*ac90*/  @P0 MOV R18, R248 ;  /* 0x000000f800120202 */ /* 0x008fe20000000f00 */
[----:B------:R-:W-:Y:S01]  /*aca0*/  FADD.FTZ R0, R19, R0 ;  /* 0x0000000013007221 */ /* 0x000fe20000010000 */
[----:B--2---:R-:W-:Y:S01]  /*acb0*/  @P0 MOV R19, R251 ;  /* 0x000000fb00130202 */ /* 0x004fe20000000f00 */
[----:B------:R-:W-:Y:S01]  /*acc0*/  IMAD.U32 R5, RZ, RZ, UR21 ;  /* 0x00000015ff057e24 */ /* 0x000fe2000f8e00ff */
[----:B------:R-:W-:Y:S01]  /*acd0*/  MOV R4, UR20 ;  /* 0x0000001400047c02 */ /* 0x000fe20008000f00 */
[C---:B------:R-:W-:Y:S03]  /*ace0*/  HMMA.16816.F32.BF16 R56, R160.reuse, R6, R56 ;  /* 0x00000006a038723c */ /* 0x040fe60000041838 */
[----:B------:R-:W-:Y:S02]  /*acf0*/  FADD.FTZ R2, R252, R2 ;  /* 0x00000002fc027221 */ /* 0x000fe40000010000 */
[----:B------:R-:W-:Y:S02]  /*ad00*/  @P0 IMAD.WIDE.U32 R18, R4, 0x60, R18 ;  /* 0x0000006004120825 */ /* 0x000fe400078e0012 */
[----:B------:R1:W2:Y:S01]  /*ad10*/  LDSM.16.MT88.4 R4, [R102+0x8900] ;  /* 0x008900006604783b */ /* 0x0002a20000004200 */
[C---:B----4-:R-:W-:Y:S04]  /*ad20*/  HMMA.16816.F32.BF16 R60, R160.reuse, R8, R60 ;  /* 0x00000008a03c723c */ /* 0x050fe8000004183c */
[----:B------:R-:W-:Y:S02]  /*ad30*/  FADD.FTZ R0, R247, R0 ;  /* 0x00000000f7007221 */ /* 0x000fe40000010000 */
[----:B------:R-:W-:Y:S02]  /*ad40*/  FADD.FTZ R2, R238, R2 ;  /* 0x00000002ee027221 */ /* 0x000fe40000010000 */
[----:B------:R-:W-:Y:S01]  /*ad50*/  FADD.FTZ R0, R235, R0 ;  /* 0x00000000eb007221 */ /* 0x000fe20000010000 */
[C---:B------:R-:W-:Y:S01]  /*ad60*/  HMMA.16816.F32.BF16 R64, R160.reuse, R10, R64 ;  /* 0x0000000aa040723c */ /* 0x040fe20000041840 */
[----:B------:R-:W3:Y:S02]  /*ad70*/  LDSM.16.MT88.4 R8, [R236+UR4+0x8900] ;  /* 0x00890004ec08783b */ /* 0x000ee40008004200 */
[----:B------:R-:W-:Y:S02]  /*ad80*/  FADD.FTZ R2, R230, R2 ;  /* 0x00000002e6027221 */ /* 0x000fe40000010000 */
[----:B------:R-:W-:Y:S02]  /*ad90*/  FADD.FTZ R0, R229, R0 ;  /* 0x00000000e5007221 */ /* 0x000fe40000010000 */
[----:B------:R-:W-:Y:S02]  /*ada0*/  FADD.FTZ R16, R228, R2 ;  /* 0x00000002e4107221 */ /* 0x000fe40000010000 */
[----:B------:R-:W-:Y:S01]  /*adb0*/  FADD.FTZ R2, R246, R0 ;  /* 0x00000000f6027221 */ /* 0x000fe20000010000 */
[C---:B-----5:R-:W-:Y:S03]  /*adc0*/  HMMA.16816.F32.BF16 R68, R160.reuse, R12, R68 ;  /* 0x0000000ca044723c */ /* 0x060fe60000041844 */
[----:B------:R-:W-:Y:S01]  /*add0*/  FADD.FTZ R2, R245, R2 ;  /* 0x00000002f5027221 */ /* 0x000fe20000010000 */
[----:B-1----:R-:W-:Y:S01]  /*ade0*/  MOV R102, R3 ;  /* 0x0000000300667202 */ /* 0x002fe20000000f00 */
[----:B------:R-:W-:Y:S03]  /*adf0*/  FADD.FTZ R0, R244, R16 ;  /* 0x00000010f4007221 */ /* 0x000fe60000010000 */
[C---:B------:R-:W-:Y:S01]  /*ae00*/  HMMA.16816.F32.BF16 R72, R160.reuse, R14, R72 ;  /* 0x0000000ea048723c */ /* 0x040fe20000041848 */
[----:B------:R1:W4:Y:S03]  /*ae10*/  LDSM.16.MT88.4 R12, [R101+0x8900] ;  /* 0x00890000650c783b */ /* 0x0003260000004200 */
[----:B------:R-:W-:Y:S02]  /*ae20*/  FADD.FTZ R16, R243, R0 ;  /* 0x00000000f3107221 */ /* 0x000fe40000010000 */
[----:B------:R-:W-:Y:S02]  /*ae30*/  FADD.FTZ R0, R242, R2 ;  /* 0x00000002f2007221 */ /* 0x000fe40000010000 */
[----:B------:R-:W-:Y:S01]  /*ae40*/  @P0 IMAD.SHL.U32 R2, R18, 0x2, RZ ;  /* 0x0000000212020824 */ /* 0x000fe200078e00ff */
[C---:B--2---:R-:W-:Y:S03]  /*ae50*/  HMMA.16816.F32.BF16 R76, R160.reuse, R4, R76 ;  /* 0x00000004a04c723c */ /* 0x044fe6000004184c */
[----:B------:R-:W-:Y:S01]  /*ae60*/  FADD.FTZ R17, R241, R0 ;  /* 0x00000000f1117221 */ /* 0x000fe20000010000 */
[----:B------:R-:W-:Y:S01]  /*ae70*/  MOV R0, UR12 ;  /* 0x0000000c00007c02 */ /* 0x000fe20008000f00 */
[----:B------:R-:W-:Y:S01]  /*ae80*/  FADD.FTZ R20, R231, R16 ;  /* 0x00000010e7147221 */ /* 0x000fe20000010000 */
[----:B------:R-:W-:Y:S01]  /*ae90*/  @P0 IADD3 R16, R19, UR17, RZ ;  /* 0x0000001113100c10 */ /* 0x000fe2000fffe0ff */
[----:B------:R-:W-:Y:S01]  /*aea0*/  FADD.FTZ R22, R192, R17 ;  /* 0x00000011c0167221 */ /* 0x000fe20000010000 */
[C---:B------:R-:W-:Y:S01]  /*aeb0*/  HMMA.16816.F32.BF16 R80, R160.reuse, R6, R80 ;  /* 0x00000006a050723c */ /* 0x040fe20000041850 */
[----:B------:R-:W-:Y:S02]  /*aec0*/  @UP0 USHF.L.U32 UR17, UR6, 0x6, URZ ;  /* 0x0000000606110899 */ /* 0x000fe4000800063f */
[----:B------:R-:W-:Y:S01]  /*aed0*/  UISETP.GT.AND UP0, UPT, UR15, UR13, UPT ;  /* 0x0000000d0f00728c */ /* 0x000fe2000bf04270 */
[----:B------:R-:W-:Y:S01]  /*aee0*/  @P0 IMAD R0, R0, 0x4800, R21 ;  /* 0x0000480000000824 */ /* 0x000fe200078e0215 */
[----:B------:R-:W-:Y:S01]  /*aef0*/  @P0 SHF.L.U64.HI R18, R18, 0x1, R16 ;  /* 0x0000000112120819 */ /* 0x000fe20000010210 */
[----:B------:R-:W-:Y:S01]  /*af00*/  FADD.FTZ R19, R234, R20 ;  /* 0x00000014ea137221 */ /* 0x000fe20000010000 */
[----:B------:R-:W-:Y:S01]  /*af10*/  @P0 IADD3 R16, P6, R2, c[0x0][0x1c8], RZ ;  /* 0x0000720002100a10 */ /* 0x000fe20007fde0ff */
[----:B------:R-:W-:Y:S01]  /*af20*/  FADD.FTZ R22, R195, R22 ;  /* 0x00000016c3167221 */ /* 0x000fe20000010000 */
[----:B------:R-:W-:Y:S01]  /*af30*/  @P0 SHF.L.U32 R0, R0, 0x1, RZ ;  /* 0x0000000100000819 */ /* 0x000fe200000006ff */
[C---:B---3--:R-:W-:Y:S01]  /*af40*/  HMMA.16816.F32.BF16 R84, R160.reuse, R8, R84 ;  /* 0x00000008a054723c */ /* 0x048fe20000041854 */
[----:B------:R-:W-:Y:S02]  /*af50*/  UIADD3 UR15, UR5, 0x1, URZ ;  /* 0x00000001050f7890 */ /* 0x000fe4000fffe03f */
[----:B------:R-:W-:Y:S01]  /*af60*/  @P0 IADD3.X R17, R18, c[0x0][0x1cc], RZ, P6, !PT ;  /* 0x0000730012110a10 */ /* 0x000fe200037fe4ff */
[----:B------:R-:W-:Y:S01]  /*af70*/  FADD.FTZ R4, R183, R22 ;  /* 0x00000016b7047221 */ /* 0x000fe20000010000 */
[----:B------:R-:W-:Y:S01]  /*af80*/  @P0 IADD3 R20, P5, R2, 0x80, RZ ;  /* 0x0000008002140810 */ /* 0x000fe20007fbe0ff */
[----:B------:R-:W-:Y:S01]  /*af90*/  FADD.FTZ R19, R194, R19 ;  /* 0x00000013c2137221 */ /* 0x000fe20000010000 */
[----:B------:R-:W-:Y:S01]  /*afa0*/  USEL UR5, UR15, URZ, !UP1 ;  /* 0x0000003f0f057287 */ /* 0x000fe2000c800000 */
[----:B------:R-:W-:Y:S01]  /*afb0*/  @!PT LDS RZ, [RZ] ;  /* 0x00000000fffff984 */ /* 0x000fe20000000800 */
[----:B------:R-:W-:Y:S01]  /*afc0*/  @!PT LDS RZ, [RZ] ;  /* 0x00000000fffff984 */ /* 0x000fe20000000800 */
[----:B------:R-:W-:Y:S01]  /*afd0*/  @!PT LDS RZ, [RZ] ;  /* 0x00000000fffff984 */ /* 0x000fe20000000800 */
[----:B------:R2:W-:Y:S01]  /*afe0*/  @P0 LDGSTS.E.BYPASS.LTC128B.128 [R0+0x12100], [R16.64], !P4 ;  /* 0x1210000010000fae */ /* 0x0005e2000e101d58 */
[----:B------:R-:W-:Y:S01]  /*aff0*/  @P0 IADD3 R20, P1, R20, c[0x0][0x1c8], RZ ;  /* 0x0000720014140a10 */ /* 0x000fe20007f3e0ff */
[C---:B------:R-:W-:Y:S01]  /*b000*/  HMMA.16816.F32.BF16 R88, R160.reuse, R10, R88 ;  /* 0x0000000aa058723c */ /* 0x040fe20000041858 */
[----:B------:R-:W-:Y:S02]  /*b010*/  UMOV UR15, UR28 ;  /* 0x0000001c000f7c82 */ /* 0x000fe40008000000 */
[----:B------:R-:W-:Y:S01]  /*b020*/  @P0 IADD3.X R21, RZ, c[0x0][0x1cc], R18, P1, P5 ;  /* 0x00007300ff150a10 */ /* 0x000fe20000fea412 */
[----:B------:R-:W-:Y:S01]  /*b030*/  FADD.FTZ R4, R182, R4 ;  /* 0x00000004b6047221 */ /* 0x000fe20000010000 */
[----:B------:R-:W-:Y:S01]  /*b040*/  @P0 IADD3 R2, P5, R2, 0x100, RZ ;  /* 0x0000010002020810 */ /* 0x000fe20007fbe0ff */
[----:B------:R-:W-:Y:S01]  /*b050*/  FADD.FTZ R5, R193, R19 ;  /* 0x00000013c1057221 */ /* 0x000fe20000010000 */
[----:B-1----:R-:W-:Y:S01]  /*b060*/  MOV R101, R100 ;  /* 0x0000006400657202 */ /* 0x002fe20000000f00 */
[----:B------:R2:W-:Y:S01]  /*b070*/  @P0 LDGSTS.E.BYPASS.LTC128B.128 [R0+0x15100], [R20.64], !P3 ;  /* 0x1510000014000fae */ /* 0x0005e2000d901d58 */
[----:B------:R-:W-:Y:S01]  /*b080*/  @P0 IADD3 R6, P1, R2, c[0x0][0x1c8], RZ ;  /* 0x0000720002060a10 */ /* 0x000fe20007f3e0ff */
[C---:B----4-:R-:W-:Y:S03]  /*b090*/  HMMA.16816.F32.BF16 R92, R160.reuse, R12, R92 ;  /* 0x0000000ca05c723c */ /* 0x050fe6000004185c */
[----:B------:R-:W-:Y:S01]  /*b0a0*/  @P0 IADD3.X R7, RZ, c[0x0][0x1cc], R18, P1, P5 ;  /* 0x00007300ff070a10 */ /* 0x000fe20000fea412 */
[----:B------:R-:W-:Y:S04]  /*b0b0*/  FADD.FTZ R5, R180, R5 ;  /* 0x00000005b4057221 */ /* 0x000fe80000010000 */
[----:B------:R1:W-:Y:S01]  /*b0c0*/  @P0 LDGSTS.E.BYPASS.LTC128B.128 [R0+0x18100], [R6.64], !P2 ;  /* 0x1810000006000fae */ /* 0x0003e2000d101d58 */
[----:B------:R-:W-:Y:S01]  /*b0d0*/  FADD.FTZ R2, R181, R5 ;  /* 0x00000005b5027221 */ /* 0x000fe20000010000 */
[----:B------:R-:W-:Y:S03]  /*b0e0*/  HMMA.16816.F32.BF16 R96, R160, R14, R96 ;  /* 0x0000000ea060723c */ /* 0x000fe60000041860 */
[----:B------:R-:W-:Y:S01]  /*b0f0*/  FADD.FTZ R5, R178, R4 ;  /* 0x00000004b2057221 */ /* 0x000fe20000010000 */
[----:B------:R-:W-:Y:S01]  /*b100*/  @P0 IADD3 R4, P1, R16, UR17, RZ ;  /* 0x0000001110040c10 */ /* 0x000fe2000ff3e0ff */
[----:B------:R-:W-:Y:S02]  /*b110*/  FADD.FTZ R18, R174, R2 ;  /* 0x00000002ae127221 */ /* 0x000fe40000010000 */
[----:B------:R-:W-:Y:S01]  /*b120*/  FADD.FTZ R2, R179, R5 ;  /* 0x00000005b3027221 */ /* 0x000fe20000010000 */
[----:B------:R-:W-:Y:S01]  /*b130*/  @P0 IADD3.X R5, R17, UR18, RZ, P1, !PT ;  /* 0x0000001211050c10 */ /* 0x000fe20008ffe4ff */
[----:B------:R-:W-:Y:S03]  /*b140*/  FADD.FTZ R8, R176, R18 ;  /* 0x00000012b0087221 */ /* 0x000fe60000010000 */
[----:B------:R-:W-:Y:S01]  /*b150*/  FADD.FTZ R2, R177, R2 ;  /* 0x00000002b1027221 */ /* 0x000fe20000010000 */
[----:B------:R3:W-:Y:S03]  /*b160*/  @P0 LDGSTS.E.BYPASS.LTC128B.128 [R0+0x13100], [R4.64], !P4 ;  /* 0x1310000004000fae */ /* 0x0007e6000e101d58 */
[----:B------:R-:W-:Y:S04]  /*b170*/  FADD.FTZ R2, R175, R2 ;  /* 0x00000002af027221 */ /* 0x000fe80000010000 */
[----:B------:R-:W-:Y:S01]  /*b180*/  FADD.FTZ R2, R171, R2 ;  /* 0x00000002ab027221 */ /* 0x000fe20000010000 */
[----:B------:R3:W-:Y:S03]  /*b190*/  @P0 LDGSTS.E.BYPASS.LTC128B.128 [R0+0x16100], [R4.64+0x80], !P3 ;  /* 0x1610008004000fae */ /* 0x0007e6000d901d58 */
[----:B------:R-:W-:Y:S01]  /*b1a0*/  FADD.FTZ R2, R170, R2 ;  /* 0x00000002aa027221 */ /* 0x000fe20000010000 */
[----:B-1----:R-:W-:Y:S03]  /*b1b0*/  @P0 IADD3 R6, P1, R4, UR17, RZ ;  /* 0x0000001104060c10 */ /* 0x002fe6000ff3e0ff */
[----:B------:R-:W-:Y:S01]  /*b1c0*/  FADD.FTZ R2, R167, R2 ;  /* 0x00000002a7027221 */ /* 0x000fe20000010000 */
[----:B------:R3:W-:Y:S01]  /*b1d0*/  @P0 LDGSTS.E.BYPASS.LTC128B.128 [R0+0x19100], [R4.64+0x100], !P2 ;  /* 0x1910010004000fae */ /* 0x0007e2000d101d58 */
[----:B------:R-:W-:Y:S02]  /*b1e0*/  @P0 IADD3.X R7, R5, UR18, RZ, P1, !PT ;  /* 0x0000001205070c10 */ /* 0x000fe40008ffe4ff */
[----:B------:R-:W-:Y:S05]  /*b1f0*/  FADD.FTZ R2, R166, R2 ;  /* 0x00000002a6027221 */ /* 0x000fea0000010000 */
[----:B------:R2:W-:Y:S08]  /*b200*/  @P0 LDGSTS.E.BYPASS.LTC128B.128 [R0+0x14100], [R6.64], !P4 ;  /* 0x1410000006000fae */ /* 0x0005f0000e101d58 */
[----:B------:R2:W-:Y:S08]  /*b210*/  @P0 LDGSTS.E.BYPASS.LTC128B.128 [R0+0x17100], [R6.64+0x80], !P3 ;  /* 0x1710008006000fae */ /* 0x0005f0000d901d58 */
[----:B------:R2:W-:Y:S01]  /*b220*/  @P0 LDGSTS.E.BYPASS.LTC128B.128 [R0+0x1a100], [R6.64+0x100], !P2 ;  /* 0x1a10010006000fae */ /* 0x0005e2000d101d58 */
[----:B------:R-:W-:Y:S01]  /*b230*/  PLOP3.LUT P0, PT, PT, PT, UP0, 0x80, 0x0 ;  /* 0x000000000000781c */ /* 0x000fe20003f0f008 */
[----:B---3--:R-:W-:Y:S06]  /*b240*/  FADD.FTZ R4, R173, R8 ;  /* 0x00000008ad047221 */ /* 0x008fec0000010000 */
[----:B------:R1:W-:Y:S04]  /*b250*/  STL [R1+0xc], R2 ;  /* 0x00000c0201007387 */ /* 0x0003e80000100800 */
[----:B------:R-:W0:Y:S01]  /*b260*/  LDGDEPBAR ;  /* 0x00000000000079af */ /* 0x000e220000000000 */
[----:B--2---:R-:W-:Y:S04]  /*b270*/  FADD.FTZ R0, R172, R4 ;  /* 0x00000004ac007221 */ /* 0x004fe80000010000 */
[----:B------:R-:W-:Y:S04]  /*b280*/  FADD.FTZ R0, R169, R0 ;  /* 0x00000000a9007221 */ /* 0x000fe80000010000 */
[----:B------:R-:W-:Y:S04]  /*b290*/  FADD.FTZ R0, R168, R0 ;  /* 0x00000000a8007221 */ /* 0x000fe80000010000 */
[----:B------:R-:W-:Y:S04]  /*b2a0*/  FADD.FTZ R0, R164, R0 ;  /* 0x00000000a4007221 */ /* 0x000fe80000010000 */
[----:B------:R-:W-:Y:S05]  /*b2b0*/  FADD.FTZ R0, R165, R0 ;  /* 0x00000000a5007221 */ /* 0x000fea0000010000 */
[----:B------:R1:W-:Y:S01]  /*b2c0*/  STL [R1+0x10], R0 ;  /* 0x0000100001007387 */ /* 0x0003e20000100800 */
[----:B------:R-:W-:-:S05]  /*b2d0*/  @P0 BRA `(.L_x_1199) ;  /* 0xffffb86000000947 */ /* 0x000fca000383ffff */
.L_x_1198:
[----:B------:R-:W-:-:S13]  /*b2e0*/  ISETP.LE.AND P0, PT, RZ, UR28, PT ;  /* 0x0000001cff007c0c */ /* 0x000fda000bf03270 */
[----:B------:R-:W-:Y:S05]  /*b2f0*/  @!P0 BRA `(.L_x_1200) ;  /* 0x000041c000008947 */ /* 0x000fea0003800000 */
[----:B-1----:R-:W2:Y:S01]  /*b300*/  LDL.LU R0, [R1+0x40] ;  /* 0x0000400001007983 */ /* 0x002ea20000300800 */
[----:B------:R-:W-:Y:S01]  /*b310*/  ULDC.64 UR6, c[0x0][0x1e0] ;  /* 0x0000780000067ab9 */ /* 0x000fe20000000a00 */
[----:B------:R-:W-:Y:S01]  /*b320*/  IMAD.MOV.U32 R238, RZ, RZ, 0x40 ;  /* 0x00000040ffee7424 */ /* 0x000fe200078e00ff */
[----:B------:R-:W-:Y:S01]  /*b330*/  UIADD3 UR21, UP1, UR11, 0x80, URZ ;  /* 0x000000800b157890 */ /* 0x000fe2000ff3e03f */
[----:B------:R-:W-:Y:S01]  /*b340*/  MOV R101, R3 ;  /* 0x0000000300657202 */ /* 0x000fe20000000f00 */
[----:B------:R-:W-:Y:S02]  /*b350*/  UIADD3 UR23, UP0, UR11, 0x100, URZ ;  /* 0x000001000b177890 */ /* 0x000fe4000ff1e03f */
[----:B------:R-:W-:Y:S02]  /*b360*/  UIMAD.WIDE.U32 UR8, UR6, 0x40, URZ ;  /* 0x00000040060878a5 */ /* 0x000fe4000f8e003f */
[----:B------:R-:W-:Y:S02]  /*b370*/  USHF.L.U32 UR18, UR7, 0x6, URZ ;  /* 0x0000000607127899 */ /* 0x000fe4000800063f */
[----:B------:R-:W-:-:S02]  /*b380*/  UIADD3.X UR20, URZ, UR10, URZ, UP1, !UPT ;  /* 0x0000000a3f147290 */ /* 0x000fc40008ffe43f */
[----:B------:R-:W-:Y:S02]  /*b390*/  UIADD3.X UR22, URZ, UR10, URZ, UP0, !UPT ;  /* 0x0000000a3f167290 */ /* 0x000fe400087fe43f */
[----:B------:R-:W-:Y:S02]  /*b3a0*/  UIADD3 UR18, UR9, UR18, URZ ;  /* 0x0000001209127290 */ /* 0x000fe4000fffe03f */
[----:B------:R-:W-:Y:S02]  /*b3b0*/  UIADD3 UR17, UP1, UR8, 0x80, URZ ;  /* 0x0000008008117890 */ /* 0x000fe4000ff3e03f */
[----:B------:R-:W-:Y:S02]  /*b3c0*/  UIADD3 UR19, UP0, UR8, 0x100, URZ ;  /* 0x0000010008137890 */ /* 0x000fe4000ff1e03f */
[----:B------:R-:W-:Y:S02]  /*b3d0*/  USHF.L.U64.HI UR14, UR6, 0x6, UR7 ;  /* 0x00000006060e7899 */ /* 0x000fe40008010207 */
[----:B------:R-:W-:-:S02]  /*b3e0*/  USHF.L.U32 UR13, UR6, 0x6, URZ ;  /* 0x00000006060d7899 */ /* 0x000fc4000800063f */
[----:B------:R-:W-:Y:S02]  /*b3f0*/  UIADD3.X UR16, URZ, UR18, URZ, UP1, !UPT ;  /* 0x000000123f107290 */ /* 0x000fe40008ffe43f */
[----:B------:R-:W-:Y:S02]  /*b400*/  UIADD3.X UR18, URZ, UR18, URZ, UP0, !UPT ;  /* 0x000000123f127290 */ /* 0x000fe400087fe43f */
[----:B------:R-:W-:Y:S02]  /*b410*/  ULDC.64 UR8, c[0x0][0x208] ;  /* 0x0000820000087ab9 */ /* 0x000fe40000000a00 */
[----:B------:R-:W-:Y:S01]  /*b420*/  ULDC.64 UR6, c[0x0][0x1e0] ;  /* 0x0000780000067ab9 */ /* 0x000fe20000000a00 */
[----:B--2---:R-:W-:Y:S01]  /*b430*/  LOP3.LUT P0, RZ, R0, 0x4, RZ, 0xc0, !PT ;  /* 0x0000000400ff7812 */ /* 0x004fe2000780c0ff */
[----:B------:R-:W-:-:S03]  /*b440*/  IMAD.MOV.U32 R0, RZ, RZ, R100 ;  /* 0x000000ffff007224 */ /* 0x000fc600078e0064 */
[----:B------:R-:W-:Y:S02]  /*b450*/  SEL R238, R238, 0xffffffc0, !P0 ;  /* 0xffffffc0eeee7807 */ /* 0x000fe40004000000 */
.L_x_1201:
[----:B------:R-:W2:Y:S01]  /*b460*/  LDL.64 R44, [R1+0x20] ;  /* 0x00002000012c7983 */ /* 0x000ea20000100a00 */
[----:B------:R-:W-:Y:S04]  /*b470*/  DEPBAR.LE SB0, 0x2 ;  /* 0x000080800000791a */ /* 0x000fe80000000000 */
[----:B------:R-:W-:Y:S01]  /*b480*/  UIMAD UR4, UR5, 0x9000, URZ ;  /* 0x00009000050478a4 */ /* 0x000fe2000f8e023f */
[----:B------:R-:W2:Y:S01]  /*b490*/  LDL.64 R38, [R1+0x28] ;  /* 0x0000280001267983 */ /* 0x000ea20000100a00 */
[----:B------:R-:W-:Y:S01]  /*b4a0*/  UISETP.NE.AND UP0, UPT, UR28, URZ, UPT ;  /* 0x0000003f1c00728c */ /* 0x000fe2000bf05270 */
[----:B------:R-:W-:Y:S01]  /*b4b0*/  MOV R100, UR12 ;  /* 0x0000000c00647c02 */ /* 0x000fe20008000f00 */
[----:B------:R-:W-:Y:S02]  /*b4c0*/  UIADD3 UR27, UR28, -0x1, URZ ;  /* 0xffffffff1c1b7890 */ /* 0x000fe4000fffe03f */
[----:B------:R-:W-:Y:S01]  /*b4d0*/  IADD3 R3, R237, UR4, RZ ;  /* 0x00000004ed037c10 */ /* 0x000fe2000fffe0ff */
[----:B------:R-:W3:Y:S04]  /*b4e0*/  LDL R46, [R1+0x8] ;  /* 0x00000800012e7983 */ /* 0x000ee80000100800 */
[----:B------:R-:W-:Y:S01]  /*b4f0*/  BAR.SYNC.DEFER_BLOCKING 0x0 ;  /* 0x0000000000007b1d */ /* 0x000fe20000010000 */
[----:B------:R-:W-:Y:S01]  /*b500*/  PLOP3.LUT P0, PT, PT, PT, UP0, 0x80, 0x0 ;  /* 0x000000000000781c */ /* 0x000fe20003f0f008 */
[----:B------:R-:W-:Y:S01]  /*b510*/  @UP0 USHF.R.S32.HI UR15, URZ, 0x1f, UR27 ;  /* 0x0000001f3f0f0899 */ /* 0x000fe2000801141b */
[-C--:B-1----:R-:W-:Y:S01]  /*b520*/  IADD3 R2, R239, R3.reuse, RZ ;  /* 0x00000003ef027210 */ /* 0x082fe20007ffe0ff */
[----:B------:R-:W-:Y:S01]  /*b530*/  @UP0 UIMAD.WIDE.U32 UR30, UR27, UR8, URZ ;  /* 0x000000081b1e02a5 */ /* 0x000fe2000f8e003f */
[----:B------:R-:W-:Y:S01]  /*b540*/  IADD3 R3, R238, R3, RZ ;  /* 0x00000003ee037210 */ /* 0x000fe20007ffe0ff */
[----:B------:R-:W-:Y:S04]  /*b550*/  @UP0 UIMAD UR15, UR15, UR8, URZ ;  /* 0x000000080f0f02a4 */ /* 0x000fe8000f8e023f */
[----:B------:R-:W-:Y:S01]  /*b560*/  MOV R36, UR30 ;  /* 0x0000001e00247c02 */ /* 0x000fe20008000f00 */
[----:B------:R-:W-:Y:S04]  /*b570*/  @UP0 UIMAD UR15, UR27, UR9, UR15 ;  /* 0x000000091b0f02a4 */ /* 0x000fe8000f8e020f */
[----:B------:R-:W-:Y:S04]  /*b580*/  @UP0 UIADD3 UR15, UR31, UR15, URZ ;  /* 0x0000000f1f0f0290 */ /* 0x000fe8000fffe03f */
[----:B------:R-:W-:Y:S02]  /*b590*/  @UP0 UIMAD UR15, UR15, 0x60, URZ ;  /* 0x000000600f0f08a4 */ /* 0x000fe4000f8e023f */
[----:B------:R-:W-:Y:S01]  /*b5a0*/  UISETP.GE.AND UP0, UPT, UR28, 0x2, UPT ;  /* 0x000000021c00788c */ /* 0x000fe2000bf06270 */
[----:B------:R-:W1:Y:S08]  /*b5b0*/  LDSM.16.M88.4 R8, [R237+UR4+0x12100] ;  /* 0x01210004ed08783b */ /* 0x000e700008000200 */
[----:B------:R-:W4:Y:S02]  /*b5c0*/  LDSM.16.M88.4 R16, [R237+UR4+0x12900] ;  /* 0x01290004ed10783b */ /* 0x000f240008000200 */
[----:B------:R-:W-:Y:S04]  /*b5d0*/  @UP0 UIADD3 UR26, UR28, -0x2, URZ ;  /* 0xfffffffe1c1a0890 */ /* 0x000fe8000fffe03f */
[----:B------:R-:W-:Y:S02]  /*b5e0*/  @UP0 UIMAD.WIDE.U32 UR30, UR26, UR6, URZ ;  /* 0x000000061a1e02a5 */ /* 0x000fe4000f8e003f */
[----:B------:R-:W5:Y:S08]  /*b5f0*/  LDSM.16.M88.4 R24, [R237+UR4+0x13100] ;  /* 0x01310004ed18783b */ /* 0x000f700008000200 */
[----:B------:R-:W5:Y:S08]  /*b600*/  LDSM.16.M88.4 R32, [R237+UR4+0x13900] ;  /* 0x01390004ed20783b */ /* 0x000f700008000200 */
[----:B------:R-:W2:Y:S01]  /*b610*/  LDSM.16.M88.4 R40, [R237+UR4+0x14100] ;  /* 0x01410004ed28783b */ /* 0x000ea20008000200 */
[C---:B-1----:R-:W-:Y:S07]  /*b620*/  HMMA.16816.F32.BF16 R4, R152.reuse, R8, RZ ;  /* 0x000000089804723c */ /* 0x042fee00000418ff */
[----:B------:R-:W1:Y:S01]  /*b630*/  LDSM.16.M88.4 R48, [R237+UR4+0x14900] ;  /* 0x01490004ed30783b */ /* 0x000e620008000200 */
[C---:B------:R-:W-:Y:S07]  /*b640*/  HMMA.16816.F32.BF16 R8, R152.reuse, R10, RZ ;  /* 0x0000000a9808723c */ /* 0x040fee00000418ff */
[----:B------:R-:W1:Y:S01]  /*b650*/  LDSM.16.M88.4 R160, [R2+0x12100] ;  /* 0x0121000002a0783b */ /* 0x000e620000000200 */
[C---:B----4-:R-:W-:Y:S07]  /*b660*/  HMMA.16816.F32.BF16 R12, R152.reuse, R16, RZ ;  /* 0x00000010980c723c */ /* 0x050fee00000418ff */
[----:B------:R-:W4:Y:S01]  /*b670*/  LDSM.16.M88.4 R164, [R2+0x12900] ;  /* 0x0129000002a4783b */ /* 0x000f220000000200 */
[C---:B------:R-:W-:Y:S07]  /*b680*/  HMMA.16816.F32.BF16 R16, R152.reuse, R18, RZ ;  /* 0x000000129810723c */ /* 0x040fee00000418ff */
[----:B------:R-:W1:Y:S01]  /*b690*/  LDSM.16.M88.4 R168, [R2+0x13100] ;  /* 0x0131000002a8783b */ /* 0x000e620000000200 */
[C---:B-----5:R-:W-:Y:S07]  /*b6a0*/  HMMA.16816.F32.BF16 R20, R152.reuse, R24, RZ ;  /* 0x000000189814723c */ /* 0x060fee00000418ff */
[----:B------:R-:W5:Y:S01]  /*b6b0*/  LDSM.16.M88.4 R172, [R2+0x13900] ;  /* 0x0139000002ac783b */ /* 0x000f620000000200 */
[C---:B------:R-:W-:Y:S07]  /*b6c0*/  HMMA.16816.F32.BF16 R24, R152.reuse, R26, RZ ;  /* 0x0000001a9818723c */ /* 0x040fee00000418ff */
[----:B------:R-:W1:Y:S01]  /*b6d0*/  LDSM.16.M88.4 R176, [R2+0x14100] ;  /* 0x0141000002b0783b */ /* 0x000e620000000200 */
[C---:B------:R-:W-:Y:S07]  /*b6e0*/  HMMA.16816.F32.BF16 R28, R152.reuse, R32, RZ ;  /* 0x00000020981c723c */ /* 0x040fee00000418ff */
[----:B------:R-:W1:Y:S01]  /*b6f0*/  LDSM.16.M88.4 R180, [R2+0x14900] ;  /* 0x0149000002b4783b */ /* 0x000e620000000200 */
[C---:B------:R-:W-:Y:S01]  /*b700*/  HMMA.16816.F32.BF16 R32, R152.reuse, R34, RZ ;  /* 0x000000229820723c */ /* 0x040fe200000418ff */
[----:B--2---:R-:W-:Y:S05]  /*b710*/  @P0 MOV R44, R38 ;  /* 0x00000026002c0202 */ /* 0x004fea0000000f00 */
[----:B------:R-:W-:Y:S02]  /*b720*/  @P0 IMAD.WIDE.U32 R44, R36, 0x60, R44 ;  /* 0x00000060242c0825 */ /* 0x000fe400078e002c */
[C---:B------:R-:W-:Y:S04]  /*b730*/  HMMA.16816.F32.BF16 R36, R152.reuse, R40, RZ ;  /* 0x000000289824723c */ /* 0x040fe800000418ff */
[----:B---3--:R-:W-:Y:S01]  /*b740*/  @P0 IMAD R100, R100, 0x9000, R46 ;  /* 0x0000900064640824 */ /* 0x008fe200078e022e */
[----:B------:R-:W-:Y:S02]  /*b750*/  @P0 SHF.L.U32 R192, R44, 0x1, RZ ;  /* 0x000000012cc00819 */ /* 0x000fe400000006ff */
[----:B------:R-:W-:Y:S01]  /*b760*/  @P0 IADD3 R102, R45, UR15, RZ ;  /* 0x0000000f2d660c10 */ /* 0x000fe2000fffe0ff */
[----:B------:R-:W-:Y:S01]  /*b770*/  @UP0 USHF.R.S32.HI UR15, URZ, 0x1f, UR26 ;  /* 0x0000001f3f0f0899 */ /* 0x000fe2000801141a */
[----:B------:R-:W-:Y:S01]  /*b780*/  @P0 IADD3 R228, P6, R192, 0x80, RZ ;  /* 0x00000080c0e40810 */ /* 0x000fe20007fde0ff */
[C---:B------:R-:W-:Y:S02]  /*b790*/  HMMA.16816.F32.BF16 R40, R152.reuse, R42, RZ ;  /* 0x0000002a9828723c */ /* 0x040fe400000418ff */
[----:B------:R-:W-:Y:S01]  /*b7a0*/  @P0 SHF.L.U64.HI R102, R44, 0x1, R102 ;  /* 0x000000012c660819 */ /* 0x000fe20000010266 */
[----:B------:R-:W-:Y:S01]  /*b7b0*/  @UP0 UIMAD UR15, UR15, UR6, URZ ;  /* 0x000000060f0f02a4 */ /* 0x000fe2000f8e023f */
[----:B------:R-:W-:Y:S02]  /*b7c0*/  @P0 IADD3 R228, P5, R228, c[0x0][0x1f8], RZ ;  /* 0x00007e00e4e40a10 */ /* 0x000fe40007fbe0ff */
[C---:B------:R-:W-:Y:S01]  /*b7d0*/  @P0 IADD3 R194, P1, R192.reuse, 0x100, RZ ;  /* 0x00000100c0c20810 */ /* 0x040fe20007f3e0ff */
[----:B------:R-:W-:Y:S01]  /*b7e0*/  @UP0 UIMAD UR15, UR26, UR7, UR15 ;  /* 0x000000071a0f02a4 */ /* 0x000fe2000f8e020f */
[C---:B-1----:R-:W-:Y:S01]  /*b7f0*/  HMMA.16816.F32.BF16 R44, R152.reuse, R48, RZ ;  /* 0x00000030982c723c */ /* 0x042fe200000418ff */
[--C-:B------:R-:W-:Y:S01]  /*b800*/  @P0 IADD3.X R229, RZ, c[0x0][0x1fc], R102.reuse, P5, P6 ;  /* 0x00007f00ffe50a10 */ /* 0x100fe20002fec466 */
[----:B------:R-:W-:Y:S02]  /*b810*/  UIADD3 UR26, UR12, 0x1, URZ ;  /* 0x000000010c1a7890 */ /* 0x000fe4000fffe03f */
[----:B------:R-:W-:Y:S01]  /*b820*/  @P0 IADD3 R192, P6, R192, c[0x0][0x1f8], RZ ;  /* 0x00007e00c0c00a10 */ /* 0x000fe20007fde0ff */
[----:B------:R-:W-:Y:S01]  /*b830*/  @UP0 UIADD3 UR15, UR31, UR15, URZ ;  /* 0x0000000f1f0f0290 */ /* 0x000fe2000fffe03f */
[----:B------:R-:W-:Y:S02]  /*b840*/  @P0 IADD3 R194, P5, R194, c[0x0][0x1f8], RZ ;  /* 0x00007e00c2c20a10 */ /* 0x000fe40007fbe0ff */
[----:B------:R-:W-:Y:S01]  /*b850*/  HMMA.16816.F32.BF16 R48, R152, R50, RZ ;  /* 0x000000329830723c */ /* 0x000fe200000418ff */
[----:B------:R-:W-:Y:S01]  /*b860*/  @P0 IADD3.X R193, R102, c[0x0][0x1fc], RZ, P6, !PT ;  /* 0x00007f0066c10a10 */ /* 0x000fe200037fe4ff */
[----:B------:R-:W-:Y:S02]  /*b870*/  @UP0 UIMAD UR15, UR15, 0x60, URZ ;  /* 0x000000600f0f08a4 */ /* 0x000fe4000f8e023f */
[----:B------:R-:W-:Y:S02]  /*b880*/  @P0 IADD3.X R195, RZ, c[0x0][0x1fc], R102, P5, P1 ;  /* 0x00007f00ffc30a10 */ /* 0x000fe40002fe2466 */
[----:B------:R-:W-:Y:S01]  /*b890*/  @!PT LDS RZ, [RZ] ;  /* 0x00000000fffff984 */ /* 0x000fe20000000800 */
[----:B------:R-:W-:Y:S01]  /*b8a0*/  @!PT LDS RZ, [RZ] ;  /* 0x00000000fffff984 */ /* 0x000fe20000000800 */
[----:B------:R-:W-:Y:S01]  /*b8b0*/  @!PT LDS RZ, [RZ] ;  /* 0x00000000fffff984 */ /* 0x000fe20000000800 */
[----:B------:R1:W-:Y:S01]  /*b8c0*/  @P0 LDGSTS.E.BYPASS.LTC128B.128 [R100+0x100], [R192.64], !P4 ;  /* 0x00100000c0640fae */ /* 0x0003e2000e101d58 */
[----:B------:R-:W-:Y:S01]  /*b8d0*/  IADD3 R102, R238, R2, RZ ;  /* 0x00000002ee667210 */ /* 0x000fe20007ffe0ff */
[C---:B------:R-:W-:Y:S06]  /*b8e0*/  HMMA.16816.F32.BF16 R4, R156.reuse, R160, R4 ;  /* 0x000000a09c04723c */ /* 0x040fec0000041804 */
[----:B------:R2:W-:Y:S02]  /*b8f0*/  @P0 LDGSTS.E.BYPASS.LTC128B.128 [R100+0x3100], [R228.64], !P3 ;  /* 0x03100000e4640fae */ /* 0x0005e4000d901d58 */
[C---:B------:R-:W-:Y:S06]  /*b900*/  HMMA.16816.F32.BF16 R8, R156.reuse, R162, R8 ;  /* 0x000000a29c08723c */ /* 0x040fec0000041808 */
[----:B------:R3:W-:Y:S02]  /*b910*/  @P0 LDGSTS.E.BYPASS.LTC128B.128 [R100+0x6100], [R194.64], !P2 ;  /* 0x06100000c2640fae */ /* 0x0007e4000d101d58 */
[C---:B----4-:R-:W-:Y:S08]  /*b920*/  HMMA.16816.F32.BF16 R12, R156.reuse, R164, R12 ;  /* 0x000000a49c0c723c */ /* 0x050ff0000004180c */
[C---:B------:R-:W-:Y:S04]  /*b930*/  HMMA.16816.F32.BF16 R16, R156.reuse, R166, R16 ;  /* 0x000000a69c10723c */ /* 0x040fe80000041810 */
[----:B-1----:R-:W-:Y:S04]  /*b940*/  @P0 IADD3 R192, P1, R192, UR11, RZ ;  /* 0x0000000bc0c00c10 */ /* 0x002fe8000ff3e0ff */
[C---:B------:R-:W-:Y:S04]  /*b950*/  HMMA.16816.F32.BF16 R20, R156.reuse, R168, R20 ;  /* 0x000000a89c14723c */ /* 0x040fe80000041814 */
[----:B------:R-:W-:Y:S02]  /*b960*/  @P0 IADD3.X R193, R193, UR10, RZ, P1, !PT ;  /* 0x0000000ac1c10c10 */ /* 0x000fe40008ffe4ff */
[C---:B------:R-:W-:Y:S02]  /*b970*/  @P0 IADD3 R160, P6, R192.reuse, UR11, RZ ;  /* 0x0000000bc0a00c10 */ /* 0x040fe4000ffde0ff */
[C---:B------:R-:W-:Y:S01]  /*b980*/  HMMA.16816.F32.BF16 R24, R156.reuse, R170, R24 ;  /* 0x000000aa9c18723c */ /* 0x040fe20000041818 */
[----:B------:R1:W-:Y:S03]  /*b990*/  @P0 LDGSTS.E.BYPASS.LTC128B.128 [R100+0x1100], [R192.64], !P4 ;  /* 0x01100000c0640fae */ /* 0x0003e6000e101d58 */
[C---:B------:R-:W-:Y:S02]  /*b9a0*/  @P0 IADD3.X R161, R193.reuse, UR10, RZ, P6, !PT ;  /* 0x0000000ac1a10c10 */ /* 0x040fe4000b7fe4ff */
[C---:B--2---:R-:W-:Y:S02]  /*b9b0*/  @P0 IADD3 R228, P5, R192.reuse, UR21, RZ ;  /* 0x00000015c0e40c10 */ /* 0x044fe4000ffbe0ff */
[C---:B-----5:R-:W-:Y:S01]  /*b9c0*/  HMMA.16816.F32.BF16 R28, R156.reuse, R172, R28 ;  /* 0x000000ac9c1c723c */ /* 0x060fe2000004181c */
[----:B------:R1:W-:Y:S03]  /*b9d0*/  @P0 LDGSTS.E.BYPASS.LTC128B.128 [R100+0x4100], [R192.64+0x80], !P3 ;  /* 0x04100080c0640fae */ /* 0x0003e6000d901d58 */
[C---:B------:R-:W-:Y:S02]  /*b9e0*/  @P0 IADD3.X R229, R193.reuse, UR20, RZ, P5, !PT ;  /* 0x00000014c1e50c10 */ /* 0x040fe4000affe4ff */
[----:B---3--:R-:W-:Y:S02]  /*b9f0*/  @P0 IADD3 R194, P1, R192, UR23, RZ ;  /* 0x00000017c0c20c10 */ /* 0x008fe4000ff3e0ff */
[C---:B------:R-:W-:Y:S01]  /*ba00*/  HMMA.16816.F32.BF16 R32, R156.reuse, R174, R32 ;  /* 0x000000ae9c20723c */ /* 0x040fe20000041820 */
[----:B------:R1:W-:Y:S03]  /*ba10*/  @P0 LDGSTS.E.BYPASS.LTC128B.128 [R100+0x7100], [R192.64+0x100], !P2 ;  /* 0x07100100c0640fae */ /* 0x0003e6000d101d58 */
[----:B------:R-:W-:Y:S04]  /*ba20*/  @P0 IADD3.X R195, R193, UR22, RZ, P1, !PT ;  /* 0x00000016c1c30c10 */ /* 0x000fe80008ffe4ff */
[C---:B------:R-:W-:Y:S01]  /*ba30*/  HMMA.16816.F32.BF16 R36, R156.reuse, R176, R36 ;  /* 0x000000b09c24723c */ /* 0x040fe20000041824 */
[----:B------:R2:W-:Y:S07]  /*ba40*/  @P0 LDGSTS.E.BYPASS.LTC128B.128 [R100+0x2100], [R160.64], !P4 ;  /* 0x02100000a0640fae */ /* 0x0005ee000e101d58 */
[C---:B------:R-:W-:Y:S01]  /*ba50*/  HMMA.16816.F32.BF16 R40, R156.reuse, R178, R40 ;  /* 0x000000b29c28723c */ /* 0x040fe20000041828 */
[----:B------:R1:W-:Y:S07]  /*ba60*/  @P0 LDGSTS.E.BYPASS.LTC128B.128 [R100+0x5100], [R228.64], !P3 ;  /* 0x05100000e4640fae */ /* 0x0003ee000d901d58 */
[C---:B------:R-:W-:Y:S01]  /*ba70*/  HMMA.16816.F32.BF16 R44, R156.reuse, R180, R44 ;  /* 0x000000b49c2c723c */ /* 0x040fe2000004182c */
[----:B------:R1:W-:Y:S01]  /*ba80*/  @P0 LDGSTS.E.BYPASS.LTC128B.128 [R100+0x8100], [R194.64], !P2 ;  /* 0x08100000c2640fae */ /* 0x0003e2000d101d58 */
[----:B------:R-:W-:Y:S01]  /*ba90*/  PLOP3.LUT P0, PT, PT, PT, UP0, 0x80, 0x0 ;  /* 0x000000000000781c */ /* 0x000fe20003f0f008 */
[----:B------:R-:W-:Y:S04]  /*baa0*/  UISETP.GE.AND UP0, UPT, UR12, 0x1, UPT ;  /* 0x000000010c00788c */ /* 0x000fe8000bf06270 */
[----:B------:R-:W-:Y:S01]  /*bab0*/  USEL UR12, UR26, URZ, !UP0 ;  /* 0x0000003f1a0c7287 */ /* 0x000fe2000c000000 */
[----:B------:R-:W-:Y:S01]  /*bac0*/  HMMA.16816.F32.BF16 R48, R156, R182, R48 ;  /* 0x000000b69c30723c */ /* 0x000fe20000041830 */
[----:B------:R-:W-:Y:S01]  /*bad0*/  LDSM.16.M88.4 R164, [R3+0x13100] ;  /* 0x0131000003a4783b */ /* 0x000fe20000000200 */
[----:B------:R-:W-:Y:S07]  /*bae0*/  UISETP.GE.AND UP0, UPT, UR5, 0x1, UPT ;  /* 0x000000010500788c */ /* 0x000fee000bf06270 */
[----:B--2---:R-:W2:Y:S08]  /*baf0*/  LDSM.16.M88.4 R160, [R3+0x12100] ;  /* 0x0121000003a0783b */ /* 0x004eb00000000200 */
[----:B------:R-:W0:Y:S01]  /*bb00*/  LDGDEPBAR ;  /* 0x00000000000079af */ /* 0x000e220000000000 */
[----:B-1----:R-:W-:Y:S04]  /*bb10*/  IADD3 R100, R238, UR4, R237 ;  /* 0x00000004ee647c10 */ /* 0x002fe8000fffe0ed */
[----:B------:R-:W-:Y:S03]  /*bb20*/  IADD3 R100, R239, R100, RZ ;  /* 0x00000064ef647210 */ /* 0x000fe60007ffe0ff */
[----:B------:R-:W1:Y:S08]  /*bb30*/  LDSM.16.M88.4 R192, [R3+0x12900] ;  /* 0x0129000003c0783b */ /* 0x000e700000000200 */
[----:B------:R-:W3:Y:S08]  /*bb40*/  LDSM.16.M88.4 R168, [R3+0x13900] ;  /* 0x0139000003a8783b */ /* 0x000ef00000000200 */
[----:B------:R-:W4:Y:S01]  /*bb50*/  LDSM.16.M88.4 R172, [R3+0x14100] ;  /* 0x0141000003ac783b */ /* 0x000f220000000200 */
[C---:B--2---:R-:W-:Y:S07]  /*bb60*/  HMMA.16816.F32.BF16 R4, R184.reuse, R160, R4 ;  /* 0x000000a0b804723c */ /* 0x044fee0000041804 */
[----:B------:R-:W-:Y:S01]  /*bb70*/  LDSM.16.M88.4 R176, [R102+0x12100] ;  /* 0x0121000066b0783b */ /* 0x000fe20000000200 */
[C---:B------:R-:W-:Y:S07]  /*bb80*/  HMMA.16816.F32.BF16 R8, R184.reuse, R162, R8 ;  /* 0x000000a2b808723c */ /* 0x040fee0000041808 */
[----:B------:R-:W2:Y:S01]  /*bb90*/  LDSM.16.M88.4 R160, [R3+0x14900] ;  /* 0x0149000003a0783b */ /* 0x000ea20000000200 */
[C---:B-1----:R-:W-:Y:S07]  /*bba0*/  HMMA.16816.F32.BF16 R12, R184.reuse, R192, R12 ;  /* 0x000000c0b80c723c */ /* 0x042fee000004180c */
[----:B------:R-:W1:Y:S01]  /*bbb0*/  LDSM.16.M88.4 R180, [R102+0x12900] ;  /* 0x0129000066b4783b */ /* 0x000e620000000200 */
[C---:B------:R-:W-:Y:S07]  /*bbc0*/  HMMA.16816.F32.BF16 R16, R184.reuse, R194, R16 ;  /* 0x000000c2b810723c */ /* 0x040fee0000041810 */
[----:B------:R-:W-:Y:S01]  /*bbd0*/  LDSM.16.M88.4 R192, [R237+UR4+0x16100] ;  /* 0x01610004edc0783b */ /* 0x000fe20008000200 */
[C---:B------:R-:W-:Y:S07]  /*bbe0*/  HMMA.16816.F32.BF16 R20, R184.reuse, R164, R20 ;  /* 0x000000a4b814723c */ /* 0x040fee0000041814 */
[----:B------:R-:W-:Y:S01]  /*bbf0*/  LDSM.16.M88.4 R228, [R237+UR4+0x16900] ;  /* 0x01690004ede4783b */ /* 0x000fe20008000200 */
[C---:B------:R-:W-:Y:S07]  /*bc00*/  HMMA.16816.F32.BF16 R24, R184.reuse, R166, R24 ;  /* 0x000000a6b818723c */ /* 0x040fee0000041818 */
[----:B------:R-:W5:Y:S01]  /*bc10*/  LDSM.16.M88.4 R164, [R102+0x13100] ;  /* 0x0131000066a4783b */ /* 0x000f620000000200 */
[C---:B---3--:R-:W-:Y:S07]  /*bc20*/  HMMA.16816.F32.BF16 R28, R184.reuse, R168, R28 ;  /* 0x000000a8b81c723c */ /* 0x048fee000004181c */
[----:B------:R-:W-:Y:S01]  /*bc30*/  LDSM.16.M88.4 R232, [R2+0x19900] ;  /* 0x0199000002e8783b */ /* 0x000fe20000000200 */
[C---:B------:R-:W-:Y:S07]  /*bc40*/  HMMA.16816.F32.BF16 R32, R184.reuse, R170, R32 ;  /* 0x000000aab820723c */ /* 0x040fee0000041820 */
[----:B------:R-:W3:Y:S01]  /*bc50*/  LDSM.16.M88.4 R168, [R102+0x13900] ;  /* 0x0139000066a8783b */ /* 0x000ee20000000200 */
[C---:B----4-:R-:W-:Y:S08]  /*bc60*/  HMMA.16816.F32.BF16 R36, R184.reuse, R172, R36 ;  /* 0x000000acb824723c */ /* 0x050ff00000041824 */
[C---:B------:R-:W-:Y:S01]  /*bc70*/  HMMA.16816.F32.BF16 R40, R184.reuse, R174, R40 ;  /* 0x000000aeb828723c */ /* 0x040fe20000041828 */
[----:B------:R-:W-:Y:S07]  /*bc80*/  LDSM.16.M88.4 R172, [R102+0x14900] ;  /* 0x0149000066ac783b */ /* 0x000fee0000000200 */
[C---:B--2---:R-:W-:Y:S08]  /*bc90*/  HMMA.16816.F32.BF16 R44, R184.reuse, R160, R44 ;  /* 0x000000a0b82c723c */ /* 0x044ff0000004182c */
[----:B------:R-:W-:Y:S01]  /*bca0*/  HMMA.16816.F32.BF16 R48, R184, R162, R48 ;  /* 0x000000a2b830723c */ /* 0x000fe20000041830 */
[----:B------:R-:W2:Y:S07]  /*bcb0*/  LDSM.16.M88.4 R160, [R102+0x14100] ;  /* 0x0141000066a0783b */ /* 0x000eae0000000200 */
[C---:B------:R-:W-:Y:S08]  /*bcc0*/  HMMA.16816.F32.BF16 R4, R188.reuse, R176, R4 ;  /* 0x000000b0bc04723c */ /* 0x040ff00000041804 */
[C---:B------:R-:W-:Y:S01]  /*bcd0*/  HMMA.16816.F32.BF16 R8, R188.reuse, R178, R8 ;  /* 0x000000b2bc08723c */ /* 0x040fe20000041808 */
[----:B------:R-:W4:Y:S07]  /*bce0*/  LDSM.16.M88.4 R176, [R237+UR4+0x15100] ;  /* 0x01510004edb0783b */ /* 0x000f2e0008000200 */
[C---:B-1----:R-:W-:Y:S08]  /*bcf0*/  HMMA.16816.F32.BF16 R12, R188.reuse, R180, R12 ;  /* 0x000000b4bc0c723c */ /* 0x042ff0000004180c */
[C---:B------:R-:W-:Y:S01]  /*bd00*/  HMMA.16816.F32.BF16 R16, R188.reuse, R182, R16 ;  /* 0x000000b6bc10723c */ /* 0x040fe20000041810 */
[----:B------:R-:W1:Y:S07]  /*bd10*/  LDSM.16.M88.4 R180, [R237+UR4+0x15900] ;  /* 0x01590004edb4783b */ /* 0x000e6e0008000200 */
[C---:B-----5:R-:W-:Y:S08]  /*bd20*/  HMMA.16816.F32.BF16 R20, R188.reuse, R164, R20 ;  /* 0x000000a4bc14723c */ /* 0x060ff00000041814 */
[C---:B------:R-:W-:Y:S01]  /*bd30*/  HMMA.16816.F32.BF16 R24, R188.reuse, R166, R24 ;  /* 0x000000a6bc18723c */ /* 0x040fe20000041818 */
[----:B------:R-:W5:Y:S07]  /*bd40*/  LDSM.16.M88.4 R164, [R237+UR4+0x17100] ;  /* 0x01710004eda4783b */ /* 0x000f6e0008000200 */
[C---:B---3--:R-:W-:Y:S08]  /*bd50*/  HMMA.16816.F32.BF16 R28, R188.reuse, R168, R28 ;  /* 0x000000a8bc1c723c */ /* 0x048ff0000004181c */
[C---:B------:R-:W-:Y:S01]  /*bd60*/  HMMA.16816.F32.BF16 R32, R188.reuse, R170, R32 ;  /* 0x000000aabc20723c */ /* 0x040fe20000041820 */
[----:B------:R-:W3:Y:S07]  /*bd70*/  LDSM.16.M88.4 R168, [R237+UR4+0x17900] ;  /* 0x01790004eda8783b */ /* 0x000eee0008000200 */
[C---:B--2---:R-:W-:Y:S08]  /*bd80*/  HMMA.16816.F32.BF16 R36, R188.reuse, R160, R36 ;  /* 0x000000a0bc24723c */ /* 0x044ff00000041824 */
[C---:B------:R-:W-:Y:S01]  /*bd90*/  HMMA.16816.F32.BF16 R40, R188.reuse, R162, R40 ;  /* 0x000000a2bc28723c */ /* 0x040fe20000041828 */
[----:B------:R-:W2:Y:S07]  /*bda0*/  LDSM.16.M88.4 R160, [R2+0x15100] ;  /* 0x0151000002a0783b */ /* 0x000eae0000000200 */
[C---:B------:R-:W-:Y:S08]  /*bdb0*/  HMMA.16816.F32.BF16 R44, R188.reuse, R172, R44 ;  /* 0x000000acbc2c723c */ /* 0x040ff0000004182c */
[----:B------:R-:W-:Y:S01]  /*bdc0*/  HMMA.16816.F32.BF16 R48, R188, R174, R48 ;  /* 0x000000aebc30723c */ /* 0x000fe20000041830 */
[----:B------:R-:W2:Y:S07]  /*bdd0*/  LDSM.16.M88.4 R172, [R2+0x15900] ;  /* 0x0159000002ac783b */ /* 0x000eae0000000200 */
[C---:B----4-:R-:W-:Y:S08]  /*bde0*/  HMMA.16816.F32.BF16 R4, R196.reuse, R176, R4 ;  /* 0x000000b0c404723c */ /* 0x050ff00000041804 */
[C---:B------:R-:W-:Y:S01]  /*bdf0*/  HMMA.16816.F32.BF16 R8, R196.reuse, R178, R8 ;  /* 0x000000b2c408723c */ /* 0x040fe20000041808 */
[----:B------:R-:W4:Y:S07]  /*be00*/  LDSM.16.M88.4 R176, [R2+0x16100] ;  /* 0x0161000002b0783b */ /* 0x000f2e0000000200 */
[C---:B-1----:R-:W-:Y:S08]  /*be10*/  HMMA.16816.F32.BF16 R12, R196.reuse, R180, R12 ;  /* 0x000000b4c40c723c */ /* 0x042ff0000004180c */
        /* <DEDUP_REMOVED lines=8> */
[C---:B-----5:R-:W-:Y:S08]  /*bea0*/  HMMA.16816.F32.BF16 R36, R196.reuse, R164, R36 ;  /* 0x000000a4c424723c */ /* 0x060ff00000041824 */
[C---:B------:R-:W-:Y:S01]  /*beb0*/  HMMA.16816.F32.BF16 R40, R196.reuse, R166, R40 ;  /* 0x000000a6c428723c */ /* 0x040fe20000041828 */
[----:B------:R-:W1:Y:S07]  /*bec0*/  LDSM.16.M88.4 R164, [R2+0x16900] ;  /* 0x0169000002a4783b */ /* 0x000e6e0000000200 */
[C---:B---3--:R-:W-:Y:S08]  /*bed0*/  HMMA.16816.F32.BF16 R44, R196.reuse, R168, R44 ;  /* 0x000000a8c42c723c */ /* 0x048ff0000004182c */
[----:B------:R-:W-:Y:S01]  /*bee0*/  HMMA.16816.F32.BF16 R48, R196, R170, R48 ;  /* 0x000000aac430723c */ /* 0x000fe20000041830 */
[----:B------:R-:W3:Y:S07]  /*bef0*/  LDSM.16.M88.4 R168, [R2+0x17100] ;  /* 0x0171000002a8783b */ /* 0x000eee0000000200 */
[C---:B--2---:R-:W-:Y:S08]  /*bf00*/  HMMA.16816.F32.BF16 R4, R200.reuse, R160, R4 ;  /* 0x000000a0c804723c */ /* 0x044ff00000041804 */
[C---:B------:R-:W-:Y:S01]  /*bf10*/  HMMA.16816.F32.BF16 R8, R200.reuse, R162, R8 ;  /* 0x000000a2c808723c */ /* 0x040fe20000041808 */
[----:B------:R-:W2:Y:S07]  /*bf20*/  LDSM.16.M88.4 R160, [R3+0x16100] ;  /* 0x0161000003a0783b */ /* 0x000eae0000000200 */
[C---:B------:R-:W-:Y:S08]  /*bf30*/  HMMA.16816.F32.BF16 R12, R200.reuse, R172, R12 ;  /* 0x000000acc80c723c */ /* 0x040ff0000004180c */
[C---:B------:R-:W-:Y:S01]  /*bf40*/  HMMA.16816.F32.BF16 R16, R200.reuse, R174, R16 ;  /* 0x000000aec810723c */ /* 0x040fe20000041810 */
[----:B------:R-:W5:Y:S07]  /*bf50*/  LDSM.16.M88.4 R172, [R3+0x16900] ;  /* 0x0169000003ac783b */ /* 0x000f6e0000000200 */
[C---:B----4-:R-:W-:Y:S08]  /*bf60*/  HMMA.16816.F32.BF16 R20, R200.reuse, R176, R20 ;  /* 0x000000b0c814723c */ /* 0x050ff00000041814 */
[C---:B------:R-:W-:Y:S01]  /*bf70*/  HMMA.16816.F32.BF16 R24, R200.reuse, R178, R24 ;  /* 0x000000b2c818723c */ /* 0x040fe20000041818 */
[----:B------:R-:W-:Y:S07]  /*bf80*/  LDSM.16.M88.4 R176, [R100+0x16100] ;  /* 0x0161000064b0783b */ /* 0x000fee0000000200 */
[C---:B-1----:R-:W-:Y:S08]  /*bf90*/  HMMA.16816.F32.BF16 R28, R200.reuse, R164, R28 ;  /* 0x000000a4c81c723c */ /* 0x042ff0000004181c */
[C---:B------:R-:W-:Y:S01]  /*bfa0*/  HMMA.16816.F32.BF16 R32, R200.reuse, R166, R32 ;  /* 0x000000a6c820723c */ /* 0x040fe20000041820 */
[----:B------:R-:W1:Y:S07]  /*bfb0*/  LDSM.16.M88.4 R164, [R3+0x17100] ;  /* 0x0171000003a4783b */ /* 0x000e6e0000000200 */
[C---:B---3--:R-:W-:Y:S08]  /*bfc0*/  HMMA.16816.F32.BF16 R36, R200.reuse, R168, R36 ;  /* 0x000000a8c824723c */ /* 0x048ff00000041824 */
[C---:B------:R-:W-:Y:S01]  /*bfd0*/  HMMA.16816.F32.BF16 R40, R200.reuse, R170, R40 ;  /* 0x000000aac828723c */ /* 0x040fe20000041828 */
[----:B------:R-:W3:Y:S07]  /*bfe0*/  LDSM.16.M88.4 R168, [R3+0x17900] ;  /* 0x0179000003a8783b */ /* 0x000eee0000000200 */
[C---:B------:R-:W-:Y:S08]  /*bff0*/  HMMA.16816.F32.BF16 R44, R200.reuse, R180, R44 ;  /* 0x000000b4c82c723c */ /* 0x040ff0000004182c */
[----:B------:R-:W-:Y:S01]  /*c000*/  HMMA.16816.F32.BF16 R48, R200, R182, R48 ;  /* 0x000000b6c830723c */ /* 0x000fe20000041830 */
[----:B------:R-:W-:Y:S07]  /*c010*/  LDSM.16.M88.4 R180, [R100+0x16900] ;  /* 0x0169000064b4783b */ /* 0x000fee0000000200 */
[C---:B------:R-:W-:Y:S08]  /*c020*/  HMMA.16816.F32.BF16 R4, R204.reuse, R192, R4 ;  /* 0x000000c0cc04723c */ /* 0x040ff00000041804 */
[C---:B------:R-:W-:Y:S01]  /*c030*/  HMMA.16816.F32.BF16 R8, R204.reuse, R194, R8 ;  /* 0x000000c2cc08723c */ /* 0x040fe20000041808 */
[----:B------:R-:W-:Y:S07]  /*c040*/  LDSM.16.M88.4 R192, [R237+UR4+0x18100] ;  /* 0x01810004edc0783b */ /* 0x000fee0008000200 */
[C---:B------:R-:W-:Y:S08]  /*c050*/  HMMA.16816.F32.BF16 R12, R204.reuse, R228, R12 ;  /* 0x000000e4cc0c723c */ /* 0x040ff0000004180c */
[C---:B------:R-:W-:Y:S01]  /*c060*/  HMMA.16816.F32.BF16 R16, R204.reuse, R230, R16 ;  /* 0x000000e6cc10723c */ /* 0x040fe20000041810 */
[----:B------:R-:W-:Y:S07]  /*c070*/  LDSM.16.M88.4 R228, [R237+UR4+0x1a900] ;  /* 0x01a90004ede4783b */ /* 0x000fee0008000200 */
[C---:B--2---:R-:W-:Y:S08]  /*c080*/  HMMA.16816.F32.BF16 R20, R204.reuse, R160, R20 ;  /* 0x000000a0cc14723c */ /* 0x044ff00000041814 */
[C---:B------:R-:W-:Y:S01]  /*c090*/  HMMA.16816.F32.BF16 R24, R204.reuse, R162, R24 ;  /* 0x000000a2cc18723c */ /* 0x040fe20000041818 */
[----:B------:R-:W2:Y:S07]  /*c0a0*/  LDSM.16.M88.4 R160, [R102+0x15100] ;  /* 0x0151000066a0783b */ /* 0x000eae0000000200 */
[C---:B-----5:R-:W-:Y:S08]  /*c0b0*/  HMMA.16816.F32.BF16 R28, R204.reuse, R172, R28 ;  /* 0x000000accc1c723c */ /* 0x060ff0000004181c */
[C---:B------:R-:W-:Y:S01]  /*c0c0*/  HMMA.16816.F32.BF16 R32, R204.reuse, R174, R32 ;  /* 0x000000aecc20723c */ /* 0x040fe20000041820 */
[----:B------:R-:W4:Y:S07]  /*c0d0*/  LDSM.16.M88.4 R172, [R100+0x15900] ;  /* 0x0159000064ac783b */ /* 0x000f2e0000000200 */
[C---:B-1----:R-:W-:Y:S08]  /*c0e0*/  HMMA.16816.F32.BF16 R36, R204.reuse, R164, R36 ;  /* 0x000000a4cc24723c */ /* 0x042ff00000041824 */
[C---:B------:R-:W-:Y:S01]  /*c0f0*/  HMMA.16816.F32.BF16 R40, R204.reuse, R166, R40 ;  /* 0x000000a6cc28723c */ /* 0x040fe20000041828 */
[----:B------:R-:W1:Y:S07]  /*c100*/  LDSM.16.M88.4 R164, [R100+0x17100] ;  /* 0x0171000064a4783b */ /* 0x000e6e0000000200 */
[C---:B---3--:R-:W-:Y:S08]  /*c110*/  HMMA.16816.F32.BF16 R44, R204.reuse, R168, R44 ;  /* 0x000000a8cc2c723c */ /* 0x048ff0000004182c */
[----:B------:R-:W-:Y:S01]  /*c120*/  HMMA.16816.F32.BF16 R48, R204, R170, R48 ;  /* 0x000000aacc30723c */ /* 0x000fe20000041830 */
[----:B------:R-:W3:Y:S07]  /*c130*/  LDSM.16.M88.4 R168, [R100+0x17900] ;  /* 0x0179000064a8783b */ /* 0x000eee0000000200 */
[C---:B--2---:R-:W-:Y:S08]  /*c140*/  HMMA.16816.F32.BF16 R4, R208.reuse, R160, R4 ;  /* 0x000000a0d004723c */ /* 0x044ff00000041804 */
[C---:B------:R-:W-:Y:S01]  /*c150*/  HMMA.16816.F32.BF16 R8, R208.reuse, R162, R8 ;  /* 0x000000a2d008723c */ /* 0x040fe20000041808 */
[----:B------:R-:W2:Y:S07]  /*c160*/  LDSM.16.M88.4 R160, [R237+UR4+0x18900] ;  /* 0x01890004eda0783b */ /* 0x000eae0008000200 */
[C---:B----4-:R-:W-:Y:S08]  /*c170*/  HMMA.16816.F32.BF16 R12, R208.reuse, R172, R12 ;  /* 0x000000acd00c723c */ /* 0x050ff0000004180c */
[C---:B------:R-:W-:Y:S01]  /*c180*/  HMMA.16816.F32.BF16 R16, R208.reuse, R174, R16 ;  /* 0x000000aed010723c */ /* 0x040fe20000041810 */
[----:B------:R-:W4:Y:S07]  /*c190*/  LDSM.16.M88.4 R172, [R237+UR4+0x19100] ;  /* 0x01910004edac783b */ /* 0x000f2e0008000200 */
[C---:B------:R-:W-:Y:S08]  /*c1a0*/  HMMA.16816.F32.BF16 R20, R208.reuse, R176, R20 ;  /* 0x000000b0d014723c */ /* 0x040ff00000041814 */
[C---:B------:R-:W-:Y:S01]  /*c1b0*/  HMMA.16816.F32.BF16 R24, R208.reuse, R178, R24 ;  /* 0x000000b2d018723c */ /* 0x040fe20000041818 */
[----:B------:R-:W5:Y:S07]  /*c1c0*/  LDSM.16.M88.4 R176, [R237+UR4+0x19900] ;  /* 0x01990004edb0783b */ /* 0x000f6e0008000200 */
[C---:B------:R-:W-:Y:S08]  /*c1d0*/  HMMA.16816.F32.BF16 R28, R208.reuse, R180, R28 ;  /* 0x000000b4d01c723c */ /* 0x040ff0000004181c */
[C---:B------:R-:W-:Y:S01]  /*c1e0*/  HMMA.16816.F32.BF16 R32, R208.reuse, R182, R32 ;  /* 0x000000b6d020723c */ /* 0x040fe20000041820 */
[----:B------:R-:W2:Y:S07]  /*c1f0*/  LDSM.16.M88.4 R180, [R237+UR4+0x1a100] ;  /* 0x01a10004edb4783b */ /* 0x000eae0008000200 */
[C---:B-1----:R-:W-:Y:S08]  /*c200*/  HMMA.16816.F32.BF16 R36, R208.reuse, R164, R36 ;  /* 0x000000a4d024723c */ /* 0x042ff00000041824 */
[C---:B------:R-:W-:Y:S01]  /*c210*/  HMMA.16816.F32.BF16 R40, R208.reuse, R166, R40 ;  /* 0x000000a6d028723c */ /* 0x040fe20000041828 */
[----:B------:R-:W1:Y:S07]  /*c220*/  LDSM.16.M88.4 R164, [R2+0x18100] ;  /* 0x0181000002a4783b */ /* 0x000e6e0000000200 */
[C---:B---3--:R-:W-:Y:S08]  /*c230*/  HMMA.16816.F32.BF16 R44, R208.reuse, R168, R44 ;  /* 0x000000a8d02c723c */ /* 0x048ff0000004182c */
[----:B------:R-:W-:Y:S01]  /*c240*/  HMMA.16816.F32.BF16 R48, R208, R170, R48 ;  /* 0x000000aad030723c */ /* 0x000fe20000041830 */
[----:B------:R-:W3:Y:S07]  /*c250*/  LDSM.16.M88.4 R168, [R2+0x18900] ;  /* 0x0189000002a8783b */ /* 0x000eee0000000200 */
[C---:B------:R-:W-:Y:S08]  /*c260*/  HMMA.16816.F32.BF16 R4, R212.reuse, R192, R4 ;  /* 0x000000c0d404723c */ /* 0x040ff00000041804 */
        /* <DEDUP_REMOVED lines=32> */
[C---:B----4-:R-:W-:Y:S08]  /*c470*/  HMMA.16816.F32.BF16 R44, R216.reuse, R172, R44 ;  /* 0x000000acd82c723c */ /* 0x050ff0000004182c */
[----:B------:R-:W-:Y:S08]  /*c480*/  HMMA.16816.F32.BF16 R48, R216, R174, R48 ;  /* 0x000000aed830723c */ /* 0x000ff00000041830 */
[C---:B-----5:R-:W-:Y:S08]  /*c490*/  HMMA.16816.F32.BF16 R4, R220.reuse, R176, R4 ;  /* 0x000000b0dc04723c */ /* 0x060ff00000041804 */
[C---:B------:R-:W-:Y:S08]  /*c4a0*/  HMMA.16816.F32.BF16 R8, R220.reuse, R178, R8 ;  /* 0x000000b2dc08723c */ /* 0x040ff00000041808 */
[C---:B-1----:R-:W-:Y:S08]  /*c4b0*/  HMMA.16816.F32.BF16 R12, R220.reuse, R164, R12 ;  /* 0x000000a4dc0c723c */ /* 0x042ff0000004180c */
        /* <DEDUP_REMOVED lines=42> */
[----:B------:R2:W-:Y:S10]  /*c760*/  MUFU.TANH R165, R11 ;  /* 0x0000000b00a57308 */ /* 0x0005f40000002400 */
[----:B------:R-:W5:Y:S10]  /*c770*/  MUFU.TANH R162, R12 ;  /* 0x0000000c00a27308 */ /* 0x000f740000002400 */
[----:B------:R-:W3:Y:S01]  /*c780*/  MUFU.TANH R163, R13 ;  /* 0x0000000d00a37308 */ /* 0x000ee20000002400 */
[C---:B-1----:R-:W-:Y:S01]  /*c790*/  HMMA.16816.F32.BF16 R20, R224.reuse, R4, R20 ;  /* 0x00000004e014723c */ /* 0x042fe20000041814 */
[----:B--2---:R-:W1:Y:S08]  /*c7a0*/  LDSM.16.M88.4 R8, [R100+0x19900] ;  /* 0x019900006408783b */ /* 0x004e700000000200 */
[----:B------:R-:W2:Y:S01]  /*c7b0*/  MUFU.TANH R173, R14 ;  /* 0x0000000e00ad7308 */ /* 0x000ea20000002400 */
        /* <DEDUP_REMOVED lines=19> */
[----:B------:R-:W-:Y:S07]  /*c8f0*/  BAR.SYNC.DEFER_BLOCKING 0x0 ;  /* 0x0000000000007b1d */ /* 0x000fee0000010000 */
[C---:B------:R-:W-:Y:S04]  /*c900*/  HMMA.16816.F32.BF16 R40, R224.reuse, R6, R40 ;  /* 0x00000006e028723c */ /* 0x040fe80000041828 */
[----:B------:R-:W-:Y:S02]  /*c910*/  FMUL.FTZ R28, R28, c[0x0][0x320] ;  /* 0x0000c8001c1c7a20 */ /* 0x000fe40000410000 */
[----:B------:R-:W-:Y:S02]  /*c920*/  FMUL.FTZ R29, R29, c[0x0][0x320] ;  /* 0x0000c8001d1d7a20 */ /* 0x000fe40000410000 */
[----:B------:R-:W-:Y:S01]  /*c930*/  FMUL.FTZ R30, R30, c[0x0][0x320] ;  /* 0x0000c8001e1e7a20 */ /* 0x000fe20000410000 */
[----:B---3--:R-:W-:Y:S03]  /*c940*/  FMNMX.FTZ R100, R102, R2, !PT ;  /* 0x0000000266647209 */ /* 0x008fe60007810000 */
[----:B------:R-:W-:Y:S01]  /*c950*/  FMUL.FTZ R31, R31, c[0x0][0x320] ;  /* 0x0000c8001f1f7a20 */ /* 0x000fe20000410000 */
[----:B----4-:R-:W-:Y:S01]  /*c960*/  FMNMX.FTZ R2, R164, R3, !PT ;  /* 0x00000003a4027209 */ /* 0x010fe20007810000 */
[----:B------:R-:W-:Y:S01]  /*c970*/  FMUL.FTZ R32, R32, c[0x0][0x320] ;  /* 0x0000c80020207a20 */ /* 0x000fe20000410000 */
[----:B-----5:R-:W-:Y:S01]  /*c980*/  FMNMX.FTZ R100, R162, R100, !PT ;  /* 0x00000064a2647209 */ /* 0x020fe20007810000 */
[----:B------:R-:W-:Y:S01]  /*c990*/  FMUL.FTZ R36, R36, c[0x0][0x320] ;  /* 0x0000c80024247a20 */ /* 0x000fe20000410000 */
[----:B------:R-:W2:Y:S01]  /*c9a0*/  MUFU.TANH R172, R17 ;  /* 0x0000001100ac7308 */ /* 0x000ea20000002400 */
[----:B------:R-:W-:Y:S01]  /*c9b0*/  LDSM.16.MT88.4 R12, [R103+UR4+0x100] ;  /* 0x00010004670c783b */ /* 0x000fe20008004200 */
[----:B------:R-:W-:Y:S01]  /*c9c0*/  FMUL.FTZ R37, R37, c[0x0][0x320] ;  /* 0x0000c80025257a20 */ /* 0x000fe20000410000 */
[----:B------:R-:W-:Y:S01]  /*c9d0*/  FMNMX.FTZ R2, R165, R2, !PT ;  /* 0x00000002a5027209 */ /* 0x000fe20007810000 */
[----:B------:R-:W-:Y:S01]  /*c9e0*/  FMUL.FTZ R38, R38, c[0x0][0x320] ;  /* 0x0000c80026267a20 */ /* 0x000fe20000410000 */
[----:B------:R-:W-:Y:S01]  /*c9f0*/  FMNMX.FTZ R100, R163, R100, !PT ;  /* 0x00000064a3647209 */ /* 0x000fe20007810000 */
[----:B------:R-:W-:Y:S01]  /*ca00*/  FMUL.FTZ R39, R39, c[0x0][0x320] ;  /* 0x0000c80027277a20 */ /* 0x000fe20000410000 */
[----:B------:R-:W-:Y:S01]  /*ca10*/  FMNMX.FTZ R2, R173, R2, !PT ;  /* 0x00000002ad027209 */ /* 0x000fe20007810000 */
[C---:B-1----:R-:W-:Y:S02]  /*ca20*/  HMMA.16816.F32.BF16 R44, R224.reuse, R8, R44 ;  /* 0x00000008e02c723c */ /* 0x042fe4000004182c */
[----:B------:R-:W-:Y:S01]  /*ca30*/  MUFU.TANH R193, R28 ;  /* 0x0000001c00c17308 */ /* 0x000fe20000002400 */
[----:B------:R-:W-:Y:S01]  /*ca40*/  FMUL.FTZ R33, R33, c[0x0][0x320] ;  /* 0x0000c80021217a20 */ /* 0x000fe20000410000 */
[----:B------:R-:W-:Y:S01]  /*ca50*/  FMNMX.FTZ R100, R171, R100, !PT ;  /* 0x00000064ab647209 */ /* 0x000fe20007810000 */
[----:B------:R-:W-:Y:S01]  /*ca60*/  FMUL.FTZ R34, R34, c[0x0][0x320] ;  /* 0x0000c80022227a20 */ /* 0x000fe20000410000 */
[----:B------:R-:W-:Y:S01]  /*ca70*/  FMNMX.FTZ R2, R175, R2, !PT ;  /* 0x00000002af027209 */ /* 0x000fe20007810000 */
[----:B------:R-:W-:Y:S01]  /*ca80*/  FMUL.FTZ R35, R35, c[0x0][0x320] ;  /* 0x0000c80023237a20 */ /* 0x000fe20000410000 */
[----:B------:R-:W-:Y:S04]  /*ca90*/  HMMA.16816.F32.BF16 R48, R224, R10, R48 ;  /* 0x0000000ae030723c */ /* 0x000fe80000041830 */
[----:B------:R-:W1:Y:S01]  /*caa0*/  MUFU.TANH R180, R24 ;  /* 0x0000001800b47308 */ /* 0x000e620000002400 */
[----:B------:R-:W-:Y:S02]  /*cab0*/  FMUL.FTZ R42, R42, c[0x0][0x320] ;  /* 0x0000c8002a2a7a20 */ /* 0x000fe40000410000 */
[----:B------:R-:W-:Y:S01]  /*cac0*/  FMUL.FTZ R40, R40, c[0x0][0x320] ;  /* 0x0000c80028287a20 */ /* 0x000fe20000410000 */
[----:B--2---:R-:W-:Y:S01]  /*cad0*/  FMNMX.FTZ R100, R172, R100, !PT ;  /* 0x00000064ac647209 */ /* 0x004fe20007810000 */
[----:B------:R-:W-:Y:S03]  /*cae0*/  FMUL.FTZ R41, R41, c[0x0][0x320] ;  /* 0x0000c80029297a20 */ /* 0x000fe60000410000 */
[----:B------:R-:W-:Y:S01]  /*caf0*/  FMNMX.FTZ R100, R177, R100, !PT ;  /* 0x00000064b1647209 */ /* 0x000fe20007810000 */
[----:B------:R-:W-:Y:S01]  /*cb00*/  FMUL.FTZ R43, R43, c[0x0][0x320] ;  /* 0x0000c8002b2b7a20 */ /* 0x000fe20000410000 */
[----:B------:R-:W2:Y:S02]  /*cb10*/  MUFU.TANH R179, R25 ;  /* 0x0000001900b37308 */ /* 0x000ea40000002400 */
[----:B------:R-:W-:Y:S01]  /*cb20*/  FMNMX.FTZ R100, R178, R100, !PT ;  /* 0x00000064b2647209 */ /* 0x000fe20007810000 */
        /* <DEDUP_REMOVED lines=10> */
[----:B------:R-:W1:Y:S01]  /*cbd0*/  MUFU.TANH R241, R32 ;  /* 0x0000002000f17308 */ /* 0x000e620000002400 */
[----:B--2---:R-:W-:Y:S04]  /*cbe0*/  FMNMX.FTZ R100, R179, R100, !PT ;  /* 0x00000064b3647209 */ /* 0x004fe80007810000 */
[----:B------:R-:W-:Y:S05]  /*cbf0*/  FMNMX.FTZ R100, R193, R100, !PT ;  /* 0x00000064c1647209 */ /* 0x000fea0007810000 */
[----:B------:R-:W2:Y:S01]  /*cc00*/  MUFU.TANH R242, R33 ;  /* 0x0000002100f27308 */ /* 0x000ea20000002400 */
[----:B---3--:R-:W-:Y:S09]  /*cc10*/  FMNMX.FTZ R100, R194, R100, !PT ;  /* 0x00000064c2647209 */ /* 0x008ff20007810000 */
[----:B------:R-:W3:Y:S01]  /*cc20*/  MUFU.TANH R233, R36 ;  /* 0x0000002400e97308 */ /* 0x000ee20000002400 */
[----:B-1----:R-:W-:Y:S09]  /*cc30*/  FMNMX.FTZ R100, R241, R100, !PT ;  /* 0x00000064f1647209 */ /* 0x002ff20007810000 */
[----:B------:R-:W-:Y:S01]  /*cc40*/  MUFU.TANH R250, R48 ;  /* 0x0000003000fa7308 */ /* 0x000fe20000002400 */
[----:B--2---:R-:W-:Y:S09]  /*cc50*/  FMNMX.FTZ R100, R242, R100, !PT ;  /* 0x00000064f2647209 */ /* 0x004ff20007810000 */
[----:B------:R-:W1:Y:S01]  /*cc60*/  MUFU.TANH R251, R42 ;  /* 0x0000002a00fb7308 */ /* 0x000e620000002400 */
[----:B---3--:R-:W-:Y:S09]  /*cc70*/  FMNMX.FTZ R100, R233, R100, !PT ;  /* 0x00000064e9647209 */ /* 0x008ff20007810000 */
[----:B------:R-:W2:Y:S10]  /*cc80*/  MUFU.TANH R24, R37 ;  /* 0x0000002500187308 */ /* 0x000eb40000002400 */
[----:B------:R-:W3:Y:S01]  /*cc90*/  MUFU.TANH R245, R40 ;  /* 0x0000002800f57308 */ /* 0x000ee20000002400 */
[----:B-1----:R-:W-:Y:S09]  /*cca0*/  MOV R48, R251 ;  /* 0x000000fb00307202 */ /* 0x002ff20000000f00 */
        /* <DEDUP_REMOVED lines=9> */
[----:B---3--:R-:W-:Y:S04]  /*cd40*/  FMNMX.FTZ R100, R234, R100, !PT ;  /* 0x00000064ea647209 */ /* 0x008fe80007810000 */
[----:B------:R-:W-:Y:S05]  /*cd50*/  FMNMX.FTZ R100, R250, R100, !PT ;  /* 0x00000064fa647209 */ /* 0x000fea0007810000 */
        /* <DEDUP_REMOVED lines=31> */
[----:B------:R2:W-:Y:S01]  /*cf50*/  MUFU.EX2 R5, R4 ;  /* 0x0000000400057308 */ /* 0x0005e20000000800 */
[----:B---3--:R-:W-:Y:S09]  /*cf60*/  FMNMX.FTZ R2, R247, R2, !PT ;  /* 0x00000002f7027209 */ /* 0x008ff20007810000 */
[----:B------:R-:W3:Y:S01]  /*cf70*/  MUFU.TANH R230, R43 ;  /* 0x0000002b00e67308 */ /* 0x000ee20000002400 */
[----:B-1----:R-:W-:Y:S04]  /*cf80*/  FMNMX.FTZ R2, R246, R2, !PT ;  /* 0x00000002f6027209 */ /* 0x002fe80007810000 */
[----:B------:R-:W-:Y:S05]  /*cf90*/  FMNMX.FTZ R2, R48, R2, !PT ;  /* 0x0000000230027209 */ /* 0x000fea0007810000 */
[----:B------:R-:W1:Y:S01]  /*cfa0*/  MUFU.TANH R248, R46 ;  /* 0x0000002e00f87308 */ /* 0x000e620000002400 */
[--C-:B--2---:R-:W-:Y:S01]  /*cfb0*/  FFMA.FTZ R4, R167, c[0x0][0x2d0], -R160.reuse ;  /* 0x0000b400a7047a23 */ /* 0x104fe200000108a0 */
[----:B------:R-:W-:Y:S08]  /*cfc0*/  MOV R167, R16 ;  /* 0x0000001000a77202 */ /* 0x000ff00000000f00 */
[----:B------:R-:W2:Y:S01]  /*cfd0*/  MUFU.TANH R249, R47 ;  /* 0x0000002f00f97308 */ /* 0x000ea20000002400 */
[----:B---3--:R-:W-:Y:S09]  /*cfe0*/  FMNMX.FTZ R2, R230, R2, !PT ;  /* 0x00000002e6027209 */ /* 0x008ff20007810000 */
[----:B------:R-:W3:Y:S01]  /*cff0*/  MUFU.TANH R231, R50 ;  /* 0x0000003200e77308 */ /* 0x000ee20000002400 */
[----:B-1----:R-:W-:Y:S09]  /*d000*/  FMNMX.FTZ R2, R248, R2, !PT ;  /* 0x00000002f8027209 */ /* 0x002ff20007810000 */
[----:B------:R-:W1:Y:S01]  /*d010*/  MUFU.TANH R235, R51 ;  /* 0x0000003300eb7308 */ /* 0x000e620000002400 */
[----:B--2---:R-:W-:Y:S01]  /*d020*/  FMNMX.FTZ R2, R249, R2, !PT ;  /* 0x00000002f9027209 */ /* 0x004fe20007810000 */
[----:B------:R-:W-:Y:S08]  /*d030*/  LDSM.16.MT88.4 R44, [R103+UR4+0x3100] ;  /* 0x00310004672c783b */ /* 0x000ff00008004200 */
[----:B------:R2:W4:Y:S01]  /*d040*/  MUFU.EX2 R6, R4 ;  /* 0x0000000400067308 */ /* 0x0005220000000800 */
[----:B---3--:R-:W-:Y:S04]  /*d050*/  FMNMX.FTZ R2, R231, R2, !PT ;  /* 0x00000002e7027209 */ /* 0x008fe80007810000 */
[----:B-1----:R-:W-:Y:S05]  /*d060*/  FMNMX.FTZ R2, R235, R2, !PT ;  /* 0x00000002eb027209 */ /* 0x002fea0007810000 */
        /* <DEDUP_REMOVED lines=11> */
[----:B------:R1:W5:Y:S02]  /*d120*/  MUFU.EX2 R2, R0 ;  /* 0x0000000000027308 */ /* 0x0003640000000800 */
[C---:B------:R-:W-:Y:S04]  /*d130*/  FMUL.FTZ R161, R3.reuse, c[0x0][0x2d0] ;  /* 0x0000b40003a17a20 */ /* 0x040fe80000410000 */
[----:B--2---:R-:W-:Y:S01]  /*d140*/  FFMA.FTZ R4, R170, c[0x0][0x2d0], -R161 ;  /* 0x0000b400aa047a23 */ /* 0x004fe200000108a1 */
[----:B----4-:R-:W-:Y:S03]  /*d150*/  MOV R170, R6 ;  /* 0x0000000600aa7202 */ /* 0x010fe60000000f00 */
[----:B------:R2:W-:Y:S01]  /*d160*/  MUFU.EX2 R169, R4 ;  /* 0x0000000400a97308 */ /* 0x0005e20000000800 */
[----:B-1----:R-:W-:Y:S01]  /*d170*/  FADD.FTZ R0, -R3, R101 ;  /* 0x0000006503007221 */ /* 0x002fe20000010100 */
[----:B------:R-:W-:Y:S01]  /*d180*/  IADD3 R101, R236, UR4, RZ ;  /* 0x00000004ec657c10 */ /* 0x000fe2000fffe0ff */
[----:B-----5:R-:W-:Y:S02]  /*d190*/  FMUL.FTZ R8, R2, R108 ;  /* 0x0000006c02087220 */ /* 0x020fe40000410000 */
        /* <DEDUP_REMOVED lines=12> */
[----:B------:R4:W-:Y:S01]  /*d260*/  MUFU.EX2 R229, R4 ;  /* 0x0000000400e57308 */ /* 0x0009e20000000800 */
        /* <DEDUP_REMOVED lines=9> */
[----:B------:R-:W-:Y:S02]  /*d300*/  FMUL.FTZ R57, R2, R57 ;  /* 0x0000003902397220 */ /* 0x000fe40000410000 */
[----:B-1----:R-:W-:Y:S01]  /*d310*/  FMUL.FTZ R6, R0, R106 ;  /* 0x0000006a00067220 */ /* 0x002fe20000410000 */
[----:B------:R-:W-:Y:S01]  /*d320*/  F2FP.BF16.PACK_AB R106, R252, R166 ;  /* 0x000000a6fc6a723e */ /* 0x000fe200000010ff */
[C---:B------:R-:W-:Y:S02]  /*d330*/  FMUL.FTZ R7, R0.reuse, R107 ;  /* 0x0000006b00077220 */ /* 0x040fe40000410000 */
[C---:B------:R-:W-:Y:S02]  /*d340*/  FMUL.FTZ R10, R0.reuse, R110 ;  /* 0x0000006e000a7220 */ /* 0x040fe40000410000 */
[C---:B------:R-:W-:Y:S02]  /*d350*/  FMUL.FTZ R11, R0.reuse, R111 ;  /* 0x0000006f000b7220 */ /* 0x040fe40000410000 */
[----:B------:R-:W-:Y:S01]  /*d360*/  FMUL.FTZ R18, R0, R118 ;  /* 0x0000007600127220 */ /* 0x000fe20000410000 */
[----:B------:R-:W1:Y:S01]  /*d370*/  LDSM.16.MT88.4 R108, [R102+0x3100] ;  /* 0x00310000666c783b */ /* 0x000e620000004200 */
[--C-:B----4-:R-:W-:Y:S02]  /*d380*/  FFMA.FTZ R4, R164, c[0x0][0x2d0], -R161.reuse ;  /* 0x0000b400a4047a23 */ /* 0x110fe400000108a1 */
[C---:B------:R-:W-:Y:S02]  /*d390*/  FMUL.FTZ R19, R0.reuse, R119 ;  /* 0x0000007700137220 */ /* 0x040fe40000410000 */
[----:B------:R4:W5:Y:S01]  /*d3a0*/  MUFU.EX2 R5, R4 ;  /* 0x0000000400057308 */ /* 0x0009620000000800 */
[C---:B------:R-:W-:Y:S02]  /*d3b0*/  FMUL.FTZ R26, R0.reuse, R126 ;  /* 0x0000007e001a7220 */ /* 0x040fe40000410000 */
[C---:B------:R-:W-:Y:S01]  /*d3c0*/  FMUL.FTZ R27, R0.reuse, R127 ;  /* 0x0000007f001b7220 */ /* 0x040fe20000410000 */
[----:B------:R-:W-:Y:S01]  /*d3d0*/  LDSM.16.MT88.4 R116, [R101+0x3100] ;  /* 0x003100006574783b */ /* 0x000fe20000004200 */
[C---:B------:R-:W-:Y:S02]  /*d3e0*/  FMUL.FTZ R34, R0.reuse, R134 ;  /* 0x0000008600227220 */ /* 0x040fe40000410000 */
        /* <DEDUP_REMOVED lines=8> */
[----:B------:R-:W-:Y:S01]  /*d470*/  LDSM.16.MT88.4 R132, [R102+0x4100] ;  /* 0x004100006684783b */ /* 0x000fe20000004200 */
[C---:B------:R-:W-:Y:S02]  /*d480*/  FMUL.FTZ R54, R0.reuse, R54 ;  /* 0x0000003600367220 */ /* 0x040fe40000410000 */
[C---:B------:R-:W-:Y:S02]  /*d490*/  FMUL.FTZ R55, R0.reuse, R55 ;  /* 0x0000003700377220 */ /* 0x040fe40000410000 */
[C---:B------:R-:W-:Y:S02]  /*d4a0*/  FMUL.FTZ R58, R0.reuse, R58 ;  /* 0x0000003a003a7220 */ /* 0x040fe40000410000 */
[----:B------:R-:W-:Y:S02]  /*d4b0*/  FMUL.FTZ R59, R0, R59 ;  /* 0x0000003b003b7220 */ /* 0x000fe40000410000 */
[--C-:B----4-:R-:W-:Y:S01]  /*d4c0*/  FFMA.FTZ R4, R165, c[0x0][0x2d0], -R161.reuse ;  /* 0x0000b400a5047a23 */ /* 0x110fe200000108a1 */
[----:B-----5:R-:W-:Y:S01]  /*d4d0*/  MOV R165, R5 ;  /* 0x0000000500a57202 */ /* 0x020fe20000000f00 */
[C---:B------:R-:W-:Y:S01]  /*d4e0*/  FMUL.FTZ R5, R2.reuse, R105 ;  /* 0x0000006902057220 */ /* 0x040fe20000410000 */
[----:B------:R-:W-:Y:S01]  /*d4f0*/  F2FP.BF16.PACK_AB R105, R229, R169 ;  /* 0x000000a9e569723e */ /* 0x000fe200000010ff */
        /* <DEDUP_REMOVED lines=19> */
[C---:B------:R-:W-:Y:S05]  /*d630*/  HMMA.16816.F32.BF16 R4, R104.reuse, R12, R4 ;  /* 0x0000000c6804723c */ /* 0x040fea0000041804 */
[----:B------:R-:W-:Y:S02]  /*d640*/  FMUL.FTZ R75, R0, R75 ;  /* 0x0000004b004b7220 */ /* 0x000fe40000410000 */
[C---:B------:R-:W-:Y:S01]  /*d650*/  FMUL.FTZ R12, R2.reuse, R112 ;  /* 0x00000070020c7220 */ /* 0x040fe20000410000 */
[C---:B------:R-:W-:Y:S04]  /*d660*/  HMMA.16816.F32.BF16 R8, R104.reuse, R14, R8 ;  /* 0x0000000e6808723c */ /* 0x040fe80000041808 */
[C---:B------:R-:W-:Y:S02]  /*d670*/  FMUL.FTZ R13, R2.reuse, R113 ;  /* 0x00000071020d7220 */ /* 0x040fe40000410000 */
[----:B------:R-:W-:Y:S02]  /*d680*/  FMUL.FTZ R76, R2, R76 ;  /* 0x0000004c024c7220 */ /* 0x000fe40000410000 */
[C---:B------:R-:W-:Y:S04]  /*d690*/  FMUL.FTZ R14, R0.reuse, R114 ;  /* 0x00000072000e7220 */ /* 0x040fe80000410000 */
[----:B------:R-:W-:Y:S02]  /*d6a0*/  FMUL.FTZ R15, R0, R115 ;  /* 0x00000073000f7220 */ /* 0x000fe40000410000 */
[----:B------:R-:W4:Y:S01]  /*d6b0*/  LDSM.16.MT88.4 R112, [R236+UR4+0x3100] ;  /* 0x00310004ec70783b */ /* 0x000f220008004200 */
[----:B------:R-:W-:Y:S02]  /*d6c0*/  FMUL.FTZ R77, R2, R77 ;  /* 0x0000004d024d7220 */ /* 0x000fe40000410000 */
[C---:B------:R-:W-:Y:S02]  /*d6d0*/  FMUL.FTZ R78, R0.reuse, R78 ;  /* 0x0000004e004e7220 */ /* 0x040fe40000410000 */
[C---:B---3--:R-:W-:Y:S03]  /*d6e0*/  HMMA.16816.F32.BF16 R12, R104.reuse, R20, R12 ;  /* 0x00000014680c723c */ /* 0x048fe6000004180c */
        /* <DEDUP_REMOVED lines=9> */
[----:B------:R-:W-:Y:S02]  /*d780*/  LDSM.16.MT88.4 R124, [R236+UR4+0x900] ;  /* 0x00090004ec7c783b */ /* 0x000fe40008004200 */
        /* <DEDUP_REMOVED lines=16> */
[C---:B--2---:R-:W-:Y:S03]  /*d890*/  HMMA.16816.F32.BF16 R28, R104.reuse, R36, R28 ;  /* 0x00000024681c723c */ /* 0x044fe6000004181c */
        /* <DEDUP_REMOVED lines=37> */
[C---:B----4-:R-:W-:Y:S07]  /*daf0*/  HMMA.16816.F32.BF16 R52, R104.reuse, R112, R52 ;  /* 0x000000706834723c */ /* 0x050fee0000041834 */
        /* <DEDUP_REMOVED lines=10> */
[----:B--2---:R-:W1:Y:S06]  /*dba0*/  LDSM.16.MT88.4 R112, [R102+0x6100] ;  /* 0x006100006670783b */ /* 0x004e6c0000004200 */
[--C-:B------:R-:W-:Y:S01]  /*dbb0*/  FFMA.FTZ R108, R172, c[0x0][0x2d0], -R160.reuse ;  /* 0x0000b400ac6c7a23 */ /* 0x100fe200000108a0 */
[C---:B------:R-:W-:Y:S03]  /*dbc0*/  HMMA.16816.F32.BF16 R72, R104.reuse, R110, R72 ;  /* 0x0000006e6848723c */ /* 0x040fe60000041848 */
[----:B------:R2:W-:Y:S01]  /*dbd0*/  MUFU.EX2 R249, R108 ;  /* 0x0000006c00f97308 */ /* 0x0005e20000000800 */
[----:B------:R-:W-:Y:S01]  /*dbe0*/  MOV R172, R242 ;  /* 0x000000f200ac7202 */ /* 0x000fe20000000f00 */
[--C-:B---3--:R-:W-:Y:S01]  /*dbf0*/  FFMA.FTZ R116, R171, c[0x0][0x2d0], -R160.reuse ;  /* 0x0000b400ab747a23 */ /* 0x108fe200000108a0 */
[----:B------:R-:W-:Y:S07]  /*dc00*/  MOV R171, R243 ;  /* 0x000000f300ab7202 */ /* 0x000fee0000000f00 */
[----:B------:R3:W5:Y:S01]  /*dc10*/  MUFU.EX2 R250, R116 ;  /* 0x0000007400fa7308 */ /* 0x0007620000000800 */
[--C-:B--2---:R-:W-:Y:S01]  /*dc20*/  FFMA.FTZ R108, R173, c[0x0][0x2d0], -R161.reuse ;  /* 0x0000b400ad6c7a23 */ /* 0x104fe200000108a1 */
[----:B------:R-:W-:Y:S08]  /*dc30*/  MOV R173, R241 ;  /* 0x000000f100ad7202 */ /* 0x000ff00000000f00 */
        /* <DEDUP_REMOVED lines=19> */
[----:B-1----:R-:W1:Y:S02]  /*dd70*/  LDSM.16.MT88.4 R116, [R101+0x900] ;  /* 0x000900006574783b */ /* 0x002e640000004200 */
        /* <DEDUP_REMOVED lines=10> */
[----:B------:R-:W-:Y:S07]  /*de20*/  LDSM.16.MT88.4 R124, [R236+UR4+0x1100] ;  /* 0x00110004ec7c783b */ /* 0x000fee0008004200 */
        /* <DEDUP_REMOVED lines=8> */
[----:B-1----:R-:W1:Y:S06]  /*deb0*/  LDSM.16.MT88.4 R116, [R103+UR4+0x6900] ;  /* 0x006900046774783b */ /* 0x002e6c0008004200 */
[--C-:B------:R-:W-:Y:S01]  /*dec0*/  FFMA.FTZ R108, R178, c[0x0][0x2d0], -R160.reuse ;  /* 0x0000b400b26c7a23 */ /* 0x100fe200000108a0 */
[C---:B------:R-:W-:Y:S03]  /*ded0*/  HMMA.16816.F32.BF16 R48, R104.reuse, R110, R48 ;  /* 0x0000006e6830723c */ /* 0x040fe60000041830 */
[----:B------:R4:W5:Y:S05]  /*dee0*/  MUFU.EX2 R244, R108 ;  /* 0x0000006c00f47308 */ /* 0x00096a0000000800 */
[C---:B--2---:R-:W-:Y:S07]  /*def0*/  HMMA.16816.F32.BF16 R52, R104.reuse, R112, R52 ;  /* 0x000000706834723c */ /* 0x044fee0000041834 */
[--C-:B------:R-:W-:Y:S01]  /*df00*/  FFMA.FTZ R112, R180, c[0x0][0x2d0], -R160.reuse ;  /* 0x0000b400b4707a23 */ /* 0x100fe200000108a0 */
[C---:B------:R-:W-:Y:S03]  /*df10*/  HMMA.16816.F32.BF16 R56, R104.reuse, R114, R56 ;  /* 0x000000726838723c */ /* 0x040fe60000041838 */
[----:B------:R2:W-:Y:S05]  /*df20*/  MUFU.EX2 R243, R112 ;  /* 0x0000007000f37308 */ /* 0x0005ea0000000800 */
        /* <DEDUP_REMOVED lines=10> */
[----:B------:R2:W2:Y:S01]  /*dfd0*/  MUFU.EX2 R235, R116 ;  /* 0x0000007400eb7308 */ /* 0x0004a20000000800 */
[----:B----4-:R-:W-:Y:S01]  /*dfe0*/  LDSM.16.MT88.4 R120, [R101+0x6900] ;  /* 0x006900006578783b */ /* 0x010fe20000004200 */
[C---:B---3--:R-:W-:Y:S07]  /*dff0*/  HMMA.16816.F32.BF16 R76, R104.reuse, R108, R76 ;  /* 0x0000006c684c723c */ /* 0x048fee000004184c */
[----:B-1----:R-:W1:Y:S01]  /*e000*/  LDSM.16.MT88.4 R112, [R236+UR4+0x6900] ;  /* 0x00690004ec70783b */ /* 0x002e620008004200 */
[--C-:B------:R-:W-:Y:S01]  /*e010*/  FFMA.FTZ R108, R192, c[0x0][0x2d0], -R161.reuse ;  /* 0x0000b400c06c7a23 */ /* 0x100fe200000108a1 */
[C---:B------:R-:W-:Y:S03]  /*e020*/  HMMA.16816.F32.BF16 R80, R104.reuse, R110, R80 ;  /* 0x0000006e6850723c */ /* 0x040fe60000041850 */
[----:B------:R3:W-:Y:S01]  /*e030*/  MUFU.EX2 R232, R108 ;  /* 0x0000006c00e87308 */ /* 0x0007e20000000800 */
[--C-:B--2---:R-:W-:Y:S09]  /*e040*/  FFMA.FTZ R116, R182, c[0x0][0x2d0], -R161.reuse ;  /* 0x0000b400b6747a23 */ /* 0x104ff200000108a1 */
[----:B------:R2:W4:Y:S01]  /*e050*/  MUFU.EX2 R234, R116 ;  /* 0x0000007400ea7308 */ /* 0x0005220000000800 */
[----:B---3--:R-:W-:Y:S08]  /*e060*/  LDSM.16.MT88.4 R108, [R102+0x1100] ;  /* 0x00110000666c783b */ /* 0x008ff00000004200 */
[----:B--2---:R-:W2:Y:S01]  /*e070*/  LDSM.16.MT88.4 R116, [R103+UR4+0x1100] ;  /* 0x001100046774783b */ /* 0x004ea20008004200 */
[C---:B-1----:R-:W-:Y:S08]  /*e080*/  HMMA.16816.F32.BF16 R84, R104.reuse, R112, R84 ;  /* 0x000000706854723c */ /* 0x042ff00000041854 */
[C---:B------:R-:W-:Y:S01]  /*e090*/  HMMA.16816.F32.BF16 R88, R104.reuse, R114, R88 ;  /* 0x000000726858723c */ /* 0x040fe20000041858 */
[----:B------:R-:W1:Y:S07]  /*e0a0*/  LDSM.16.MT88.4 R112, [R103+UR4+0x4100] ;  /* 0x004100046770783b */ /* 0x000e6e0008004200 */
[C---:B------:R-:W-:Y:S08]  /*e0b0*/  HMMA.16816.F32.BF16 R92, R104.reuse, R120, R92 ;  /* 0x00000078685c723c */ /* 0x040ff0000004185c */
[----:B------:R-:W-:Y:S01]  /*e0c0*/  HMMA.16816.F32.BF16 R96, R104, R122, R96 ;  /* 0x0000007a6860723c */ /* 0x000fe20000041860 */
[----:B------:R-:W3:Y:S06]  /*e0d0*/  LDSM.16.MT88.4 R120, [R236+UR4+0x4100] ;  /* 0x00410004ec78783b */ /* 0x000eec0008004200 */
[----:B-----5:R-:W-:Y:S02]  /*e0e0*/  F2FP.BF16.PACK_AB R104, R244, R242 ;  /* 0x000000f2f468723e */ /* 0x020fe400000010ff */
        /* <DEDUP_REMOVED lines=11> */
[----:B------:R-:W-:Y:S07]  /*e1a0*/  LDSM.16.MT88.4 R124, [R102+0x1900] ;  /* 0x00190000667c783b */ /* 0x000fee0000004200 */
        /* <DEDUP_REMOVED lines=8> */
[----:B-----5:R-:W-:Y:S07]  /*e230*/  LDSM.16.MT88.4 R128, [R101+0x1900] ;  /* 0x001900006580783b */ /* 0x020fee0000004200 */
[C---:B------:R-:W-:Y:S01]  /*e240*/  HMMA.16816.F32.BF16 R48, R104.reuse, R134, R48 ;  /* 0x000000866830723c */ /* 0x040fe20000041830 */
[----:B------:R-:W-:Y:S07]  /*e250*/  LDSM.16.MT88.4 R132, [R102+0x5100] ;  /* 0x005100006684783b */ /* 0x000fee0000004200 */
[C---:B---3--:R-:W-:Y:S07]  /*e260*/  HMMA.16816.F32.BF16 R52, R104.reuse, R120, R52 ;  /* 0x000000786834723c */ /* 0x048fee0000041834 */
[--C-:B------:R-:W-:Y:S01]  /*e270*/  FFMA.FTZ R120, R193, c[0x0][0x2d0], -R160.reuse ;  /* 0x0000b400c1787a23 */ /* 0x100fe200000108a0 */
[C---:B------:R-:W-:Y:S03]  /*e280*/  HMMA.16816.F32.BF16 R56, R104.reuse, R122, R56 ;  /* 0x0000007a6838723c */ /* 0x040fe60000041838 */
        /* <DEDUP_REMOVED lines=12> */
[----:B--2---:R-:W2:Y:S04]  /*e350*/  LDSM.16.MT88.4 R116, [R236+UR4+0x7100] ;  /* 0x00710004ec74783b */ /* 0x004ea80008004200 */
[C---:B------:R-:W-:Y:S04]  /*e360*/  HMMA.16816.F32.BF16 R80, R104.reuse, R114, R80 ;  /* 0x000000726850723c */ /* 0x040fe80000041850 */
[----:B------:R-:W-:Y:S01]  /*e370*/  LDSM.16.MT88.4 R112, [R236+UR4+0x1900] ;  /* 0x00190004ec70783b */ /* 0x000fe20008004200 */
[--C-:B---3--:R-:W-:Y:S04]  /*e380*/  FFMA.FTZ R120, R228, c[0x0][0x2d0], -R161.reuse ;  /* 0x0000b400e4787a23 */ /* 0x108fe800000108a1 */
[----:B------:R3:W5:Y:S03]  /*e390*/  MUFU.EX2 R228, R120 ;  /* 0x0000007800e47308 */ /* 0x0007660000000800 */
[--C-:B-1----:R-:W-:Y:S07]  /*e3a0*/  FFMA.FTZ R108, R172, c[0x0][0x2d0], -R160.reuse ;  /* 0x0000b400ac6c7a23 */ /* 0x102fee00000108a0 */
[----:B------:R1:W1:Y:S01]  /*e3b0*/  MUFU.EX2 R194, R108 ;  /* 0x0000006c00c27308 */ /* 0x0002620000000800 */
[C---:B--2---:R-:W-:Y:S01]  /*e3c0*/  HMMA.16816.F32.BF16 R84, R104.reuse, R116, R84 ;  /* 0x000000746854723c */ /* 0x044fe20000041854 */
[----:B---3--:R-:W2:Y:S07]  /*e3d0*/  LDSM.16.MT88.4 R120, [R101+0x7100] ;  /* 0x007100006578783b */ /* 0x008eae0000004200 */
[C---:B------:R-:W-:Y:S01]  /*e3e0*/  HMMA.16816.F32.BF16 R88, R104.reuse, R118, R88 ;  /* 0x000000766858723c */ /* 0x040fe20000041858 */
[----:B------:R-:W-:Y:S03]  /*e3f0*/  LDSM.16.MT88.4 R116, [R103+UR4+0x4900] ;  /* 0x004900046774783b */ /* 0x000fe60008004200 */
[--C-:B-1----:R-:W-:Y:S04]  /*e400*/  FFMA.FTZ R108, R171, c[0x0][0x2d0], -R161.reuse ;  /* 0x0000b400ab6c7a23 */ /* 0x102fe800000108a1 */
[----:B------:R1:W3:Y:S02]  /*e410*/  MUFU.EX2 R193, R108 ;  /* 0x0000006c00c17308 */ /* 0x0002e40000000800 */
[----:B-1----:R-:W1:Y:S01]  /*e420*/  LDSM.16.MT88.4 R108, [R103+UR4+0x1900] ;  /* 0x00190004676c783b */ /* 0x002e620008004200 */
[C---:B--2---:R-:W-:Y:S08]  /*e430*/  HMMA.16816.F32.BF16 R92, R104.reuse, R120, R92 ;  /* 0x00000078685c723c */ /* 0x044ff0000004185c */
[----:B------:R-:W-:Y:S01]  /*e440*/  HMMA.16816.F32.BF16 R96, R104, R122, R96 ;  /* 0x0000007a6860723c */ /* 0x000fe20000041860 */
[----:B------:R-:W2:Y:S06]  /*e450*/  LDSM.16.MT88.4 R120, [R102+0x4900] ;  /* 0x004900006678783b */ /* 0x000eac0000004200 */
[----:B----4-:R-:W-:Y:S02]  /*e460*/  F2FP.BF16.PACK_AB R104, R230, R231 ;  /* 0x000000e7e668723e */ /* 0x010fe400000010ff */
[----:B-----5:R-:W-:Y:S03]  /*e470*/  F2FP.BF16.PACK_AB R105, R228, R229 ;  /* 0x000000e5e469723e */ /* 0x020fe600000010ff */
[----:B------:R-:W-:Y:S02]  /*e480*/  F2FP.BF16.PACK_AB R106, R194, R195 ;  /* 0x000000c3c26a723e */ /* 0x000fe400000010ff */
[----:B---3--:R-:W-:Y:S07]  /*e490*/  F2FP.BF16.PACK_AB R107, R192, R193 ;  /* 0x000000c1c06b723e */ /* 0x008fee00000010ff */
[C---:B-1----:R-:W-:Y:S08]  /*e4a0*/  HMMA.16816.F32.BF16 R4, R104.reuse, R108, R4 ;  /* 0x0000006c6804723c */ /* 0x042ff00000041804 */
[C---:B------:R-:W-:Y:S01]  /*e4b0*/  HMMA.16816.F32.BF16 R8, R104.reuse, R110, R8 ;  /* 0x0000006e6808723c */ /* 0x040fe20000041808 */
[----:B------:R-:W1:Y:S07]  /*e4c0*/  LDSM.16.MT88.4 R108, [R236+UR4+0x4900] ;  /* 0x00490004ec6c783b */ /* 0x000e6e0008004200 */
[C---:B------:R-:W-:Y:S08]  /*e4d0*/  HMMA.16816.F32.BF16 R12, R104.reuse, R124, R12 ;  /* 0x0000007c680c723c */ /* 0x040ff0000004180c */
[C---:B------:R-:W-:Y:S01]  /*e4e0*/  HMMA.16816.F32.BF16 R16, R104.reuse, R126, R16 ;  /* 0x0000007e6810723c */ /* 0x040fe20000041810 */
[----:B------:R-:W-:Y:S07]  /*e4f0*/  LDSM.16.MT88.4 R124, [R236+UR4+0x2100] ;  /* 0x00210004ec7c783b */ /* 0x000fee0008004200 */
[C---:B------:R-:W-:Y:S08]  /*e500*/  HMMA.16816.F32.BF16 R20, R104.reuse, R112, R20 ;  /* 0x000000706814723c */ /* 0x040ff00000041814 */
[C---:B------:R-:W-:Y:S01]  /*e510*/  HMMA.16816.F32.BF16 R24, R104.reuse, R114, R24 ;  /* 0x000000726818723c */ /* 0x040fe20000041818 */
[----:B------:R-:W3:Y:S07]  /*e520*/  LDSM.16.MT88.4 R112, [R101+0x4900] ;  /* 0x004900006570783b */ /* 0x000eee0000004200 */
[C---:B------:R-:W-:Y:S08]  /*e530*/  HMMA.16816.F32.BF16 R28, R104.reuse, R128, R28 ;  /* 0x00000080681c723c */ /* 0x040ff0000004181c */
[C---:B------:R-:W-:Y:S01]  /*e540*/  HMMA.16816.F32.BF16 R32, R104.reuse, R130, R32 ;  /* 0x000000826820723c */ /* 0x040fe20000041820 */
[----:B------:R-:W-:Y:S07]  /*e550*/  LDSM.16.MT88.4 R128, [R101+0x2100] ;  /* 0x002100006580783b */ /* 0x000fee0000004200 */
        /* <DEDUP_REMOVED lines=8> */
[C---:B-1----:R-:W-:Y:S01]  /*e5e0*/  HMMA.16816.F32.BF16 R52, R104.reuse, R108, R52 ;  /* 0x0000006c6834723c */ /* 0x042fe20000041834 */
[----:B----4-:R-:W1:Y:S06]  /*e5f0*/  LDSM.16.MT88.4 R116, [R103+UR4+0x7900] ;  /* 0x007900046774783b */ /* 0x010e6c0008004200 */
[--C-:B------:R-:W-:Y:S01]  /*e600*/  FFMA.FTZ R108, R150, c[0x0][0x2d0], -R161.reuse ;  /* 0x0000b400966c7a23 */ /* 0x100fe200000108a1 */
[C---:B------:R-:W-:Y:S03]  /*e610*/  HMMA.16816.F32.BF16 R56, R104.reuse, R110, R56 ;  /* 0x0000006e6838723c */ /* 0x040fe60000041838 */
[----:B------:R4:W-:Y:S05]  /*e620*/  MUFU.EX2 R181, R108 ;  /* 0x0000006c00b57308 */ /* 0x0009ea0000000800 */
[C---:B---3--:R-:W-:Y:S01]  /*e630*/  HMMA.16816.F32.BF16 R60, R104.reuse, R112, R60 ;  /* 0x00000070683c723c */ /* 0x048fe2000004183c */
[----:B--2---:R-:W2:Y:S06]  /*e640*/  LDSM.16.MT88.4 R120, [R102+0x7900] ;  /* 0x007900006678783b */ /* 0x004eac0000004200 */
[--C-:B------:R-:W-:Y:S01]  /*e650*/  FFMA.FTZ R112, R148, c[0x0][0x2d0], -R160.reuse ;  /* 0x0000b40094707a23 */ /* 0x100fe200000108a0 */
[C---:B------:R-:W-:Y:S03]  /*e660*/  HMMA.16816.F32.BF16 R64, R104.reuse, R114, R64 ;  /* 0x000000726840723c */ /* 0x040fe60000041840 */
[----:B------:R3:W-:Y:S01]  /*e670*/  MUFU.EX2 R179, R112 ;  /* 0x0000007000b37308 */ /* 0x0007e20000000800 */
[--C-:B----4-:R-:W-:Y:S02]  /*e680*/  FFMA.FTZ R108, R149, c[0x0][0x2d0], -R161.reuse ;  /* 0x0000b400956c7a23 */ /* 0x110fe400000108a1 */
[----:B------:R-:W-:Y:S07]  /*e690*/  LDSM.16.MT88.4 R148, [R102+0x5900] ;  /* 0x005900006694783b */ /* 0x000fee0000004200 */
[----:B------:R4:W4:Y:S01]  /*e6a0*/  MUFU.EX2 R180, R108 ;  /* 0x0000006c00b47308 */ /* 0x0009220000000800 */
[C---:B-1----:R-:W-:Y:S07]  /*e6b0*/  HMMA.16816.F32.BF16 R68, R104.reuse, R116, R68 ;  /* 0x000000746844723c */ /* 0x042fee0000041844 */
[--C-:B------:R-:W-:Y:S01]  /*e6c0*/  FFMA.FTZ R116, R147, c[0x0][0x2d0], -R160.reuse ;  /* 0x0000b40093747a23 */ /* 0x100fe200000108a0 */
[C---:B------:R-:W-:Y:S01]  /*e6d0*/  HMMA.16816.F32.BF16 R72, R104.reuse, R118, R72 ;  /* 0x000000766848723c */ /* 0x040fe20000041848 */
[----:B---3--:R-:W-:Y:S02]  /*e6e0*/  LDSM.16.MT88.4 R112, [R101+0x7900] ;  /* 0x007900006570783b */ /* 0x008fe40000004200 */
[----:B------:R1:W3:Y:S01]  /*e6f0*/  MUFU.EX2 R178, R116 ;  /* 0x0000007400b27308 */ /* 0x0002e20000000800 */
[----:B------:R-:W-:Y:S04]  /*e700*/  MOV R147, R170 ;  /* 0x000000aa00937202 */ /* 0x000fe80000000f00 */
[C---:B--2---:R-:W-:Y:S01]  /*e710*/  HMMA.16816.F32.BF16 R76, R104.reuse, R120, R76 ;  /* 0x00000078684c723c */ /* 0x044fe2000004184c */
[----:B----4-:R-:W2:Y:S06]  /*e720*/  LDSM.16.MT88.4 R108, [R236+UR4+0x7900] ;  /* 0x00790004ec6c783b */ /* 0x010eac0008004200 */
[--C-:B------:R-:W-:Y:S01]  /*e730*/  FFMA.FTZ R120, R145, c[0x0][0x2d0], -R161.reuse ;  /* 0x0000b40091787a23 */ /* 0x100fe200000108a1 */
[C---:B------:R-:W-:Y:S03]  /*e740*/  HMMA.16816.F32.BF16 R80, R104.reuse, R122, R80 ;  /* 0x0000007a6850723c */ /* 0x040fe60000041850 */
[----:B------:R4:W-:Y:S01]  /*e750*/  MUFU.EX2 R176, R120 ;  /* 0x0000007800b07308 */ /* 0x0009e20000000800 */
[----:B------:R-:W-:Y:S02]  /*e760*/  MOV R145, R138 ;  /* 0x0000008a00917202 */ /* 0x000fe40000000f00 */
[----:B------:R-:W-:Y:S01]  /*e770*/  MOV R138, R169 ;  /* 0x000000a9008a7202 */ /* 0x000fe20000000f00 */
[--C-:B-1----:R-:W-:Y:S01]  /*e780*/  FFMA.FTZ R116, R146, c[0x0][0x2d0], -R161.reuse ;  /* 0x0000b40092747a23 */ /* 0x102fe200000108a1 */
[----:B------:R-:W-:Y:S04]  /*e790*/  MOV R146, R137 ;  /* 0x0000008900927202 */ /* 0x000fe80000000f00 */
[----:B------:R-:W-:Y:S01]  /*e7a0*/  MOV R137, R166 ;  /* 0x000000a600897202 */ /* 0x000fe20000000f00 */
[----:B------:R1:W1:Y:S01]  /*e7b0*/  MUFU.EX2 R177, R116 ;  /* 0x0000007400b17308 */ /* 0x0002620000000800 */
[----:B----4-:R-:W-:Y:S01]  /*e7c0*/  LDSM.16.MT88.4 R120, [R102+0x2100] ;  /* 0x002100006678783b */ /* 0x010fe20000004200 */
[C---:B--2---:R-:W-:Y:S07]  /*e7d0*/  HMMA.16816.F32.BF16 R84, R104.reuse, R108, R84 ;  /* 0x0000006c6854723c */ /* 0x044fee0000041854 */
[----:B-1----:R-:W1:Y:S01]  /*e7e0*/  LDSM.16.MT88.4 R116, [R103+UR4+0x2100] ;  /* 0x002100046774783b */ /* 0x002e620008004200 */
[C---:B------:R-:W-:Y:S07]  /*e7f0*/  HMMA.16816.F32.BF16 R88, R104.reuse, R110, R88 ;  /* 0x0000006e6858723c */ /* 0x040fee0000041858 */
[----:B------:R-:W2:Y:S01]  /*e800*/  LDSM.16.MT88.4 R108, [R103+UR4+0x5100] ;  /* 0x00510004676c783b */ /* 0x000ea20008004200 */
[C---:B------:R-:W-:Y:S08]  /*e810*/  HMMA.16816.F32.BF16 R92, R104.reuse, R112, R92 ;  /* 0x00000070685c723c */ /* 0x040ff0000004185c */
[----:B------:R-:W-:Y:S01]  /*e820*/  HMMA.16816.F32.BF16 R96, R104, R114, R96 ;  /* 0x000000726860723c */ /* 0x000fe20000041860 */
[----:B------:R-:W4:Y:S06]  /*e830*/  LDSM.16.MT88.4 R112, [R236+UR4+0x5100] ;  /* 0x00510004ec70783b */ /* 0x000f2c0008004200 */
[----:B-----5:R-:W-:Y:S02]  /*e840*/  F2FP.BF16.PACK_AB R104, R182, R183 ;  /* 0x000000b7b668723e */ /* 0x020fe400000010ff */
[----:B------:R-:W-:Y:S03]  /*e850*/  F2FP.BF16.PACK_AB R105, R180, R181 ;  /* 0x000000b5b469723e */ /* 0x000fe600000010ff */
[----:B---3--:R-:W-:Y:S02]  /*e860*/  F2FP.BF16.PACK_AB R106, R178, R179 ;  /* 0x000000b3b26a723e */ /* 0x008fe400000010ff */
[----:B------:R-:W-:Y:S07]  /*e870*/  F2FP.BF16.PACK_AB R107, R176, R177 ;  /* 0x000000b1b06b723e */ /* 0x000fee00000010ff */
[C---:B-1----:R-:W-:Y:S08]  /*e880*/  HMMA.16816.F32.BF16 R4, R104.reuse, R116, R4 ;  /* 0x000000746804723c */ /* 0x042ff00000041804 */
[C---:B------:R-:W-:Y:S01]  /*e890*/  HMMA.16816.F32.BF16 R8, R104.reuse, R118, R8 ;  /* 0x000000766808723c */ /* 0x040fe20000041808 */
[----:B------:R-:W1:Y:S07]  /*e8a0*/  LDSM.16.MT88.4 R116, [R101+0x5100] ;  /* 0x005100006574783b */ /* 0x000e6e0000004200 */
[C---:B------:R-:W-:Y:S08]  /*e8b0*/  HMMA.16816.F32.BF16 R12, R104.reuse, R120, R12 ;  /* 0x00000078680c723c */ /* 0x040ff0000004180c */
[C---:B------:R-:W-:Y:S01]  /*e8c0*/  HMMA.16816.F32.BF16 R16, R104.reuse, R122, R16 ;  /* 0x0000007a6810723c */ /* 0x040fe20000041810 */
[----:B------:R-:W3:Y:S07]  /*e8d0*/  LDSM.16.MT88.4 R120, [R103+UR4+0x8100] ;  /* 0x008100046778783b */ /* 0x000eee0008004200 */
        /* <DEDUP_REMOVED lines=9> */
[C---:B------:R-:W-:Y:S08]  /*e970*/  HMMA.16816.F32.BF16 R44, R104.reuse, R132, R44 ;  /* 0x00000084682c723c */ /* 0x040ff0000004182c */
[C---:B------:R-:W-:Y:S01]  /*e980*/  HMMA.16816.F32.BF16 R48, R104.reuse, R134, R48 ;  /* 0x000000866830723c */ /* 0x040fe20000041830 */
[----:B------:R-:W-:Y:S07]  /*e990*/  LDSM.16.MT88.4 R132, [R101+0x2900] ;  /* 0x002900006584783b */ /* 0x000fee0000004200 */
[C---:B----4-:R-:W-:Y:S07]  /*e9a0*/  HMMA.16816.F32.BF16 R52, R104.reuse, R112, R52 ;  /* 0x000000706834723c */ /* 0x050fee0000041834 */
[--C-:B------:R-:W-:Y:S01]  /*e9b0*/  FFMA.FTZ R112, R144, c[0x0][0x2d0], -R160.reuse ;  /* 0x0000b40090707a23 */ /* 0x100fe200000108a0 */
[C---:B------:R-:W-:Y:S03]  /*e9c0*/  HMMA.16816.F32.BF16 R56, R104.reuse, R114, R56 ;  /* 0x000000726838723c */ /* 0x040fe60000041838 */
[----:B------:R4:W-:Y:S01]  /*e9d0*/  MUFU.EX2 R175, R112 ;  /* 0x0000007000af7308 */ /* 0x0009e20000000800 */
[----:B------:R-:W-:Y:S04]  /*e9e0*/  MOV R144, R165 ;  /* 0x000000a500907202 */ /* 0x000fe80000000f00 */
[C---:B-1----:R-:W-:Y:S07]  /*e9f0*/  HMMA.16816.F32.BF16 R60, R104.reuse, R116, R60 ;  /* 0x00000074683c723c */ /* 0x042fee000004183c */
[--C-:B------:R-:W-:Y:S01]  /*ea00*/  FFMA.FTZ R116, R141, c[0x0][0x2d0], -R161.reuse ;  /* 0x0000b4008d747a23 */ /* 0x100fe200000108a1 */
[C---:B------:R-:W-:Y:S03]  /*ea10*/  HMMA.16816.F32.BF16 R64, R104.reuse, R118, R64 ;  /* 0x000000766840723c */ /* 0x040fe60000041840 */
[----:B------:R1:W-:Y:S05]  /*ea20*/  MUFU.EX2 R172, R116 ;  /* 0x0000007400ac7308 */ /* 0x0003ea0000000800 */
[C---:B---3--:R-:W-:Y:S04]  /*ea30*/  HMMA.16816.F32.BF16 R68, R104.reuse, R120, R68 ;  /* 0x000000786844723c */ /* 0x048fe80000041844 */
[--C-:B----4-:R-:W-:Y:S03]  /*ea40*/  FFMA.FTZ R112, R143, c[0x0][0x2d0], -R160.reuse ;  /* 0x0000b4008f707a23 */ /* 0x110fe600000108a0 */
[--C-:B------:R-:W-:Y:S01]  /*ea50*/  FFMA.FTZ R120, R140, c[0x0][0x2d0], -R160.reuse ;  /* 0x0000b4008c787a23 */ /* 0x100fe200000108a0 */
[C---:B------:R-:W-:Y:S01]  /*ea60*/  HMMA.16816.F32.BF16 R72, R104.reuse, R122, R72 ;  /* 0x0000007a6848723c */ /* 0x040fe20000041848 */
[----:B------:R3:W4:Y:S07]  /*ea70*/  MUFU.EX2 R174, R112 ;  /* 0x0000007000ae7308 */ /* 0x00072e0000000800 */
[C---:B--2---:R-:W-:Y:S03]  /*ea80*/  HMMA.16816.F32.BF16 R76, R104.reuse, R108, R76 ;  /* 0x0000006c684c723c */ /* 0x044fe6000004184c */
[----:B------:R2:W-:Y:S01]  /*ea90*/  MUFU.EX2 R171, R120 ;  /* 0x0000007800ab7308 */ /* 0x0005e20000000800 */
[----:B-1----:R-:W-:Y:S03]  /*eaa0*/  LDSM.16.MT88.4 R116, [R101+0x8100] ;  /* 0x008100006574783b */ /* 0x002fe60000004200 */
[--C-:B------:R-:W-:Y:S01]  /*eab0*/  FFMA.FTZ R108, R136, c[0x0][0x2d0], -R161.reuse ;  /* 0x0000b400886c7a23 */ /* 0x100fe200000108a1 */
[C---:B------:R-:W-:Y:S04]  /*eac0*/  HMMA.16816.F32.BF16 R80, R104.reuse, R110, R80 ;  /* 0x0000006e6850723c */ /* 0x040fe80000041850 */
[----:B------:R-:W-:Y:S01]  /*ead0*/  MOV R136, R168 ;  /* 0x000000a800887202 */ /* 0x000fe20000000f00 */
[----:B------:R1:W-:Y:S01]  /*eae0*/  MUFU.EX2 R169, R108 ;  /* 0x0000006c00a97308 */ /* 0x0003e20000000800 */
[--C-:B---3--:R-:W-:Y:S02]  /*eaf0*/  FFMA.FTZ R112, R142, c[0x0][0x2d0], -R161.reuse ;  /* 0x0000b4008e707a23 */ /* 0x108fe400000108a1 */
[----:B------:R-:W-:Y:S07]  /*eb00*/  LDSM.16.MT88.4 R140, [R103+UR4+0x5900] ;  /* 0x00590004678c783b */ /* 0x000fee0008004200 */
[----:B------:R3:W5:Y:S01]  /*eb10*/  MUFU.EX2 R173, R112 ;  /* 0x0000007000ad7308 */ /* 0x0007620000000800 */
[----:B--2---:R-:W-:Y:S01]  /*eb20*/  FFMA.FTZ R120, R139, c[0x0][0x2d0], -R160 ;  /* 0x0000b4008b787a23 */ /* 0x004fe200000108a0 */
[----:B----4-:R-:W-:Y:S02]  /*eb30*/  F2FP.BF16.PACK_AB R160, R174, R175 ;  /* 0x000000afaea0723e */ /* 0x010fe400000010ff */
[----:B------:R-:W-:Y:S06]  /*eb40*/  MOV R139, R164 ;  /* 0x000000a4008b7202 */ /* 0x000fec0000000f00 */
[----:B------:R2:W4:Y:S01]  /*eb50*/  MUFU.EX2 R170, R120 ;  /* 0x0000007800aa7308 */ /* 0x0005220000000800 */
[----:B-1----:R-:W-:Y:S02]  /*eb60*/  FFMA.FTZ R108, R167, c[0x0][0x2d0], -R161 ;  /* 0x0000b400a76c7a23 */ /* 0x002fe400000108a1 */
[----:B------:R-:W-:Y:S07]  /*eb70*/  LDSM.16.MT88.4 R164, [R236+UR4+0x5900] ;  /* 0x00590004eca4783b */ /* 0x000fee0008004200 */
[----:B------:R-:W1:Y:S01]  /*eb80*/  MUFU.EX2 R168, R108 ;  /* 0x0000006c00a87308 */ /* 0x000e620000000800 */
[----:B---3--:R-:W3:Y:S01]  /*eb90*/  LDSM.16.MT88.4 R112, [R236+UR4+0x8100] ;  /* 0x00810004ec70783b */ /* 0x008ee20008004200 */
[----:B-----5:R-:W-:Y:S07]  /*eba0*/  F2FP.BF16.PACK_AB R161, R172, R173 ;  /* 0x000000adaca1723e */ /* 0x020fee00000010ff */
[----:B--2---:R-:W2:Y:S01]  /*ebb0*/  LDSM.16.MT88.4 R120, [R103+UR4+0x2900] ;  /* 0x002900046778783b */ /* 0x004ea20008004200 */
[----:B----4-:R-:W-:Y:S02]  /*ebc0*/  F2FP.BF16.PACK_AB R162, R170, R171 ;  /* 0x000000abaaa2723e */ /* 0x010fe400000010ff */
[----:B-1----:R-:W-:Y:S01]  /*ebd0*/  F2FP.BF16.PACK_AB R163, R168, R169 ;  /* 0x000000a9a8a3723e */ /* 0x002fe200000010ff */
[C---:B---3--:R-:W-:Y:S08]  /*ebe0*/  HMMA.16816.F32.BF16 R84, R104.reuse, R112, R84 ;  /* 0x000000706854723c */ /* 0x048ff00000041854 */
[C---:B------:R-:W-:Y:S08]  /*ebf0*/  HMMA.16816.F32.BF16 R88, R104.reuse, R114, R88 ;  /* 0x000000726858723c */ /* 0x040ff00000041858 */
[C---:B------:R-:W-:Y:S08]  /*ec00*/  HMMA.16816.F32.BF16 R92, R104.reuse, R116, R92 ;  /* 0x00000074685c723c */ /* 0x040ff0000004185c */
[----:B------:R-:W-:Y:S08]  /*ec10*/  HMMA.16816.F32.BF16 R96, R104, R118, R96 ;  /* 0x000000766860723c */ /* 0x000ff00000041860 */
[C---:B--2---:R-:W-:Y:S01]  /*ec20*/  HMMA.16816.F32.BF16 R104, R160.reuse, R120, R4 ;  /* 0x00000078a068723c */ /* 0x044fe20000041804 */
[----:B------:R-:W1:Y:S07]  /*ec30*/  LDSM.16.MT88.4 R4, [R101+0x5900] ;  /* 0x005900006504783b */ /* 0x000e6e0000004200 */
[C---:B------:R-:W-:Y:S01]  /*ec40*/  HMMA.16816.F32.BF16 R108, R160.reuse, R122, R8 ;  /* 0x0000007aa06c723c */ /* 0x040fe20000041808 */
[----:B------:R-:W2:Y:S07]  /*ec50*/  LDSM.16.MT88.4 R8, [R103+UR4+0x8900] ;  /* 0x008900046708783b */ /* 0x000eae0008004200 */
[C---:B------:R-:W-:Y:S01]  /*ec60*/  HMMA.16816.F32.BF16 R112, R160.reuse, R124, R12 ;  /* 0x0000007ca070723c */ /* 0x040fe2000004180c */
[----:B------:R-:W3:Y:S06]  /*ec70*/  LDL.LU R12, [R1+0x10] ;  /* 0x00001000010c7983 */ /* 0x000eec0000300800 */
[----:B------:R-:W-:Y:S01]  /*ec80*/  MOV R15, R145 ;  /* 0x00000091000f7202 */ /* 0x000fe20000000f00 */
[C---:B------:R-:W-:Y:S01]  /*ec90*/  HMMA.16816.F32.BF16 R116, R160.reuse, R126, R16 ;  /* 0x0000007ea074723c */ /* 0x040fe20000041810 */
[----:B------:R-:W4:Y:S03]  /*eca0*/  LDL.64 R16, [R1+0x30] ;  /* 0x0000300001107983 */ /* 0x000f260000100a00 */
[----:B------:R-:W-:Y:S02]  /*ecb0*/  MOV R13, R147 ;  /* 0x00000093000d7202 */ /* 0x000fe40000000f00 */
[----:B------:R-:W-:Y:S02]  /*ecc0*/  MOV R14, R146 ;  /* 0x00000092000e7202 */ /* 0x000fe40000000f00 */
[C---:B------:R-:W-:Y:S01]  /*ecd0*/  HMMA.16816.F32.BF16 R120, R160.reuse, R128, R20 ;  /* 0x00000080a078723c */ /* 0x040fe20000041814 */
[----:B------:R-:W4:Y:S03]  /*ece0*/  LDL.64 R22, [R1+0x18] ;  /* 0x0000180001167983 */ /* 0x000f260000100a00 */
[----:B------:R-:W-:Y:S02]  /*ecf0*/  MOV R18, R144 ;  /* 0x0000009000127202 */ /* 0x000fe40000000f00 */
[----:B------:R-:W-:Y:S02]  /*ed00*/  MOV R19, R139 ;  /* 0x0000008b00137202 */ /* 0x000fe40000000f00 */
[C---:B------:R-:W-:Y:S01]  /*ed10*/  HMMA.16816.F32.BF16 R124, R160.reuse, R130, R24 ;  /* 0x00000082a07c723c */ /* 0x040fe20000041818 */
[----:B------:R-:W5:Y:S03]  /*ed20*/  LDL.LU R27, [R1+0xc] ;  /* 0x00000c00011b7983 */ /* 0x000f660000300800 */
[----:B------:R-:W-:Y:S02]  /*ed30*/  MOV R20, R138 ;  /* 0x0000008a00147202 */ /* 0x000fe40000000f00 */
[----:B------:R-:W-:Y:S02]  /*ed40*/  MOV R21, R137 ;  /* 0x0000008900157202 */ /* 0x000fe40000000f00 */
[C---:B------:R-:W-:Y:S04]  /*ed50*/  HMMA.16816.F32.BF16 R128, R160.reuse, R132, R28 ;  /* 0x00000084a080723c */ /* 0x040fe8000004181c */
[----:B------:R-:W-:Y:S04]  /*ed60*/  MOV R26, R136 ;  /* 0x00000088001a7202 */ /* 0x000fe80000000f00 */
        /* <DEDUP_REMOVED lines=10> */
[C---:B------:R-:W-:Y:S01]  /*ee10*/  HMMA.16816.F32.BF16 R72, R160.reuse, R10, R72 ;  /* 0x0000000aa048723c */ /* 0x040fe20000041848 */
[----:B------:R1:W-:Y:S03]  /*ee20*/  LDSM.16.MT88.4 R8, [R101+0x8900] ;  /* 0x008900006508783b */ /* 0x0003e60000004200 */
[----:B-1----:R-:W-:Y:S01]  /*ee30*/  MOV R101, R3 ;  /* 0x0000000300657202 */ /* 0x002fe20000000f00 */
[----:B---3--:R-:W-:Y:S01]  /*ee40*/  FFMA.FTZ R0, R0, R12, R20 ;  /* 0x0000000c00007223 */ /* 0x008fe20000010014 */
[----:B------:R-:W-:Y:S03]  /*ee50*/  MOV R12, UR30 ;  /* 0x0000001e000c7c02 */ /* 0x000fe60008000f00 */
[----:B------:R-:W-:Y:S03]  /*ee60*/  FADD.FTZ R14, R14, R0 ;  /* 0x000000000e0e7221 */ /* 0x000fe60000010000 */
[----:B----4-:R-:W-:Y:S05]  /*ee70*/  @P0 MOV R17, R23 ;  /* 0x0000001700110202 */ /* 0x010fea0000000f00 */
[----:B------:R-:W-:Y:S04]  /*ee80*/  @P0 IMAD.WIDE.U32 R16, R12, 0x60, R16 ;  /* 0x000000600c100825 */ /* 0x000fe800078e0010 */
[----:B-----5:R-:W-:Y:S04]  /*ee90*/  FFMA.FTZ R2, R2, R27, R26 ;  /* 0x0000001b02027223 */ /* 0x020fe8000001001a */
[----:B------:R-:W-:Y:S01]  /*eea0*/  FADD.FTZ R2, R13, R2 ;  /* 0x000000020d027221 */ /* 0x000fe20000010000 */
[----:B------:R-:W-:Y:S03]  /*eeb0*/  MOV R13, UR31 ;  /* 0x0000001f000d7c02 */ /* 0x000fe60008000f00 */
[----:B------:R-:W-:Y:S02]  /*eec0*/  FADD.FTZ R0, R21, R2 ;  /* 0x0000000215007221 */ /* 0x000fe40000010000 */
[----:B------:R-:W2:Y:S01]  /*eed0*/  LDL R21, [R1+0x38] ;  /* 0x0000380001157983 */ /* 0x000ea20000100800 */
[----:B------:R-:W-:Y:S02]  /*eee0*/  FADD.FTZ R2, R18, R14 ;  /* 0x0000000e12027221 */ /* 0x000fe40000010000 */
[----:B------:R-:W-:Y:S02]  /*eef0*/  FADD.FTZ R0, R15, R0 ;  /* 0x000000000f007221 */ /* 0x000fe40000010000 */
[----:B------:R-:W1:Y:S01]  /*ef00*/  LDSM.16.MT88.4 R12, [R102+0x8900] ;  /* 0x00890000660c783b */ /* 0x000e620000004200 */
[----:B------:R-:W-:Y:S02]  /*ef10*/  FADD.FTZ R18, R19, R2 ;  /* 0x0000000213127221 */ /* 0x000fe40000010000 */
[----:B------:R-:W-:Y:S02]  /*ef20*/  FADD.FTZ R2, R252, R0 ;  /* 0x00000000fc027221 */ /* 0x000fe40000010000 */
[----:B------:R-:W-:Y:S01]  /*ef30*/  FADD.FTZ R0, R248, R18 ;  /* 0x00000012f8007221 */ /* 0x000fe20000010000 */
[----:B------:R-:W-:Y:S01]  /*ef40*/  @P0 IADD3 R18, R17, UR15, RZ ;  /* 0x0000000f11120c10 */ /* 0x000fe2000fffe0ff */
[----:B------:R-:W-:Y:S01]  /*ef50*/  FADD.FTZ R4, R251, R2 ;  /* 0x00000002fb047221 */ /* 0x000fe20000010000 */
[----:B------:R-:W-:Y:S01]  /*ef60*/  MOV R17, UR12 ;  /* 0x0000000c00117c02 */ /* 0x000fe20008000f00 */
[----:B------:R-:W-:Y:S01]  /*ef70*/  FADD.FTZ R0, R247, R0 ;  /* 0x00000000f7007221 */ /* 0x000fe20000010000 */
[C---:B------:R-:W-:Y:S01]  /*ef80*/  @P0 SHF.L.U32 R2, R16.reuse, 0x1, RZ ;  /* 0x0000000110020819 */ /* 0x040fe200000006ff */
[----:B------:R-:W-:Y:S01]  /*ef90*/  UIADD3 UR15, UR5, 0x1, URZ ;  /* 0x00000001050f7890 */ /* 0x000fe2000fffe03f */
[----:B------:R-:W-:Y:S01]  /*efa0*/  @P0 SHF.L.U64.HI R18, R16, 0x1, R18 ;  /* 0x0000000110120819 */ /* 0x000fe20000010212 */
[----:B------:R-:W-:Y:S01]  /*efb0*/  FADD.FTZ R0, R246, R0 ;  /* 0x00000000f6007221 */ /* 0x000fe20000010000 */
[----:B------:R-:W-:Y:S01]  /*efc0*/  @P0 IADD3 R22, P6, R2, 0x80, RZ ;  /* 0x0000008002160810 */ /* 0x000fe20007fde0ff */
[----:B------:R-:W-:Y:S01]  /*efd0*/  FADD.FTZ R16, R250, R4 ;  /* 0x00000004fa107221 */ /* 0x000fe20000010000 */
[----:B------:R-:W-:Y:S01]  /*efe0*/  USEL UR5, UR15, URZ, !UP0 ;  /* 0x0000003f0f057287 */ /* 0x000fe2000c000000 */
[----:B------:R-:W3:Y:S01]  /*eff0*/  LDSM.16.MT88.4 R4, [R236+UR4+0x8900] ;  /* 0x00890004ec04783b */ /* 0x000ee20008004200 */
[----:B------:R-:W-:Y:S01]  /*f000*/  FADD.FTZ R19, R245, R0 ;  /* 0x00000000f5137221 */ /* 0x000fe20000010000 */
[----:B------:R-:W-:Y:S01]  /*f010*/  @P0 IADD3 R22, P5, R22, c[0x0][0x1c8], RZ ;  /* 0x0000720016160a10 */ /* 0x000fe20007fbe0ff */
[----:B------:R-:W-:Y:S01]  /*f020*/  FADD.FTZ R20, R249, R16 ;  /* 0x00000010f9147221 */ /* 0x000fe20000010000 */
[----:B------:R-:W-:Y:S02]  /*f030*/  @P0 IADD3 R16, P1, R2, c[0x0][0x1c8], RZ ;  /* 0x0000720002100a10 */ /* 0x000fe40007f3e0ff */
[----:B------:R-:W-:Y:S01]  /*f040*/  @P0 IADD3.X R23, RZ, c[0x0][0x1cc], R18, P5, P6 ;  /* 0x00007300ff170a10 */ /* 0x000fe20002fec412 */
[----:B------:R-:W-:Y:S01]  /*f050*/  FADD.FTZ R20, R242, R20 ;  /* 0x00000014f2147221 */ /* 0x000fe20000010000 */
[C---:B-1----:R-:W-:Y:S08]  /*f060*/  HMMA.16816.F32.BF16 R76, R160.reuse, R12, R76 ;  /* 0x0000000ca04c723c */ /* 0x042ff0000004184c */
[C---:B------:R-:W-:Y:S08]  /*f070*/  HMMA.16816.F32.BF16 R80, R160.reuse, R14, R80 ;  /* 0x0000000ea050723c */ /* 0x040ff00000041850 */
[C---:B---3--:R-:W-:Y:S08]  /*f080*/  HMMA.16816.F32.BF16 R84, R160.reuse, R4, R84 ;  /* 0x00000004a054723c */ /* 0x048ff00000041854 */
[C---:B------:R-:W-:Y:S08]  /*f090*/  HMMA.16816.F32.BF16 R88, R160.reuse, R6, R88 ;  /* 0x00000006a058723c */ /* 0x040ff00000041858 */
[C---:B------:R-:W-:Y:S08]  /*f0a0*/  HMMA.16816.F32.BF16 R92, R160.reuse, R8, R92 ;  /* 0x00000008a05c723c */ /* 0x040ff0000004185c */
[----:B------:R-:W-:Y:S04]  /*f0b0*/  HMMA.16816.F32.BF16 R96, R160, R10, R96 ;  /* 0x0000000aa060723c */ /* 0x000fe80000041860 */
[----:B--2---:R-:W-:Y:S01]  /*f0c0*/  @P0 IMAD R0, R17, 0x4800, R21 ;  /* 0x0000480011000824 */ /* 0x004fe200078e0215 */
[----:B------:R-:W-:Y:S01]  /*f0d0*/  @P0 IADD3.X R17, R18, c[0x0][0x1cc], RZ, P1, !PT ;  /* 0x0000730012110a10 */ /* 0x000fe20000ffe4ff */
[----:B------:R-:W-:Y:S01]  /*f0e0*/  FADD.FTZ R21, R233, R19 ;  /* 0x00000013e9157221 */ /* 0x000fe20000010000 */
[----:B------:R-:W-:Y:S01]  /*f0f0*/  @P0 IADD3 R2, P1, R2, 0x100, RZ ;  /* 0x0000010002020810 */ /* 0x000fe20007f3e0ff */
[----:B------:R-:W-:Y:S01]  /*f100*/  FADD.FTZ R19, R244, R20 ;  /* 0x00000014f4137221 */ /* 0x000fe20000010000 */
[----:B------:R-:W-:Y:S03]  /*f110*/  @P0 SHF.L.U32 R0, R0, 0x1, RZ ;  /* 0x0000000100000819 */ /* 0x000fe600000006ff */
[----:B------:R-:W-:Y:S01]  /*f120*/  FADD.FTZ R21, R235, R21 ;  /* 0x00000015eb157221 */ /* 0x000fe20000010000 */
[----:B------:R-:W-:Y:S01]  /*f130*/  @P0 IADD3 R20, P5, R2, c[0x0][0x1c8], RZ ;  /* 0x0000720002140a10 */ /* 0x000fe20007fbe0ff */
[----:B------:R-:W-:Y:S01]  /*f140*/  FADD.FTZ R19, R243, R19 ;  /* 0x00000013f3137221 */ /* 0x000fe20000010000 */
[----:B------:R-:W-:Y:S01]  /*f150*/  @!PT LDS RZ, [RZ] ;  /* 0x00000000fffff984 */ /* 0x000fe20000000800 */
[----:B------:R-:W-:Y:S01]  /*f160*/  @!PT LDS RZ, [RZ] ;  /* 0x00000000fffff984 */ /* 0x000fe20000000800 */
[----:B------:R-:W-:Y:S01]  /*f170*/  @!PT LDS RZ, [RZ] ;  /* 0x00000000fffff984 */ /* 0x000fe20000000800 */
[----:B------:R1:W-:Y:S01]  /*f180*/  @P0 LDGSTS.E.BYPASS.LTC128B.128 [R0+0x12100], [R16.64], !P4 ;  /* 0x1210000010000fae */ /* 0x0003e2000e101d58 */
[----:B------:R-:W-:Y:S01]  /*f190*/  FADD.FTZ R2, R234, R21 ;  /* 0x00000015ea027221 */ /* 0x000fe20000010000 */
[----:B------:R-:W-:Y:S01]  /*f1a0*/  @P0 IADD3.X R21, RZ, c[0x0][0x1cc], R18, P5, P1 ;  /* 0x00007300ff150a10 */ /* 0x000fe20002fe2412 */
[----:B------:R-:W-:Y:S01]  /*f1b0*/  FADD.FTZ R13, R241, R19 ;  /* 0x00000013f10d7221 */ /* 0x000fe20000010000 */
[----:B------:R-:W-:Y:S01]  /*f1c0*/  @P0 IADD3 R12, P5, R16, UR13, RZ ;  /* 0x0000000d100c0c10 */ /* 0x000fe2000ffbe0ff */
[----:B------:R-:W-:Y:S02]  /*f1d0*/  FADD.FTZ R2, R232, R2 ;  /* 0x00000002e8027221 */ /* 0x000fe40000010000 */
[----:B------:R-:W-:Y:S01]  /*f1e0*/  FADD.FTZ R15, R231, R13 ;  /* 0x0000000de70f7221 */ /* 0x000fe20000010000 */
[----:B------:R2:W-:Y:S01]  /*f1f0*/  @P0 LDGSTS.E.BYPASS.LTC128B.128 [R0+0x15100], [R22.64], !P3 ;  /* 0x1510000016000fae */ /* 0x0005e2000d901d58 */
[----:B------:R-:W-:Y:S01]  /*f200*/  @P0 IADD3.X R13, R17, UR14, RZ, P5, !PT ;  /* 0x0000000e110d0c10 */ /* 0x000fe2000affe4ff */
[----:B------:R-:W-:Y:S01]  /*f210*/  FADD.FTZ R2, R229, R2 ;  /* 0x00000002e5027221 */ /* 0x000fe20000010000 */
[C---:B------:R-:W-:Y:S02]  /*f220*/  @P0 IADD3 R14, P1, R12.reuse, UR13, RZ ;  /* 0x0000000d0c0e0c10 */ /* 0x040fe4000ff3e0ff */
[----:B------:R-:W-:Y:S01]  /*f230*/  @P0 IADD3 R6, P5, R12, UR17, RZ ;  /* 0x000000110c060c10 */ /* 0x000fe2000ffbe0ff */
[----:B------:R-:W-:Y:S02]  /*f240*/  FADD.FTZ R2, R228, R2 ;  /* 0x00000002e4027221 */ /* 0x000fe40000010000 */
[----:B------:R2:W-:Y:S01]  /*f250*/  @P0 LDGSTS.E.BYPASS.LTC128B.128 [R0+0x18100], [R20.64], !P2 ;  /* 0x1810000014000fae */ /* 0x0005e2000d101d58 */
[----:B------:R-:W-:Y:S01]  /*f260*/  @P0 IADD3.X R7, R13, UR16, RZ, P5, !PT ;  /* 0x000000100d070c10 */ /* 0x000fe2000affe4ff */
[----:B------:R-:W-:Y:S04]  /*f270*/  FADD.FTZ R2, R193, R2 ;  /* 0x00000002c1027221 */ /* 0x000fe80000010000 */
[----:B------:R-:W-:Y:S02]  /*f280*/  FADD.FTZ R2, R192, R2 ;  /* 0x00000002c0027221 */ /* 0x000fe40000010000 */
[----:B------:R3:W-:Y:S02]  /*f290*/  @P0 LDGSTS.E.BYPASS.LTC128B.128 [R0+0x13100], [R12.64], !P4 ;  /* 0x131000000c000fae */ /* 0x0007e4000e101d58 */
[----:B------:R-:W-:Y:S02]  /*f2a0*/  FADD.FTZ R2, R181, R2 ;  /* 0x00000002b5027221 */ /* 0x000fe40000010000 */
[----:B-1----:R-:W-:Y:S01]  /*f2b0*/  FADD.FTZ R16, R230, R15 ;  /* 0x0000000fe6107221 */ /* 0x002fe20000010000 */
[----:B------:R-:W-:Y:S01]  /*f2c0*/  @P0 IADD3.X R15, R13, UR14, RZ, P1, !PT ;  /* 0x0000000e0d0f0c10 */ /* 0x000fe20008ffe4ff */
[----:B------:R-:W-:Y:S02]  /*f2d0*/  FADD.FTZ R2, R180, R2 ;  /* 0x00000002b4027221 */ /* 0x000fe40000010000 */
[----:B------:R3:W-:Y:S01]  /*f2e0*/  @P0 LDGSTS.E.BYPASS.LTC128B.128 [R0+0x16100], [R12.64+0x80], !P3 ;  /* 0x161000800c000fae */ /* 0x0007e2000d901d58 */
[----:B------:R-:W-:Y:S02]  /*f2f0*/  FADD.FTZ R4, R195, R16 ;  /* 0x00000010c3047221 */ /* 0x000fe40000010000 */
[----:B------:R-:W-:Y:S02]  /*f300*/  FADD.FTZ R2, R177, R2 ;  /* 0x00000002b1027221 */ /* 0x000fe40000010000 */
[----:B------:R-:W-:Y:S02]  /*f310*/  FADD.FTZ R4, R194, R4 ;  /* 0x00000004c2047221 */ /* 0x000fe40000010000 */
[----:B------:R-:W-:Y:S01]  /*f320*/  FADD.FTZ R2, R176, R2 ;  /* 0x00000002b0027221 */ /* 0x000fe20000010000 */
[----:B------:R3:W-:Y:S01]  /*f330*/  @P0 LDGSTS.E.BYPASS.LTC128B.128 [R0+0x19100], [R12.64+0x100], !P2 ;  /* 0x191001000c000fae */ /* 0x0007e2000d101d58 */
[----:B------:R-:W-:Y:S01]  /*f340*/  FADD.FTZ R5, R183, R4 ;  /* 0x00000004b7057221 */ /* 0x000fe20000010000 */
[----:B------:R-:W-:Y:S06]  /*f350*/  @P0 IADD3 R4, P1, R12, UR19, RZ ;  /* 0x000000130c040c10 */ /* 0x000fec000ff3e0ff */
[----:B------:R2:W-:Y:S08]  /*f360*/  @P0 LDGSTS.E.BYPASS.LTC128B.128 [R0+0x14100], [R14.64], !P4 ;  /* 0x141000000e000fae */ /* 0x0005f0000e101d58 */
[----:B------:R1:W-:Y:S01]  /*f370*/  @P0 LDGSTS.E.BYPASS.LTC128B.128 [R0+0x17100], [R6.64], !P3 ;  /* 0x1710000006000fae */ /* 0x0003e2000d901d58 */
[----:B---3--:R-:W-:Y:S01]  /*f380*/  FADD.FTZ R12, R182, R5 ;  /* 0x00000005b60c7221 */ /* 0x008fe20000010000 */
[----:B------:R-:W-:Y:S06]  /*f390*/  @P0 IADD3.X R5, R13, UR18, RZ, P1, !PT ;  /* 0x000000120d050c10 */ /* 0x000fec0008ffe4ff */
[----:B------:R2:W-:Y:S01]  /*f3a0*/  @P0 LDGSTS.E.BYPASS.LTC128B.128 [R0+0x1a100], [R4.64], !P2 ;  /* 0x1a10000004000fae */ /* 0x0005e2000d101d58 */
[----:B------:R-:W-:Y:S01]  /*f3b0*/  ISETP.LT.AND P0, PT, RZ, UR28, PT ;  /* 0x0000001cff007c0c */ /* 0x000fe2000bf01270 */
[----:B------:R-:W-:Y:S06]  /*f3c0*/  UMOV UR28, UR27 ;  /* 0x0000001b001c7c82 */ /* 0x000fec0008000000 */
[----:B------:R-:W0:Y:S01]  /*f3d0*/  LDGDEPBAR ;  /* 0x00000000000079af */ /* 0x000e220000000000 */
[----:B-1----:R-:W-:Y:S04]  /*f3e0*/  FADD.FTZ R6, R179, R12 ;  /* 0x0000000cb3067221 */ /* 0x002fe80000010000 */
        /* <DEDUP_REMOVED lines=13> */
.L_x_1200:
        /* <DEDUP_REMOVED lines=125> */
.L_x_1194:
        /* <DEDUP_REMOVED lines=152> */
.L_x_1203:
        /* <DEDUP_REMOVED lines=139> */
.L_x_1205:
[----:B---3--:R-:W-:Y:S05]  /*10ec0*/  BSYNC B0 ;  /* 0x0000000000007941 */ /* 0x008fea0003800000 */
.L_x_1204:
        /* <DEDUP_REMOVED lines=23> */
.L_x_1207:
[----:B------:R-:W-:Y:S05]  /*11040*/  BSYNC B0 ;  /* 0x0000000000007941 */ /* 0x000fea0003800000 */
.L_x_1206:
        /* <DEDUP_REMOVED lines=23> */
.L_x_1209:
[----:B------:R-:W-:Y:S05]  /*111c0*/  BSYNC B0 ;  /* 0x0000000000007941 */ /* 0x000fea0003800000 */
.L_x_1208:
        /* <DEDUP_REMOVED lines=24> */
.L_x_1202:
        /* <DEDUP_REMOVED lines=19> */
.L_x_1210:
        /* <DEDUP_REMOVED lines=42> */
.L_x_1212:
[----:B------:R-:W-:Y:S05]  /*11720*/  BSYNC B0 ;  /* 0x0000000000007941 */ /* 0x000fea0003800000 */
.L_x_1211:
        /* <DEDUP_REMOVED lines=66> */
.L_x_1214:
[----:B------:R-:W-:Y:S05]  /*11b50*/  BSYNC B0 ;  /* 0x0000000000007941 */ /* 0x000fea0003800000 */
.L_x_1213:
        /* <DEDUP_REMOVED lines=21> */
.L_x_1216:
[----:B------:R-:W-:Y:S05]  /*11cb0*/  BSYNC B0 ;  /* 0x0000000000007941 */ /* 0x000fea0003800000 */
.L_x_1215:
        /* <DEDUP_REMOVED lines=21> */
.L_x_1218:
[----:B------:R-:W-:Y:S05]  /*11e10*/  BSYNC B0 ;  /* 0x0000000000007941 */ /* 0x000fea0003800000 */
.L_x_1217:
        /* <DEDUP_REMOVED lines=22> */
.L_x_1219:
        /* <DEDUP_REMOVED lines=16> */
.L_x_1354:


//--------------------- .text._ZN7cutlass13device_kernelIN5flash19enable_sm80_to_sm89INS1_16FlashAttnFwdSm80INS1_25CollectiveMainloopFwdSm80ILi8ELi2ELb0EN4cute5tupleIJNS5_1CILi128EEENS7_ILi64EEENS7_ILi192EEEEEELi192ENS_10bfloat16_tEfNS_4arch4Sm80ELb1ELb0ELb1ELb1ELb0ELb1ELb1ELb0EEENS1_21CollectiveEpilogueFwdINS6_IJS8_SA_S9_EEENS6_IJNS7_ILi1EEESI_SI_EEESC_SE_Li256ELb1ELb1ELb0ELb0EEENS1_19SingleTileSchedulerILb1ELb0ELb1ELi128EEEEEEEEEvNT_6ParamsE --------------------------
	.section	.text._ZN7cutlass13device_kernelIN5flash19enable_sm80_to_sm89INS1_16FlashAttnFwdSm80INS1_25CollectiveMainloopFwdSm80ILi8ELi2ELb0EN4cute5tupleIJNS5_1CILi128EEENS7_ILi64EEENS7_ILi192EEEEEELi192ENS_10bfloat16_tEfNS_4arch4Sm80ELb1ELb0ELb1ELb1ELb0ELb1ELb1ELb0EEENS1_21CollectiveEpilogueFwdINS6_IJS8_SA_S9_EEENS6_IJNS7_ILi1EEESI_SI_EEESC_SE_Li256ELb1ELb1ELb0ELb0EEENS1_19SingleTileSchedulerILb1ELb0ELb1ELi128EEEEEEEEEvNT_6ParamsE,"ax",@progbits
	.sectioninfo	@"SHI_REGISTERS=255"
	.align	128
.text._ZN7cutlass13device_kernelIN5flash19enable_sm80_to_sm89INS1_16FlashAttnFwdSm80INS1_25CollectiveMainloopFwdSm80ILi8ELi2ELb0EN4cute5tupleIJNS5_1CILi128EEENS7_ILi64EEENS7_ILi192EEEEEELi192ENS_10bfloat16_tEfNS_4arch4Sm80ELb1ELb0ELb1ELb1ELb0ELb1ELb1ELb0EEENS1_21CollectiveEpilogueFwdINS6_IJS8_SA_S9_EEENS6_IJNS7_ILi1EEESI_SI_EEESC_SE_Li256ELb1ELb1ELb0ELb0EEENS1_19SingleTileSchedulerILb1ELb0ELb1ELi128EEEEEEEEEvNT_6ParamsE:
        .type           _ZN7cutlass13device_kernelIN5flash19enable_sm80_to_sm89INS1_16FlashAttnFwdSm80INS1_25CollectiveMainloopFwdSm80ILi8ELi2ELb0EN4cute5tupleIJNS5_1CILi128EEENS7_ILi64EEENS7_ILi192EEEEEELi192ENS_10bfloat16_tEfNS_4arch4Sm80ELb1ELb0ELb1ELb1ELb0ELb1ELb1ELb0EEENS1_21CollectiveEpilogueFwdINS6_IJS8_SA_S9_EEENS6_IJNS7_ILi1EEESI_SI_EEESC_SE_Li256ELb1ELb1ELb0ELb0EEENS1_19SingleTileSchedulerILb1ELb0ELb1ELi128EEEEEEEEEvNT_6ParamsE,@function
        .size           _ZN7cutlass13device_kernelIN5flash19enable_sm80_to_sm89INS1_16FlashAttnFwdSm80INS1_25CollectiveMainloopFwdSm80ILi8ELi2ELb0EN4cute5tupleIJNS5_1CILi128EEENS7_ILi64EEENS7_ILi192EEEEEELi192ENS_10bfloat16_tEfNS_4arch4Sm80ELb1ELb0ELb1ELb1ELb0ELb1ELb1ELb0EEENS1_21CollectiveEpilogueFwdINS6_IJS8_SA_S9_EEENS6_IJNS7_ILi1EEESI_SI_EEESC_SE_Li256ELb1ELb1ELb0ELb0EEENS1_19SingleTileSchedulerILb1ELb0ELb1ELi128EEEEEEEEEvNT_6ParamsE,(.L_x_1355 - _ZN7cutlass13device_kernelIN5flash19enable_sm80_to_sm89INS1_16FlashAttnFwdSm80INS1_25CollectiveMainloopFwdSm80ILi8ELi2ELb0EN4cute5tupleIJNS5_1CILi128EEENS7_ILi64EEENS7_ILi192EEEEEELi192ENS_10bfloat16_tEfNS_4arch4Sm80ELb1ELb0ELb1ELb1ELb0ELb1ELb1ELb0EEENS1_21CollectiveEpilogueFwdINS6_IJS8_SA_S9_EEENS6_IJNS7_ILi1EEESI_SI_EEESC_SE_Li256ELb1ELb1ELb0ELb0EEENS1_19SingleTileSchedulerILb1ELb0ELb1ELi128EEEEEEEEEvNT_6ParamsE)
        .other          _ZN7cutlass13device_kernelIN5flash19enable_sm80_to_sm89INS1_16FlashAttnFwdSm80INS1_25CollectiveMainloopFwdSm80ILi8ELi2ELb0EN4cute5tupleIJNS5_1CILi128EEENS7_ILi64EEENS7_ILi192EEEEEELi192ENS_10bfloat16_tEfNS_4arch4Sm80ELb1ELb0ELb1ELb1ELb0ELb1ELb1ELb0EEENS1_21CollectiveEpilogueFwdINS6_IJS8_SA_S9_EEENS6_IJNS7_ILi1EEESI_SI_EEESC_SE_Li256ELb1ELb1ELb0ELb0EEENS1_19SingleTileSchedulerILb1ELb0ELb1ELi128EEEEEEEEEvNT_6ParamsE,@"STO_CUDA_ENTRY STV_DEFAULT"
_ZN7cutlass13device_kernelIN5flash19enable_sm80_to_sm89INS1_16FlashAttnFwdSm80INS1_25CollectiveMainloopFwdSm80ILi8ELi2ELb0EN4cute5tupleIJNS5_1CILi128EEENS7_ILi64EEENS7_ILi192EEEEEELi192ENS_10bfloat16_tEfNS_4arch4Sm80ELb1ELb0ELb1ELb1ELb0ELb1ELb1ELb0EEENS1_21CollectiveEpilogueFwdINS6_IJS8_SA_S9_EEENS6_IJNS7_ILi1EEESI_SI_EEESC_SE_Li256ELb1ELb1ELb0ELb0EEENS1_19SingleTileSchedulerILb1ELb0ELb1ELi128EEEEEEEEEvNT_6ParamsE:
        /* <DEDUP_REMOVED lines=16> */
.L_x_1221:
        /* <DEDUP_REMOVED lines=8> */
.L_x_1223:
[----:B------:R-:W-:-:S04]  /*0180*/  MOV R5, c[0x0][0x54c] ;  /* 0x0001530000057a02 */ /* 0x000fc80000000f00 */
.L_x_1222:
[----:B------:R-:W-:Y:S01]  /*0190*/  USHF.L.U32 UR4, UR4, 0x7, URZ ;  /* 0x0000000704047899 */ /* 0x000fe2000800063f */
[----:B-----5:R-:W-:-:S05]  /*01a0*/  IMAD R5, R5, c[0x0][0x548], RZ ;  /* 0x0001520005057a24 */ /* 0x020fca00078e02ff */
[----:B------:R-:W-:-:S04]  /*01b0*/  MOV R92, UR4 ;  /* 0x00000004005c7c02 */ /* 0x000fc80008000f00 */
[----:B------:R-:W-:-:S04]  /*01c0*/  ISETP.GE.AND P0, PT, R92, R5, PT ;  /* 0x000000055c00720c */ /* 0x000fc80003f06270 */
[----:B------:R-:W-:Y:S01]  /*01d0*/  SEL R196, R196, 0xffffffff, !P0 ;  /* 0xffffffffc4c47807 */ /* 0x000fe20004000000 */
[----:B------:R-:W-:Y:S05]  /*01e0*/  BRA `(.L_x_1224) ;  /* 0x0000013000007947 */ /* 0x000fea0003800000 */
.L_x_1220:
[----:B------:R-:W-:-:S04]  /*01f0*/  ISETP.NE.U32.AND P0, PT, RZ, c[0x0][0x568], PT ;  /* 0x00015a00ff007a0c */ /* 0x000fc80003f05070 */
[----:B------:R-:W-:-:S13]  /*0200*/  ISETP.NE.AND.EX P0, PT, RZ, c[0x0][0x56c], PT, P0 ;  /* 0x00015b00ff007a0c */ /* 0x000fda0003f05300 */
[----:B------:R-:W-:Y:S05]  /*0210*/  @!P0 BRA `(.L_x_1225) ;  /* 0x0000002000008947 */ /* 0x000fea0003800000 */
[----:B------:R1:W5:Y:S01]  /*0220*/  LDG.E R5, [R4.64] ;  /* 0x0000000604057981 */ /* 0x000362000c1e1900 */
[----:B------:R-:W-:Y:S05]  /*0230*/  BRA `(.L_x_1226) ;  /* 0x0000009000007947 */ /* 0x000fea0003800000 */
.L_x_1225:
        /* <DEDUP_REMOVED lines=8> */
.L_x_1227:
[----:B------:R-:W-:-:S04]  /*02c0*/  MOV R5, c[0x0][0x54c] ;  /* 0x0001530000057a02 */ /* 0x000fc80000000f00 */
.L_x_1226:
[----:B------:R-:W-:Y:S01]  /*02d0*/  USHF.L.U32 UR4, UR4, 0x7, URZ ;  /* 0x0000000704047899 */ /* 0x000fe2000800063f */
[----:B-----5:R-:W-:-:S05]  /*02e0*/  IMAD R5, R5, c[0x0][0x548], RZ ;  /* 0x0001520005057a24 */ /* 0x020fca00078e02ff */
[----:B------:R-:W-:-:S04]  /*02f0*/  MOV R92, UR4 ;  /* 0x00000004005c7c02 */ /* 0x000fc80008000f00 */
[----:B------:R-:W-:-:S04]  /*0300*/  ISETP.GE.AND P0, PT, R92, R5, PT ;  /* 0x000000055c00720c */ /* 0x000fc80003f06270 */
[----:B------:R-:W-:-:S04]  /*0310*/  SEL R196, R196, 0xffffffff, !P0 ;  /* 0xffffffffc4c47807 */ /* 0x000fc80004000000 */
.L_x_1224:
        /* <DEDUP_REMOVED lines=27> */
[----:B------:R-:W-:-:S02]  /*04d0*/  IMAD.MOV.U32 R5, RZ, RZ, c[0x0][0x1d0] ;  /* 0x00007400ff057624 */ /* 0x000fc400078e00ff */
[----:B------:R-:W-:Y:S01]  /*04e0*/  IMAD.MOV.U32 R99, RZ, RZ, c[0x0][0x228] ;  /* 0x00008a00ff637624 */ /* 0x000fe200078e00ff */
[----:B---3--:R-:W-:Y:S01]  /*04f0*/  SHF.R.S32.HI R91, RZ, 0x1f, R195 ;  /* 0x0000001fff5b7819 */ /* 0x008fe200000114c3 */
[----:B------:R-:W-:Y:S05]  /*0500*/  @P0 BRA `(.L_x_1228) ;  /* 0x0000004000000947 */ /* 0x000fea0003800000 */
[----:B--2---:R-:W-:Y:S05]  /*0510*/  @!P1 BRA `(.L_x_1228) ;  /* 0x0000003000009947 */ /* 0x004fea0003800000 */
[----:B-----5:R-:W2:Y:S04]  /*0520*/  LDG.E R218, [R12.64] ;  /* 0x000000060cda7981 */ /* 0x020ea8000c1e1900 */
[----:B------:R-:W2:Y:S02]  /*0530*/  LDG.E R7, [R12.64+0x4] ;  /* 0x000004060c077981 */ /* 0x000ea4000c1e1900 */
[----:B--2---:R-:W-:Y:S02]  /*0540*/  IADD3 R218, -R218, R7, RZ ;  /* 0x00000007dada7210 */ /* 0x004fe40007ffe1ff */
.L_x_1228:
[----:B--2---:R-:W-:-:S04]  /*0550*/  ISETP.NE.U32.AND P0, PT, RZ, c[0x0][0x368], PT ;  /* 0x0000da00ff007a0c */ /* 0x004fc80003f05070 */
[----:B------:R-:W-:-:S13]  /*0560*/  ISETP.NE.AND.EX P0, PT, RZ, c[0x0][0x36c], PT, P0 ;  /* 0x0000db00ff007a0c */ /* 0x000fda0003f05300 */
[----:B------:R-:W-:Y:S05]  /*0570*/  @!P0 BRA `(.L_x_1229) ;  /* 0x0000003000008947 */ /* 0x000fea0003800000 */
[----:B-1----:R-:W-:-:S06]  /*0580*/  IMAD.WIDE R4, R196, R3, c[0x0][0x368] ;  /* 0x0000da00c4047625 */ /* 0x002fcc00078e0203 */
[----:B------:R1:W5:Y:S01]  /*0590*/  LDG.E R5, [R4.64] ;  /* 0x0000000604057981 */ /* 0x000362000c1e1900 */
[----:B------:R-:W-:Y:S05]  /*05a0*/  BRA `(.L_x_1230) ;  /* 0x0000004000007947 */ /* 0x000fea0003800000 */
.L_x_1229:
[----:B------:R-:W-:Y:S05]  /*05b0*/  @!P5 BRA `(.L_x_1230) ;  /* 0x000000300000d947 */ /* 0x000fea0003800000 */
[----:B------:R-:W2:Y:S04]  /*05c0*/  LDG.E R5, [R8.64] ;  /* 0x0000000608057981 */ /* 0x000ea8000c1e1900 */
[----:B------:R-:W2:Y:S02]  /*05d0*/  LDG.E R0, [R8.64+0x4] ;  /* 0x0000040608007981 */ /* 0x000ea4000c1e1900 */
[----:B--2---:R-:W-:Y:S02]  /*05e0*/  IADD3 R5, -R5, R0, RZ ;  /* 0x0000000005057210 */ /* 0x004fe40007ffe1ff */
.L_x_1230:
[----:B------:R-:W2:Y:S04]  /*05f0*/  @P4 LDG.E R0, [R10.64] ;  /* 0x000000060a004981 */ /* 0x000ea8000c1e1900 */
[----:B------:R-:W2:Y:S01]  /*0600*/  @P4 LDG.E R7, [R10.64+0x4] ;  /* 0x000004060a074981 */ /* 0x000ea2000c1e1900 */
[----:B------:R-:W-:Y:S01]  /*0610*/  IMAD.MOV.U32 R216, RZ, RZ, c[0x0][0x2c4] ;  /* 0x0000b100ffd87624 */ /* 0x000fe200078e00ff */
[----:B------:R-:W-:Y:S01]  /*0620*/  ISETP.NE.U32.AND P0, PT, RZ, c[0x0][0x378], PT ;  /* 0x0000de00ff007a0c */ /* 0x000fe20003f05070 */
[----:B-----5:R-:W-:-:S03]  /*0630*/  IMAD.MOV.U32 R90, RZ, RZ, R5 ;  /* 0x000000ffff5a7224 */ /* 0x020fc600078e0005 */
[----:B------:R-:W-:Y:S02]  /*0640*/  ISETP.NE.AND P1, PT, R216, 0x1, PT ;  /* 0x00000001d800780c */ /* 0x000fe40003f25270 */
[----:B------:R-:W-:Y:S02]  /*0650*/  ISETP.NE.AND.EX P0, PT, RZ, c[0x0][0x37c], PT, P0 ;  /* 0x0000df00ff007a0c */ /* 0x000fe40003f05300 */
[----:B------:R-:W-:-:S09]  /*0660*/  IADD3 R2, R92, 0x7f, RZ ;  /* 0x0000007f5c027810 */ /* 0x000fd20007ffe0ff */
[----:B-1----:R-:W-:Y:S02]  /*0670*/  @P1 IADD3 R4, R92, 0x7f, RZ ;  /* 0x0000007f5c041810 */ /* 0x002fe40007ffe0ff */
[----:B------:R-:W-:-:S04]  /*0680*/  @P0 IMAD.WIDE R8, R196, R3, c[0x0][0x378] ;  /* 0x0000de00c4080625 */ /* 0x000fc800078e0203 */
[----:B------:R-:W-:Y:S01]  /*0690*/  @P1 IMAD.HI.U32 R4, R4, c[0x0][0x2c8], RZ ;  /* 0x0000b20004041a27 */ /* 0x000fe200078e00ff */
[----:B------:R1:W5:Y:S01]  /*06a0*/  @P0 LDG.E R90, [R8.64] ;  /* 0x00000006085a0981 */ /* 0x000362000c1e1900 */
[----:B------:R-:W-:-:S03]  /*06b0*/  LOP3.LUT R197, R197, 0xfffffff7, RZ, 0xc0, !PT ;  /* 0xfffffff7c5c57812 */ /* 0x000fc600078ec0ff */
[----:B------:R-:W-:Y:S02]  /*06c0*/  @P1 SHF.R.U32.HI R2, RZ, c[0x0][0x2cc], R4 ;  /* 0x0000b300ff021a19 */ /* 0x000fe40000011604 */
[----:B------:R-:W-:Y:S01]  /*06d0*/  @P1 LOP3.LUT R197, R197, 0x8, RZ, 0xfc, !PT ;  /* 0x00000008c5c51812 */ /* 0x000fe200078efcff */
[----:B--2---:R-:W-:Y:S02]  /*06e0*/  @P4 IMAD.IADD R99, R7, 0x1, -R0 ;  /* 0x0000000107634824 */ /* 0x004fe400078e0a00 */
[----:B------:R-:W-:-:S04]  /*06f0*/  IMAD.IADD R0, R5, 0x1, -R96 ;  /* 0x0000000105007824 */ /* 0x000fc800078e0a60 */
[----:B------:R-:W-:Y:S02]  /*0700*/  IMAD.IADD R215, R0, 0x1, R99 ;  /* 0x0000000100d77824 */ /* 0x000fe400078e0263 */
[----:B------:R-:W-:-:S03]  /*0710*/  IMAD.MOV R11, RZ, RZ, -R0 ;  /* 0x000000ffff0b7224 */ /* 0x000fc600078e0a00 */
[C---:B------:R-:W-:Y:S02]  /*0720*/  IADD3 R93, R215.reuse, 0x40, -R218 ;  /* 0x00000040d75d7810 */ /* 0x040fe40007ffe8da */
[----:B-1----:R-:W-:Y:S02]  /*0730*/  IADD3 R9, R215, 0x3f, RZ ;  /* 0x0000003fd7097810 */ /* 0x002fe40007ffe0ff */
[----:B------:R-:W-:Y:S01]  /*0740*/  IMNMX R11, RZ, R11, !PT ;  /* 0x0000000bff0b7217 */ /* 0x000fe20007800200 */
[----:B------:R-:W-:Y:S01]  /*0750*/  IMAD.IADD R7, R93, 0x1, R2 ;  /* 0x000000015d077824 */ /* 0x000fe200078e0202 */
[----:B------:R-:W-:-:S04]  /*0760*/  SHF.R.S32.HI R4, RZ, 0x1f, R9 ;  /* 0x0000001fff047819 */ /* 0x000fc80000011409 */
[----:B------:R-:W-:Y:S02]  /*0770*/  SHF.R.S32.HI R2, RZ, 0x1f, R7 ;  /* 0x0000001fff027819 */ /* 0x000fe40000011407 */
[----:B------:R-:W-:Y:S02]  /*0780*/  LEA.HI R4, R4, R9, RZ, 0x6 ;  /* 0x0000000904047211 */ /* 0x000fe400078f30ff */
[----:B------:R-:W-:Y:S02]  /*0790*/  LEA.HI R2, R2, R7, RZ, 0x6 ;  /* 0x0000000702027211 */ /* 0x000fe400078f30ff */
[----:B------:R-:W-:Y:S02]  /*07a0*/  SHF.R.S32.HI R94, RZ, 0x6, R4 ;  /* 0x00000006ff5e7819 */ /* 0x000fe40000011404 */
[----:B------:R-:W-:-:S04]  /*07b0*/  SHF.R.S32.HI R7, RZ, 0x6, R2 ;  /* 0x00000006ff077819 */ /* 0x000fc80000011402 */
[----:B------:R-:W-:-:S05]  /*07c0*/  IMNMX R7, R94, R7, PT ;  /* 0x000000075e077217 */ /* 0x000fca0003800200 */
[----:B------:R-:W-:-:S05]  /*07d0*/  IMAD R0, R7, 0x40, -R0 ;  /* 0x0000004007007824 */ /* 0x000fca00078e0a00 */
[----:B------:R-:W-:-:S04]  /*07e0*/  IMNMX R0, R0, R99, PT ;  /* 0x0000006300007217 */ /* 0x000fc80003800200 */
[----:B------:R-:W-:Y:S02]  /*07f0*/  ISETP.GT.AND P0, PT, R0, R11, PT ;  /* 0x0000000b0000720c */ /* 0x000fe40003f04270 */
[----:B------:R-:W-:-:S05]  /*0800*/  SHF.R.U32.HI R11, RZ, 0x6, R11 ;  /* 0x00000006ff0b7819 */ /* 0x000fca000001160b */
[----:B------:R-:W-:-:S06]  /*0810*/  IMAD.MOV.U32 R6, RZ, RZ, R11 ;  /* 0x000000ffff067224 */ /* 0x000fcc00078e000b */
        /* <DEDUP_REMOVED lines=8> */
[----:B------:R-:W-:-:S05]  /*08a0*/  @P3 IMAD.WIDE R16, R196, R3, c[0x0][0x340] ;  /* 0x0000d000c4103625 */ /* 0x000fca00078e0203 */
[----:B------:R1:W2:Y:S01]  /*08b0*/  @P3 LDG.E R0, [R16.64] ;  /* 0x0000000610003981 */ /* 0x0002a2000c1e1900 */
[----:B------:R-:W-:Y:S01]  /*08c0*/  SHF.R.S32.HI R2, RZ, 0x1f, R89 ;  /* 0x0000001fff027819 */ /* 0x000fe20000011459 */
[----:B------:R-:W-:Y:S01]  /*08d0*/  IMAD.MOV.U32 R102, RZ, RZ, c[0x0][0x238] ;  /* 0x00008e00ff667624 */ /* 0x000fe200078e00ff */
[----:B------:R-:W-:Y:S01]  /*08e0*/  SHF.R.S32.HI R3, RZ, 0x1f, R15 ;  /* 0x0000001fff037819 */ /* 0x000fe2000001140f */
[----:B------:R-:W-:Y:S01]  /*08f0*/  IMAD.MOV.U32 R135, RZ, RZ, 0x6 ;  /* 0x00000006ff877424 */ /* 0x000fe200078e00ff */
[----:B------:R-:W-:Y:S01]  /*0900*/  LEA.HI R8, R2, R89, RZ, 0x3 ;  /* 0x0000005902087211 */ /* 0x000fe200078f18ff */
[----:B------:R-:W-:Y:S01]  /*0910*/  IMAD.MOV.U32 R110, RZ, RZ, c[0x0][0x258] ;  /* 0x00009600ff6e7624 */ /* 0x000fe200078e00ff */
[----:B------:R-:W-:Y:S01]  /*0920*/  IADD3 R18, R6, -0x1, RZ ;  /* 0xffffffff06127810 */ /* 0x000fe20007ffe0ff */
[----:B------:R-:W-:Y:S01]  /*0930*/  IMAD R152, R91, c[0x0][0x240], RZ ;  /* 0x000090005b987a24 */ /* 0x000fe200078e02ff */
[----:B------:R-:W-:Y:S01]  /*0940*/  SHF.R.S32.HI R4, RZ, 0x3, R8 ;  /* 0x00000003ff047819 */ /* 0x000fe20000011408 */
[----:B------:R-:W-:Y:S01]  /*0950*/  IMAD.SHL.U32 R103, R102, 0x40, RZ ;  /* 0x0000004066677824 */ /* 0x000fe200078e00ff */
[----:B------:R-:W-:Y:S01]  /*0960*/  LOP3.LUT R8, R8, 0x1ffffff8, RZ, 0xc0, !PT ;  /* 0x1ffffff808087812 */ /* 0x000fe200078ec0ff */
[----:B------:R-:W-:Y:S01]  /*0970*/  IMAD R152, R195, c[0x0][0x244], R152 ;  /* 0x00009100c3987a24 */ /* 0x000fe200078e0298 */
[----:B------:R-:W-:Y:S01]  /*0980*/  IADD3 R15, P0, R4, R15, RZ ;  /* 0x0000000f040f7210 */ /* 0x000fe20007f1e0ff */
[----:B------:R-:W-:Y:S01]  /*0990*/  IMAD.SHL.U32 R100, R110, 0x40, RZ ;  /* 0x000000406e647824 */ /* 0x000fe200078e00ff */
[----:B------:R-:W-:Y:S01]  /*09a0*/  SHF.L.U64.HI R101, R102, R135, c[0x0][0x23c] ;  /* 0x00008f0066657619 */ /* 0x000fe20000010287 */
[----:B------:R-:W-:Y:S01]  /*09b0*/  IMAD.IADD R8, R89, 0x1, -R8 ;  /* 0x0000000159087824 */ /* 0x000fe200078e0a08 */
[----:B------:R-:W-:Y:S01]  /*09c0*/  LEA.HI.X.SX32 R20, R4, R3, 0x1, P0 ;  /* 0x0000000304147211 */ /* 0x000fe200000f0eff */
[----:B------:R-:W-:Y:S01]  /*09d0*/  IMAD.SHL.U32 R105, R102, 0x20, RZ ;  /* 0x0000002066697824 */ /* 0x000fe200078e00ff */
[----:B------:R-:W-:Y:S01]  /*09e0*/  SHF.L.U64.HI R98, R110, R135, c[0x0][0x25c] ;  /* 0x000097006e627619 */ /* 0x000fe20000010287 */
[----:B------:R-:W-:Y:S01]  /*09f0*/  IMAD.SHL.U32 R8, R8, 0x8, RZ ;  /* 0x0000000808087824 */ /* 0x000fe200078e00ff */
[----:B------:R-:W-:Y:S01]  /*0a00*/  SHF.R.S32.HI R7, RZ, 0x1f, R18 ;  /* 0x0000001fff077819 */ /* 0x000fe20000011412 */
[----:B------:R-:W-:Y:S01]  /*0a10*/  IMAD R12, R20, c[0x0][0x238], RZ ;  /* 0x00008e00140c7a24 */ /* 0x000fe200078e02ff */
[----:B------:R-:W-:Y:S01]  /*0a20*/  SEL R150, R196, RZ, !P4 ;  /* 0x000000ffc4967207 */ /* 0x000fe20006000000 */
[----:B------:R-:W-:Y:S01]  /*0a30*/  IMAD R20, R20, c[0x0][0x258], RZ ;  /* 0x0000960014147a24 */ /* 0x000fe200078e02ff */
[----:B------:R-:W-:Y:S01]  /*0a40*/  SHF.R.S32.HI R9, RZ, 0x1f, R8 ;  /* 0x0000001fff097819 */ /* 0x000fe20000011408 */
[C---:B------:R-:W-:Y:S01]  /*0a50*/  IMAD R12, R15.reuse, c[0x0][0x23c], R12 ;  /* 0x00008f000f0c7a24 */ /* 0x040fe200078e020c */
[----:B-----5:R-:W-:Y:S01]  /*0a60*/  SHF.R.S32.HI R121, RZ, 0x1f, R90 ;  /* 0x0000001fff797819 */ /* 0x020fe2000001145a */
[C---:B------:R-:W-:Y:S01]  /*0a70*/  IMAD R20, R15.reuse, c[0x0][0x25c], R20 ;  /* 0x000097000f147a24 */ /* 0x040fe200078e0214 */
[----:B------:R-:W-:Y:S01]  /*0a80*/  ULDC.U8 UR4, c[0x0][0x298] ;  /* 0x0000a60000047ab9 */ /* 0x000fe20000000000 */
[----:B-1----:R-:W-:-:S04]  /*0a90*/  IMAD.WIDE.U32 R16, R15, c[0x0][0x238], R8 ;  /* 0x00008e000f107a25 */ /* 0x002fc800078e0008 */
[----:B------:R-:W-:Y:S02]  /*0aa0*/  IMAD.IADD R13, R17, 0x1, R12 ;  /* 0x00000001110d7824 */ /* 0x000fe400078e020c */
[----:B------:R-:W-:-:S04]  /*0ab0*/  IMAD.WIDE.U32 R14, R15, c[0x0][0x258], R8 ;  /* 0x000096000f0e7a25 */ /* 0x000fc800078e0008 */
[----:B------:R-:W-:Y:S02]  /*0ac0*/  IMAD.MOV.U32 R12, RZ, RZ, R16 ;  /* 0x000000ffff0c7224 */ /* 0x000fe400078e0010 */
[----:B------:R-:W-:Y:S01]  /*0ad0*/  IMAD.IADD R21, R15, 0x1, R20 ;  /* 0x000000010f157824 */ /* 0x000fe200078e0214 */
[----:B------:R-:W-:Y:S01]  /*0ae0*/  SHF.R.S32.HI R15, RZ, 0x1f, R196 ;  /* 0x0000001fff0f7819 */ /* 0x000fe200000114c4 */
[----:B------:R-:W-:-:S03]  /*0af0*/  IMAD.WIDE.U32 R12, R195, c[0x0][0x240], R12 ;  /* 0x00009000c30c7a25 */ /* 0x000fc600078e000c */
[----:B------:R-:W-:Y:S01]  /*0b00*/  SEL R155, R15, RZ, !P4 ;  /* 0x000000ff0f9b7207 */ /* 0x000fe20006000000 */
[-C--:B------:R-:W-:Y:S02]  /*0b10*/  IMAD R10, R101, R18.reuse, RZ ;  /* 0x00000012650a7224 */ /* 0x080fe400078e02ff */
[----:B------:R-:W-:Y:S02]  /*0b20*/  IMAD R3, R98, R18, RZ ;  /* 0x0000001262037224 */ /* 0x000fe400078e02ff */
[----:B------:R-:W-:Y:S02]  /*0b30*/  IMAD.IADD R153, R13, 0x1, R152 ;  /* 0x000000010d997824 */ /* 0x000fe400078e0298 */
[----:B------:R-:W-:Y:S02]  /*0b40*/  IMAD.IADD R13, R99, 0x1, -R4 ;  /* 0x00000001630d7824 */ /* 0x000fe400078e0a04 */
[C---:B------:R-:W-:Y:S01]  /*0b50*/  IMAD R9, R7.reuse, R103, R10 ;  /* 0x0000006707097224 */ /* 0x040fe200078e020a */
[----:B------:R-:W-:Y:S01]  /*0b60*/  IADD3 R10, R8, 0x80, RZ ;  /* 0x00000080080a7810 */ /* 0x000fe20007ffe0ff */
[----:B------:R-:W-:-:S02]  /*0b70*/  IMAD R7, R7, R100, R3 ;  /* 0x0000006407077224 */ /* 0x000fc400078e0203 */
[----:B------:R-:W-:Y:S02]  /*0b80*/  IMAD.SHL.U32 R3, R4, 0x40, RZ ;  /* 0x0000004004037824 */ /* 0x000fe400078e00ff */
[----:B------:R-:W-:Y:S02]  /*0b90*/  IMAD R4, R18, -0x40, R13 ;  /* 0xffffffc012047824 */ /* 0x000fe400078e020d */
[----:B------:R-:W-:Y:S01]  /*0ba0*/  IMAD.MOV.U32 R152, RZ, RZ, R12 ;  /* 0x000000ffff987224 */ /* 0x000fe200078e000c */
[----:B------:R-:W-:Y:S01]  /*0bb0*/  LOP3.LUT R3, R3, 0x1c0, RZ, 0xc0, !PT ;  /* 0x000001c003037812 */ /* 0x000fe200078ec0ff */
[----:B------:R-:W-:Y:S01]  /*0bc0*/  IMAD R157, R155, c[0x0][0x248], RZ ;  /* 0x000092009b9d7a24 */ /* 0x000fe200078e02ff */
[----:B------:R-:W-:Y:S01]  /*0bd0*/  ISETP.GE.AND P2, PT, R4, 0x1, PT ;  /* 0x000000010400780c */ /* 0x000fe20003f46270 */
[----:B------:R-:W-:Y:S01]  /*0be0*/  IMAD.WIDE.U32 R152, R150, c[0x0][0x248], R152 ;  /* 0x0000920096987a25 */ /* 0x000fe200078e0098 */
[----:B------:R-:W-:Y:S02]  /*0bf0*/  ISETP.GE.AND P1, PT, R4, 0x21, PT ;  /* 0x000000210400780c */ /* 0x000fe40003f26270 */
[----:B------:R-:W-:Y:S01]  /*0c00*/  LOP3.LUT R4, R3, 0x38, R8, 0xf8, !PT ;  /* 0x0000003803047812 */ /* 0x000fe200078ef808 */
[----:B------:R-:W-:Y:S01]  /*0c10*/  IMAD R157, R150, c[0x0][0x24c], R157 ;  /* 0x00009300969d7a24 */ /* 0x000fe200078e029d */
[----:B------:R-:W-:Y:S01]  /*0c20*/  SHF.R.U32.HI R3, RZ, 0x3, R3 ;  /* 0x00000003ff037819 */ /* 0x000fe20000011603 */
[----:B------:R-:W-:Y:S01]  /*0c30*/  IMAD.MOV.U32 R20, RZ, RZ, R14 ;  /* 0x000000ffff147224 */ /* 0x000fe200078e000e */
[----:B------:R-:W-:Y:S01]  /*0c40*/  LEA.HI R14, R2, R89, RZ, 0x6 ;  /* 0x00000059020e7211 */ /* 0x000fe200078f30ff */
[----:B------:R-:W-:Y:S01]  /*0c50*/  IMAD R16, R91, c[0x0][0x260], RZ ;  /* 0x000098005b107a24 */ /* 0x000fe200078e02ff */
[----:B------:R-:W-:Y:S01]  /*0c60*/  LOP3.LUT R3, R4, R3, RZ, 0x3c, !PT ;  /* 0x0000000304037212 */ /* 0x000fe200078e3cff */
[----:B------:R-:W-:-:S02]  /*0c70*/  IMAD.IADD R157, R153, 0x1, R157 ;  /* 0x00000001999d7824 */ /* 0x000fc400078e029d */
[----:B------:R-:W-:Y:S02]  /*0c80*/  IMAD.MOV.U32 R156, RZ, RZ, R152 ;  /* 0x000000ffff9c7224 */ /* 0x000fe400078e0098 */
[C---:B------:R-:W-:Y:S02]  /*0c90*/  IMAD R16, R195.reuse, c[0x0][0x264], R16 ;  /* 0x00009900c3107a24 */ /* 0x040fe400078e0210 */
[----:B------:R-:W-:-:S04]  /*0ca0*/  IMAD.WIDE.U32 R20, R195, c[0x0][0x260], R20 ;  /* 0x00009800c3147a25 */ /* 0x000fc800078e0014 */
[----:B------:R-:W-:-:S04]  /*0cb0*/  IMAD.WIDE.U32 R12, R18, R103, R156 ;  /* 0x00000067120c7225 */ /* 0x000fc800078e009c */
[----:B------:R-:W-:Y:S02]  /*0cc0*/  IMAD.IADD R17, R21, 0x1, R16 ;  /* 0x0000000115117824 */ /* 0x000fe400078e0210 */
[----:B------:R-:W-:Y:S02]  /*0cd0*/  IMAD R155, R155, c[0x0][0x268], RZ ;  /* 0x00009a009b9b7a24 */ /* 0x000fe400078e02ff */
[----:B------:R-:W-:Y:S02]  /*0ce0*/  IMAD.MOV.U32 R109, RZ, RZ, 0x5 ;  /* 0x00000005ff6d7424 */ /* 0x000fe400078e00ff */
[----:B------:R-:W-:Y:S01]  /*0cf0*/  IMAD.MOV.U32 R16, RZ, RZ, R20 ;  /* 0x000000ffff107224 */ /* 0x000fe200078e0014 */
[----:B------:R-:W-:Y:S01]  /*0d00*/  @P2 LEA R20, P0, R12, c[0x0][0x220], 0x1 ;  /* 0x000088000c142a11 */ /* 0x000fe200078008ff */
[----:B------:R-:W-:Y:S01]  /*0d10*/  IMAD.IADD R9, R13, 0x1, R9 ;  /* 0x000000010d097824 */ /* 0x000fe200078e0209 */
[----:B------:R-:W-:Y:S01]  /*0d20*/  @P1 IADD3 R13, P4, R105, R12, RZ ;  /* 0x0000000c690d1210 */ /* 0x000fe20007f9e0ff */
[----:B------:R-:W-:Y:S01]  /*0d30*/  IMAD R155, R150, c[0x0][0x26c], R155 ;  /* 0x00009b00969b7a24 */ /* 0x000fe200078e029b */
[----:B------:R-:W-:Y:S01]  /*0d40*/  SHF.L.U64.HI R102, R102, R109, c[0x0][0x23c] ;  /* 0x00008f0066667619 */ /* 0x000fe2000001026d */
[----:B------:R-:W-:Y:S01]  /*0d50*/  IMAD.WIDE.U32 R150, R150, c[0x0][0x268], R16 ;  /* 0x00009a0096967a25 */ /* 0x000fe200078e0010 */
[----:B------:R-:W-:-:S02]  /*0d60*/  @P2 LEA.HI.X R21, R12, c[0x0][0x224], R9, 0x1, P0 ;  /* 0x000089000c152a11 */ /* 0x000fc400000f0c09 */
[----:B------:R-:W-:Y:S01]  /*0d70*/  IADD3 R12, R8, 0x40, RZ ;  /* 0x00000040080c7810 */ /* 0x000fe20007ffe0ff */
[----:B------:R-:W-:Y:S01]  /*0d80*/  IMAD.IADD R155, R151, 0x1, R155 ;  /* 0x00000001979b7824 */ /* 0x000fe200078e029b */
[----:B------:R-:W-:Y:S01]  /*0d90*/  @P1 LEA R16, P0, R13, c[0x0][0x220], 0x1 ;  /* 0x000088000d101a11 */ /* 0x000fe200078008ff */
[----:B------:R-:W-:Y:S01]  /*0da0*/  IMAD.MOV.U32 R154, RZ, RZ, R150 ;  /* 0x000000ffff9a7224 */ /* 0x000fe200078e0096 */
[C---:B------:R-:W-:Y:S01]  /*0db0*/  SHF.L.U64.HI R109, R110.reuse, R109, c[0x0][0x25c] ;  /* 0x000097006e6d7619 */ /* 0x040fe2000001026d */
[----:B------:R-:W-:Y:S02]  /*0dc0*/  IMAD.IADD R160, R95, 0x1, R5 ;  /* 0x000000015fa07824 */ /* 0x000fe400078e0205 */
[----:B------:R-:W-:Y:S02]  /*0dd0*/  IMAD.SHL.U32 R110, R110, 0x20, RZ ;  /* 0x000000206e6e7824 */ /* 0x000fe400078e00ff */
[----:B------:R-:W-:Y:S01]  /*0de0*/  IMAD.MOV.U32 R108, RZ, RZ, 0x1 ;  /* 0x00000001ff6c7424 */ /* 0x000fe200078e00ff */
[----:B------:R-:W-:Y:S01]  /*0df0*/  SHF.R.S32.HI R5, RZ, 0x1f, R160 ;  /* 0x0000001fff057819 */ /* 0x000fe200000114a0 */
[----:B------:R-:W-:-:S02]  /*0e00*/  IMAD R158, R91, c[0x0][0x1e8], RZ ;  /* 0x00007a005b9e7a24 */ /* 0x000fc400078e02ff */
[----:B------:R-:W-:Y:S02]  /*0e10*/  IMAD.MOV.U32 R67, RZ, RZ, 0x1 ;  /* 0x00000001ff437424 */ /* 0x000fe400078e00ff */
[----:B------:R-:W-:Y:S02]  /*0e20*/  IMAD R158, R195, c[0x0][0x1ec], R158 ;  /* 0x00007b00c39e7a24 */ /* 0x000fe400078e029e */
[----:B------:R-:W-:Y:S01]  /*0e30*/  IMAD.MOV.U32 R55, RZ, RZ, RZ ;  /* 0x000000ffff377224 */ /* 0x000fe200078e00ff */
[--C-:B--2---:R-:W-:Y:S01]  /*0e40*/  @P3 SHF.R.S32.HI R23, RZ, 0x1f, R0.reuse ;  /* 0x0000001fff173819 */ /* 0x104fe20000011400 */
[----:B------:R-:W-:Y:S02]  /*0e50*/  @P3 IMAD.MOV.U32 R22, RZ, RZ, R0 ;  /* 0x000000ffff163224 */ /* 0x000fe400078e0000 */
[----:B------:R-:W-:Y:S02]  /*0e60*/  @!P3 IMAD.MOV.U32 R22, RZ, RZ, R196 ;  /* 0x000000ffff16b224 */ /* 0x000fe400078e00c4 */
[----:B------:R-:W-:Y:S01]  /*0e70*/  @!P3 IMAD.MOV.U32 R23, RZ, RZ, R15 ;  /* 0x000000ffff17b224 */ /* 0x000fe200078e000f */
[----:B------:R-:W-:Y:S01]  /*0e80*/  ISETP.GE.AND P3, PT, R10, c[0x0][0x1d4], PT ;  /* 0x000075000a007a0c */ /* 0x000fe20003f66270 */
[----:B------:R-:W-:Y:S01]  /*0e90*/  IMAD.SHL.U32 R10, R14, 0x8, RZ ;  /* 0x000000080e0a7824 */ /* 0x000fe200078e00ff */
[----:B------:R-:W-:Y:S01]  /*0ea0*/  SEL R172, R22, RZ, !P5 ;  /* 0x000000ff16ac7207 */ /* 0x000fe20006800000 */
[----:B------:R-:W-:Y:S01]  /*0eb0*/  @P1 IMAD.X R0, R102, 0x1, R9, P4 ;  /* 0x0000000166001824 */ /* 0x000fe200020e0609 */
[----:B------:R-:W-:-:S02]  /*0ec0*/  SEL R4, R23, RZ, !P5 ;  /* 0x000000ff17047207 */ /* 0x000fc40006800000 */
[----:B------:R-:W-:Y:S01]  /*0ed0*/  ISETP.GE.AND P5, PT, R8, c[0x0][0x1d4], PT ;  /* 0x0000750008007a0c */ /* 0x000fe20003fa6270 */
[----:B------:R-:W-:Y:S01]  /*0ee0*/  IMAD.WIDE.U32 R8, R18, R100, R154 ;  /* 0x0000006412087225 */ /* 0x000fe200078e009a */
[----:B------:R-:W-:Y:S02]  /*0ef0*/  ISETP.GE.AND P4, PT, R12, c[0x0][0x1d4], PT ;  /* 0x000075000c007a0c */ /* 0x000fe40003f86270 */
[----:B------:R-:W-:Y:S01]  /*0f00*/  LOP3.LUT R10, R3, 0xfffffe00, R10, 0xf8, !PT ;  /* 0xfffffe00030a7812 */ /* 0x000fe200078ef80a */
[----:B------:R-:W-:Y:S01]  /*0f10*/  IMAD R107, R4, c[0x0][0x1f0], RZ ;  /* 0x00007c00046b7a24 */ /* 0x000fe200078e02ff */
[----:B------:R-:W-:Y:S01]  /*0f20*/  @P1 LEA.HI.X R17, R13, c[0x0][0x224], R0, 0x1, P0 ;  /* 0x000089000d111a11 */ /* 0x000fe200000f0c00 */
[----:B------:R-:W-:Y:S01]  /*0f30*/  IMAD.IADD R0, R9, 0x1, R7 ;  /* 0x0000000109007824 */ /* 0x000fe200078e0207 */
[----:B------:R-:W-:Y:S01]  /*0f40*/  @P2 LEA R12, P0, R8, c[0x0][0x250], 0x1 ;  /* 0x00009400080c2a11 */ /* 0x000fe200078008ff */
[C---:B------:R-:W-:Y:S02]  /*0f50*/  @P2 IMAD.SHL.U32 R7, R10.reuse, 0x2, RZ ;  /* 0x000000020a072824 */ /* 0x040fe400078e00ff */
[----:B------:R-:W-:Y:S01]  /*0f60*/  @P1 IMAD.SHL.U32 R3, R10, 0x2, RZ ;  /* 0x000000020a031824 */ /* 0x000fe200078e00ff */
[----:B------:R-:W-:Y:S01]  /*0f70*/  @P2 LEA.HI.X R13, R8, c[0x0][0x254], R0, 0x1, P0 ;  /* 0x00009500080d2a11 */ /* 0x000fe200000f0c00 */
[----:B------:R-:W-:Y:S01]  /*0f80*/  @P2 IMAD.SHL.U32 R9, R10, 0x2, RZ ;  /* 0x000000020a092824 */ /* 0x000fe200078e00ff */
[----:B------:R-:W-:Y:S01]  /*0f90*/  @!PT LDS RZ, [RZ] ;  /* 0x00000000fffff984 */ /* 0x000fe20000000800 */
[----:B------:R-:W-:Y:S01]  /*0fa0*/  @!PT LDS RZ, [RZ] ;  /* 0x00000000fffff984 */ /* 0x000fe20000000800 */
[----:B------:R-:W-:Y:S01]  /*0fb0*/  @!PT LDS RZ, [RZ] ;  /* 0x00000000fffff984 */ /* 0x000fe20000000800 */
[----:B------:R1:W-:Y:S01]  /*0fc0*/  @P2 LDGSTS.E.BYPASS.LTC128B.128 [R7+0xc100], [R20.64], !P5 ;  /* 0x0c10000014072fae */ /* 0x0003e2000e901d46 */
[----:B------:R-:W-:Y:S01]  /*0fd0*/  ISETP.GT.AND P0, PT, R18, R11, PT ;  /* 0x0000000b1200720c */ /* 0x000fe20003f04270 */
[----:B------:R-:W-:-:S02]  /*0fe0*/  IMAD R107, R172, c[0x0][0x1f4], R107 ;  /* 0x00007d00ac6b7a24 */ /* 0x000fc400078e026b */
[----:B------:R1:W-:Y:S01]  /*0ff0*/  @P2 LDGSTS.E.BYPASS.LTC128B.128 [R7+0xe100], [R20.64+0x80], !P4 ;  /* 0x0e10008014072fae */ /* 0x0003e2000e101d46 */
[----:B------:R-:W-:Y:S02]  /*1000*/  IMAD R125, R4, c[0x0][0x218], RZ ;  /* 0x00008600047d7a24 */ /* 0x000fe400078e02ff */
[----:B------:R-:W-:Y:S01]  /*1010*/  IMAD.MOV.U32 R4, RZ, RZ, c[0x0][0x280] ;  /* 0x0000a000ff047624 */ /* 0x000fe200078e00ff */
[----:B------:R1:W-:Y:S01]  /*1020*/  @P2 LDGSTS.E.BYPASS.LTC128B.128 [R7+0x10100], [R20.64+0x100], !P3 ;  /* 0x1010010014072fae */ /* 0x0003e2000d901d46 */
[----:B------:R-:W-:Y:S02]  /*1030*/  IMAD R125, R172, c[0x0][0x21c], R125 ;  /* 0x00008700ac7d7a24 */ /* 0x000fe400078e027d */
[C---:B------:R-:W-:Y:S01]  /*1040*/  IMAD.SHL.U32 R133, R4.reuse, 0x40, RZ ;  /* 0x0000004004857824 */ /* 0x040fe200078e00ff */
[----:B------:R2:W-:Y:S01]  /*1050*/  @P1 LDGSTS.E.BYPASS.LTC128B.128 [R3+0xd100], [R16.64], !P5 ;  /* 0x0d10000010031fae */ /* 0x0005e2000e901d46 */
[----:B------:R-:W-:Y:S02]  /*1060*/  SHF.L.U64.HI R131, R4, R135, c[0x0][0x284] ;  /* 0x0000a10004837619 */ /* 0x000fe40000010287 */
[----:B------:R-:W-:Y:S01]  /*1070*/  @P0 IADD3 R6, R6, -0x2, RZ ;  /* 0xfffffffe06060810 */ /* 0x000fe20007ffe0ff */
[----:B------:R2:W-:Y:S03]  /*1080*/  @P1 LDGSTS.E.BYPASS.LTC128B.128 [R3+0xf100], [R16.64+0x80], !P4 ;  /* 0x0f10008010031fae */ /* 0x0005e6000e101d46 */
[----:B------:R-:W-:Y:S01]  /*1090*/  @P0 SHF.R.S32.HI R15, RZ, 0x1f, R6 ;  /* 0x0000001fff0f0819 */ /* 0x000fe20000011406 */
[----:B------:R2:W-:Y:S01]  /*10a0*/  @P1 LDGSTS.E.BYPASS.LTC128B.128 [R3+0x11100], [R16.64+0x100], !P3 ;  /* 0x1110010010031fae */ /* 0x0005e2000d901d46 */
[----:B------:R-:W-:-:S02]  /*10b0*/  @P0 IMAD R14, R101, R6, RZ ;  /* 0x00000006650e0224 */ /* 0x000fc400078e02ff */
[-C--:B------:R-:W-:Y:S01]  /*10c0*/  @P0 IMAD.WIDE.U32 R22, R6, R103.reuse, R156 ;  /* 0x0000006706160225 */ /* 0x080fe200078e009c */
[----:B------:R-:W0:Y:S03]  /*10d0*/  LDGDEPBAR ;  /* 0x00000000000079af */ /* 0x000e260000000000 */
[----:B------:R-:W-:Y:S01]  /*10e0*/  @P0 IMAD R14, R15, R103, R14 ;  /* 0x000000670f0e0224 */ /* 0x000fe200078e020e */
[----:B------:R-:W-:Y:S01]  /*10f0*/  BAR.SYNC.DEFER_BLOCKING 0x0 ;  /* 0x0000000000007b1d */ /* 0x000fe20000010000 */
[----:B------:R-:W-:Y:S02]  /*1100*/  IMAD.MOV.U32 R6, RZ, RZ, c[0x0][0x27c] ;  /* 0x00009f00ff067624 */ /* 0x000fe400078e00ff */
[----:B------:R-:W-:Y:S02]  /*1110*/  @P0 IMAD.IADD R14, R23, 0x1, R14 ;  /* 0x00000001170e0824 */ /* 0x000fe400078e020e */
[----:B------:R-:W-:-:S02]  /*1120*/  IMAD.SHL.U32 R6, R6, 0x2, RZ ;  /* 0x0000000206067824 */ /* 0x000fc400078e00ff */
[----:B--2---:R-:W-:Y:S02]  /*1130*/  IMAD R3, R5, c[0x0][0x1e0], RZ ;  /* 0x0000780005037a24 */ /* 0x004fe400078e02ff */
[----:B------:R-:W-:Y:S01]  /*1140*/  IMAD.WIDE.U32 R16, R160, c[0x0][0x1e0], RZ ;  /* 0x00007800a0107a25 */ /* 0x000fe200078e00ff */
[----:B------:R-:W-:Y:S01]  /*1150*/  @!PT LDS RZ, [RZ] ;  /* 0x00000000fffff984 */ /* 0x000fe20000000800 */
[----:B------:R-:W-:Y:S01]  /*1160*/  @!PT LDS RZ, [RZ] ;  /* 0x00000000fffff984 */ /* 0x000fe20000000800 */
[----:B------:R-:W-:Y:S01]  /*1170*/  @!PT LDS RZ, [RZ] ;  /* 0x00000000fffff984 */ /* 0x000fe20000000800 */
[----:B------:R2:W-:Y:S04]  /*1180*/  @P2 LDGSTS.E.BYPASS.LTC128B.128 [R9+0x100], [R12.64], !P5 ;  /* 0x001000000c092fae */ /* 0x0005e8000e901d46 */
[----:B------:R2:W-:Y:S04]  /*1190*/  @P2 LDGSTS.E.BYPASS.LTC128B.128 [R9+0x2100], [R12.64+0x80], !P4 ;  /* 0x021000800c092fae */ /* 0x0005e8000e101d46 */
[----:B------:R2:W-:Y:S01]  /*11a0*/  @P2 LDGSTS.E.BYPASS.LTC128B.128 [R9+0x4100], [R12.64+0x100], !P3 ;  /* 0x041001000c092fae */ /* 0x0005e2000d901d46 */
[----:B------:R-:W-:-:S05]  /*11b0*/  @P1 IADD3 R8, P2, R110, R8, RZ ;  /* 0x000000086e081210 */ /* 0x000fca0007f5e0ff */
[----:B-1----:R-:W-:Y:S01]  /*11c0*/  @P1 IMAD.X R7, R109, 0x1, R0, P2 ;  /* 0x000000016d071824 */ /* 0x002fe200010e0600 */
[----:B------:R-:W-:Y:S01]  /*11d0*/  @P1 LEA R20, P2, R8, c[0x0][0x250], 0x1 ;  /* 0x0000940008141a11 */ /* 0x000fe200078408ff */
[----:B------:R-:W-:Y:S02]  /*11e0*/  IMAD R0, R160, c[0x0][0x1e4], R3 ;  /* 0x00007900a0007a24 */ /* 0x000fe400078e0203 */
[----:B------:R-:W-:Y:S01]  /*11f0*/  @P1 IMAD.SHL.U32 R3, R10, 0x2, RZ ;  /* 0x000000020a031824 */ /* 0x000fe200078e00ff */
[----:B------:R-:W-:Y:S01]  /*1200*/  @P1 LEA.HI.X R21, R8, c[0x0][0x254], R7, 0x1, P2 ;  /* 0x0000950008151a11 */ /* 0x000fe200010f0c07 */
[----:B------:R-:W-:Y:S01]  /*1210*/  @P0 IMAD.SHL.U32 R7, R10, 0x2, RZ ;  /* 0x000000020a070824 */ /* 0x000fe200078e00ff */
[----:B------:R-:W-:-:S03]  /*1220*/  @P0 LEA R24, P2, R22, c[0x0][0x220], 0x1 ;  /* 0x0000880016180a11 */ /* 0x000fc600078408ff */
[----:B------:R1:W-:Y:S01]  /*1230*/  @P1 LDGSTS.E.BYPASS.LTC128B.128 [R3+0x1100], [R20.64], !P5 ;  /* 0x0110000014031fae */ /* 0x0003e2000e901d46 */
[----:B------:R-:W-:-:S03]  /*1240*/  @P0 LEA.HI.X R25, R22, c[0x0][0x224], R14, 0x1, P2 ;  /* 0x0000890016190a11 */ /* 0x000fc600010f0c0e */
[----:B------:R1:W-:Y:S04]  /*1250*/  @P1 LDGSTS.E.BYPASS.LTC128B.128 [R3+0x3100], [R20.64+0x80], !P4 ;  /* 0x0310008014031fae */ /* 0x0003e8000e101d46 */
[----:B------:R1:W-:Y:S01]  /*1260*/  @P1 LDGSTS.E.BYPASS.LTC128B.128 [R3+0x5100], [R20.64+0x100], !P3 ;  /* 0x0510010014031fae */ /* 0x0003e2000d901d46 */
[----:B------:R-:W-:Y:S01]  /*1270*/  ISETP.LE.AND P1, PT, R108, c[0x0][0x27c], PT ;  /* 0x00009f006c007a0c */ /* 0x000fe20003f23270 */
[----:B--2---:R-:W-:Y:S01]  /*1280*/  IMAD.IADD R13, R17, 0x1, R0 ;  /* 0x00000001110d7824 */ /* 0x004fe200078e0200 */
[CC--:B------:R-:W-:Y:S01]  /*1290*/  LEA.HI R0, R2.reuse, R89.reuse, RZ, 0x2 ;  /* 0x0000005902007211 */ /* 0x0c0fe200078f10ff */
[----:B------:R-:W0:Y:S01]  /*12a0*/  LDGDEPBAR ;  /* 0x00000000000079af */ /* 0x000e220000000000 */
[----:B------:R-:W-:Y:S01]  /*12b0*/  IMAD.MOV.U32 R12, RZ, RZ, R16 ;  /* 0x000000ffff0c7224 */ /* 0x000fe200078e0010 */
[----:B------:R-:W-:-:S02]  /*12c0*/  LEA.HI R2, R2, R89, RZ, 0x5 ;  /* 0x0000005902027211 */ /* 0x000fc400078f28ff */
[----:B------:R-:W-:Y:S01]  /*12d0*/  LOP3.LUT R8, R0, 0xfffffffc, RZ, 0xc0, !PT ;  /* 0xfffffffc00087812 */ /* 0x000fe200078ec0ff */
[----:B------:R2:W-:Y:S01]  /*12e0*/  @P0 LDGSTS.E.BYPASS.LTC128B.128 [R7+0x12100], [R24.64], !P5 ;  /* 0x1210000018070fae */ /* 0x0005e2000e901d46 */
[--C-:B------:R-:W-:Y:S01]  /*12f0*/  SHF.R.S32.HI R117, RZ, 0x2, R0.reuse ;  /* 0x00000002ff757819 */ /* 0x100fe20000011400 */
[----:B------:R-:W-:Y:S01]  /*1300*/  IMAD.SHL.U32 R2, R2, 0x10, RZ ;  /* 0x0000001002027824 */ /* 0x000fe200078e00ff */
[----:B------:R-:W-:Y:S01]  /*1310*/  SHF.R.S32.HI R0, RZ, 0x1f, R0 ;  /* 0x0000001fff007819 */ /* 0x000fe20000011400 */
[----:B------:R2:W-:Y:S01]  /*1320*/  @P0 LDGSTS.E.BYPASS.LTC128B.128 [R7+0x14100], [R24.64+0x80], !P4 ;  /* 0x1410008018070fae */ /* 0x0005e2000e101d46 */
[----:B------:R-:W-:Y:S02]  /*1330*/  IMAD.WIDE.U32 R12, R195, c[0x0][0x1e8], R12 ;  /* 0x00007a00c30c7a25 */ /* 0x000fe400078e000c */
[----:B------:R-:W-:Y:S01]  /*1340*/  LEA.HI R0, R0, R117, RZ, 0x3 ;  /* 0x0000007500007211 */ /* 0x000fe200078f18ff */
[----:B------:R2:W-:Y:S01]  /*1350*/  @P0 LDGSTS.E.BYPASS.LTC128B.128 [R7+0x16100], [R24.64+0x100], !P3 ;  /* 0x1610010018070fae */ /* 0x0005e2000d901d46 */
[----:B------:R-:W-:Y:S01]  /*1360*/  LOP3.LUT R2, R2, 0xfffffe00, RZ, 0xc0, !PT ;  /* 0xfffffe0002027812 */ /* 0x000fe200078ec0ff */
[----:B------:R-:W-:Y:S01]  /*1370*/  IMAD.IADD R159, R13, 0x1, R158 ;  /* 0x000000010d9f7824 */ /* 0x000fe200078e029e */
[----:B------:R-:W-:Y:S01]  /*1380*/  LOP3.LUT R0, R0, 0xfffffff8, RZ, 0xc0, !PT ;  /* 0xfffffff800007812 */ /* 0x000fe200078ec0ff */
[----:B------:R-:W-:-:S02]  /*1390*/  IMAD.MOV.U32 R158, RZ, RZ, R12 ;  /* 0x000000ffff9e7224 */ /* 0x000fc400078e000c */
[----:B------:R-:W-:Y:S02]  /*13a0*/  IMAD R12, R91, c[0x0][0x210], RZ ;  /* 0x000084005b0c7a24 */ /* 0x000fe400078e02ff */
[----:B------:R-:W-:Y:S01]  /*13b0*/  IMAD.WIDE.U32 R162, R117, c[0x0][0x1e0], RZ ;  /* 0x0000780075a27a25 */ /* 0x000fe200078e00ff */
[----:B-1----:R-:W-:Y:S02]  /*13c0*/  P2R R3, PR, RZ, 0x2 ;  /* 0x00000002ff037803 */ /* 0x002fe40000000000 */
[----:B------:R-:W-:Y:S01]  /*13d0*/  @P0 LEA R14, P1, R105, R24, 0x1 ;  /* 0x00000018690e0211 */ /* 0x000fe200078208ff */
[----:B------:R-:W-:Y:S01]  /*13e0*/  IMAD.IADD R20, R89, 0x1, -R8 ;  /* 0x0000000159147824 */ /* 0x000fe200078e0a08 */
[----:B------:R-:W-:Y:S01]  /*13f0*/  IADD3 R3, -R6, c[0x0][0x1d4], RZ ;  /* 0x0000750006037a10 */ /* 0x000fe20007ffe1ff */
[----:B------:R-:W-:Y:S01]  /*1400*/  IMAD.WIDE.U32 R158, R172, c[0x0][0x1f0], R158 ;  /* 0x00007c00ac9e7a25 */ /* 0x000fe200078e009e */
[----:B------:R-:W-:-:S03]  /*1410*/  @P0 LEA.HI.X R15, R105, R25, R102, 0x1, P1 ;  /* 0x00000019690f0211 */ /* 0x000fc600008f0c66 */
[C---:B------:R-:W-:Y:S02]  /*1420*/  IMAD.SHL.U32 R22, R20.reuse, 0x8, RZ ;  /* 0x0000000814167824 */ /* 0x040fe400078e00ff */
[----:B------:R1:W-:Y:S01]  /*1430*/  @P0 LDGSTS.E.BYPASS.LTC128B.128 [R7+0x13100], [R14.64], !P5 ;  /* 0x131000000e070fae */ /* 0x0003e2000e901d46 */
[----:B------:R-:W-:Y:S02]  /*1440*/  IMAD.SHL.U32 R20, R20, 0x4, RZ ;  /* 0x0000000414147824 */ /* 0x000fe400078e00ff */
[----:B------:R-:W-:Y:S01]  /*1450*/  SHF.R.S32.HI R23, RZ, 0x1f, R22 ;  /* 0x0000001fff177819 */ /* 0x000fe20000011416 */
[----:B------:R1:W-:Y:S01]  /*1460*/  @P0 LDGSTS.E.BYPASS.LTC128B.128 [R7+0x15100], [R14.64+0x80], !P4 ;  /* 0x151000800e070fae */ /* 0x0003e2000e101d46 */
[----:B------:R-:W-:Y:S01]  /*1470*/  IMAD R12, R195, c[0x0][0x214], R12 ;  /* 0x00008500c30c7a24 */ /* 0x000fe200078e020c */
[----:B------:R-:W-:Y:S01]  /*1480*/  IADD3 R19, R20, 0x20, RZ ;  /* 0x0000002014137810 */ /* 0x000fe20007ffe0ff */
[----:B------:R-:W-:Y:S01]  /*1490*/  IMAD.IADD R107, R159, 0x1, R107 ;  /* 0x000000019f6b7824 */ /* 0x000fe200078e026b */
[----:B------:R1:W-:Y:S01]  /*14a0*/  @P0 LDGSTS.E.BYPASS.LTC128B.128 [R7+0x17100], [R14.64+0x100], !P3 ;  /* 0x171001000e070fae */ /* 0x0003e2000d901d46 */
[----:B------:R-:W-:Y:S01]  /*14b0*/  ISETP.GE.AND P0, PT, R22, c[0x0][0x27c], PT ;  /* 0x00009f0016007a0c */ /* 0x000fe20003f06270 */
[C-C-:B------:R-:W-:Y:S01]  /*14c0*/  IMAD.WIDE.U32 R168, R117.reuse, c[0x0][0x280], R22.reuse ;  /* 0x0000a00075a87a25 */ /* 0x140fe200078e0016 */
[----:B------:R-:W-:Y:S01]  /*14d0*/  IADD3 R17, R20, 0x40, RZ ;  /* 0x0000004014117810 */ /* 0x000fe20007ffe0ff */
[----:B------:R-:W0:Y:S01]  /*14e0*/  LDGDEPBAR ;  /* 0x00000000000079af */ /* 0x000e220000000000 */
[----:B------:R-:W-:Y:S01]  /*14f0*/  SEL R9, R6, R3, !P0 ;  /* 0x0000000306097207 */ /* 0x000fe20004000000 */
[----:B------:R-:W-:Y:S01]  /*1500*/  IMAD.WIDE.U32 R170, R117, c[0x0][0x290], R22 ;  /* 0x0000a40075aa7a25 */ /* 0x000fe200078e0016 */
[----:B------:R-:W-:-:S02]  /*1510*/  SHF.R.S32.HI R21, RZ, 0x1f, R20 ;  /* 0x0000001fff157819 */ /* 0x000fc40000011414 */
[----:B------:R-:W-:Y:S01]  /*1520*/  SHF.R.S32.HI R112, RZ, 0x1f, R9 ;  /* 0x0000001fff707819 */ /* 0x000fe20000011409 */
[----:B------:R-:W-:Y:S01]  /*1530*/  IMAD.IADD R16, R20, 0x1, R17 ;  /* 0x0000000114107824 */ /* 0x000fe200078e0211 */
[----:B------:R-:W-:Y:S01]  /*1540*/  IADD3 R144, R22, 0x60, RZ ;  /* 0x0000006016907810 */ /* 0x000fe20007ffe0ff */
[C-C-:B------:R-:W-:Y:S01]  /*1550*/  IMAD.WIDE.U32 R28, R117.reuse, c[0x0][0x290], R20.reuse ;  /* 0x0000a400751c7a25 */ /* 0x140fe200078e0014 */
[----:B------:R-:W-:Y:S02]  /*1560*/  LEA.HI R112, R112, R9, RZ, 0x4 ;  /* 0x0000000970707211 */ /* 0x000fe400078f20ff */
[C---:B------:R-:W-:Y:S01]  /*1570*/  IADD3 R143, R22.reuse, 0x80, RZ ;  /* 0x00000080168f7810 */ /* 0x040fe20007ffe0ff */
[----:B------:R-:W-:Y:S01]  /*1580*/  IMAD.WIDE.U32 R8, R117, c[0x0][0x280], R20 ;  /* 0x0000a00075087a25 */ /* 0x000fe200078e0014 */
[----:B------:R-:W-:Y:S02]  /*1590*/  SHF.R.S32.HI R112, RZ, 0x4, R112 ;  /* 0x00000004ff707819 */ /* 0x000fe40000011470 */
[----:B------:R-:W-:Y:S01]  /*15a0*/  IADD3 R142, R22, 0xa0, RZ ;  /* 0x000000a0168e7810 */ /* 0x000fe20007ffe0ff */
[----:B------:R-:W-:-:S04]  /*15b0*/  IMAD.WIDE.U32 R26, R195, c[0x0][0x210], R22 ;  /* 0x00008400c31a7a25 */ /* 0x000fc800078e0016 */
[----:B------:R-:W-:Y:S02]  /*15c0*/  IMAD.IADD R13, R27, 0x1, R12 ;  /* 0x000000011b0d7824 */ /* 0x000fe400078e020c */
[----:B------:R-:W-:Y:S01]  /*15d0*/  IMAD.MOV.U32 R12, RZ, RZ, R26 ;  /* 0x000000ffff0c7224 */ /* 0x000fe200078e001a */
[----:B-1----:R-:W-:Y:S01]  /*15e0*/  SHF.R.S32.HI R14, RZ, 0x1f, R117 ;  /* 0x0000001fff0e7819 */ /* 0x002fe20000011475 */
[----:B------:R-:W-:Y:S01]  /*15f0*/  IMAD.IADD R15, R20, 0x1, R19 ;  /* 0x00000001140f7824 */ /* 0x000fe200078e0213 */
[----:B--2---:R-:W-:Y:S01]  /*1600*/  SEL R7, RZ, c[0x0][0x27c], !P0 ;  /* 0x00009f00ff077a07 */ /* 0x004fe20004000000 */
[----:B------:R-:W-:Y:S01]  /*1610*/  IMAD.WIDE.U32 R172, R172, c[0x0][0x218], R12 ;  /* 0x00008600acac7a25 */ /* 0x000fe200078e000c */
[----:B------:R-:W-:Y:S02]  /*1620*/  ISETP.GE.AND P0, PT, R16, c[0x0][0x27c], PT ;  /* 0x00009f0010007a0c */ /* 0x000fe40003f06270 */
[----:B------:R-:W-:Y:S01]  /*1630*/  ISETP.GE.AND P1, PT, R15, c[0x0][0x27c], PT ;  /* 0x00009f000f007a0c */ /* 0x000fe20003f26270 */
[----:B------:R-:W-:Y:S01]  /*1640*/  IMAD R164, R14, c[0x0][0x280], RZ ;  /* 0x0000a0000ea47a24 */ /* 0x000fe200078e02ff */
[----:B------:R-:W-:Y:S01]  /*1650*/  IADD3 R13, R20, 0x30, RZ ;  /* 0x00000030140d7810 */ /* 0x000fe20007ffe0ff */
[----:B------:R-:W-:Y:S01]  /*1660*/  IMAD.IADD R7, R22, 0x1, R7 ;  /* 0x0000000116077824 */ /* 0x000fe200078e0207 */
[CC--:B------:R-:W-:Y:S01]  /*1670*/  SEL R24, R6.reuse, R3.reuse, !P1 ;  /* 0x0000000306187207 */ /* 0x0c0fe20004800000 */
[----:B------:R-:W-:Y:S01]  /*1680*/  IMAD R164, R117, c[0x0][0x284], R164 ;  /* 0x0000a10075a47a24 */ /* 0x000fe200078e02a4 */
[----:B------:R-:W-:Y:S01]  /*1690*/  SEL R3, R6, R3, !P0 ;  /* 0x0000000306037207 */ /* 0x000fe20004000000 */
[----:B------:R-:W-:Y:S01]  /*16a0*/  IMAD R166, R14, c[0x0][0x290], RZ ;  /* 0x0000a4000ea67a24 */ /* 0x000fe200078e02ff */
[----:B------:R-:W-:Y:S01]  /*16b0*/  SHF.R.S32.HI R6, RZ, 0x1f, R7 ;  /* 0x0000001fff067819 */ /* 0x000fe20000011407 */
[----:B------:R-:W-:Y:S01]  /*16c0*/  IMAD.IADD R169, R169, 0x1, R164 ;  /* 0x00000001a9a97824 */ /* 0x000fe200078e02a4 */
[----:B------:R-:W-:Y:S01]  /*16d0*/  SHF.R.S32.HI R116, RZ, 0x1f, R3 ;  /* 0x0000001fff747819 */ /* 0x000fe20000011403 */
[----:B------:R-:W-:Y:S01]  /*16e0*/  IMAD.IADD R165, R164, 0x1, R9 ;  /* 0x00000001a4a57824 */ /* 0x000fe200078e0209 */
[----:B------:R-:W-:Y:S01]  /*16f0*/  LEA.HI R141, R6, R7, RZ, 0x3 ;  /* 0x00000007068d7211 */ /* 0x000fe200078f18ff */
[----:B------:R-:W-:Y:S01]  /*1700*/  IMAD.MOV.U32 R164, RZ, RZ, R8 ;  /* 0x000000ffffa47224 */ /* 0x000fe200078e0008 */
[----:B------:R-:W-:Y:S01]  /*1710*/  SEL R8, RZ, c[0x0][0x27c], !P1 ;  /* 0x00009f00ff087a07 */ /* 0x000fe20004800000 */
[C---:B------:R-:W-:Y:S01]  /*1720*/  IMAD.IADD R9, R117.reuse, 0x1, -R0 ;  /* 0x0000000175097824 */ /* 0x040fe200078e0a00 */
[----:B------:R-:W-:Y:S01]  /*1730*/  IADD3 R160, P1, R160, R117, RZ ;  /* 0x00000075a0a07210 */ /* 0x000fe20007f3e0ff */
[----:B------:R-:W-:Y:S01]  /*1740*/  IMAD R166, R117, c[0x0][0x294], R166 ;  /* 0x0000a50075a67a24 */ /* 0x000fe200078e02a6 */
[----:B------:R-:W-:Y:S01]  /*1750*/  LEA.HI R116, R116, R3, RZ, 0x4 ;  /* 0x0000000374747211 */ /* 0x000fe200078f20ff */
[----:B------:R-:W-:Y:S01]  /*1760*/  IMAD.WIDE.U32 R168, R90, c[0x0][0x280], R168 ;  /* 0x0000a0005aa87a25 */ /* 0x000fe200078e00a8 */
[----:B------:R-:W-:-:S02]  /*1770*/  SEL R3, RZ, c[0x0][0x27c], !P0 ;  /* 0x00009f00ff037a07 */ /* 0x000fc40004000000 */
[----:B------:R-:W-:Y:S01]  /*1780*/  LOP3.LUT P6, RZ, R9, 0x4, RZ, 0xc0, !PT ;  /* 0x0000000409ff7812 */ /* 0x000fe200078cc0ff */
[----:B------:R-:W-:Y:S01]  /*1790*/  IMAD.X R161, R5, 0x1, R14, P1 ;  /* 0x0000000105a17824 */ /* 0x000fe200008e060e */
[----:B------:R-:W-:Y:S01]  /*17a0*/  LEA.HI R6, R6, R7, RZ, 0x6 ;  /* 0x0000000706067211 */ /* 0x000fe200078f30ff */
[----:B------:R-:W-:Y:S01]  /*17b0*/  IMAD.IADD R5, R8, 0x1, R15 ;  /* 0x0000000108057824 */ /* 0x000fe200078e020f */
[----:B------:R-:W-:Y:S01]  /*17c0*/  SHF.R.S32.HI R7, RZ, 0x1f, R24 ;  /* 0x0000001fff077819 */ /* 0x000fe20000011418 */
[----:B------:R-:W-:Y:S01]  /*17d0*/  IMAD.IADD R3, R3, 0x1, R16 ;  /* 0x0000000103037824 */ /* 0x000fe200078e0210 */
[----:B------:R-:W-:Y:S01]  /*17e0*/  LEA.HI.SX32 R112, R141, R112, 0x1d ;  /* 0x000000708d707211 */ /* 0x000fe200078feaff */
[----:B------:R-:W-:Y:S01]  /*17f0*/  IMAD.SHL.U32 R9, R9, 0x40, RZ ;  /* 0x0000004009097824 */ /* 0x000fe200078e00ff */
[----:B------:R-:W-:Y:S01]  /*1800*/  SHF.R.S32.HI R114, RZ, 0x1f, R5 ;  /* 0x0000001fff727819 */ /* 0x000fe20000011405 */
[----:B------:R-:W-:Y:S01]  /*1810*/  IMAD R14, R14, c[0x0][0x1e0], RZ ;  /* 0x000078000e0e7a24 */ /* 0x000fe200078e02ff */
[----:B------:R-:W-:Y:S01]  /*1820*/  SHF.R.S32.HI R0, RZ, 0x1f, R3 ;  /* 0x0000001fff007819 */ /* 0x000fe20000011403 */
[----:B------:R-:W-:Y:S01]  /*1830*/  IMAD.SHL.U32 R6, R6, 0x40, RZ ;  /* 0x0000004006067824 */ /* 0x000fe200078e00ff */
[CC--:B------:R-:W-:Y:S01]  /*1840*/  LEA.HI R140, R114.reuse, R5.reuse, RZ, 0x3 ;  /* 0x00000005728c7211 */ /* 0x0c0fe200078f18ff */
[----:B------:R-:W-:Y:S01]  /*1850*/  IMAD R111, R117, c[0x0][0x1e4], R14 ;  /* 0x00007900756f7a24 */ /* 0x000fe200078e020e */
[----:B------:R-:W-:Y:S01]  /*1860*/  LEA.HI R114, R114, R5, RZ, 0x6 ;  /* 0x0000000572727211 */ /* 0x000fe200078f30ff */
[----:B------:R-:W-:Y:S01]  /*1870*/  IMAD.IADD R171, R171, 0x1, R166 ;  /* 0x00000001abab7824 */ /* 0x000fe200078e02a6 */
[----:B------:R-:W-:Y:S01]  /*1880*/  LOP3.LUT R9, R9, 0x1c0, RZ, 0xc0, !PT ;  /* 0x000001c009097812 */ /* 0x000fe200078ec0ff */
[----:B------:R-:W-:Y:S01]  /*1890*/  IMAD.IADD R111, R163, 0x1, R111 ;  /* 0x00000001a36f7824 */ /* 0x000fe200078e026f */
[-C--:B------:R-:W-:Y:S01]  /*18a0*/  LEA.HI R139, R0, R3.reuse, RZ, 0x3 ;  /* 0x00000003008b7211 */ /* 0x080fe200078f18ff */
[----:B------:R-:W-:Y:S01]  /*18b0*/  IMAD.SHL.U32 R114, R114, 0x40, RZ ;  /* 0x0000004072727824 */ /* 0x000fe200078e00ff */
[----:B------:R-:W-:Y:S01]  /*18c0*/  LEA.HI R0, R0, R3, RZ, 0x6 ;  /* 0x0000000300007211 */ /* 0x000fe200078f30ff */
[----:B------:R-:W-:Y:S01]  /*18d0*/  IMAD.IADD R167, R166, 0x1, R29 ;  /* 0x00000001a6a77824 */ /* 0x000fe200078e021d */
[----:B------:R-:W-:Y:S01]  /*18e0*/  SHF.R.U32.HI R3, RZ, 0x3, R9 ;  /* 0x00000003ff037819 */ /* 0x000fe20000011609 */
[----:B------:R-:W-:Y:S01]  /*18f0*/  IMAD.MOV.U32 R166, RZ, RZ, R28 ;  /* 0x000000ffffa67224 */ /* 0x000fe200078e001c */
[----:B------:R-:W-:Y:S01]  /*1900*/  LOP3.LUT R14, R9, 0x38, R140, 0xf8, !PT ;  /* 0x00000038090e7812 */ /* 0x000fe200078ef88c */
[----:B------:R-:W-:Y:S01]  /*1910*/  IMAD.SHL.U32 R0, R0, 0x40, RZ ;  /* 0x0000004000007824 */ /* 0x000fe200078e00ff */
[----:B------:R-:W-:Y:S01]  /*1920*/  LEA.HI R7, R7, R24, RZ, 0x4 ;  /* 0x0000001807077211 */ /* 0x000fe200078f20ff */
[----:B------:R-:W-:Y:S01]  /*1930*/  IMAD.WIDE.U32 R170, R90, c[0x0][0x290], R170 ;  /* 0x0000a4005aaa7a25 */ /* 0x000fe200078e00aa */
[----:B------:R-:W-:-:S02]  /*1940*/  LOP3.LUT R114, R114, 0xfffff000, RZ, 0xc0, !PT ;  /* 0xfffff00072727812 */ /* 0x000fc400078ec0ff */
[----:B------:R-:W-:Y:S01]  /*1950*/  LOP3.LUT R5, R14, R3, RZ, 0x3c, !PT ;  /* 0x000000030e057212 */ /* 0x000fe200078e3cff */
[C---:B------:R-:W-:Y:S01]  /*1960*/  IMAD.WIDE.U32 R166, R90.reuse, c[0x0][0x290], R166 ;  /* 0x0000a4005aa67a25 */ /* 0x040fe200078e00a6 */
[----:B------:R-:W-:Y:S02]  /*1970*/  SHF.R.S32.HI R7, RZ, 0x4, R7 ;  /* 0x00000004ff077819 */ /* 0x000fe40000011407 */
[----:B------:R-:W-:Y:S01]  /*1980*/  SHF.R.S32.HI R116, RZ, 0x4, R116 ;  /* 0x00000004ff747819 */ /* 0x000fe20000011474 */
[----:B------:R-:W-:Y:S01]  /*1990*/  IMAD.WIDE.U32 R164, R90, c[0x0][0x280], R164 ;  /* 0x0000a0005aa47a25 */ /* 0x000fe200078e00a4 */
[----:B------:R-:W-:Y:S02]  /*19a0*/  IADD3 R114, R5, R114, R2 ;  /* 0x0000007205727210 */ /* 0x000fe40007ffe002 */
[----:B------:R-:W-:Y:S01]  /*19b0*/  SHF.R.S32.HI R5, RZ, 0x1f, R112 ;  /* 0x0000001fff057819 */ /* 0x000fe20000011470 */
[----:B------:R-:W-:Y:S01]  /*19c0*/  IMAD.IADD R125, R173, 0x1, R125 ;  /* 0x00000001ad7d7824 */ /* 0x000fe200078e027d */
[----:B------:R-:W-:-:S02]  /*19d0*/  LOP3.LUT R8, R9, 0x38, R141, 0xf8, !PT ;  /* 0x0000003809087812 */ /* 0x000fc400078ef88d */
[----:B------:R-:W-:Y:S02]  /*19e0*/  LEA.HI.SX32 R118, R140, R7, 0x1d ;  /* 0x000000078c767211 */ /* 0x000fe400078feaff */
[----:B------:R-:W-:Y:S02]  /*19f0*/  LEA.HI.SX32 R116, R139, R116, 0x1d ;  /* 0x000000748b747211 */ /* 0x000fe400078feaff */
[----:B------:R-:W-:Y:S01]  /*1a00*/  LEA.HI R120, R5, R112, RZ, 0x3 ;  /* 0x0000007005787211 */ /* 0x000fe200078f18ff */
[----:B------:R-:W-:Y:S01]  /*1a10*/  IMAD.SHL.U32 R112, R112, 0x8, RZ ;  /* 0x0000000870707824 */ /* 0x000fe200078e00ff */
[----:B------:R-:W-:Y:S02]  /*1a20*/  LOP3.LUT R115, R8, R3, RZ, 0x3c, !PT ;  /* 0x0000000308737212 */ /* 0x000fe400078e3cff */
[----:B------:R-:W-:Y:S01]  /*1a30*/  SHF.R.S32.HI R5, RZ, 0x1f, R118 ;  /* 0x0000001fff057819 */ /* 0x000fe20000011476 */
[----:B------:R-:W-:Y:S01]  /*1a40*/  IMAD.SHL.U32 R120, R120, 0x200, RZ ;  /* 0x0000020078787824 */ /* 0x000fe200078e00ff */
[----:B------:R-:W-:-:S02]  /*1a50*/  LOP3.LUT R6, R6, 0xfffff000, RZ, 0xc0, !PT ;  /* 0xfffff00006067812 */ /* 0x000fc400078ec0ff */
[----:B------:R-:W-:Y:S02]  /*1a60*/  LOP3.LUT R8, R9, 0x38, R139, 0xf8, !PT ;  /* 0x0000003809087812 */ /* 0x000fe400078ef88b */
[----:B------:R-:W-:Y:S02]  /*1a70*/  SHF.R.S32.HI R7, RZ, 0x1f, R116 ;  /* 0x0000001fff077819 */ /* 0x000fe40000011474 */
[----:B------:R-:W-:Y:S01]  /*1a80*/  LEA.HI R5, R5, R118, RZ, 0x3 ;  /* 0x0000007605057211 */ /* 0x000fe200078f18ff */
[----:B------:R-:W-:Y:S01]  /*1a90*/  IMAD.SHL.U32 R118, R118, 0x8, RZ ;  /* 0x0000000876767824 */ /* 0x000fe200078e00ff */
[----:B------:R-:W-:Y:S02]  /*1aa0*/  LOP3.LUT R0, R0, 0xfffff000, RZ, 0xc0, !PT ;  /* 0xfffff00000007812 */ /* 0x000fe400078ec0ff */
[----:B------:R-:W-:Y:S01]  /*1ab0*/  LOP3.LUT R113, R8, R3, RZ, 0x3c, !PT ;  /* 0x0000000308717212 */ /* 0x000fe200078e3cff */
[----:B------:R-:W-:Y:S01]  /*1ac0*/  IMAD.SHL.U32 R5, R5, 0x200, RZ ;  /* 0x0000020005057824 */ /* 0x000fe200078e00ff */
[----:B------:R-:W-:-:S02]  /*1ad0*/  IADD3 R115, R115, R6, R2 ;  /* 0x0000000673737210 */ /* 0x000fc40007ffe002 */
[----:B------:R-:W-:Y:S01]  /*1ae0*/  LEA.HI R138, R7, R116, RZ, 0x3 ;  /* 0x00000074078a7211 */ /* 0x000fe200078f18ff */
[----:B------:R-:W-:Y:S01]  /*1af0*/  IMAD.SHL.U32 R116, R116, 0x8, RZ ;  /* 0x0000000874747824 */ /* 0x000fe200078e00ff */
[----:B------:R-:W-:Y:S02]  /*1b00*/  LOP3.LUT R6, R9, 0x38, R112, 0xf8, !PT ;  /* 0x0000003809067812 */ /* 0x000fe400078ef870 */
[----:B------:R-:W-:Y:S01]  /*1b10*/  IADD3 R113, R113, R0, R2 ;  /* 0x0000000071717210 */ /* 0x000fe20007ffe002 */
[----:B------:R-:W-:Y:S01]  /*1b20*/  IMAD.SHL.U32 R138, R138, 0x200, RZ ;  /* 0x000002008a8a7824 */ /* 0x000fe200078e00ff */
[C---:B------:R-:W-:Y:S02]  /*1b30*/  LOP3.LUT R0, R9.reuse, 0x18, R22, 0xf8, !PT ;  /* 0x0000001809007812 */ /* 0x040fe400078ef816 */
[----:B------:R-:W-:Y:S02]  /*1b40*/  LOP3.LUT R8, R9, 0x38, R118, 0xf8, !PT ;  /* 0x0000003809087812 */ /* 0x000fe400078ef876 */
[----:B------:R-:W-:-:S02]  /*1b50*/  LOP3.LUT R7, R6, R3, RZ, 0x3c, !PT ;  /* 0x0000000306077212 */ /* 0x000fc400078e3cff */
[----:B------:R-:W-:Y:S02]  /*1b60*/  LOP3.LUT R6, R9, 0x38, R116, 0xf8, !PT ;  /* 0x0000003809067812 */ /* 0x000fe400078ef874 */
[----:B------:R-:W-:Y:S02]  /*1b70*/  LOP3.LUT R0, R2, R0, R3, 0xf6, !PT ;  /* 0x0000000002007212 */ /* 0x000fe400078ef603 */
[-C--:B------:R-:W-:Y:S02]  /*1b80*/  LOP3.LUT R119, R8, R3.reuse, RZ, 0x3c, !PT ;  /* 0x0000000308777212 */ /* 0x080fe400078e3cff */
[----:B------:R-:W-:Y:S01]  /*1b90*/  LOP3.LUT R3, R6, R3, RZ, 0x3c, !PT ;  /* 0x0000000306037212 */ /* 0x000fe200078e3cff */
[----:B------:R-:W-:Y:S01]  /*1ba0*/  IMAD.MOV.U32 R6, RZ, RZ, c[0x0][0x290] ;  /* 0x0000a400ff067624 */ /* 0x000fe200078e00ff */
[----:B------:R-:W-:Y:S02]  /*1bb0*/  LOP3.LUT R138, R138, 0xfffff000, RZ, 0xc0, !PT ;  /* 0xfffff0008a8a7812 */ /* 0x000fe400078ec0ff */
[----:B------:R-:W-:Y:S01]  /*1bc0*/  LOP3.LUT R120, R120, 0xfffff000, RZ, 0xc0, !PT ;  /* 0xfffff00078787812 */ /* 0x000fe200078ec0ff */
[----:B------:R-:W-:Y:S01]  /*1bd0*/  IMAD.SHL.U32 R129, R6, 0x40, RZ ;  /* 0x0000004006817824 */ /* 0x000fe200078e00ff */
[----:B------:R-:W-:Y:S01]  /*1be0*/  IADD3 R138, R3, R138, R2 ;  /* 0x0000008a038a7210 */ /* 0x000fe20007ffe002 */
[----:B------:R-:W-:Y:S01]  /*1bf0*/  IMAD R3, R121, c[0x0][0x290], RZ ;  /* 0x0000a40079037a24 */ /* 0x000fe200078e02ff */
[----:B------:R-:W-:Y:S01]  /*1c00*/  LOP3.LUT R5, R5, 0xfffff000, RZ, 0xc0, !PT ;  /* 0xfffff00005057812 */ /* 0x000fe200078ec0ff */
[----:B------:R-:W-:Y:S01]  /*1c10*/  IMAD R121, R121, c[0x0][0x280], RZ ;  /* 0x0000a00079797a24 */ /* 0x000fe200078e02ff */
[----:B------:R-:W-:Y:S01]  /*1c20*/  IADD3 R106, P1, P0, R158, R162, R22 ;  /* 0x000000a29e6a7210 */ /* 0x000fe2000783e016 */
[C---:B------:R-:W-:Y:S01]  /*1c30*/  IMAD R3, R90.reuse, c[0x0][0x294], R3 ;  /* 0x0000a5005a037a24 */ /* 0x040fe200078e0203 */
[--C-:B------:R-:W-:Y:S01]  /*1c40*/  IADD3 R120, R7, R120, R2.reuse ;  /* 0x0000007807787210 */ /* 0x100fe20007ffe002 */
[----:B------:R-:W-:Y:S01]  /*1c50*/  IMAD R121, R90, c[0x0][0x284], R121 ;  /* 0x0000a1005a797a24 */ /* 0x000fe200078e0279 */
[----:B------:R-:W-:Y:S01]  /*1c60*/  IADD3 R119, R119, R5, R2 ;  /* 0x0000000577777210 */ /* 0x000fe20007ffe002 */
[----:B------:R-:W-:Y:S01]  /*1c70*/  IMAD.MOV.U32 R2, RZ, RZ, c[0x0][0x1e0] ;  /* 0x00007800ff027624 */ /* 0x000fe200078e00ff */
[----:B------:R-:W-:Y:S01]  /*1c80*/  IADD3.X R104, R107, R111, R23, P1, P0 ;  /* 0x0000006f6b687210 */ /* 0x000fe20000fe0417 */
[----:B------:R-:W-:Y:S01]  /*1c90*/  IMAD.IADD R123, R169, 0x1, R121 ;  /* 0x00000001a97b7824 */ /* 0x000fe200078e0279 */
[----:B------:R-:W-:Y:S01]  /*1ca0*/  ISETP.NE.AND P0, PT, RZ, UR4, PT ;  /* 0x00000004ff007c0c */ /* 0x000fe2000bf05270 */
[----:B------:R-:W-:Y:S01]  /*1cb0*/  IMAD.SHL.U32 R137, R2, 0x40, RZ ;  /* 0x0000004002897824 */ /* 0x000fe200078e00ff */
[----:B------:R-:W-:Y:S01]  /*1cc0*/  LOP3.LUT R141, R141, 0xfffffff8, RZ, 0xc0, !PT ;  /* 0xfffffff88d8d7812 */ /* 0x000fe200078ec0ff */
[----:B------:R-:W-:Y:S01]  /*1cd0*/  IMAD.IADD R124, R171, 0x1, R3 ;  /* 0x00000001ab7c7824 */ /* 0x000fe200078e0203 */
[----:B------:R-:W-:Y:S01]  /*1ce0*/  LOP3.LUT R140, R140, 0xfffffff8, RZ, 0xc0, !PT ;  /* 0xfffffff88c8c7812 */ /* 0x000fe200078ec0ff */
[----:B------:R-:W-:Y:S01]  /*1cf0*/  IMAD.IADD R122, R3, 0x1, R167 ;  /* 0x00000001037a7824 */ /* 0x000fe200078e02a7 */
[----:B------:R-:W-:Y:S01]  /*1d00*/  LOP3.LUT R139, R139, 0xfffffff8, RZ, 0xc0, !PT ;  /* 0xfffffff88b8b7812 */ /* 0x000fe200078ec0ff */
[----:B------:R-:W-:Y:S01]  /*1d10*/  IMAD.IADD R121, R121, 0x1, R165 ;  /* 0x0000000179797824 */ /* 0x000fe200078e02a5 */
[----:B------:R-:W-:-:S02]  /*1d20*/  SHF.L.U64.HI R127, R6, R135, c[0x0][0x294] ;  /* 0x0000a500067f7619 */ /* 0x000fc40000010287 */
[----:B------:R-:W-:Y:S02]  /*1d30*/  SHF.L.U64.HI R135, R2, R135, c[0x0][0x1e4] ;  /* 0x0000790002877619 */ /* 0x000fe40000010287 */
[----:B------:R-:W-:Y:S02]  /*1d40*/  P2R R145, PR, RZ, 0x1 ;  /* 0x00000001ff917803 */ /* 0x000fe40000000000 */
[C---:B------:R-:W-:Y:S02]  /*1d50*/  IADD3 R14, R20.reuse, 0x10, RZ ;  /* 0x00000010140e7810 */ /* 0x040fe40007ffe0ff */
[----:B------:R-:W-:Y:S02]  /*1d60*/  IADD3 R12, R20, 0x50, RZ ;  /* 0x00000050140c7810 */ /* 0x000fe40007ffe0ff */
[----:B------:R-:W-:Y:S02]  /*1d70*/  SHF.R.S32.HI R136, RZ, 0x1f, R141 ;  /* 0x0000001fff887819 */ /* 0x000fe4000001148d */
[----:B------:R-:W-:-:S02]  /*1d80*/  SHF.R.S32.HI R130, RZ, 0x1f, R112 ;  /* 0x0000001fff827819 */ /* 0x000fc40000011470 */
[----:B------:R-:W-:Y:S02]  /*1d90*/  SHF.R.S32.HI R134, RZ, 0x1f, R140 ;  /* 0x0000001fff867819 */ /* 0x000fe4000001148c */
[----:B------:R-:W-:Y:S02]  /*1da0*/  SHF.R.S32.HI R132, RZ, 0x1f, R139 ;  /* 0x0000001fff847819 */ /* 0x000fe4000001148b */
[----:B------:R-:W-:Y:S02]  /*1db0*/  SHF.R.S32.HI R128, RZ, 0x1f, R118 ;  /* 0x0000001fff807819 */ /* 0x000fe40000011476 */
[----:B------:R-:W-:Y:S02]  /*1dc0*/  SHF.R.S32.HI R126, RZ, 0x1f, R116 ;  /* 0x0000001fff7e7819 */ /* 0x000fe40000011474 */
.L_x_1256:
        /* <DEDUP_REMOVED lines=20> */
[----:B------:R-:W-:Y:S01]  /*1f10*/  ISETP.NE.AND P1, PT, R145, RZ, PT ;  /* 0x000000ff9100720c */ /* 0x000fe20003f25270 */
        /* <DEDUP_REMOVED lines=69> */
.L_x_1236:
[----:B------:R-:W-:Y:S05]  /*2370*/  BSYNC B0 ;  /* 0x0000000000007941 */ /* 0x000fea0003800000 */
.L_x_1235:
        /* <DEDUP_REMOVED lines=99> */
.L_x_1239:
[----:B------:R-:W-:Y:S05]  /*29b0*/  BSYNC B0 ;  /* 0x0000000000007941 */ /* 0x000fea0003800000 */
.L_x_1238:
        /* <DEDUP_REMOVED lines=56> */
.L_x_1241:
[----:B------:R-:W-:Y:S05]  /*2d40*/  BSYNC B0 ;  /* 0x0000000000007941 */ /* 0x000fea0003800000 */
.L_x_1240:
        /* <DEDUP_REMOVED lines=56> */
.L_x_1243:
[----:B------:R-:W-:Y:S05]  /*30d0*/  BSYNC B0 ;  /* 0x0000000000007941 */ /* 0x000fea0003800000 */
.L_x_1242:
        /* <DEDUP_REMOVED lines=56> */
.L_x_1245:
[----:B------:R-:W-:Y:S05]  /*3460*/  BSYNC B0 ;  /* 0x0000000000007941 */ /* 0x000fea0003800000 */
.L_x_1244:
        /* <DEDUP_REMOVED lines=56> */
.L_x_1247:
[----:B------:R-:W-:Y:S05]  /*37f0*/  BSYNC B0 ;  /* 0x0000000000007941 */ /* 0x000fea0003800000 */
.L_x_1246:
        /* <DEDUP_REMOVED lines=56> */
.L_x_1234:
        /* <DEDUP_REMOVED lines=47> */
.L_x_1249:
[----:B------:R-:W-:Y:S05]  /*3e70*/  BSYNC B0 ;  /* 0x0000000000007941 */ /* 0x000fea0003800000 */
.L_x_1248:
        /* <DEDUP_REMOVED lines=44> */
[----:B------:R-:W-:Y:S01]  /*4140*/  IMAD.SHL.U32 R181, R183, 0x2, RZ ;  /* 0x00000002b7b57824 */ /* 0x000fe200078e00ff */
[C---:B------:R-:W-:Y:S01]  /*4150*/  IADD3.X R176, R107.reuse, R149, R136, P1, P0 ;  /* 0x000000956bb07210 */ /* 0x040fe20000fe0488 */
[----:B------:R-:W-:Y:S02]  /*4160*/  IMAD.MOV.U32 R52, RZ, RZ, R57 ;  /* 0x000000ffff347224 */ /* 0x000fe400078e0039 */
[----:B------:R-:W-:Y:S01]  /*4170*/  IMAD.MOV.U32 R50, RZ, RZ, R42 ;  /* 0x000000ffff327224 */ /* 0x000fe200078e002a */
[----:B------:R-:W1:Y:S01]  /*4180*/  LDS.128 R28, [R181+0xc100] ;  /* 0x00c10000b51c7984 */ /* 0x000e620000000c00 */
[----:B------:R-:W-:Y:S02]  /*4190*/  IMAD.MOV.U32 R54, RZ, RZ, R56 ;  /* 0x000000ffff367224 */ /* 0x000fe400078e0038 */
[----:B------:R-:W-:Y:S01]  /*41a0*/  @!P2 IADD3 R180, P1, P0, R158, R175, R112 ;  /* 0x000000af9eb4a210 */ /* 0x000fe2000783e070 */
[----:B------:R-:W-:Y:S02]  /*41b0*/  IMAD.MOV.U32 R49, RZ, RZ, R40 ;  /* 0x000000ffff317224 */ /* 0x000fe400078e0028 */
[----:B------:R-:W-:Y:S01]  /*41c0*/  IMAD.MOV.U32 R60, RZ, RZ, R58 ;  /* 0x000000ffff3c7224 */ /* 0x000fe200078e003a */
[----:B------:R-:W-:Y:S01]  /*41d0*/  @!P2 IADD3.X R177, R107, R149, R130, P1, P0 ;  /* 0x000000956bb1a210 */ /* 0x000fe20000fe0482 */
[----:B------:R-:W-:Y:S01]  /*41e0*/  IMAD.MOV.U32 R66, RZ, RZ, R59 ;  /* 0x000000ffff427224 */ /* 0x000fe200078e003b */
[C---:B------:R-:W-:Y:S04]  /*41f0*/  LEA R178, P0, R179.reuse, c[0x0][0x1c8], 0x1 ;  /* 0x00007200b3b27a11 */ /* 0x040fe800078008ff */
[----:B------:R-:W-:Y:S02]  /*4200*/  LEA.HI.X R179, R179, c[0x0][0x1cc], R176, 0x1, P0 ;  /* 0x00007300b3b37a11 */ /* 0x000fe400000f0cb0 */
[C---:B------:R-:W-:Y:S04]  /*4210*/  @!P2 LEA R176, P0, R180.reuse, c[0x0][0x1c8], 0x1 ;  /* 0x00007200b4b0aa11 */ /* 0x040fe800078008ff */
[----:B------:R-:W-:Y:S02]  /*4220*/  @!P2 LEA.HI.X R177, R180, c[0x0][0x1cc], R177, 0x1, P0 ;  /* 0x00007300b4b1aa11 */ /* 0x000fe400000f0cb1 */
[----:B------:R-:W-:Y:S02]  /*4230*/  SHF.L.U32 R180, R182, 0x1, RZ ;  /* 0x00000001b6b47819 */ /* 0x000fe400000006ff */
[----:B------:R-:W-:Y:S03]  /*4240*/  ISETP.GE.AND P0, PT, R22, c[0x0][0x27c], PT ;  /* 0x00009f0016007a0c */ /* 0x000fe60003f06270 */
[----:B------:R-:W2:Y:S10]  /*4250*/  LDS.128 R80, [R180+0xc100] ;  /* 0x00c10000b4507984 */ /* 0x000eb40000000c00 */
[----:B------:R-:W-:Y:S02]  /*4260*/  @!P0 SHF.R.U64 R61, R56, 0x10, R57 ;  /* 0x00000010383d8819 */ /* 0x000fe40000001239 */
[----:B------:R-:W-:Y:S02]  /*4270*/  @!P0 SHF.R.U64 R63, R58, 0x10, R59 ;  /* 0x000000103a3f8819 */ /* 0x000fe4000000123b */
[----:B------:R-:W-:Y:S02]  /*4280*/  @!P0 PRMT R58, R54, 0x5410, R61 ;  /* 0x00005410363a8816 */ /* 0x000fe4000000003d */
[----:B------:R-:W-:Y:S02]  /*4290*/  @!P0 SHF.R.U32.HI R51, RZ, 0x10, R41 ;  /* 0x00000010ff338819 */ /* 0x000fe40000011629 */
[----:B------:R-:W-:Y:S02]  /*42a0*/  @!P0 SHF.R.U32.HI R59, RZ, 0x10, R59 ;  /* 0x00000010ff3b8819 */ /* 0x000fe4000001163b */
[----:B------:R-:W-:Y:S01]  /*42b0*/  @!P0 PRMT R48, R48, 0x5410, R51 ;  /* 0x0000541030308816 */ /* 0x000fe20000000033 */
[----:B-1----:R-:W-:Y:S01]  /*42c0*/  @!P0 IMAD.U32 R51, R29, 0x10000, RZ ;  /* 0x000100001d338824 */ /* 0x002fe200078e00ff */
[----:B------:R-:W-:Y:S02]  /*42d0*/  @!P0 PRMT R66, R66, 0x5410, R59 ;  /* 0x0000541042428816 */ /* 0x000fe4000000003b */
[----:B------:R-:W-:Y:S02]  /*42e0*/  @!P0 PRMT R60, R60, 0x5410, R63 ;  /* 0x000054103c3c8816 */ /* 0x000fe4000000003f */
[----:B------:R-:W-:Y:S01]  /*42f0*/  @!P0 SHF.R.U32.HI R57, RZ, 0x10, R57 ;  /* 0x00000010ff398819 */ /* 0x000fe20000011639 */
[----:B------:R-:W-:Y:S01]  /*4300*/  @!P0 IMAD.U32 R64, R66, 0x10000, RZ ;  /* 0x0001000042408824 */ /* 0x000fe200078e00ff */
[----:B------:R-:W-:Y:S02]  /*4310*/  @!P0 SHF.R.U64 R53, R42, 0x10, R43 ;  /* 0x000000102a358819 */ /* 0x000fe4000000122b */
[----:B------:R-:W-:Y:S01]  /*4320*/  @!P0 PRMT R56, R52, 0x5410, R57 ;  /* 0x0000541034388816 */ /* 0x000fe20000000039 */
[----:B------:R-:W-:Y:S01]  /*4330*/  @!P0 IMAD.U32 R57, R58, 0x10000, RZ ;  /* 0x000100003a398824 */ /* 0x000fe200078e00ff */
[----:B------:R-:W-:Y:S02]  /*4340*/  @!P0 SHF.R.U32.HI R42, RZ, 0x10, R43 ;  /* 0x00000010ff2a8819 */ /* 0x000fe4000001162b */
[C---:B------:R-:W-:Y:S02]  /*4350*/  @!P0 SHF.L.U32 R54, R56.reuse, 0x10, RZ ;  /* 0x0000001038368819 */ /* 0x040fe400000006ff */
[----:B------:R-:W-:Y:S02]  /*4360*/  @!P0 LOP3.LUT R56, R56, 0xffff0000, RZ, 0xc0, !PT ;  /* 0xffff000038388812 */ /* 0x000fe400078ec0ff */
[----:B------:R-:W-:Y:S01]  /*4370*/  @!P0 LOP3.LUT R66, R66, 0xffff0000, RZ, 0xc0, !PT ;  /* 0xffff000042428812 */ /* 0x000fe200078ec0ff */
[----:B------:R-:W-:Y:S01]  /*4380*/  @!P0 FMUL.FTZ R181, R51, R54 ;  /* 0x0000003633b58220 */ /* 0x000fe20000410000 */
[C---:B--2---:R-:W-:Y:S01]  /*4390*/  @!P0 SHF.L.U32 R59, R81.reuse, 0x10, RZ ;  /* 0x00000010513b8819 */ /* 0x044fe200000006ff */
[----:B------:R-:W-:Y:S01]  /*43a0*/  @!P0 IMAD.U32 R52, R80, 0x10000, RZ ;  /* 0x0001000050348824 */ /* 0x000fe200078e00ff */
[----:B------:R-:W-:Y:S01]  /*43b0*/  @!P0 LOP3.LUT R61, R81, 0xffff0000, RZ, 0xc0, !PT ;  /* 0xffff0000513d8812 */ /* 0x000fe200078ec0ff */
[C---:B------:R-:W-:Y:S01]  /*43c0*/  @!P0 IMAD.U32 R63, R82.reuse, 0x10000, RZ ;  /* 0x00010000523f8824 */ /* 0x040fe200078e00ff */
[----:B------:R-:W-:Y:S01]  /*43d0*/  @!P0 LOP3.LUT R62, R82, 0xffff0000, RZ, 0xc0, !PT ;  /* 0xffff0000523e8812 */ /* 0x000fe200078ec0ff */
[C---:B------:R-:W-:Y:S01]  /*43e0*/  @!P0 IMAD.U32 R65, R83.reuse, 0x10000, RZ ;  /* 0x0001000053418824 */ /* 0x040fe200078e00ff */
[----:B------:R-:W-:Y:S02]  /*43f0*/  @!P0 SHF.R.U64 R40, R40, 0x10, R41 ;  /* 0x0000001028288819 */ /* 0x000fe40000001229 */
        /* <DEDUP_REMOVED lines=32> */
[----:B------:R-:W-:Y:S01]  /*4600*/  @!P0 FMUL.FTZ R186, R42, R60 ;  /* 0x0000003c2aba8220 */ /* 0x000fe20000410000 */
[----:B------:R-:W-:Y:S01]  /*4610*/  @!P0 F2FP.BF16.PACK_AB R181, R182, R181 ;  /* 0x000000b5b6b5823e */ /* 0x000fe200000010ff */
[----:B------:R-:W-:Y:S01]  /*4620*/  @!P0 FMUL.FTZ R185, R49, R58 ;  /* 0x0000003a31b98220 */ /* 0x000fe20000410000 */
[----:B------:R-:W-:Y:S01]  /*4630*/  @!P0 F2FP.BF16.PACK_AB R180, R183, R180 ;  /* 0x000000b4b7b4823e */ /* 0x000fe200000010ff */
[-C--:B------:R-:W-:Y:S01]  /*4640*/  @!P0 FMUL.FTZ R7, R42, R43.reuse ;  /* 0x0000002b2a078220 */ /* 0x080fe20000410000 */
[C---:B------:R-:W-:Y:S01]  /*4650*/  @!P0 LOP3.LUT R42, R31.reuse, 0xffff0000, RZ, 0xc0, !PT ;  /* 0xffff00001f2a8812 */ /* 0x040fe200078ec0ff */
[----:B------:R-:W-:Y:S01]  /*4660*/  @!P0 FFMA.FTZ R186, R62, R43, -R186 ;  /* 0x0000002b3eba8223 */ /* 0x000fe200000108ba */
[----:B------:R-:W-:Y:S01]  /*4670*/  @!P0 SHF.L.U32 R43, R31, 0x10, RZ ;  /* 0x000000101f2b8819 */ /* 0x000fe200000006ff */
[----:B------:R-:W-:Y:S01]  /*4680*/  @!P0 FMUL.FTZ R6, R49, R40 ;  /* 0x0000002831068220 */ /* 0x000fe20000410000 */
        /* <DEDUP_REMOVED lines=32> */
.L_x_1251:
[----:B------:R-:W-:Y:S05]  /*4890*/  BSYNC B0 ;  /* 0x0000000000007941 */ /* 0x000fea0003800000 */
.L_x_1250:
        /* <DEDUP_REMOVED lines=118> */
.L_x_1253:
[----:B------:R-:W-:Y:S05]  /*5000*/  BSYNC B0 ;  /* 0x0000000000007941 */ /* 0x000fea0003800000 */
.L_x_1252:
[----:B------:R-:W-:Y:S11]  /*5010*/  ISETP.GE.AND P0, PT, R16, c[0x0][0x1d4], PT ;  /* 0x0000750010007a0c */ /* 0x000ff60003f06270 */
[----:B------:R-:W-:Y:S02]  /*5020*/  @!UPT UIADD3 URZ, URZ, URZ, URZ ;  /* 0x0000003f3f3ff290 */ /* 0x000fe4000fffe03f */
[----:B------:R-:W-:-:S05]  /*5030*/  @P0 BRA `(.L_x_1237) ;  /* 0x0000092000000947 */ /* 0x000fca0003800000 */
[----:B------:R-:W-:Y:S04]  /*5040*/  IADD3 R54, P1, P0, R158, R175, R139 ;  /* 0x000000af9e367210 */ /* 0x000fe8000783e08b */
[----:B------:R-:W-:Y:S02]  /*5050*/  IADD3.X R53, R107, R149, R132, P1, P0 ;  /* 0x000000956b357210 */ /* 0x000fe40000fe0484 */
[C---:B------:R-:W-:Y:S04]  /*5060*/  LEA R52, P0, R54.reuse, c[0x0][0x1c8], 0x1 ;  /* 0x0000720036347a11 */ /* 0x040fe800078008ff */
[----:B------:R-:W-:Y:S01]  /*5070*/  LEA.HI.X R53, R54, c[0x0][0x1cc], R53, 0x1, P0 ;  /* 0x0000730036357a11 */ /* 0x000fe200000f0c35 */
[--C-:B------:R-:W-:Y:S01]  /*5080*/  IMAD.IADD R54, R138, 0x1, R174.reuse ;  /* 0x000000018a367824 */ /* 0x100fe200078e02ae */
[----:B------:R-:W-:Y:S01]  /*5090*/  ISETP.GE.AND P0, PT, R16, c[0x0][0x27c], PT ;  /* 0x00009f0010007a0c */ /* 0x000fe20003f06270 */
[----:B------:R-:W-:Y:S02]  /*50a0*/  IMAD.IADD R174, R113, 0x1, R174 ;  /* 0x0000000171ae7824 */ /* 0x000fe400078e02ae */
[----:B------:R-:W-:Y:S03]  /*50b0*/  IMAD.SHL.U32 R60, R54, 0x2, RZ ;  /* 0x00000002363c7824 */ /* 0x000fe600078e00ff */
[----:B------:R-:W-:Y:S02]  /*50c0*/  SHF.L.U32 R50, R174, 0x1, RZ ;  /* 0x00000001ae327819 */ /* 0x000fe400000006ff */
[----:B-1----:R-:W1:Y:S05]  /*50d0*/  LDS.128 R28, [R60+0xc100] ;  /* 0x00c100003c1c7984 */ /* 0x002e6a0000000c00 */
[----:B------:R-:W-:Y:S02]  /*50e0*/  @!P0 SHF.R.U32.HI R41, RZ, 0x10, R75 ;  /* 0x00000010ff298819 */ /* 0x000fe4000001164b */
[----:B------:R-:W-:Y:S01]  /*50f0*/  @!P0 SHF.R.U64 R24, R24, 0x10, R25 ;  /* 0x0000001018188819 */ /* 0x000fe20000001219 */
[----:B------:R2:W3:Y:S01]  /*5100*/  LDS.128 R56, [R50+0xc100] ;  /* 0x00c1000032387984 */ /* 0x0004e20000000c00 */
[----:B------:R-:W-:Y:S02]  /*5110*/  @!P0 PRMT R70, R70, 0x5410, R41 ;  /* 0x0000541046468816 */ /* 0x000fe40000000029 */
[----:B------:R-:W-:Y:S02]  /*5120*/  @!P0 SHF.R.U64 R35, R72, 0x10, R73 ;  /* 0x0000001048238819 */ /* 0x000fe40000001249 */
[----:B------:R-:W-:Y:S01]  /*5130*/  @!P0 PRMT R37, R37, 0x5410, R24 ;  /* 0x0000541025258816 */ /* 0x000fe20000000018 */
[----:B------:R-:W-:Y:S01]  /*5140*/  @!P0 IMAD.U32 R49, R70, 0x10000, RZ ;  /* 0x0001000046318824 */ /* 0x000fe200078e00ff */
[----:B------:R-:W-:Y:S02]  /*5150*/  @!P0 SHF.R.U32.HI R25, RZ, 0x10, R25 ;  /* 0x00000010ff198819 */ /* 0x000fe40000011619 */
[C---:B------:R-:W-:Y:S02]  /*5160*/  @!P0 LOP3.LUT R24, R37.reuse, 0xffff0000, RZ, 0xc0, !PT ;  /* 0xffff000025188812 */ /* 0x040fe400078ec0ff */
[----:B------:R-:W-:Y:S02]  /*5170*/  @!P0 PRMT R84, R84, 0x5410, R35 ;  /* 0x0000541054548816 */ /* 0x000fe40000000023 */
[----:B------:R-:W-:Y:S01]  /*5180*/  @!P0 PRMT R36, R36, 0x5410, R25 ;  /* 0x0000541024248816 */ /* 0x000fe20000000019 */
[----:B------:R-:W-:Y:S01]  /*5190*/  @!P0 IMAD.U32 R25, R37, 0x10000, RZ ;  /* 0x0001000025198824 */ /* 0x000fe200078e00ff */
[C---:B------:R-:W-:Y:S01]  /*51a0*/  @!P0 LOP3.LUT R34, R84.reuse, 0xffff0000, RZ, 0xc0, !PT ;  /* 0xffff000054228812 */ /* 0x040fe200078ec0ff */
[----:B------:R-:W-:Y:S01]  /*51b0*/  @!P0 IMAD.U32 R35, R84, 0x10000, RZ ;  /* 0x0001000054238824 */ /* 0x000fe200078e00ff */
[----:B------:R-:W-:Y:S02]  /*51c0*/  @!P0 LOP3.LUT R48, R70, 0xffff0000, RZ, 0xc0, !PT ;  /* 0xffff000046308812 */ /* 0x000fe400078ec0ff */
[--C-:B------:R-:W-:Y:S02]  /*51d0*/  @!P0 SHF.R.U64 R26, R26, 0x10, R27.reuse ;  /* 0x000000101a1a8819 */ /* 0x100fe4000000121b */
[----:B------:R-:W-:Y:S02]  /*51e0*/  @!P0 SHF.R.U32.HI R33, RZ, 0x10, R27 ;  /* 0x00000010ff218819 */ /* 0x000fe4000001161b */
[----:B------:R-:W-:Y:S02]  /*51f0*/  @!P0 PRMT R39, R39, 0x5410, R26 ;  /* 0x0000541027278816 */ /* 0x000fe4000000001a */
[----:B------:R-:W-:Y:S02]  /*5200*/  @!P0 PRMT R38, R38, 0x5410, R33 ;  /* 0x0000541026268816 */ /* 0x000fe40000000021 */
[----:B------:R-:W-:Y:S02]  /*5210*/  @!P0 SHF.R.U32.HI R72, RZ, 0x10, R73 ;  /* 0x00000010ff488819 */ /* 0x000fe40000011649 */
[----:B------:R-:W-:Y:S02]  /*5220*/  @!P0 SHF.R.U64 R74, R74, 0x10, R75 ;  /* 0x000000104a4a8819 */ /* 0x000fe4000000124b */
[----:B------:R-:W-:Y:S01]  /*5230*/  @!P0 PRMT R71, R71, 0x5410, R72 ;  /* 0x0000541047478816 */ /* 0x000fe20000000048 */
[C---:B-1----:R-:W-:Y:S01]  /*5240*/  @!P0 IMAD.U32 R26, R28.reuse, 0x10000, RZ ;  /* 0x000100001c1a8824 */ /* 0x042fe200078e00ff */
[----:B------:R-:W-:Y:S02]  /*5250*/  @!P0 LOP3.LUT R27, R28, 0xffff0000, RZ, 0xc0, !PT ;  /* 0xffff00001c1b8812 */ /* 0x000fe400078ec0ff */
[----:B------:R-:W-:Y:S01]  /*5260*/  @!P0 LOP3.LUT R40, R71, 0xffff0000, RZ, 0xc0, !PT ;  /* 0xffff000047288812 */ /* 0x000fe200078ec0ff */
[C---:B------:R-:W-:Y:S01]  /*5270*/  @!P0 FMUL.FTZ R2, R26.reuse, R25 ;  /* 0x000000191a028220 */ /* 0x040fe20000410000 */
[----:B------:R-:W-:Y:S01]  /*5280*/  @!P0 PRMT R69, R69, 0x5410, R74 ;  /* 0x0000541045458816 */ /* 0x000fe2000000004a */
[----:B--2---:R-:W-:Y:S02]  /*5290*/  @!P0 FMUL.FTZ R50, R26, R35 ;  /* 0x000000231a328220 */ /* 0x004fe40000410000 */
[C---:B------:R-:W-:Y:S01]  /*52a0*/  @!P0 FMUL.FTZ R61, R27.reuse, R34 ;  /* 0x000000221b3d8220 */ /* 0x040fe20000410000 */
[C---:B---3--:R-:W-:Y:S01]  /*52b0*/  @!P0 SHF.L.U32 R32, R56.reuse, 0x10, RZ ;  /* 0x0000001038208819 */ /* 0x048fe200000006ff */
[----:B------:R-:W-:Y:S01]  /*52c0*/  @!P0 FMUL.FTZ R3, R27, R24 ;  /* 0x000000181b038220 */ /* 0x000fe20000410000 */
[----:B------:R-:W-:Y:S01]  /*52d0*/  @!P0 LOP3.LUT R41, R56, 0xffff0000, RZ, 0xc0, !PT ;  /* 0xffff000038298812 */ /* 0x000fe200078ec0ff */
[----:B------:R-:W-:Y:S01]  /*52e0*/  @!P0 IMAD.U32 R26, R29, 0x10000, RZ ;  /* 0x000100001d1a8824 */ /* 0x000fe200078e00ff */
[----:B------:R-:W-:Y:S01]  /*52f0*/  @!P0 LOP3.LUT R43, R57, 0xffff0000, RZ, 0xc0, !PT ;  /* 0xffff0000392b8812 */ /* 0x000fe200078ec0ff */
[----:B------:R-:W-:Y:S01]  /*5300*/  @!P0 FFMA.FTZ R2, R35, R32, R2 ;  /* 0x0000002023028223 */ /* 0x000fe20000010002 */
[----:B------:R-:W-:Y:S01]  /*5310*/  @!P0 LOP3.LUT R51, R59, 0xffff0000, RZ, 0xc0, !PT ;  /* 0xffff00003b338812 */ /* 0x000fe200078ec0ff */
[----:B------:R-:W-:Y:S01]  /*5320*/  @!P0 IMAD.U32 R35, R71, 0x10000, RZ ;  /* 0x0001000047238824 */ /* 0x000fe200078e00ff */
[----:B------:R-:W-:Y:S01]  /*5330*/  @!P0 LOP3.LUT R47, R58, 0xffff0000, RZ, 0xc0, !PT ;  /* 0xffff00003a2f8812 */ /* 0x000fe200078ec0ff */
[----:B------:R-:W-:Y:S01]  /*5340*/  @!P0 FFMA.FTZ R50, R32, R25, -R50 ;  /* 0x0000001920328223 */ /* 0x000fe20000010832 */
[----:B------:R-:W-:Y:S01]  /*5350*/  @!P0 SHF.L.U32 R32, R57, 0x10, RZ ;  /* 0x0000001039208819 */ /* 0x000fe200000006ff */
[----:B------:R-:W-:Y:S01]  /*5360*/  @!P0 FFMA.FTZ R61, R41, R24, -R61 ;  /* 0x00000018293d8223 */ /* 0x000fe2000001083d */
[C---:B------:R-:W-:Y:S01]  /*5370*/  @!P0 LOP3.LUT R24, R36.reuse, 0xffff0000, RZ, 0xc0, !PT ;  /* 0xffff000024188812 */ /* 0x040fe200078ec0ff */
[----:B------:R-:W-:Y:S01]  /*5380*/  @!P0 IMAD.U32 R25, R36, 0x10000, RZ ;  /* 0x0001000024198824 */ /* 0x000fe200078e00ff */
[----:B------:R-:W-:Y:S01]  /*5390*/  @!P0 LOP3.LUT R27, R29, 0xffff0000, RZ, 0xc0, !PT ;  /* 0xffff00001d1b8812 */ /* 0x000fe200078ec0ff */
[C---:B------:R-:W-:Y:S01]  /*53a0*/  @!P0 FMUL.FTZ R54, R26.reuse, R35 ;  /* 0x000000231a368220 */ /* 0x040fe20000410000 */
[----:B------:R-:W-:Y:S01]  /*53b0*/  @!P0 F2FP.BF16.PACK_AB R50, R61, R50 ;  /* 0x000000323d32823e */ /* 0x000fe200000010ff */
[-C--:B------:R-:W-:Y:S01]  /*53c0*/  @!P0 FMUL.FTZ R4, R26, R25.reuse ;  /* 0x000000191a048220 */ /* 0x080fe20000410000 */
[----:B------:R-:W-:Y:S01]  /*53d0*/  @!P0 LOP3.LUT R44, R69, 0xffff0000, RZ, 0xc0, !PT ;  /* 0xffff0000452c8812 */ /* 0x000fe200078ec0ff */
[C---:B------:R-:W-:Y:S01]  /*53e0*/  @!P0 FMUL.FTZ R63, R27.reuse, R40 ;  /* 0x000000281b3f8220 */ /* 0x040fe20000410000 */
[----:B------:R-:W-:Y:S01]  /*53f0*/  @!P0 MOV R56, R50 ;  /* 0x0000003200388202 */ /* 0x000fe20000000f00 */
[----:B------:R-:W-:Y:S01]  /*5400*/  @!P0 FFMA.FTZ R54, R32, R25, -R54 ;  /* 0x0000001920368223 */ /* 0x000fe20000010836 */
[C---:B------:R-:W-:Y:S01]  /*5410*/  @!P0 SHF.L.U32 R25, R38.reuse, 0x10, RZ ;  /* 0x0000001026198819 */ /* 0x040fe200000006ff */
[-C--:B------:R-:W-:Y:S01]  /*5420*/  @!P0 FMUL.FTZ R5, R27, R24.reuse ;  /* 0x000000181b058220 */ /* 0x080fe20000410000 */
[----:B------:R-:W-:Y:S01]  /*5430*/  @!P0 LOP3.LUT R27, R31, 0xffff0000, RZ, 0xc0, !PT ;  /* 0xffff00001f1b8812 */ /* 0x000fe200078ec0ff */
[----:B------:R-:W-:Y:S01]  /*5440*/  @!P0 FFMA.FTZ R63, R43, R24, -R63 ;  /* 0x000000182b3f8223 */ /* 0x000fe2000001083f */
[----:B------:R-:W-:Y:S01]  /*5450*/  @!P0 LOP3.LUT R24, R38, 0xffff0000, RZ, 0xc0, !PT ;  /* 0xffff000026188812 */ /* 0x000fe200078ec0ff */
[----:B------:R-:W-:Y:S02]  /*5460*/  @!P0 IMAD.U32 R26, R31, 0x10000, RZ ;  /* 0x000100001f1a8824 */ /* 0x000fe400078e00ff */
[----:B------:R-:W-:Y:S01]  /*5470*/  @!P0 FMUL.FTZ R65, R27, R48 ;  /* 0x000000301b418220 */ /* 0x000fe20000410000 */
[----:B------:R-:W-:Y:S01]  /*5480*/  @!P0 F2FP.BF16.PACK_AB R63, R63, R54 ;  /* 0x000000363f3f823e */ /* 0x000fe200000010ff */
[C---:B------:R-:W-:Y:S02]  /*5490*/  @!P0 FMUL.FTZ R60, R26.reuse, R49 ;  /* 0x000000311a3c8220 */ /* 0x040fe40000410000 */
[-C--:B------:R-:W-:Y:S01]  /*54a0*/  @!P0 FMUL.FTZ R8, R26, R25.reuse ;  /* 0x000000191a088220 */ /* 0x080fe20000410000 */
[C---:B------:R-:W-:Y:S01]  /*54b0*/  @!P0 SHF.L.U32 R26, R30.reuse, 0x10, RZ ;  /* 0x000000101e1a8819 */ /* 0x040fe200000006ff */
[-C--:B------:R-:W-:Y:S01]  /*54c0*/  @!P0 FMUL.FTZ R9, R27, R24.reuse ;  /* 0x000000181b098220 */ /* 0x080fe20000410000 */
[----:B------:R-:W-:Y:S01]  /*54d0*/  @!P0 LOP3.LUT R27, R30, 0xffff0000, RZ, 0xc0, !PT ;  /* 0xffff00001e1b8812 */ /* 0x000fe200078ec0ff */
[----:B------:R-:W-:Y:S02]  /*54e0*/  @!P0 IMAD.U32 R46, R59, 0x10000, RZ ;  /* 0x000100003b2e8824 */ /* 0x000fe400078e00ff */
[----:B------:R-:W-:Y:S02]  /*54f0*/  @!P0 IMAD.U32 R45, R69, 0x10000, RZ ;  /* 0x00010000452d8824 */ /* 0x000fe400078e00ff */
[----:B------:R-:W-:Y:S01]  /*5500*/  @!P0 FFMA.FTZ R65, R51, R24, -R65 ;  /* 0x0000001833418223 */ /* 0x000fe20000010841 */
[C---:B------:R-:W-:Y:S01]  /*5510*/  @!P0 LOP3.LUT R24, R39.reuse, 0xffff0000, RZ, 0xc0, !PT ;  /* 0xffff000027188812 */ /* 0x040fe200078ec0ff */
[----:B------:R-:W-:Y:S02]  /*5520*/  @!P0 FFMA.FTZ R60, R46, R25, -R60 ;  /* 0x000000192e3c8223 */ /* 0x000fe4000001083c */
[----:B------:R-:W-:Y:S02]  /*5530*/  @!P0 IMAD.U32 R25, R39, 0x10000, RZ ;  /* 0x0001000027198824 */ /* 0x000fe400078e00ff */
[----:B------:R-:W-:Y:S01]  /*5540*/  @!P0 IMAD.U32 R42, R58, 0x10000, RZ ;  /* 0x000100003a2a8824 */ /* 0x000fe200078e00ff */
[----:B------:R-:W-:Y:S01]  /*5550*/  @!P0 F2FP.BF16.PACK_AB R60, R65, R60 ;  /* 0x0000003c413c823e */ /* 0x000fe200000010ff */
[----:B------:R-:W-:Y:S02]  /*5560*/  @!P0 FMUL.FTZ R62, R26, R45 ;  /* 0x0000002d1a3e8220 */ /* 0x000fe40000410000 */
[----:B------:R-:W-:Y:S01]  /*5570*/  @!P0 FMUL.FTZ R77, R27, R44 ;  /* 0x0000002c1b4d8220 */ /* 0x000fe20000410000 */
[----:B------:R-:W-:Y:S01]  /*5580*/  @!P0 MOV R59, R60 ;  /* 0x0000003c003b8202 */ /* 0x000fe20000000f00 */
[----:B------:R-:W-:Y:S02]  /*5590*/  @!P0 FFMA.FTZ R3, R34, R41, R3 ;  /* 0x0000002922038223 */ /* 0x000fe40000010003 */
        /* <DEDUP_REMOVED lines=31> */
.L_x_1233:
        /* <DEDUP_REMOVED lines=29> */
.L_x_1237:
[----:B------:R-:W-:Y:S05]  /*5960*/  BSYNC B1 ;  /* 0x0000000000017941 */ /* 0x000fea0003800000 */
.L_x_1232:
        /* <DEDUP_REMOVED lines=67> */
.L_x_1255:
[----:B-1----:R-:W-:Y:S05]  /*5da0*/  BSYNC B0 ;  /* 0x0000000000007941 */ /* 0x002fea0003800000 */
.L_x_1254:
[C---:B------:R-:W-:Y:S02]  /*5db0*/  ISETP.GE.AND P0, PT, R55.reuse, 0x1, PT ;  /* 0x000000013700780c */ /* 0x040fe40003f06270 */
[----:B------:R-:W-:Y:S02]  /*5dc0*/  IADD3 R2, R18, -0x2, RZ ;  /* 0xfffffffe12027810 */ /* 0x000fe40007ffe0ff */
[----:B------:R-:W-:Y:S04]  /*5dd0*/  IADD3 R4, R55, 0x1, RZ ;  /* 0x0000000137047810 */ /* 0x000fe80007ffe0ff */
[----:B------:R-:W-:Y:S02]  /*5de0*/  SEL R55, R4, RZ, !P0 ;  /* 0x000000ff04377207 */ /* 0x000fe40004000000 */
        /* <DEDUP_REMOVED lines=28> */
[----:B------:R-:W-:Y:S06]  /*5fb0*/  BAR.SYNC.DEFER_BLOCKING 0x0 ;  /* 0x0000000000007b1d */ /* 0x000fec0000010000 */
.L_x_1231:
[----:B------:R-:W-:Y:S01]  /*5fc0*/  ISETP.NE.AND P3, PT, R216, 0x1, PT ;  /* 0x00000001d800780c */ /* 0x000fe20003f65270 */
[----:B------:R-:W-:Y:S01]  /*5fd0*/  CS2R R98, SRZ ;  /* 0x0000000000627805 */ /* 0x000fe2000001ff00 */
[----:B------:R-:W-:Y:S01]  /*5fe0*/  IADD3 R2, R92, 0x7f, RZ ;  /* 0x0000007f5c027810 */ /* 0x000fe20007ffe0ff */
[----:B-1----:R-:W-:Y:S01]  /*5ff0*/  IMAD.MOV.U32 R5, RZ, RZ, RZ ;  /* 0x000000ffff057224 */ /* 0x002fe200078e00ff */
[----:B------:R-:W-:Y:S01]  /*6000*/  PLOP3.LUT P2, PT, PT, PT, PT, 0x80, 0x0 ;  /* 0x000000000000781c */ /* 0x000fe20003f4f070 */
[----:B------:R-:W-:Y:S01]  /*6010*/  IMAD.MOV.U32 R13, RZ, RZ, RZ ;  /* 0x000000ffff0d7224 */ /* 0x000fe200078e00ff */
[----:B------:R-:W-:Y:S01]  /*6020*/  CS2R R8, SRZ ;  /* 0x0000000000087805 */ /* 0x000fe2000001ff00 */
[----:B------:R-:W-:Y:S01]  /*6030*/  CS2R R10, SRZ ;  /* 0x00000000000a7805 */ /* 0x000fe2000001ff00 */
[----:B------:R-:W-:Y:S01]  /*6040*/  IMAD.MOV.U32 R7, RZ, RZ, RZ ;  /* 0x000000ffff077224 */ /* 0x000fe200078e00ff */
[----:B------:R-:W-:Y:S01]  /*6050*/  MOV R88, RZ ;  /* 0x000000ff00587202 */ /* 0x000fe20000000f00 */
[----:B------:R-:W-:Y:S01]  /*6060*/  CS2R R86, SRZ ;  /* 0x0000000000567805 */ /* 0x000fe2000001ff00 */
[----:B------:R-:W-:Y:S01]  /*6070*/  CS2R R84, SRZ ;  /* 0x0000000000547805 */ /* 0x000fe2000001ff00 */
[----:B------:R-:W-:Y:S01]  /*6080*/  CS2R R82, SRZ ;  /* 0x0000000000527805 */ /* 0x000fe2000001ff00 */
[----:B------:R-:W-:Y:S01]  /*6090*/  @P3 IMAD.HI.U32 R0, R2, c[0x0][0x2c8], RZ ;  /* 0x0000b20002003a27 */ /* 0x000fe200078e00ff */
[----:B------:R-:W-:Y:S01]  /*60a0*/  CS2R R80, SRZ ;  /* 0x0000000000507805 */ /* 0x000fe2000001ff00 */
[----:B-----5:R-:W-:Y:S01]  /*60b0*/  CS2R R78, SRZ ;  /* 0x00000000004e7805 */ /* 0x020fe2000001ff00 */
[----:B------:R-:W-:Y:S01]  /*60c0*/  CS2R R76, SRZ ;  /* 0x00000000004c7805 */ /* 0x000fe2000001ff00 */
[----:B------:R-:W-:Y:S01]  /*60d0*/  CS2R R74, SRZ ;  /* 0x00000000004a7805 */ /* 0x000fe2000001ff00 */
[----:B------:R-:W-:Y:S01]  /*60e0*/  @P3 SHF.R.U32.HI R2, RZ, c[0x0][0x2cc], R0 ;  /* 0x0000b300ff023a19 */ /* 0x000fe20000011600 */
[----:B------:R-:W-:Y:S01]  /*60f0*/  CS2R R72, SRZ ;  /* 0x0000000000487805 */ /* 0x000fe2000001ff00 */
[----:B------:R-:W-:Y:S01]  /*6100*/  CS2R R70, SRZ ;  /* 0x0000000000467805 */ /* 0x000fe2000001ff00 */
[----:B------:R-:W-:Y:S01]  /*6110*/  CS2R R68, SRZ ;  /* 0x0000000000447805 */ /* 0x000fe2000001ff00 */
[----:B------:R-:W-:Y:S01]  /*6120*/  CS2R R66, SRZ ;  /* 0x0000000000427805 */ /* 0x000fe2000001ff00 */
[----:B------:R-:W-:Y:S01]  /*6130*/  IMAD.IADD R93, R93, 0x1, R2 ;  /* 0x000000015d5d7824 */ /* 0x000fe200078e0202 */
[----:B------:R-:W-:Y:S01]  /*6140*/  CS2R R64, SRZ ;  /* 0x0000000000407805 */ /* 0x000fe2000001ff00 */
[----:B------:R-:W-:Y:S01]  /*6150*/  CS2R R62, SRZ ;  /* 0x00000000003e7805 */ /* 0x000fe2000001ff00 */
[----:B------:R-:W-:Y:S01]  /*6160*/  CS2R R60, SRZ ;  /* 0x00000000003c7805 */ /* 0x000fe2000001ff00 */
[----:B------:R-:W-:Y:S01]  /*6170*/  CS2R R58, SRZ ;  /* 0x00000000003a7805 */ /* 0x000fe2000001ff00 */
[----:B------:R-:W-:Y:S01]  /*6180*/  SHF.R.S32.HI R0, RZ, 0x1f, R93 ;  /* 0x0000001fff007819 */ /* 0x000fe2000001145d */
[----:B------:R-:W-:Y:S01]  /*6190*/  CS2R R56, SRZ ;  /* 0x0000000000387805 */ /* 0x000fe2000001ff00 */
[----:B------:R-:W-:Y:S01]  /*61a0*/  CS2R R54, SRZ ;  /* 0x0000000000367805 */ /* 0x000fe2000001ff00 */
[----:B------:R-:W-:Y:S01]  /*61b0*/  CS2R R52, SRZ ;  /* 0x0000000000347805 */ /* 0x000fe2000001ff00 */
[----:B------:R-:W-:Y:S01]  /*61c0*/  LEA.HI R0, R0, R93, RZ, 0x6 ;  /* 0x0000005d00007211 */ /* 0x000fe200078f30ff */
[----:B------:R-:W-:Y:S01]  /*61d0*/  IMAD.MOV.U32 R93, RZ, RZ, RZ ;  /* 0x000000ffff5d7224 */ /* 0x000fe200078e00ff */
[----:B------:R-:W-:Y:S01]  /*61e0*/  CS2R R50, SRZ ;  /* 0x0000000000327805 */ /* 0x000fe2000001ff00 */
[----:B------:R-:W-:Y:S01]  /*61f0*/  CS2R R48, SRZ ;  /* 0x0000000000307805 */ /* 0x000fe2000001ff00 */
[----:B------:R-:W-:Y:S01]  /*6200*/  SHF.R.S32.HI R3, RZ, 0x6, R0 ;  /* 0x00000006ff037819 */ /* 0x000fe20000011400 */
[----:B------:R-:W-:Y:S01]  /*6210*/  IMAD.IADD R0, R95, 0x1, R96 ;  /* 0x000000015f007824 */ /* 0x000fe200078e0260 */
[----:B------:R-:W-:Y:S01]  /*6220*/  CS2R R46, SRZ ;  /* 0x00000000002e7805 */ /* 0x000fe2000001ff00 */
[----:B------:R-:W-:Y:S01]  /*6230*/  IMAD.MOV.U32 R96, RZ, RZ, RZ ;  /* 0x000000ffff607224 */ /* 0x000fe200078e00ff */
[----:B------:R-:W-:Y:S01]  /*6240*/  IMNMX R95, R94, R3, PT ;  /* 0x000000035e5f7217 */ /* 0x000fe20003800200 */
[----:B------:R-:W-:Y:S01]  /*6250*/  CS2R R44, SRZ ;  /* 0x00000000002c7805 */ /* 0x000fe2000001ff00 */
[----:B------:R-:W-:Y:S01]  /*6260*/  MOV R94, RZ ;  /* 0x000000ff005e7202 */ /* 0x000fe20000000f00 */
[----:B------:R-:W-:Y:S01]  /*6270*/  CS2R R42, SRZ ;  /* 0x00000000002a7805 */ /* 0x000fe2000001ff00 */
[----:B------:R-:W-:Y:S01]  /*6280*/  ISETP.GE.AND P0, PT, R95, 0x1, PT ;  /* 0x000000015f00780c */ /* 0x000fe20003f06270 */
        /* <DEDUP_REMOVED lines=24> */
[----:B------:R-:W-:-:S06]  /*6410*/  @P0 IMAD.WIDE R8, R196, R9, c[0x0][0x340] ;  /* 0x0000d000c4080625 */ /* 0x000fcc00078e0209 */
[----:B------:R1:W2:Y:S01]  /*6420*/  @P0 LDG.E R8, [R8.64] ;  /* 0x0000000608080981 */ /* 0x0002a2000c1e1900 */
[----:B------:R-:W-:Y:S01]  /*6430*/  SHF.R.S32.HI R2, RZ, 0x1f, R97 ;  /* 0x0000001fff027819 */ /* 0x000fe20000011461 */
[C---:B------:R-:W-:Y:S01]  /*6440*/  IMAD.WIDE.U32 R16, R97.reuse, c[0x0][0x178], RZ ;  /* 0x00005e0061107a25 */ /* 0x040fe200078e00ff */
[----:B------:R-:W-:Y:S01]  /*6450*/  SHF.R.S32.HI R6, RZ, 0x1f, R89 ;  /* 0x0000001fff067819 */ /* 0x000fe20000011459 */
[----:B------:R-:W-:Y:S01]  /*6460*/  BSSY B0, `(.L_x_1258) ;  /* 0x00000a0000007945 */ /* 0x000fe20003800000 */
[----:B------:R-:W-:Y:S01]  /*6470*/  ISETP.NE.U32.AND P2, PT, RZ, c[0x0][0x348], PT ;  /* 0x0000d200ff007a0c */ /* 0x000fe20003f45070 */
[----:B------:R-:W-:Y:S01]  /*6480*/  IMAD R2, R2, c[0x0][0x178], RZ ;  /* 0x00005e0002027a24 */ /* 0x000fe200078e02ff */
[CC--:B------:R-:W-:Y:S02]  /*6490*/  LEA.HI R4, R6.reuse, R89.reuse, RZ, 0x3 ;  /* 0x0000005906047211 */ /* 0x0c0fe400078f18ff */
[----:B------:R-:W-:Y:S01]  /*64a0*/  LEA.HI R22, R6, R89, RZ, 0x4 ;  /* 0x0000005906167211 */ /* 0x000fe200078f20ff */
[----:B------:R-:W-:Y:S01]  /*64b0*/  IMAD R5, R97, c[0x0][0x17c], R2 ;  /* 0x00005f0061057a24 */ /* 0x000fe200078e0202 */
[----:B------:R-:W-:-:S02]  /*64c0*/  SHF.R.S32.HI R7, RZ, 0x3, R4 ;  /* 0x00000003ff077819 */ /* 0x000fc40000011404 */
[----:B------:R-:W-:Y:S01]  /*64d0*/  LOP3.LUT R2, R4, 0xfffffff8, RZ, 0xc0, !PT ;  /* 0xfffffff804027812 */ /* 0x000fe200078ec0ff */
[----:B------:R-:W-:Y:S01]  /*64e0*/  IMAD.IADD R17, R17, 0x1, R5 ;  /* 0x0000000111117824 */ /* 0x000fe200078e0205 */
[----:B------:R-:W-:Y:S01]  /*64f0*/  SHF.R.S32.HI R3, RZ, 0x4, R22 ;  /* 0x00000004ff037819 */ /* 0x000fe20000011416 */
[----:B------:R-:W-:Y:S01]  /*6500*/  IMAD.SHL.U32 R203, R7, 0x40, RZ ;  /* 0x0000004007cb7824 */ /* 0x000fe200078e00ff */
[----:B------:R-:W-:Y:S01]  /*6510*/  ISETP.NE.AND.EX P2, PT, RZ, c[0x0][0x34c], PT, P2 ;  /* 0x0000d300ff007a0c */ /* 0x000fe20003f45320 */
[----:B------:R-:W-:Y:S01]  /*6520*/  IMAD.IADD R219, R89, 0x1, -R2 ;  /* 0x0000000159db7824 */ /* 0x000fe200078e0a02 */
[----:B------:R-:W-:Y:S01]  /*6530*/  LEA.HI R2, R22, R3, RZ, 0x1 ;  /* 0x0000000316027211 */ /* 0x000fe200078f08ff */
[----:B------:R-:W-:Y:S01]  /*6540*/  IMAD.WIDE.U32 R16, R195, c[0x0][0x1b8], R16 ;  /* 0x00006e00c3107a25 */ /* 0x000fe200078e0010 */
[----:B------:R-:W-:Y:S02]  /*6550*/  LOP3.LUT R203, R203, 0x1c0, RZ, 0xc0, !PT ;  /* 0x000001c0cbcb7812 */ /* 0x000fe400078ec0ff */
[----:B------:R-:W-:Y:S01]  /*6560*/  LOP3.LUT R2, R2, 0xfffffffe, RZ, 0xc0, !PT ;  /* 0xfffffffe02027812 */ /* 0x000fe200078ec0ff */
[C---:B------:R-:W-:Y:S01]  /*6570*/  IMAD.SHL.U32 R20, R219.reuse, 0x8, RZ ;  /* 0x00000008db147824 */ /* 0x040fe200078e00ff */
[----:B-1----:R-:W-:Y:S01]  /*6580*/  SHF.R.S32.HI R9, RZ, 0x1f, R196 ;  /* 0x0000001fff097819 */ /* 0x002fe200000114c4 */
[----:B------:R-:W-:Y:S01]  /*6590*/  IMAD R11, R219, 0x20, R7 ;  /* 0x00000020db0b7824 */ /* 0x000fe200078e0207 */
[----:B------:R-:W-:Y:S01]  /*65a0*/  SEL R14, R196, RZ, !P2 ;  /* 0x000000ffc40e7207 */ /* 0x000fe20005000000 */
[----:B------:R-:W-:Y:S01]  /*65b0*/  IMAD.IADD R2, R3, 0x1, -R2 ;  /* 0x0000000103027824 */ /* 0x000fe200078e0a02 */
[----:B------:R-:W-:Y:S01]  /*65c0*/  LOP3.LUT R10, R203, 0x38, R20, 0xf8, !PT ;  /* 0x00000038cb0a7812 */ /* 0x000fe200078ef814 */
[----:B------:R-:W-:Y:S01]  /*65d0*/  IMAD.SHL.U32 R5, R219, 0x40, RZ ;  /* 0x00000040db057824 */ /* 0x000fe200078e00ff */
[----:B------:R-:W-:Y:S01]  /*65e0*/  SHF.R.U32.HI R203, RZ, 0x3, R203 ;  /* 0x00000003ffcb7819 */ /* 0x000fe200000116cb */
[----:B------:R-:W-:Y:S01]  /*65f0*/  IMAD.IADD R11, R92, 0x1, R11 ;  /* 0x000000015c0b7824 */ /* 0x000fe200078e020b */
[----:B------:R-:W-:-:S02]  /*6600*/  IADD3 R3, R20, 0x80, RZ ;  /* 0x0000008014037810 */ /* 0x000fc40007ffe0ff */
[----:B------:R-:W-:Y:S01]  /*6610*/  LOP3.LUT R203, R10, R203, RZ, 0x3c, !PT ;  /* 0x000000cb0acb7212 */ /* 0x000fe200078e3cff */
[----:B------:R-:W-:Y:S01]  /*6620*/  IMAD R10, R91, c[0x0][0x1b8], RZ ;  /* 0x00006e005b0a7a24 */ /* 0x000fe200078e02ff */
[C---:B------:R-:W-:Y:S01]  /*6630*/  ISETP.GE.AND P1, PT, R3.reuse, c[0x0][0x1d4], PT ;  /* 0x0000750003007a0c */ /* 0x040fe20003f26270 */
[----:B------:R-:W-:Y:S01]  /*6640*/  IMAD.MOV.U32 R24, RZ, RZ, R11 ;  /* 0x000000ffff187224 */ /* 0x000fe200078e000b */
[----:B------:R-:W-:Y:S01]  /*6650*/  ISETP.GE.AND P4, PT, R3, c[0x0][0x198], PT ;  /* 0x0000660003007a0c */ /* 0x000fe20003f86270 */
[----:B------:R-:W-:Y:S01]  /*6660*/  IMAD R3, R195, c[0x0][0x1bc], R10 ;  /* 0x00006f00c3037a24 */ /* 0x000fe200078e020a */
[----:B------:R-:W-:Y:S02]  /*6670*/  SEL R13, R9, RZ, !P2 ;  /* 0x000000ff090d7207 */ /* 0x000fe40005000000 */
[----:B------:R-:W-:Y:S01]  /*6680*/  LOP3.LUT R5, R5, 0x1c0, RZ, 0xc0, !PT ;  /* 0x000001c005057812 */ /* 0x000fe200078ec0ff */
[----:B------:R-:W-:Y:S01]  /*6690*/  IMAD.IADD R17, R17, 0x1, R3 ;  /* 0x0000000111117824 */ /* 0x000fe200078e0203 */
[----:B------:R-:W-:Y:S01]  /*66a0*/  LOP3.LUT R22, R22, 0xfffffff0, RZ, 0xc0, !PT ;  /* 0xfffffff016167812 */ /* 0x000fe200078ec0ff */
[----:B------:R-:W-:Y:S01]  /*66b0*/  @P3 IMAD.HI.U32 R3, R11, c[0x0][0x2c8], RZ ;  /* 0x0000b2000b033a27 */ /* 0x000fe200078e00ff */
[----:B------:R-:W-:-:S02]  /*66c0*/  LOP3.LUT R4, R5, 0x8, R4, 0xf8, !PT ;  /* 0x0000000805047812 */ /* 0x000fc400078ef804 */
[----:B------:R-:W-:Y:S01]  /*66d0*/  SHF.R.U32.HI R5, RZ, 0x3, R5 ;  /* 0x00000003ff057819 */ /* 0x000fe20000011605 */
[----:B------:R-:W-:Y:S01]  /*66e0*/  IMAD R13, R13, c[0x0][0x1c0], RZ ;  /* 0x000070000d0d7a24 */ /* 0x000fe200078e02ff */
[----:B------:R-:W-:Y:S01]  /*66f0*/  @P3 SHF.R.U32.HI R24, RZ, c[0x0][0x2cc], R3 ;  /* 0x0000b300ff183a19 */ /* 0x000fe20000011603 */
[----:B------:R-:W-:Y:S01]  /*6700*/  IMAD.IADD R22, R89, 0x1, -R22 ;  /* 0x0000000159167824 */ /* 0x000fe200078e0a16 */
[----:B------:R-:W-:Y:S01]  /*6710*/  LOP3.LUT R5, R4, R5, RZ, 0x3c, !PT ;  /* 0x0000000504057212 */ /* 0x000fe200078e3cff */
[C---:B------:R-:W-:Y:S01]  /*6720*/  IMAD R13, R14.reuse, c[0x0][0x1c4], R13 ;  /* 0x000071000e0d7a24 */ /* 0x040fe200078e020d */
[----:B------:R-:W-:Y:S01]  /*6730*/  SHF.R.S32.HI R4, RZ, 0x1f, R0 ;  /* 0x0000001fff047819 */ /* 0x000fe20000011400 */
[----:B------:R-:W-:Y:S01]  /*6740*/  IMAD.WIDE.U32 R14, R14, c[0x0][0x1c0], R16 ;  /* 0x000070000e0e7a25 */ /* 0x000fe200078e0010 */
[C---:B------:R-:W-:Y:S02]  /*6750*/  IADD3 R17, P2, R7.reuse, R0, RZ ;  /* 0x0000000007117210 */ /* 0x040fe40007f5e0ff */
[--C-:B------:R-:W-:Y:S01]  /*6760*/  SHF.R.S32.HI R3, RZ, 0x1f, R24.reuse ;  /* 0x0000001fff037819 */ /* 0x100fe20000011418 */
[----:B------:R-:W-:Y:S01]  /*6770*/  IMAD.MOV R12, RZ, RZ, -R24 ;  /* 0x000000ffff0c7224 */ /* 0x000fe200078e0a18 */
[----:B------:R-:W-:Y:S01]  /*6780*/  LEA.HI.X.SX32 R4, R7, R4, 0x1, P2 ;  /* 0x0000000407047211 */ /* 0x000fe200010f0eff */
[----:B------:R-:W-:Y:S01]  /*6790*/  IMAD.IADD R15, R15, 0x1, R13 ;  /* 0x000000010f0f7824 */ /* 0x000fe200078e020d */
[----:B------:R-:W-:Y:S01]  /*67a0*/  SHF.R.S32.HI R21, RZ, 0x1f, R20 ;  /* 0x0000001fff157819 */ /* 0x000fe20000011414 */
[----:B------:R-:W-:Y:S01]  /*67b0*/  IMAD R12, R12, c[0x0][0x2c4], R11 ;  /* 0x0000b1000c0c7a24 */ /* 0x000fe200078e020b */
[----:B------:R-:W-:Y:S01]  /*67c0*/  SHF.R.S32.HI R11, RZ, 0x1f, R22 ;  /* 0x0000001fff0b7819 */ /* 0x000fe20000011416 */
[----:B------:R-:W-:Y:S01]  /*67d0*/  IMAD R3, R3, c[0x0][0x1b0], RZ ;  /* 0x00006c0003037a24 */ /* 0x000fe200078e02ff */
[----:B------:R-:W-:Y:S01]  /*67e0*/  ISETP.NE.U32.AND P2, PT, RZ, c[0x0][0x350], PT ;  /* 0x0000d400ff007a0c */ /* 0x000fe20003f45070 */
[C---:B------:R-:W-:Y:S01]  /*67f0*/  IMAD R16, R4.reuse, c[0x0][0x1e0], RZ ;  /* 0x0000780004107a24 */ /* 0x040fe200078e02ff */
[----:B------:R-:W-:Y:S01]  /*6800*/  SHF.R.S32.HI R13, RZ, 0x1f, R12 ;  /* 0x0000001fff0d7819 */ /* 0x000fe2000001140c */
[----:B------:R-:W-:Y:S01]  /*6810*/  IMAD R0, R4, c[0x0][0x208], RZ ;  /* 0x0000820004007a24 */ /* 0x000fe200078e02ff */
[----:B------:R-:W-:Y:S01]  /*6820*/  LEA.HI R4, R11, R22, RZ, 0x3 ;  /* 0x000000160b047211 */ /* 0x000fe200078f18ff */
[C---:B------:R-:W-:Y:S01]  /*6830*/  IMAD R3, R24.reuse, c[0x0][0x1b4], R3 ;  /* 0x00006d0018037a24 */ /* 0x040fe200078e0203 */
[----:B------:R-:W-:Y:S01]  /*6840*/  ISETP.NE.AND.EX P2, PT, RZ, c[0x0][0x354], PT, P2 ;  /* 0x0000d500ff007a0c */ /* 0x000fe20003f45320 */
[----:B------:R-:W-:Y:S01]  /*6850*/  IMAD.WIDE.U32 R24, R24, c[0x0][0x1b0], R14 ;  /* 0x00006c0018187a25 */ /* 0x000fe200078e000e */
[----:B------:R-:W-:-:S02]  /*6860*/  LOP3.LUT R15, R4, 0xfffffff8, RZ, 0xc0, !PT ;  /* 0xfffffff8040f7812 */ /* 0x000fc400078ec0ff */
[-C--:B------:R-:W-:Y:S01]  /*6870*/  LEA.HI R14, R6, R89.reuse, RZ, 0x6 ;  /* 0x00000059060e7211 */ /* 0x080fe200078f30ff */
[----:B------:R-:W-:Y:S01]  /*6880*/  IMAD.IADD R25, R25, 0x1, R3 ;  /* 0x0000000119197824 */ /* 0x000fe200078e0203 */
[----:B------:R-:W-:Y:S01]  /*6890*/  LOP3.LUT P5, RZ, R219, 0x2, RZ, 0xc0, !PT ;  /* 0x00000002dbff7812 */ /* 0x000fe200078ac0ff */
[----:B------:R-:W-:Y:S01]  /*68a0*/  IMAD.IADD R3, R22, 0x1, -R15 ;  /* 0x0000000116037824 */ /* 0x000fe200078e0a0f */
[----:B------:R-:W-:Y:S01]  /*68b0*/  LOP3.LUT R197, R197, 0xfffffffe, RZ, 0xc0, !PT ;  /* 0xfffffffec5c57812 */ /* 0x000fe200078ec0ff */
[----:B------:R-:W-:Y:S01]  /*68c0*/  IMAD R13, R13, c[0x0][0x1a8], RZ ;  /* 0x00006a000d0d7a24 */ /* 0x000fe200078e02ff */
[----:B------:R-:W-:Y:S01]  /*68d0*/  LEA.HI R84, R6, R89, RZ, 0x5 ;  /* 0x0000005906547211 */ /* 0x000fe200078f28ff */
[----:B------:R-:W-:Y:S01]  /*68e0*/  IMAD.SHL.U32 R14, R14, 0x8, RZ ;  /* 0x000000080e0e7824 */ /* 0x000fe200078e00ff */
[----:B------:R-:W-:Y:S01]  /*68f0*/  @P1 LOP3.LUT R197, R197, 0x1, RZ, 0xfc, !PT ;  /* 0x00000001c5c51812 */ /* 0x000fe200078efcff */
[C---:B------:R-:W-:Y:S01]  /*6900*/  IMAD R13, R12.reuse, c[0x0][0x1ac], R13 ;  /* 0x00006b000c0d7a24 */ /* 0x040fe200078e020d */
[----:B------:R-:W-:Y:S01]  /*6910*/  P2R R10, PR, RZ, 0x10 ;  /* 0x00000010ff0a7803 */ /* 0x000fe20000000000 */
[----:B------:R-:W-:Y:S01]  /*6920*/  IMAD.WIDE.U32 R24, R12, c[0x0][0x1a8], R24 ;  /* 0x00006a000c187a25 */ /* 0x000fe200078e0018 */
[----:B------:R-:W-:-:S02]  /*6930*/  LOP3.LUT R203, R203, 0xfffffe00, R14, 0xf8, !PT ;  /* 0xfffffe00cbcb7812 */ /* 0x000fc400078ef80e */
[----:B------:R-:W-:Y:S01]  /*6940*/  LOP3.LUT R197, R197, 0xfffffffb, RZ, 0xc0, !PT ;  /* 0xfffffffbc5c57812 */ /* 0x000fe200078ec0ff */
[C---:B------:R-:W-:Y:S01]  /*6950*/  IMAD R5, R2.reuse, 0x200, R5 ;  /* 0x0000020002057824 */ /* 0x040fe200078e0205 */
[----:B------:R-:W-:Y:S01]  /*6960*/  LOP3.LUT P1, RZ, R219, 0x4, RZ, 0xc0, !PT ;  /* 0x00000004dbff7812 */ /* 0x000fe2000782c0ff */
[----:B------:R-:W-:Y:S01]  /*6970*/  IMAD.SHL.U32 R2, R2, 0x8, RZ ;  /* 0x0000000802027824 */ /* 0x000fe200078e00ff */
[----:B------:R-:W-:Y:S01]  /*6980*/  @P5 LOP3.LUT R197, R197, 0x4, RZ, 0xfc, !PT ;  /* 0x00000004c5c55812 */ /* 0x000fe200078efcff */
[C---:B------:R-:W-:Y:S01]  /*6990*/  IMAD R11, R17.reuse, c[0x0][0x1e4], R16 ;  /* 0x00007900110b7a24 */ /* 0x040fe200078e0210 */
[----:B------:R-:W-:Y:S01]  /*69a0*/  SHF.R.S32.HI R86, RZ, 0x5, R84 ;  /* 0x00000005ff567819 */ /* 0x000fe20000011454 */
[C---:B------:R-:W-:Y:S01]  /*69b0*/  IMAD R0, R17.reuse, c[0x0][0x20c], R0 ;  /* 0x0000830011007a24 */ /* 0x040fe200078e0200 */
[----:B------:R-:W-:Y:S01]  /*69c0*/  ISETP.GE.AND P6, PT, R20, c[0x0][0x1d4], PT ;  /* 0x0000750014007a0c */ /* 0x000fe20003fc6270 */
[----:B------:R-:W-:-:S04]  /*69d0*/  IMAD.WIDE.U32 R18, R17, c[0x0][0x1e0], R20 ;  /* 0x0000780011127a25 */ /* 0x000fc800078e0014 */
[----:B------:R-:W-:-:S04]  /*69e0*/  IMAD.WIDE.U32 R16, R17, c[0x0][0x208], R20 ;  /* 0x0000820011107a25 */ /* 0x000fc800078e0014 */
[----:B------:R-:W-:Y:S02]  /*69f0*/  IMAD.IADD R13, R25, 0x1, R13 ;  /* 0x00000001190d7824 */ /* 0x000fe400078e020d */
[----:B------:R-:W-:Y:S02]  /*6a00*/  IMAD.IADD R17, R17, 0x1, R0 ;  /* 0x0000000111117824 */ /* 0x000fe400078e0200 */
[----:B------:R-:W-:Y:S02]  /*6a10*/  IMAD R22, R91, c[0x0][0x210], RZ ;  /* 0x000084005b167a24 */ /* 0x000fe400078e02ff */
[----:B------:R-:W-:Y:S01]  /*6a20*/  IMAD.IADD R19, R19, 0x1, R11 ;  /* 0x0000000113137824 */ /* 0x000fe200078e020b */
[----:B------:R-:W-:Y:S01]  /*6a30*/  IADD3 R11, R20, 0x40, RZ ;  /* 0x00000040140b7810 */ /* 0x000fe20007ffe0ff */
[C---:B------:R-:W-:Y:S02]  /*6a40*/  IMAD R22, R195.reuse, c[0x0][0x214], R22 ;  /* 0x00008500c3167a24 */ /* 0x040fe400078e0216 */
[----:B------:R-:W-:Y:S01]  /*6a50*/  IMAD.WIDE.U32 R16, R195, c[0x0][0x210], R16 ;  /* 0x00008400c3107a25 */ /* 0x000fe200078e0010 */
[----:B------:R-:W-:-:S02]  /*6a60*/  ISETP.GE.AND P5, PT, R11, c[0x0][0x1d4], PT ;  /* 0x000075000b007a0c */ /* 0x000fc40003fa6270 */
[----:B------:R-:W-:Y:S01]  /*6a70*/  ISETP.GE.AND P3, PT, R11, c[0x0][0x198], PT ;  /* 0x000066000b007a0c */ /* 0x000fe20003f66270 */
[----:B------:R-:W-:-:S04]  /*6a80*/  IMAD.WIDE.U32 R206, R195, c[0x0][0x1e8], R18 ;  /* 0x00007a00c3ce7a25 */ /* 0x000fc800078e0012 */
[----:B------:R-:W-:Y:S02]  /*6a90*/  IMAD.IADD R23, R22, 0x1, R17 ;  /* 0x0000000116177824 */ /* 0x000fe400078e0211 */
[----:B------:R-:W-:Y:S02]  /*6aa0*/  IMAD.MOV.U32 R22, RZ, RZ, R16 ;  /* 0x000000ffff167224 */ /* 0x000fe400078e0010 */
[----:B------:R-:W-:Y:S01]  /*6ab0*/  IMAD.IADD R16, R92, 0x1, R7 ;  /* 0x000000015c107824 */ /* 0x000fe200078e0207 */
[--C-:B--2---:R-:W-:Y:S01]  /*6ac0*/  @P0 SHF.R.S32.HI R15, RZ, 0x1f, R8.reuse ;  /* 0x0000001fff0f0819 */ /* 0x104fe20000011408 */
[----:B------:R-:W-:Y:S02]  /*6ad0*/  @!P0 IMAD.MOV.U32 R15, RZ, RZ, R9 ;  /* 0x000000ffff0f8224 */ /* 0x000fe400078e0009 */
[----:B------:R-:W-:Y:S02]  /*6ae0*/  IMAD.SHL.U32 R9, R3, 0x40, RZ ;  /* 0x0000004003097824 */ /* 0x000fe400078e00ff */
[----:B------:R-:W-:Y:S01]  /*6af0*/  @P0 IMAD.MOV.U32 R14, RZ, RZ, R8 ;  /* 0x000000ffff0e0224 */ /* 0x000fe200078e0008 */
[----:B------:R-:W-:Y:S01]  /*6b00*/  @!P0 MOV R14, R196 ;  /* 0x000000c4000e8202 */ /* 0x000fe20000000f00 */
[----:B------:R-:W-:Y:S01]  /*6b10*/  IMAD R8, R91, c[0x0][0x1e8], RZ ;  /* 0x00007a005b087a24 */ /* 0x000fe200078e02ff */
[----:B------:R-:W-:-:S02]  /*6b20*/  LOP3.LUT R9, R9, 0x1c0, RZ, 0xc0, !PT ;  /* 0x000001c009097812 */ /* 0x000fc400078ec0ff */
[----:B------:R-:W-:Y:S01]  /*6b30*/  LEA R12, P0, R24, c[0x0][0x160], 0x1 ;  /* 0x00005800180c7a11 */ /* 0x000fe200078008ff */
[----:B------:R-:W-:Y:S01]  /*6b40*/  IMAD R8, R195, c[0x0][0x1ec], R8 ;  /* 0x00007b00c3087a24 */ /* 0x000fe200078e0208 */
[----:B------:R-:W-:Y:S02]  /*6b50*/  LOP3.LUT R2, R9, 0x8, R2, 0xf8, !PT ;  /* 0x0000000809027812 */ /* 0x000fe400078ef802 */
[----:B------:R-:W-:Y:S01]  /*6b60*/  SHF.R.U32.HI R9, RZ, 0x3, R9 ;  /* 0x00000003ff097819 */ /* 0x000fe20000011609 */
[----:B------:R-:W-:Y:S01]  /*6b70*/  IMAD.IADD R207, R8, 0x1, R207 ;  /* 0x0000000108cf7824 */ /* 0x000fe200078e02cf */
[----:B------:R-:W-:Y:S02]  /*6b80*/  SEL R204, R14, RZ, !P2 ;  /* 0x000000ff0ecc7207 */ /* 0x000fe40005000000 */
[----:B------:R-:W-:Y:S02]  /*6b90*/  LEA.HI.X R0, R24, c[0x0][0x164], R13, 0x1, P0 ;  /* 0x0000590018007a11 */ /* 0x000fe400000f0c0d */
[----:B------:R-:W-:Y:S01]  /*6ba0*/  SEL R14, R15, RZ, !P2 ;  /* 0x000000ff0f0e7207 */ /* 0x000fe20005000000 */
[----:B------:R-:W-:Y:S01]  /*6bb0*/  IMAD.WIDE.U32 R206, R204, c[0x0][0x1f0], R206 ;  /* 0x00007c00ccce7a25 */ /* 0x000fe200078e00ce */
[----:B------:R-:W-:-:S02]  /*6bc0*/  LOP3.LUT P2, RZ, R3, 0x4, RZ, 0xc0, !PT ;  /* 0x0000000403ff7812 */ /* 0x000fc4000784c0ff */
[----:B------:R-:W-:Y:S01]  /*6bd0*/  LOP3.LUT P0, RZ, R3, 0x2, RZ, 0xc0, !PT ;  /* 0x0000000203ff7812 */ /* 0x000fe2000780c0ff */
[----:B------:R-:W-:Y:S01]  /*6be0*/  IMAD R211, R14, c[0x0][0x1f0], RZ ;  /* 0x00007c000ed37a24 */ /* 0x000fe200078e02ff */
[----:B------:R-:W-:Y:S01]  /*6bf0*/  LOP3.LUT R2, R2, R9, RZ, 0x3c, !PT ;  /* 0x0000000902027212 */ /* 0x000fe200078e3cff */
[----:B------:R-:W-:Y:S01]  /*6c00*/  IMAD R9, R218, c[0x0][0x2c4], RZ ;  /* 0x0000b100da097a24 */ /* 0x000fe200078e02ff */
[----:B------:R-:W-:Y:S01]  /*6c10*/  SHF.L.U32 R3, R4, 0x6, RZ ;  /* 0x0000000604037819 */ /* 0x000fe200000006ff */
[----:B------:R-:W-:Y:S01]  /*6c20*/  IMAD R209, R14, c[0x0][0x218], RZ ;  /* 0x000086000ed17a24 */ /* 0x000fe200078e02ff */
[----:B------:R-:W-:Y:S01]  /*6c30*/  LEA.HI R8, R6, R89, RZ, 0x3 ;  /* 0x0000005906087211 */ /* 0x000fe200078f18ff */
[----:B------:R-:W-:Y:S01]  /*6c40*/  IMAD.MOV.U32 R4, RZ, RZ, 0x20 ;  /* 0x00000020ff047424 */ /* 0x000fe200078e00ff */
[----:B------:R-:W-:Y:S01]  /*6c50*/  LOP3.LUT R3, R2, 0xfffffe00, R3, 0xf8, !PT ;  /* 0xfffffe0002037812 */ /* 0x000fe200078ef803 */
[----:B------:R-:W-:Y:S01]  /*6c60*/  IMAD.MOV.U32 R2, RZ, RZ, 0x10 ;  /* 0x00000010ff027424 */ /* 0x000fe200078e00ff */
[----:B------:R-:W-:Y:S01]  /*6c70*/  LOP3.LUT R8, R8, 0xfffffff8, RZ, 0xc0, !PT ;  /* 0xfffffff808087812 */ /* 0x000fe200078ec0ff */
[----:B------:R-:W-:Y:S01]  /*6c80*/  IMAD R211, R204, c[0x0][0x1f4], R211 ;  /* 0x00007d00ccd37a24 */ /* 0x000fe200078e02d3 */
[----:B------:R-:W-:Y:S01]  /*6c90*/  SEL R4, R4, 0xffffffe0, !P2 ;  /* 0xffffffe004047807 */ /* 0x000fe20005000000 */
[----:B------:R-:W-:Y:S01]  /*6ca0*/  IMAD R209, R204, c[0x0][0x21c], R209 ;  /* 0x00008700ccd17a24 */ /* 0x000fe200078e02d1 */
[----:B------:R-:W-:Y:S01]  /*6cb0*/  SEL R2, R2, 0xfffffff0, !P0 ;  /* 0xfffffff002027807 */ /* 0x000fe20004000000 */
[----:B------:R-:W-:Y:S01]  /*6cc0*/  IMAD.IADD R8, R89, 0x1, -R8 ;  /* 0x0000000159087824 */ /* 0x000fe200078e0a08 */
[----:B------:R-:W-:Y:S01]  /*6cd0*/  ISETP.GE.AND P0, PT, R16, R9, PT ;  /* 0x000000091000720c */ /* 0x000fe20003f06270 */
[----:B------:R-:W-:-:S02]  /*6ce0*/  IMAD.WIDE.U32 R204, R204, c[0x0][0x218], R22 ;  /* 0x00008600cccc7a25 */ /* 0x000fc400078e0016 */
[----:B------:R1:W2:Y:S02]  /*6cf0*/  SHFL.IDX PT, R22, R12, RZ, 0x181f ;  /* 0x00181fff0c167589 */ /* 0x0002a400000e0000 */
[----:B------:R-:W-:Y:S02]  /*6d00*/  IMAD.SHL.U32 R8, R8, 0x8, RZ ;  /* 0x0000000808087824 */ /* 0x000fe400078e00ff */
[----:B------:R1:W3:Y:S01]  /*6d10*/  SHFL.IDX PT, R23, R0, RZ, 0x181f ;  /* 0x00181fff00177589 */ /* 0x0002e200000e0000 */
[----:B------:R-:W-:Y:S02]  /*6d20*/  IMAD.IADD R211, R207, 0x1, R211 ;  /* 0x00000001cfd37824 */ /* 0x000fe400078e02d3 */
[----:B------:R-:W-:Y:S01]  /*6d30*/  IMAD.IADD R209, R205, 0x1, R209 ;  /* 0x00000001cdd17824 */ /* 0x000fe200078e02d1 */
[----:B------:R-:W-:Y:S02]  /*6d40*/  ISETP.GE.AND P2, PT, R8, c[0x0][0x198], PT ;  /* 0x0000660008007a0c */ /* 0x000fe40003f46270 */
[----:B------:R-:W-:Y:S06]  /*6d50*/  @P0 BRA `(.L_x_1259) ;  /* 0x0000010000000947 */ /* 0x000fec0003800000 */
[----:B------:R-:W-:Y:S02]  /*6d60*/  IADD3 R13, R8, 0x80, RZ ;  /* 0x00000080080d7810 */ /* 0x000fe40007ffe0ff */
[----:B------:R-:W-:-:S02]  /*6d70*/  SHF.R.S32.HI R18, RZ, 0x1f, R11 ;  /* 0x0000001fff127819 */ /* 0x000fc4000001140b */
[----:B------:R-:W-:Y:S02]  /*6d80*/  SHF.R.S32.HI R14, RZ, 0x1f, R13 ;  /* 0x0000001fff0e7819 */ /* 0x000fe4000001140d */
[----:B------:R-:W-:Y:S02]  /*6d90*/  LEA.HI R15, R18, R11, RZ, 0x3 ;  /* 0x0000000b120f7211 */ /* 0x000fe400078f18ff */
[----:B------:R-:W-:Y:S01]  /*6da0*/  LEA.HI R14, R14, R13, RZ, 0x3 ;  /* 0x0000000d0e0e7211 */ /* 0x000fe200078f18ff */
[----:B------:R-:W-:Y:S01]  /*6db0*/  IMAD.SHL.U32 R13, R203, 0x2, RZ ;  /* 0x00000002cb0d7824 */ /* 0x000fe200078e00ff */
[----:B--2---:R-:W-:Y:S02]  /*6dc0*/  LEA R24, P0, R8, R22, 0x1 ;  /* 0x0000001608187211 */ /* 0x004fe400078008ff */
[----:B------:R-:W-:Y:S02]  /*6dd0*/  LOP3.LUT R15, R15, 0xfffffff8, RZ, 0xc0, !PT ;  /* 0xfffffff80f0f7812 */ /* 0x000fe400078ec0ff */
[----:B------:R-:W-:-:S02]  /*6de0*/  LOP3.LUT R14, R14, 0xfffffff8, RZ, 0xc0, !PT ;  /* 0xfffffff80e0e7812 */ /* 0x000fc400078ec0ff */
[----:B---3--:R-:W-:Y:S01]  /*6df0*/  LEA.HI.X R25, R8, R23, R21, 0x1, P0 ;  /* 0x0000001708197211 */ /* 0x008fe200000f0c15 */
[----:B------:R-:W-:-:S04]  /*6e00*/  IMAD.WIDE R18, R15, 0x2, R22 ;  /* 0x000000020f127825 */ /* 0x000fc800078e0216 */
[----:B------:R-:W-:Y:S01]  /*6e10*/  IMAD.WIDE R14, R14, 0x2, R22 ;  /* 0x000000020e0e7825 */ /* 0x000fe200078e0216 */
[----:B------:R-:W-:Y:S01]  /*6e20*/  @!PT LDS RZ, [RZ] ;  /* 0x00000000fffff984 */ /* 0x000fe20000000800 */
[----:B------:R2:W-:Y:S04]  /*6e30*/  LDGSTS.E.BYPASS.LTC128B.128 [R13+0x18100], [R24.64], !P2 ;  /* 0x18100000180d7fae */ /* 0x0005e8000d101d46 */
[----:B------:R2:W-:Y:S04]  /*6e40*/  LDGSTS.E.BYPASS.LTC128B.128 [R13+0x1c100], [R18.64], !P3 ;  /* 0x1c100000120d7fae */ /* 0x0005e8000d901d46 */
[----:B------:R2:W-:Y:S02]  /*6e50*/  LDGSTS.E.BYPASS.LTC128B.128 [R13+0x20100], [R14.64], !P4 ;  /* 0x201000000e0d7fae */ /* 0x0005e4000e101d46 */
.L_x_1259:
[----:B------:R-:W-:Y:S05]  /*6e60*/  BSYNC B0 ;  /* 0x0000000000007941 */ /* 0x000fea0003800000 */
.L_x_1258:
        /* <DEDUP_REMOVED lines=22> */
.L_x_1261:
[----:B------:R-:W-:Y:S05]  /*6fd0*/  BSYNC B0 ;  /* 0x0000000000007941 */ /* 0x000fea0003800000 */
.L_x_1260:
        /* <DEDUP_REMOVED lines=22> */
.L_x_1263:
[----:B------:R-:W-:Y:S05]  /*7140*/  BSYNC B0 ;  /* 0x0000000000007941 */ /* 0x000fea0003800000 */
.L_x_1262:
[----:B-1----:R-:W1:Y:S01]  /*7150*/  SHFL.IDX PT, R14, R12, 0x3, 0x181f ;  /* 0x00781f000c0e7f89 */ /* 0x002e6200000e0000 */
[----:B------:R-:W-:Y:S01]  /*7160*/  IADD3 R16, R16, 0x60, RZ ;  /* 0x0000006010107810 */ /* 0x000fe20007ffe0ff */
[----:B------:R-:W-:-:S02]  /*7170*/  IMAD.SHL.U32 R132, R203, 0x2, RZ ;  /* 0x00000002cb847824 */ /* 0x000fc400078e00ff */
[----:B------:R5:W2:Y:S01]  /*7180*/  SHFL.IDX PT, R15, R0, 0x3, 0x181f ;  /* 0x00781f00000f7f89 */ /* 0x000aa200000e0000 */
[----:B------:R-:W-:Y:S01]  /*7190*/  ISETP.GE.AND P0, PT, R16, R9, PT ;  /* 0x000000091000720c */ /* 0x000fe20003f06270 */
[----:B------:R-:W-:Y:S01]  /*71a0*/  IMAD.MOV.U32 R26, RZ, RZ, 0x6 ;  /* 0x00000006ff1a7424 */ /* 0x000fe200078e00ff */
[----:B------:R-:W-:Y:S01]  /*71b0*/  IADD3 R202, R132, 0x100, RZ ;  /* 0x0000010084ca7810 */ /* 0x000fe20007ffe0ff */
[----:B------:R-:W-:Y:S02]  /*71c0*/  IMAD.MOV.U32 R210, RZ, RZ, R206 ;  /* 0x000000ffffd27224 */ /* 0x000fe400078e00ce */
[----:B------:R-:W-:Y:S02]  /*71d0*/  IMAD.MOV.U32 R200, RZ, RZ, 0x5 ;  /* 0x00000005ffc87424 */ /* 0x000fe400078e00ff */
[----:B------:R-:W-:-:S06]  /*71e0*/  IMAD.MOV.U32 R208, RZ, RZ, R204 ;  /* 0x000000ffffd07224 */ /* 0x000fcc00078e00cc */
[C---:B-1----:R-:W-:Y:S02]  /*71f0*/  @!P0 LEA R16, P4, R8.reuse, R14, 0x1 ;  /* 0x0000000e08108211 */ /* 0x042fe400078808ff */
[C---:B--23-5:R-:W-:Y:S02]  /*7200*/  IADD3 R0, R8.reuse, 0x80, RZ ;  /* 0x0000008008007810 */ /* 0x06cfe40007ffe0ff */
[----:B------:R-:W-:Y:S02]  /*7210*/  @!P0 LEA.HI.X R17, R8, R15, R21, 0x1, P4 ;  /* 0x0000000f08118211 */ /* 0x000fe400020f0c15 */
[----:B------:R-:W-:-:S03]  /*7220*/  LOP3.LUT P4, RZ, R197, 0x1, RZ, 0xc0, !PT ;  /* 0x00000001c5ff7812 */ /* 0x000fc6000788c0ff */
[----:B------:R-:W-:Y:S01]  /*7230*/  @!PT LDS RZ, [RZ] ;  /* 0x00000000fffff984 */ /* 0x000fe20000000800 */
[----:B------:R1:W-:Y:S01]  /*7240*/  @!P0 LDGSTS.E.BYPASS.LTC128B.128 [R132+0x1b100], [R16.64], !P2 ;  /* 0x1b10000010848fae */ /* 0x0003e2000d101d46 */
[----:B------:R-:W-:Y:S02]  /*7250*/  ISETP.NE.AND P2, PT, R10, RZ, PT ;  /* 0x000000ff0a00720c */ /* 0x000fe40003f45270 */
[----:B------:R-:W-:-:S04]  /*7260*/  @!P0 SHF.R.S32.HI R10, RZ, 0x1f, R11 ;  /* 0x0000001fff0a8819 */ /* 0x000fc8000001140b */
[----:B------:R-:W-:-:S04]  /*7270*/  @!P0 LEA.HI R13, R10, R11, RZ, 0x3 ;  /* 0x0000000b0a0d8211 */ /* 0x000fc800078f18ff */
[----:B------:R-:W-:-:S05]  /*7280*/  @!P0 LOP3.LUT R13, R13, 0xfffffff8, RZ, 0xc0, !PT ;  /* 0xfffffff80d0d8812 */ /* 0x000fca00078ec0ff */
[----:B------:R-:W-:Y:S01]  /*7290*/  @!P0 IMAD.WIDE R20, R13, 0x2, R14 ;  /* 0x000000020d148825 */ /* 0x000fe200078e020e */
[----:B------:R-:W-:-:S04]  /*72a0*/  @!P0 SHF.R.S32.HI R13, RZ, 0x1f, R0 ;  /* 0x0000001fff0d8819 */ /* 0x000fc80000011400 */
[----:B------:R-:W-:Y:S01]  /*72b0*/  @!P0 LEA.HI R10, R13, R0, RZ, 0x3 ;  /* 0x000000000d0a8211 */ /* 0x000fe200078f18ff */
[----:B------:R2:W-:Y:S03]  /*72c0*/  @!P0 LDGSTS.E.BYPASS.LTC128B.128 [R132+0x1f100], [R20.64], !P3 ;  /* 0x1f10000014848fae */ /* 0x0005e6000d901d46 */
[----:B------:R-:W-:-:S05]  /*72d0*/  @!P0 LOP3.LUT R10, R10, 0xfffffff8, RZ, 0xc0, !PT ;  /* 0xfffffff80a0a8812 */ /* 0x000fca00078ec0ff */
[----:B------:R-:W-:-:S04]  /*72e0*/  @!P0 IMAD.WIDE R18, R10, 0x2, R14 ;  /* 0x000000020a128825 */ /* 0x000fc800078e020e */
[----:B------:R-:W-:Y:S01]  /*72f0*/  IMAD.IADD R10, R215, 0x1, -R7 ;  /* 0x00000001d70a7824 */ /* 0x000fe200078e0a07 */
[----:B------:R-:W-:Y:S01]  /*7300*/  IADD3 R7, R95, -0x1, RZ ;  /* 0xffffffff5f077810 */ /* 0x000fe20007ffe0ff */
[----:B------:R-:W-:Y:S01]  /*7310*/  IMAD.MOV.U32 R15, RZ, RZ, c[0x0][0x1e0] ;  /* 0x00007800ff0f7624 */ /* 0x000fe200078e00ff */
[----:B------:R3:W-:Y:S02]  /*7320*/  @!P0 LDGSTS.E.BYPASS.LTC128B.128 [R132+0x23100], [R18.64], !P2 ;  /* 0x2310000012848fae */ /* 0x0007e4000d101d46 */
[----:B------:R-:W-:Y:S01]  /*7330*/  SHF.R.S32.HI R12, RZ, 0x1f, R7 ;  /* 0x0000001fff0c7819 */ /* 0x000fe20000011407 */
[----:B------:R-:W-:Y:S01]  /*7340*/  IMAD R10, R7, -0x40, R10 ;  /* 0xffffffc0070a7824 */ /* 0x000fe200078e020a */
[C---:B------:R-:W-:Y:S01]  /*7350*/  SHF.L.U64.HI R94, R15.reuse, R26, c[0x0][0x1e4] ;  /* 0x000079000f5e7619 */ /* 0x040fe2000001021a */
[C---:B------:R-:W-:Y:S01]  /*7360*/  IMAD.SHL.U32 R93, R15.reuse, 0x40, RZ ;  /* 0x000000400f5d7824 */ /* 0x040fe200078e00ff */
[----:B------:R-:W0:Y:S01]  /*7370*/  LDGDEPBAR ;  /* 0x00000000000079af */ /* 0x000e220000000000 */
[----:B------:R-:W-:-:S03]  /*7380*/  IMAD.SHL.U32 R199, R15, 0x20, RZ ;  /* 0x000000200fc77824 */ /* 0x000fc600078e00ff */
[----:B------:R-:W-:Y:S01]  /*7390*/  BAR.SYNC.DEFER_BLOCKING 0x0 ;  /* 0x0000000000007b1d */ /* 0x000fe20000010000 */
[----:B------:R-:W-:Y:S01]  /*73a0*/  ISETP.GE.AND P2, PT, R10, 0x1, PT ;  /* 0x000000010a00780c */ /* 0x000fe20003f46270 */
[----:B------:R-:W-:Y:S01]  /*73b0*/  IMAD R13, R94, R7, RZ ;  /* 0x000000075e0d7224 */ /* 0x000fe200078e02ff */
[----:B------:R-:W-:Y:S01]  /*73c0*/  SHF.L.U64.HI R198, R15, R200, c[0x0][0x1e4] ;  /* 0x000079000fc67619 */ /* 0x000fe200000102c8 */
[----:B-1----:R-:W-:-:S04]  /*73d0*/  IMAD.WIDE.U32 R16, R7, R93, R210 ;  /* 0x0000005d07107225 */ /* 0x002fc800078e00d2 */
[----:B------:R-:W-:-:S04]  /*73e0*/  IMAD R13, R12, R93, R13 ;  /* 0x0000005d0c0d7224 */ /* 0x000fc800078e020d */
[----:B------:R-:W-:Y:S02]  /*73f0*/  IMAD.IADD R13, R17, 0x1, R13 ;  /* 0x00000001110d7824 */ /* 0x000fe400078e020d */
[----:B--2---:R-:W-:-:S04]  /*7400*/  @P2 LEA R20, P0, R16, c[0x0][0x1c8], 0x1 ;  /* 0x0000720010142a11 */ /* 0x004fc800078008ff */
[----:B------:R-:W-:Y:S02]  /*7410*/  @P2 LEA.HI.X R21, R16, c[0x0][0x1cc], R13, 0x1, P0 ;  /* 0x0000730010152a11 */ /* 0x000fe400000f0c0d */
[----:B------:R-:W-:-:S03]  /*7420*/  ISETP.GT.AND P0, PT, R10, 0x20, PT ;  /* 0x000000200a00780c */ /* 0x000fc60003f04270 */
[----:B------:R-:W-:Y:S01]  /*7430*/  @!PT LDS RZ, [RZ] ;  /* 0x00000000fffff984 */ /* 0x000fe20000000800 */
[----:B------:R-:W-:Y:S01]  /*7440*/  @!PT LDS RZ, [RZ] ;  /* 0x00000000fffff984 */ /* 0x000fe20000000800 */
[----:B------:R-:W-:Y:S01]  /*7450*/  @!PT LDS RZ, [RZ] ;  /* 0x00000000fffff984 */ /* 0x000fe20000000800 */
[----:B------:R1:W-:Y:S04]  /*7460*/  @P2 LDGSTS.E.BYPASS.LTC128B.128 [R132+0xc100], [R20.64], !P6 ;  /* 0x0c10000014842fae */ /* 0x0003e8000f101d46 */
[----:B------:R1:W-:Y:S04]  /*7470*/  @P2 LDGSTS.E.BYPASS.LTC128B.128 [R132+0xe100], [R20.64+0x80], !P5 ;  /* 0x0e10008014842fae */ /* 0x0003e8000e901d46 */
[----:B------:R1:W-:Y:S02]  /*7480*/  @P2 LDGSTS.E.BYPASS.LTC128B.128 [R132+0x10100], [R20.64+0x100], !P4 ;  /* 0x1010010014842fae */ /* 0x0003e4000e101d46 */
[----:B------:R-:W-:-:S02]  /*7490*/  @P0 IADD3 R14, P3, R199, R16, RZ ;  /* 0x00000010c70e0210 */ /* 0x000fc40007f7e0ff */
[----:B------:R-:W-:-:S03]  /*74a0*/  ISETP.GE.AND P2, PT, R11, c[0x0][0x1d4], PT ;  /* 0x000075000b007a0c */ /* 0x000fc60003f46270 */
[----:B------:R-:W-:Y:S01]  /*74b0*/  @P0 IMAD.X R13, R198, 0x1, R13, P3 ;  /* 0x00000001c60d0824 */ /* 0x000fe200018e060d */
[----:B---3--:R-:W-:-:S04]  /*74c0*/  @P0 LEA R18, P3, R14, c[0x0][0x1c8], 0x1 ;  /* 0x000072000e120a11 */ /* 0x008fc800078608ff */
[----:B------:R-:W-:Y:S01]  /*74d0*/  @P0 LEA.HI.X R19, R14, c[0x0][0x1cc], R13, 0x1, P3 ;  /* 0x000073000e130a11 */ /* 0x000fe200018f0c0d */
[----:B------:R-:W-:Y:S01]  /*74e0*/  IMAD.MOV.U32 R13, RZ, RZ, c[0x0][0x208] ;  /* 0x00008200ff0d7624 */ /* 0x000fe200078e00ff */
[----:B------:R-:W-:-:S03]  /*74f0*/  ISETP.GE.AND P3, PT, R8, c[0x0][0x1d4], PT ;  /* 0x0000750008007a0c */ /* 0x000fc60003f66270 */
[C---:B------:R-:W-:Y:S01]  /*7500*/  IMAD.SHL.U32 R27, R13.reuse, 0x40, RZ ;  /* 0x000000400d1b7824 */ /* 0x040fe200078e00ff */
[C---:B------:R-:W-:Y:S01]  /*7510*/  SHF.L.U64.HI R26, R13.reuse, R26, c[0x0][0x20c] ;  /* 0x000083000d1a7619 */ /* 0x040fe2000001021a */
[----:B------:R-:W-:Y:S01]  /*7520*/  IMAD.SHL.U32 R201, R13, 0x20, RZ ;  /* 0x000000200dc97824 */ /* 0x000fe200078e00ff */
[----:B------:R1:W-:Y:S01]  /*7530*/  @P0 LDGSTS.E.BYPASS.LTC128B.128 [R132+0xd100], [R18.64], !P6 ;  /* 0x0d10000012840fae */ /* 0x0003e2000f101d46 */
[----:B------:R-:W-:Y:S01]  /*7540*/  IMAD.WIDE.U32 R16, R7, R27, R208 ;  /* 0x0000001b07107225 */ /* 0x000fe200078e00d0 */
[----:B------:R-:W-:Y:S02]  /*7550*/  SHF.L.U64.HI R200, R13, R200, c[0x0][0x20c] ;  /* 0x000083000dc87619 */ /* 0x000fe400000102c8 */
[----:B------:R1:W-:Y:S01]  /*7560*/  @P0 LDGSTS.E.BYPASS.LTC128B.128 [R132+0xf100], [R18.64+0x80], !P5 ;  /* 0x0f10008012840fae */ /* 0x0003e2000e901d46 */
[----:B------:R-:W-:Y:S01]  /*7570*/  IMAD R14, R26, R7, RZ ;  /* 0x000000071a0e7224 */ /* 0x000fe200078e02ff */
[C---:B------:R-:W-:Y:S01]  /*7580*/  SHF.L.U64.HI R24, R201.reuse, 0x1, R200 ;  /* 0x00000001c9187819 */ /* 0x040fe200000102c8 */
[----:B------:R-:W-:Y:S01]  /*7590*/  IMAD.SHL.U32 R25, R201, 0x2, RZ ;  /* 0x00000002c9197824 */ /* 0x000fe200078e00ff */
[----:B------:R1:W-:Y:S01]  /*75a0*/  @P0 LDGSTS.E.BYPASS.LTC128B.128 [R132+0x11100], [R18.64+0x100], !P4 ;  /* 0x1110010012840fae */ /* 0x0003e2000e101d46 */
[----:B------:R-:W-:Y:S01]  /*75b0*/  IMAD R12, R12, R27, R14 ;  /* 0x0000001b0c0c7224 */ /* 0x000fe200078e020e */
[----:B------:R-:W-:-:S02]  /*75c0*/  LEA R14, P0, R16, c[0x0][0x1f8], 0x1 ;  /* 0x00007e00100e7a11 */ /* 0x000fc400078008ff */
[----:B------:R-:W0:Y:S01]  /*75d0*/  LDGDEPBAR ;  /* 0x00000000000079af */ /* 0x000e220000000000 */
[----:B------:R-:W-:-:S05]  /*75e0*/  IMAD.IADD R12, R17, 0x1, R12 ;  /* 0x00000001110c7824 */ /* 0x000fca00078e020c */
[----:B------:R-:W-:Y:S02]  /*75f0*/  LEA.HI.X R15, R16, c[0x0][0x1fc], R12, 0x1, P0 ;  /* 0x00007f00100f7a11 */ /* 0x000fe400000f0c0c */
[----:B------:R-:W-:-:S05]  /*7600*/  IADD3 R12, P0, R25, R14, RZ ;  /* 0x0000000e190c7210 */ /* 0x000fca0007f1e0ff */
[----:B------:R-:W-:Y:S01]  /*7610*/  IMAD.X R13, R24, 0x1, R15, P0 ;  /* 0x00000001180d7824 */ /* 0x000fe200000e060f */
[C---:B------:R-:W-:Y:S02]  /*7620*/  ISETP.LT.OR P0, PT, R10.reuse, 0x1, P3 ;  /* 0x000000010a00780c */ /* 0x040fe40001f01670 */
[----:B------:R-:W-:-:S11]  /*7630*/  ISETP.LT.OR P3, PT, R10, 0x21, P3 ;  /* 0x000000210a00780c */ /* 0x000fd60001f61670 */
[----:B------:R1:W-:Y:S01]  /*7640*/  LDGSTS.E.BYPASS.LTC128B.128 [R132+0x100], [R14.64], !P0 ;  /* 0x001000000e847fae */ /* 0x0003e2000c101d46 */
[C---:B------:R-:W-:Y:S02]  /*7650*/  ISETP.LT.OR P0, PT, R10.reuse, 0x1, P2 ;  /* 0x000000010a00780c */ /* 0x040fe40001701670 */
[----:B------:R-:W-:-:S11]  /*7660*/  ISETP.LT.OR P2, PT, R10, 0x21, P2 ;  /* 0x000000210a00780c */ /* 0x000fd60001741670 */
[----:B------:R1:W-:Y:S01]  /*7670*/  LDGSTS.E.BYPASS.LTC128B.128 [R132+0x2100], [R14.64+0x80], !P0 ;  /* 0x021000800e847fae */ /* 0x0003e2000c101d46 */
[----:B------:R-:W-:-:S04]  /*7680*/  ISETP.GE.AND P0, PT, R0, c[0x0][0x1d4], PT ;  /* 0x0000750000007a0c */ /* 0x000fc80003f06270 */
[C---:B------:R-:W-:Y:S02]  /*7690*/  ISETP.LT.OR P4, PT, R10.reuse, 0x1, P0 ;  /* 0x000000010a00780c */ /* 0x040fe40000781670 */
[----:B------:R-:W-:-:S11]  /*76a0*/  ISETP.LT.OR P0, PT, R10, 0x21, P0 ;  /* 0x000000210a00780c */ /* 0x000fd60000701670 */
[----:B------:R1:W-:Y:S01]  /*76b0*/  LDGSTS.E.BYPASS.LTC128B.128 [R132+0x4100], [R14.64+0x100], !P4 ;  /* 0x041001000e847fae */ /* 0x0003e2000e101d46 */
[----:B------:R-:W-:-:S03]  /*76c0*/  LOP3.LUT P4, RZ, R197, 0x1, RZ, 0xc0, !PT ;  /* 0x00000001c5ff7812 */ /* 0x000fc6000788c0ff */
[----:B------:R1:W-:Y:S04]  /*76d0*/  LDGSTS.E.BYPASS.LTC128B.128 [R132+0x1100], [R12.64], !P3 ;  /* 0x011000000c847fae */ /* 0x0003e8000d901d46 */
[----:B------:R1:W-:Y:S01]  /*76e0*/  LDGSTS.E.BYPASS.LTC128B.128 [R132+0x3100], [R12.64+0x80], !P2 ;  /* 0x031000800c847fae */ /* 0x0003e2000d101d46 */
[----:B------:R-:W-:-:S03]  /*76f0*/  ISETP.GE.AND P2, PT, R95, 0x2, PT ;  /* 0x000000025f00780c */ /* 0x000fc60003f46270 */
[----:B------:R1:W-:Y:S04]  /*7700*/  LDGSTS.E.BYPASS.LTC128B.128 [R132+0x5100], [R12.64+0x100], !P0 ;  /* 0x051001000c847fae */ /* 0x0003e8000c101d46 */
[----:B------:R-:W0:Y:S06]  /*7710*/  LDGDEPBAR ;  /* 0x00000000000079af */ /* 0x000e2c0000000000 */
[----:B------:R-:W-:Y:S05]  /*7720*/  @!P2 BRA `(.L_x_1264) ;  /* 0x000001000000a947 */ /* 0x000fea0003800000 */
[----:B------:R-:W-:-:S04]  /*7730*/  IADD3 R11, R95, -0x2, RZ ;  /* 0xfffffffe5f0b7810 */ /* 0x000fc80007ffe0ff */
[----:B------:R-:W-:Y:S01]  /*7740*/  SHF.R.S32.HI R8, RZ, 0x1f, R11 ;  /* 0x0000001fff087819 */ /* 0x000fe2000001140b */
[----:B------:R-:W-:Y:S02]  /*7750*/  IMAD R0, R94, R11, RZ ;  /* 0x0000000b5e007224 */ /* 0x000fe400078e02ff */
[----:B------:R-:W-:-:S04]  /*7760*/  IMAD.WIDE.U32 R10, R11, R93, R210 ;  /* 0x0000005d0b0a7225 */ /* 0x000fc800078e00d2 */
[----:B------:R-:W-:Y:S01]  /*7770*/  IMAD R0, R8, R93, R0 ;  /* 0x0000005d08007224 */ /* 0x000fe200078e0200 */
[----:B-1----:R-:W-:-:S03]  /*7780*/  LEA R12, P0, R10, c[0x0][0x1c8], 0x1 ;  /* 0x000072000a0c7a11 */ /* 0x002fc600078008ff */
        /* <DEDUP_REMOVED lines=10> */
.L_x_1264:
[----:B------:R-:W-:Y:S01]  /*7830*/  ISETP.LT.AND P0, PT, RZ, c[0x0][0x27c], PT ;  /* 0x00009f00ff007a0c */ /* 0x000fe20003f01270 */
[----:B------:R-:W0:Y:S01]  /*7840*/  LDGDEPBAR ;  /* 0x00000000000079af */ /* 0x000e220000000000 */
[----:B------:R-:W-:Y:S01]  /*7850*/  IMAD R0, R86, 0x400, R3 ;  /* 0x0000040056007824 */ /* 0x000fe200078e0203 */
[----:B------:R-:W-:-:S10]  /*7860*/  ISETP.NE.AND P3, PT, R216, 0x1, PT ;  /* 0x00000001d800780c */ /* 0x000fd40003f65270 */
[----:B------:R-:W-:Y:S05]  /*7870*/  @P0 BRA `(.L_x_1265) ;  /* 0x0000002000000947 */ /* 0x000fea0003800000 */
[----:B------:R-:W-:-:S04]  /*7880*/  DEPBAR.LE SB0, 0x3 ;  /* 0x000080c00000791a */ /* 0x000fc80000000000 */
[----:B------:R-:W-:Y:S05]  /*7890*/  BRA `(.L_x_1266) ;  /* 0x0000763000007947 */ /* 0x000fea0003800000 */
.L_x_1265:
[----:B------:R-:W-:Y:S01]  /*78a0*/  ULDC.U8 UR4, c[0x0][0x298] ;  /* 0x0000a60000047ab9 */ /* 0x000fe20000000000 */
[----:B-1----:R-:W-:Y:S01]  /*78b0*/  SHF.R.S32.HI R13, RZ, 0x1f, R90 ;  /* 0x0000001fff0d7819 */ /* 0x002fe2000001145a */
        /* <DEDUP_REMOVED lines=21> */
[----:B------:R-:W-:Y:S01]  /*7a10*/  CS2R R42, SRZ ;  /* 0x00000000002a7805 */ /* 0x000fe2000001ff00 */
[----:B------:R-:W-:Y:S01]  /*7a20*/  IMAD.MOV.U32 R12, RZ, RZ, R90 ;  /* 0x000000ffff0c7224 */ /* 0x000fe200078e005a */
        /* <DEDUP_REMOVED lines=13> */
[C---:B------:R-:W-:Y:S01]  /*7b00*/  IMAD R15, R10.reuse, c[0x0][0x284], R15 ;  /* 0x0000a1000a0f7a24 */ /* 0x040fe200078e020f */
[----:B------:R-:W-:Y:S01]  /*7b10*/  CS2R R102, SRZ ;  /* 0x0000000000667805 */ /* 0x000fe2000001ff00 */
[C---:B------:R-:W-:Y:S01]  /*7b20*/  IMAD.WIDE.U32 R12, R10.reuse, c[0x0][0x290], R12 ;  /* 0x0000a4000a0c7a25 */ /* 0x040fe200078e000c */
[----:B----4-:R1:W2:Y:S01]  /*7b30*/  SHFL.IDX PT, R22, R18, RZ, 0x1c1f ;  /* 0x001c1fff12167589 */ /* 0x0102a200000e0000 */
[----:B------:R-:W-:Y:S01]  /*7b40*/  CS2R R114, SRZ ;  /* 0x0000000000727805 */ /* 0x000fe2000001ff00 */
[----:B------:R-:W-:Y:S01]  /*7b50*/  IADD3 R21, R17, R15, RZ ;  /* 0x0000000f11157210 */ /* 0x000fe20007ffe0ff */
[----:B------:R-:W-:Y:S01]  /*7b60*/  IMAD R11, R10, c[0x0][0x294], R11 ;  /* 0x0000a5000a0b7a24 */ /* 0x000fe200078e020b */
[----:B------:R-:W-:Y:S01]  /*7b70*/  CS2R R120, SRZ ;  /* 0x0000000000787805 */ /* 0x000fe2000001ff00 */
[----:B------:R-:W-:Y:S01]  /*7b80*/  CS2R R124, SRZ ;  /* 0x00000000007c7805 */ /* 0x000fe2000001ff00 */
[----:B------:R-:W-:Y:S01]  /*7b90*/  LEA.HI.X R21, R16, c[0x0][0x274], R21, 0x1, P0 ;  /* 0x00009d0010157a11 */ /* 0x000fe200000f0c15 */
[----:B------:R-:W-:Y:S01]  /*7ba0*/  CS2R R112, SRZ ;  /* 0x0000000000707805 */ /* 0x000fe2000001ff00 */
[----:B------:R-:W-:Y:S01]  /*7bb0*/  IADD3 R20, R13, R11, RZ ;  /* 0x0000000b0d147210 */ /* 0x000fe20007ffe0ff */
[----:B------:R-:W-:Y:S01]  /*7bc0*/  IMAD.SHL.U32 R13, R101, 0x4, RZ ;  /* 0x00000004650d7824 */ /* 0x000fe200078e00ff */
[C---:B------:R-:W-:Y:S01]  /*7bd0*/  LEA R15, P0, R12.reuse, c[0x0][0x288], 0x1 ;  /* 0x0000a2000c0f7a11 */ /* 0x040fe200078008ff */
[----:B------:R1:W3:Y:S03]  /*7be0*/  SHFL.IDX PT, R23, R21, RZ, 0x1c1f ;  /* 0x001c1fff15177589 */ /* 0x0002e600000e0000 */
[----:B------:R-:W-:Y:S01]  /*7bf0*/  LEA.HI.X R20, R12, c[0x0][0x28c], R20, 0x1, P0 ;  /* 0x0000a3000c147a11 */ /* 0x000fe200000f0c14 */
[----:B------:R1:W4:Y:S01]  /*7c00*/  SHFL.IDX PT, R16, R15, RZ, 0x1c1f ;  /* 0x001c1fff0f107589 */ /* 0x00032200000e0000 */
[----:B------:R-:W-:-:S03]  /*7c10*/  ISETP.GE.AND P0, PT, R8, R9, PT ;  /* 0x000000090800720c */ /* 0x000fc60003f06270 */
[----:B------:R1:W1:Y:S10]  /*7c20*/  SHFL.IDX PT, R17, R20, RZ, 0x1c1f ;  /* 0x001c1fff14117589 */ /* 0x00027400000e0000 */
[----:B------:R-:W-:Y:S05]  /*7c30*/  @P0 BRA `(.L_x_1269) ;  /* 0x000003e000000947 */ /* 0x000fea0003800000 */
[C---:B--2---:R-:W-:Y:S01]  /*7c40*/  ISETP.GE.AND P0, PT, R13.reuse, c[0x0][0x27c], PT ;  /* 0x00009f000d007a0c */ /* 0x044fe20003f06270 */
[----:B------:R-:W-:Y:S01]  /*7c50*/  CS2R R108, SRZ ;  /* 0x00000000006c7805 */ /* 0x000fe2000001ff00 */
[----:B------:R-:W-:Y:S01]  /*7c60*/  CS2R R112, SRZ ;  /* 0x0000000000707805 */ /* 0x000fe2000001ff00 */
[----:B------:R-:W-:-:S10]  /*7c70*/  IADD3 R10, R13, 0x10, RZ ;  /* 0x000000100d0a7810 */ /* 0x000fd40007ffe0ff */
[----:B---3--:R-:W-:-:S04]  /*7c80*/  @!P0 IMAD.WIDE R30, R13, 0x2, R22 ;  /* 0x000000020d1e8825 */ /* 0x008fc800078e0216 */
[----:B-1--4-:R-:W-:Y:S01]  /*7c90*/  @!P0 IMAD.WIDE R28, R13, 0x2, R16 ;  /* 0x000000020d1c8825 */ /* 0x012fe200078e0210 */
        /* <DEDUP_REMOVED lines=20> */
[----:B--2---:R-:W-:-:S04]  /*7de0*/  @!P0 IMAD.WIDE R28, R11, 0x2, R22 ;  /* 0x000000020b1c8825 */ /* 0x004fc800078e0216 */
[----:B-1----:R-:W-:Y:S01]  /*7df0*/  @!P0 IMAD.WIDE R30, R11, 0x2, R16 ;  /* 0x000000020b1e8825 */ /* 0x002fe200078e0210 */
[----:B------:R1:W5:Y:S04]  /*7e00*/  @!P0 LD.E.64 R122, [R28.64] ;  /* 0x000000061c7a8980 */ /* 0x000368000c101b00 */
[----:B------:R2:W5:Y:S01]  /*7e10*/  @!P0 LD.E.64 R120, [R30.64] ;  /* 0x000000061e788980 */ /* 0x000562000c101b00 */
[----:B------:R-:W-:Y:S01]  /*7e20*/  ISETP.GE.AND P0, PT, R10, c[0x0][0x27c], PT ;  /* 0x00009f000a007a0c */ /* 0x000fe20003f06270 */
[----:B------:R-:W-:Y:S01]  /*7e30*/  CS2R R118, SRZ ;  /* 0x0000000000767805 */ /* 0x000fe2000001ff00 */
[----:B------:R-:W-:-:S11]  /*7e40*/  CS2R R114, SRZ ;  /* 0x0000000000727805 */ /* 0x000fd6000001ff00 */
[----:B------:R-:W-:-:S04]  /*7e50*/  @!P0 SHF.R.S32.HI R11, RZ, 0x1f, R10 ;  /* 0x0000001fff0b8819 */ /* 0x000fc8000001140a */
[----:B------:R-:W-:-:S04]  /*7e60*/  @!P0 LEA.HI R10, R11, R10, RZ, 0x2 ;  /* 0x0000000a0b0a8211 */ /* 0x000fc800078f10ff */
[----:B------:R-:W-:-:S05]  /*7e70*/  @!P0 LOP3.LUT R10, R10, 0xfffffffc, RZ, 0xc0, !PT ;  /* 0xfffffffc0a0a8812 */ /* 0x000fca00078ec0ff */
[----:B---3--:R-:W-:-:S04]  /*7e80*/  @!P0 IMAD.WIDE R32, R10, 0x2, R22 ;  /* 0x000000020a208825 */ /* 0x008fc800078e0216 */
[----:B----4-:R-:W-:Y:S01]  /*7e90*/  @!P0 IMAD.WIDE R34, R10, 0x2, R16 ;  /* 0x000000020a228825 */ /* 0x010fe200078e0210 */
[----:B------:R-:W-:Y:S01]  /*7ea0*/  IADD3 R10, R13, 0x40, RZ ;  /* 0x000000400d0a7810 */ /* 0x000fe20007ffe0ff */
        /* <DEDUP_REMOVED lines=23> */
.L_x_1269:
[----:B--2---:R-:W-:Y:S05]  /*8020*/  BSYNC B0 ;  /* 0x0000000000007941 */ /* 0x004fea0003800000 */
.L_x_1268:
[----:B---3-5:R-:W-:Y:S01]  /*8030*/  IMAD.MOV.U32 R11, RZ, RZ, R96 ;  /* 0x000000ffff0b7224 */ /* 0x028fe200078e0060 */
[----:B------:R-:W-:Y:S01]  /*8040*/  IADD3 R8, R8, 0x40, RZ ;  /* 0x0000004008087810 */ /* 0x000fe20007ffe0ff */
[----:B------:R-:W-:Y:S01]  /*8050*/  IMAD.MOV.U32 R10, RZ, RZ, R97 ;  /* 0x000000ffff0a7224 */ /* 0x000fe200078e0061 */
[----:B------:R2:W3:Y:S01]  /*8060*/  SHFL.IDX PT, R19, R21, 0x1, 0x1c1f ;  /* 0x003c1f0015137f89 */ /* 0x0004e200000e0000 */
        /* <DEDUP_REMOVED lines=25> */
[----:B------:R-:W-:Y:S01]  /*8200*/  ISETP.GE.AND P0, PT, R8, R9, PT ;  /* 0x000000090800720c */ /* 0x000fe20003f06270 */
        /* <DEDUP_REMOVED lines=18> */
[----:B------:R-:W-:Y:S01]  /*8330*/  BSSY B0, `(.L_x_1270) ;  /* 0x0000051000007945 */ /* 0x000fe20003800000 */
[----:B------:R-:W-:Y:S01]  /*8340*/  PRMT R98, R14, 0x7610, R98 ;  /* 0x000076100e627816 */ /* 0x000fe20000000062 */
[----:B------:R-:W-:Y:S01]  /*8350*/  CS2R R54, SRZ ;  /* 0x0000000000367805 */ /* 0x000fe2000001ff00 */
[----:B------:R2:W4:Y:S01]  /*8360*/  SHFL.IDX PT, R17, R20, 0x1, 0x1c1f ;  /* 0x003c1f0014117f89 */ /* 0x00052200000e0000 */
[----:B------:R-:W-:Y:S01]  /*8370*/  PRMT R88, R12, 0x7610, R88 ;  /* 0x000076100c587816 */ /* 0x000fe20000000058 */
[----:B------:R-:W-:Y:S01]  /*8380*/  CS2R R60, SRZ ;  /* 0x00000000003c7805 */ /* 0x000fe2000001ff00 */
[----:B------:R-:W-:Y:S01]  /*8390*/  PRMT R101, R11, 0x7610, R101 ;  /* 0x000076100b657816 */ /* 0x000fe20000000065 */
[----:B----4-:R2:W4:Y:S01]  /*83a0*/  SHFL.IDX PT, R16, R15, 0x1, 0x1c1f ;  /* 0x003c1f000f107f89 */ /* 0x01052200000e0000 */
[----:B------:R-:W-:Y:S01]  /*83b0*/  PRMT R14, R14, 0x5410, R10 ;  /* 0x000054100e0e7816 */ /* 0x000fe2000000000a */
        /* <DEDUP_REMOVED lines=10> */
[C---:B---3--:R-:W-:Y:S01]  /*8460*/  ISETP.GE.AND P0, PT, R13.reuse, c[0x0][0x27c], PT ;  /* 0x00009f000d007a0c */ /* 0x048fe20003f06270 */
[----:B------:R-:W-:Y:S01]  /*8470*/  CS2R R82, SRZ ;  /* 0x0000000000527805 */ /* 0x000fe2000001ff00 */
[----:B------:R-:W-:Y:S01]  /*8480*/  CS2R R80, SRZ ;  /* 0x0000000000507805 */ /* 0x000fe2000001ff00 */
[----:B------:R-:W-:-:S10]  /*8490*/  IADD3 R11, R13, 0x10, RZ ;  /* 0x000000100d0b7810 */ /* 0x000fd40007ffe0ff */
[----:B-1----:R-:W-:-:S04]  /*84a0*/  @!P0 IMAD.WIDE R22, R13, 0x2, R18 ;  /* 0x000000020d168825 */ /* 0x002fc800078e0212 */
[----:B--2-4-:R-:W-:Y:S01]  /*84b0*/  @!P0 IMAD.WIDE R20, R13, 0x2, R16 ;  /* 0x000000020d148825 */ /* 0x014fe200078e0210 */
        /* <DEDUP_REMOVED lines=31> */
[----:B---3--:R-:W-:-:S04]  /*86b0*/  @!P0 IMAD.WIDE R28, R8, 0x2, R18 ;  /* 0x00000002081c8825 */ /* 0x008fc800078e0212 */
[----:B----4-:R-:W-:Y:S01]  /*86c0*/  @!P0 IMAD.WIDE R30, R8, 0x2, R16 ;  /* 0x00000002081e8825 */ /* 0x010fe200078e0210 */
        /* <DEDUP_REMOVED lines=9> */
[----:B-1----:R-:W-:-:S04]  /*8760*/  @!P0 IMAD.WIDE R20, R8, 0x2, R18 ;  /* 0x0000000208148825 */ /* 0x002fc800078e0212 */
[----:B--2---:R-:W-:Y:S01]  /*8770*/  @!P0 IMAD.WIDE R22, R8, 0x2, R16 ;  /* 0x0000000208168825 */ /* 0x004fe200078e0210 */
        /* <DEDUP_REMOVED lines=12> */
.L_x_1271:
[----:B---3--:R-:W-:Y:S05]  /*8840*/  BSYNC B0 ;  /* 0x0000000000007941 */ /* 0x008fea0003800000 */
.L_x_1270:
[----:B------:R-:W-:Y:S01]  /*8850*/  SHF.R.S32.HI R8, RZ, 0x1f, R53 ;  /* 0x0000001fff087819 */ /* 0x000fe20000011435 */
[----:B--2--5:R-:W-:Y:S01]  /*8860*/  IMAD.MOV.U32 R15, RZ, RZ, R43 ;  /* 0x000000ffff0f7224 */ /* 0x024fe200078e002b */
[----:B------:R-:W-:-:S04]  /*8870*/  DEPBAR.LE SB0, 0x3 ;  /* 0x000080c00000791a */ /* 0x000fc80000000000 */
[----:B------:R-:W-:Y:S01]  /*8880*/  LEA.HI R8, R8, R53, RZ, 0x3 ;  /* 0x0000003508087211 */ /* 0x000fe200078f18ff */
[----:B------:R-:W-:Y:S01]  /*8890*/  IMAD.MOV.U32 R11, RZ, RZ, R54 ;  /* 0x000000ffff0b7224 */ /* 0x000fe200078e0036 */
[----:B----4-:R-:W-:Y:S01]  /*88a0*/  PRMT R16, R15, 0x7610, R16 ;  /* 0x000076100f107816 */ /* 0x010fe20000000010 */
[----:B------:R-:W-:Y:S01]  /*88b0*/  IMAD.MOV.U32 R15, RZ, RZ, R61 ;  /* 0x000000ffff0f7224 */ /* 0x000fe200078e003d */
[----:B------:R-:W-:Y:S01]  /*88c0*/  LOP3.LUT R8, R8, 0xfffffff8, RZ, 0xc0, !PT ;  /* 0xfffffff808087812 */ /* 0x000fe200078ec0ff */
[----:B------:R-:W-:Y:S01]  /*88d0*/  IMAD.IADD R50, R9, 0x1, -R92 ;  /* 0x0000000109327824 */ /* 0x000fe200078e0a5c */
[----:B------:R-:W-:Y:S01]  /*88e0*/  PRMT R22, R11, 0x7610, R22 ;  /* 0x000076100b167816 */ /* 0x000fe20000000016 */
[----:B------:R-:W-:Y:S01]  /*88f0*/  IMAD.MOV.U32 R11, RZ, RZ, R68 ;  /* 0x000000ffff0b7224 */ /* 0x000fe200078e0044 */
[----:B------:R-:W-:Y:S01]  /*8900*/  PRMT R29, R15, 0x7610, R29 ;  /* 0x000076100f1d7816 */ /* 0x000fe2000000001d */
[----:B------:R-:W-:Y:S01]  /*8910*/  IMAD.IADD R8, R53, 0x1, -R8 ;  /* 0x0000000135087824 */ /* 0x000fe200078e0a08 */
[----:B------:R-:W-:Y:S01]  /*8920*/  IMNMX R50, R50, 0x80, PT ;  /* 0x0000008032327817 */ /* 0x000fe20003800200 */
[----:B------:R-:W-:Y:S01]  /*8930*/  IMAD.MOV.U32 R15, RZ, RZ, R79 ;  /* 0x000000ffff0f7224 */ /* 0x000fe200078e004f */
[----:B------:R-:W-:Y:S01]  /*8940*/  PRMT R34, R11, 0x7610, R34 ;  /* 0x000076100b227816 */ /* 0x000fe20000000022 */
[C---:B------:R-:W-:Y:S01]  /*8950*/  IMAD.SHL.U32 R10, R8.reuse, 0x40, RZ ;  /* 0x00000040080a7824 */ /* 0x040fe200078e00ff */
[----:B------:R-:W-:Y:S01]  /*8960*/  BAR.SYNC.DEFER_BLOCKING 0x0 ;  /* 0x0000000000007b1d */ /* 0x000fe20000010000 */
[----:B------:R-:W-:Y:S01]  /*8970*/  LOP3.LUT P0, RZ, R8, 0x4, RZ, 0xc0, !PT ;  /* 0x0000000408ff7812 */ /* 0x000fe2000780c0ff */
[----:B------:R-:W-:Y:S01]  /*8980*/  IMAD.MOV.U32 R8, RZ, RZ, R42 ;  /* 0x000000ffff087224 */ /* 0x000fe200078e002a */
[----:B------:R-:W-:Y:S01]  /*8990*/  PRMT R36, R15, 0x7610, R36 ;  /* 0x000076100f247816 */ /* 0x000fe20000000024 */
[----:B------:R-:W-:Y:S01]  /*89a0*/  IMAD.MOV.U32 R11, RZ, RZ, R82 ;  /* 0x000000ffff0b7224 */ /* 0x000fe200078e0052 */
[----:B------:R-:W-:Y:S01]  /*89b0*/  LOP3.LUT R10, R10, 0x1c0, RZ, 0xc0, !PT ;  /* 0x000001c00a0a7812 */ /* 0x000fe200078ec0ff */
[----:B------:R-:W-:Y:S01]  /*89c0*/  IMAD.MOV.U32 R19, RZ, RZ, R41 ;  /* 0x000000ffff137224 */ /* 0x000fe200078e0029 */
[----:B------:R-:W-:Y:S01]  /*89d0*/  PRMT R17, R8, 0x7610, R17 ;  /* 0x0000761008117816 */ /* 0x000fe20000000011 */
[----:B------:R-:W-:Y:S01]  /*89e0*/  IMAD.MOV.U32 R8, RZ, RZ, R60 ;  /* 0x000000ffff087224 */ /* 0x000fe200078e003c */
[----:B------:R-:W-:Y:S01]  /*89f0*/  LOP3.LUT R77, R10, 0x18, R77, 0xf8, !PT ;  /* 0x000000180a4d7812 */ /* 0x000fe200078ef84d */
[----:B------:R-:W-:Y:S01]  /*8a00*/  BSSY B1, `(.L_x_1272) ;  /* 0x0000159000017945 */ /* 0x000fe20003800000 */
[----:B------:R-:W-:Y:S01]  /*8a10*/  SHF.R.U32.HI R10, RZ, 0x3, R10 ;  /* 0x00000003ff0a7819 */ /* 0x000fe2000001160a */
[----:B------:R-:W-:Y:S01]  /*8a20*/  IMAD.MOV.U32 R23, RZ, RZ, R59 ;  /* 0x000000ffff177224 */ /* 0x000fe200078e003b */
[----:B------:R-:W-:Y:S01]  /*8a30*/  PRMT R30, R8, 0x7610, R30 ;  /* 0x00007610081e7816 */ /* 0x000fe2000000001e */
[----:B------:R-:W-:Y:S01]  /*8a40*/  IMAD.MOV.U32 R8, RZ, RZ, R78 ;  /* 0x000000ffff087224 */ /* 0x000fe200078e004e */
[----:B------:R-:W-:Y:S01]  /*8a50*/  LOP3.LUT R77, R77, R10, RZ, 0x3c, !PT ;  /* 0x0000000a4d4d7212 */ /* 0x000fe200078e3cff */
        /* <DEDUP_REMOVED lines=8> */
[----:B-1----:R-:W-:Y:S01]  /*8ae0*/  IMAD R18, R86, 0x200, R77 ;  /* 0x0000020056127824 */ /* 0x002fe200078e024d */
[----:B------:R-:W-:Y:S01]  /*8af0*/  PRMT R15, R8, 0x7610, R15 ;  /* 0x00007610080f7816 */ /* 0x000fe2000000000f */
[----:B------:R-:W-:Y:S01]  /*8b00*/  IMAD.MOV.U32 R8, RZ, RZ, R58 ;  /* 0x000000ffff087224 */ /* 0x000fe200078e003a */
[----:B------:R-:W-:Y:S01]  /*8b10*/  PRMT R33, R10, 0x7610, R33 ;  /* 0x000076100a217816 */ /* 0x000fe20000000021 */
[----:B------:R-:W-:Y:S01]  /*8b20*/  IMAD.MOV.U32 R10, RZ, RZ, R83 ;  /* 0x000000ffff0a7224 */ /* 0x000fe200078e0053 */
[----:B------:R-:W-:-:S02]  /*8b30*/  IADD3 R12, R18, 0x20, RZ ;  /* 0x00000020120c7810 */ /* 0x000fc40007ffe0ff */
[----:B------:R-:W-:Y:S02]  /*8b40*/  @P0 IADD3 R12, R18, -0x20, RZ ;  /* 0xffffffe0120c0810 */ /* 0x000fe40007ffe0ff */
[----:B------:R-:W-:Y:S01]  /*8b50*/  PRMT R39, R10, 0x7610, R39 ;  /* 0x000076100a277816 */ /* 0x000fe20000000027 */
[----:B------:R-:W-:Y:S01]  /*8b60*/  IMAD.MOV.U32 R10, RZ, RZ, R49 ;  /* 0x000000ffff0a7224 */ /* 0x000fe200078e0031 */
[----:B------:R-:W-:Y:S02]  /*8b70*/  ISETP.GE.AND P0, PT, R53, R50, PT ;  /* 0x000000323500720c */ /* 0x000fe40003f06270 */
        /* <DEDUP_REMOVED lines=29> */
[----:B------:R-:W-:Y:S02]  /*8d50*/  PRMT R107, R107, 0x5410, R110 ;  /* 0x000054106b6b7816 */ /* 0x000fe4000000006e */
[----:B------:R-:W-:Y:S01]  /*8d60*/  LOP3.LUT R117, R106, 0xffff0000, RZ, 0xc0, !PT ;  /* 0xffff00006a757812 */ /* 0x000fe200078ec0ff */
[C---:B-1----:R-:W-:Y:S01]  /*8d70*/  IMAD.U32 R109, R10.reuse, 0x10000, RZ ;  /* 0x000100000a6d7824 */ /* 0x042fe200078e00ff */
[----:B------:R-:W-:Y:S01]  /*8d80*/  LOP3.LUT R108, R10, 0xffff0000, RZ, 0xc0, !PT ;  /* 0xffff00000a6c7812 */ /* 0x000fe200078ec0ff */
[----:B------:R-:W-:Y:S01]  /*8d90*/  IMAD.U32 R10, R11, 0x10000, RZ ;  /* 0x000100000b0a7824 */ /* 0x000fe200078e00ff */
[C---:B------:R-:W-:Y:S02]  /*8da0*/  SHF.L.U32 R113, R8.reuse, 0x10, RZ ;  /* 0x0000001008717819 */ /* 0x040fe400000006ff */
[----:B------:R-:W-:Y:S01]  /*8db0*/  LOP3.LUT R112, R8, 0xffff0000, RZ, 0xc0, !PT ;  /* 0xffff000008707812 */ /* 0x000fe200078ec0ff */
[----:B------:R-:W-:Y:S01]  /*8dc0*/  IMAD.U32 R8, R77, 0x10000, RZ ;  /* 0x000100004d087824 */ /* 0x000fe200078e00ff */
[----:B------:R-:W-:Y:S01]  /*8dd0*/  LOP3.LUT R110, R11, 0xffff0000, RZ, 0xc0, !PT ;  /* 0xffff00000b6e7812 */ /* 0x000fe200078ec0ff */
[----:B------:R-:W-:Y:S01]  /*8de0*/  IMAD.U32 R11, R106, 0x10000, RZ ;  /* 0x000100006a0b7824 */ /* 0x000fe200078e00ff */
[----:B------:R-:W-:Y:S01]  /*8df0*/  LOP3.LUT R77, R77, 0xffff0000, RZ, 0xc0, !PT ;  /* 0xffff00004d4d7812 */ /* 0x000fe200078ec0ff */
[CC--:B------:R-:W-:Y:S01]  /*8e00*/  FMUL.FTZ R106, R108.reuse, R8.reuse ;  /* 0x000000086c6a7220 */ /* 0x0c0fe20000410000 */
[C---:B------:R-:W-:Y:S01]  /*8e10*/  SHF.L.U32 R111, R9.reuse, 0x10, RZ ;  /* 0x00000010096f7819 */ /* 0x040fe200000006ff */
[-C--:B------:R-:W-:Y:S01]  /*8e20*/  FMUL.FTZ R108, R108, R11.reuse ;  /* 0x0000000b6c6c7220 */ /* 0x080fe20000410000 */
[----:B------:R-:W-:Y:S01]  /*8e30*/  LOP3.LUT R116, R9, 0xffff0000, RZ, 0xc0, !PT ;  /* 0xffff000009747812 */ /* 0x000fe200078ec0ff */
[----:B------:R-:W-:Y:S01]  /*8e40*/  FFMA.FTZ R106, R109, R11, -R106 ;  /* 0x0000000b6d6a7223 */ /* 0x000fe2000001086a */
[----:B------:R-:W-:Y:S01]  /*8e50*/  SHF.L.U32 R11, R107, 0x10, RZ ;  /* 0x000000106b0b7819 */ /* 0x000fe200000006ff */
[----:B------:R-:W-:Y:S01]  /*8e60*/  FFMA.FTZ R109, R109, R8, R108 ;  /* 0x000000086d6d7223 */ /* 0x000fe2000001006c */
[----:B------:R-:W-:Y:S01]  /*8e70*/  LOP3.LUT R107, R107, 0xffff0000, RZ, 0xc0, !PT ;  /* 0xffff00006b6b7812 */ /* 0x000fe200078ec0ff */
[----:B------:R-:W-:-:S02]  /*8e80*/  FMUL.FTZ R9, R110, R77 ;  /* 0x0000004d6e097220 */ /* 0x000fc40000410000 */
[C---:B------:R-:W-:Y:S01]  /*8e90*/  IMAD.U32 R8, R101.reuse, 0x10000, RZ ;  /* 0x0001000065087824 */ /* 0x040fe200078e00ff */
[----:B------:R-:W-:Y:S01]  /*8ea0*/  LOP3.LUT R101, R101, 0xffff0000, RZ, 0xc0, !PT ;  /* 0xffff000065657812 */ /* 0x000fe200078ec0ff */
[-C--:B------:R-:W-:Y:S02]  /*8eb0*/  FMUL.FTZ R110, R110, R117.reuse ;  /* 0x000000756e6e7220 */ /* 0x080fe40000410000 */
[C---:B------:R-:W-:Y:S02]  /*8ec0*/  FFMA.FTZ R9, R10.reuse, R117, -R9 ;  /* 0x000000750a097223 */ /* 0x040fe40000010809 */
[----:B------:R-:W-:Y:S02]  /*8ed0*/  FFMA.FTZ R110, R10, R77, R110 ;  /* 0x0000004d0a6e7223 */ /* 0x000fe4000001006e */
[----:B------:R-:W-:Y:S02]  /*8ee0*/  FMUL.FTZ R10, R112, R8 ;  /* 0x00000008700a7220 */ /* 0x000fe40000410000 */
[----:B------:R-:W-:-:S02]  /*8ef0*/  FMUL.FTZ R108, R116, R101 ;  /* 0x00000065746c7220 */ /* 0x000fc40000410000 */
[----:B------:R-:W-:Y:S02]  /*8f00*/  FMUL.FTZ R112, R112, R11 ;  /* 0x0000000b70707220 */ /* 0x000fe40000410000 */
        /* <DEDUP_REMOVED lines=10> */
.L_x_1275:
[----:B------:R-:W-:Y:S05]  /*8fb0*/  BSYNC B0 ;  /* 0x0000000000007941 */ /* 0x000fea0003800000 */
.L_x_1274:
        /* <DEDUP_REMOVED lines=15> */
[C---:B-1----:R-:W-:Y:S01]  /*90b0*/  LOP3.LUT R77, R10.reuse, 0xffff0000, RZ, 0xc0, !PT ;  /* 0xffff00000a4d7812 */ /* 0x042fe200078ec0ff */
[----:B------:R-:W-:Y:S01]  /*90c0*/  IMAD.U32 R101, R10, 0x10000, RZ ;  /* 0x000100000a657824 */ /* 0x000fe200078e00ff */
[C---:B------:R-:W-:Y:S01]  /*90d0*/  SHF.L.U32 R109, R8.reuse, 0x10, RZ ;  /* 0x00000010086d7819 */ /* 0x040fe200000006ff */
[C---:B------:R-:W-:Y:S01]  /*90e0*/  IMAD.U32 R10, R11.reuse, 0x10000, RZ ;  /* 0x000100000b0a7824 */ /* 0x040fe200078e00ff */
        /* <DEDUP_REMOVED lines=30> */
[----:B------:R1:W-:Y:S02]  /*92d0*/  STS.128 [R12], R8 ;  /* 0x000000080c007388 */ /* 0x0003e40000000c00 */
.L_x_1277:
[----:B------:R-:W-:Y:S05]  /*92e0*/  BSYNC B0 ;  /* 0x0000000000007941 */ /* 0x000fea0003800000 */
.L_x_1276:
        /* <DEDUP_REMOVED lines=30> */
[C---:B------:R-:W-:Y:S01]  /*94d0*/  SHF.L.U32 R77, R87.reuse, 0x10, RZ ;  /* 0x00000010574d7819 */ /* 0x040fe200000006ff */
[C---:B------:R-:W-:Y:S01]  /*94e0*/  IMAD.U32 R11, R76.reuse, 0x10000, RZ ;  /* 0x000100004c0b7824 */ /* 0x040fe200078e00ff */
[----:B------:R-:W-:Y:S01]  /*94f0*/  LOP3.LUT R76, R76, 0xffff0000, RZ, 0xc0, !PT ;  /* 0xffff00004c4c7812 */ /* 0x000fe200078ec0ff */
[-C--:B------:R-:W-:Y:S01]  /*9500*/  FMUL.FTZ R98, R98, R107.reuse ;  /* 0x0000006b62627220 */ /* 0x080fe20000410000 */
[----:B------:R-:W-:Y:S01]  /*9510*/  LOP3.LUT R87, R87, 0xffff0000, RZ, 0xc0, !PT ;  /* 0xffff000057577812 */ /* 0x000fe200078ec0ff */
[C---:B------:R-:W-:Y:S02]  /*9520*/  FFMA.FTZ R9, R10.reuse, R107, -R9 ;  /* 0x0000006b0a097223 */ /* 0x040fe40000010809 */
[----:B------:R-:W-:-:S02]  /*9530*/  FFMA.FTZ R98, R10, R75, R98 ;  /* 0x0000004b0a627223 */ /* 0x000fc40000010062 */
[----:B------:R-:W-:Y:S02]  /*9540*/  FMUL.FTZ R10, R100, R11 ;  /* 0x0000000b640a7220 */ /* 0x000fe40000410000 */
[-C--:B------:R-:W-:Y:S02]  /*9550*/  FMUL.FTZ R88, R106, R76.reuse ;  /* 0x0000004c6a587220 */ /* 0x080fe40000410000 */
[----:B------:R-:W-:Y:S02]  /*9560*/  FMUL.FTZ R100, R100, R77 ;  /* 0x0000004d64647220 */ /* 0x000fe40000410000 */
[-C--:B------:R-:W-:Y:S02]  /*9570*/  FMUL.FTZ R106, R106, R87.reuse ;  /* 0x000000576a6a7220 */ /* 0x080fe40000410000 */
[----:B------:R-:W-:Y:S02]  /*9580*/  FFMA.FTZ R88, R99, R87, -R88 ;  /* 0x0000005763587223 */ /* 0x000fe40000010858 */
[C---:B------:R-:W-:Y:S01]  /*9590*/  FFMA.FTZ R77, R101.reuse, R77, -R10 ;  /* 0x0000004d654d7223 */ /* 0x040fe2000001080a */
[----:B------:R-:W-:Y:S01]  /*95a0*/  F2FP.BF16.PACK_AB R10, R8, R85 ;  /* 0x00000055080a723e */ /* 0x000fe200000010ff */
[----:B------:R-:W-:Y:S01]  /*95b0*/  FFMA.FTZ R100, R101, R11, R100 ;  /* 0x0000000b65647223 */ /* 0x000fe20000010064 */
[----:B------:R-:W-:Y:S01]  /*95c0*/  F2FP.BF16.PACK_AB R11, R98, R9 ;  /* 0x00000009620b723e */ /* 0x000fe200000010ff */
[----:B------:R-:W-:-:S03]  /*95d0*/  FFMA.FTZ R99, R99, R76, R106 ;  /* 0x0000004c63637223 */ /* 0x000fc6000001006a */
[----:B------:R-:W-:Y:S02]  /*95e0*/  F2FP.BF16.PACK_AB R8, R100, R77 ;  /* 0x0000004d6408723e */ /* 0x000fe400000010ff */
[----:B------:R-:W-:-:S05]  /*95f0*/  F2FP.BF16.PACK_AB R9, R99, R88 ;  /* 0x000000586309723e */ /* 0x000fca00000010ff */
[----:B------:R1:W-:Y:S02]  /*9600*/  STS.128 [R18+0x4000], R8 ;  /* 0x0040000812007388 */ /* 0x0003e40000000c00 */
.L_x_1279:
[----:B------:R-:W-:Y:S05]  /*9610*/  BSYNC B0 ;  /* 0x0000000000007941 */ /* 0x000fea0003800000 */
.L_x_1278:
        /* <DEDUP_REMOVED lines=28> */
[CC--:B------:R-:W-:Y:S02]  /*97e0*/  FMUL.FTZ R9, R77.reuse, R65.reuse ;  /* 0x000000414d097220 */ /* 0x0c0fe40000410000 */
        /* <DEDUP_REMOVED lines=8> */
[----:B------:R-:W-:Y:S02]  /*9870*/  FMUL.FTZ R10, R87, R11 ;  /* 0x0000000b570a7220 */ /* 0x000fe40000410000 */
[----:B------:R-:W-:Y:S02]  /*9880*/  FMUL.FTZ R65, R99, R72 ;  /* 0x0000004863417220 */ /* 0x000fe40000410000 */
[-C--:B------:R-:W-:Y:S02]  /*9890*/  FMUL.FTZ R87, R87, R75.reuse ;  /* 0x0000004b57577220 */ /* 0x080fe40000410000 */
[-C--:B------:R-:W-:Y:S02]  /*98a0*/  FMUL.FTZ R99, R99, R74.reuse ;  /* 0x0000004a63637220 */ /* 0x080fe40000410000 */
        /* <DEDUP_REMOVED lines=9> */
.L_x_1281:
[----:B------:R-:W-:Y:S05]  /*9940*/  BSYNC B0 ;  /* 0x0000000000007941 */ /* 0x000fea0003800000 */
.L_x_1280:
        /* <DEDUP_REMOVED lines=28> */
[C---:B------:R-:W-:Y:S02]  /*9b10*/  FMUL.FTZ R9, R73.reuse, R57 ;  /* 0x0000003949097220 */ /* 0x040fe40000410000 */
        /* <DEDUP_REMOVED lines=21> */
.L_x_1283:
[----:B------:R-:W-:Y:S05]  /*9c70*/  BSYNC B0 ;  /* 0x0000000000007941 */ /* 0x000fea0003800000 */
.L_x_1282:
[----:B-1----:R-:W-:-:S04]  /*9c80*/  IADD3 R8, R13, 0x50, RZ ;  /* 0x000000500d087810 */ /* 0x002fc80007ffe0ff */
        /* <DEDUP_REMOVED lines=27> */
[C---:B------:R-:W-:Y:S01]  /*9e40*/  IMAD.U32 R8, R51.reuse, 0x10000, RZ ;  /* 0x0001000033087824 */ /* 0x040fe200078e00ff */
[----:B------:R-:W-:Y:S01]  /*9e50*/  LOP3.LUT R51, R51, 0xffff0000, RZ, 0xc0, !PT ;  /* 0xffff000033337812 */ /* 0x000fe200078ec0ff */
[----:B------:R-:W-:Y:S01]  /*9e60*/  FFMA.FTZ R52, R62, R11, -R52 ;  /* 0x0000000b3e347223 */ /* 0x000fe20000010834 */
[----:B------:R-:W-:Y:S01]  /*9e70*/  SHF.L.U32 R11, R56, 0x10, RZ ;  /* 0x00000010380b7819 */ /* 0x000fe200000006ff */
[-C--:B------:R-:W-:Y:S02]  /*9e80*/  FMUL.FTZ R63, R63, R73.reuse ;  /* 0x000000493f3f7220 */ /* 0x080fe40000410000 */
[----:B------:R-:W-:Y:S01]  /*9e90*/  FFMA.FTZ R9, R10, R73, -R9 ;  /* 0x000000490a097223 */ /* 0x000fe20000010809 */
[----:B------:R-:W-:Y:S01]  /*9ea0*/  LOP3.LUT R73, R56, 0xffff0000, RZ, 0xc0, !PT ;  /* 0xffff000038497812 */ /* 0x000fe200078ec0ff */
        /* <DEDUP_REMOVED lines=14> */
.L_x_1273:
[----:B------:R-:W-:Y:S05]  /*9f90*/  BSYNC B1 ;  /* 0x0000000000017941 */ /* 0x000fea0003800000 */
.L_x_1272:
[----:B------:R-:W-:-:S04]  /*9fa0*/  IADD3 R53, R53, 0x40, RZ ;  /* 0x0000004035357810 */ /* 0x000fc80007ffe0ff */
[----:B------:R-:W-:-:S13]  /*9fb0*/  ISETP.GE.AND P0, PT, R53, R50, PT ;  /* 0x000000323500720c */ /* 0x000fda0003f06270 */
        /* <DEDUP_REMOVED lines=50> */
.L_x_1286:
[----:B------:R-:W-:Y:S05]  /*a2e0*/  BSYNC B0 ;  /* 0x0000000000007941 */ /* 0x000fea0003800000 */
.L_x_1285:
        /* <DEDUP_REMOVED lines=50> */
.L_x_1288:
[----:B------:R-:W-:Y:S05]  /*a610*/  BSYNC B0 ;  /* 0x0000000000007941 */ /* 0x000fea0003800000 */
.L_x_1287:
        /* <DEDUP_REMOVED lines=50> */
.L_x_1290:
[----:B------:R-:W-:Y:S05]  /*a940*/  BSYNC B0 ;  /* 0x0000000000007941 */ /* 0x000fea0003800000 */
.L_x_1289:
        /* <DEDUP_REMOVED lines=50> */
.L_x_1292:
[----:B------:R-:W-:Y:S05]  /*ac70*/  BSYNC B0 ;  /* 0x0000000000007941 */ /* 0x000fea0003800000 */
.L_x_1291:
        /* <DEDUP_REMOVED lines=50> */
.L_x_1294:
[----:B------:R-:W-:Y:S05]  /*afa0*/  BSYNC B0 ;  /* 0x0000000000007941 */ /* 0x000fea0003800000 */
.L_x_1293:
        /* <DEDUP_REMOVED lines=48> */
[----:B------:R1:W-:Y:S01]  /*b2b0*/  STS.128 [R12+0xa000], R8 ;  /* 0x00a000080c007388 */ /* 0x0003e20000000c00 */
[----:B------:R-:W-:Y:S05]  /*b2c0*/  BRA `(.L_x_1284) ;  /* 0x00003bf000007947 */ /* 0x000fea0003800000 */
.L_x_1267:
[----:B------:R-:W-:Y:S01]  /*b2d0*/  @P3 IMAD.HI.U32 R11, R10, c[0x0][0x2c8], RZ ;  /* 0x0000b2000a0b3a27 */ /* 0x000fe200078e00ff */
[----:B------:R-:W-:Y:S01]  /*b2e0*/  MOV R16, R14 ;  /* 0x0000000e00107202 */ /* 0x000fe20000000f00 */
[----:B------:R-:W-:Y:S01]  /*b2f0*/  BSSY B0, `(.L_x_1295) ;  /* 0x0000047000007945 */ /* 0x000fe20003800000 */
[----:B----4-:R-:W-:Y:S01]  /*b300*/  CS2R R22, SRZ ;  /* 0x0000000000167805 */ /* 0x010fe2000001ff00 */
[----:B------:R-:W-:Y:S01]  /*b310*/  CS2R R50, SRZ ;  /* 0x0000000000327805 */ /* 0x000fe2000001ff00 */
        /* <DEDUP_REMOVED lines=15> */
[----:B------:R-:W-:Y:S01]  /*b410*/  IMAD R11, R10, c[0x0][0x294], R11 ;  /* 0x0000a5000a0b7a24 */ /* 0x000fe200078e020b */
[----:B------:R1:W2:Y:S01]  /*b420*/  SHFL.IDX PT, R20, R14, RZ, 0x1c1f ;  /* 0x001c1fff0e147589 */ /* 0x0002a200000e0000 */
[----:B------:R-:W-:Y:S01]  /*b430*/  CS2R R56, SRZ ;  /* 0x0000000000387805 */ /* 0x000fe2000001ff00 */
[----:B------:R-:W-:Y:S01]  /*b440*/  IADD3 R19, R17, R19, RZ ;  /* 0x0000001311137210 */ /* 0x000fe20007ffe0ff */
[----:B------:R-:W-:Y:S01]  /*b450*/  CS2R R70, SRZ ;  /* 0x0000000000467805 */ /* 0x000fe2000001ff00 */
[----:B------:R-:W-:Y:S01]  /*b460*/  MOV R17, R13 ;  /* 0x0000000d00117202 */ /* 0x000fe20000000f00 */
[----:B------:R-:W-:Y:S01]  /*b470*/  CS2R R68, SRZ ;  /* 0x0000000000447805 */ /* 0x000fe2000001ff00 */
[----:B------:R-:W-:Y:S01]  /*b480*/  LEA.HI.X R19, R16, c[0x0][0x274], R19, 0x1, P0 ;  /* 0x00009d0010137a11 */ /* 0x000fe200000f0c13 */
[----:B------:R-:W-:-:S04]  /*b490*/  IMAD.MOV.U32 R16, RZ, RZ, R90 ;  /* 0x000000ffff107224 */ /* 0x000fc800078e005a */
[----:B------:R-:W-:Y:S01]  /*b4a0*/  IMAD.WIDE.U32 R16, R10, c[0x0][0x290], R16 ;  /* 0x0000a4000a107a25 */ /* 0x000fe200078e0010 */
[----:B------:R1:W3:Y:S03]  /*b4b0*/  SHFL.IDX PT, R21, R19, RZ, 0x1c1f ;  /* 0x001c1fff13157589 */ /* 0x0002e600000e0000 */
[----:B------:R-:W-:Y:S01]  /*b4c0*/  IMAD.IADD R18, R17, 0x1, R11 ;  /* 0x0000000111127824 */ /* 0x000fe200078e020b */
[----:B------:R-:W-:-:S04]  /*b4d0*/  LEA R12, P0, R16, c[0x0][0x288], 0x1 ;  /* 0x0000a200100c7a11 */ /* 0x000fc800078008ff */
[----:B------:R-:W-:Y:S02]  /*b4e0*/  LEA.HI.X R18, R16, c[0x0][0x28c], R18, 0x1, P0 ;  /* 0x0000a30010127a11 */ /* 0x000fe400000f0c12 */
[----:B------:R-:W-:Y:S01]  /*b4f0*/  ISETP.GE.AND P0, PT, R8, R9, PT ;  /* 0x000000090800720c */ /* 0x000fe20003f06270 */
[----:B------:R1:W4:Y:S04]  /*b500*/  SHFL.IDX PT, R16, R12, RZ, 0x1c1f ;  /* 0x001c1fff0c107589 */ /* 0x00032800000e0000 */
[----:B------:R1:W1:Y:S08]  /*b510*/  SHFL.IDX PT, R17, R18, RZ, 0x1c1f ;  /* 0x001c1fff12117589 */ /* 0x00027000000e0000 */
[----:B------:R-:W-:Y:S05]  /*b520*/  @P0 BRA `(.L_x_1296) ;  /* 0x0000023000000947 */ /* 0x000fea0003800000 */
[C---:B--2---:R-:W-:Y:S01]  /*b530*/  ISETP.GE.AND P0, PT, R77.reuse, c[0x0][0x27c], PT ;  /* 0x00009f004d007a0c */ /* 0x044fe20003f06270 */
[----:B------:R-:W-:Y:S01]  /*b540*/  CS2R R74, SRZ ;  /* 0x00000000004a7805 */ /* 0x000fe2000001ff00 */
[----:B------:R-:W-:Y:S01]  /*b550*/  CS2R R72, SRZ ;  /* 0x0000000000487805 */ /* 0x000fe2000001ff00 */
[----:B------:R-:W-:Y:S01]  /*b560*/  CS2R R70, SRZ ;  /* 0x0000000000467805 */ /* 0x000fe2000001ff00 */
[----:B------:R-:W-:Y:S01]  /*b570*/  CS2R R68, SRZ ;  /* 0x0000000000447805 */ /* 0x000fe2000001ff00 */
[----:B------:R-:W-:-:S08]  /*b580*/  IADD3 R11, R77, 0x20, RZ ;  /* 0x000000204d0b7810 */ /* 0x000fd00007ffe0ff */
[----:B---3--:R-:W-:-:S04]  /*b590*/  @!P0 IMAD.WIDE R28, R77, 0x2, R20 ;  /* 0x000000024d1c8825 */ /* 0x008fc800078e0214 */
[----:B-1--4-:R-:W-:Y:S01]  /*b5a0*/  @!P0 IMAD.WIDE R30, R77, 0x2, R16 ;  /* 0x000000024d1e8825 */ /* 0x012fe200078e0210 */
[----:B------:R1:W5:Y:S04]  /*b5b0*/  @!P0 LD.E.128 R72, [R28.64] ;  /* 0x000000061c488980 */ /* 0x000368000c101d00 */
[----:B------:R2:W5:Y:S01]  /*b5c0*/  @!P0 LD.E.128 R68, [R30.64] ;  /* 0x000000061e448980 */ /* 0x000562000c101d00 */
[----:B------:R-:W-:Y:S01]  /*b5d0*/  ISETP.GE.AND P0, PT, R11, c[0x0][0x27c], PT ;  /* 0x00009f000b007a0c */ /* 0x000fe20003f06270 */
[----:B------:R-:W-:Y:S01]  /*b5e0*/  CS2R R62, SRZ ;  /* 0x00000000003e7805 */ /* 0x000fe2000001ff00 */
[----:B------:R-:W-:Y:S01]  /*b5f0*/  CS2R R60, SRZ ;  /* 0x00000000003c7805 */ /* 0x000fe2000001ff00 */
[----:B------:R-:W-:Y:S01]  /*b600*/  CS2R R58, SRZ ;  /* 0x00000000003a7805 */ /* 0x000fe2000001ff00 */
[----:B------:R-:W-:-:S09]  /*b610*/  CS2R R56, SRZ ;  /* 0x0000000000387805 */ /* 0x000fd2000001ff00 */
[----:B------:R-:W-:-:S04]  /*b620*/  @!P0 SHF.R.S32.HI R10, RZ, 0x1f, R11 ;  /* 0x0000001fff0a8819 */ /* 0x000fc8000001140b */
[----:B------:R-:W-:-:S04]  /*b630*/  @!P0 LEA.HI R10, R10, R11, RZ, 0x3 ;  /* 0x0000000b0a0a8211 */ /* 0x000fc800078f18ff */
[----:B------:R-:W-:Y:S02]  /*b640*/  @!P0 LOP3.LUT R10, R10, 0xfffffff8, RZ, 0xc0, !PT ;  /* 0xfffffff80a0a8812 */ /* 0x000fe400078ec0ff */
[----:B------:R-:W-:-:S03]  /*b650*/  IADD3 R11, R77, 0x40, RZ ;  /* 0x000000404d0b7810 */ /* 0x000fc60007ffe0ff */
[----:B-1----:R-:W-:-:S04]  /*b660*/  @!P0 IMAD.WIDE R28, R10, 0x2, R20 ;  /* 0x000000020a1c8825 */ /* 0x002fc800078e0214 */
[----:B--2---:R-:W-:Y:S01]  /*b670*/  @!P0 IMAD.WIDE R30, R10, 0x2, R16 ;  /* 0x000000020a1e8825 */ /* 0x004fe200078e0210 */
        /* <DEDUP_REMOVED lines=14> */
.L_x_1296:
[----:B--2---:R-:W-:Y:S05]  /*b760*/  BSYNC B0 ;  /* 0x0000000000007941 */ /* 0x004fea0003800000 */
.L_x_1295:
[----:B-1---5:R-:W-:Y:S01]  /*b770*/  IMAD.MOV.U32 R11, RZ, RZ, R50 ;  /* 0x000000ffff0b7224 */ /* 0x022fe200078e0032 */
[----:B------:R-:W-:Y:S01]  /*b780*/  IADD3 R8, R8, 0x40, RZ ;  /* 0x0000004008087810 */ /* 0x000fe20007ffe0ff */
[----:B------:R-:W-:Y:S01]  /*b790*/  IMAD.MOV.U32 R10, RZ, RZ, R51 ;  /* 0x000000ffff0a7224 */ /* 0x000fe200078e0033 */
[----:B------:R-:W1:Y:S01]  /*b7a0*/  SHFL.IDX PT, R14, R14, 0x1, 0x1c1f ;  /* 0x003c1f000e0e7f89 */ /* 0x000e6200000e0000 */
        /* <DEDUP_REMOVED lines=38> */
[----:B----4-:R-:W-:Y:S01]  /*ba10*/  IMAD.MOV.U32 R16, RZ, RZ, R71 ;  /* 0x000000ffff107224 */ /* 0x010fe200078e0047 */
[----:B------:R-:W-:Y:S01]  /*ba20*/  PRMT R104, R15, 0x7610, R104 ;  /* 0x000076100f687816 */ /* 0x000fe20000000068 */
[----:B------:R-:W-:Y:S01]  /*ba30*/  IMAD.MOV.U32 R11, RZ, RZ, R68 ;  /* 0x000000ffff0b7224 */ /* 0x000fe200078e0044 */
[----:B------:R-:W-:Y:S01]  /*ba40*/  PRMT R103, R13, 0x7610, R103 ;  /* 0x000076100d677816 */ /* 0x000fe20000000067 */
[----:B------:R-:W-:Y:S01]  /*ba50*/  IMAD.MOV.U32 R10, RZ, RZ, R69 ;  /* 0x000000ffff0a7224 */ /* 0x000fe200078e0045 */
[----:B------:R-:W2:Y:S01]  /*ba60*/  SHFL.IDX PT, R15, R19, 0x1, 0x1c1f ;  /* 0x003c1f00130f7f89 */ /* 0x000ea200000e0000 */
[----:B------:R-:W-:Y:S01]  /*ba70*/  BSSY B0, `(.L_x_1297) ;  /* 0x0000036000007945 */ /* 0x000fe20003800000 */
[----:B------:R-:W-:Y:S01]  /*ba80*/  PRMT R124, R17, 0x7610, R124 ;  /* 0x00007610117c7816 */ /* 0x000fe2000000007c */
[----:B---3--:R-:W-:Y:S01]  /*ba90*/  CS2R R20, SRZ ;  /* 0x0000000000147805 */ /* 0x008fe2000001ff00 */
[----:B------:R3:W4:Y:S01]  /*baa0*/  SHFL.IDX PT, R13, R18, 0x1, 0x1c1f ;  /* 0x003c1f00120d7f89 */ /* 0x00072200000e0000 */
        /* <DEDUP_REMOVED lines=13> */
[----:B---3--:R-:W-:Y:S01]  /*bb80*/  CS2R R18, SRZ ;  /* 0x0000000000127805 */ /* 0x008fe2000001ff00 */
[----:B------:R-:W-:Y:S05]  /*bb90*/  @P0 BRA `(.L_x_1298) ;  /* 0x0000023000000947 */ /* 0x000fea0003800000 */
[C---:B--2-4-:R-:W-:Y:S01]  /*bba0*/  ISETP.GE.AND P0, PT, R77.reuse, c[0x0][0x27c], PT ;  /* 0x00009f004d007a0c */ /* 0x054fe20003f06270 */
[----:B------:R-:W-:Y:S01]  /*bbb0*/  CS2R R42, SRZ ;  /* 0x00000000002a7805 */ /* 0x000fe2000001ff00 */
[----:B------:R-:W-:Y:S01]  /*bbc0*/  CS2R R40, SRZ ;  /* 0x0000000000287805 */ /* 0x000fe2000001ff00 */
[----:B------:R-:W-:Y:S01]  /*bbd0*/  CS2R R38, SRZ ;  /* 0x0000000000267805 */ /* 0x000fe2000001ff00 */
[----:B------:R-:W-:Y:S01]  /*bbe0*/  CS2R R36, SRZ ;  /* 0x0000000000247805 */ /* 0x000fe2000001ff00 */
[----:B------:R-:W-:-:S08]  /*bbf0*/  IADD3 R11, R77, 0x20, RZ ;  /* 0x000000204d0b7810 */ /* 0x000fd00007ffe0ff */
[----:B-1----:R-:W-:-:S04]  /*bc00*/  @!P0 IMAD.WIDE R16, R77, 0x2, R14 ;  /* 0x000000024d108825 */ /* 0x002fc800078e020e */
[----:B------:R-:W-:Y:S01]  /*bc10*/  @!P0 IMAD.WIDE R18, R77, 0x2, R12 ;  /* 0x000000024d128825 */ /* 0x000fe200078e020c */
        /* <DEDUP_REMOVED lines=12> */
[----:B------:R-:W-:Y:S01]  /*bce0*/  @!P0 IMAD.WIDE R54, R8, 0x2, R12 ;  /* 0x0000000208368825 */ /* 0x000fe200078e020c */
[----:B------:R1:W5:Y:S04]  /*bcf0*/  @!P0 LD.E.128 R32, [R16.64] ;  /* 0x0000000610208980 */ /* 0x000368000c101d00 */
[----:B------:R3:W5:Y:S01]  /*bd00*/  @!P0 LD.E.128 R28, [R54.64] ;  /* 0x00000006361c8980 */ /* 0x000762000c101d00 */
[----:B------:R-:W-:Y:S01]  /*bd10*/  ISETP.GE.AND P0, PT, R11, c[0x0][0x27c], PT ;  /* 0x00009f000b007a0c */ /* 0x000fe20003f06270 */
[----:B------:R-:W-:Y:S01]  /*bd20*/  CS2R R22, SRZ ;  /* 0x0000000000167805 */ /* 0x000fe2000001ff00 */
[----:B------:R-:W-:Y:S01]  /*bd30*/  CS2R R20, SRZ ;  /* 0x0000000000147805 */ /* 0x000fe2000001ff00 */
[----:B--2---:R-:W-:-:S10]  /*bd40*/  CS2R R18, SRZ ;  /* 0x0000000000127805 */ /* 0x004fd4000001ff00 */
[----:B------:R-:W-:-:S04]  /*bd50*/  @!P0 SHF.R.S32.HI R8, RZ, 0x1f, R11 ;  /* 0x0000001fff088819 */ /* 0x000fc8000001140b */
[----:B------:R-:W-:Y:S01]  /*bd60*/  @!P0 LEA.HI R8, R8, R11, RZ, 0x3 ;  /* 0x0000000b08088211 */ /* 0x000fe200078f18ff */
[----:B-1----:R-:W-:-:S03]  /*bd70*/  CS2R R16, SRZ ;  /* 0x0000000000107805 */ /* 0x002fc6000001ff00 */
[----:B------:R-:W-:-:S05]  /*bd80*/  @!P0 LOP3.LUT R8, R8, 0xfffffff8, RZ, 0xc0, !PT ;  /* 0xfffffff808088812 */ /* 0x000fca00078ec0ff */
[----:B------:R-:W-:-:S04]  /*bd90*/  @!P0 IMAD.WIDE R14, R8, 0x2, R14 ;  /* 0x00000002080e8825 */ /* 0x000fc800078e020e */
[----:B------:R-:W-:Y:S01]  /*bda0*/  @!P0 IMAD.WIDE R12, R8, 0x2, R12 ;  /* 0x00000002080c8825 */ /* 0x000fe200078e020c */
[----:B------:R3:W5:Y:S04]  /*bdb0*/  @!P0 LD.E.128 R20, [R14.64] ;  /* 0x000000060e148980 */ /* 0x000768000c101d00 */
[----:B------:R3:W5:Y:S02]  /*bdc0*/  @!P0 LD.E.128 R16, [R12.64] ;  /* 0x000000060c108980 */ /* 0x000764000c101d00 */
.L_x_1298:
[----:B--2-4-:R-:W-:Y:S05]  /*bdd0*/  BSYNC B0 ;  /* 0x0000000000007941 */ /* 0x014fea0003800000 */
.L_x_1297:
[----:B-----5:R-:W-:Y:S01]  /*bde0*/  IMAD.MOV.U32 R10, RZ, RZ, R23 ;  /* 0x000000ffff0a7224 */ /* 0x020fe200078e0017 */
[----:B------:R-:W-:-:S04]  /*bdf0*/  DEPBAR.LE SB0, 0x3 ;  /* 0x000080c00000791a */ /* 0x000fc80000000000 */
        /* <DEDUP_REMOVED lines=10> */
[----:B------:R-:W-:Y:S01]  /*bea0*/  IMAD.IADD R102, R9, 0x1, -R92 ;  /* 0x0000000109667824 */ /* 0x000fe200078e0a5c */
[----:B------:R-:W-:Y:S01]  /*beb0*/  PRMT R83, R8, 0x7610, R83 ;  /* 0x0000761008537816 */ /* 0x000fe20000000053 */
[----:B------:R-:W-:Y:S01]  /*bec0*/  IMAD.MOV.U32 R8, RZ, RZ, R40 ;  /* 0x000000ffff087224 */ /* 0x000fe200078e0028 */
[----:B------:R-:W-:Y:S01]  /*bed0*/  PRMT R99, R10, 0x7610, R99 ;  /* 0x000076100a637816 */ /* 0x000fe20000000063 */
[----:B-1-3--:R-:W-:Y:S01]  /*bee0*/  IMAD.MOV.U32 R12, RZ, RZ, R21 ;  /* 0x000000ffff0c7224 */ /* 0x00afe200078e0015 */
[----:B------:R-:W-:Y:S01]  /*bef0*/  IMNMX R102, R102, 0x80, PT ;  /* 0x0000008066667817 */ /* 0x000fe20003800200 */
        /* <DEDUP_REMOVED lines=49> */
[----:B------:R-:W-:-:S02]  /*c210*/  SHF.R.U32.HI R11, RZ, 0x3, R14 ;  /* 0x00000003ff0b7819 */ /* 0x000fc4000001160e */
[----:B------:R-:W-:Y:S02]  /*c220*/  LEA.HI R9, R9, R12, RZ, 0x3 ;  /* 0x0000000c09097211 */ /* 0x000fe400078f18ff */
[C---:B------:R-:W-:Y:S02]  /*c230*/  LOP3.LUT R10, R14.reuse, 0x38, R10, 0xf8, !PT ;  /* 0x000000380e0a7812 */ /* 0x040fe400078ef80a */
[----:B------:R-:W-:Y:S01]  /*c240*/  LOP3.LUT R13, R14, 0x38, R77, 0xf8, !PT ;  /* 0x000000380e0d7812 */ /* 0x000fe200078ef84d */
[----:B------:R-:W-:Y:S01]  /*c250*/  IMAD.SHL.U32 R9, R9, 0x400, RZ ;  /* 0x0000040009097824 */ /* 0x000fe200078e00ff */
[----:B------:R-:W-:Y:S02]  /*c260*/  LOP3.LUT R119, R10, R11, RZ, 0x3c, !PT ;  /* 0x0000000b0a777212 */ /* 0x000fe400078e3cff */
[----:B------:R-:W-:Y:S02]  /*c270*/  LOP3.LUT R13, R8, R13, R11, 0xf6, !PT ;  /* 0x0000000d080d7212 */ /* 0x000fe400078ef60b */
[----:B------:R-:W-:-:S02]  /*c280*/  LOP3.LUT R9, R9, 0x7fffe000, RZ, 0xc0, !PT ;  /* 0x7fffe00009097812 */ /* 0x000fc400078ec0ff */
[--C-:B------:R-:W-:Y:S01]  /*c290*/  SHF.R.U64 R73, R74, 0x10, R75.reuse ;  /* 0x000000104a497819 */ /* 0x100fe2000000124b */
[----:B------:R-:W-:Y:S01]  /*c2a0*/  IMAD.SHL.U32 R120, R13, 0x2, RZ ;  /* 0x000000020d787824 */ /* 0x000fe200078e00ff */
[----:B------:R-:W-:Y:S02]  /*c2b0*/  IADD3 R119, R119, R9, R8 ;  /* 0x0000000977777210 */ /* 0x000fe40007ffe008 */
[----:B------:R-:W-:Y:S02]  /*c2c0*/  SHF.R.U32.HI R74, RZ, 0x10, R75 ;  /* 0x00000010ff4a7819 */ /* 0x000fe4000001164b */
[----:B------:R-:W1:Y:S01]  /*c2d0*/  LDS.128 R12, [R120+0x18100] ;  /* 0x01810000780c7984 */ /* 0x000e620000000c00 */
[----:B------:R-:W-:Y:S01]  /*c2e0*/  IMAD.SHL.U32 R119, R119, 0x2, RZ ;  /* 0x0000000277777824 */ /* 0x000fe200078e00ff */
[--C-:B------:R-:W-:Y:S02]  /*c2f0*/  SHF.R.U64 R75, R68, 0x10, R69.reuse ;  /* 0x00000010444b7819 */ /* 0x100fe40000001245 */
[----:B------:R-:W-:-:S02]  /*c300*/  SHF.R.U32.HI R68, RZ, 0x10, R69 ;  /* 0x00000010ff447819 */ /* 0x000fc40000011645 */
[----:B------:R-:W2:Y:S01]  /*c310*/  LDS.128 R8, [R119+0x18100] ;  /* 0x0181000077087984 */ /* 0x000ea20000000c00 */
        /* <DEDUP_REMOVED lines=12> */
[----:B------:R-:W-:Y:S02]  /*c3e0*/  PRMT R127, R127, 0x5410, R74 ;  /* 0x000054107f7f7816 */ /* 0x000fe4000000004a */
        /* <DEDUP_REMOVED lines=20> */
[----:B------:R-:W-:Y:S02]  /*c530*/  FFMA.FTZ R10, R69, R75, -R10 ;  /* 0x0000004b450a7223 */ /* 0x000fe4000001080a */
[----:B------:R-:W-:Y:S02]  /*c540*/  FMUL.FTZ R75, R15, R122 ;  /* 0x0000007a0f4b7220 */ /* 0x000fe40000410000 */
[----:B------:R-:W-:Y:S02]  /*c550*/  FFMA.FTZ R72, R69, R9, R72 ;  /* 0x0000000945487223 */ /* 0x000fe40000010048 */
[----:B------:R-:W-:-:S02]  /*c560*/  IMAD.U32 R9, R125, 0x10000, RZ ;  /* 0x000100007d097824 */ /* 0x000fc400078e00ff */
[-C--:B------:R-:W-:Y:S02]  /*c570*/  FMUL.FTZ R15, R15, R126.reuse ;  /* 0x0000007e0f0f7220 */ /* 0x080fe40000410000 */
[----:B------:R-:W-:Y:S01]  /*c580*/  FFMA.FTZ R75, R68, R126, -R75 ;  /* 0x0000007e444b7223 */ /* 0x000fe2000001084b */
[----:B------:R-:W-:Y:S01]  /*c590*/  SHF.L.U32 R126, R123, 0x10, RZ ;  /* 0x000000107b7e7819 */ /* 0x000fe200000006ff */
[C---:B------:R-:W-:Y:S02]  /*c5a0*/  FMUL.FTZ R69, R8.reuse, R133 ;  /* 0x0000008508457220 */ /* 0x040fe40000410000 */
[-C--:B------:R-:W-:Y:S02]  /*c5b0*/  FMUL.FTZ R8, R8, R9.reuse ;  /* 0x0000000908087220 */ /* 0x080fe40000410000 */
[----:B------:R-:W-:Y:S01]  /*c5c0*/  FFMA.FTZ R15, R68, R122, R15 ;  /* 0x0000007a440f7223 */ /* 0x000fe2000001000f */
[----:B------:R-:W-:Y:S01]  /*c5d0*/  LOP3.LUT R122, R121, 0xffff0000, RZ, 0xc0, !PT ;  /* 0xffff0000797a7812 */ /* 0x000fe200078ec0ff */
[----:B------:R-:W-:-:S02]  /*c5e0*/  FFMA.FTZ R69, R12, R9, -R69 ;  /* 0x000000090c457223 */ /* 0x000fc40000010845 */
[----:B------:R-:W-:Y:S02]  /*c5f0*/  IMAD.U32 R68, R127, 0x10000, RZ ;  /* 0x000100007f447824 */ /* 0x000fe400078e00ff */
[----:B------:R-:W-:Y:S01]  /*c600*/  FFMA.FTZ R9, R12, R133, R8 ;  /* 0x000000850c097223 */ /* 0x000fe20000010008 */
[----:B------:R-:W-:Y:S01]  /*c610*/  LOP3.LUT R8, R125, 0xffff0000, RZ, 0xc0, !PT ;  /* 0xffff00007d087812 */ /* 0x000fe200078ec0ff */
[C---:B------:R-:W-:Y:S02]  /*c620*/  FMUL.FTZ R12, R74.reuse, R126 ;  /* 0x0000007e4a0c7220 */ /* 0x040fe40000410000 */
[-C--:B------:R-:W-:Y:S02]  /*c630*/  FMUL.FTZ R74, R74, R68.reuse ;  /* 0x000000444a4a7220 */ /* 0x080fe40000410000 */
[----:B------:R-:W-:Y:S02]  /*c640*/  FFMA.FTZ R68, R13, R68, -R12 ;  /* 0x000000440d447223 */ /* 0x000fe4000001080c */
[C---:B------:R-:W-:Y:S01]  /*c650*/  IMAD.U32 R121, R124.reuse, 0x10000, RZ ;  /* 0x000100007c797824 */ /* 0x040fe200078e00ff */
[----:B------:R-:W-:Y:S01]  /*c660*/  LOP3.LUT R124, R124, 0xffff0000, RZ, 0xc0, !PT ;  /* 0xffff00007c7c7812 */ /* 0x000fe200078ec0ff */
[----:B------:R-:W-:-:S02]  /*c670*/  FMUL.FTZ R12, R131, R122 ;  /* 0x0000007a830c7220 */ /* 0x000fc40000410000 */
[C---:B------:R-:W-:Y:S01]  /*c680*/  IMAD.U32 R125, R128.reuse, 0x10000, RZ ;  /* 0x00010000807d7824 */ /* 0x040fe200078e00ff */
[----:B------:R-:W-:Y:S01]  /*c690*/  LOP3.LUT R128, R128, 0xffff0000, RZ, 0xc0, !PT ;  /* 0xffff000080807812 */ /* 0x000fe200078ec0ff */
[----:B------:R-:W-:Y:S02]  /*c6a0*/  FFMA.FTZ R126, R13, R126, R74 ;  /* 0x0000007e0d7e7223 */ /* 0x000fe4000001004a */
[-C--:B------:R-:W-:Y:S02]  /*c6b0*/  FMUL.FTZ R131, R131, R8.reuse ;  /* 0x0000000883837220 */ /* 0x080fe40000410000 */
[C---:B------:R-:W-:Y:S02]  /*c6c0*/  FMUL.FTZ R13, R130.reuse, R121 ;  /* 0x00000079820d7220 */ /* 0x040fe40000410000 */
[----:B------:R-:W-:Y:S01]  /*c6d0*/  FFMA.FTZ R74, R71, R8, -R12 ;  /* 0x00000008474a7223 */ /* 0x000fe2000001080c */
[----:B------:R-:W-:Y:S01]  /*c6e0*/  LOP3.LUT R8, R123, 0xffff0000, RZ, 0xc0, !PT ;  /* 0xffff00007b087812 */ /* 0x000fe200078ec0ff */
[-C--:B------:R-:W-:Y:S01]  /*c6f0*/  FMUL.FTZ R130, R130, R125.reuse ;  /* 0x0000007d82827220 */ /* 0x080fe20000410000 */
[----:B------:R-:W-:Y:S01]  /*c700*/  LOP3.LUT R12, R127, 0xffff0000, RZ, 0xc0, !PT ;  /* 0xffff00007f0c7812 */ /* 0x000fe200078ec0ff */
[----:B------:R-:W-:-:S02]  /*c710*/  FFMA.FTZ R125, R70, R125, -R13 ;  /* 0x0000007d467d7223 */ /* 0x000fc4000001080d */
[----:B------:R-:W-:Y:S02]  /*c720*/  FFMA.FTZ R130, R70, R121, R130 ;  /* 0x0000007946827223 */ /* 0x000fe40000010082 */
[----:B------:R-:W-:Y:S02]  /*c730*/  FFMA.FTZ R122, R71, R122, R131 ;  /* 0x0000007a477a7223 */ /* 0x000fe40000010083 */
[----:B------:R-:W-:Y:S02]  /*c740*/  FMUL.FTZ R121, R129, R124 ;  /* 0x0000007c81797220 */ /* 0x000fe40000410000 */
[----:B------:R-:W-:Y:S01]  /*c750*/  FMUL.FTZ R70, R11, R8 ;  /* 0x000000080b467220 */ /* 0x000fe20000410000 */
[----:B------:R-:W-:Y:S01]  /*c760*/  F2FP.BF16.PACK_AB R9, R122, R9 ;  /* 0x000000097a09723e */ /* 0x000fe200000010ff */
[----:B------:R-:W-:Y:S02]  /*c770*/  FMUL.FTZ R71, R129, R128 ;  /* 0x0000008081477220 */ /* 0x000fe40000410000 */
[----:B------:R-:W-:-:S02]  /*c780*/  FMUL.FTZ R13, R11, R12 ;  /* 0x0000000c0b0d7220 */ /* 0x000fc40000410000 */
[C---:B------:R-:W-:Y:S02]  /*c790*/  FFMA.FTZ R128, R14.reuse, R128, -R121 ;  /* 0x000000800e807223 */ /* 0x040fe40000010879 */
        /* <DEDUP_REMOVED lines=12> */
.L_x_1302:
[----:B------:R-:W-:Y:S05]  /*c860*/  BSYNC B0 ;  /* 0x0000000000007941 */ /* 0x000fea0003800000 */
.L_x_1301:
        /* <DEDUP_REMOVED lines=30> */
[----:B------:R-:W-:Y:S01]  /*ca50*/  SHF.R.U32.HI R62, RZ, 0x10, R63 ;  /* 0x00000010ff3e7819 */ /* 0x000fe2000001163f */
[----:B------:R-:W-:Y:S01]  /*ca60*/  IMAD.SHL.U32 R69, R12, 0x2, RZ ;  /* 0x000000020c457824 */ /* 0x000fe200078e00ff */
[----:B------:R-:W-:Y:S02]  /*ca70*/  SHF.R.U64 R63, R56, 0x10, R57 ;  /* 0x00000010383f7819 */ /* 0x000fe40000001239 */
[----:B------:R-:W-:-:S02]  /*ca80*/  IADD3 R68, R68, R9, RZ ;  /* 0x0000000944447210 */ /* 0x000fc40007ffe0ff */
[----:B------:R-:W1:Y:S01]  /*ca90*/  LDS.128 R12, [R69+0x18100] ;  /* 0x01810000450c7984 */ /* 0x000e620000000c00 */
[----:B------:R-:W-:Y:S02]  /*caa0*/  SHF.R.U32.HI R56, RZ, 0x10, R57 ;  /* 0x00000010ff387819 */ /* 0x000fe40000011639 */
[----:B------:R-:W-:Y:S01]  /*cab0*/  IMAD.SHL.U32 R68, R68, 0x2, RZ ;  /* 0x0000000244447824 */ /* 0x000fe200078e00ff */
[----:B------:R-:W-:Y:S02]  /*cac0*/  SHF.R.U64 R57, R58, 0x10, R59 ;  /* 0x000000103a397819 */ /* 0x000fe4000000123b */
[----:B------:R-:W-:Y:S02]  /*cad0*/  PRMT R111, R111, 0x5410, R56 ;  /* 0x000054106f6f7816 */ /* 0x000fe40000000038 */
[----:B------:R-:W2:Y:S01]  /*cae0*/  LDS.128 R8, [R68+0x18100] ;  /* 0x0181000044087984 */ /* 0x000ea20000000c00 */
[----:B------:R-:W-:Y:S02]  /*caf0*/  PRMT R114, R114, 0x5410, R57 ;  /* 0x0000541072727816 */ /* 0x000fe40000000039 */
[----:B------:R-:W-:Y:S01]  /*cb00*/  SHF.R.U32.HI R58, RZ, 0x10, R59 ;  /* 0x00000010ff3a7819 */ /* 0x000fe2000001163b */
[----:B------:R-:W-:Y:S01]  /*cb10*/  IMAD.U32 R73, R111, 0x10000, RZ ;  /* 0x000100006f497824 */ /* 0x000fe200078e00ff */
[----:B------:R-:W-:-:S02]  /*cb20*/  PRMT R112, R112, 0x5410, R63 ;  /* 0x0000541070707816 */ /* 0x000fc4000000003f */
        /* <DEDUP_REMOVED lines=8> */
[----:B------:R-:W-:Y:S02]  /*cbb0*/  IMAD.U32 R74, R113, 0x10000, RZ ;  /* 0x00010000714a7824 */ /* 0x000fe400078e00ff */
        /* <DEDUP_REMOVED lines=22> */
[----:B------:R-:W-:Y:S01]  /*cd20*/  SHF.L.U32 R9, R115, 0x10, RZ ;  /* 0x0000001073097819 */ /* 0x000fe200000006ff */
[----:B------:R-:W-:Y:S01]  /*cd30*/  FMUL.FTZ R63, R15, R112 ;  /* 0x000000700f3f7220 */ /* 0x000fe20000410000 */
[----:B------:R-:W-:Y:S01]  /*cd40*/  LOP3.LUT R115, R115, 0xffff0000, RZ, 0xc0, !PT ;  /* 0xffff000073737812 */ /* 0x000fe200078ec0ff */
[----:B------:R-:W-:-:S02]  /*cd50*/  FMUL.FTZ R15, R15, R116 ;  /* 0x000000740f0f7220 */ /* 0x000fc40000410000 */
[C---:B------:R-:W-:Y:S02]  /*cd60*/  FMUL.FTZ R57, R8.reuse, R73 ;  /* 0x0000004908397220 */ /* 0x040fe40000410000 */
[-C--:B------:R-:W-:Y:S02]  /*cd70*/  FMUL.FTZ R8, R8, R9.reuse ;  /* 0x0000000908087220 */ /* 0x080fe40000410000 */
[C---:B------:R-:W-:Y:S02]  /*cd80*/  FFMA.FTZ R63, R56.reuse, R116, -R63 ;  /* 0x00000074383f7223 */ /* 0x040fe4000001083f */
[----:B------:R-:W-:Y:S01]  /*cd90*/  FFMA.FTZ R15, R56, R112, R15 ;  /* 0x00000070380f7223 */ /* 0x000fe2000001000f */
[C---:B------:R-:W-:Y:S01]  /*cda0*/  LOP3.LUT R112, R117.reuse, 0xffff0000, RZ, 0xc0, !PT ;  /* 0xffff000075707812 */ /* 0x040fe200078ec0ff */
[----:B------:R-:W-:Y:S02]  /*cdb0*/  IMAD.U32 R56, R117, 0x10000, RZ ;  /* 0x0001000075387824 */ /* 0x000fe400078e00ff */
[----:B------:R-:W-:-:S02]  /*cdc0*/  FFMA.FTZ R57, R12, R9, -R57 ;  /* 0x000000090c397223 */ /* 0x000fc40000010839 */
[----:B------:R-:W-:Y:S02]  /*cdd0*/  FFMA.FTZ R9, R12, R73, R8 ;  /* 0x000000490c097223 */ /* 0x000fe40000010008 */
[C---:B------:R-:W-:Y:S02]  /*cde0*/  FMUL.FTZ R8, R62.reuse, R74 ;  /* 0x0000004a3e087220 */ /* 0x040fe40000410000 */
[-C--:B------:R-:W-:Y:S02]  /*cdf0*/  FMUL.FTZ R62, R62, R56.reuse ;  /* 0x000000383e3e7220 */ /* 0x080fe40000410000 */
[----:B------:R-:W-:Y:S02]  /*ce00*/  IMAD.U32 R12, R114, 0x10000, RZ ;  /* 0x00010000720c7824 */ /* 0x000fe400078e00ff */
[----:B------:R-:W-:Y:S02]  /*ce10*/  FFMA.FTZ R56, R13, R56, -R8 ;  /* 0x000000380d387223 */ /* 0x000fe40000010808 */
[----:B------:R-:W-:-:S02]  /*ce20*/  IMAD.U32 R73, R118, 0x10000, RZ ;  /* 0x0001000076497824 */ /* 0x000fc400078e00ff */
[----:B------:R-:W-:Y:S02]  /*ce30*/  FFMA.FTZ R74, R13, R74, R62 ;  /* 0x0000004a0d4a7223 */ /* 0x000fe4000001003e */
[C---:B------:R-:W-:Y:S02]  /*ce40*/  FMUL.FTZ R8, R72.reuse, R111 ;  /* 0x0000006f48087220 */ /* 0x040fe40000410000 */
[CC--:B------:R-:W-:Y:S02]  /*ce50*/  FMUL.FTZ R13, R71.reuse, R12.reuse ;  /* 0x0000000c470d7220 */ /* 0x0c0fe40000410000 */
[----:B------:R-:W-:Y:S02]  /*ce60*/  FMUL.FTZ R72, R72, R115 ;  /* 0x0000007348487220 */ /* 0x000fe40000410000 */
[----:B------:R-:W-:Y:S02]  /*ce70*/  FMUL.FTZ R71, R71, R73 ;  /* 0x0000004947477220 */ /* 0x000fe40000410000 */
[----:B------:R-:W-:Y:S01]  /*ce80*/  FFMA.FTZ R62, R59, R115, -R8 ;  /* 0x000000733b3e7223 */ /* 0x000fe20000010808 */
[----:B------:R-:W-:Y:S01]  /*ce90*/  LOP3.LUT R8, R113, 0xffff0000, RZ, 0xc0, !PT ;  /* 0xffff000071087812 */ /* 0x000fe200078ec0ff */
[----:B------:R-:W-:Y:S01]  /*cea0*/  FFMA.FTZ R73, R58, R73, -R13 ;  /* 0x000000493a497223 */ /* 0x000fe2000001080d */
[----:B------:R-:W-:Y:S01]  /*ceb0*/  LOP3.LUT R13, R114, 0xffff0000, RZ, 0xc0, !PT ;  /* 0xffff0000720d7812 */ /* 0x000fe200078ec0ff */
[----:B------:R-:W-:Y:S01]  /*cec0*/  FFMA.FTZ R72, R59, R111, R72 ;  /* 0x0000006f3b487223 */ /* 0x000fe20000010048 */
[----:B------:R-:W-:Y:S01]  /*ced0*/  LOP3.LUT R59, R118, 0xffff0000, RZ, 0xc0, !PT ;  /* 0xffff0000763b7812 */ /* 0x000fe200078ec0ff */
[----:B------:R-:W-:-:S02]  /*cee0*/  FFMA.FTZ R71, R58, R12, R71 ;  /* 0x0000000c3a477223 */ /* 0x000fc40000010047 */
[----:B------:R-:W-:Y:S01]  /*cef0*/  FMUL.FTZ R58, R70, R13 ;  /* 0x0000000d463a7220 */ /* 0x000fe20000410000 */
[----:B------:R-:W-:Y:S01]  /*cf00*/  F2FP.BF16.PACK_AB R9, R72, R9 ;  /* 0x000000094809723e */ /* 0x000fe200000010ff */
[C---:B------:R-:W-:Y:S02]  /*cf10*/  FMUL.FTZ R75, R11.reuse, R8 ;  /* 0x000000080b4b7220 */ /* 0x040fe40000410000 */
[-C--:B------:R-:W-:Y:S02]  /*cf20*/  FMUL.FTZ R70, R70, R59.reuse ;  /* 0x0000003b46467220 */ /* 0x080fe40000410000 */
[-C--:B------:R-:W-:Y:S02]  /*cf30*/  FMUL.FTZ R12, R11, R112.reuse ;  /* 0x000000700b0c7220 */ /* 0x080fe40000410000 */
[----:B------:R-:W-:Y:S02]  /*cf40*/  FFMA.FTZ R58, R14, R59, -R58 ;  /* 0x0000003b0e3a7223 */ /* 0x000fe4000001083a */
[----:B------:R-:W-:-:S02]  /*cf50*/  FFMA.FTZ R11, R61, R112, -R75 ;  /* 0x000000703d0b7223 */ /* 0x000fc4000001084b */
[----:B------:R-:W-:Y:S01]  /*cf60*/  FFMA.FTZ R70, R14, R13, R70 ;  /* 0x0000000d0e467223 */ /* 0x000fe20000010046 */
[----:B------:R-:W-:Y:S01]  /*cf70*/  F2FP.BF16.PACK_AB R13, R62, R57 ;  /* 0x000000393e0d723e */ /* 0x000fe200000010ff */
[----:B------:R-:W-:Y:S01]  /*cf80*/  FFMA.FTZ R61, R61, R8, R12 ;  /* 0x000000083d3d7223 */ /* 0x000fe2000001000c */
[----:B------:R-:W-:Y:S02]  /*cf90*/  F2FP.BF16.PACK_AB R8, R15, R60 ;  /* 0x0000003c0f08723e */ /* 0x000fe400000010ff */
[----:B------:R-:W-:Y:S02]  /*cfa0*/  F2FP.BF16.PACK_AB R12, R63, R10 ;  /* 0x0000000a3f0c723e */ /* 0x000fe400000010ff */
[----:B------:R-:W-:Y:S02]  /*cfb0*/  F2FP.BF16.PACK_AB R14, R58, R73 ;  /* 0x000000493a0e723e */ /* 0x000fe400000010ff */
[----:B------:R-:W-:Y:S02]  /*cfc0*/  F2FP.BF16.PACK_AB R15, R11, R56 ;  /* 0x000000380b0f723e */ /* 0x000fe400000010ff */
[----:B------:R-:W-:-:S02]  /*cfd0*/  F2FP.BF16.PACK_AB R10, R70, R71 ;  /* 0x00000047460a723e */ /* 0x000fc400000010ff */
[----:B------:R-:W-:Y:S01]  /*cfe0*/  F2FP.BF16.PACK_AB R11, R61, R74 ;  /* 0x0000004a3d0b723e */ /* 0x000fe200000010ff */
[----:B------:R1:W-:Y:S04]  /*cff0*/  STS.128 [R69+0x18100], R12 ;  /* 0x0181000c45007388 */ /* 0x0003e80000000c00 */
[----:B------:R1:W-:Y:S02]  /*d000*/  STS.128 [R68+0x18100], R8 ;  /* 0x0181000844007388 */ /* 0x0003e40000000c00 */
.L_x_1304:
[----:B------:R-:W-:Y:S05]  /*d010*/  BSYNC B0 ;  /* 0x0000000000007941 */ /* 0x000fea0003800000 */
.L_x_1303:
        /* <DEDUP_REMOVED lines=82> */
[----:B------:R-:W-:Y:S02]  /*d540*/  FFMA.FTZ R15, R44, R104, R15 ;  /* 0x000000682c0f7223 */ /* 0x000fe4000001000f */
        /* <DEDUP_REMOVED lines=38> */
.L_x_1300:
[----:B------:R-:W-:Y:S05]  /*d7b0*/  BSYNC B1 ;  /* 0x0000000000017941 */ /* 0x000fea0003800000 */
.L_x_1299:
        /* <DEDUP_REMOVED lines=17> */
[----:B------:R-:W-:Y:S02]  /*d8d0*/  LOP3.LUT R14, R10, 0x38, R77, 0xf8, !PT ;  /* 0x000000380a0e7812 */ /* 0x000fe400078ef84d */
[----:B------:R-:W-:Y:S01]  /*d8e0*/  SHF.R.U32.HI R13, RZ, 0x3, R10 ;  /* 0x00000003ff0d7819 */ /* 0x000fe2000001160a */
[----:B------:R-:W-:Y:S01]  /*d8f0*/  IMAD.SHL.U32 R9, R9, 0x400, RZ ;  /* 0x0000040009097824 */ /* 0x000fe200078e00ff */
[----:B------:R-:W-:Y:S02]  /*d900*/  LOP3.LUT R8, R8, 0xfffffe00, RZ, 0xc0, !PT ;  /* 0xfffffe0008087812 */ /* 0x000fe400078ec0ff */
[----:B------:R-:W-:Y:S02]  /*d910*/  LOP3.LUT R10, R10, 0x38, R11, 0xf8, !PT ;  /* 0x000000380a0a7812 */ /* 0x000fe400078ef80b */
[----:B------:R-:W-:Y:S02]  /*d920*/  LOP3.LUT R14, R8, R14, R13, 0xf6, !PT ;  /* 0x0000000e080e7212 */ /* 0x000fe400078ef60d */
[----:B------:R-:W-:-:S02]  /*d930*/  LOP3.LUT R13, R10, R13, RZ, 0x3c, !PT ;  /* 0x0000000d0a0d7212 */ /* 0x000fc400078e3cff */
[----:B------:R-:W-:Y:S01]  /*d940*/  LOP3.LUT R9, R9, 0x7fffe000, RZ, 0xc0, !PT ;  /* 0x7fffe00009097812 */ /* 0x000fe200078ec0ff */
[----:B------:R-:W-:Y:S01]  /*d950*/  IMAD.SHL.U32 R45, R14, 0x2, RZ ;  /* 0x000000020e2d7824 */ /* 0x000fe200078e00ff */
[----:B------:R-:W-:Y:S02]  /*d960*/  SHF.R.U32.HI R40, RZ, 0x10, R41 ;  /* 0x00000010ff287819 */ /* 0x000fe40000011629 */
[----:B------:R-:W-:Y:S02]  /*d970*/  IADD3 R44, R13, R9, R8 ;  /* 0x000000090d2c7210 */ /* 0x000fe40007ffe008 */
[----:B------:R-:W1:Y:S01]  /*d980*/  LDS.128 R12, [R45+0x18100] ;  /* 0x018100002d0c7984 */ /* 0x000e620000000c00 */
[--C-:B------:R-:W-:Y:S02]  /*d990*/  SHF.R.U64 R41, R42, 0x10, R43.reuse ;  /* 0x000000102a297819 */ /* 0x100fe4000000122b */
[----:B------:R-:W-:Y:S01]  /*d9a0*/  IMAD.SHL.U32 R44, R44, 0x2, RZ ;  /* 0x000000022c2c7824 */ /* 0x000fe200078e00ff */
[----:B------:R-:W-:-:S02]  /*d9b0*/  SHF.R.U32.HI R42, RZ, 0x10, R43 ;  /* 0x00000010ff2a7819 */ /* 0x000fc4000001162b */
[--C-:B------:R-:W-:Y:S02]  /*d9c0*/  SHF.R.U64 R43, R36, 0x10, R37.reuse ;  /* 0x00000010242b7819 */ /* 0x100fe40000001225 */
[----:B------:R-:W2:Y:S01]  /*d9d0*/  LDS.128 R8, [R44+0x18100] ;  /* 0x018100002c087984 */ /* 0x000ea20000000c00 */
[----:B------:R-:W-:Y:S02]  /*d9e0*/  SHF.R.U32.HI R37, RZ, 0x10, R37 ;  /* 0x00000010ff257819 */ /* 0x000fe40000011625 */
[----:B------:R-:W-:Y:S02]  /*d9f0*/  SHF.R.U64 R49, R38, 0x10, R39 ;  /* 0x0000001026317819 */ /* 0x000fe40000001227 */
[----:B------:R-:W-:Y:S02]  /*da00*/  PRMT R88, R88, 0x5410, R37 ;  /* 0x0000541058587816 */ /* 0x000fe40000000025 */
[----:B------:R-:W-:Y:S02]  /*da10*/  SHF.R.U32.HI R38, RZ, 0x10, R39 ;  /* 0x00000010ff267819 */ /* 0x000fe40000011627 */
[----:B------:R-:W-:-:S02]  /*da20*/  PRMT R90, R90, 0x5410, R43 ;  /* 0x000054105a5a7816 */ /* 0x000fc4000000002b */
[----:B------:R-:W-:Y:S02]  /*da30*/  PRMT R98, R98, 0x5410, R47 ;  /* 0x0000541062627816 */ /* 0x000fe4000000002f */
[----:B------:R-:W-:Y:S02]  /*da40*/  PRMT R100, R100, 0x5410, R41 ;  /* 0x0000541064647816 */ /* 0x000fe40000000029 */
[----:B------:R-:W-:Y:S01]  /*da50*/  PRMT R97, R97, 0x5410, R40 ;  /* 0x0000541061617816 */ /* 0x000fe20000000028 */
[C---:B------:R-:W-:Y:S01]  /*da60*/  IMAD.U32 R43, R98.reuse, 0x10000, RZ ;  /* 0x00010000622b7824 */ /* 0x040fe200078e00ff */
[----:B------:R-:W-:Y:S02]  /*da70*/  LOP3.LUT R98, R98, 0xffff0000, RZ, 0xc0, !PT ;  /* 0xffff000062627812 */ /* 0x000fe400078ec0ff */
[----:B------:R-:W-:Y:S01]  /*da80*/  PRMT R96, R96, 0x5410, R49 ;  /* 0x0000541060607816 */ /* 0x000fe20000000031 */
[----:B------:R-:W-:Y:S01]  /*da90*/  IMAD.U32 R49, R88, 0x10000, RZ ;  /* 0x0001000058317824 */ /* 0x000fe200078e00ff */
[----:B------:R-:W-:-:S02]  /*daa0*/  PRMT R91, R91, 0x5410, R38 ;  /* 0x000054105b5b7816 */ /* 0x000fc40000000026 */
        /* <DEDUP_REMOVED lines=44> */
[C---:B------:R-:W-:Y:S02]  /*dd70*/  FMUL.FTZ R13, R47.reuse, R12 ;  /* 0x0000000c2f0d7220 */ /* 0x040fe40000410000 */
        /* <DEDUP_REMOVED lines=27> */
.L_x_1306:
[----:B------:R-:W-:Y:S05]  /*df30*/  BSYNC B0 ;  /* 0x0000000000007941 */ /* 0x000fea0003800000 */
.L_x_1305:
        /* <DEDUP_REMOVED lines=42> */
[----:B------:R-:W-:Y:S02]  /*e1e0*/  PRMT R80, R80, 0x5410, R31 ;  /* 0x0000541050507816 */ /* 0x000fe4000000001f */
[----:B------:R-:W-:Y:S01]  /*e1f0*/  PRMT R83, R83, 0x5410, R32 ;  /* 0x0000541053537816 */ /* 0x000fe20000000020 */
[----:B------:R-:W-:Y:S01]  /*e200*/  IMAD.U32 R41, R78, 0x10000, RZ ;  /* 0x000100004e297824 */ /* 0x000fe200078e00ff */
[----:B------:R-:W-:Y:S02]  /*e210*/  PRMT R82, R82, 0x5410, R33 ;  /* 0x0000541052527816 */ /* 0x000fe40000000021 */
[----:B------:R-:W-:-:S02]  /*e220*/  SHF.R.U32.HI R38, RZ, 0x10, R35 ;  /* 0x00000010ff267819 */ /* 0x000fc40000011623 */
[----:B------:R-:W-:Y:S01]  /*e230*/  SHF.R.U64 R34, R34, 0x10, R35 ;  /* 0x0000001022227819 */ /* 0x000fe20000001223 */
[----:B------:R-:W-:Y:S01]  /*e240*/  IMAD.U32 R35, R83, 0x10000, RZ ;  /* 0x0001000053237824 */ /* 0x000fe200078e00ff */
[----:B------:R-:W-:Y:S02]  /*e250*/  PRMT R85, R85, 0x5410, R38 ;  /* 0x0000541055557816 */ /* 0x000fe40000000026 */
        /* <DEDUP_REMOVED lines=34> */
[C---:B------:R-:W-:Y:S02]  /*e480*/  FFMA.FTZ R29, R12.reuse, R9, -R29 ;  /* 0x000000090c1d7223 */ /* 0x040fe4000001081d */
[----:B------:R-:W-:Y:S02]  /*e490*/  IMAD.U32 R28, R85, 0x10000, RZ ;  /* 0x00010000551c7824 */ /* 0x000fe400078e00ff */
[----:B------:R-:W-:Y:S02]  /*e4a0*/  FFMA.FTZ R9, R12, R41, R8 ;  /* 0x000000290c097223 */ /* 0x000fe40000010008 */
[C---:B------:R-:W-:Y:S02]  /*e4b0*/  FMUL.FTZ R8, R34.reuse, R42 ;  /* 0x0000002a22087220 */ /* 0x040fe40000410000 */
[-C--:B------:R-:W-:Y:S02]  /*e4c0*/  FMUL.FTZ R34, R34, R28.reuse ;  /* 0x0000001c22227220 */ /* 0x080fe40000410000 */
[----:B------:R-:W-:-:S02]  /*e4d0*/  FFMA.FTZ R28, R13, R28, -R8 ;  /* 0x0000001c0d1c7223 */ /* 0x000fc40000010808 */
[C---:B------:R-:W-:Y:S01]  /*e4e0*/  IMAD.U32 R12, R81.reuse, 0x10000, RZ ;  /* 0x00010000510c7824 */ /* 0x040fe200078e00ff */
[----:B------:R-:W-:Y:S01]  /*e4f0*/  LOP3.LUT R81, R81, 0xffff0000, RZ, 0xc0, !PT ;  /* 0xffff000051517812 */ /* 0x000fe200078ec0ff */
[C---:B------:R-:W-:Y:S01]  /*e500*/  IMAD.U32 R41, R87.reuse, 0x10000, RZ ;  /* 0x0001000057297824 */ /* 0x040fe200078e00ff */
[----:B------:R-:W-:Y:S01]  /*e510*/  LOP3.LUT R87, R87, 0xffff0000, RZ, 0xc0, !PT ;  /* 0xffff000057577812 */ /* 0x000fe200078ec0ff */
[C---:B------:R-:W-:Y:S02]  /*e520*/  FMUL.FTZ R8, R40.reuse, R78 ;  /* 0x0000004e28087220 */ /* 0x040fe40000410000 */
[----:B------:R-:W-:Y:S02]  /*e530*/  FFMA.FTZ R42, R13, R42, R34 ;  /* 0x0000002a0d2a7223 */ /* 0x000fe40000010022 */
[----:B------:R-:W-:Y:S02]  /*e540*/  FMUL.FTZ R40, R40, R82 ;  /* 0x0000005228287220 */ /* 0x000fe40000410000 */
[----:B------:R-:W-:-:S02]  /*e550*/  FMUL.FTZ R13, R39, R12 ;  /* 0x0000000c270d7220 */ /* 0x000fc40000410000 */
[C---:B------:R-:W-:Y:S01]  /*e560*/  IMAD.U32 R30, R14.reuse, 0x10000, RZ ;  /* 0x000100000e1e7824 */ /* 0x040fe200078e00ff */
[----:B------:R-:W-:Y:S01]  /*e570*/  LOP3.LUT R14, R14, 0xffff0000, RZ, 0xc0, !PT ;  /* 0xffff00000e0e7812 */ /* 0x000fe200078ec0ff */
[----:B------:R-:W-:Y:S01]  /*e580*/  FFMA.FTZ R82, R31, R82, -R8 ;  /* 0x000000521f527223 */ /* 0x000fe20000010808 */
[----:B------:R-:W-:Y:S01]  /*e590*/  LOP3.LUT R8, R85, 0xffff0000, RZ, 0xc0, !PT ;  /* 0xffff000055087812 */ /* 0x000fe200078ec0ff */
[-C--:B------:R-:W-:Y:S02]  /*e5a0*/  FMUL.FTZ R39, R39, R41.reuse ;  /* 0x0000002927277220 */ /* 0x080fe40000410000 */
[C---:B------:R-:W-:Y:S02]  /*e5b0*/  FFMA.FTZ R41, R30.reuse, R41, -R13 ;  /* 0x000000291e297223 */ /* 0x040fe4000001080d */
[----:B------:R-:W-:Y:S02]  /*e5c0*/  FFMA.FTZ R39, R30, R12, R39 ;  /* 0x0000000c1e277223 */ /* 0x000fe40000010027 */
[----:B------:R-:W-:-:S02]  /*e5d0*/  FMUL.FTZ R30, R38, R81 ;  /* 0x00000051261e7220 */ /* 0x000fc40000410000 */
[C---:B------:R-:W-:Y:S02]  /*e5e0*/  FMUL.FTZ R13, R11.reuse, R80 ;  /* 0x000000500b0d7220 */ /* 0x040fe40000410000 */
[-C--:B------:R-:W-:Y:S02]  /*e5f0*/  FMUL.FTZ R34, R38, R87.reuse ;  /* 0x0000005726227220 */ /* 0x080fe40000410000 */
[-C--:B------:R-:W-:Y:S02]  /*e600*/  FMUL.FTZ R12, R11, R8.reuse ;  /* 0x000000080b0c7220 */ /* 0x080fe40000410000 */
        /* <DEDUP_REMOVED lines=15> */
.L_x_1308:
[----:B------:R-:W-:Y:S05]  /*e700*/  BSYNC B0 ;  /* 0x0000000000007941 */ /* 0x000fea0003800000 */
.L_x_1307:
[----:B------:R-:W-:-:S04]  /*e710*/  IADD3 R77, R77, 0x40, RZ ;  /* 0x000000404d4d7810 */ /* 0x000fc80007ffe0ff */
[----:B------:R-:W-:-:S13]  /*e720*/  ISETP.GE.AND P0, PT, R77, c[0x0][0x27c], PT ;  /* 0x00009f004d007a0c */ /* 0x000fda0003f06270 */
[----:B------:R-:W-:Y:S05]  /*e730*/  @P0 BRA `(.L_x_1284) ;  /* 0x0000078000000947 */ /* 0x000fea0003800000 */
[----:B-1----:R-:W-:Y:S01]  /*e740*/  SHF.R.S32.HI R12, RZ, 0x1f, R77 ;  /* 0x0000001fff0c7819 */ /* 0x002fe2000001144d */
        /* <DEDUP_REMOVED lines=37> */
[----:B------:R-:W-:Y:S02]  /*e9a0*/  SHF.R.U32.HI R18, RZ, 0x10, R19 ;  /* 0x00000010ff127819 */ /* 0x000fe40000011613 */
[----:B------:R-:W-:Y:S02]  /*e9b0*/  PRMT R54, R54, 0x5410, R23 ;  /* 0x0000541036367816 */ /* 0x000fe40000000017 */
[----:B------:R-:W-:Y:S02]  /*e9c0*/  PRMT R66, R66, 0x5410, R31 ;  /* 0x0000541042427816 */ /* 0x000fe4000000001f */
[----:B------:R-:W-:-:S02]  /*e9d0*/  PRMT R76, R76, 0x5410, R21 ;  /* 0x000054104c4c7816 */ /* 0x000fc40000000015 */
[----:B------:R-:W-:Y:S01]  /*e9e0*/  PRMT R65, R65, 0x5410, R20 ;  /* 0x0000541041417816 */ /* 0x000fe20000000014 */
[C---:B------:R-:W-:Y:S01]  /*e9f0*/  IMAD.U32 R23, R66.reuse, 0x10000, RZ ;  /* 0x0001000042177824 */ /* 0x040fe200078e00ff */
[----:B------:R-:W-:Y:S02]  /*ea00*/  LOP3.LUT R66, R66, 0xffff0000, RZ, 0xc0, !PT ;  /* 0xffff000042427812 */ /* 0x000fe400078ec0ff */
[----:B------:R-:W-:Y:S01]  /*ea10*/  PRMT R64, R64, 0x5410, R33 ;  /* 0x0000541040407816 */ /* 0x000fe20000000021 */
[C---:B------:R-:W-:Y:S01]  /*ea20*/  IMAD.U32 R33, R52.reuse, 0x10000, RZ ;  /* 0x0001000034217824 */ /* 0x040fe200078e00ff */
        /* <DEDUP_REMOVED lines=73> */
.L_x_1284:
[----:B------:R-:W-:Y:S05]  /*eec0*/  BSYNC B2 ;  /* 0x0000000000027941 */ /* 0x000fea0003800000 */
.L_x_1266:
[----:B------:R-:W-:-:S04]  /*eed0*/  DEPBAR.LE SB0, 0x2 ;  /* 0x000080800000791a */ /* 0x000fc80000000000 */
[----:B------:R-:W-:Y:S01]  /*eee0*/  IADD3 R217, R95, -0x2, RZ ;  /* 0xfffffffe5fd97810 */ /* 0x000fe20007ffe0ff */
[----:B-1----:R-:W-:Y:S01]  /*eef0*/  IMAD.SHL.U32 R36, R0, 0x2, RZ ;  /* 0x0000000200247824 */ /* 0x002fe200078e00ff */
[----:B------:R-:W-:Y:S01]  /*ef00*/  BAR.SYNC.DEFER_BLOCKING 0x0 ;  /* 0x0000000000007b1d */ /* 0x000fe20000010000 */
[----:B------:R-:W-:Y:S01]  /*ef10*/  IMAD.SHL.U32 R187, R5, 0x2, RZ ;  /* 0x0000000205bb7824 */ /* 0x000fe200078e00ff */
[----:B------:R-:W-:Y:S01]  /*ef20*/  @P2 SHF.R.S32.HI R8, RZ, 0x1f, R217 ;  /* 0x0000001fff082819 */ /* 0x000fe200000114d9 */
[----:B------:R-:W-:Y:S01]  /*ef30*/  @P2 IMAD R26, R26, R217, RZ ;  /* 0x000000d91a1a2224 */ /* 0x000fe200078e02ff */
[----:B------:R-:W-:Y:S01]  /*ef40*/  LEA R189, R0, 0x18100, 0x1 ;  /* 0x0001810000bd7811 */ /* 0x000fe200078e08ff */
[----:B------:R-:W-:Y:S01]  /*ef50*/  @P2 IMAD.WIDE.U32 R10, R217, R27, R208 ;  /* 0x0000001bd90a2225 */ /* 0x000fe200078e00d0 */
[----:B------:R-:W-:Y:S01]  /*ef60*/  LEA.HI R6, R6, R89, RZ, 0x2 ;  /* 0x0000005906067211 */ /* 0x000fe200078f10ff */
[----:B------:R-:W-:Y:S01]  /*ef70*/  UMOV UR5, 0x1 ;  /* 0x0000000100057882 */ /* 0x000fe20000000000 */
[----:B------:R-:W-:Y:S01]  /*ef80*/  LOP3.LUT R84, R84, 0xffffffe0, RZ, 0xc0, !PT ;  /* 0xffffffe054547812 */ /* 0x000fe200078ec0ff */
[----:B------:R-:W-:Y:S01]  /*ef90*/  @P2 IMAD R8, R8, R27, R26 ;  /* 0x0000001b08082224 */ /* 0x000fe200078e021a */
[----:B------:R-:W-:Y:S01]  /*efa0*/  @P2 LEA R34, P0, R10, c[0x0][0x1f8], 0x1 ;  /* 0x00007e000a222a11 */ /* 0x000fe200078008ff */
[----:B------:R-:W-:-:S02]  /*efb0*/  IMAD.MOV.U32 R188, RZ, RZ, 0x20 ;  /* 0x00000020ffbc7424 */ /* 0x000fc400078e00ff */
[----:B------:R-:W-:Y:S02]  /*efc0*/  @P2 IMAD.IADD R8, R11, 0x1, R8 ;  /* 0x000000010b082824 */ /* 0x000fe400078e0208 */
[----:B------:R-:W-:Y:S02]  /*efd0*/  IMAD.SHL.U32 R186, R2, 0x2, RZ ;  /* 0x0000000202ba7824 */ /* 0x000fe400078e00ff */
[----:B------:R-:W-:Y:S01]  /*efe0*/  IMAD.MOV.U32 R0, RZ, RZ, 0x40 ;  /* 0x00000040ff007424 */ /* 0x000fe200078e00ff */
[----:B------:R-:W-:Y:S01]  /*eff0*/  @P2 LEA.HI.X R35, R10, c[0x0][0x1fc], R8, 0x1, P0 ;  /* 0x00007f000a232a11 */ /* 0x000fe200000f0c08 */
[----:B------:R-:W-:Y:S01]  /*f000*/  IMAD.IADD R5, R189, 0x1, R186 ;  /* 0x00000001bd057824 */ /* 0x000fe200078e02ba */
[----:B------:R-:W-:Y:S01]  /*f010*/  @P2 IADD3 R32, P0, R25, R34, RZ ;  /* 0x0000002219202210 */ /* 0x000fe20007f1e0ff */
[----:B------:R-:W-:Y:S01]  /*f020*/  IMAD R185, R4, 0x2, R189 ;  /* 0x0000000204b97824 */ /* 0x000fe200078e02bd */
[----:B------:R-:W-:Y:S01]  /*f030*/  SEL R191, R0, 0xffffffc0, !P1 ;  /* 0xffffffc000bf7807 */ /* 0x000fe20004800000 */
[----:B------:R-:W-:Y:S01]  /*f040*/  IMAD R184, R4, 0x2, R5 ;  /* 0x0000000204b87824 */ /* 0x000fe200078e0205 */
[----:B------:R-:W-:Y:S01]  /*f050*/  LDSM.16.M88.4 R36, [R36+0x18100] ;  /* 0x018100002424783b */ /* 0x000fe20000000200 */
[----:B------:R-:W-:Y:S01]  /*f060*/  @P2 IMAD.X R33, R24, 0x1, R35, P0 ;  /* 0x0000000118212824 */ /* 0x000fe200000e0623 */
[----:B------:R-:W-:Y:S01]  /*f070*/  LOP3.LUT P0, RZ, R219, 0x2, RZ, 0xc0, !PT ;  /* 0x00000002dbff7812 */ /* 0x000fe2000780c0ff */
[----:B------:R-:W-:Y:S01]  /*f080*/  IMAD.IADD R85, R187, 0x1, R191 ;  /* 0x00000001bb557824 */ /* 0x000fe200078e02bf */
[----:B------:R-:W1:Y:S01]  /*f090*/  LDSM.16.M88.4 R16, [R187+0xc100] ;  /* 0x00c10000bb10783b */ /* 0x000e620000000200 */
[----:B------:R-:W-:Y:S01]  /*f0a0*/  IMAD.SHL.U32 R135, R3, 0x2, RZ ;  /* 0x0000000203877824 */ /* 0x000fe200078e00ff */
[----:B------:R-:W-:-:S02]  /*f0b0*/  SEL R188, R188, 0xffffffe0, !P0 ;  /* 0xffffffe0bcbc7807 */ /* 0x000fc40004000000 */
[----:B------:R-:W2:Y:S01]  /*f0c0*/  LDSM.16.M88.4 R60, [R187+0xc900] ;  /* 0x00c90000bb3c783b */ /* 0x000ea20000000200 */
[--C-:B------:R-:W-:Y:S02]  /*f0d0*/  IMAD R134, R4, 0x2, R135.reuse ;  /* 0x0000000204867824 */ /* 0x100fe400078e0287 */
[----:B------:R-:W-:Y:S01]  /*f0e0*/  IMAD.IADD R2, R187, 0x1, R188 ;  /* 0x00000001bb027824 */ /* 0x000fe200078e02bc */
[----:B------:R-:W-:Y:S01]  /*f0f0*/  LDSM.16.M88.4 R44, [R5] ;  /* 0x00000000052c783b */ /* 0x000fe20000000200 */
[C---:B------:R-:W-:Y:S02]  /*f100*/  IMAD.IADD R165, R186.reuse, 0x1, R134 ;  /* 0x00000001baa57824 */ /* 0x040fe400078e0286 */
[----:B------:R-:W-:Y:S01]  /*f110*/  IMAD.IADD R0, R191, 0x1, R2 ;  /* 0x00000001bf007824 */ /* 0x000fe200078e0202 */
[----:B------:R-:W3:Y:S01]  /*f120*/  LDSM.16.M88.4 R8, [R2+0xc100] ;  /* 0x00c100000208783b */ /* 0x000ee20000000200 */
[----:B------:R-:W-:-:S03]  /*f130*/  IMAD.IADD R173, R186, 0x1, R135 ;  /* 0x00000001baad7824 */ /* 0x000fc600078e0287 */
[----:B------:R-:W5:Y:S01]  /*f140*/  LDSM.16.M88.4 R52, [R187+0xd100] ;  /* 0x00d10000bb34783b */ /* 0x000f620000000200 */
[----:B------:R-:W-:-:S03]  /*f150*/  IMAD R4, R4, 0x2, R173 ;  /* 0x0000000204047824 */ /* 0x000fc600078e02ad */
[----:B------:R-:W4:Y:S04]  /*f160*/  LDSM.16.M88.4 R28, [R187+0xd900] ;  /* 0x00d90000bb1c783b */ /* 0x000f280000000200 */
[----:B------:R-:W-:Y:S04]  /*f170*/  LDSM.16.M88.4 R76, [R2+0xc900] ;  /* 0x00c90000024c783b */ /* 0x000fe80000000200 */
[----:B------:R-:W-:Y:S04]  /*f180*/  LDSM.16.M88.4 R72, [R2+0xd100] ;  /* 0x00d100000248783b */ /* 0x000fe80000000200 */
[----:B------:R-:W-:Y:S04]  /*f190*/  LDSM.16.M88.4 R68, [R2+0xd900] ;  /* 0x00d900000244783b */ /* 0x000fe80000000200 */
[----:B------:R-:W-:Y:S01]  /*f1a0*/  @!PT LDS RZ, [RZ] ;  /* 0x00000000fffff984 */ /* 0x000fe20000000800 */
[----:B------:R-:W-:Y:S01]  /*f1b0*/  @!PT LDS RZ, [RZ] ;  /* 0x00000000fffff984 */ /* 0x000fe20000000800 */
[----:B------:R-:W-:Y:S01]  /*f1c0*/  @!PT LDS RZ, [RZ] ;  /* 0x00000000fffff984 */ /* 0x000fe20000000800 */
[----:B------:R3:W-:Y:S01]  /*f1d0*/  @P2 LDGSTS.E.BYPASS.LTC128B.128 [R132+0x6100], [R34.64], !P6 ;  /* 0x0610000022842fae */ /* 0x0007e2000f101d46 */
[C---:B-1--4-:R-:W-:Y:S03]  /*f1e0*/  HMMA.16816.F32.BF16 R20, R36.reuse, R16, RZ ;  /* 0x000000102414723c */ /* 0x052fe600000418ff */
[----:B------:R1:W-:Y:S04]  /*f1f0*/  @P2 LDGSTS.E.BYPASS.LTC128B.128 [R132+0x8100], [R34.64+0x80], !P5 ;  /* 0x0810008022842fae */ /* 0x0003e8000e901d46 */
[----:B------:R1:W-:Y:S01]  /*f200*/  @P2 LDGSTS.E.BYPASS.LTC128B.128 [R132+0xa100], [R34.64+0x100], !P4 ;  /* 0x0a10010022842fae */ /* 0x0003e2000e101d46 */
[C---:B------:R-:W-:Y:S03]  /*f210*/  HMMA.16816.F32.BF16 R16, R36.reuse, R18, RZ ;  /* 0x000000122410723c */ /* 0x040fe600000418ff */
[----:B------:R1:W-:Y:S04]  /*f220*/  @P2 LDGSTS.E.BYPASS.LTC128B.128 [R132+0x7100], [R32.64], !P6 ;  /* 0x0710000020842fae */ /* 0x0003e8000f101d46 */
[----:B------:R1:W-:Y:S01]  /*f230*/  @P2 LDGSTS.E.BYPASS.LTC128B.128 [R132+0x9100], [R32.64+0x80], !P5 ;  /* 0x0910008020842fae */ /* 0x0003e2000e901d46 */
[----:B--2---:R-:W-:Y:S03]  /*f240*/  HMMA.16816.F32.BF16 R64, R36, R60, RZ ;  /* 0x0000003c2440723c */ /* 0x004fe600000418ff */
[----:B------:R1:W-:Y:S04]  /*f250*/  @P2 LDGSTS.E.BYPASS.LTC128B.128 [R132+0xb100], [R32.64+0x100], !P4 ;  /* 0x0b10010020842fae */ /* 0x0003e8000e101d46 */
[----:B------:R-:W-:Y:S01]  /*f260*/  LDSM.16.M88.4 R24, [R185] ;  /* 0x00000000b918783b */ /* 0x000fe20000000200 */
[----:B---3--:R-:W-:Y:S03]  /*f270*/  HMMA.16816.F32.BF16 R20, R44, R8, R20 ;  /* 0x000000082c14723c */ /* 0x008fe60000041814 */
[----:B------:R-:W2:Y:S04]  /*f280*/  LDSM.16.M88.4 R12, [R85+0xc100] ;  /* 0x00c10000550c783b */ /* 0x000ea80000000200 */
[----:B------:R-:W-:Y:S01]  /*f290*/  LDSM.16.M88.4 R40, [R184] ;  /* 0x00000000b828783b */ /* 0x000fe20000000200 */
[----:B------:R-:W-:Y:S03]  /*f2a0*/  HMMA.16816.F32.BF16 R60, R36, R62, RZ ;  /* 0x0000003e243c723c */ /* 0x000fe600000418ff */
[----:B------:R-:W-:Y:S04]  /*f2b0*/  LDSM.16.M88.4 R80, [R85+0xc900] ;  /* 0x00c900005550783b */ /* 0x000fe80000000200 */
[----:B------:R-:W0:Y:S01]  /*f2c0*/  LDGDEPBAR ;  /* 0x00000000000079af */ /* 0x000e220000000000 */
[----:B------:R-:W-:Y:S03]  /*f2d0*/  HMMA.16816.F32.BF16 R16, R44, R10, R16 ;  /* 0x0000000a2c10723c */ /* 0x000fe60000041810 */
[----:B------:R-:W3:Y:S04]  /*f2e0*/  LDSM.16.M88.4 R8, [R0+0xc100] ;  /* 0x00c100000008783b */ /* 0x000ee80000000200 */
[----:B-1----:R-:W1:Y:S01]  /*f2f0*/  LDSM.16.M88.4 R32, [R85+0xd100] ;  /* 0x00d100005520783b */ /* 0x002e620000000200 */
[C---:B-----5:R-:W-:Y:S08]  /*f300*/  HMMA.16816.F32.BF16 R56, R36.reuse, R52, RZ ;  /* 0x000000342438723c */ /* 0x060ff000000418ff */
[C---:B------:R-:W-:Y:S08]  /*f310*/  HMMA.16816.F32.BF16 R52, R36.reuse, R54, RZ ;  /* 0x000000362434723c */ /* 0x040ff000000418ff */
[C---:B------:R-:W-:Y:S08]  /*f320*/  HMMA.16816.F32.BF16 R48, R36.reuse, R28, RZ ;  /* 0x0000001c2430723c */ /* 0x040ff000000418ff */
[----:B------:R-:W-:Y:S01]  /*f330*/  HMMA.16816.F32.BF16 R36, R36, R30, RZ ;  /* 0x0000001e2424723c */ /* 0x000fe200000418ff */
[----:B------:R-:W4:Y:S07]  /*f340*/  LDSM.16.M88.4 R28, [R85+0xd900] ;  /* 0x00d90000551c783b */ /* 0x000f2e0000000200 */
[----:B--2---:R-:W-:Y:S08]  /*f350*/  HMMA.16816.F32.BF16 R20, R24, R12, R20 ;  /* 0x0000000c1814723c */ /* 0x004ff00000041814 */
[C---:B------:R-:W-:Y:S08]  /*f360*/  HMMA.16816.F32.BF16 R64, R44.reuse, R76, R64 ;  /* 0x0000004c2c40723c */ /* 0x040ff00000041840 */
[----:B------:R-:W-:Y:S01]  /*f370*/  HMMA.16816.F32.BF16 R60, R44, R78, R60 ;  /* 0x0000004e2c3c723c */ /* 0x000fe2000004183c */
        /* <DEDUP_REMOVED lines=8> */
[----:B------:R-:W2:Y:S04]  /*f400*/  LDSM.16.M88.4 R36, [R187+0xe100] ;  /* 0x00e10000bb24783b */ /* 0x000ea80000000200 */
[----:B------:R-:W5:Y:S03]  /*f410*/  LDSM.16.M88.4 R68, [R0+0xd900] ;  /* 0x00d900000044783b */ /* 0x000f660000000200 */
[----:B---3--:R-:W-:Y:S08]  /*f420*/  HMMA.16816.F32.BF16 R20, R40, R8, R20 ;  /* 0x000000082814723c */ /* 0x008ff00000041814 */
[C---:B------:R-:W-:Y:S08]  /*f430*/  HMMA.16816.F32.BF16 R64, R24.reuse, R80, R64 ;  /* 0x000000501840723c */ /* 0x040ff00000041840 */
[----:B------:R-:W-:Y:S01]  /*f440*/  HMMA.16816.F32.BF16 R60, R24, R82, R60 ;  /* 0x00000052183c723c */ /* 0x000fe2000004183c */
[----:B------:R-:W-:Y:S07]  /*f450*/  LDSM.16.M88.4 R80, [R5+0x4000] ;  /* 0x004000000550783b */ /* 0x000fee0000000200 */
[----:B------:R-:W-:Y:S01]  /*f460*/  HMMA.16816.F32.BF16 R16, R40, R10, R16 ;  /* 0x0000000a2810723c */ /* 0x000fe20000041810 */
[----:B------:R-:W3:Y:S07]  /*f470*/  LDSM.16.M88.4 R8, [R2+0xe100] ;  /* 0x00e100000208783b */ /* 0x000eee0000000200 */
[C---:B-1----:R-:W-:Y:S08]  /*f480*/  HMMA.16816.F32.BF16 R56, R24.reuse, R32, R56 ;  /* 0x000000201838723c */ /* 0x042ff00000041838 */
[C---:B------:R-:W-:Y:S01]  /*f490*/  HMMA.16816.F32.BF16 R52, R24.reuse, R34, R52 ;  /* 0x000000221834723c */ /* 0x040fe20000041834 */
[----:B------:R-:W1:Y:S07]  /*f4a0*/  LDSM.16.M88.4 R32, [R187+0xe900] ;  /* 0x00e90000bb20783b */ /* 0x000e6e0000000200 */
[C---:B----4-:R-:W-:Y:S08]  /*f4b0*/  HMMA.16816.F32.BF16 R48, R24.reuse, R28, R48 ;  /* 0x0000001c1830723c */ /* 0x050ff00000041830 */
[----:B------:R-:W-:Y:S01]  /*f4c0*/  HMMA.16816.F32.BF16 R44, R24, R30, R44 ;  /* 0x0000001e182c723c */ /* 0x000fe2000004182c */
[----:B------:R-:W4:Y:S04]  /*f4d0*/  LDSM.16.M88.4 R28, [R187+0xf100] ;  /* 0x00f10000bb1c783b */ /* 0x000f280000000200 */
[----:B------:R-:W1:Y:S03]  /*f4e0*/  LDSM.16.M88.4 R24, [R187+0xf900] ;  /* 0x00f90000bb18783b */ /* 0x000e660000000200 */
        /* <DEDUP_REMOVED lines=9> */
[C---:B-----5:R-:W-:Y:S08]  /*f580*/  HMMA.16816.F32.BF16 R48, R40.reuse, R68, R48 ;  /* 0x000000442830723c */ /* 0x060ff00000041830 */
[----:B------:R-:W-:Y:S01]  /*f590*/  HMMA.16816.F32.BF16 R44, R40, R70, R44 ;  /* 0x00000046282c723c */ /* 0x000fe2000004182c */
[----:B------:R-:W2:Y:S04]  /*f5a0*/  LDSM.16.M88.4 R40, [R185+0x4000] ;  /* 0x00400000b928783b */ /* 0x000ea80000000200 */
[----:B------:R-:W5:Y:S03]  /*f5b0*/  LDSM.16.M88.4 R68, [R2+0xf900] ;  /* 0x00f900000244783b */ /* 0x000f660000000200 */
[----:B---3--:R-:W-:Y:S08]  /*f5c0*/  HMMA.16816.F32.BF16 R20, R80, R8, R20 ;  /* 0x000000085014723c */ /* 0x008ff00000041814 */
[C---:B-1----:R-:W-:Y:S08]  /*f5d0*/  HMMA.16816.F32.BF16 R64, R12.reuse, R32, R64 ;  /* 0x000000200c40723c */ /* 0x042ff00000041840 */
[----:B------:R-:W-:Y:S01]  /*f5e0*/  HMMA.16816.F32.BF16 R60, R12, R34, R60 ;  /* 0x000000220c3c723c */ /* 0x000fe2000004183c */
[----:B------:R-:W-:Y:S07]  /*f5f0*/  LDSM.16.M88.4 R32, [R85+0xe900] ;  /* 0x00e900005520783b */ /* 0x000fee0000000200 */
[----:B------:R-:W-:Y:S01]  /*f600*/  HMMA.16816.F32.BF16 R16, R80, R10, R16 ;  /* 0x0000000a5010723c */ /* 0x000fe20000041810 */
[----:B------:R-:W-:Y:S07]  /*f610*/  LDSM.16.M88.4 R8, [R0+0xe100] ;  /* 0x00e100000008783b */ /* 0x000fee0000000200 */
[C---:B----4-:R-:W-:Y:S08]  /*f620*/  HMMA.16816.F32.BF16 R56, R12.reuse, R28, R56 ;  /* 0x0000001c0c38723c */ /* 0x050ff00000041838 */
[C---:B------:R-:W-:Y:S01]  /*f630*/  HMMA.16816.F32.BF16 R52, R12.reuse, R30, R52 ;  /* 0x0000001e0c34723c */ /* 0x040fe20000041834 */
[----:B------:R-:W-:Y:S07]  /*f640*/  LDSM.16.M88.4 R28, [R85+0xf100] ;  /* 0x00f10000551c783b */ /* 0x000fee0000000200 */
[C---:B------:R-:W-:Y:S08]  /*f650*/  HMMA.16816.F32.BF16 R48, R12.reuse, R24, R48 ;  /* 0x000000180c30723c */ /* 0x040ff00000041830 */
[----:B------:R-:W-:Y:S01]  /*f660*/  HMMA.16816.F32.BF16 R44, R12, R26, R44 ;  /* 0x0000001a0c2c723c */ /* 0x000fe2000004182c */
[----:B------:R-:W1:Y:S04]  /*f670*/  LDSM.16.M88.4 R12, [R184+0x4000] ;  /* 0x00400000b80c783b */ /* 0x000e680000000200 */
[----:B------:R-:W3:Y:S03]  /*f680*/  LDSM.16.M88.4 R24, [R85+0xf900] ;  /* 0x00f900005518783b */ /* 0x000ee60000000200 */
[----:B--2---:R-:W-:Y:S08]  /*f690*/  HMMA.16816.F32.BF16 R20, R40, R36, R20 ;  /* 0x000000242814723c */ /* 0x004ff00000041814 */
[C---:B------:R-:W-:Y:S08]  /*f6a0*/  HMMA.16816.F32.BF16 R64, R80.reuse, R76, R64 ;  /* 0x0000004c5040723c */ /* 0x040ff00000041840 */
[----:B------:R-:W-:Y:S08]  /*f6b0*/  HMMA.16816.F32.BF16 R60, R80, R78, R60 ;  /* 0x0000004e503c723c */ /* 0x000ff0000004183c */
[----:B------:R-:W-:Y:S01]  /*f6c0*/  HMMA.16816.F32.BF16 R76, R40, R38, R16 ;  /* 0x00000026284c723c */ /* 0x000fe20000041810 */
[----:B------:R-:W-:Y:S04]  /*f6d0*/  LDSM.16.M88.4 R36, [R189+0x8000] ;  /* 0x00800000bd24783b */ /* 0x000fe80000000200 */
[----:B------:R-:W2:Y:S03]  /*f6e0*/  LDSM.16.M88.4 R16, [R187+0x10100] ;  /* 0x01010000bb10783b */ /* 0x000ea60000000200 */
[C---:B------:R-:W-:Y:S08]  /*f6f0*/  HMMA.16816.F32.BF16 R56, R80.reuse, R72, R56 ;  /* 0x000000485038723c */ /* 0x040ff00000041838 */
[C---:B------:R-:W-:Y:S01]  /*f700*/  HMMA.16816.F32.BF16 R52, R80.reuse, R74, R52 ;  /* 0x0000004a5034723c */ /* 0x040fe20000041834 */
[----:B------:R-:W4:Y:S07]  /*f710*/  LDSM.16.M88.4 R72, [R0+0xe900] ;  /* 0x00e900000048783b */ /* 0x000f2e0000000200 */
[C---:B-----5:R-:W-:Y:S08]  /*f720*/  HMMA.16816.F32.BF16 R48, R80.reuse, R68, R48 ;  /* 0x000000445030723c */ /* 0x060ff00000041830 */
[----:B------:R-:W-:Y:S01]  /*f730*/  HMMA.16816.F32.BF16 R44, R80, R70, R44 ;  /* 0x00000046502c723c */ /* 0x000fe2000004182c */
[----:B------:R-:W5:Y:S07]  /*f740*/  LDSM.16.M88.4 R68, [R0+0xf100] ;  /* 0x00f100000044783b */ /* 0x000f6e0000000200 */
[----:B-1----:R-:W-:Y:S08]  /*f750*/  HMMA.16816.F32.BF16 R20, R12, R8, R20 ;  /* 0x000000080c14723c */ /* 0x002ff00000041814 */
        /* <DEDUP_REMOVED lines=8> */
[C---:B---3--:R-:W-:Y:S08]  /*f7e0*/  HMMA.16816.F32.BF16 R48, R40.reuse, R24, R48 ;  /* 0x000000182830723c */ /* 0x048ff00000041830 */
[----:B------:R-:W-:Y:S01]  /*f7f0*/  HMMA.16816.F32.BF16 R44, R40, R26, R44 ;  /* 0x0000001a282c723c */ /* 0x000fe2000004182c */
[----:B------:R-:W1:Y:S04]  /*f800*/  LDSM.16.M88.4 R24, [R2+0x10100] ;  /* 0x010100000218783b */ /* 0x000e680000000200 */
[----:B------:R-:W-:Y:S03]  /*f810*/  LDSM.16.M88.4 R40, [R185+0x8000] ;  /* 0x00800000b928783b */ /* 0x000fe60000000200 */
[----:B--2---:R-:W-:Y:S08]  /*f820*/  HMMA.16816.F32.BF16 R20, R36, R16, R20 ;  /* 0x000000102414723c */ /* 0x004ff00000041814 */
[C---:B----4-:R-:W-:Y:S08]  /*f830*/  HMMA.16816.F32.BF16 R64, R12.reuse, R72, R64 ;  /* 0x000000480c40723c */ /* 0x050ff00000041840 */
[----:B------:R-:W-:Y:S01]  /*f840*/  HMMA.16816.F32.BF16 R60, R12, R74, R60 ;  /* 0x0000004a0c3c723c */ /* 0x000fe2000004183c */
[----:B------:R-:W-:Y:S07]  /*f850*/  LDSM.16.M88.4 R72, [R187+0x11100] ;  /* 0x01110000bb48783b */ /* 0x000fee0000000200 */
[----:B------:R-:W-:Y:S01]  /*f860*/  HMMA.16816.F32.BF16 R76, R36, R18, R76 ;  /* 0x00000012244c723c */ /* 0x000fe2000004184c */
[----:B------:R-:W-:Y:S07]  /*f870*/  LDSM.16.M88.4 R16, [R2+0x10900] ;  /* 0x010900000210783b */ /* 0x000fee0000000200 */
[C---:B-----5:R-:W-:Y:S08]  /*f880*/  HMMA.16816.F32.BF16 R56, R12.reuse, R68, R56 ;  /* 0x000000440c38723c */ /* 0x060ff00000041838 */
[----:B------:R-:W-:Y:S01]  /*f890*/  HMMA.16816.F32.BF16 R68, R12, R70, R52 ;  /* 0x000000460c44723c */ /* 0x000fe20000041834 */
[----:B------:R-:W2:Y:S07]  /*f8a0*/  LDSM.16.M88.4 R52, [R85+0x10100] ;  /* 0x010100005534783b */ /* 0x000eae0000000200 */
[----:B-1----:R-:W-:Y:S08]  /*f8b0*/  HMMA.16816.F32.BF16 R20, R32, R24, R20 ;  /* 0x000000182014723c */ /* 0x002ff00000041814 */
[C---:B------:R-:W-:Y:S08]  /*f8c0*/  HMMA.16816.F32.BF16 R64, R36.reuse, R8, R64 ;  /* 0x000000082440723c */ /* 0x040ff00000041840 */
[----:B------:R-:W-:Y:S01]  /*f8d0*/  HMMA.16816.F32.BF16 R60, R36, R10, R60 ;  /* 0x0000000a243c723c */ /* 0x000fe2000004183c */
[----:B------:R-:W-:Y:S07]  /*f8e0*/  LDSM.16.M88.4 R8, [R85+0x10900] ;  /* 0x010900005508783b */ /* 0x000fee0000000200 */
[----:B------:R-:W-:Y:S01]  /*f8f0*/  HMMA.16816.F32.BF16 R76, R32, R26, R76 ;  /* 0x0000001a204c723c */ /* 0x000fe2000004184c */
[----:B------:R-:W-:Y:S07]  /*f900*/  LDSM.16.M88.4 R24, [R187+0x11900] ;  /* 0x01190000bb18783b */ /* 0x000fee0000000200 */
[C---:B------:R-:W-:Y:S08]  /*f910*/  HMMA.16816.F32.BF16 R48, R12.reuse, R28, R48 ;  /* 0x0000001c0c30723c */ /* 0x040ff00000041830 */
[----:B------:R-:W-:Y:S01]  /*f920*/  HMMA.16816.F32.BF16 R44, R12, R30, R44 ;  /* 0x0000001e0c2c723c */ /* 0x000fe2000004182c */
[----:B------:R-:W-:Y:S04]  /*f930*/  LDSM.16.M88.4 R12, [R184+0x8000] ;  /* 0x00800000b80c783b */ /* 0x000fe80000000200 */
[----:B------:R-:W1:Y:S03]  /*f940*/  LDSM.16.M88.4 R28, [R0+0x10100] ;  /* 0x01010000001c783b */ /* 0x000e660000000200 */
[----:B--2---:R-:W-:Y:S08]  /*f950*/  HMMA.16816.F32.BF16 R20, R40, R52, R20 ;  /* 0x000000342814723c */ /* 0x004ff00000041814 */
[C---:B------:R-:W-:Y:S08]  /*f960*/  HMMA.16816.F32.BF16 R64, R32.reuse, R16, R64 ;  /* 0x000000102040723c */ /* 0x040ff00000041840 */
[----:B------:R-:W-:Y:S01]  /*f970*/  HMMA.16816.F32.BF16 R60, R32, R18, R60 ;  /* 0x00000012203c723c */ /* 0x000fe2000004183c */
[----:B------:R-:W2:Y:S07]  /*f980*/  LDSM.16.M88.4 R16, [R2+0x11100] ;  /* 0x011100000210783b */ /* 0x000eae0000000200 */
[----:B------:R-:W-:Y:S01]  /*f990*/  HMMA.16816.F32.BF16 R76, R40, R54, R76 ;  /* 0x00000036284c723c */ /* 0x000fe2000004184c */
[----:B------:R-:W-:Y:S07]  /*f9a0*/  LDSM.16.M88.4 R52, [R0+0x10900] ;  /* 0x010900000034783b */ /* 0x000fee0000000200 */
[----:B------:R-:W-:Y:S08]  /*f9b0*/  HMMA.16816.F32.BF16 R56, R36, R72, R56 ;  /* 0x000000482438723c */ /* 0x000ff00000041838 */
[----:B-1----:R-:W-:Y:S08]  /*f9c0*/  HMMA.16816.F32.BF16 R20, R12, R28, R20 ;  /* 0x0000001c0c14723c */ /* 0x002ff00000041814 */
[C---:B------:R-:W-:Y:S08]  /*f9d0*/  HMMA.16816.F32.BF16 R64, R40.reuse, R8, R64 ;  /* 0x000000082840723c */ /* 0x040ff00000041840 */
[----:B------:R-:W-:Y:S01]  /*f9e0*/  HMMA.16816.F32.BF16 R60, R40, R10, R60 ;  /* 0x0000000a283c723c */ /* 0x000fe2000004183c */
[----:B------:R-:W1:Y:S07]  /*f9f0*/  LDSM.16.M88.4 R8, [R85+0x11100] ;  /* 0x011100005508783b */ /* 0x000e6e0000000200 */
[----:B------:R-:W-:Y:S01]  /*fa00*/  HMMA.16816.F32.BF16 R76, R12, R30, R76 ;  /* 0x0000001e0c4c723c */ /* 0x000fe2000004184c */
[----:B------:R3:W4:Y:S01]  /*fa10*/  LDSM.16.M88.4 R28, [R2+0x11900] ;  /* 0x01190000021c783b */ /* 0x0007220000000200 */
[----:B------:R-:W-:-:S02]  /*fa20*/  FMUL.FTZ R21, R21, c[0x0][0x320] ;  /* 0x0000c80015157a20 */ /* 0x000fc40000410000 */
[----:B------:R-:W-:Y:S02]  /*fa30*/  FMUL.FTZ R22, R22, c[0x0][0x320] ;  /* 0x0000c80016167a20 */ /* 0x000fe40000410000 */
[----:B------:R-:W-:Y:S02]  /*fa40*/  FMUL.FTZ R5, R20, c[0x0][0x320] ;  /* 0x0000c80014057a20 */ /* 0x000fe40000410000 */
[----:B------:R-:W-:Y:S04]  /*fa50*/  HMMA.16816.F32.BF16 R68, R36, R74, R68 ;  /* 0x0000004a2444723c */ /* 0x000fe80000041844 */
[----:B------:R-:W5:Y:S04]  /*fa60*/  MUFU.TANH R5, R5 ;  /* 0x0000000500057308 */ /* 0x000f680000002400 */
[----:B--2---:R-:W-:Y:S08]  /*fa70*/  HMMA.16816.F32.BF16 R56, R32, R16, R56 ;  /* 0x000000102038723c */ /* 0x004ff00000041838 */
[----:B------:R-:W-:Y:S01]  /*fa80*/  HMMA.16816.F32.BF16 R48, R36, R24, R48 ;  /* 0x000000182430723c */ /* 0x000fe20000041830 */
[----:B------:R-:W2:Y:S01]  /*fa90*/  MUFU.TANH R25, R21 ;  /* 0x0000001500197308 */ /* 0x000ea20000002400 */
[----:B---3--:R-:W-:-:S06]  /*faa0*/  FMUL.FTZ R2, R78, c[0x0][0x320] ;  /* 0x0000c8004e027a20 */ /* 0x008fcc0000410000 */
[----:B------:R-:W-:Y:S01]  /*fab0*/  HMMA.16816.F32.BF16 R44, R36, R26, R44 ;  /* 0x0000001a242c723c */ /* 0x000fe2000004182c */
[----:B------:R3:W-:Y:S06]  /*fac0*/  MUFU.TANH R24, R22 ;  /* 0x0000001600187308 */ /* 0x0007ec0000002400 */
[----:B------:R-:W-:Y:S01]  /*fad0*/  FMUL.FTZ R37, R23, c[0x0][0x320] ;  /* 0x0000c80017257a20 */ /* 0x000fe20000410000 */
[----:B------:R-:W-:Y:S01]  /*fae0*/  HMMA.16816.F32.BF16 R68, R32, R18, R68 ;  /* 0x000000122044723c */ /* 0x000fe20000041844 */
[----:B------:R-:W2:Y:S01]  /*faf0*/  LDSM.16.M88.4 R16, [R0+0x11100] ;  /* 0x011100000010783b */ /* 0x000ea20000000200 */
[----:B------:R-:W-:Y:S01]  /*fb00*/  FMUL.FTZ R26, R76, c[0x0][0x320] ;  /* 0x0000c8004c1a7a20 */ /* 0x000fe20000410000 */
[----:B------:R-:W-:Y:S01]  /*fb10*/  MUFU.TANH R2, R2 ;  /* 0x0000000200027308 */ /* 0x000fe20000002400 */
[----:B------:R-:W-:-:S02]  /*fb20*/  FMUL.FTZ R27, R77, c[0x0][0x320] ;  /* 0x0000c8004d1b7a20 */ /* 0x000fc40000410000 */
[----:B------:R-:W-:Y:S02]  /*fb30*/  FMUL.FTZ R36, R79, c[0x0][0x320] ;  /* 0x0000c8004f247a20 */ /* 0x000fe40000410000 */
[----:B-1----:R-:W-:Y:S01]  /*fb40*/  HMMA.16816.F32.BF16 R56, R40, R8, R56 ;  /* 0x000000082838723c */ /* 0x002fe20000041838 */
[----:B---3--:R-:W1:Y:S02]  /*fb50*/  LDSM.16.M88.4 R20, [R85+0x11900] ;  /* 0x011900005514783b */ /* 0x008e640000000200 */
[----:B------:R-:W3:Y:S04]  /*fb60*/  MUFU.TANH R26, R26 ;  /* 0x0000001a001a7308 */ /* 0x000ee80000002400 */
[----:B------:R-:W-:Y:S01]  /*fb70*/  LOP3.LUT R8, R6, 0xfffffffc, RZ, 0xc0, !PT ;  /* 0xfffffffc06087812 */ /* 0x000fe200078ec0ff */
[----:B----4-:R-:W-:Y:S01]  /*fb80*/  HMMA.16816.F32.BF16 R48, R32, R28, R48 ;  /* 0x0000001c2030723c */ /* 0x010fe20000041830 */
[----:B------:R-:W-:-:S02]  /*fb90*/  IMAD.IADD R6, R89, 0x1, -R84 ;  /* 0x0000000159067824 */ /* 0x000fc400078e0a54 */
[----:B------:R-:W4:Y:S01]  /*fba0*/  MUFU.TANH R27, R27 ;  /* 0x0000001b001b7308 */ /* 0x000f220000002400 */
[----:B------:R-:W-:-:S04]  /*fbb0*/  IMAD.IADD R89, R89, 0x1, -R8 ;  /* 0x0000000159597824 */ /* 0x000fc800078e0a08 */
[----:B------:R-:W-:Y:S01]  /*fbc0*/  HMMA.16816.F32.BF16 R44, R32, R30, R44 ;  /* 0x0000001e202c723c */ /* 0x000fe2000004182c */
[----:B------:R-:W-:Y:S02]  /*fbd0*/  LEA.HI R38, R89, R89, RZ, 0x1 ;  /* 0x0000005959267211 */ /* 0x000fe400078f08ff */
[----:B------:R-:W-:Y:S02]  /*fbe0*/  MUFU.TANH R37, R37 ;  /* 0x0000002500257308 */ /* 0x000fe40000002400 */
[----:B------:R-:W-:Y:S02]  /*fbf0*/  LOP3.LUT R38, R38, 0x1ffffffe, RZ, 0xc0, !PT ;  /* 0x1ffffffe26267812 */ /* 0x000fe400078ec0ff */
[----:B------:R-:W-:Y:S01]  /*fc00*/  SHF.R.S32.HI R35, RZ, 0x1f, R86 ;  /* 0x0000001fff237819 */ /* 0x000fe20000011456 */
[----:B------:R-:W-:Y:S01]  /*fc10*/  HMMA.16816.F32.BF16 R68, R40, R10, R68 ;  /* 0x0000000a2844723c */ /* 0x000fe20000041844 */
[----:B------:R-:W-:Y:S01]  /*fc20*/  SHF.R.S32.HI R33, RZ, 0x1f, R6 ;  /* 0x0000001fff217819 */ /* 0x000fe20000011406 */
[----:B------:R-:W3:Y:S01]  /*fc30*/  LDSM.16.M88.4 R8, [R0+0x11900] ;  /* 0x011900000008783b */ /* 0x000ee20000000200 */
[----:B------:R-:W-:Y:S01]  /*fc40*/  LEA.HI R35, R35, R86, RZ, 0x3 ;  /* 0x0000005623237211 */ /* 0x000fe200078f18ff */
[----:B------:R-:W-:Y:S01]  /*fc50*/  IMAD.IADD R89, R89, 0x1, -R38 ;  /* 0x0000000159597824 */ /* 0x000fe200078e0a26 */
[----:B------:R-:W-:Y:S01]  /*fc60*/  LEA.HI R33, R33, R6, RZ, 0x2 ;  /* 0x0000000621217211 */ /* 0x000fe200078f10ff */
[----:B------:R-:W-:Y:S01]  /*fc70*/  MUFU.TANH R36, R36 ;  /* 0x0000002400247308 */ /* 0x000fe20000002400 */
[----:B------:R-:W-:Y:S01]  /*fc80*/  LOP3.LUT R35, R35, 0xffffff8, RZ, 0xc0, !PT ;  /* 0x0ffffff823237812 */ /* 0x000fe200078ec0ff */
[----:B------:R-:W-:Y:S01]  /*fc90*/  HMMA.16816.F32.BF16 R64, R12, R52, R64 ;  /* 0x000000340c40723c */ /* 0x000fe20000041840 */
[----:B------:R-:W-:Y:S01]  /*fca0*/  LEA.HI.SX32 R34, R33, R92, 0x1e ;  /* 0x0000005c21227211 */ /* 0x000fe200078ff2ff */
[----:B------:R-:W-:-:S04]  /*fcb0*/  DEPBAR.LE SB0, 0x2 ;  /* 0x000080800000791a */ /* 0x000fc80000000000 */
[----:B------:R-:W-:Y:S01]  /*fcc0*/  IMAD.IADD R35, R86, 0x1, -R35 ;  /* 0x0000000156237824 */ /* 0x000fe200078e0a23 */
[----:B------:R-:W-:Y:S01]  /*fcd0*/  LOP3.LUT R33, R33, 0x7ffffffc, RZ, 0xc0, !PT ;  /* 0x7ffffffc21217812 */ /* 0x000fe200078ec0ff */
[----:B--2---:R-:W-:Y:S01]  /*fce0*/  HMMA.16816.F32.BF16 R56, R12, R16, R56 ;  /* 0x000000100c38723c */ /* 0x004fe20000041838 */
[----:B------:R-:W-:Y:S01]  /*fcf0*/  BAR.SYNC.DEFER_BLOCKING 0x0 ;  /* 0x0000000000007b1d */ /* 0x000fe20000010000 */
[----:B------:R-:W-:Y:S02]  /*fd00*/  IMAD R34, R35, 0x10, R34 ;  /* 0x0000001023227824 */ /* 0x000fe400078e0222 */
[----:B------:R-:W-:Y:S02]  /*fd10*/  IMAD.IADD R222, R6, 0x1, -R33 ;  /* 0x0000000106de7824 */ /* 0x000fe400078e0a21 */
[----:B------:R-:W-:Y:S02]  /*fd20*/  IMAD R220, R89, 0x8, R34 ;  /* 0x0000000859dc7824 */ /* 0x000fe400078e0222 */
[----:B-1----:R-:W-:Y:S01]  /*fd30*/  HMMA.16816.F32.BF16 R48, R40, R20, R48 ;  /* 0x000000142830723c */ /* 0x002fe20000041830 */
[----:B------:R-:W-:-:S02]  /*fd40*/  IMAD.SHL.U32 R222, R222, 0x2, RZ ;  /* 0x00000002dede7824 */ /* 0x000fc400078e00ff */
[----:B------:R-:W-:-:S04]  /*fd50*/  @P3 IMAD.HI.U32 R17, R220, c[0x0][0x2c8], RZ ;  /* 0x0000b200dc113a27 */ /* 0x000fc800078e00ff */
[----:B------:R-:W-:Y:S01]  /*fd60*/  IMAD.MOV.U32 R20, RZ, RZ, R220 ;  /* 0x000000ffff147224 */ /* 0x000fe200078e00dc */
[----:B------:R-:W-:Y:S01]  /*fd70*/  @P3 SHF.R.U32.HI R20, RZ, c[0x0][0x2cc], R17 ;  /* 0x0000b300ff143a19 */ /* 0x000fe20000011611 */
[----:B------:R-:W-:Y:S01]  /*fd80*/  HMMA.16816.F32.BF16 R68, R12, R18, R68 ;  /* 0x000000120c44723c */ /* 0x000fe20000041844 */
[----:B------:R-:W-:Y:S02]  /*fd90*/  FMUL.FTZ R28, R64, c[0x0][0x320] ;  /* 0x0000c800401c7a20 */ /* 0x000fe40000410000 */
[----:B------:R-:W-:Y:S01]  /*fda0*/  FMUL.FTZ R29, R65, c[0x0][0x320] ;  /* 0x0000c800411d7a20 */ /* 0x000fe20000410000 */
[----:B------:R-:W1:Y:S01]  /*fdb0*/  SHFL.IDX PT, R18, R20, RZ, 0x1c1f ;  /* 0x001c1fff14127589 */ /* 0x000e6200000e0000 */
[----:B------:R-:W-:Y:S02]  /*fdc0*/  FMUL.FTZ R16, R66, c[0x0][0x320] ;  /* 0x0000c80042107a20 */ /* 0x000fe40000410000 */
[----:B------:R-:W2:Y:S01]  /*fdd0*/  MUFU.TANH R28, R28 ;  /* 0x0000001c001c7308 */ /* 0x000ea20000002400 */
[----:B------:R-:W-:Y:S01]  /*fde0*/  HMMA.16816.F32.BF16 R44, R40, R22, R44 ;  /* 0x00000016282c723c */ /* 0x000fe2000004182c */
[----:B------:R-:W1:Y:S01]  /*fdf0*/  SHFL.IDX PT, R19, R20, 0x1, 0x1c1f ;  /* 0x003c1f0014137f89 */ /* 0x000e6200000e0000 */
[----:B------:R-:W-:-:S02]  /*fe00*/  FMUL.FTZ R56, R56, c[0x0][0x320] ;  /* 0x0000c80038387a20 */ /* 0x000fc40000410000 */
[----:B------:R-:W-:Y:S01]  /*fe10*/  FMUL.FTZ R57, R57, c[0x0][0x320] ;  /* 0x0000c80039397a20 */ /* 0x000fe20000410000 */
[----:B------:R-:W-:Y:S01]  /*fe20*/  LDSM.16.MT88.4 R124, [R135+0x100] ;  /* 0x00010000877c783b */ /* 0x000fe20000004200 */
[----:B------:R-:W-:Y:S01]  /*fe30*/  FMUL.FTZ R17, R67, c[0x0][0x320] ;  /* 0x0000c80043117a20 */ /* 0x000fe20000410000 */
[----:B------:R-:W1:Y:S01]  /*fe40*/  MUFU.TANH R29, R29 ;  /* 0x0000001d001d7308 */ /* 0x000e620000002400 */
[C---:B------:R-:W-:Y:S01]  /*fe50*/  HMMA.16816.F32.BF16 R60, R12.reuse, R54, R60 ;  /* 0x000000360c3c723c */ /* 0x040fe2000004183c */
[----:B------:R-:W-:Y:S01]  /*fe60*/  IMAD.MOV.U32 R22, RZ, RZ, -0x40 ;  /* 0xffffffc0ff167424 */ /* 0x000fe200078e00ff */
[----:B------:R-:W-:Y:S01]  /*fe70*/  LDSM.16.MT88.4 R64, [R165+0x2100] ;  /* 0x00210000a540783b */ /* 0x000fe20000004200 */
[----:B------:R-:W-:Y:S02]  /*fe80*/  FMUL.FTZ R58, R58, c[0x0][0x320] ;  /* 0x0000c8003a3a7a20 */ /* 0x000fe40000410000 */
[C---:B------:R-:W-:Y:S01]  /*fe90*/  IMAD R22, R7.reuse, R22, 0x1 ;  /* 0x0000000107167424 */ /* 0x040fe200078e0216 */
[----:B------:R-:W-:Y:S01]  /*fea0*/  LDSM.16.MT88.4 R116, [R173+0x100] ;  /* 0x00010000ad74783b */ /* 0x000fe20000004200 */
[----:B------:R-:W-:Y:S01]  /*feb0*/  IMAD R7, R7, -0x40, R215 ;  /* 0xffffffc007077824 */ /* 0x000fe200078e02d7 */
[----:B---3--:R-:W-:Y:S01]  /*fec0*/  HMMA.16816.F32.BF16 R48, R12, R8, R48 ;  /* 0x000000080c30723c */ /* 0x008fe20000041830 */
[----:B------:R-:W-:Y:S01]  /*fed0*/  MUFU.TANH R224, R56 ;  /* 0x0000003800e07308 */ /* 0x000fe20000002400 */
[----:B------:R-:W-:Y:S01]  /*fee0*/  FMUL.FTZ R68, R68, c[0x0][0x320] ;  /* 0x0000c80044447a20 */ /* 0x000fe20000410000 */
[----:B------:R-:W-:Y:S01]  /*fef0*/  LDSM.16.MT88.4 R108, [R134+0x100] ;  /* 0x00010000866c783b */ /* 0x000fe20000004200 */
[----:B------:R-:W-:-:S02]  /*ff00*/  IMAD.IADD R7, R7, 0x1, -R222 ;  /* 0x0000000107077824 */ /* 0x000fc400078e0ade */
[----:B------:R-:W-:Y:S01]  /*ff10*/  FMUL.FTZ R69, R69, c[0x0][0x320] ;  /* 0x0000c80045457a20 */ /* 0x000fe20000410000 */
[----:B------:R-:W-:Y:S01]  /*ff20*/  IADD3 R9, -R222, R22, R215 ;  /* 0x00000016de097210 */ /* 0x000fe20007ffe1d7 */
[----:B------:R-:W-:Y:S01]  /*ff30*/  HMMA.16816.F32.BF16 R44, R12, R10, R44 ;  /* 0x0000000a0c2c723c */ /* 0x000fe2000004182c */
[----:B------:R-:W-:Y:S01]  /*ff40*/  MUFU.TANH R168, R57 ;  /* 0x0000003900a87308 */ /* 0x000fe20000002400 */
[----:B------:R-:W-:Y:S01]  /*ff50*/  FMUL.FTZ R59, R59, c[0x0][0x320] ;  /* 0x0000c8003b3b7a20 */ /* 0x000fe20000410000 */
[----:B------:R-:W-:Y:S01]  /*ff60*/  LDSM.16.MT88.4 R100, [R4+0x100] ;  /* 0x000100000464783b */ /* 0x000fe20000004200 */
[----:B------:R-:W-:Y:S02]  /*ff70*/  IMAD.IADD R6, R9, 0x1, -R218 ;  /* 0x0000000109067824 */ /* 0x000fe400078e0ada */
[----:B------:R-:W-:Y:S01]  /*ff80*/  FMUL.FTZ R70, R70, c[0x0][0x320] ;  /* 0x0000c80046467a20 */ /* 0x000fe20000410000 */
[----:B------:R-:W-:Y:S01]  /*ff90*/  LDSM.16.MT88.4 R40, [R135+0x2100] ;  /* 0x002100008728783b */ /* 0x000fe20000004200 */
[----:B-1----:R-:W-:Y:S01]  /*ffa0*/  IMAD.IADD R8, R6, 0x1, R18 ;  /* 0x0000000106087824 */ /* 0x002fe200078e0212 */
[----:B------:R-:W-:Y:S01]  /*ffb0*/  MUFU.TANH R170, R68 ;  /* 0x0000004400aa7308 */ /* 0x000fe20000002400 */
[----:B------:R-:W-:Y:S01]  /*ffc0*/  FMUL.FTZ R31, R60, c[0x0][0x320] ;  /* 0x0000c8003c1f7a20 */ /* 0x000fe20000410000 */
[----:B------:R-:W-:Y:S01]  /*ffd0*/  LDSM.16.MT88.4 R72, [R135+0x4100] ;  /* 0x004100008748783b */ /* 0x000fe20000004200 */
[----:B------:R-:W-:Y:S01]  /*ffe0*/  FMUL.FTZ R32, R61, c[0x0][0x320] ;  /* 0x0000c8003d207a20 */ /* 0x000fe20000410000 */
[----:B------:R-:W-:Y:S01]  /*fff0*/  IMNMX R8, R7, R8, PT ;  /* 0x0000000807087217 */ /* 0x000fe20003800200 */
[----:B------:R-:W-:Y:S01]  /*10000*/  IMAD.IADD R6, R6, 0x1, R19 ;  /* 0x0000000106067824 */ /* 0x000fe200078e0213 */
[----:B------:R-:W-:Y:S01]  /*10010*/  LDSM.16.MT88.4 R80, [R173+0x4100] ;  /* 0x00410000ad50783b */ /* 0x000fe20000004200 */
[----:B------:R-:W-:Y:S01]  /*10020*/  FMUL.FTZ R48, R48, c[0x0][0x320] ;  /* 0x0000c80030307a20 */ /* 0x000fe20000410000 */
[C---:B------:R-:W-:Y:S01]  /*10030*/  ISETP.GT.AND P0, PT, R8.reuse, RZ, PT ;  /* 0x000000ff0800720c */ /* 0x040fe20003f04270 */
[----:B------:R-:W1:Y:S01]  /*10040*/  MUFU.TANH R31, R31 ;  /* 0x0000001f001f7308 */ /* 0x000e620000002400 */
[----:B------:R-:W-:Y:S01]  /*10050*/  ISETP.GT.AND P1, PT, R8, 0x1, PT ;  /* 0x000000010800780c */ /* 0x000fe20003f24270 */
[----:B------:R-:W-:Y:S01]  /*10060*/  FMUL.FTZ R49, R49, c[0x0][0x320] ;  /* 0x0000c80031317a20 */ /* 0x000fe20000410000 */
[----:B-----5:R-:W-:Y:S01]  /*10070*/  FSEL R5, R5, -INF , P0 ;  /* 0xff80000005057808 */ /* 0x020fe20000000000 */
[----:B------:R-:W-:Y:S01]  /*10080*/  FMUL.FTZ R30, R62, c[0x0][0x320] ;  /* 0x0000c8003e1e7a20 */ /* 0x000fe20000410000 */
[----:B------:R-:W-:Y:S01]  /*10090*/  ISETP.GT.AND P0, PT, R8, 0x8, PT ;  /* 0x000000080800780c */ /* 0x000fe20003f04270 */
[----:B------:R-:W-:Y:S01]  /*100a0*/  FMUL.FTZ R44, R44, c[0x0][0x320] ;  /* 0x0000c8002c2c7a20 */ /* 0x000fe20000410000 */
[----:B------:R-:W-:Y:S01]  /*100b0*/  FSEL R34, R25, -INF , P1 ;  /* 0xff80000019227808 */ /* 0x000fe20000800000 */
[----:B------:R-:W3:Y:S01]  /*100c0*/  MUFU.TANH R32, R32 ;  /* 0x0000002000207308 */ /* 0x000ee20000002400 */
[----:B------:R-:W-:Y:S01]  /*100d0*/  ISETP.GT.AND P1, PT, R8, 0x9, PT ;  /* 0x000000090800780c */ /* 0x000fe20003f24270 */
[----:B------:R-:W-:Y:S01]  /*100e0*/  FMUL.FTZ R45, R45, c[0x0][0x320] ;  /* 0x0000c8002d2d7a20 */ /* 0x000fe20000410000 */
[----:B------:R-:W-:Y:S01]  /*100f0*/  FSEL R26, R26, -INF , P0 ;  /* 0xff8000001a1a7808 */ /* 0x000fe20000000000 */
[----:B------:R-:W-:Y:S01]  /*10100*/  FMUL.FTZ R0, R63, c[0x0][0x320] ;  /* 0x0000c8003f007a20 */ /* 0x000fe20000410000 */
[C---:B------:R-:W-:Y:S01]  /*10110*/  ISETP.GT.AND P0, PT, R8.reuse, 0x10, PT ;  /* 0x000000100800780c */ /* 0x040fe20003f04270 */
[----:B------:R-:W-:Y:S01]  /*10120*/  FMUL.FTZ R71, R71, c[0x0][0x320] ;  /* 0x0000c80047477a20 */ /* 0x000fe20000410000 */
[----:B----4-:R-:W-:Y:S01]  /*10130*/  FSEL R22, R27, -INF , P1 ;  /* 0xff8000001b167808 */ /* 0x010fe20000800000 */
[----:B------:R-:W4:Y:S01]  /*10140*/  MUFU.TANH R214, R69 ;  /* 0x0000004500d67308 */ /* 0x000f220000002400 */
[----:B------:R-:W-:Y:S01]  /*10150*/  ISETP.GT.AND P1, PT, R8, 0x11, PT ;  /* 0x000000110800780c */ /* 0x000fe20003f24270 */
[----:B------:R-:W-:Y:S01]  /*10160*/  FMUL.FTZ R50, R50, c[0x0][0x320] ;  /* 0x0000c80032327a20 */ /* 0x000fe20000410000 */
[----:B------:R-:W-:Y:S01]  /*10170*/  IMNMX R7, R7, R6, PT ;  /* 0x0000000607077217 */ /* 0x000fe20003800200 */
[----:B------:R-:W-:Y:S01]  /*10180*/  FMUL.FTZ R51, R51, c[0x0][0x320] ;  /* 0x0000c80033337a20 */ /* 0x000fe20000410000 */
[----:B--2---:R-:W-:Y:S01]  /*10190*/  FSEL R20, R28, -INF , P0 ;  /* 0xff8000001c147808 */ /* 0x004fe20000000000 */
[----:B------:R-:W-:Y:S01]  /*101a0*/  FMUL.FTZ R46, R46, c[0x0][0x320] ;  /* 0x0000c8002e2e7a20 */ /* 0x000fe20000410000 */
[C---:B------:R-:W-:Y:S01]  /*101b0*/  ISETP.GT.AND P0, PT, R8.reuse, 0x18, PT ;  /* 0x000000180800780c */ /* 0x040fe20003f04270 */
[----:B------:R-:W2:Y:S01]  /*101c0*/  MUFU.TANH R192, R48 ;  /* 0x0000003000c07308 */ /* 0x000ea20000002400 */
[----:B------:R-:W-:Y:S01]  /*101d0*/  FSEL R6, R29, -INF , P1 ;  /* 0xff8000001d067808 */ /* 0x000fe20000800000 */
[----:B------:R-:W-:Y:S01]  /*101e0*/  FMUL.FTZ R47, R47, c[0x0][0x320] ;  /* 0x0000c8002f2f7a20 */ /* 0x000fe20000410000 */
[----:B------:R-:W-:Y:S01]  /*101f0*/  ISETP.GT.AND P1, PT, R8, 0x19, PT ;  /* 0x000000190800780c */ /* 0x000fe20003f24270 */
[----:B------:R-:W-:Y:S01]  /*10200*/  LDSM.16.MT88.4 R88, [R134+0x4100] ;  /* 0x004100008658783b */ /* 0x000fe20000004200 */
[----:B-1----:R-:W-:-:S02]  /*10210*/  FSEL R18, R31, -INF , P0 ;  /* 0xff8000001f127808 */ /* 0x002fc40000000000 */
[----:B------:R-:W-:Y:S01]  /*10220*/  ISETP.GT.AND P0, PT, R8, 0x20, PT ;  /* 0x000000200800780c */ /* 0x000fe20003f04270 */
[----:B------:R-:W1:Y:S01]  /*10230*/  MUFU.TANH R190, R49 ;  /* 0x0000003100be7308 */ /* 0x000e620000002400 */
[----:B---3--:R-:W-:Y:S01]  /*10240*/  FSEL R14, R32, -INF , P1 ;  /* 0xff800000200e7808 */ /* 0x008fe20000800000 */
[----:B------:R-:W-:Y:S01]  /*10250*/  LDSM.16.MT88.4 R144, [R135+0x900] ;  /* 0x000900008790783b */ /* 0x000fe20000004200 */
[----:B------:R-:W-:Y:S02]  /*10260*/  ISETP.GT.AND P1, PT, R8, 0x21, PT ;  /* 0x000000210800780c */ /* 0x000fe40003f24270 */
[----:B------:R-:W-:Y:S01]  /*10270*/  FSEL R224, R224, -INF , P0 ;  /* 0xff800000e0e07808 */ /* 0x000fe20000000000 */
[----:B------:R-:W-:Y:S01]  /*10280*/  LDSM.16.MT88.4 R140, [R173+0x900] ;  /* 0x00090000ad8c783b */ /* 0x000fe20000004200 */
[----:B------:R-:W-:Y:S01]  /*10290*/  ISETP.GT.AND P0, PT, R8, 0x28, PT ;  /* 0x000000280800780c */ /* 0x000fe20003f04270 */
[----:B------:R-:W3:Y:S01]  /*102a0*/  MUFU.TANH R182, R44 ;  /* 0x0000002c00b67308 */ /* 0x000ee20000002400 */
[----:B------:R-:W-:Y:S01]  /*102b0*/  FSEL R168, R168, -INF , P1 ;  /* 0xff800000a8a87808 */ /* 0x000fe20000800000 */
[----:B------:R-:W-:Y:S01]  /*102c0*/  LDSM.16.MT88.4 R136, [R134+0x900] ;  /* 0x000900008688783b */ /* 0x000fe20000004200 */
[----:B------:R-:W-:-:S02]  /*102d0*/  ISETP.GT.AND P1, PT, R8, 0x29, PT ;  /* 0x000000290800780c */ /* 0x000fc40003f24270 */
[----:B------:R-:W-:Y:S02]  /*102e0*/  FSEL R170, R170, -INF , P0 ;  /* 0xff800000aaaa7808 */ /* 0x000fe40000000000 */
[----:B------:R-:W-:Y:S01]  /*102f0*/  ISETP.GT.AND P0, PT, R8, 0x30, PT ;  /* 0x000000300800780c */ /* 0x000fe20003f04270 */
[----:B------:R-:W5:Y:S01]  /*10300*/  MUFU.TANH R180, R45 ;  /* 0x0000002d00b47308 */ /* 0x000f620000002400 */
[----:B----4-:R-:W-:Y:S02]  /*10310*/  FSEL R214, R214, -INF , P1 ;  /* 0xff800000d6d67808 */ /* 0x010fe40000800000 */
[----:B------:R-:W-:Y:S02]  /*10320*/  ISETP.GT.AND P1, PT, R8, 0x31, PT ;  /* 0x000000310800780c */ /* 0x000fe40003f24270 */
[----:B--2---:R-:W-:Y:S02]  /*10330*/  FSEL R192, R192, -INF , P0 ;  /* 0xff800000c0c07808 */ /* 0x004fe40000000000 */
[----:B------:R-:W-:Y:S01]  /*10340*/  ISETP.GT.AND P0, PT, R8, 0x38, PT ;  /* 0x000000380800780c */ /* 0x000fe20003f04270 */
[----:B------:R-:W2:Y:S01]  /*10350*/  MUFU.TANH R16, R16 ;  /* 0x0000001000107308 */ /* 0x000ea20000002400 */
[----:B-1----:R-:W-:-:S02]  /*10360*/  FSEL R190, R190, -INF , P1 ;  /* 0xff800000bebe7808 */ /* 0x002fc40000800000 */
[----:B------:R-:W-:Y:S02]  /*10370*/  ISETP.GT.AND P1, PT, R8, 0x39, PT ;  /* 0x000000390800780c */ /* 0x000fe40003f24270 */
[----:B---3--:R-:W-:Y:S02]  /*10380*/  FSEL R182, R182, -INF , P0 ;  /* 0xff800000b6b67808 */ /* 0x008fe40000000000 */
[C---:B------:R-:W-:Y:S01]  /*10390*/  ISETP.GT.AND P0, PT, R7.reuse, RZ, PT ;  /* 0x000000ff0700720c */ /* 0x040fe20003f04270 */
[----:B------:R-:W1:Y:S01]  /*103a0*/  MUFU.TANH R17, R17 ;  /* 0x0000001100117308 */ /* 0x000e620000002400 */
[----:B-----5:R-:W-:Y:S02]  /*103b0*/  FSEL R180, R180, -INF , P1 ;  /* 0xff800000b4b47808 */ /* 0x020fe40000800000 */
[----:B------:R-:W-:Y:S02]  /*103c0*/  ISETP.GT.AND P1, PT, R7, 0x1, PT ;  /* 0x000000010700780c */ /* 0x000fe40003f24270 */
[----:B------:R-:W-:-:S02]  /*103d0*/  FMNMX.FTZ R11, R5, R34, !PT ;  /* 0x00000022050b7209 */ /* 0x000fc40007810000 */
[----:B------:R-:W-:Y:S01]  /*103e0*/  FSEL R9, R24, -INF , P0 ;  /* 0xff80000018097808 */ /* 0x000fe20000000000 */
[----:B------:R-:W3:Y:S01]  /*103f0*/  MUFU.TANH R30, R30 ;  /* 0x0000001e001e7308 */ /* 0x000ee20000002400 */
[----:B------:R-:W-:Y:S02]  /*10400*/  ISETP.GT.AND P0, PT, R7, 0x8, PT ;  /* 0x000000080700780c */ /* 0x000fe40003f04270 */
[----:B------:R-:W-:Y:S02]  /*10410*/  FSEL R28, R37, -INF , P1 ;  /* 0xff800000251c7808 */ /* 0x000fe40000800000 */
[----:B------:R-:W-:Y:S02]  /*10420*/  FMNMX.FTZ R11, R26, R11, !PT ;  /* 0x0000000b1a0b7209 */ /* 0x000fe40007810000 */
[----:B------:R-:W-:Y:S01]  /*10430*/  ISETP.GT.AND P1, PT, R7, 0x9, PT ;  /* 0x000000090700780c */ /* 0x000fe20003f24270 */
[----:B------:R-:W4:Y:S01]  /*10440*/  MUFU.TANH R0, R0 ;  /* 0x0000000000007308 */ /* 0x000f220000002400 */
[----:B------:R-:W-:-:S02]  /*10450*/  FSEL R24, R2, -INF , P0 ;  /* 0xff80000002187808 */ /* 0x000fc40000000000 */
[----:B------:R-:W-:Y:S02]  /*10460*/  FMNMX.FTZ R13, R9, R28, !PT ;  /* 0x0000001c090d7209 */ /* 0x000fe40007810000 */
[----:B------:R-:W-:Y:S02]  /*10470*/  FMNMX.FTZ R11, R22, R11, !PT ;  /* 0x0000000b160b7209 */ /* 0x000fe40007810000 */
[----:B------:R-:W-:Y:S01]  /*10480*/  ISETP.GT.AND P0, PT, R7, 0x10, PT ;  /* 0x000000100700780c */ /* 0x000fe20003f04270 */
[----:B------:R-:W5:Y:S01]  /*10490*/  MUFU.TANH R174, R58 ;  /* 0x0000003a00ae7308 */ /* 0x000f620000002400 */
[----:B------:R-:W-:Y:S02]  /*104a0*/  FSEL R36, R36, -INF , P1 ;  /* 0xff80000024247808 */ /* 0x000fe40000800000 */
[----:B------:R-:W-:Y:S02]  /*104b0*/  FMNMX.FTZ R13, R24, R13, !PT ;  /* 0x0000000d180d7209 */ /* 0x000fe40007810000 */
[----:B------:R-:W-:-:S02]  /*104c0*/  FMNMX.FTZ R11, R20, R11, !PT ;  /* 0x0000000b140b7209 */ /* 0x000fc40007810000 */
[C---:B------:R-:W-:Y:S01]  /*104d0*/  ISETP.GT.AND P1, PT, R7.reuse, 0x11, PT ;  /* 0x000000110700780c */ /* 0x040fe20003f24270 */
[----:B------:R3:W3:Y:S01]  /*104e0*/  MUFU.TANH R212, R59 ;  /* 0x0000003b00d47308 */ /* 0x0006e20000002400 */
[----:B--2---:R-:W-:Y:S02]  /*104f0*/  FSEL R16, R16, -INF , P0 ;  /* 0xff80000010107808 */ /* 0x004fe40000000000 */
[----:B------:R-:W-:Y:S02]  /*10500*/  FMNMX.FTZ R13, R36, R13, !PT ;  /* 0x0000000d240d7209 */ /* 0x000fe40007810000 */
[----:B------:R-:W-:Y:S02]  /*10510*/  FMNMX.FTZ R11, R6, R11, !PT ;  /* 0x0000000b060b7209 */ /* 0x000fe40007810000 */
[----:B------:R-:W-:Y:S01]  /*10520*/  ISETP.GT.AND P0, PT, R7, 0x18, PT ;  /* 0x000000180700780c */ /* 0x000fe20003f04270 */
[----:B------:R-:W2:Y:S01]  /*10530*/  MUFU.TANH R194, R70 ;  /* 0x0000004600c27308 */ /* 0x000ea20000002400 */
[----:B-1----:R-:W-:-:S02]  /*10540*/  FSEL R12, R17, -INF , P1 ;  /* 0xff800000110c7808 */ /* 0x002fc40000800000 */
[----:B------:R-:W-:Y:S02]  /*10550*/  FMNMX.FTZ R13, R16, R13, !PT ;  /* 0x0000000d100d7209 */ /* 0x000fe40007810000 */
[----:B------:R-:W-:Y:S02]  /*10560*/  FMNMX.FTZ R11, R18, R11, !PT ;  /* 0x0000000b120b7209 */ /* 0x000fe40007810000 */
[----:B------:R-:W-:Y:S01]  /*10570*/  ISETP.GT.AND P1, PT, R7, 0x19, PT ;  /* 0x000000190700780c */ /* 0x000fe20003f24270 */
[----:B------:R-:W1:Y:S01]  /*10580*/  MUFU.TANH R71, R71 ;  /* 0x0000004700477308 */ /* 0x000e620000002400 */
[----:B---3--:R-:W-:Y:S01]  /*10590*/  FSEL R10, R30, -INF , P0 ;  /* 0xff8000001e0a7808 */ /* 0x008fe20000000000 */
[----:B------:R-:W-:Y:S01]  /*105a0*/  LDSM.16.MT88.4 R56, [R134+0x2100] ;  /* 0x002100008638783b */ /* 0x000fe20000004200 */
[----:B------:R-:W-:Y:S02]  /*105b0*/  FMNMX.FTZ R13, R12, R13, !PT ;  /* 0x0000000d0c0d7209 */ /* 0x000fe40007810000 */
[----:B------:R-:W-:-:S02]  /*105c0*/  FMNMX.FTZ R11, R14, R11, !PT ;  /* 0x0000000b0e0b7209 */ /* 0x000fc40007810000 */
[C---:B------:R-:W-:Y:S01]  /*105d0*/  ISETP.GT.AND P0, PT, R7.reuse, 0x20, PT ;  /* 0x000000200700780c */ /* 0x040fe20003f04270 */
[----:B------:R-:W3:Y:S01]  /*105e0*/  MUFU.TANH R50, R50 ;  /* 0x0000003200327308 */ /* 0x000ee20000002400 */
[----:B----4-:R-:W-:Y:S02]  /*105f0*/  FSEL R8, R0, -INF , P1 ;  /* 0xff80000000087808 */ /* 0x010fe40000800000 */
[----:B------:R-:W-:Y:S02]  /*10600*/  FMNMX.FTZ R13, R10, R13, !PT ;  /* 0x0000000d0a0d7209 */ /* 0x000fe40007810000 */
[----:B------:R-:W-:Y:S02]  /*10610*/  FMNMX.FTZ R11, R224, R11, !PT ;  /* 0x0000000be00b7209 */ /* 0x000fe40007810000 */
[----:B------:R-:W-:Y:S01]  /*10620*/  ISETP.GT.AND P1, PT, R7, 0x21, PT ;  /* 0x000000210700780c */ /* 0x000fe20003f24270 */
[----:B------:R-:W4:Y:S01]  /*10630*/  MUFU.TANH R51, R51 ;  /* 0x0000003300337308 */ /* 0x000f220000002400 */
[----:B-----5:R-:W-:-:S02]  /*10640*/  FSEL R174, R174, -INF , P0 ;  /* 0xff800000aeae7808 */ /* 0x020fc40000000000 */
        /* <DEDUP_REMOVED lines=8> */
[----:B------:R-:W3:Y:S01]  /*106d0*/  MUFU.TANH R47, R47 ;  /* 0x0000002f002f7308 */ /* 0x000ee20000002400 */
[----:B--2---:R-:W-:Y:S02]  /*106e0*/  FSEL R194, R194, -INF , P0 ;  /* 0xff800000c2c27808 */ /* 0x004fe40000000000 */
[----:B------:R-:W-:Y:S02]  /*106f0*/  FMNMX.FTZ R13, R212, R13, !PT ;  /* 0x0000000dd40d7209 */ /* 0x000fe40007810000 */
[----:B------:R-:W-:Y:S02]  /*10700*/  FMNMX.FTZ R11, R214, R11, !PT ;  /* 0x0000000bd60b7209 */ /* 0x000fe40007810000 */
[----:B------:R-:W-:Y:S02]  /*10710*/  ISETP.GT.AND P0, PT, R7, 0x30, PT ;  /* 0x000000300700780c */ /* 0x000fe40003f04270 */
[----:B-1----:R-:W-:-:S02]  /*10720*/  FSEL R178, R71, -INF , P1 ;  /* 0xff80000047b27808 */ /* 0x002fc40000800000 */
[----:B------:R-:W-:Y:S02]  /*10730*/  FMNMX.FTZ R13, R194, R13, !PT ;  /* 0x0000000dc20d7209 */ /* 0x000fe40007810000 */
[----:B------:R-:W-:Y:S02]  /*10740*/  FMNMX.FTZ R11, R192, R11, !PT ;  /* 0x0000000bc00b7209 */ /* 0x000fe40007810000 */
[----:B------:R-:W-:Y:S02]  /*10750*/  ISETP.GT.AND P2, PT, R7, 0x31, PT ;  /* 0x000000310700780c */ /* 0x000fe40003f44270 */
[----:B---3--:R-:W-:Y:S02]  /*10760*/  FSEL R150, R50, -INF , P0 ;  /* 0xff80000032967808 */ /* 0x008fe40000000000 */
[----:B------:R-:W-:Y:S02]  /*10770*/  FMNMX.FTZ R13, R178, R13, !PT ;  /* 0x0000000db20d7209 */ /* 0x000fe40007810000 */
[----:B------:R-:W-:-:S02]  /*10780*/  FMNMX.FTZ R11, R190, R11, !PT ;  /* 0x0000000bbe0b7209 */ /* 0x000fc40007810000 */
[----:B------:R-:W-:Y:S02]  /*10790*/  ISETP.GT.AND P1, PT, R7, 0x38, PT ;  /* 0x000000380700780c */ /* 0x000fe40003f24270 */
[----:B----4-:R-:W-:Y:S02]  /*107a0*/  FSEL R148, R51, -INF , P2 ;  /* 0xff80000033947808 */ /* 0x010fe40001000000 */
[----:B------:R-:W-:Y:S01]  /*107b0*/  FMNMX.FTZ R13, R150, R13, !PT ;  /* 0x0000000d960d7209 */ /* 0x000fe20007810000 */
[----:B------:R-:W-:Y:S01]  /*107c0*/  LDSM.16.MT88.4 R48, [R173+0x2100] ;  /* 0x00210000ad30783b */ /* 0x000fe20000004200 */
[----:B------:R-:W-:Y:S02]  /*107d0*/  FMNMX.FTZ R11, R182, R11, !PT ;  /* 0x0000000bb60b7209 */ /* 0x000fe40007810000 */
[----:B------:R-:W-:Y:S02]  /*107e0*/  ISETP.GT.AND P0, PT, R7, 0x39, PT ;  /* 0x000000390700780c */ /* 0x000fe40003f04270 */
[----:B-----5:R-:W-:-:S02]  /*107f0*/  FSEL R176, R46, -INF , P1 ;  /* 0xff8000002eb07808 */ /* 0x020fc40000800000 */
[----:B------:R-:W-:Y:S02]  /*10800*/  FMNMX.FTZ R13, R148, R13, !PT ;  /* 0x0000000d940d7209 */ /* 0x000fe40007810000 */
[----:B------:R-:W-:Y:S02]  /*10810*/  FMNMX.FTZ R0, R180, R11, !PT ;  /* 0x0000000bb4007209 */ /* 0x000fe40007810000 */
[----:B------:R-:W-:Y:S02]  /*10820*/  FSEL R172, R47, -INF , P0 ;  /* 0xff8000002fac7808 */ /* 0x000fe40000000000 */
        /* <DEDUP_REMOVED lines=19> */
[----:B------:R-:W-:Y:S01]  /*10960*/  LDSM.16.MT88.4 R32, [R165+0x900] ;  /* 0x00090000a520783b */ /* 0x000fe20000004200 */
[----:B------:R-:W-:Y:S01]  /*10970*/  FFMA.FTZ R157, R22, c[0x0][0x2d0], -R149 ;  /* 0x0000b400169d7a23 */ /* 0x000fe20000010895 */
[----:B------:R-:W-:Y:S01]  /*10980*/  MUFU.EX2 R164, R164 ;  /* 0x000000a400a47308 */ /* 0x000fe20000000800 */
[--C-:B------:R-:W-:Y:S01]  /*10990*/  FFMA.FTZ R166, R9, c[0x0][0x2d0], -R171.reuse ;  /* 0x0000b40009a67a23 */ /* 0x100fe200000108ab */
[----:B------:R-:W-:Y:S01]  /*109a0*/  ISETP.GE.AND P0, PT, R95, 0x3, PT ;  /* 0x000000035f00780c */ /* 0x000fe20003f06270 */
[----:B------:R-:W-:-:S02]  /*109b0*/  FFMA.FTZ R163, R28, c[0x0][0x2d0], -R171 ;  /* 0x0000b4001ca37a23 */ /* 0x000fc400000108ab */
[--C-:B------:R-:W-:Y:S01]  /*109c0*/  FFMA.FTZ R158, R24, c[0x0][0x2d0], -R171.reuse ;  /* 0x0000b400189e7a23 */ /* 0x100fe200000108ab */
[----:B------:R-:W-:Y:S01]  /*109d0*/  LDSM.16.MT88.4 R28, [R173+0x2900] ;  /* 0x00290000ad1c783b */ /* 0x000fe20000004200 */
[----:B------:R-:W-:Y:S01]  /*109e0*/  FFMA.FTZ R159, R36, c[0x0][0x2d0], -R171 ;  /* 0x0000b400249f7a23 */ /* 0x000fe200000108ab */
[----:B------:R-:W1:Y:S01]  /*109f0*/  MUFU.EX2 R161, R161 ;  /* 0x000000a100a17308 */ /* 0x000e620000000800 */
[--C-:B------:R-:W-:Y:S01]  /*10a00*/  FFMA.FTZ R155, R6, c[0x0][0x2d0], -R149.reuse ;  /* 0x0000b400069b7a23 */ /* 0x100fe20000010895 */
[----:B------:R-:W-:Y:S01]  /*10a10*/  LDSM.16.MT88.4 R24, [R134+0x2900] ;  /* 0x002900008618783b */ /* 0x000fe20000004200 */
[----:B------:R-:W-:Y:S02]  /*10a20*/  FFMA.FTZ R3, R14, c[0x0][0x2d0], -R149 ;  /* 0x0000b4000e037a23 */ /* 0x000fe40000010895 */
[----:B------:R-:W-:Y:S01]  /*10a30*/  FFMA.FTZ R153, R12, c[0x0][0x2d0], -R171 ;  /* 0x0000b4000c997a23 */ /* 0x000fe200000108ab */
[----:B------:R-:W2:Y:S01]  /*10a40*/  LDSM.16.MT88.4 R4, [R4+0x4100] ;  /* 0x004100000404783b */ /* 0x000ea20000004200 */
[--C-:B------:R-:W-:Y:S01]  /*10a50*/  FFMA.FTZ R160, R20, c[0x0][0x2d0], -R149.reuse ;  /* 0x0000b40014a07a23 */ /* 0x100fe20000010895 */
[----:B------:R-:W-:Y:S01]  /*10a60*/  MUFU.EX2 R162, R162 ;  /* 0x000000a200a27308 */ /* 0x000fe20000000800 */
[----:B------:R-:W-:Y:S01]  /*10a70*/  FFMA.FTZ R152, R18, c[0x0][0x2d0], -R149 ;  /* 0x0000b40012987a23 */ /* 0x000fe20000010895 */
[----:B------:R-:W3:Y:S01]  /*10a80*/  LDSM.16.MT88.4 R12, [R165+0x2900] ;  /* 0x00290000a50c783b */ /* 0x000ee20000004200 */
[--C-:B------:R-:W-:Y:S01]  /*10a90*/  FFMA.FTZ R156, R16, c[0x0][0x2d0], -R171.reuse ;  /* 0x0000b400109c7a23 */ /* 0x100fe200000108ab */
[----:B------:R-:W-:Y:S01]  /*10aa0*/  @P0 IADD3 R95, R95, -0x3, RZ ;  /* 0xfffffffd5f5f0810 */ /* 0x000fe20007ffe0ff */
[--C-:B------:R-:W-:Y:S01]  /*10ab0*/  FFMA.FTZ R133, R10, c[0x0][0x2d0], -R171.reuse ;  /* 0x0000b4000a857a23 */ /* 0x100fe200000108ab */
[----:B------:R-:W4:Y:S01]  /*10ac0*/  LDSM.16.MT88.4 R20, [R135+0x2900] ;  /* 0x002900008714783b */ /* 0x000f220000004200 */
[----:B------:R-:W-:Y:S01]  /*10ad0*/  FFMA.FTZ R154, R8, c[0x0][0x2d0], -R171 ;  /* 0x0000b400089a7a23 */ /* 0x000fe200000108ab */
[----:B------:R-:W5:Y:S01]  /*10ae0*/  MUFU.EX2 R157, R157 ;  /* 0x0000009d009d7308 */ /* 0x000f620000000800 */
[----:B-1----:R-:W-:Y:S01]  /*10af0*/  F2FP.BF16.PACK_AB R96, R161, R164 ;  /* 0x000000a4a160723e */ /* 0x002fe200000010ff */
[----:B------:R-:W1:Y:S01]  /*10b00*/  LDSM.16.MT88.4 R16, [R135+0x4900] ;  /* 0x004900008710783b */ /* 0x000e620000004200 */
[----:B------:R-:W-:-:S02]  /*10b10*/  FFMA.FTZ R167, R224, c[0x0][0x2d0], -R149 ;  /* 0x0000b400e0a77a23 */ /* 0x000fc40000010895 */
[--C-:B------:R-:W-:Y:S02]  /*10b20*/  FFMA.FTZ R168, R168, c[0x0][0x2d0], -R149.reuse ;  /* 0x0000b400a8a87a23 */ /* 0x100fe40000010895 */
[--C-:B------:R-:W-:Y:S01]  /*10b30*/  FFMA.FTZ R170, R170, c[0x0][0x2d0], -R149.reuse ;  /* 0x0000b400aaaa7a23 */ /* 0x100fe20000010895 */
[----:B------:R-:W-:Y:S01]  /*10b40*/  MUFU.EX2 R166, R166 ;  /* 0x000000a600a67308 */ /* 0x000fe20000000800 */
[----:B------:R-:W-:Y:S02]  /*10b50*/  FFMA.FTZ R169, R214, c[0x0][0x2d0], -R149 ;  /* 0x0000b400d6a97a23 */ /* 0x000fe40000010895 */
[--C-:B------:R-:W-:Y:S02]  /*10b60*/  FFMA.FTZ R174, R174, c[0x0][0x2d0], -R171.reuse ;  /* 0x0000b400aeae7a23 */ /* 0x100fe400000108ab */
[--C-:B------:R-:W-:Y:S02]  /*10b70*/  FFMA.FTZ R175, R212, c[0x0][0x2d0], -R171.reuse ;  /* 0x0000b400d4af7a23 */ /* 0x100fe400000108ab */
[--C-:B------:R-:W-:Y:S01]  /*10b80*/  FFMA.FTZ R177, R194, c[0x0][0x2d0], -R171.reuse ;  /* 0x0000b400c2b17a23 */ /* 0x100fe200000108ab */
[----:B------:R-:W2:Y:S01]  /*10b90*/  MUFU.EX2 R163, R163 ;  /* 0x000000a300a37308 */ /* 0x000ea20000000800 */
[----:B-----5:R-:W-:Y:S01]  /*10ba0*/  F2FP.BF16.PACK_AB R98, R157, R162 ;  /* 0x000000a29d62723e */ /* 0x020fe200000010ff */
[----:B------:R-:W-:-:S02]  /*10bb0*/  FFMA.FTZ R178, R178, c[0x0][0x2d0], -R171 ;  /* 0x0000b400b2b27a23 */ /* 0x000fc400000108ab */
[----:B------:R-:W-:Y:S02]  /*10bc0*/  FFMA.FTZ R181, R182, c[0x0][0x2d0], -R149 ;  /* 0x0000b400b6b57a23 */ /* 0x000fe40000010895 */
[--C-:B------:R-:W-:Y:S02]  /*10bd0*/  FFMA.FTZ R182, R150, c[0x0][0x2d0], -R171.reuse ;  /* 0x0000b40096b67a23 */ /* 0x100fe400000108ab */
[----:B------:R-:W-:Y:S01]  /*10be0*/  MUFU.EX2 R158, R158 ;  /* 0x0000009e009e7308 */ /* 0x000fe20000000800 */
[--C-:B------:R-:W-:Y:S02]  /*10bf0*/  FFMA.FTZ R183, R148, c[0x0][0x2d0], -R171.reuse ;  /* 0x0000b40094b77a23 */ /* 0x100fe400000108ab */
[----:B------:R-:W-:Y:S02]  /*10c00*/  FFMA.FTZ R176, R176, c[0x0][0x2d0], -R171 ;  /* 0x0000b400b0b07a23 */ /* 0x000fe400000108ab */
[--C-:B------:R-:W-:Y:S02]  /*10c10*/  FFMA.FTZ R179, R192, c[0x0][0x2d0], -R149.reuse ;  /* 0x0000b400c0b37a23 */ /* 0x100fe40000010895 */
[--C-:B------:R-:W-:Y:S01]  /*10c20*/  FFMA.FTZ R190, R190, c[0x0][0x2d0], -R149.reuse ;  /* 0x0000b400bebe7a23 */ /* 0x100fe20000010895 */
[----:B------:R-:W5:Y:S01]  /*10c30*/  MUFU.EX2 R159, R159 ;  /* 0x0000009f009f7308 */ /* 0x000f620000000800 */
[----:B--2---:R-:W-:Y:S01]  /*10c40*/  F2FP.BF16.PACK_AB R97, R163, R166 ;  /* 0x000000a6a361723e */ /* 0x004fe200000010ff */
[----:B------:R-:W-:-:S02]  /*10c50*/  FFMA.FTZ R180, R180, c[0x0][0x2d0], -R149 ;  /* 0x0000b400b4b47a23 */ /* 0x000fc40000010895 */
[----:B------:R-:W-:Y:S01]  /*10c60*/  FFMA.FTZ R171, R172, c[0x0][0x2d0], -R171 ;  /* 0x0000b400acab7a23 */ /* 0x000fe200000108ab */
[----:B------:R-:W-:Y:S01]  /*10c70*/  LDSM.16.MT88.4 R148, [R173+0x3900] ;  /* 0x00390000ad94783b */ /* 0x000fe20000004200 */
[----:B------:R-:W-:Y:S02]  /*10c80*/  FADD.FTZ R161, R164, R161 ;  /* 0x000000a1a4a17221 */ /* 0x000fe40000010000 */
[----:B------:R-:W-:Y:S01]  /*10c90*/  MUFU.EX2 R160, R160 ;  /* 0x000000a000a07308 */ /* 0x000fe20000000800 */
[----:B------:R-:W-:Y:S02]  /*10ca0*/  FADD.FTZ R163, R166, R163 ;  /* 0x000000a3a6a37221 */ /* 0x000fe40000010000 */
[----:B------:R-:W-:Y:S02]  /*10cb0*/  FADD.FTZ R162, R162, R161 ;  /* 0x000000a1a2a27221 */ /* 0x000fe40000010000 */
[----:B------:R-:W-:Y:S02]  /*10cc0*/  @P0 IMAD R94, R94, R95, RZ ;  /* 0x0000005f5e5e0224 */ /* 0x000fe400078e02ff */
[----:B------:R-:W-:Y:S01]  /*10cd0*/  FADD.FTZ R157, R157, R162 ;  /* 0x000000a29d9d7221 */ /* 0x000fe20000010000 */
[----:B-----5:R-:W-:Y:S01]  /*10ce0*/  F2FP.BF16.PACK_AB R99, R159, R158 ;  /* 0x0000009e9f63723e */ /* 0x020fe200000010ff */
[----:B------:R-:W2:Y:S01]  /*10cf0*/  MUFU.EX2 R155, R155 ;  /* 0x0000009b009b7308 */ /* 0x000ea20000000800 */
[----:B------:R-:W-:-:S02]  /*10d00*/  FADD.FTZ R158, R158, R163 ;  /* 0x000000a39e9e7221 */ /* 0x000fc40000010000 */
[----:B------:R-:W-:Y:S02]  /*10d10*/  IMAD.MOV.U32 R212, RZ, RZ, RZ ;  /* 0x000000ffffd47224 */ /* 0x000fe400078e00ff */
        /* <DEDUP_REMOVED lines=62> */
[C---:B----4-:R-:W-:Y:S08]  /*11100*/  HMMA.16816.F32.BF16 R36, R4.reuse, R20, R36 ;  /* 0x000000140424723c */ /* 0x050ff00000041824 */
[C---:B------:R-:W-:Y:S01]  /*11110*/  HMMA.16816.F32.BF16 R40, R4.reuse, R22, R40 ;  /* 0x000000160428723c */ /* 0x040fe20000041828 */
[----:B------:R-:W2:Y:S07]  /*11120*/  LDSM.16.MT88.4 R20, [R173+0x4900] ;  /* 0x00490000ad14783b */ /* 0x000eae0000004200 */
[C---:B------:R-:W-:Y:S08]  /*11130*/  HMMA.16816.F32.BF16 R68, R4.reuse, R16, R68 ;  /* 0x000000100444723c */ /* 0x040ff00000041844 */
        /* <DEDUP_REMOVED lines=25> */
[----:B------:R-:W4:Y:S07]  /*112d0*/  LDSM.16.MT88.4 R24, [R173+0x1100] ;  /* 0x00110000ad18783b */ /* 0x000f2e0000004200 */
[C---:B---3--:R-:W-:Y:S08]  /*112e0*/  HMMA.16816.F32.BF16 R8, R4.reuse, R16, R8 ;  /* 0x000000100408723c */ /* 0x048ff00000041808 */
[----:B------:R-:W-:Y:S01]  /*112f0*/  HMMA.16816.F32.BF16 R96, R4, R18, R96 ;  /* 0x000000120460723c */ /* 0x000fe20000041860 */
[----:B------:R-:W3:Y:S06]  /*11300*/  LDSM.16.MT88.4 R16, [R165+0x3100] ;  /* 0x00310000a510783b */ /* 0x000eec0000004200 */
[----:B------:R-:W-:Y:S01]  /*11310*/  F2FP.BF16.PACK_AB R4, R168, R167 ;  /* 0x000000a7a804723e */ /* 0x000fe200000010ff */
[----:B------:R-:W-:Y:S01]  /*11320*/  FADD.FTZ R167, R167, R152 ;  /* 0x00000098a7a77221 */ /* 0x000fe20000010000 */
[----:B------:R-:W-:Y:S01]  /*11330*/  F2FP.BF16.PACK_AB R5, R175, R174 ;  /* 0x000000aeaf05723e */ /* 0x000fe200000010ff */
[----:B------:R-:W-:Y:S01]  /*11340*/  FADD.FTZ R174, R174, R133 ;  /* 0x00000085aeae7221 */ /* 0x000fe20000010000 */
[----:B------:R-:W-:Y:S01]  /*11350*/  F2FP.BF16.PACK_AB R6, R169, R170 ;  /* 0x000000aaa906723e */ /* 0x000fe200000010ff */
[----:B------:R-:W-:Y:S01]  /*11360*/  FADD.FTZ R167, R168, R167 ;  /* 0x000000a7a8a77221 */ /* 0x000fe20000010000 */
[----:B------:R-:W-:Y:S01]  /*11370*/  F2FP.BF16.PACK_AB R7, R178, R177 ;  /* 0x000000b1b207723e */ /* 0x000fe200000010ff */
[----:B------:R-:W-:-:S02]  /*11380*/  FADD.FTZ R174, R175, R174 ;  /* 0x000000aeafae7221 */ /* 0x000fc40000010000 */
[----:B------:R-:W-:Y:S02]  /*11390*/  FADD.FTZ R170, R170, R167 ;  /* 0x000000a7aaaa7221 */ /* 0x000fe40000010000 */
[----:B------:R-:W-:Y:S02]  /*113a0*/  FADD.FTZ R177, R177, R174 ;  /* 0x000000aeb1b17221 */ /* 0x000fe40000010000 */
[----:B-1----:R-:W-:Y:S01]  /*113b0*/  HMMA.16816.F32.BF16 R36, R4, R12, R36 ;  /* 0x0000000c0424723c */ /* 0x002fe20000041824 */
[----:B------:R-:W-:Y:S02]  /*113c0*/  FADD.FTZ R170, R169, R170 ;  /* 0x000000aaa9aa7221 */ /* 0x000fe40000010000 */
[----:B------:R-:W-:-:S05]  /*113d0*/  FADD.FTZ R177, R178, R177 ;  /* 0x000000b1b2b17221 */ /* 0x000fca0000010000 */
        /* <DEDUP_REMOVED lines=53> */
[C---:B---3--:R-:W-:Y:S07]  /*11730*/  HMMA.16816.F32.BF16 R68, R4.reuse, R16, R68 ;  /* 0x000000100444723c */ /* 0x048fee0000041844 */
[-C--:B------:R-:W-:Y:S01]  /*11740*/  @P0 IMAD.WIDE.U32 R16, R95, R93.reuse, R210 ;  /* 0x0000005d5f100225 */ /* 0x080fe200078e00d2 */
[C---:B------:R-:W-:Y:S07]  /*11750*/  HMMA.16816.F32.BF16 R72, R4.reuse, R18, R72 ;  /* 0x000000120448723c */ /* 0x040fee0000041848 */
[----:B------:R-:W-:Y:S01]  /*11760*/  @P0 LEA R18, P1, R16, c[0x0][0x1c8], 0x1 ;  /* 0x0000720010120a11 */ /* 0x000fe200078208ff */
[C---:B------:R-:W-:Y:S08]  /*11770*/  HMMA.16816.F32.BF16 R44, R4.reuse, R148, R44 ;  /* 0x00000094042c723c */ /* 0x040ff0000004182c */
[C---:B-1----:R-:W-:Y:S07]  /*11780*/  HMMA.16816.F32.BF16 R84, R4.reuse, R12, R84 ;  /* 0x0000000c0454723c */ /* 0x042fee0000041854 */
[----:B------:R-:W-:Y:S01]  /*11790*/  @P3 IMAD.HI.U32 R13, R92, c[0x0][0x2c8], RZ ;  /* 0x0000b2005c0d3a27 */ /* 0x000fe200078e00ff */
[----:B------:R-:W-:Y:S01]  /*117a0*/  @P0 SHF.R.S32.HI R12, RZ, 0x1f, R95 ;  /* 0x0000001fff0c0819 */ /* 0x000fe2000001145f */
[----:B------:R-:W-:Y:S03]  /*117b0*/  HMMA.16816.F32.BF16 R88, R4, R14, R88 ;  /* 0x0000000e0458723c */ /* 0x000fe60000041858 */
[----:B------:R-:W-:Y:S01]  /*117c0*/  @P3 SHF.R.U32.HI R92, RZ, c[0x0][0x2cc], R13 ;  /* 0x0000b300ff5c3a19 */ /* 0x000fe2000001160d */
[----:B------:R-:W-:-:S03]  /*117d0*/  @P0 IMAD R12, R12, R93, R94 ;  /* 0x0000005d0c0c0224 */ /* 0x000fc600078e025e */
[----:B------:R-:W-:Y:S01]  /*117e0*/  IADD3 R92, R92, R215, -R218 ;  /* 0x000000d75c5c7210 */ /* 0x000fe20007ffe8da */
[----:B------:R-:W-:Y:S01]  /*117f0*/  @P0 IMAD.IADD R13, R17, 0x1, R12 ;  /* 0x00000001110d0824 */ /* 0x000fe200078e020c */
[C---:B------:R-:W-:Y:S02]  /*11800*/  HMMA.16816.F32.BF16 R48, R4.reuse, R150, R48 ;  /* 0x000000960430723c */ /* 0x040fe40000041830 */
[----:B------:R-:W-:Y:S02]  /*11810*/  SHF.R.S32.HI R15, RZ, 0x1f, R92 ;  /* 0x0000001fff0f7819 */ /* 0x000fe4000001145c */
[----:B------:R-:W-:Y:S02]  /*11820*/  @P0 LEA.HI.X R19, R16, c[0x0][0x1cc], R13, 0x1, P1 ;  /* 0x0000730010130a11 */ /* 0x000fe400008f0c0d */
[----:B------:R-:W-:Y:S02]  /*11830*/  LEA.HI R3, R15, R92, RZ, 0x6 ;  /* 0x0000005c0f037211 */ /* 0x000fe400078f30ff */
[----:B--2---:R-:W-:Y:S01]  /*11840*/  HMMA.16816.F32.BF16 R92, R4, R20, R8 ;  /* 0x00000014045c723c */ /* 0x004fe20000041808 */
[----:B------:R-:W-:Y:S01]  /*11850*/  @!PT LDS RZ, [RZ] ;  /* 0x00000000fffff984 */ /* 0x000fe20000000800 */
[----:B------:R-:W-:Y:S01]  /*11860*/  @!PT LDS RZ, [RZ] ;  /* 0x00000000fffff984 */ /* 0x000fe20000000800 */
[----:B------:R-:W-:Y:S01]  /*11870*/  @!PT LDS RZ, [RZ] ;  /* 0x00000000fffff984 */ /* 0x000fe20000000800 */
[----:B------:R1:W-:Y:S01]  /*11880*/  @P0 LDGSTS.E.BYPASS.LTC128B.128 [R132+0xc100], [R18.64], !P6 ;  /* 0x0c10000012840fae */ /* 0x0003e2000f101d46 */
[----:B------:R-:W-:-:S03]  /*11890*/  SHF.R.S32.HI R3, RZ, 0x6, R3 ;  /* 0x00000006ff037819 */ /* 0x000fc60000011403 */
[----:B------:R1:W-:Y:S01]  /*118a0*/  @P0 LDGSTS.E.BYPASS.LTC128B.128 [R132+0xe100], [R18.64+0x80], !P5 ;  /* 0x0e10008012840fae */ /* 0x0003e2000e901d46 */
[----:B------:R-:W-:Y:S02]  /*118b0*/  IMNMX R234, RZ, R3, !PT ;  /* 0x00000003ffea7217 */ /* 0x000fe40007800200 */
[C---:B------:R-:W-:Y:S01]  /*118c0*/  @P0 LEA R8, P1, R199.reuse, R18, 0x1 ;  /* 0x00000012c7080211 */ /* 0x040fe200078208ff */
[----:B------:R1:W-:Y:S01]  /*118d0*/  @P0 LDGSTS.E.BYPASS.LTC128B.128 [R132+0x10100], [R18.64+0x100], !P4 ;  /* 0x1010010012840fae */ /* 0x0003e2000e101d46 */
[----:B------:R-:W-:Y:S02]  /*118e0*/  HMMA.16816.F32.BF16 R76, R4, R144, R76 ;  /* 0x00000090044c723c */ /* 0x000fe4000004184c */
[----:B------:R-:W-:-:S05]  /*118f0*/  @P0 LEA.HI.X R9, R199, R19, R198, 0x1, P1 ;  /* 0x00000013c7090211 */ /* 0x000fca00008f0cc6 */
[----:B------:R1:W-:Y:S01]  /*11900*/  @P0 LDGSTS.E.BYPASS.LTC128B.128 [R132+0xd100], [R8.64], !P6 ;  /* 0x0d10000008840fae */ /* 0x0003e2000f101d46 */
[C---:B------:R-:W-:Y:S03]  /*11910*/  HMMA.16816.F32.BF16 R80, R4.reuse, R146, R80 ;  /* 0x000000920450723c */ /* 0x040fe60000041850 */
[----:B------:R1:W-:Y:S04]  /*11920*/  @P0 LDGSTS.E.BYPASS.LTC128B.128 [R132+0xf100], [R8.64+0x80], !P5 ;  /* 0x0f10008008840fae */ /* 0x0003e8000e901d46 */
[----:B------:R1:W-:Y:S01]  /*11930*/  @P0 LDGSTS.E.BYPASS.LTC128B.128 [R132+0x11100], [R8.64+0x100], !P4 ;  /* 0x1110010008840fae */ /* 0x0003e2000e101d46 */
[----:B------:R-:W-:Y:S01]  /*11940*/  ISETP.GE.AND P0, PT, R217, R234, PT ;  /* 0x000000ead900720c */ /* 0x000fe20003f06270 */
[C---:B------:R-:W-:Y:S02]  /*11950*/  HMMA.16816.F32.BF16 R128, R4.reuse, R140, R128 ;  /* 0x0000008c0480723c */ /* 0x040fe40000041880 */
[----:B------:R-:W0:Y:S06]  /*11960*/  LDGDEPBAR ;  /* 0x00000000000079af */ /* 0x000e2c0000000000 */
        /* <DEDUP_REMOVED lines=11> */
[C---:B-1----:R-:W-:Y:S01]  /*11a20*/  IADD3 RZ, P1, R206.reuse, 0x40, RZ ;  /* 0x00000040ceff7810 */ /* 0x042fe20007f3e0ff */
[----:B------:R-:W-:Y:S01]  /*11a30*/  IMAD.MOV.U32 R132, RZ, RZ, R0 ;  /* 0x000000ffff847224 */ /* 0x000fe200078e0000 */
[----:B------:R-:W-:Y:S01]  /*11a40*/  IADD3 RZ, P0, R206, 0x80, RZ ;  /* 0x00000080ceff7810 */ /* 0x000fe20007f1e0ff */
[----:B------:R-:W-:Y:S01]  /*11a50*/  IMAD.MOV.U32 R3, RZ, RZ, R2 ;  /* 0x000000ffff037224 */ /* 0x000fe200078e0002 */
[----:B------:R-:W-:Y:S01]  /*11a60*/  IADD3.X R232, RZ, R211, RZ, P1, !PT ;  /* 0x000000d3ffe87210 */ /* 0x000fe20000ffe4ff */
[----:B------:R-:W-:Y:S01]  /*11a70*/  IMAD.MOV.U32 R212, RZ, RZ, RZ ;  /* 0x000000ffffd47224 */ /* 0x000fe200078e00ff */
[C---:B------:R-:W-:Y:S01]  /*11a80*/  IADD3 R227, P1, R204.reuse, 0x80, RZ ;  /* 0x00000080cce37810 */ /* 0x040fe20007f3e0ff */
[----:B------:R-:W-:Y:S01]  /*11a90*/  IMAD.X R231, RZ, RZ, R211, P0 ;  /* 0x000000ffffe77224 */ /* 0x000fe200000e06d3 */
[----:B------:R-:W-:Y:S01]  /*11aa0*/  IADD3 R225, P0, R204, 0x40, RZ ;  /* 0x00000040cce17810 */ /* 0x000fe20007f1e0ff */
[----:B------:R-:W-:Y:S01]  /*11ab0*/  IMAD.IADD R133, R189, 0x1, R186 ;  /* 0x00000001bd857824 */ /* 0x000fe200078e02ba */
[----:B------:R-:W-:Y:S01]  /*11ac0*/  IADD3 R190, R187, 0xc100, RZ ;  /* 0x0000c100bbbe7810 */ /* 0x000fe20007ffe0ff */
[----:B------:R-:W-:Y:S01]  /*11ad0*/  @P3 IMAD.HI.U32 R229, R220, c[0x0][0x2c8], RZ ;  /* 0x0000b200dce53a27 */ /* 0x000fe200078e00ff */
[----:B------:R-:W-:Y:S01]  /*11ae0*/  MOV R230, 0x20 ;  /* 0x0000002000e67802 */ /* 0x000fe20000000f00 */
[----:B------:R-:W-:Y:S01]  /*11af0*/  UMOV UR5, 0x1 ;  /* 0x0000000100057882 */ /* 0x000fe20000000000 */
[C---:B------:R-:W-:Y:S01]  /*11b00*/  IADD3 R223, R206.reuse, 0x40, RZ ;  /* 0x00000040cedf7810 */ /* 0x040fe20007ffe0ff */
[----:B------:R-:W-:Y:S01]  /*11b10*/  IMAD.MOV.U32 R228, RZ, RZ, -0x40 ;  /* 0xffffffc0ffe47424 */ /* 0x000fe200078e00ff */
[----:B------:R-:W-:Y:S01]  /*11b20*/  IADD3 R221, R206, 0x80, RZ ;  /* 0x00000080cedd7810 */ /* 0x000fe20007ffe0ff */
[----:B------:R-:W-:Y:S01]  /*11b30*/  IMAD.X R226, RZ, RZ, R209, P1 ;  /* 0x000000ffffe27224 */ /* 0x000fe200008e06d1 */
[----:B------:R-:W-:-:S02]  /*11b40*/  IADD3.X R224, RZ, R209, RZ, P0, !PT ;  /* 0x000000d1ffe07210 */ /* 0x000fc400007fe4ff */
.L_x_1310:
[----:B------:R-:W-:Y:S04]  /*11b50*/  DEPBAR.LE SB0, 0x2 ;  /* 0x000080800000791a */ /* 0x000fe80000000000 */
[----:B------:R-:W-:Y:S01]  /*11b60*/  BAR.SYNC.DEFER_BLOCKING 0x0 ;  /* 0x0000000000007b1d */ /* 0x000fe20000010000 */
[----:B------:R-:W-:Y:S01]  /*11b70*/  MOV R193, UR5 ;  /* 0x0000000500c17c02 */ /* 0x000fe20008000f00 */
[----:B------:R-:W-:Y:S01]  /*11b80*/  UIMAD UR4, UR5, 0x6000, URZ ;  /* 0x00006000050478a4 */ /* 0x000fe2000f8e023f */
[C---:B------:R-:W-:Y:S01]  /*11b90*/  ISETP.GE.AND P0, PT, R217.reuse, 0x1, PT ;  /* 0x00000001d900780c */ /* 0x040fe20003f06270 */
[----:B------:R-:W-:Y:S01]  /*11ba0*/  UIADD3 UR8, UR5, 0x1, URZ ;  /* 0x0000000105087890 */ /* 0x000fe2000fffe03f */
[----:B------:R-:W-:Y:S01]  /*11bb0*/  IADD3 R8, R217, -0x1, RZ ;  /* 0xffffffffd9087810 */ /* 0x000fe20007ffe0ff */
[----:B------:R-:W-:Y:S01]  /*11bc0*/  IMAD R152, R193, 0x6000, R187 ;  /* 0x00006000c1987824 */ /* 0x000fe200078e02bb */
[----:B------:R-:W-:Y:S01]  /*11bd0*/  LOP3.LUT P2, RZ, R219, 0x2, RZ, 0xc0, !PT ;  /* 0x00000002dbff7812 */ /* 0x000fe2000784c0ff */
[----:B------:R-:W-:Y:S01]  /*11be0*/  IMAD R193, R193, 0x6000, R190 ;  /* 0x00006000c1c17824 */ /* 0x000fe200078e02be */
[----:B------:R-:W-:Y:S01]  /*11bf0*/  LOP3.LUT P3, RZ, R197, 0x1, RZ, 0xc0, !PT ;  /* 0x00000001c5ff7812 */ /* 0x000fe2000786c0ff */
[----:B------:R-:W-:Y:S01]  /*11c00*/  UISETP.GE.AND UP0, UPT, UR5, 0x1, UPT ;  /* 0x000000010500788c */ /* 0x000fe2000bf06270 */
[----:B------:R-:W-:Y:S02]  /*11c10*/  SEL R188, R230, 0xffffffe0, !P2 ;  /* 0xffffffe0e6bc7807 */ /* 0x000fe40005000000 */
[----:B------:R-:W-:Y:S01]  /*11c20*/  ISETP.NE.AND P2, PT, R216, 0x1, PT ;  /* 0x00000001d800780c */ /* 0x000fe20003f45270 */
[----:B------:R-:W-:Y:S01]  /*11c30*/  USEL UR5, UR8, URZ, !UP0 ;  /* 0x0000003f08057287 */ /* 0x000fe2000c000000 */
[-C--:B------:R-:W-:Y:S01]  /*11c40*/  IADD3 R192, R188, R193.reuse, RZ ;  /* 0x000000c1bcc07210 */ /* 0x080fe20007ffe0ff */
[----:B------:R-:W-:Y:S01]  /*11c50*/  @P0 IMAD R171, R212, 0x6000, R202 ;  /* 0x00006000d4ab0824 */ /* 0x000fe200078e02ca */
[----:B------:R-:W-:Y:S02]  /*11c60*/  @P0 SHF.R.S32.HI R29, RZ, 0x1f, R8 ;  /* 0x0000001fff1d0819 */ /* 0x000fe40000011408 */
[----:B------:R-:W-:Y:S03]  /*11c70*/  IADD3 R194, R188, R193, R191 ;  /* 0x000000c1bcc27210 */ /* 0x000fe60007ffe0bf */
[----:B------:R-:W-:Y:S01]  /*11c80*/  @P0 IMAD R29, R29, c[0x0][0x208], RZ ;  /* 0x000082001d1d0a24 */ /* 0x000fe200078e02ff */
[----:B------:R-:W-:Y:S03]  /*11c90*/  LDSM.16.M88.4 R136, [R189] ;  /* 0x00000000bd88783b */ /* 0x000fe60000000200 */
[C---:B------:R-:W-:Y:S02]  /*11ca0*/  @P0 IMAD R29, R8.reuse, c[0x0][0x20c], R29 ;  /* 0x00008300081d0a24 */ /* 0x040fe400078e021d */
[----:B------:R-:W-:Y:S03]  /*11cb0*/  @P0 IMAD.WIDE.U32 R8, R8, c[0x0][0x208], RZ ;  /* 0x0000820008080a25 */ /* 0x000fe600078e00ff */
[----:B------:R-:W1:Y:S02]  /*11cc0*/  LDSM.16.M88.4 R140, [R152+0xc100] ;  /* 0x00c10000988c783b */ /* 0x000e640000000200 */
[----:B------:R-:W-:Y:S02]  /*11cd0*/  @P0 SHF.L.U32 R0, R8, 0x6, RZ ;  /* 0x0000000608000819 */ /* 0x000fe400000006ff */
[----:B------:R-:W-:Y:S02]  /*11ce0*/  @P0 IADD3 R29, R9, R29, RZ ;  /* 0x0000001d091d0210 */ /* 0x000fe40007ffe0ff */
[----:B------:R-:W-:Y:S02]  /*11cf0*/  @P0 IADD3 R9, P1, R0, R204, RZ ;  /* 0x000000cc00090210 */ /* 0x000fe40007f3e0ff */
[----:B------:R-:W-:Y:S01]  /*11d00*/  @P0 SHF.L.U64.HI R29, R8, 0x6, R29 ;  /* 0x00000006081d0819 */ /* 0x000fe2000001021d */
[----:B------:R-:W2:Y:S03]  /*11d10*/  LDSM.16.M88.4 R144, [R152+0xc900] ;  /* 0x00c900009890783b */ /* 0x000ea60000000200 */
[----:B------:R-:W-:Y:S02]  /*11d20*/  @P0 IADD3.X R2, R29, R209, RZ, P1, !PT ;  /* 0x000000d11d020210 */ /* 0x000fe40000ffe4ff */
[C---:B------:R-:W-:Y:S03]  /*11d30*/  @P0 LEA R168, P1, R9.reuse, c[0x0][0x1f8], 0x1 ;  /* 0x00007e0009a80a11 */ /* 0x040fe600078208ff */
[----:B------:R-:W3:Y:S01]  /*11d40*/  LDSM.16.M88.4 R148, [R152+0xd100] ;  /* 0x00d100009894783b */ /* 0x000ee20000000200 */
[----:B------:R-:W-:Y:S02]  /*11d50*/  @P0 LEA.HI.X R169, R9, c[0x0][0x1fc], R2, 0x1, P1 ;  /* 0x00007f0009a90a11 */ /* 0x000fe400008f0c02 */
[C---:B------:R-:W-:Y:S04]  /*11d60*/  @P0 IADD3 R9, P1, R0.reuse, R225, RZ ;  /* 0x000000e100090210 */ /* 0x040fe80007f3e0ff */
[----:B------:R-:W-:Y:S01]  /*11d70*/  @P0 IADD3.X R2, R29, R224, RZ, P1, !PT ;  /* 0x000000e01d020210 */ /* 0x000fe20000ffe4ff */
[----:B------:R-:W4:Y:S01]  /*11d80*/  LDSM.16.M88.4 R32, [R152+0xd900] ;  /* 0x00d900009820783b */ /* 0x000f220000000200 */
[C---:B------:R-:W-:Y:S04]  /*11d90*/  @P0 LEA R164, P1, R9.reuse, c[0x0][0x1f8], 0x1 ;  /* 0x00007e0009a40a11 */ /* 0x040fe800078208ff */
[----:B------:R-:W-:Y:S02]  /*11da0*/  @P0 LEA.HI.X R165, R9, c[0x0][0x1fc], R2, 0x1, P1 ;  /* 0x00007f0009a50a11 */ /* 0x000fe400008f0c02 */
[----:B------:R-:W-:Y:S01]  /*11db0*/  @P0 IADD3 R2, P1, R0, R227, RZ ;  /* 0x000000e300020210 */ /* 0x000fe20007f3e0ff */
[----:B------:R-:W-:Y:S03]  /*11dc0*/  LDSM.16.M88.4 R152, [R192+0x800] ;  /* 0x00080000c098783b */ /* 0x000fe60000000200 */
[----:B------:R-:W-:Y:S02]  /*11dd0*/  @P0 IADD3.X R13, R29, R226, RZ, P1, !PT ;  /* 0x000000e21d0d0210 */ /* 0x000fe40000ffe4ff */
[C---:B------:R-:W-:Y:S01]  /*11de0*/  @P0 LEA R166, P1, R2.reuse, c[0x0][0x1f8], 0x1 ;  /* 0x00007e0002a60a11 */ /* 0x040fe200078208ff */
[C---:B-1----:R-:W-:Y:S03]  /*11df0*/  HMMA.16816.F32.BF16 R4, R136.reuse, R140, RZ ;  /* 0x0000008c8804723c */ /* 0x042fe600000418ff */
[----:B------:R-:W-:Y:S02]  /*11e00*/  @P0 LEA.HI.X R167, R2, c[0x0][0x1fc], R13, 0x1, P1 ;  /* 0x00007f0002a70a11 */ /* 0x000fe400008f0c0d */
[----:B------:R-:W-:Y:S03]  /*11e10*/  @P0 IADD3 R0, P1, R201, R0, RZ ;  /* 0x00000000c9000210 */ /* 0x000fe60007f3e0ff */
[C---:B------:R-:W-:Y:S01]  /*11e20*/  HMMA.16816.F32.BF16 R8, R136.reuse, R142, RZ ;  /* 0x0000008e8808723c */ /* 0x040fe200000418ff */
[----:B------:R-:W-:Y:S01]  /*11e30*/  @P0 IADD3.X R29, R200, R29, RZ, P1, !PT ;  /* 0x0000001dc81d0210 */ /* 0x000fe20000ffe4ff */
[----:B------:R-:W-:Y:S02]  /*11e40*/  LDSM.16.M88.4 R140, [R133] ;  /* 0x00000000858c783b */ /* 0x000fe40000000200 */
[----:B------:R-:W-:Y:S04]  /*11e50*/  @P0 IADD3 R2, P1, R0, R204, RZ ;  /* 0x000000cc00020210 */ /* 0x000fe80007f3e0ff */
[C---:B--2---:R-:W-:Y:S01]  /*11e60*/  HMMA.16816.F32.BF16 R12, R136.reuse, R144, RZ ;  /* 0x00000090880c723c */ /* 0x044fe200000418ff */
[C---:B------:R-:W-:Y:S03]  /*11e70*/  @P0 IADD3.X R21, R29.reuse, R209, RZ, P1, !PT ;  /* 0x000000d11d150210 */ /* 0x040fe60000ffe4ff */
[C---:B------:R-:W-:Y:S04]  /*11e80*/  @P0 LEA R172, P1, R2.reuse, c[0x0][0x1f8], 0x1 ;  /* 0x00007e0002ac0a11 */ /* 0x040fe800078208ff */
[C---:B------:R-:W-:Y:S01]  /*11e90*/  HMMA.16816.F32.BF16 R16, R136.reuse, R146, RZ ;  /* 0x000000928810723c */ /* 0x040fe200000418ff */
[----:B------:R-:W-:Y:S01]  /*11ea0*/  @P0 LEA.HI.X R173, R2, c[0x0][0x1fc], R21, 0x1, P1 ;  /* 0x00007f0002ad0a11 */ /* 0x000fe200008f0c15 */
[----:B------:R-:W1:Y:S02]  /*11eb0*/  LDSM.16.M88.4 R144, [R192] ;  /* 0x00000000c090783b */ /* 0x000e640000000200 */
[----:B------:R-:W-:Y:S04]  /*11ec0*/  @P0 IADD3 R2, P1, R0, R225, RZ ;  /* 0x000000e100020210 */ /* 0x000fe80007f3e0ff */
[C---:B---3--:R-:W-:Y:S01]  /*11ed0*/  HMMA.16816.F32.BF16 R20, R136.reuse, R148, RZ ;  /* 0x000000948814723c */ /* 0x048fe200000418ff */
[----:B------:R-:W-:Y:S03]  /*11ee0*/  @P0 IADD3.X R31, R29, R224, RZ, P1, !PT ;  /* 0x000000e01d1f0210 */ /* 0x000fe60000ffe4ff */
[C---:B------:R-:W-:Y:S04]  /*11ef0*/  @P0 LEA R174, P1, R2.reuse, c[0x0][0x1f8], 0x1 ;  /* 0x00007e0002ae0a11 */ /* 0x040fe800078208ff */
[C---:B------:R-:W-:Y:S01]  /*11f00*/  HMMA.16816.F32.BF16 R24, R136.reuse, R150, RZ ;  /* 0x000000968818723c */ /* 0x040fe200000418ff */
[----:B------:R-:W-:Y:S01]  /*11f10*/  @P0 LEA.HI.X R175, R2, c[0x0][0x1fc], R31, 0x1, P1 ;  /* 0x00007f0002af0a11 */ /* 0x000fe200008f0c1f */
[----:B------:R-:W2:Y:S02]  /*11f20*/  LDSM.16.M88.4 R148, [R192+0x1000] ;  /* 0x00100000c094783b */ /* 0x000ea40000000200 */
[----:B------:R-:W-:Y:S02]  /*11f30*/  @P0 IADD3 R157, P1, R0, R227, RZ ;  /* 0x000000e3009d0210 */ /* 0x000fe40007f3e0ff */
[----:B------:R-:W-:Y:S02]  /*11f40*/  IADD3 R2, R191, R192, RZ ;  /* 0x000000c0bf027210 */ /* 0x000fe40007ffe0ff */
[----:B------:R-:W-:Y:S02]  /*11f50*/  @P0 IADD3.X R0, R29, R226, RZ, P1, !PT ;  /* 0x000000e21d000210 */ /* 0x000fe40000ffe4ff */
[C---:B----4-:R-:W-:Y:S02]  /*11f60*/  HMMA.16816.F32.BF16 R28, R136.reuse, R32, RZ ;  /* 0x00000020881c723c */ /* 0x050fe400000418ff */
[C---:B------:R-:W-:Y:S04]  /*11f70*/  @P0 LEA R176, P1, R157.reuse, c[0x0][0x1f8], 0x1 ;  /* 0x00007e009db00a11 */ /* 0x040fe800078208ff */
[----:B------:R-:W-:Y:S02]  /*11f80*/  @P0 LEA.HI.X R177, R157, c[0x0][0x1fc], R0, 0x1, P1 ;  /* 0x00007f009db10a11 */ /* 0x000fe400008f0c00 */
[----:B------:R-:W-:Y:S01]  /*11f90*/  HMMA.16816.F32.BF16 R32, R136, R34, RZ ;  /* 0x000000228820723c */ /* 0x000fe200000418ff */
[----:B------:R-:W3:Y:S03]  /*11fa0*/  LDSM.16.M88.4 R156, [R192+0x1800] ;  /* 0x00180000c09c783b */ /* 0x000ee60000000200 */
[----:B------:R-:W-:Y:S04]  /*11fb0*/  IADD3 R0, R191, R193, RZ ;  /* 0x000000c1bf007210 */ /* 0x000fe80007ffe0ff */
[C---:B-1----:R-:W-:Y:S01]  /*11fc0*/  HMMA.16816.F32.BF16 R4, R140.reuse, R144, R4 ;  /* 0x000000908c04723c */ /* 0x042fe20000041804 */
[----:B------:R-:W-:Y:S01]  /*11fd0*/  @!PT LDS RZ, [RZ] ;  /* 0x00000000fffff984 */ /* 0x000fe20000000800 */
[----:B------:R-:W-:Y:S01]  /*11fe0*/  @!PT LDS RZ, [RZ] ;  /* 0x00000000fffff984 */ /* 0x000fe20000000800 */
[----:B------:R-:W-:Y:S01]  /*11ff0*/  @!PT LDS RZ, [RZ] ;  /* 0x00000000fffff984 */ /* 0x000fe20000000800 */
[----:B------:R1:W-:Y:S07]  /*12000*/  @P0 LDGSTS.E.BYPASS.LTC128B.128 [R171], [R168.64], !P6 ;  /* 0x00000000a8ab0fae */ /* 0x0003ee000f101d46 */
[C---:B------:R-:W-:Y:S01]  /*12010*/  HMMA.16816.F32.BF16 R8, R140.reuse, R146, R8 ;  /* 0x000000928c08723c */ /* 0x040fe20000041808 */
[----:B------:R4:W-:Y:S07]  /*12020*/  @P0 LDGSTS.E.BYPASS.LTC128B.128 [R171+0x2000], [R164.64], !P5 ;  /* 0x02000000a4ab0fae */ /* 0x0009ee000e901d46 */
[C---:B------:R-:W-:Y:S01]  /*12030*/  HMMA.16816.F32.BF16 R12, R140.reuse, R152, R12 ;  /* 0x000000988c0c723c */ /* 0x040fe2000004180c */
[----:B------:R4:W-:Y:S07]  /*12040*/  @P0 LDGSTS.E.BYPASS.LTC128B.128 [R171+0x4000], [R166.64], !P3 ;  /* 0x04000000a6ab0fae */ /* 0x0009ee000d901d46 */
[C---:B------:R-:W-:Y:S01]  /*12050*/  HMMA.16816.F32.BF16 R16, R140.reuse, R154, R16 ;  /* 0x0000009a8c10723c */ /* 0x040fe20000041810 */
[----:B------:R1:W-:Y:S07]  /*12060*/  @P0 LDGSTS.E.BYPASS.LTC128B.128 [R171+0x1000], [R172.64], !P6 ;  /* 0x01000000acab0fae */ /* 0x0003ee000f101d46 */
[C---:B--2---:R-:W-:Y:S01]  /*12070*/  HMMA.16816.F32.BF16 R20, R140.reuse, R148, R20 ;  /* 0x000000948c14723c */ /* 0x044fe20000041814 */
[----:B------:R1:W-:Y:S07]  /*12080*/  @P0 LDGSTS.E.BYPASS.LTC128B.128 [R171+0x3000], [R174.64], !P5 ;  /* 0x03000000aeab0fae */ /* 0x0003ee000e901d46 */
[C---:B------:R-:W-:Y:S01]  /*12090*/  HMMA.16816.F32.BF16 R24, R140.reuse, R150, R24 ;  /* 0x000000968c18723c */ /* 0x040fe20000041818 */
[----:B------:R1:W-:Y:S07]  /*120a0*/  @P0 LDGSTS.E.BYPASS.LTC128B.128 [R171+0x5000], [R176.64], !P3 ;  /* 0x05000000b0ab0fae */ /* 0x0003ee000d901d46 */
[C---:B---3--:R-:W-:Y:S01]  /*120b0*/  HMMA.16816.F32.BF16 R28, R140.reuse, R156, R28 ;  /* 0x0000009c8c1c723c */ /* 0x048fe2000004181c */
[----:B------:R-:W-:Y:S07]  /*120c0*/  LDSM.16.M88.4 R136, [R185] ;  /* 0x00000000b988783b */ /* 0x000fee0000000200 */
[----:B------:R-:W-:Y:S01]  /*120d0*/  HMMA.16816.F32.BF16 R32, R140, R158, R32 ;  /* 0x0000009e8c20723c */ /* 0x000fe20000041820 */
[----:B------:R-:W2:Y:S08]  /*120e0*/  LDSM.16.M88.4 R160, [R0] ;  /* 0x0000000000a0783b */ /* 0x000eb00000000200 */
[----:B------:R-:W3:Y:S08]  /*120f0*/  LDSM.16.M88.4 R144, [R0+0x800] ;  /* 0x000800000090783b */ /* 0x000ef00000000200 */
[----:B------:R-:W5:Y:S08]  /*12100*/  LDSM.16.M88.4 R152, [R0+0x1000] ;  /* 0x001000000098783b */ /* 0x000f700000000200 */
[----:B------:R-:W0:Y:S08]  /*12110*/  LDGDEPBAR ;  /* 0x00000000000079af */ /* 0x000e300000000000 */
[----:B------:R-:W5:Y:S01]  /*12120*/  LDSM.16.M88.4 R148, [R0+0x1800] ;  /* 0x001800000094783b */ /* 0x000f620000000200 */
[C---:B--2---:R-:W-:Y:S07]  /*12130*/  HMMA.16816.F32.BF16 R4, R136.reuse, R160, R4 ;  /* 0x000000a08804723c */ /* 0x044fee0000041804 */
[----:B----4-:R-:W-:Y:S01]  /*12140*/  LDSM.16.M88.4 R164, [R184] ;  /* 0x00000000b8a4783b */ /* 0x010fe20000000200 */
[C---:B------:R-:W-:Y:S07]  /*12150*/  HMMA.16816.F32.BF16 R8, R136.reuse, R162, R8 ;  /* 0x000000a28808723c */ /* 0x040fee0000041808 */
[----:B-1----:R-:W1:Y:S01]  /*12160*/  LDSM.16.M88.4 R168, [R2] ;  /* 0x0000000002a8783b */ /* 0x002e620000000200 */
[C---:B---3--:R-:W-:Y:S07]  /*12170*/  HMMA.16816.F32.BF16 R12, R136.reuse, R144, R12 ;  /* 0x00000090880c723c */ /* 0x048fee000004180c */
[----:B------:R-:W2:Y:S01]  /*12180*/  LDSM.16.M88.4 R140, [R2+0x800] ;  /* 0x00080000028c783b */ /* 0x000ea20000000200 */
[C---:B------:R-:W-:Y:S07]  /*12190*/  HMMA.16816.F32.BF16 R16, R136.reuse, R146, R16 ;  /* 0x000000928810723c */ /* 0x040fee0000041810 */
[----:B------:R-:W3:Y:S01]  /*121a0*/  LDSM.16.M88.4 R156, [R2+0x1000] ;  /* 0x00100000029c783b */ /* 0x000ee20000000200 */
[C---:B-----5:R-:W-:Y:S07]  /*121b0*/  HMMA.16816.F32.BF16 R20, R136.reuse, R152, R20 ;  /* 0x000000988814723c */ /* 0x060fee0000041814 */
[----:B------:R-:W4:Y:S01]  /*121c0*/  LDSM.16.M88.4 R144, [R2+0x1800] ;  /* 0x001800000290783b */ /* 0x000f220000000200 */
[C---:B------:R-:W-:Y:S07]  /*121d0*/  HMMA.16816.F32.BF16 R24, R136.reuse, R154, R24 ;  /* 0x0000009a8818723c */ /* 0x040fee0000041818 */
[----:B------:R-:W-:Y:S01]  /*121e0*/  LDSM.16.M88.4 R152, [R193+0x2800] ;  /* 0x00280000c198783b */ /* 0x000fe20000000200 */
[C---:B------:R-:W-:Y:S07]  /*121f0*/  HMMA.16816.F32.BF16 R28, R136.reuse, R148, R28 ;  /* 0x00000094881c723c */ /* 0x040fee000004181c */
[----:B------:R-:W-:Y:S01]  /*12200*/  LDSM.16.M88.4 R160, [R193+0x3800] ;  /* 0x00380000c1a0783b */ /* 0x000fe20000000200 */
[----:B------:R-:W-:Y:S07]  /*12210*/  HMMA.16816.F32.BF16 R32, R136, R150, R32 ;  /* 0x000000968820723c */ /* 0x000fee0000041820 */
[----:B------:R-:W-:Y:S01]  /*12220*/  LDSM.16.M88.4 R136, [R189+0x4000] ;  /* 0x00400000bd88783b */ /* 0x000fe20000000200 */
[C---:B-1----:R-:W-:Y:S07]  /*12230*/  HMMA.16816.F32.BF16 R4, R164.reuse, R168, R4 ;  /* 0x000000a8a404723c */ /* 0x042fee0000041804 */
[----:B------:R-:W1:Y:S01]  /*12240*/  LDSM.16.M88.4 R148, [R193+0x2000] ;  /* 0x00200000c194783b */ /* 0x000e620000000200 */
[C---:B------:R-:W-:Y:S07]  /*12250*/  HMMA.16816.F32.BF16 R8, R164.reuse, R170, R8 ;  /* 0x000000aaa408723c */ /* 0x040fee0000041808 */
[----:B------:R-:W-:Y:S01]  /*12260*/  LDSM.16.M88.4 R168, [R192+0x2000] ;  /* 0x00200000c0a8783b */ /* 0x000fe20000000200 */
[C---:B--2---:R-:W-:Y:S07]  /*12270*/  HMMA.16816.F32.BF16 R12, R164.reuse, R140, R12 ;  /* 0x0000008ca40c723c */ /* 0x044fee000004180c */
[----:B------:R-:W-:Y:S01]  /*12280*/  LDSM.16.M88.4 R172, [R192+0x2800] ;  /* 0x00280000c0ac783b */ /* 0x000fe20000000200 */
[C---:B------:R-:W-:Y:S07]  /*12290*/  HMMA.16816.F32.BF16 R16, R164.reuse, R142, R16 ;  /* 0x0000008ea410723c */ /* 0x040fee0000041810 */
[----:B------:R-:W2:Y:S01]  /*122a0*/  LDSM.16.M88.4 R140, [R193+0x3000] ;  /* 0x00300000c18c783b */ /* 0x000ea20000000200 */
[C---:B---3--:R-:W-:Y:S07]  /*122b0*/  HMMA.16816.F32.BF16 R20, R164.reuse, R156, R20 ;  /* 0x0000009ca414723c */ /* 0x048fee0000041814 */
[----:B------:R-:W-:Y:S01]  /*122c0*/  LDSM.16.M88.4 R176, [R0+0x2000] ;  /* 0x0020000000b0783b */ /* 0x000fe20000000200 */
[C---:B------:R-:W-:Y:S07]  /*122d0*/  HMMA.16816.F32.BF16 R24, R164.reuse, R158, R24 ;  /* 0x0000009ea418723c */ /* 0x040fee0000041818 */
[----:B------:R-:W3:Y:S01]  /*122e0*/  LDSM.16.M88.4 R156, [R133+0x4000] ;  /* 0x00400000859c783b */ /* 0x000ee20000000200 */
[C---:B----4-:R-:W-:Y:S07]  /*122f0*/  HMMA.16816.F32.BF16 R28, R164.reuse, R144, R28 ;  /* 0x00000090a41c723c */ /* 0x050fee000004181c */
[----:B------:R-:W-:Y:S01]  /*12300*/  LDSM.16.M88.4 R180, [R193+0x4000] ;  /* 0x00400000c1b4783b */ /* 0x000fe20000000200 */
[----:B------:R-:W-:Y:S07]  /*12310*/  HMMA.16816.F32.BF16 R32, R164, R146, R32 ;  /* 0x00000092a420723c */ /* 0x000fee0000041820 */
[----:B------:R-:W4:Y:S01]  /*12320*/  LDSM.16.M88.4 R144, [R192+0x3000] ;  /* 0x00300000c090783b */ /* 0x000f220000000200 */
        /* <DEDUP_REMOVED lines=22> */
[----:B------:R-:W4:Y:S07]  /*12490*/  LDSM.16.M88.4 R144, [R194+0x2800] ;  /* 0x00280000c290783b */ /* 0x000f2e0000000200 */
        /* <DEDUP_REMOVED lines=44> */
[C---:B------:R-:W-:Y:S08]  /*12760*/  HMMA.16816.F32.BF16 R8, R164.reuse, R178, R8 ;  /* 0x000000b2a408723c */ /* 0x040ff00000041808 */
[C---:B----4-:R-:W-:Y:S08]  /*12770*/  HMMA.16816.F32.BF16 R12, R164.reuse, R144, R12 ;  /* 0x00000090a40c723c */ /* 0x050ff0000004180c */
        /* <DEDUP_REMOVED lines=33> */
[----:B------:R-:W-:Y:S01]  /*12990*/  FMUL.FTZ R252, R16, c[0x0][0x320] ;  /* 0x0000c80010fc7a20 */ /* 0x000fe20000410000 */
[----:B------:R-:W-:Y:S01]  /*129a0*/  MOV R16, R220 ;  /* 0x000000dc00107202 */ /* 0x000fe20000000f00 */
[----:B------:R-:W-:Y:S01]  /*129b0*/  FMUL.FTZ R163, R12, c[0x0][0x320] ;  /* 0x0000c8000ca37a20 */ /* 0x000fe20000410000 */
[----:B------:R-:W-:Y:S01]  /*129c0*/  @P2 SHF.R.U32.HI R16, RZ, c[0x0][0x2cc], R229 ;  /* 0x0000b300ff102a19 */ /* 0x000fe200000116e5 */
[----:B------:R-:W-:Y:S02]  /*129d0*/  FMUL.FTZ R154, R7, c[0x0][0x320] ;  /* 0x0000c800079a7a20 */ /* 0x000fe40000410000 */
[----:B------:R-:W-:Y:S02]  /*129e0*/  FMUL.FTZ R2, R5, c[0x0][0x320] ;  /* 0x0000c80005027a20 */ /* 0x000fe40000410000 */
[----:B------:R-:W-:Y:S01]  /*129f0*/  SHFL.IDX PT, R12, R16, 0x1, 0x1c1f ;  /* 0x003c1f00100c7f89 */ /* 0x000fe200000e0000 */
[----:B------:R2:W-:Y:S01]  /*12a00*/  MUFU.TANH R158, R11 ;  /* 0x0000000b009e7308 */ /* 0x0005e20000002400 */
[----:B------:R-:W-:Y:S02]  /*12a10*/  FMUL.FTZ R17, R17, c[0x0][0x320] ;  /* 0x0000c80011117a20 */ /* 0x000fe40000410000 */
[----:B------:R-:W-:Y:S02]  /*12a20*/  FMUL.FTZ R18, R18, c[0x0][0x320] ;  /* 0x0000c80012127a20 */ /* 0x000fe40000410000 */
        /* <DEDUP_REMOVED lines=9> */
[----:B------:R4:W-:Y:S01]  /*12ac0*/  MUFU.TANH R168, R13 ;  /* 0x0000000d00a87308 */ /* 0x0009e20000002400 */
[----:B------:R-:W-:Y:S01]  /*12ad0*/  FMUL.FTZ R27, R27, c[0x0][0x320] ;  /* 0x0000c8001b1b7a20 */ /* 0x000fe20000410000 */
[----:B--2---:R-:W-:Y:S01]  /*12ae0*/  LDSM.16.M88.4 R8, [R194+0x5800] ;  /* 0x00580000c208783b */ /* 0x004fe20000000200 */
[----:B------:R-:W-:Y:S07]  /*12af0*/  DEPBAR.LE SB0, 0x2 ;  /* 0x000080800000791a */ /* 0x000fee0000000000 */
[----:B------:R2:W-:Y:S01]  /*12b00*/  MUFU.TANH R170, R15 ;  /* 0x0000000f00aa7308 */ /* 0x0005e20000002400 */
[----:B---3--:R-:W3:Y:S09]  /*12b10*/  SHFL.IDX PT, R14, R16, RZ, 0x1c1f ;  /* 0x001c1fff100e7589 */ /* 0x008ef200000e0000 */
[----:B------:R-:W5:Y:S01]  /*12b20*/  MUFU.TANH R154, R154 ;  /* 0x0000009a009a7308 */ /* 0x000f620000002400 */
[----:B------:R-:W-:Y:S01]  /*12b30*/  BAR.SYNC.DEFER_BLOCKING 0x0 ;  /* 0x0000000000007b1d */ /* 0x000fe20000010000 */
[----:B----4-:R-:W-:Y:S05]  /*12b40*/  IMAD R13, R217, R228, 0x1 ;  /* 0x00000001d90d7424 */ /* 0x010fea00078e02e4 */
[----:B------:R-:W-:Y:S05]  /*12b50*/  IADD3 R13, R215, R13, -R222 ;  /* 0x0000000dd70d7210 */ /* 0x000fea0007ffe8de */
[----:B--2---:R-:W-:Y:S05]  /*12b60*/  IMAD.IADD R15, R13, 0x1, -R218 ;  /* 0x000000010d0f7824 */ /* 0x004fea00078e0ada */
[----:B---3--:R-:W-:Y:S04]  /*12b70*/  IADD3 R13, R15, R14, RZ ;  /* 0x0000000e0f0d7210 */ /* 0x008fe80007ffe0ff */
[C---:B------:R-:W-:Y:S01]  /*12b80*/  ISETP.GT.AND P0, PT, R13.reuse, RZ, PT ;  /* 0x000000ff0d00720c */ /* 0x040fe20003f04270 */
[C---:B------:R-:W-:Y:S05]  /*12b90*/  HMMA.16816.F32.BF16 R28, R172.reuse, R8, R28 ;  /* 0x00000008ac1c723c */ /* 0x040fea000004181c */
[----:B------:R-:W-:Y:S01]  /*12ba0*/  ISETP.GT.AND P2, PT, R13, 0x1, PT ;  /* 0x000000010d00780c */ /* 0x000fe20003f44270 */
[----:B------:R-:W2:Y:S01]  /*12bb0*/  MUFU.TANH R153, R153 ;  /* 0x0000009900997308 */ /* 0x000ea20000002400 */
[----:B------:R-:W-:Y:S01]  /*12bc0*/  IADD3 R9, R15, R12, RZ ;  /* 0x0000000c0f097210 */ /* 0x000fe20007ffe0ff */
[----:B------:R-:W-:Y:S01]  /*12bd0*/  HMMA.16816.F32.BF16 R32, R172, R10, R32 ;  /* 0x0000000aac20723c */ /* 0x000fe20000041820 */
[----:B------:R-:W-:Y:S02]  /*12be0*/  LDSM.16.MT88.4 R140, [R134+UR4+0x1900] ;  /* 0x00190004868c783b */ /* 0x000fe40008004200 */
[C---:B------:R-:W-:Y:S02]  /*12bf0*/  ISETP.GT.AND P1, PT, R9.reuse, RZ, PT ;  /* 0x000000ff0900720c */ /* 0x040fe40003f24270 */
[----:B-1----:R-:W-:Y:S02]  /*12c00*/  FSEL R8, R0, -INF , P0 ;  /* 0xff80000000087808 */ /* 0x002fe40000000000 */
[----:B------:R-:W-:Y:S01]  /*12c10*/  ISETP.GT.AND P0, PT, R9, 0x1, PT ;  /* 0x000000010900780c */ /* 0x000fe20003f04270 */
[----:B------:R-:W1:Y:S01]  /*12c20*/  MUFU.TANH R2, R2 ;  /* 0x0000000200027308 */ /* 0x000e620000002400 */
[----:B------:R-:W-:Y:S03]  /*12c30*/  FMNMX.FTZ R11, R8, R3, !PT ;  /* 0x00000003080b7209 */ /* 0x000fe60007810000 */
[----:B-----5:R-:W-:Y:S02]  /*12c40*/  FSEL R154, R154, -INF , P0 ;  /* 0xff8000009a9a7808 */ /* 0x020fe40000000000 */
[----:B------:R-:W-:Y:S02]  /*12c50*/  ISETP.GT.AND P0, PT, R13, 0x9, PT ;  /* 0x000000090d00780c */ /* 0x000fe40003f04270 */
[----:B------:R-:W-:Y:S02]  /*12c60*/  FMUL.FTZ R28, R28, c[0x0][0x320] ;  /* 0x0000c8001c1c7a20 */ /* 0x000fe40000410000 */
[----:B------:R-:W3:Y:S01]  /*12c70*/  MUFU.TANH R155, R155 ;  /* 0x0000009b009b7308 */ /* 0x000ee20000002400 */
[----:B------:R-:W-:Y:S01]  /*12c80*/  FSEL R156, R156, -INF , P0 ;  /* 0xff8000009c9c7808 */ /* 0x000fe20000000000 */
[----:B------:R-:W-:Y:S01]  /*12c90*/  FMUL.FTZ R29, R29, c[0x0][0x320] ;  /* 0x0000c8001d1d7a20 */ /* 0x000fe20000410000 */
[----:B------:R-:W-:Y:S01]  /*12ca0*/  ISETP.GT.AND P0, PT, R9, 0x9, PT ;  /* 0x000000090900780c */ /* 0x000fe20003f04270 */
[----:B------:R-:W-:Y:S01]  /*12cb0*/  FMUL.FTZ R30, R30, c[0x0][0x320] ;  /* 0x0000c8001e1e7a20 */ /* 0x000fe20000410000 */
[----:B--2---:R-:W-:Y:S01]  /*12cc0*/  FSEL R153, R153, -INF , P1 ;  /* 0xff80000099997808 */ /* 0x004fe20000800000 */
[----:B------:R-:W-:Y:S01]  /*12cd0*/  FMUL.FTZ R32, R32, c[0x0][0x320] ;  /* 0x0000c80020207a20 */ /* 0x000fe20000410000 */
[----:B------:R-:W-:Y:S01]  /*12ce0*/  ISETP.GT.AND P1, PT, R13, 0x8, PT ;  /* 0x000000080d00780c */ /* 0x000fe20003f24270 */
[----:B------:R-:W-:Y:S01]  /*12cf0*/  FMUL.FTZ R33, R33, c[0x0][0x320] ;  /* 0x0000c80021217a20 */ /* 0x000fe20000410000 */
[----:B------:R-:W-:Y:S01]  /*12d00*/  FSEL R10, R158, -INF , P0 ;  /* 0xff8000009e0a7808 */ /* 0x000fe20000000000 */
[----:B------:R-:W2:Y:S01]  /*12d10*/  MUFU.TANH R163, R163 ;  /* 0x000000a300a37308 */ /* 0x000ea20000002400 */
[----:B------:R-:W-:Y:S01]  /*12d20*/  ISETP.GT.AND P0, PT, R13, 0x11, PT ;  /* 0x000000110d00780c */ /* 0x000fe20003f04270 */
[----:B------:R-:W-:Y:S01]  /*12d30*/  FMUL.FTZ R31, R31, c[0x0][0x320] ;  /* 0x0000c8001f1f7a20 */ /* 0x000fe20000410000 */
[----:B------:R-:W-:Y:S01]  /*12d40*/  FMNMX.FTZ R15, R153, R132, !PT ;  /* 0x00000084990f7209 */ /* 0x000fe20007810000 */
[----:B------:R-:W-:Y:S01]  /*12d50*/  FMUL.FTZ R34, R34, c[0x0][0x320] ;  /* 0x0000c80022227a20 */ /* 0x000fe20000410000 */
[----:B-1----:R-:W-:Y:S01]  /*12d60*/  FSEL R0, R2, -INF , P2 ;  /* 0xff80000002007808 */ /* 0x002fe20001000000 */
[----:B------:R-:W-:Y:S01]  /*12d70*/  FMUL.FTZ R35, R35, c[0x0][0x320] ;  /* 0x0000c80023237a20 */ /* 0x000fe20000410000 */
[----:B------:R-:W-:Y:S02]  /*12d80*/  FSEL R168, R168, -INF , P0 ;  /* 0xff800000a8a87808 */ /* 0x000fe40000000000 */
[----:B------:R-:W-:Y:S01]  /*12d90*/  FMNMX.FTZ R11, R0, R11, !PT ;  /* 0x0000000b000b7209 */ /* 0x000fe20007810000 */
[----:B------:R-:W1:Y:S01]  /*12da0*/  MUFU.TANH R176, R17 ;  /* 0x0000001100b07308 */ /* 0x000e620000002400 */
[----:B------:R-:W-:Y:S02]  /*12db0*/  ISETP.GT.AND P0, PT, R9, 0x11, PT ;  /* 0x000000110900780c */ /* 0x000fe40003f04270 */
[----:B------:R-:W-:Y:S02]  /*12dc0*/  FMNMX.FTZ R15, R154, R15, !PT ;  /* 0x0000000f9a0f7209 */ /* 0x000fe40007810000 */
[----:B---3--:R-:W-:Y:S02]  /*12dd0*/  FSEL R12, R155, -INF , P1 ;  /* 0xff8000009b0c7808 */ /* 0x008fe40000800000 */
[----:B------:R-:W-:Y:S02]  /*12de0*/  ISETP.GT.AND P1, PT, R9, 0x8, PT ;  /* 0x000000080900780c */ /* 0x000fe40003f24270 */
[----:B------:R-:W-:Y:S01]  /*12df0*/  FMNMX.FTZ R11, R12, R11, !PT ;  /* 0x0000000b0c0b7209 */ /* 0x000fe20007810000 */
[----:B------:R-:W3:Y:S01]  /*12e00*/  MUFU.TANH R252, R252 ;  /* 0x000000fc00fc7308 */ /* 0x000ee20000002400 */
[----:B------:R-:W-:Y:S02]  /*12e10*/  FSEL R14, R157, -INF , P1 ;  /* 0xff8000009d0e7808 */ /* 0x000fe40000800000 */
[----:B------:R-:W-:Y:S02]  /*12e20*/  ISETP.GT.AND P1, PT, R13, 0x10, PT ;  /* 0x000000100d00780c */ /* 0x000fe40003f24270 */
[----:B------:R-:W-:Y:S02]  /*12e30*/  FMNMX.FTZ R2, R156, R11, !PT ;  /* 0x0000000b9c027209 */ /* 0x000fe40007810000 */
[----:B--2---:R-:W-:Y:S02]  /*12e40*/  FSEL R163, R163, -INF , P1 ;  /* 0xff800000a3a37808 */ /* 0x004fe40000800000 */
[----:B------:R-:W-:Y:S01]  /*12e50*/  ISETP.GT.AND P1, PT, R9, 0x10, PT ;  /* 0x000000100900780c */ /* 0x000fe20003f24270 */
[----:B------:R-:W2:Y:S01]  /*12e60*/  MUFU.TANH R250, R18 ;  /* 0x0000001200fa7308 */ /* 0x000ea20000002400 */
[----:B------:R-:W-:Y:S02]  /*12e70*/  FSEL R170, R170, -INF , P0 ;  /* 0xff800000aaaa7808 */ /* 0x000fe40000000000 */
[----:B------:R-:W-:Y:S02]  /*12e80*/  ISETP.GT.AND P0, PT, R13, 0x19, PT ;  /* 0x000000190d00780c */ /* 0x000fe40003f04270 */
[----:B------:R-:W-:Y:S02]  /*12e90*/  FSEL R167, R167, -INF , P1 ;  /* 0xff800000a7a77808 */ /* 0x000fe40000800000 */
[----:B------:R-:W-:Y:S02]  /*12ea0*/  ISETP.GT.AND P1, PT, R13, 0x18, PT ;  /* 0x000000180d00780c */ /* 0x000fe40003f24270 */
[----:B------:R-:W-:Y:S01]  /*12eb0*/  FMNMX.FTZ R11, R163, R2, !PT ;  /* 0x00000002a30b7209 */ /* 0x000fe20007810000 */
[----:B------:R-:W4:Y:S01]  /*12ec0*/  MUFU.TANH R182, R19 ;  /* 0x0000001300b67308 */ /* 0x000f220000002400 */
[----:B-1----:R-:W-:Y:S02]  /*12ed0*/  FSEL R176, R176, -INF , P0 ;  /* 0xff800000b0b07808 */ /* 0x002fe40000000000 */
[C---:B------:R-:W-:Y:S02]  /*12ee0*/  ISETP.GT.AND P0, PT, R9.reuse, 0x19, PT ;  /* 0x000000190900780c */ /* 0x040fe40003f04270 */
[----:B---3--:R-:W-:Y:S02]  /*12ef0*/  FSEL R252, R252, -INF , P1 ;  /* 0xff800000fcfc7808 */ /* 0x008fe40000800000 */
[----:B------:R-:W-:Y:S02]  /*12f00*/  ISETP.GT.AND P1, PT, R9, 0x18, PT ;  /* 0x000000180900780c */ /* 0x000fe40003f24270 */
[----:B------:R-:W-:Y:S01]  /*12f10*/  FMNMX.FTZ R11, R168, R11, !PT ;  /* 0x0000000ba80b7209 */ /* 0x000fe20007810000 */
[----:B------:R-:W1:Y:S01]  /*12f20*/  MUFU.TANH R236, R21 ;  /* 0x0000001500ec7308 */ /* 0x000e620000002400 */
[----:B------:R-:W-:Y:S02]  /*12f30*/  FMNMX.FTZ R15, R14, R15, !PT ;  /* 0x0000000f0e0f7209 */ /* 0x000fe40007810000 */
[----:B------:R-:W-:Y:S02]  /*12f40*/  FMNMX.FTZ R11, R252, R11, !PT ;  /* 0x0000000bfc0b7209 */ /* 0x000fe40007810000 */
[----:B--2---:R-:W-:Y:S02]  /*12f50*/  FSEL R250, R250, -INF , P1 ;  /* 0xff800000fafa7808 */ /* 0x004fe40000800000 */
[----:B------:R-:W-:Y:S02]  /*12f60*/  ISETP.GT.AND P1, PT, R13, 0x20, PT ;  /* 0x000000200d00780c */ /* 0x000fe40003f24270 */
[----:B------:R-:W-:Y:S01]  /*12f70*/  FMNMX.FTZ R2, R10, R15, !PT ;  /* 0x0000000f0a027209 */ /* 0x000fe20007810000 */
[----:B------:R-:W2:Y:S01]  /*12f80*/  MUFU.TANH R248, R248 ;  /* 0x000000f800f87308 */ /* 0x000ea20000002400 */
[----:B------:R-:W-:Y:S02]  /*12f90*/  FMNMX.FTZ R11, R176, R11, !PT ;  /* 0x0000000bb00b7209 */ /* 0x000fe40007810000 */
[----:B------:R-:W-:Y:S02]  /*12fa0*/  FMNMX.FTZ R15, R167, R2, !PT ;  /* 0x00000002a70f7209 */ /* 0x000fe40007810000 */
[----:B----4-:R-:W-:Y:S02]  /*12fb0*/  FSEL R182, R182, -INF , P0 ;  /* 0xff800000b6b67808 */ /* 0x010fe40000000000 */
[----:B------:R-:W-:Y:S02]  /*12fc0*/  ISETP.GT.AND P0, PT, R13, 0x21, PT ;  /* 0x000000210d00780c */ /* 0x000fe40003f04270 */
[----:B------:R-:W-:Y:S01]  /*12fd0*/  FMNMX.FTZ R15, R170, R15, !PT ;  /* 0x0000000faa0f7209 */ /* 0x000fe20007810000 */
[----:B------:R-:W3:Y:S01]  /*12fe0*/  MUFU.TANH R246, R22 ;  /* 0x0000001600f67308 */ /* 0x000ee20000002400 */
[----:B------:R-:W-:Y:S02]  /*12ff0*/  IADD3 R17, R134, UR4, RZ ;  /* 0x0000000486117c10 */ /* 0x000fe4000fffe0ff */
[----:B-1----:R-:W-:Y:S02]  /*13000*/  FSEL R236, R236, -INF , P0 ;  /* 0xff800000ecec7808 */ /* 0x002fe40000000000 */
[C---:B------:R-:W-:Y:S02]  /*13010*/  ISETP.GT.AND P0, PT, R9.reuse, 0x21, PT ;  /* 0x000000210900780c */ /* 0x040fe40003f04270 */
[----:B------:R-:W-:Y:S03]  /*13020*/  IADD3 R149, R186, R17, RZ ;  /* 0x00000011ba957210 */ /* 0x000fe60007ffe0ff */
[----:B------:R-:W1:Y:S02]  /*13030*/  MUFU.TANH R242, R23 ;  /* 0x0000001700f27308 */ /* 0x000e640000002400 */
[----:B------:R-:W-:Y:S01]  /*13040*/  LDSM.16.MT88.4 R144, [R149+0x1900] ;  /* 0x001900009590783b */ /* 0x000fe20000004200 */
[----:B--2---:R-:W-:Y:S02]  /*13050*/  FSEL R248, R248, -INF , P1 ;  /* 0xff800000f8f87808 */ /* 0x004fe40000800000 */
[----:B------:R-:W-:Y:S02]  /*13060*/  ISETP.GT.AND P1, PT, R9, 0x20, PT ;  /* 0x000000200900780c */ /* 0x000fe40003f24270 */
[----:B------:R-:W-:Y:S03]  /*13070*/  FMNMX.FTZ R11, R248, R11, !PT ;  /* 0x0000000bf80b7209 */ /* 0x000fe60007810000 */
[----:B------:R-:W2:Y:S01]  /*13080*/  MUFU.TANH R244, R24 ;  /* 0x0000001800f47308 */ /* 0x000ea20000002400 */
[----:B------:R-:W-:Y:S02]  /*13090*/  FMNMX.FTZ R11, R236, R11, !PT ;  /* 0x0000000bec0b7209 */ /* 0x000fe40007810000 */
[----:B---3--:R-:W-:Y:S02]  /*130a0*/  FSEL R246, R246, -INF , P1 ;  /* 0xff800000f6f67808 */ /* 0x008fe40000800000 */
[C---:B------:R-:W-:Y:S05]  /*130b0*/  ISETP.GT.AND P1, PT, R13.reuse, 0x28, PT ;  /* 0x000000280d00780c */ /* 0x040fea0003f24270 */
[----:B------:R-:W3:Y:S01]  /*130c0*/  MUFU.TANH R240, R25 ;  /* 0x0000001900f07308 */ /* 0x000ee20000002400 */
[----:B-1----:R-:W-:Y:S02]  /*130d0*/  FSEL R242, R242, -INF , P0 ;  /* 0xff800000f2f27808 */ /* 0x002fe40000000000 */
[C---:B------:R-:W-:Y:S07]  /*130e0*/  ISETP.GT.AND P0, PT, R13.reuse, 0x29, PT ;  /* 0x000000290d00780c */ /* 0x040fee0003f04270 */
[----:B------:R-:W1:Y:S01]  /*130f0*/  MUFU.TANH R192, R28 ;  /* 0x0000001c00c07308 */ /* 0x000e620000002400 */
[----:B--2---:R-:W-:Y:S02]  /*13100*/  FSEL R244, R244, -INF , P1 ;  /* 0xff800000f4f47808 */ /* 0x004fe40000800000 */
[C---:B------:R-:W-:Y:S02]  /*13110*/  ISETP.GT.AND P1, PT, R13.reuse, 0x30, PT ;  /* 0x000000300d00780c */ /* 0x040fe40003f24270 */
[----:B------:R-:W-:Y:S05]  /*13120*/  FMNMX.FTZ R11, R244, R11, !PT ;  /* 0x0000000bf40b7209 */ /* 0x000fea0007810000 */
[----:B------:R-:W2:Y:S01]  /*13130*/  MUFU.TANH R180, R29 ;  /* 0x0000001d00b47308 */ /* 0x000ea20000002400 */
[----:B---3--:R-:W-:Y:S02]  /*13140*/  FSEL R240, R240, -INF , P0 ;  /* 0xff800000f0f07808 */ /* 0x008fe40000000000 */
[C---:B------:R-:W-:Y:S02]  /*13150*/  ISETP.GT.AND P0, PT, R13.reuse, 0x31, PT ;  /* 0x000000310d00780c */ /* 0x040fe40003f04270 */
[----:B------:R-:W-:Y:S05]  /*13160*/  FMNMX.FTZ R11, R240, R11, !PT ;  /* 0x0000000bf00b7209 */ /* 0x000fea0007810000 */
[----:B------:R-:W3:Y:S01]  /*13170*/  MUFU.TANH R172, R32 ;  /* 0x0000002000ac7308 */ /* 0x000ee20000002400 */
[----:B-1----:R-:W-:Y:S02]  /*13180*/  FSEL R192, R192, -INF , P1 ;  /* 0xff800000c0c07808 */ /* 0x002fe40000800000 */
[C---:B------:R-:W-:Y:S02]  /*13190*/  ISETP.GT.AND P1, PT, R13.reuse, 0x38, PT ;  /* 0x000000380d00780c */ /* 0x040fe40003f24270 */
[----:B------:R-:W-:Y:S05]  /*131a0*/  FMNMX.FTZ R11, R192, R11, !PT ;  /* 0x0000000bc00b7209 */ /* 0x000fea0007810000 */
[----:B------:R-:W1:Y:S01]  /*131b0*/  MUFU.TANH R238, R26 ;  /* 0x0000001a00ee7308 */ /* 0x000e620000002400 */
[----:B--2---:R-:W-:Y:S02]  /*131c0*/  FSEL R180, R180, -INF , P0 ;  /* 0xff800000b4b47808 */ /* 0x004fe40000000000 */
[----:B------:R-:W-:Y:S02]  /*131d0*/  ISETP.GT.AND P0, PT, R13, 0x39, PT ;  /* 0x000000390d00780c */ /* 0x000fe40003f04270 */
[----:B------:R-:W-:Y:S05]  /*131e0*/  FMNMX.FTZ R13, R250, R15, !PT ;  /* 0x0000000ffa0d7209 */ /* 0x000fea0007810000 */
[----:B------:R-:W2:Y:S01]  /*131f0*/  MUFU.TANH R166, R33 ;  /* 0x0000002100a67308 */ /* 0x000ea20000002400 */
[----:B------:R-:W-:Y:S02]  /*13200*/  FMNMX.FTZ R11, R180, R11, !PT ;  /* 0x0000000bb40b7209 */ /* 0x000fe40007810000 */
[----:B------:R-:W-:Y:S02]  /*13210*/  FMNMX.FTZ R13, R182, R13, !PT ;  /* 0x0000000db60d7209 */ /* 0x000fe40007810000 */
[----:B---3--:R-:W-:Y:S02]  /*13220*/  FSEL R172, R172, -INF , P1 ;  /* 0xff800000acac7808 */ /* 0x008fe40000800000 */
[C---:B------:R-:W-:Y:S02]  /*13230*/  ISETP.GT.AND P1, PT, R9.reuse, 0x28, PT ;  /* 0x000000280900780c */ /* 0x040fe40003f24270 */
[----:B------:R-:W-:Y:S01]  /*13240*/  FMNMX.FTZ R13, R246, R13, !PT ;  /* 0x0000000df60d7209 */ /* 0x000fe20007810000 */
[----:B------:R-:W3:Y:S01]  /*13250*/  MUFU.TANH R194, R27 ;  /* 0x0000001b00c27308 */ /* 0x000ee20000002400 */
[----:B------:R-:W-:Y:S02]  /*13260*/  FMNMX.FTZ R11, R172, R11, !PT ;  /* 0x0000000bac0b7209 */ /* 0x000fe40007810000 */
[----:B------:R-:W-:Y:S02]  /*13270*/  FMNMX.FTZ R13, R242, R13, !PT ;  /* 0x0000000df20d7209 */ /* 0x000fe40007810000 */
[----:B-1----:R-:W-:Y:S02]  /*13280*/  FSEL R238, R238, -INF , P1 ;  /* 0xff800000eeee7808 */ /* 0x002fe40000800000 */
[C---:B------:R-:W-:Y:S02]  /*13290*/  ISETP.GT.AND P1, PT, R9.reuse, 0x30, PT ;  /* 0x000000300900780c */ /* 0x040fe40003f24270 */
[----:B------:R-:W-:Y:S01]  /*132a0*/  FMNMX.FTZ R13, R238, R13, !PT ;  /* 0x0000000dee0d7209 */ /* 0x000fe20007810000 */
[----:B------:R-:W1:Y:S01]  /*132b0*/  MUFU.TANH R178, R30 ;  /* 0x0000001e00b27308 */ /* 0x000e620000002400 */
[----:B--2---:R-:W-:Y:S02]  /*132c0*/  FSEL R166, R166, -INF , P0 ;  /* 0xff800000a6a67808 */ /* 0x004fe40000000000 */
[C---:B------:R-:W-:Y:S02]  /*132d0*/  ISETP.GT.AND P0, PT, R9.reuse, 0x29, PT ;  /* 0x000000290900780c */ /* 0x040fe40003f04270 */
[----:B------:R-:W-:Y:S05]  /*132e0*/  FMNMX.FTZ R2, R166, R11, !PT ;  /* 0x0000000ba6027209 */ /* 0x000fea0007810000 */
[----:B------:R-:W2:Y:S01]  /*132f0*/  MUFU.TANH R31, R31 ;  /* 0x0000001f001f7308 */ /* 0x000ea20000002400 */
[----:B------:R-:W4:Y:S01]  /*13300*/  SHFL.BFLY PT, R11, R2, 0x2, 0x1f ;  /* 0x0c401f00020b7f89 */ /* 0x000f2200000e0000 */
[----:B---3--:R-:W-:Y:S02]  /*13310*/  FSEL R194, R194, -INF , P0 ;  /* 0xff800000c2c27808 */ /* 0x008fe40000000000 */
[C---:B------:R-:W-:Y:S02]  /*13320*/  ISETP.GT.AND P0, PT, R9.reuse, 0x31, PT ;  /* 0x000000310900780c */ /* 0x040fe40003f04270 */
[----:B------:R-:W-:Y:S04]  /*13330*/  FMNMX.FTZ R13, R194, R13, !PT ;  /* 0x0000000dc20d7209 */ /* 0x000fe80007810000 */
[----:B------:R-:W3:Y:S01]  /*13340*/  MUFU.TANH R164, R34 ;  /* 0x0000002200a47308 */ /* 0x000ee20000002400 */
[----:B-1----:R-:W-:Y:S02]  /*13350*/  FSEL R178, R178, -INF , P1 ;  /* 0xff800000b2b27808 */ /* 0x002fe40000800000 */
[----:B------:R-:W-:Y:S02]  /*13360*/  ISETP.GT.AND P1, PT, R9, 0x38, PT ;  /* 0x000000380900780c */ /* 0x000fe40003f24270 */
[----:B------:R-:W-:Y:S05]  /*13370*/  FMNMX.FTZ R13, R178, R13, !PT ;  /* 0x0000000db20d7209 */ /* 0x000fea0007810000 */
[----:B------:R-:W1:Y:S01]  /*13380*/  MUFU.TANH R162, R35 ;  /* 0x0000002300a27308 */ /* 0x000e620000002400 */
[----:B--2---:R-:W-:Y:S02]  /*13390*/  FSEL R174, R31, -INF , P0 ;  /* 0xff8000001fae7808 */ /* 0x004fe40000000000 */
[----:B------:R-:W-:Y:S01]  /*133a0*/  ISETP.GT.AND P0, PT, R9, 0x39, PT ;  /* 0x000000390900780c */ /* 0x000fe20003f04270 */
[----:B------:R-:W-:Y:S01]  /*133b0*/  LDSM.16.MT88.4 R28, [R134+UR4+0x100] ;  /* 0x00010004861c783b */ /* 0x000fe20008004200 */
[----:B------:R-:W-:Y:S02]  /*133c0*/  FMNMX.FTZ R13, R174, R13, !PT ;  /* 0x0000000dae0d7209 */ /* 0x000fe40007810000 */
[----:B----4-:R-:W-:Y:S02]  /*133d0*/  FMNMX.FTZ R11, R2, R11, !PT ;  /* 0x0000000b020b7209 */ /* 0x010fe40007810000 */
[----:B---3--:R-:W-:Y:S03]  /*133e0*/  FSEL R164, R164, -INF , P1 ;  /* 0xff800000a4a47808 */ /* 0x008fe60000800000 */
[----:B------:R-:W2:Y:S01]  /*133f0*/  SHFL.BFLY PT, R2, R11, 0x1, 0x1f ;  /* 0x0c201f000b027f89 */ /* 0x000ea200000e0000 */
[----:B------:R-:W-:Y:S02]  /*13400*/  FMNMX.FTZ R13, R164, R13, !PT ;  /* 0x0000000da40d7209 */ /* 0x000fe40007810000 */
[----:B-1----:R-:W-:Y:S04]  /*13410*/  FSEL R162, R162, -INF , P0 ;  /* 0xff800000a2a27808 */ /* 0x002fe80000000000 */
[----:B------:R-:W-:Y:S05]  /*13420*/  FMNMX.FTZ R15, R162, R13, !PT ;  /* 0x0000000da20f7209 */ /* 0x000fea0007810000 */
[----:B------:R-:W1:Y:S01]  /*13430*/  SHFL.BFLY PT, R18, R15, 0x2, 0x1f ;  /* 0x0c401f000f127f89 */ /* 0x000e6200000e0000 */
[----:B--2---:R-:W-:Y:S04]  /*13440*/  FMNMX.FTZ R2, R11, R2, !PT ;  /* 0x000000020b027209 */ /* 0x004fe80007810000 */
[C---:B------:R-:W-:Y:S01]  /*13450*/  FSETP.NEU.FTZ.AND P1, PT, R2.reuse, -INF , PT ;  /* 0xff8000000200780b */ /* 0x040fe20003f3d000 */
[C---:B------:R-:W-:Y:S03]  /*13460*/  FMUL.FTZ R165, R2.reuse, c[0x0][0x2d0] ;  /* 0x0000b40002a57a20 */ /* 0x040fe60000410000 */
[----:B------:R-:W-:Y:S02]  /*13470*/  FSEL R4, R2, RZ, P1 ;  /* 0x000000ff02047208 */ /* 0x000fe40000800000 */
[----:B------:R-:W-:Y:S03]  /*13480*/  FSEL R165, R165, RZ, P1 ;  /* 0x000000ffa5a57208 */ /* 0x000fe60000800000 */
[----:B------:R-:W-:Y:S02]  /*13490*/  FADD.FTZ R4, -R4, R3 ;  /* 0x0000000304047221 */ /* 0x000fe40000010100 */
[--C-:B------:R-:W-:Y:S02]  /*134a0*/  FFMA.FTZ R159, R0, c[0x0][0x2d0], -R165.reuse ;  /* 0x0000b400009f7a23 */ /* 0x100fe400000108a5 */
[--C-:B------:R-:W-:Y:S01]  /*134b0*/  FFMA.FTZ R158, R12, c[0x0][0x2d0], -R165.reuse ;  /* 0x0000b4000c9e7a23 */ /* 0x100fe200000108a5 */
[----:B-1----:R-:W-:Y:S01]  /*134c0*/  FMNMX.FTZ R16, R15, R18, !PT ;  /* 0x000000120f107209 */ /* 0x002fe20007810000 */
[--C-:B------:R-:W-:Y:S02]  /*134d0*/  FFMA.FTZ R155, R156, c[0x0][0x2d0], -R165.reuse ;  /* 0x0000b4009c9b7a23 */ /* 0x100fe400000108a5 */
[--C-:B------:R-:W-:Y:S01]  /*134e0*/  FFMA.FTZ R160, R8, c[0x0][0x2d0], -R165.reuse ;  /* 0x0000b40008a07a23 */ /* 0x100fe200000108a5 */
[----:B------:R-:W-:Y:S01]  /*134f0*/  MUFU.EX2 R159, R159 ;  /* 0x0000009f009f7308 */ /* 0x000fe20000000800 */
[----:B------:R-:W1:Y:S01]  /*13500*/  SHFL.BFLY PT, R9, R16, 0x1, 0x1f ;  /* 0x0c201f0010097f89 */ /* 0x000e6200000e0000 */
[--C-:B------:R-:W-:Y:S02]  /*13510*/  FFMA.FTZ R163, R163, c[0x0][0x2d0], -R165.reuse ;  /* 0x0000b400a3a37a23 */ /* 0x100fe400000108a5 */
[--C-:B------:R-:W-:Y:S02]  /*13520*/  FFMA.FTZ R168, R168, c[0x0][0x2d0], -R165.reuse ;  /* 0x0000b400a8a87a23 */ /* 0x100fe400000108a5 */
[--C-:B------:R-:W-:Y:S02]  /*13530*/  FFMA.FTZ R169, R252, c[0x0][0x2d0], -R165.reuse ;  /* 0x0000b400fca97a23 */ /* 0x100fe400000108a5 */
[--C-:B------:R-:W-:Y:S02]  /*13540*/  FFMA.FTZ R176, R176, c[0x0][0x2d0], -R165.reuse ;  /* 0x0000b400b0b07a23 */ /* 0x100fe400000108a5 */
[----:B------:R-:W2:Y:S01]  /*13550*/  MUFU.EX2 R160, R160 ;  /* 0x000000a000a07308 */ /* 0x000ea20000000800 */
[--C-:B------:R-:W-:Y:S02]  /*13560*/  FFMA.FTZ R173, R248, c[0x0][0x2d0], -R165.reuse ;  /* 0x0000b400f8ad7a23 */ /* 0x100fe400000108a5 */
[--C-:B------:R-:W-:Y:S02]  /*13570*/  FFMA.FTZ R236, R236, c[0x0][0x2d0], -R165.reuse ;  /* 0x0000b400ecec7a23 */ /* 0x100fe400000108a5 */
[--C-:B------:R-:W-:Y:S02]  /*13580*/  FFMA.FTZ R177, R244, c[0x0][0x2d0], -R165.reuse ;  /* 0x0000b400f4b17a23 */ /* 0x100fe400000108a5 */
[--C-:B------:R-:W-:Y:S02]  /*13590*/  FFMA.FTZ R240, R240, c[0x0][0x2d0], -R165.reuse ;  /* 0x0000b400f0f07a23 */ /* 0x100fe400000108a5 */
[--C-:B------:R-:W-:Y:S01]  /*135a0*/  FFMA.FTZ R181, R192, c[0x0][0x2d0], -R165.reuse ;  /* 0x0000b400c0b57a23 */ /* 0x100fe200000108a5 */
[----:B------:R-:W-:Y:S01]  /*135b0*/  MUFU.EX2 R158, R158 ;  /* 0x0000009e009e7308 */ /* 0x000fe20000000800 */
[--C-:B------:R-:W-:Y:S02]  /*135c0*/  FFMA.FTZ R180, R180, c[0x0][0x2d0], -R165.reuse ;  /* 0x0000b400b4b47a23 */ /* 0x100fe400000108a5 */
[--C-:B------:R-:W-:Y:S01]  /*135d0*/  FFMA.FTZ R172, R172, c[0x0][0x2d0], -R165.reuse ;  /* 0x0000b400acac7a23 */ /* 0x100fe200000108a5 */
[----:B-1----:R-:W-:Y:S01]  /*135e0*/  FMNMX.FTZ R0, R16, R9, !PT ;  /* 0x0000000910007209 */ /* 0x002fe20007810000 */
[----:B------:R-:W-:Y:S01]  /*135f0*/  FFMA.FTZ R165, R166, c[0x0][0x2d0], -R165 ;  /* 0x0000b400a6a57a23 */ /* 0x000fe200000108a5 */
[----:B------:R-:W-:Y:S02]  /*13600*/  IADD3 R9, R135, UR4, RZ ;  /* 0x0000000487097c10 */ /* 0x000fe4000fffe0ff */
[C---:B------:R-:W-:Y:S01]  /*13610*/  FSETP.NEU.FTZ.AND P0, PT, R0.reuse, -INF , PT ;  /* 0xff8000000000780b */ /* 0x040fe20003f1d000 */
[----:B------:R-:W-:Y:S01]  /*13620*/  FMUL.FTZ R161, R0, c[0x0][0x2d0] ;  /* 0x0000b40000a17a20 */ /* 0x000fe20000410000 */
[----:B------:R-:W1:Y:S01]  /*13630*/  MUFU.EX2 R155, R155 ;  /* 0x0000009b009b7308 */ /* 0x000e620000000800 */
[----:B------:R-:W-:Y:S02]  /*13640*/  IADD3 R148, R186, R9, RZ ;  /* 0x00000009ba947210 */ /* 0x000fe40007ffe0ff */
[----:B------:R-:W-:Y:S02]  /*13650*/  FSEL R5, R0, RZ, P0 ;  /* 0x000000ff00057208 */ /* 0x000fe40000000000 */
[----:B------:R-:W-:Y:S01]  /*13660*/  FSEL R161, R161, RZ, P0 ;  /* 0x000000ffa1a17208 */ /* 0x000fe20000000000 */
[----:B------:R-:W-:Y:S01]  /*13670*/  LDSM.16.MT88.4 R20, [R148+0x100] ;  /* 0x000100009414783b */ /* 0x000fe20000004200 */
[----:B--2---:R-:W-:Y:S01]  /*13680*/  F2FP.BF16.PACK_AB R136, R159, R160 ;  /* 0x000000a09f88723e */ /* 0x004fe200000010ff */
[----:B------:R-:W-:Y:S01]  /*13690*/  FADD.FTZ R3, -R5, R132 ;  /* 0x0000008405037221 */ /* 0x000fe20000010100 */
[----:B------:R-:W-:Y:S01]  /*136a0*/  ISETP.GE.AND P0, PT, R217, 0x2, PT ;  /* 0x00000002d900780c */ /* 0x000fe20003f06270 */
[--C-:B------:R-:W-:Y:S01]  /*136b0*/  FFMA.FTZ R156, R154, c[0x0][0x2d0], -R161.reuse ;  /* 0x0000b4009a9c7a23 */ /* 0x100fe200000108a1 */
[----:B------:R-:W-:Y:S01]  /*136c0*/  MUFU.EX2 R163, R163 ;  /* 0x000000a300a37308 */ /* 0x000fe20000000800 */
[--C-:B------:R-:W-:Y:S02]  /*136d0*/  FFMA.FTZ R154, R14, c[0x0][0x2d0], -R161.reuse ;  /* 0x0000b4000e9a7a23 */ /* 0x100fe400000108a1 */
[----:B------:R-:W2:Y:S01]  /*136e0*/  LDSM.16.MT88.4 R12, [R135+UR4+0x100] ;  /* 0x00010004870c783b */ /* 0x000ea20008004200 */
[----:B------:R-:W-:Y:S02]  /*136f0*/  FMUL.FTZ R132, R4, c[0x0][0x2d0] ;  /* 0x0000b40004847a20 */ /* 0x000fe40000410000 */
[--C-:B------:R-:W-:Y:S02]  /*13700*/  FFMA.FTZ R157, R153, c[0x0][0x2d0], -R161.reuse ;  /* 0x0000b400999d7a23 */ /* 0x100fe400000108a1 */
[--C-:B------:R-:W-:Y:S02]  /*13710*/  FFMA.FTZ R153, R10, c[0x0][0x2d0], -R161.reuse ;  /* 0x0000b4000a997a23 */ /* 0x100fe400000108a1 */
[----:B------:R-:W-:Y:S01]  /*13720*/  FMUL.FTZ R7, R3, c[0x0][0x2d0] ;  /* 0x0000b40003077a20 */ /* 0x000fe20000410000 */
[----:B------:R-:W3:Y:S01]  /*13730*/  MUFU.EX2 R132, R132 ;  /* 0x0000008400847308 */ /* 0x000ee20000000800 */
[--C-:B------:R-:W-:Y:S01]  /*13740*/  FFMA.FTZ R167, R167, c[0x0][0x2d0], -R161.reuse ;  /* 0x0000b400a7a77a23 */ /* 0x100fe200000108a1 */
[----:B-1----:R-:W-:Y:S01]  /*13750*/  F2FP.BF16.PACK_AB R138, R155, R158 ;  /* 0x0000009e9b8a723e */ /* 0x002fe200000010ff */
[--C-:B------:R-:W-:Y:S02]  /*13760*/  FFMA.FTZ R170, R170, c[0x0][0x2d0], -R161.reuse ;  /* 0x0000b400aaaa7a23 */ /* 0x100fe400000108a1 */
[--C-:B------:R-:W-:Y:S02]  /*13770*/  FFMA.FTZ R171, R250, c[0x0][0x2d0], -R161.reuse ;  /* 0x0000b400faab7a23 */ /* 0x100fe400000108a1 */
[--C-:B------:R-:W-:Y:S02]  /*13780*/  FFMA.FTZ R182, R182, c[0x0][0x2d0], -R161.reuse ;  /* 0x0000b400b6b67a23 */ /* 0x100fe400000108a1 */
[--C-:B------:R-:W-:Y:S01]  /*13790*/  FFMA.FTZ R175, R246, c[0x0][0x2d0], -R161.reuse ;  /* 0x0000b400f6af7a23 */ /* 0x100fe200000108a1 */
[----:B------:R-:W1:Y:S01]  /*137a0*/  MUFU.EX2 R3, R7 ;  /* 0x0000000700037308 */ /* 0x000e620000000800 */
[--C-:B------:R-:W-:Y:S02]  /*137b0*/  FFMA.FTZ R242, R242, c[0x0][0x2d0], -R161.reuse ;  /* 0x0000b400f2f27a23 */ /* 0x100fe400000108a1 */
[--C-:B------:R-:W-:Y:S02]  /*137c0*/  FFMA.FTZ R179, R238, c[0x0][0x2d0], -R161.reuse ;  /* 0x0000b400eeb37a23 */ /* 0x100fe400000108a1 */
[--C-:B------:R-:W-:Y:S02]  /*137d0*/  FFMA.FTZ R194, R194, c[0x0][0x2d0], -R161.reuse ;  /* 0x0000b400c2c27a23 */ /* 0x100fe400000108a1 */
[--C-:B------:R-:W-:Y:S02]  /*137e0*/  FFMA.FTZ R178, R178, c[0x0][0x2d0], -R161.reuse ;  /* 0x0000b400b2b27a23 */ /* 0x100fe400000108a1 */
[--C-:B------:R-:W-:Y:S01]  /*137f0*/  FFMA.FTZ R183, R174, c[0x0][0x2d0], -R161.reuse ;  /* 0x0000b400aeb77a23 */ /* 0x100fe200000108a1 */
[----:B------:R-:W-:Y:S01]  /*13800*/  MUFU.EX2 R156, R156 ;  /* 0x0000009c009c7308 */ /* 0x000fe20000000800 */
[--C-:B------:R-:W-:Y:S02]  /*13810*/  FFMA.FTZ R164, R164, c[0x0][0x2d0], -R161.reuse ;  /* 0x0000b400a4a47a23 */ /* 0x100fe400000108a1 */
[----:B------:R-:W-:Y:S02]  /*13820*/  FFMA.FTZ R161, R162, c[0x0][0x2d0], -R161 ;  /* 0x0000b400a2a17a23 */ /* 0x000fe400000108a1 */
[C---:B---3--:R-:W-:Y:S02]  /*13830*/  FMUL.FTZ R4, R132.reuse, R128 ;  /* 0x0000008084047220 */ /* 0x048fe40000410000 */
[C---:B------:R-:W-:Y:S02]  /*13840*/  FMUL.FTZ R5, R132.reuse, R129 ;  /* 0x0000008184057220 */ /* 0x040fe40000410000 */
[C---:B------:R-:W-:Y:S01]  /*13850*/  FMUL.FTZ R8, R132.reuse, R124 ;  /* 0x0000007c84087220 */ /* 0x040fe20000410000 */
[----:B------:R-:W3:Y:S01]  /*13860*/  MUFU.EX2 R157, R157 ;  /* 0x0000009d009d7308 */ /* 0x000ee20000000800 */
[C---:B------:R-:W-:Y:S02]  /*13870*/  FMUL.FTZ R9, R132.reuse, R125 ;  /* 0x0000007d84097220 */ /* 0x040fe40000410000 */
[C---:B------:R-:W-:Y:S02]  /*13880*/  FMUL.FTZ R16, R132.reuse, R116 ;  /* 0x0000007484107220 */ /* 0x040fe40000410000 */
[C---:B-1----:R-:W-:Y:S02]  /*13890*/  FMUL.FTZ R6, R3.reuse, R130 ;  /* 0x0000008203067220 */ /* 0x042fe40000410000 */
[C---:B------:R-:W-:Y:S02]  /*138a0*/  FMUL.FTZ R7, R3.reuse, R131 ;  /* 0x0000008303077220 */ /* 0x040fe40000410000 */
[C---:B------:R-:W-:Y:S01]  /*138b0*/  FMUL.FTZ R10, R3.reuse, R126 ;  /* 0x0000007e030a7220 */ /* 0x040fe20000410000 */
[----:B------:R-:W-:Y:S01]  /*138c0*/  MUFU.EX2 R154, R154 ;  /* 0x0000009a009a7308 */ /* 0x000fe20000000800 */
[C---:B------:R-:W-:Y:S01]  /*138d0*/  FMUL.FTZ R11, R3.reuse, R127 ;  /* 0x0000007f030b7220 */ /* 0x040fe20000410000 */
[----:B------:R-:W-:Y:S01]  /*138e0*/  LDSM.16.MT88.4 R128, [R134+UR4+0x1100] ;  /* 0x001100048680783b */ /* 0x000fe20008004200 */
[C---:B------:R-:W-:Y:S02]  /*138f0*/  FMUL.FTZ R17, R132.reuse, R117 ;  /* 0x0000007584117220 */ /* 0x040fe40000410000 */
[C---:B------:R-:W-:Y:S02]  /*13900*/  FMUL.FTZ R18, R3.reuse, R118 ;  /* 0x0000007603127220 */ /* 0x040fe40000410000 */
[C---:B------:R-:W-:Y:S02]  /*13910*/  FMUL.FTZ R19, R3.reuse, R119 ;  /* 0x0000007703137220 */ /* 0x040fe40000410000 */
[C---:B------:R-:W-:Y:S01]  /*13920*/  FMUL.FTZ R24, R132.reuse, R108 ;  /* 0x0000006c84187220 */ /* 0x040fe20000410000 */
[----:B------:R-:W1:Y:S01]  /*13930*/  MUFU.EX2 R153, R153 ;  /* 0x0000009900997308 */ /* 0x000e620000000800 */
[----:B------:R-:W-:Y:S01]  /*13940*/  FMUL.FTZ R25, R132, R109 ;  /* 0x0000006d84197220 */ /* 0x000fe20000410000 */
[----:B------:R-:W-:Y:S01]  /*13950*/  LDSM.16.MT88.4 R116, [R134+UR4+0x900] ;  /* 0x000900048674783b */ /* 0x000fe20008004200 */
[C---:B------:R-:W-:Y:S01]  /*13960*/  FMUL.FTZ R26, R3.reuse, R110 ;  /* 0x0000006e031a7220 */ /* 0x040fe20000410000 */
[----:B---3--:R-:W-:Y:S01]  /*13970*/  F2FP.BF16.PACK_AB R137, R156, R157 ;  /* 0x0000009d9c89723e */ /* 0x008fe200000010ff */
[C---:B------:R-:W-:Y:S02]  /*13980*/  FMUL.FTZ R27, R3.reuse, R111 ;  /* 0x0000006f031b7220 */ /* 0x040fe40000410000 */
[C---:B------:R-:W-:Y:S02]  /*13990*/  FMUL.FTZ R32, R132.reuse, R100 ;  /* 0x0000006484207220 */ /* 0x040fe40000410000 */
[C---:B------:R-:W-:Y:S01]  /*139a0*/  FMUL.FTZ R33, R132.reuse, R101 ;  /* 0x0000006584217220 */ /* 0x040fe20000410000 */
[----:B------:R-:W-:Y:S01]  /*139b0*/  LDSM.16.MT88.4 R108, [R149+0x2100] ;  /* 0x00210000956c783b */ /* 0x000fe20000004200 */
[C---:B------:R-:W-:Y:S01]  /*139c0*/  FMUL.FTZ R34, R3.reuse, R102 ;  /* 0x0000006603227220 */ /* 0x040fe20000410000 */
[----:B------:R-:W3:Y:S01]  /*139d0*/  MUFU.EX2 R168, R168 ;  /* 0x000000a800a87308 */ /* 0x000ee20000000800 */
[C---:B------:R-:W-:Y:S02]  /*139e0*/  FMUL.FTZ R35, R3.reuse, R103 ;  /* 0x0000006703237220 */ /* 0x040fe40000410000 */
[C---:B------:R-:W-:Y:S02]  /*139f0*/  FMUL.FTZ R38, R3.reuse, R38 ;  /* 0x0000002603267220 */ /* 0x040fe40000410000 */
[C---:B------:R-:W-:Y:S01]  /*13a00*/  FMUL.FTZ R36, R132.reuse, R36 ;  /* 0x0000002484247220 */ /* 0x040fe20000410000 */
[----:B------:R-:W-:Y:S01]  /*13a10*/  LDSM.16.MT88.4 R100, [R134+UR4+0x2100] ;  /* 0x002100048664783b */ /* 0x000fe20008004200 */
[C---:B------:R-:W-:Y:S02]  /*13a20*/  FMUL.FTZ R39, R3.reuse, R39 ;  /* 0x0000002703277220 */ /* 0x040fe40000410000 */
[C---:B------:R-:W-:Y:S01]  /*13a30*/  FMUL.FTZ R37, R132.reuse, R37 ;  /* 0x0000002584257220 */ /* 0x040fe20000410000 */
[----:B------:R-:W-:Y:S01]  /*13a40*/  MUFU.EX2 R167, R167 ;  /* 0x000000a700a77308 */ /* 0x000fe20000000800 */
[----:B------:R-:W-:Y:S01]  /*13a50*/  FMUL.FTZ R42, R3, R42 ;  /* 0x0000002a032a7220 */ /* 0x000fe20000410000 */
[----:B-1----:R-:W-:Y:S01]  /*13a60*/  F2FP.BF16.PACK_AB R139, R153, R154 ;  /* 0x0000009a998b723e */ /* 0x002fe200000010ff */
[C---:B------:R-:W-:Y:S01]  /*13a70*/  FMUL.FTZ R40, R132.reuse, R40 ;  /* 0x0000002884287220 */ /* 0x040fe20000410000 */
[----:B------:R-:W-:Y:S01]  /*13a80*/  LDSM.16.MT88.4 R124, [R135+UR4+0x2900] ;  /* 0x00290004877c783b */ /* 0x000fe20008004200 */
[C---:B------:R-:W-:Y:S02]  /*13a90*/  FMUL.FTZ R43, R3.reuse, R43 ;  /* 0x0000002b032b7220 */ /* 0x040fe40000410000 */
[C---:B------:R-:W-:Y:S02]  /*13aa0*/  FMUL.FTZ R41, R132.reuse, R41 ;  /* 0x0000002984297220 */ /* 0x040fe40000410000 */
[C---:B--2---:R-:W-:Y:S01]  /*13ab0*/  HMMA.16816.F32.BF16 R4, R136.reuse, R12, R4 ;  /* 0x0000000c8804723c */ /* 0x044fe20000041804 */
        /* <DEDUP_REMOVED lines=9> */
[----:B------:R-:W2:Y:S01]  /*13b50*/  MUFU.EX2 R176, R176 ;  /* 0x000000b000b07308 */ /* 0x000ea20000000800 */
[----:B------:R-:W4:Y:S01]  /*13b60*/  LDSM.16.MT88.4 R120, [R149+0x100] ;  /* 0x000100009578783b */ /* 0x000f220000004200 */
        /* <DEDUP_REMOVED lines=10> */
[----:B------:R-:W5:Y:S01]  /*13c10*/  MUFU.EX2 R182, R182 ;  /* 0x000000b600b67308 */ /* 0x000f620000000800 */
        /* <DEDUP_REMOVED lines=57> */
[----:B------:R-:W4:Y:S01]  /*13fb0*/  MUFU.EX2 R180, R180 ;  /* 0x000000b400b47308 */ /* 0x000f220000000800 */
        /* <DEDUP_REMOVED lines=11> */
[----:B------:R-:W1:Y:S01]  /*14070*/  MUFU.EX2 R183, R183 ;  /* 0x000000b700b77308 */ /* 0x000e620000000800 */
[C---:B------:R-:W-:Y:S02]  /*14080*/  FMUL.FTZ R89, R132.reuse, R89 ;  /* 0x0000005984597220 */ /* 0x040fe40000410000 */
[C---:B------:R-:W-:Y:S01]  /*14090*/  FMUL.FTZ R86, R3.reuse, R86 ;  /* 0x0000005603567220 */ /* 0x040fe20000410000 */
[C---:B------:R-:W-:Y:S01]  /*140a0*/  HMMA.16816.F32.BF16 R72, R136.reuse, R106, R72 ;  /* 0x0000006a8848723c */ /* 0x040fe20000041848 */
[----:B------:R-:W1:Y:S03]  /*140b0*/  LDSM.16.MT88.4 R104, [R149+0x4100] ;  /* 0x004100009568783b */ /* 0x000e660000004200 */
[C---:B------:R-:W-:Y:S02]  /*140c0*/  FMUL.FTZ R76, R132.reuse, R76 ;  /* 0x0000004c844c7220 */ /* 0x040fe40000410000 */
[C---:B------:R-:W-:Y:S01]  /*140d0*/  FMUL.FTZ R77, R132.reuse, R77 ;  /* 0x0000004d844d7220 */ /* 0x040fe20000410000 */
[----:B------:R-:W-:Y:S01]  /*140e0*/  MUFU.EX2 R172, R172 ;  /* 0x000000ac00ac7308 */ /* 0x000fe20000000800 */
[C---:B------:R-:W-:Y:S04]  /*140f0*/  FMUL.FTZ R87, R3.reuse, R87 ;  /* 0x0000005703577220 */ /* 0x040fe80000410000 */
[C---:B------:R-:W-:Y:S01]  /*14100*/  FMUL.FTZ R92, R132.reuse, R92 ;  /* 0x0000005c845c7220 */ /* 0x040fe20000410000 */
[C---:B--2---:R-:W-:Y:S03]  /*14110*/  HMMA.16816.F32.BF16 R76, R136.reuse, R100, R76 ;  /* 0x00000064884c723c */ /* 0x044fe6000004184c */
[C---:B------:R-:W-:Y:S01]  /*14120*/  FMUL.FTZ R80, R132.reuse, R80 ;  /* 0x0000005084507220 */ /* 0x040fe20000410000 */
[----:B------:R-:W2:Y:S01]  /*14130*/  MUFU.EX2 R165, R165 ;  /* 0x000000a500a57308 */ /* 0x000ea20000000800 */
[----:B------:R-:W-:Y:S02]  /*14140*/  FMUL.FTZ R81, R132, R81 ;  /* 0x0000005184517220 */ /* 0x000fe40000410000 */
[C---:B------:R-:W-:Y:S01]  /*14150*/  FMUL.FTZ R90, R3.reuse, R90 ;  /* 0x0000005a035a7220 */ /* 0x040fe20000410000 */
[----:B---3--:R-:W-:Y:S01]  /*14160*/  F2FP.BF16.PACK_AB R100, R168, R163 ;  /* 0x000000a3a864723e */ /* 0x008fe200000010ff */
[----:B------:R-:W-:Y:S03]  /*14170*/  FMUL.FTZ R93, R132, R93 ;  /* 0x0000005d845d7220 */ /* 0x000fe60000410000 */
[C---:B------:R-:W-:Y:S02]  /*14180*/  HMMA.16816.F32.BF16 R80, R136.reuse, R102, R80 ;  /* 0x000000668850723c */ /* 0x040fe40000041850 */
[----:B------:R-:W-:Y:S01]  /*14190*/  MUFU.EX2 R164, R164 ;  /* 0x000000a400a47308 */ /* 0x000fe20000000800 */
[C---:B------:R-:W-:Y:S01]  /*141a0*/  FMUL.FTZ R91, R3.reuse, R91 ;  /* 0x0000005b035b7220 */ /* 0x040fe20000410000 */
[----:B------:R-:W-:Y:S01]  /*141b0*/  F2FP.BF16.PACK_AB R101, R170, R167 ;  /* 0x000000a7aa65723e */ /* 0x000fe200000010ff */
[C---:B------:R-:W-:Y:S02]  /*141c0*/  FMUL.FTZ R96, R132.reuse, R96 ;  /* 0x0000006084607220 */ /* 0x040fe40000410000 */
[C---:B------:R-:W-:Y:S01]  /*141d0*/  FMUL.FTZ R94, R3.reuse, R94 ;  /* 0x0000005e035e7220 */ /* 0x040fe20000410000 */
[C---:B----4-:R-:W-:Y:S04]  /*141e0*/  HMMA.16816.F32.BF16 R84, R136.reuse, R108, R84 ;  /* 0x0000006c8854723c */ /* 0x050fe80000041854 */
[----:B------:R-:W-:Y:S01]  /*141f0*/  FMUL.FTZ R97, R132, R97 ;  /* 0x0000006184617220 */ /* 0x000fe20000410000 */
[----:B------:R-:W-:Y:S01]  /*14200*/  F2FP.BF16.PACK_AB R102, R176, R169 ;  /* 0x000000a9b066723e */ /* 0x000fe200000010ff */
[C---:B------:R-:W-:Y:S01]  /*14210*/  FMUL.FTZ R95, R3.reuse, R95 ;  /* 0x0000005f035f7220 */ /* 0x040fe20000410000 */
[----:B-----5:R-:W-:Y:S01]  /*14220*/  F2FP.BF16.PACK_AB R103, R182, R171 ;  /* 0x000000abb667723e */ /* 0x020fe200000010ff */
[C---:B------:R-:W-:Y:S01]  /*14230*/  HMMA.16816.F32.BF16 R88, R136.reuse, R110, R88 ;  /* 0x0000006e8858723c */ /* 0x040fe20000041858 */
[----:B------:R-:W3:Y:S01]  /*14240*/  LDSM.16.MT88.4 R108, [R148+0x900] ;  /* 0x00090000946c783b */ /* 0x000ee20000004200 */
[----:B------:R-:W4:Y:S02]  /*14250*/  MUFU.EX2 R161, R161 ;  /* 0x000000a100a17308 */ /* 0x000f240000000800 */
[C---:B------:R-:W-:Y:S02]  /*14260*/  FMUL.FTZ R98, R3.reuse, R98 ;  /* 0x0000006203627220 */ /* 0x040fe40000410000 */
[C---:B------:R-:W-:Y:S02]  /*14270*/  FMUL.FTZ R99, R3.reuse, R99 ;  /* 0x0000006303637220 */ /* 0x040fe40000410000 */
[C---:B-1----:R-:W-:Y:S04]  /*14280*/  HMMA.16816.F32.BF16 R92, R136.reuse, R104, R92 ;  /* 0x00000068885c723c */ /* 0x042fe8000004185c */
[----:B------:R-:W-:Y:S02]  /*14290*/  FFMA.FTZ R157, R3, R214, R157 ;  /* 0x000000d6039d7223 */ /* 0x000fe4000001009d */
[----:B------:R-:W-:Y:S01]  /*142a0*/  FFMA.FTZ R160, R132, R213, R160 ;  /* 0x000000d584a07223 */ /* 0x000fe200000100a0 */
[----:B------:R-:W-:Y:S01]  /*142b0*/  MOV R132, R0 ;  /* 0x0000000000847202 */ /* 0x000fe20000000f00 */
[----:B------:R-:W-:Y:S01]  /*142c0*/  HMMA.16816.F32.BF16 R96, R136, R106, R96 ;  /* 0x0000006a8860723c */ /* 0x000fe20000041860 */
[----:B------:R-:W1:Y:S03]  /*142d0*/  LDSM.16.MT88.4 R104, [R148+0x2900] ;  /* 0x002900009468783b */ /* 0x000e660000004200 */
[----:B------:R-:W-:Y:S02]  /*142e0*/  FADD.FTZ R159, R159, R160 ;  /* 0x000000a09f9f7221 */ /* 0x000fe40000010000 */
[----:B------:R-:W-:Y:S01]  /*142f0*/  FADD.FTZ R157, R156, R157 ;  /* 0x0000009d9c9d7221 */ /* 0x000fe20000010000 */
[----:B------:R-:W-:Y:S01]  /*14300*/  F2FP.BF16.PACK_AB R136, R180, R181 ;  /* 0x000000b5b488723e */ /* 0x000fe200000010ff */
[C---:B------:R-:W-:Y:S05]  /*14310*/  HMMA.16816.F32.BF16 R4, R100.reuse, R112, R4 ;  /* 0x000000706404723c */ /* 0x040fea0000041804 */
[----:B------:R-:W-:Y:S01]  /*14320*/  F2FP.BF16.PACK_AB R137, R183, R178 ;  /* 0x000000b2b789723e */ /* 0x000fe200000010ff */
[----:B------:R-:W-:Y:S01]  /*14330*/  FADD.FTZ R158, R158, R159 ;  /* 0x0000009f9e9e7221 */ /* 0x000fe20000010000 */
[----:B--2---:R-:W-:Y:S01]  /*14340*/  F2FP.BF16.PACK_AB R138, R165, R172 ;  /* 0x000000aca58a723e */ /* 0x004fe200000010ff */
[C---:B------:R-:W-:Y:S01]  /*14350*/  HMMA.16816.F32.BF16 R8, R100.reuse, R114, R8 ;  /* 0x000000726408723c */ /* 0x040fe20000041808 */
[----:B------:R-:W2:Y:S03]  /*14360*/  LDSM.16.MT88.4 R112, [R134+UR4+0x2900] ;  /* 0x002900048670783b */ /* 0x000ea60008004200 */
[----:B----4-:R-:W-:Y:S01]  /*14370*/  F2FP.BF16.PACK_AB R139, R161, R164 ;  /* 0x000000a4a18b723e */ /* 0x010fe200000010ff */
[----:B------:R-:W-:Y:S03]  /*14380*/  FADD.FTZ R158, R155, R158 ;  /* 0x0000009e9b9e7221 */ /* 0x000fe60000010000 */
[C---:B---3--:R-:W-:Y:S04]  /*14390*/  HMMA.16816.F32.BF16 R12, R100.reuse, R108, R12 ;  /* 0x0000006c640c723c */ /* 0x048fe8000004180c */
[----:B------:R-:W-:Y:S04]  /*143a0*/  FADD.FTZ R163, R163, R158 ;  /* 0x0000009ea3a37221 */ /* 0x000fe80000010000 */
[----:B------:R-:W-:Y:S01]  /*143b0*/  FADD.FTZ R168, R168, R163 ;  /* 0x000000a3a8a87221 */ /* 0x000fe20000010000 */
[C---:B------:R-:W-:Y:S01]  /*143c0*/  HMMA.16816.F32.BF16 R16, R100.reuse, R110, R16 ;  /* 0x0000006e6410723c */ /* 0x040fe20000041810 */
[----:B------:R-:W3:Y:S02]  /*143d0*/  LDSM.16.MT88.4 R108, [R149+0x2900] ;  /* 0x00290000956c783b */ /* 0x000ee40000004200 */
[----:B------:R-:W-:Y:S05]  /*143e0*/  FADD.FTZ R169, R169, R168 ;  /* 0x000000a8a9a97221 */ /* 0x000fea0000010000 */
[C---:B------:R-:W-:Y:S04]  /*143f0*/  HMMA.16816.F32.BF16 R20, R100.reuse, R116, R20 ;  /* 0x000000746414723c */ /* 0x040fe80000041814 */
[----:B------:R-:W-:Y:S04]  /*14400*/  FADD.FTZ R176, R176, R169 ;  /* 0x000000a9b0b07221 */ /* 0x000fe80000010000 */
[C---:B------:R-:W-:Y:S01]  /*14410*/  HMMA.16816.F32.BF16 R24, R100.reuse, R118, R24 ;  /* 0x000000766418723c */ /* 0x040fe20000041818 */
[----:B------:R-:W4:Y:S07]  /*14420*/  LDSM.16.MT88.4 R116, [R135+UR4+0x4900] ;  /* 0x004900048774783b */ /* 0x000f2e0008004200 */
        /* <DEDUP_REMOVED lines=10> */
[C---:B------:R-:W-:Y:S01]  /*144d0*/  HMMA.16816.F32.BF16 R56, R100.reuse, R114, R56 ;  /* 0x000000726438723c */ /* 0x040fe20000041838 */
[----:B------:R-:W2:Y:S07]  /*144e0*/  LDSM.16.MT88.4 R112, [R134+UR4+0x4900] ;  /* 0x004900048670783b */ /* 0x000eae0008004200 */
[C---:B---3--:R-:W-:Y:S08]  /*144f0*/  HMMA.16816.F32.BF16 R60, R100.reuse, R108, R60 ;  /* 0x0000006c643c723c */ /* 0x048ff0000004183c */
[C---:B------:R-:W-:Y:S01]  /*14500*/  HMMA.16816.F32.BF16 R64, R100.reuse, R110, R64 ;  /* 0x0000006e6440723c */ /* 0x040fe20000041840 */
[----:B------:R-:W3:Y:S07]  /*14510*/  LDSM.16.MT88.4 R108, [R135+UR4+0x1100] ;  /* 0x00110004876c783b */ /* 0x000eee0008004200 */
[C---:B----4-:R-:W-:Y:S08]  /*14520*/  HMMA.16816.F32.BF16 R68, R100.reuse, R116, R68 ;  /* 0x000000746444723c */ /* 0x050ff00000041844 */
[C---:B------:R-:W-:Y:S01]  /*14530*/  HMMA.16816.F32.BF16 R72, R100.reuse, R118, R72 ;  /* 0x000000766448723c */ /* 0x040fe20000041848 */
[----:B------:R-:W4:Y:S07]  /*14540*/  LDSM.16.MT88.4 R116, [R149+0x1100] ;  /* 0x001100009574783b */ /* 0x000f2e0000004200 */
[C---:B-1----:R-:W-:Y:S08]  /*14550*/  HMMA.16816.F32.BF16 R76, R100.reuse, R104, R76 ;  /* 0x00000068644c723c */ /* 0x042ff0000004184c */
[C---:B------:R-:W-:Y:S01]  /*14560*/  HMMA.16816.F32.BF16 R80, R100.reuse, R106, R80 ;  /* 0x0000006a6450723c */ /* 0x040fe20000041850 */
[----:B------:R-:W1:Y:S07]  /*14570*/  LDSM.16.MT88.4 R104, [R135+UR4+0x3100] ;  /* 0x003100048768783b */ /* 0x000e6e0008004200 */
[C---:B--2---:R-:W-:Y:S08]  /*14580*/  HMMA.16816.F32.BF16 R84, R100.reuse, R112, R84 ;  /* 0x000000706454723c */ /* 0x044ff00000041854 */
        /* <DEDUP_REMOVED lines=12> */
[C---:B---3--:R-:W-:Y:S03]  /*14650*/  HMMA.16816.F32.BF16 R4, R100.reuse, R108, R4 ;  /* 0x0000006c6404723c */ /* 0x048fe60000041804 */
[----:B------:R-:W-:Y:S04]  /*14660*/  FADD.FTZ R240, R240, R177 ;  /* 0x000000b1f0f07221 */ /* 0x000fe80000010000 */
[----:B------:R-:W-:Y:S01]  /*14670*/  FADD.FTZ R181, R181, R240 ;  /* 0x000000f0b5b57221 */ /* 0x000fe20000010000 */
[C---:B------:R-:W-:Y:S01]  /*14680*/  HMMA.16816.F32.BF16 R8, R100.reuse, R110, R8 ;  /* 0x0000006e6408723c */ /* 0x040fe20000041808 */
[----:B------:R-:W2:Y:S03]  /*14690*/  LDSM.16.MT88.4 R108, [R148+0x3100] ;  /* 0x00310000946c783b */ /* 0x000ea60000004200 */
        /* <DEDUP_REMOVED lines=9> */
[C---:B----4-:R-:W-:Y:S08]  /*14730*/  HMMA.16816.F32.BF16 R28, R100.reuse, R116, R28 ;  /* 0x00000074641c723c */ /* 0x050ff0000004181c */
[C---:B------:R-:W-:Y:S01]  /*14740*/  HMMA.16816.F32.BF16 R32, R100.reuse, R118, R32 ;  /* 0x000000766420723c */ /* 0x040fe20000041820 */
[----:B------:R-:W3:Y:S07]  /*14750*/  LDSM.16.MT88.4 R116, [R149+0x3100] ;  /* 0x003100009574783b */ /* 0x000eee0000004200 */
[C---:B-1----:R-:W-:Y:S08]  /*14760*/  HMMA.16816.F32.BF16 R36, R100.reuse, R104, R36 ;  /* 0x000000686424723c */ /* 0x042ff00000041824 */
[C---:B------:R-:W-:Y:S01]  /*14770*/  HMMA.16816.F32.BF16 R40, R100.reuse, R106, R40 ;  /* 0x0000006a6428723c */ /* 0x040fe20000041828 */
[----:B------:R-:W1:Y:S07]  /*14780*/  LDSM.16.MT88.4 R104, [R135+UR4+0x5100] ;  /* 0x005100048768783b */ /* 0x000e6e0008004200 */
[C---:B--2---:R-:W-:Y:S08]  /*14790*/  HMMA.16816.F32.BF16 R44, R100.reuse, R108, R44 ;  /* 0x0000006c642c723c */ /* 0x044ff0000004182c */
[C---:B------:R-:W-:Y:S01]  /*147a0*/  HMMA.16816.F32.BF16 R48, R100.reuse, R110, R48 ;  /* 0x0000006e6430723c */ /* 0x040fe20000041830 */
[----:B------:R-:W2:Y:S07]  /*147b0*/  LDSM.16.MT88.4 R108, [R135+UR4+0x1900] ;  /* 0x00190004876c783b */ /* 0x000eae0008004200 */
[C---:B------:R-:W-:Y:S08]  /*147c0*/  HMMA.16816.F32.BF16 R52, R100.reuse, R112, R52 ;  /* 0x000000706434723c */ /* 0x040ff00000041834 */
[C---:B------:R-:W-:Y:S01]  /*147d0*/  HMMA.16816.F32.BF16 R56, R100.reuse, R114, R56 ;  /* 0x000000726438723c */ /* 0x040fe20000041838 */
[----:B------:R-:W4:Y:S07]  /*147e0*/  LDSM.16.MT88.4 R112, [R148+0x1900] ;  /* 0x001900009470783b */ /* 0x000f2e0000004200 */
[C---:B---3--:R-:W-:Y:S08]  /*147f0*/  HMMA.16816.F32.BF16 R60, R100.reuse, R116, R60 ;  /* 0x00000074643c723c */ /* 0x048ff0000004183c */
        /* <DEDUP_REMOVED lines=10> */
[C---:B------:R-:W-:Y:S01]  /*148a0*/  HMMA.16816.F32.BF16 R124, R136.reuse, R110, R8 ;  /* 0x0000006e887c723c */ /* 0x040fe20000041808 */
[----:B------:R-:W1:Y:S07]  /*148b0*/  LDSM.16.MT88.4 R8, [R135+UR4+0x3900] ;  /* 0x003900048708783b */ /* 0x000e6e0008004200 */
[C---:B----4-:R-:W-:Y:S01]  /*148c0*/  HMMA.16816.F32.BF16 R120, R136.reuse, R112, R12 ;  /* 0x000000708878723c */ /* 0x050fe2000004180c */
[----:B------:R-:W2:Y:S07]  /*148d0*/  LDSM.16.MT88.4 R12, [R148+0x3900] ;  /* 0x00390000940c783b */ /* 0x000eae0000004200 */
[C---:B------:R-:W-:Y:S01]  /*148e0*/  HMMA.16816.F32.BF16 R116, R136.reuse, R114, R16 ;  /* 0x000000728874723c */ /* 0x040fe20000041810 */
[----:B------:R-:W3:Y:S07]  /*148f0*/  LDSM.16.MT88.4 R16, [R134+UR4+0x3900] ;  /* 0x003900048610783b */ /* 0x000eee0008004200 */
[C---:B------:R-:W-:Y:S08]  /*14900*/  HMMA.16816.F32.BF16 R112, R136.reuse, R140, R20 ;  /* 0x0000008c8870723c */ /* 0x040ff00000041814 */
[C---:B------:R-:W-:Y:S07]  /*14910*/  HMMA.16816.F32.BF16 R108, R136.reuse, R142, R24 ;  /* 0x0000008e886c723c */ /* 0x040fee0000041818 */
[----:B------:R-:W-:Y:S01]  /*14920*/  @P0 IADD3 R24, R217, -0x2, RZ ;  /* 0xfffffffed9180810 */ /* 0x000fe20007ffe0ff */
[C---:B------:R-:W-:Y:S04]  /*14930*/  HMMA.16816.F32.BF16 R104, R136.reuse, R144, R28 ;  /* 0x000000908868723c */ /* 0x040fe8000004181c */
[----:B------:R-:W-:Y:S04]  /*14940*/  @P0 SHF.R.S32.HI R20, RZ, 0x1f, R24 ;  /* 0x0000001fff140819 */ /* 0x000fe80000011418 */
[C---:B------:R-:W-:Y:S08]  /*14950*/  HMMA.16816.F32.BF16 R100, R136.reuse, R146, R32 ;  /* 0x000000928864723c */ /* 0x040ff00000041820 */
        /* <DEDUP_REMOVED lines=12> */
[----:B------:R-:W-:Y:S01]  /*14a20*/  @P0 IADD3 R12, P1, R28, R206, RZ ;  /* 0x000000ce1c0c0210 */ /* 0x000fe20007f3e0ff */
[C---:B---3--:R-:W-:Y:S04]  /*14a30*/  HMMA.16816.F32.BF16 R52, R136.reuse, R16, R52 ;  /* 0x000000108834723c */ /* 0x048fe80000041834 */
[C---:B------:R-:W-:Y:S02]  /*14a40*/  @P0 IADD3.X R13, R29.reuse, R211, RZ, P1, !PT ;  /* 0x000000d31d0d0210 */ /* 0x040fe40000ffe4ff */
[C---:B------:R-:W-:Y:S02]  /*14a50*/  @P0 LEA R24, P1, R12.reuse, c[0x0][0x1c8], 0x1 ;  /* 0x000072000c180a11 */ /* 0x040fe400078208ff */
[C---:B------:R-:W-:Y:S04]  /*14a60*/  HMMA.16816.F32.BF16 R56, R136.reuse, R18, R56 ;  /* 0x000000128838723c */ /* 0x040fe80000041838 */
[----:B------:R-:W-:Y:S02]  /*14a70*/  @P0 LEA.HI.X R25, R12, c[0x0][0x1cc], R13, 0x1, P1 ;  /* 0x000073000c190a11 */ /* 0x000fe400008f0c0d */
[C---:B------:R-:W-:Y:S02]  /*14a80*/  @P0 IADD3 R13, P1, R28.reuse, R223, RZ ;  /* 0x000000df1c0d0210 */ /* 0x040fe40007f3e0ff */
[C---:B-1----:R-:W-:Y:S04]  /*14a90*/  HMMA.16816.F32.BF16 R60, R136.reuse, R20, R60 ;  /* 0x00000014883c723c */ /* 0x042fe8000004183c */
[----:B------:R-:W-:Y:S01]  /*14aa0*/  @P0 IMAD.X R12, R29, 0x1, R232, P1 ;  /* 0x000000011d0c0824 */ /* 0x000fe200008e06e8 */
[C---:B------:R-:W-:Y:S04]  /*14ab0*/  @P0 LEA R26, P1, R13.reuse, c[0x0][0x1c8], 0x1 ;  /* 0x000072000d1a0a11 */ /* 0x040fe800078208ff */
[----:B------:R-:W-:Y:S01]  /*14ac0*/  @P0 LEA.HI.X R27, R13, c[0x0][0x1cc], R12, 0x1, P1 ;  /* 0x000073000d1b0a11 */ /* 0x000fe200008f0c0c */
[C---:B------:R-:W-:Y:S01]  /*14ad0*/  HMMA.16816.F32.BF16 R64, R136.reuse, R22, R64 ;  /* 0x000000168840723c */ /* 0x040fe20000041840 */
[----:B------:R-:W1:Y:S02]  /*14ae0*/  LDSM.16.MT88.4 R12, [R148+0x5900] ;  /* 0x00590000940c783b */ /* 0x000e640000004200 */
[----:B------:R-:W-:Y:S04]  /*14af0*/  @P0 IADD3 R16, P1, R28, R221, RZ ;  /* 0x000000dd1c100210 */ /* 0x000fe80007f3e0ff */
[----:B------:R-:W-:Y:S02]  /*14b00*/  @P0 IADD3.X R17, R29, R231, RZ, P1, !PT ;  /* 0x000000e71d110210 */ /* 0x000fe40000ffe4ff */
[C---:B------:R-:W-:Y:S01]  /*14b10*/  @P0 LEA R20, P1, R16.reuse, c[0x0][0x1c8], 0x1 ;  /* 0x0000720010140a11 */ /* 0x040fe200078208ff */
[C---:B--2---:R-:W-:Y:S03]  /*14b20*/  HMMA.16816.F32.BF16 R68, R136.reuse, R8, R68 ;  /* 0x000000088844723c */ /* 0x044fe60000041844 */
[----:B------:R-:W-:Y:S02]  /*14b30*/  @P0 LEA.HI.X R21, R16, c[0x0][0x1cc], R17, 0x1, P1 ;  /* 0x0000730010150a11 */ /* 0x000fe400008f0c11 */
[----:B------:R-:W2:Y:S01]  /*14b40*/  LDSM.16.MT88.4 R16, [R134+UR4+0x5900] ;  /* 0x005900048610783b */ /* 0x000ea20008004200 */
[----:B------:R-:W-:Y:S02]  /*14b50*/  @P0 IADD3 R28, P1, R199, R28, RZ ;  /* 0x0000001cc71c0210 */ /* 0x000fe40007f3e0ff */
[C---:B------:R-:W-:Y:S04]  /*14b60*/  HMMA.16816.F32.BF16 R72, R136.reuse, R10, R72 ;  /* 0x0000000a8848723c */ /* 0x040fe80000041848 */
[----:B------:R-:W-:Y:S02]  /*14b70*/  @P0 IADD3.X R29, R198, R29, RZ, P1, !PT ;  /* 0x0000001dc61d0210 */ /* 0x000fe40000ffe4ff */
[C---:B------:R-:W-:Y:S06]  /*14b80*/  @P0 IADD3 R23, P1, R28.reuse, R206, RZ ;  /* 0x000000ce1c170210 */ /* 0x040fec0007f3e0ff */
[----:B------:R-:W-:Y:S02]  /*14b90*/  @P0 IADD3.X R8, R29, R211, RZ, P1, !PT ;  /* 0x000000d31d080210 */ /* 0x000fe40000ffe4ff */
[C---:B------:R-:W-:Y:S04]  /*14ba0*/  @P0 LEA R22, P1, R23.reuse, c[0x0][0x1c8], 0x1 ;  /* 0x0000720017160a11 */ /* 0x040fe800078208ff */
[----:B------:R-:W-:Y:S02]  /*14bb0*/  @P0 LEA.HI.X R23, R23, c[0x0][0x1cc], R8, 0x1, P1 ;  /* 0x0000730017170a11 */ /* 0x000fe400008f0c08 */
[----:B------:R-:W-:Y:S01]  /*14bc0*/  @P0 IADD3 R8, P1, R28, R223, RZ ;  /* 0x000000df1c080210 */ /* 0x000fe20007f3e0ff */
[C---:B-1----:R-:W-:Y:S03]  /*14bd0*/  HMMA.16816.F32.BF16 R76, R136.reuse, R12, R76 ;  /* 0x0000000c884c723c */ /* 0x042fe6000004184c */
        /* <DEDUP_REMOVED lines=41> */
[C---:B------:R-:W-:Y:S02]  /*14e70*/  ISETP.GT.AND P0, PT, R217.reuse, R234, PT ;  /* 0x000000ead900720c */ /* 0x040fe40003f04270 */
[----:B------:R-:W-:Y:S05]  /*14e80*/  IADD3 R217, R217, -0x1, RZ ;  /* 0xffffffffd9d97810 */ /* 0x000fea0007ffe0ff */
[----:B------:R-:W0:Y:S01]  /*14e90*/  LDGDEPBAR ;  /* 0x00000000000079af */ /* 0x000e220000000000 */
[----:B--2---:R-:W-:Y:S05]  /*14ea0*/  MOV R3, R2 ;  /* 0x0000000200037202 */ /* 0x004fea0000000f00 */
[----:B------:R-:W-:-:S05]  /*14eb0*/  @P0 BRA `(.L_x_1310) ;  /* 0xffffcc9000000947 */ /* 0x000fca000383ffff */
.L_x_1309:
[----:B-1----:R-:W-:-:S13]  /*14ec0*/  ISETP.GE.AND P0, PT, R217, RZ, PT ;  /* 0x000000ffd900720c */ /* 0x002fda0003f06270 */
[----:B------:R-:W-:Y:S05]  /*14ed0*/  @!P0 BRA `(.L_x_1311) ;  /* 0x00002fa000008947 */ /* 0x000fea0003800000 */
[----:B------:R-:W1:Y:S01]  /*14ee0*/  S2R R3, SR_TID.X ;  /* 0x0000000000037919 */ /* 0x000e620000002100 */
[C---:B------:R-:W-:Y:S01]  /*14ef0*/  IADD3 RZ, P1, R204.reuse, 0x40, RZ ;  /* 0x00000040ccff7810 */ /* 0x040fe20007f3e0ff */
[----:B------:R-:W-:Y:S01]  /*14f00*/  IMAD.MOV.U32 R192, RZ, RZ, 0x40 ;  /* 0x00000040ffc07424 */ /* 0x000fe200078e00ff */
[----:B------:R-:W-:Y:S01]  /*14f10*/  IADD3 R219, P3, R204, 0x80, RZ ;  /* 0x00000080ccdb7810 */ /* 0x000fe20007f7e0ff */
[----:B------:R-:W-:Y:S01]  /*14f20*/  IMAD.MOV.U32 R133, RZ, RZ, R2 ;  /* 0x000000ffff857224 */ /* 0x000fe200078e0002 */
[C---:B------:R-:W-:Y:S01]  /*14f30*/  IADD3 R216, P2, R206.reuse, 0x40, RZ ;  /* 0x00000040ced87810 */ /* 0x040fe20007f5e0ff */
[--C-:B------:R-:W-:Y:S01]  /*14f40*/  IMAD.X R220, RZ, RZ, R209.reuse, P1 ;  /* 0x000000ffffdc7224 */ /* 0x100fe200008e06d1 */
[----:B------:R-:W-:Y:S01]  /*14f50*/  IADD3 R194, P1, R206, 0x80, RZ ;  /* 0x00000080cec27810 */ /* 0x000fe20007f3e0ff */
[----:B------:R-:W-:Y:S01]  /*14f60*/  IMAD.X R218, RZ, RZ, R209, P3 ;  /* 0x000000ffffda7224 */ /* 0x000fe200018e06d1 */
[----:B------:R-:W-:Y:S01]  /*14f70*/  IADD3 R221, R204, 0x40, RZ ;  /* 0x00000040ccdd7810 */ /* 0x000fe20007ffe0ff */
[----:B------:R-:W-:-:S02]  /*14f80*/  IMAD.X R215, RZ, RZ, R211, P2 ;  /* 0x000000ffffd77224 */ /* 0x000fc400010e06d3 */
[----:B------:R-:W-:Y:S02]  /*14f90*/  IMAD.X R193, RZ, RZ, R211, P1 ;  /* 0x000000ffffc17224 */ /* 0x000fe400008e06d3 */
[----:B------:R-:W-:Y:S01]  /*14fa0*/  IMAD.IADD R190, R189, 0x1, R186 ;  /* 0x00000001bdbe7824 */ /* 0x000fe200078e02ba */
[----:B-1----:R-:W-:-:S04]  /*14fb0*/  SHF.R.S32.HI R4, RZ, 0x1f, R3 ;  /* 0x0000001fff047819 */ /* 0x002fc80000011403 */
[----:B------:R-:W-:-:S04]  /*14fc0*/  LEA.HI R4, R4, R3, RZ, 0x3 ;  /* 0x0000000304047211 */ /* 0x000fc800078f18ff */
[----:B------:R-:W-:-:S05]  /*14fd0*/  LOP3.LUT R4, R4, 0xfffffff8, RZ, 0xc0, !PT ;  /* 0xfffffff804047812 */ /* 0x000fca00078ec0ff */
[----:B------:R-:W-:Y:S02]  /*14fe0*/  IMAD.IADD R4, R3, 0x1, -R4 ;  /* 0x0000000103047824 */ /* 0x000fe400078e0a04 */
[----:B------:R-:W-:-:S03]  /*14ff0*/  IMAD.MOV.U32 R3, RZ, RZ, R0 ;  /* 0x000000ffff037224 */ /* 0x000fc600078e0000 */
[----:B------:R-:W-:-:S04]  /*15000*/  LOP3.LUT P0, RZ, R4, 0x4, RZ, 0xc0, !PT ;  /* 0x0000000404ff7812 */ /* 0x000fc8000780c0ff */
[----:B------:R-:W-:Y:S02]  /*15010*/  SEL R192, R192, 0xffffffc0, !P0 ;  /* 0xffffffc0c0c07807 */ /* 0x000fe40004000000 */
.L_x_1312:
        /* <DEDUP_REMOVED lines=14> */
[----:B------:R-:W-:Y:S01]  /*15100*/  @P0 IMAD R175, R212, 0x6000, R202 ;  /* 0x00006000d4af0824 */ /* 0x000fe200078e02ca */
[----:B------:R-:W-:Y:S01]  /*15110*/  LDSM.16.M88.4 R32, [R189] ;  /* 0x00000000bd20783b */ /* 0x000fe20000000200 */
[----:B------:R-:W-:Y:S01]  /*15120*/  @P0 IMAD R155, R222, c[0x0][0x20c], R155 ;  /* 0x00008300de9b0a24 */ /* 0x000fe200078e029b */
[C---:B------:R-:W-:Y:S02]  /*15130*/  @P0 IADD3 R149, P2, R132.reuse, R221, RZ ;  /* 0x000000dd84950210 */ /* 0x040fe40007f5e0ff */
[----:B------:R-:W-:Y:S02]  /*15140*/  @P0 IADD3 R0, P1, R132, R204, RZ ;  /* 0x000000cc84000210 */ /* 0x000fe40007f3e0ff */
[----:B------:R-:W-:Y:S02]  /*15150*/  @P0 IADD3 R155, R21, R155, RZ ;  /* 0x0000009b159b0210 */ /* 0x000fe40007ffe0ff */
[----:B------:R-:W1:Y:S01]  /*15160*/  LDSM.16.M88.4 R8, [R187+UR4+0xc100] ;  /* 0x00c10004bb08783b */ /* 0x000e620008000200 */
        /* <DEDUP_REMOVED lines=10> */
[----:B------:R-:W-:Y:S02]  /*15210*/  @P0 LEA R168, P3, R29, c[0x0][0x1f8], 0x1 ;  /* 0x00007e001da80a11 */ /* 0x000fe400078608ff */
[----:B------:R-:W-:Y:S02]  /*15220*/  @P0 IADD3.X R0, R155, R218, RZ, P2, !PT ;  /* 0x000000da9b000210 */ /* 0x000fe400017fe4ff */
[----:B------:R-:W-:Y:S01]  /*15230*/  @P0 IADD3 R132, P1, R201, R132, RZ ;  /* 0x00000084c9840210 */ /* 0x000fe20007f3e0ff */
[----:B------:R-:W4:Y:S01]  /*15240*/  LDSM.16.M88.4 R136, [R187+UR4+0xd900] ;  /* 0x00d90004bb88783b */ /* 0x000f220008000200 */
[----:B------:R-:W-:Y:S02]  /*15250*/  @P0 LEA.HI.X R169, R29, c[0x0][0x1fc], R0, 0x1, P3 ;  /* 0x00007f001da90a11 */ /* 0x000fe400018f0c00 */
[----:B------:R-:W-:Y:S02]  /*15260*/  @P0 IADD3 R159, P2, R132, R204, RZ ;  /* 0x000000cc849f0210 */ /* 0x000fe40007f5e0ff */
[----:B------:R-:W-:Y:S02]  /*15270*/  @P0 IADD3.X R155, R200, R155, RZ, P1, !PT ;  /* 0x0000009bc89b0210 */ /* 0x000fe40000ffe4ff */
[----:B------:R-:W-:Y:S01]  /*15280*/  @P0 LEA R172, P4, R159, c[0x0][0x1f8], 0x1 ;  /* 0x00007e009fac0a11 */ /* 0x000fe200078808ff */
[----:B------:R-:W-:Y:S01]  /*15290*/  LDSM.16.M88.4 R140, [R190] ;  /* 0x00000000be8c783b */ /* 0x000fe20000000200 */
[----:B------:R-:W-:Y:S02]  /*152a0*/  @P0 IADD3.X R0, R155, R209, RZ, P2, !PT ;  /* 0x000000d19b000210 */ /* 0x000fe400017fe4ff */
[C---:B------:R-:W-:Y:S02]  /*152b0*/  @P0 IADD3 R153, P2, R132.reuse, R219, RZ ;  /* 0x000000db84990210 */ /* 0x040fe40007f5e0ff */
[----:B------:R-:W-:Y:S02]  /*152c0*/  @P0 LEA.HI.X R173, R159, c[0x0][0x1fc], R0, 0x1, P4 ;  /* 0x00007f009fad0a11 */ /* 0x000fe400020f0c00 */
[----:B------:R-:W-:Y:S01]  /*152d0*/  @P0 IADD3.X R0, R155, R218, RZ, P2, !PT ;  /* 0x000000da9b000210 */ /* 0x000fe200017fe4ff */
[C---:B-1----:R-:W-:Y:S01]  /*152e0*/  HMMA.16816.F32.BF16 R4, R32.reuse, R8, RZ ;  /* 0x000000082004723c */ /* 0x042fe200000418ff */
[----:B------:R-:W1:Y:S02]  /*152f0*/  LDSM.16.M88.4 R144, [R191+0xc100] ;  /* 0x00c10000bf90783b */ /* 0x000e640000000200 */
[----:B------:R-:W-:Y:S02]  /*15300*/  LOP3.LUT P4, RZ, R197, 0x1, RZ, 0xc0, !PT ;  /* 0x00000001c5ff7812 */ /* 0x000fe4000788c0ff */
[----:B------:R-:W-:Y:S03]  /*15310*/  @P0 IADD3 R2, P1, R132, R221, RZ ;  /* 0x000000dd84020210 */ /* 0x000fe60007f3e0ff */
[C---:B------:R-:W-:Y:S01]  /*15320*/  HMMA.16816.F32.BF16 R8, R32.reuse, R10, RZ ;  /* 0x0000000a2008723c */ /* 0x040fe200000418ff */
[----:B------:R-:W5:Y:S03]  /*15330*/  LDSM.16.M88.4 R148, [R191+0xc900] ;  /* 0x00c90000bf94783b */ /* 0x000f660000000200 */
[C---:B------:R-:W-:Y:S04]  /*15340*/  @P0 LEA R170, P3, R2.reuse, c[0x0][0x1f8], 0x1 ;  /* 0x00007e0002aa0a11 */ /* 0x040fe800078608ff */
[C---:B--2---:R-:W-:Y:S08]  /*15350*/  HMMA.16816.F32.BF16 R12, R32.reuse, R16, RZ ;  /* 0x00000010200c723c */ /* 0x044ff000000418ff */
[C---:B------:R-:W-:Y:S08]  /*15360*/  HMMA.16816.F32.BF16 R16, R32.reuse, R18, RZ ;  /* 0x000000122010723c */ /* 0x040ff000000418ff */
[C---:B---3--:R-:W-:Y:S08]  /*15370*/  HMMA.16816.F32.BF16 R20, R32.reuse, R24, RZ ;  /* 0x000000182014723c */ /* 0x048ff000000418ff */
[C---:B------:R-:W-:Y:S08]  /*15380*/  HMMA.16816.F32.BF16 R24, R32.reuse, R26, RZ ;  /* 0x0000001a2018723c */ /* 0x040ff000000418ff */
[C---:B----4-:R-:W-:Y:S07]  /*15390*/  HMMA.16816.F32.BF16 R28, R32.reuse, R136, RZ ;  /* 0x00000088201c723c */ /* 0x050fee00000418ff */
[----:B------:R-:W-:Y:S01]  /*153a0*/  @P0 IADD3.X R137, R155, R220, RZ, P1, !PT ;  /* 0x000000dc9b890210 */ /* 0x000fe20000ffe4ff */
[----:B------:R-:W-:Y:S01]  /*153b0*/  HMMA.16816.F32.BF16 R32, R32, R138, RZ ;  /* 0x0000008a2020723c */ /* 0x000fe200000418ff */
[C---:B------:R-:W-:Y:S03]  /*153c0*/  @P0 LEA R180, P1, R153.reuse, c[0x0][0x1f8], 0x1 ;  /* 0x00007e0099b40a11 */ /* 0x040fe600078208ff */
[----:B------:R-:W-:Y:S02]  /*153d0*/  @P0 LEA.HI.X R171, R2, c[0x0][0x1fc], R137, 0x1, P3 ;  /* 0x00007f0002ab0a11 */ /* 0x000fe400018f0c89 */
[----:B------:R-:W-:Y:S01]  /*153e0*/  @P0 LEA.HI.X R181, R153, c[0x0][0x1fc], R0, 0x1, P1 ;  /* 0x00007f0099b50a11 */ /* 0x000fe200008f0c00 */
[----:B------:R-:W2:Y:S01]  /*153f0*/  LDSM.16.M88.4 R136, [R191+0xd100] ;  /* 0x00d10000bf88783b */ /* 0x000ea20000000200 */
[C---:B-1----:R-:W-:Y:S05]  /*15400*/  HMMA.16816.F32.BF16 R4, R140.reuse, R144, R4 ;  /* 0x000000908c04723c */ /* 0x042fea0000041804 */
[C---:B------:R-:W-:Y:S02]  /*15410*/  IADD3 R0, R192.reuse, R157, RZ ;  /* 0x0000009dc0007210 */ /* 0x040fe40007ffe0ff */
[----:B------:R-:W1:Y:S01]  /*15420*/  LDSM.16.M88.4 R152, [R191+0xd900] ;  /* 0x00d90000bf98783b */ /* 0x000e620000000200 */
[C---:B------:R-:W-:Y:S04]  /*15430*/  HMMA.16816.F32.BF16 R8, R140.reuse, R146, R8 ;  /* 0x000000928c08723c */ /* 0x040fe80000041808 */
[C---:B------:R-:W-:Y:S03]  /*15440*/  IADD3 R2, R192.reuse, R191, RZ ;  /* 0x000000bfc0027210 */ /* 0x040fe60007ffe0ff */
[----:B------:R-:W-:Y:S01]  /*15450*/  @!PT LDS RZ, [RZ] ;  /* 0x00000000fffff984 */ /* 0x000fe20000000800 */
[----:B------:R-:W-:Y:S01]  /*15460*/  @!PT LDS RZ, [RZ] ;  /* 0x00000000fffff984 */ /* 0x000fe20000000800 */
[----:B------:R-:W-:Y:S01]  /*15470*/  @!PT LDS RZ, [RZ] ;  /* 0x00000000fffff984 */ /* 0x000fe20000000800 */
[----:B------:R3:W-:Y:S01]  /*15480*/  @P0 LDGSTS.E.BYPASS.LTC128B.128 [R175], [R178.64], !P6 ;  /* 0x00000000b2af0fae */ /* 0x0007e2000f101d46 */
[C---:B-----5:R-:W-:Y:S07]  /*15490*/  HMMA.16816.F32.BF16 R12, R140.reuse, R148, R12 ;  /* 0x000000948c0c723c */ /* 0x060fee000004180c */
[----:B------:R3:W-:Y:S01]  /*154a0*/  @P0 LDGSTS.E.BYPASS.LTC128B.128 [R175+0x2000], [R176.64], !P5 ;  /* 0x02000000b0af0fae */ /* 0x0007e2000e901d46 */
[C---:B------:R-:W-:Y:S07]  /*154b0*/  HMMA.16816.F32.BF16 R16, R140.reuse, R150, R16 ;  /* 0x000000968c10723c */ /* 0x040fee0000041810 */
[----:B------:R4:W-:Y:S01]  /*154c0*/  @P0 LDGSTS.E.BYPASS.LTC128B.128 [R175+0x4000], [R168.64], !P4 ;  /* 0x04000000a8af0fae */ /* 0x0009e2000e101d46 */
[C---:B--2---:R-:W-:Y:S07]  /*154d0*/  HMMA.16816.F32.BF16 R20, R140.reuse, R136, R20 ;  /* 0x000000888c14723c */ /* 0x044fee0000041814 */
[----:B------:R3:W-:Y:S01]  /*154e0*/  @P0 LDGSTS.E.BYPASS.LTC128B.128 [R175+0x1000], [R172.64], !P6 ;  /* 0x01000000acaf0fae */ /* 0x0007e2000f101d46 */
[C---:B------:R-:W-:Y:S07]  /*154f0*/  HMMA.16816.F32.BF16 R24, R140.reuse, R138, R24 ;  /* 0x0000008a8c18723c */ /* 0x040fee0000041818 */
[----:B------:R4:W-:Y:S01]  /*15500*/  @P0 LDGSTS.E.BYPASS.LTC128B.128 [R175+0x3000], [R170.64], !P5 ;  /* 0x03000000aaaf0fae */ /* 0x0009e2000e901d46 */
[C---:B-1----:R-:W-:Y:S07]  /*15510*/  HMMA.16816.F32.BF16 R28, R140.reuse, R152, R28 ;  /* 0x000000988c1c723c */ /* 0x042fee000004181c */
[----:B------:R3:W-:Y:S01]  /*15520*/  @P0 LDGSTS.E.BYPASS.LTC128B.128 [R175+0x5000], [R180.64], !P4 ;  /* 0x05000000b4af0fae */ /* 0x0007e2000e101d46 */
[----:B------:R-:W-:Y:S01]  /*15530*/  ISETP.GE.AND P0, PT, R217, 0x2, PT ;  /* 0x00000002d900780c */ /* 0x000fe20003f06270 */
[----:B------:R-:W-:Y:S06]  /*15540*/  HMMA.16816.F32.BF16 R32, R140, R154, R32 ;  /* 0x0000009a8c20723c */ /* 0x000fec0000041820 */
[----:B------:R-:W-:Y:S08]  /*15550*/  LDSM.16.M88.4 R156, [R185] ;  /* 0x00000000b99c783b */ /* 0x000ff00000000200 */
[----:B------:R-:W1:Y:S08]  /*15560*/  LDSM.16.M88.4 R160, [R0+0xc100] ;  /* 0x00c1000000a0783b */ /* 0x000e700000000200 */
[----:B------:R-:W2:Y:S08]  /*15570*/  LDSM.16.M88.4 R164, [R0+0xc900] ;  /* 0x00c9000000a4783b */ /* 0x000eb00000000200 */
[----:B------:R-:W5:Y:S08]  /*15580*/  LDSM.16.M88.4 R144, [R0+0xd100] ;  /* 0x00d100000090783b */ /* 0x000f700000000200 */
[----:B------:R-:W0:Y:S08]  /*15590*/  LDGDEPBAR ;  /* 0x00000000000079af */ /* 0x000e300000000000 */
[----:B------:R-:W3:Y:S01]  /*155a0*/  LDSM.16.M88.4 R148, [R0+0xd900] ;  /* 0x00d900000094783b */ /* 0x000ee20000000200 */
[C---:B-1----:R-:W-:Y:S07]  /*155b0*/  HMMA.16816.F32.BF16 R4, R156.reuse, R160, R4 ;  /* 0x000000a09c04723c */ /* 0x042fee0000041804 */
[----:B------:R-:W-:Y:S01]  /*155c0*/  LDSM.16.M88.4 R136, [R184] ;  /* 0x00000000b888783b */ /* 0x000fe20000000200 */
[C---:B------:R-:W-:Y:S07]  /*155d0*/  HMMA.16816.F32.BF16 R8, R156.reuse, R162, R8 ;  /* 0x000000a29c08723c */ /* 0x040fee0000041808 */
[----:B----4-:R-:W1:Y:S01]  /*155e0*/  LDSM.16.M88.4 R168, [R2+0xc100] ;  /* 0x00c1000002a8783b */ /* 0x010e620000000200 */
[C---:B--2---:R-:W-:Y:S07]  /*155f0*/  HMMA.16816.F32.BF16 R12, R156.reuse, R164, R12 ;  /* 0x000000a49c0c723c */ /* 0x044fee000004180c */
[----:B------:R-:W2:Y:S01]  /*15600*/  LDSM.16.M88.4 R140, [R2+0xc900] ;  /* 0x00c90000028c783b */ /* 0x000ea20000000200 */
[C---:B------:R-:W-:Y:S07]  /*15610*/  HMMA.16816.F32.BF16 R16, R156.reuse, R166, R16 ;  /* 0x000000a69c10723c */ /* 0x040fee0000041810 */
[----:B------:R-:W4:Y:S01]  /*15620*/  LDSM.16.M88.4 R152, [R2+0xd100] ;  /* 0x00d100000298783b */ /* 0x000f220000000200 */
[C---:B-----5:R-:W-:Y:S07]  /*15630*/  HMMA.16816.F32.BF16 R20, R156.reuse, R144, R20 ;  /* 0x000000909c14723c */ /* 0x060fee0000041814 */
[----:B------:R-:W5:Y:S01]  /*15640*/  LDSM.16.M88.4 R160, [R2+0xd900] ;  /* 0x00d9000002a0783b */ /* 0x000f620000000200 */
[C---:B------:R-:W-:Y:S07]  /*15650*/  HMMA.16816.F32.BF16 R24, R156.reuse, R146, R24 ;  /* 0x000000929c18723c */ /* 0x040fee0000041818 */
[----:B------:R-:W-:Y:S01]  /*15660*/  LDSM.16.M88.4 R144, [R189+0x4000] ;  /* 0x00400000bd90783b */ /* 0x000fe20000000200 */
[C---:B---3--:R-:W-:Y:S07]  /*15670*/  HMMA.16816.F32.BF16 R28, R156.reuse, R148, R28 ;  /* 0x000000949c1c723c */ /* 0x048fee000004181c */
[----:B------:R-:W3:Y:S01]  /*15680*/  LDSM.16.M88.4 R164, [R187+UR4+0xe100] ;  /* 0x00e10004bba4783b */ /* 0x000ee20008000200 */
[----:B------:R-:W-:Y:S07]  /*15690*/  HMMA.16816.F32.BF16 R32, R156, R150, R32 ;  /* 0x000000969c20723c */ /* 0x000fee0000041820 */
[----:B------:R-:W3:Y:S01]  /*156a0*/  LDSM.16.M88.4 R148, [R187+UR4+0xe900] ;  /* 0x00e90004bb94783b */ /* 0x000ee20008000200 */
[C---:B-1----:R-:W-:Y:S07]  /*156b0*/  HMMA.16816.F32.BF16 R4, R136.reuse, R168, R4 ;  /* 0x000000a88804723c */ /* 0x042fee0000041804 */
[----:B------:R-:W1:Y:S01]  /*156c0*/  LDSM.16.M88.4 R156, [R187+UR4+0xf100] ;  /* 0x00f10004bb9c783b */ /* 0x000e620008000200 */
[C---:B------:R-:W-:Y:S07]  /*156d0*/  HMMA.16816.F32.BF16 R8, R136.reuse, R170, R8 ;  /* 0x000000aa8808723c */ /* 0x040fee0000041808 */
[----:B------:R-:W1:Y:S01]  /*156e0*/  LDSM.16.M88.4 R168, [R187+UR4+0xf900] ;  /* 0x00f90004bba8783b */ /* 0x000e620008000200 */
[C---:B--2---:R-:W-:Y:S07]  /*156f0*/  HMMA.16816.F32.BF16 R12, R136.reuse, R140, R12 ;  /* 0x0000008c880c723c */ /* 0x044fee000004180c */
[----:B------:R-:W-:Y:S01]  /*15700*/  LDSM.16.M88.4 R172, [R191+0xf900] ;  /* 0x00f90000bfac783b */ /* 0x000fe20000000200 */
[C---:B------:R-:W-:Y:S07]  /*15710*/  HMMA.16816.F32.BF16 R16, R136.reuse, R142, R16 ;  /* 0x0000008e8810723c */ /* 0x040fee0000041810 */
[----:B------:R-:W-:Y:S01]  /*15720*/  LDSM.16.M88.4 R140, [R191+0xe100] ;  /* 0x00e10000bf8c783b */ /* 0x000fe20000000200 */
[C---:B----4-:R-:W-:Y:S07]  /*15730*/  HMMA.16816.F32.BF16 R20, R136.reuse, R152, R20 ;  /* 0x000000988814723c */ /* 0x050fee0000041814 */
[----:B------:R-:W-:Y:S01]  /*15740*/  LDSM.16.M88.4 R176, [R189+0x8000] ;  /* 0x00800000bdb0783b */ /* 0x000fe20000000200 */
[C---:B------:R-:W-:Y:S07]  /*15750*/  HMMA.16816.F32.BF16 R24, R136.reuse, R154, R24 ;  /* 0x0000009a8818723c */ /* 0x040fee0000041818 */
[----:B------:R-:W-:Y:S01]  /*15760*/  LDSM.16.M88.4 R152, [R191+0xe900] ;  /* 0x00e90000bf98783b */ /* 0x000fe20000000200 */
[C---:B-----5:R-:W-:Y:S07]  /*15770*/  HMMA.16816.F32.BF16 R28, R136.reuse, R160, R28 ;  /* 0x000000a0881c723c */ /* 0x060fee000004181c */
[----:B------:R-:W-:Y:S01]  /*15780*/  LDSM.16.M88.4 R180, [R187+UR4+0x10100] ;  /* 0x01010004bbb4783b */ /* 0x000fe20008000200 */
[----:B------:R-:W-:Y:S07]  /*15790*/  HMMA.16816.F32.BF16 R32, R136, R162, R32 ;  /* 0x000000a28820723c */ /* 0x000fee0000041820 */
[----:B------:R-:W2:Y:S01]  /*157a0*/  LDSM.16.M88.4 R136, [R190+0x4000] ;  /* 0x00400000be88783b */ /* 0x000ea20000000200 */
[C---:B---3--:R-:W-:Y:S07]  /*157b0*/  HMMA.16816.F32.BF16 R4, R144.reuse, R164, R4 ;  /* 0x000000a49004723c */ /* 0x048fee0000041804 */
[----:B------:R-:W3:Y:S01]  /*157c0*/  LDSM.16.M88.4 R160, [R191+0xf100] ;  /* 0x00f10000bfa0783b */ /* 0x000ee20000000200 */
[C---:B------:R-:W-:Y:S07]  /*157d0*/  HMMA.16816.F32.BF16 R8, R144.reuse, R166, R8 ;  /* 0x000000a69008723c */ /* 0x040fee0000041808 */
[----:B------:R-:W-:Y:S01]  /*157e0*/  LDSM.16.M88.4 R164, [R2+0xe100] ;  /* 0x00e1000002a4783b */ /* 0x000fe20000000200 */
        /* <DEDUP_REMOVED lines=15> */
[C---:B---3--:R-:W-:Y:S08]  /*158e0*/  HMMA.16816.F32.BF16 R20, R136.reuse, R160, R20 ;  /* 0x000000a08814723c */ /* 0x048ff00000041814 */
[C---:B------:R-:W-:Y:S01]  /*158f0*/  HMMA.16816.F32.BF16 R24, R136.reuse, R162, R24 ;  /* 0x000000a28818723c */ /* 0x040fe20000041818 */
[----:B------:R-:W3:Y:S07]  /*15900*/  LDSM.16.M88.4 R160, [R184+0x4000] ;  /* 0x00400000b8a0783b */ /* 0x000eee0000000200 */
[C---:B------:R-:W-:Y:S08]  /*15910*/  HMMA.16816.F32.BF16 R28, R136.reuse, R172, R28 ;  /* 0x000000ac881c723c */ /* 0x040ff0000004181c */
[----:B------:R-:W-:Y:S07]  /*15920*/  HMMA.16816.F32.BF16 R32, R136, R174, R32 ;  /* 0x000000ae8820723c */ /* 0x000fee0000041820 */
[----:B------:R-:W-:Y:S01]  /*15930*/  IADD3 R137, R192, UR4, R187 ;  /* 0x00000004c0897c10 */ /* 0x000fe2000fffe0bb */
[C---:B-1----:R-:W-:Y:S05]  /*15940*/  HMMA.16816.F32.BF16 R4, R148.reuse, R156, R4 ;  /* 0x0000009c9404723c */ /* 0x042fea0000041804 */
[----:B------:R-:W-:Y:S03]  /*15950*/  IADD3 R132, R188, R137, RZ ;  /* 0x00000089bc847210 */ /* 0x000fe60007ffe0ff */
[C---:B------:R-:W-:Y:S01]  /*15960*/  HMMA.16816.F32.BF16 R8, R148.reuse, R158, R8 ;  /* 0x0000009e9408723c */ /* 0x040fe20000041808 */
[----:B------:R-:W-:Y:S07]  /*15970*/  LDSM.16.M88.4 R156, [R191+0x10100] ;  /* 0x01010000bf9c783b */ /* 0x000fee0000000200 */
[C---:B--2---:R-:W-:Y:S01]  /*15980*/  HMMA.16816.F32.BF16 R12, R148.reuse, R140, R12 ;  /* 0x0000008c940c723c */ /* 0x044fe2000004180c */
[----:B------:R-:W1:Y:S07]  /*15990*/  LDSM.16.M88.4 R136, [R132+0xe900] ;  /* 0x00e900008488783b */ /* 0x000e6e0000000200 */
[C---:B------:R-:W-:Y:S01]  /*159a0*/  HMMA.16816.F32.BF16 R16, R148.reuse, R142, R16 ;  /* 0x0000008e9410723c */ /* 0x040fe20000041810 */
[----:B------:R-:W2:Y:S07]  /*159b0*/  LDSM.16.M88.4 R168, [R132+0xf100] ;  /* 0x00f1000084a8783b */ /* 0x000eae0000000200 */
[C---:B------:R-:W-:Y:S01]  /*159c0*/  HMMA.16816.F32.BF16 R20, R148.reuse, R144, R20 ;  /* 0x000000909414723c */ /* 0x040fe20000041814 */
[----:B------:R-:W5:Y:S07]  /*159d0*/  LDSM.16.M88.4 R172, [R132+0xf900] ;  /* 0x00f9000084ac783b */ /* 0x000f6e0000000200 */
[C---:B------:R-:W-:Y:S01]  /*159e0*/  HMMA.16816.F32.BF16 R24, R148.reuse, R146, R24 ;  /* 0x000000929418723c */ /* 0x040fe20000041818 */
[----:B------:R-:W2:Y:S07]  /*159f0*/  LDSM.16.M88.4 R140, [R187+UR4+0x10900] ;  /* 0x01090004bb8c783b */ /* 0x000eae0008000200 */
[C---:B----4-:R-:W-:Y:S01]  /*15a00*/  HMMA.16816.F32.BF16 R28, R148.reuse, R152, R28 ;  /* 0x00000098941c723c */ /* 0x050fe2000004181c */
[----:B------:R-:W4:Y:S07]  /*15a10*/  LDSM.16.M88.4 R144, [R187+UR4+0x11100] ;  /* 0x01110004bb90783b */ /* 0x000f2e0008000200 */
[----:B------:R-:W-:Y:S01]  /*15a20*/  HMMA.16816.F32.BF16 R32, R148, R154, R32 ;  /* 0x0000009a9420723c */ /* 0x000fe20000041820 */
[----:B------:R-:W4:Y:S07]  /*15a30*/  LDSM.16.M88.4 R148, [R187+UR4+0x11900] ;  /* 0x01190004bb94783b */ /* 0x000f2e0008000200 */
[C---:B---3--:R-:W-:Y:S01]  /*15a40*/  HMMA.16816.F32.BF16 R4, R160.reuse, R164, R4 ;  /* 0x000000a4a004723c */ /* 0x048fe20000041804 */
[----:B------:R-:W3:Y:S07]  /*15a50*/  LDSM.16.M88.4 R152, [R190+0x8000] ;  /* 0x00800000be98783b */ /* 0x000eee0000000200 */
[C---:B------:R-:W-:Y:S01]  /*15a60*/  HMMA.16816.F32.BF16 R8, R160.reuse, R166, R8 ;  /* 0x000000a6a008723c */ /* 0x040fe20000041808 */
[----:B------:R-:W-:Y:S07]  /*15a70*/  LDSM.16.M88.4 R164, [R191+0x11900] ;  /* 0x01190000bfa4783b */ /* 0x000fee0000000200 */
[C---:B-1----:R-:W-:Y:S08]  /*15a80*/  HMMA.16816.F32.BF16 R12, R160.reuse, R136, R12 ;  /* 0x00000088a00c723c */ /* 0x042ff0000004180c */
[C---:B------:R-:W-:Y:S01]  /*15a90*/  HMMA.16816.F32.BF16 R16, R160.reuse, R138, R16 ;  /* 0x0000008aa010723c */ /* 0x040fe20000041810 */
[----:B------:R-:W1:Y:S07]  /*15aa0*/  LDSM.16.M88.4 R136, [R191+0x10900] ;  /* 0x01090000bf88783b */ /* 0x000e6e0000000200 */
[C---:B--2---:R-:W-:Y:S08]  /*15ab0*/  HMMA.16816.F32.BF16 R20, R160.reuse, R168, R20 ;  /* 0x000000a8a014723c */ /* 0x044ff00000041814 */
[C---:B------:R-:W-:Y:S01]  /*15ac0*/  HMMA.16816.F32.BF16 R24, R160.reuse, R170, R24 ;  /* 0x000000aaa018723c */ /* 0x040fe20000041818 */
[----:B------:R-:W-:Y:S07]  /*15ad0*/  LDSM.16.M88.4 R168, [R185+0x8000] ;  /* 0x00800000b9a8783b */ /* 0x000fee0000000200 */
[C---:B-----5:R-:W-:Y:S08]  /*15ae0*/  HMMA.16816.F32.BF16 R28, R160.reuse, R172, R28 ;  /* 0x000000aca01c723c */ /* 0x060ff0000004181c */
[----:B------:R-:W-:Y:S01]  /*15af0*/  HMMA.16816.F32.BF16 R32, R160, R174, R32 ;  /* 0x000000aea020723c */ /* 0x000fe20000041820 */
[----:B------:R-:W2:Y:S07]  /*15b00*/  LDSM.16.M88.4 R160, [R191+0x11100] ;  /* 0x01110000bfa0783b */ /* 0x000eae0000000200 */
        /* <DEDUP_REMOVED lines=12> */
[----:B------:R-:W4:Y:S07]  /*15bd0*/  LDSM.16.M88.4 R148, [R0+0x11900] ;  /* 0x011900000094783b */ /* 0x000f2e0000000200 */
[C---:B---3--:R-:W-:Y:S01]  /*15be0*/  HMMA.16816.F32.BF16 R4, R152.reuse, R156, R4 ;  /* 0x0000009c9804723c */ /* 0x048fe20000041804 */
[----:B------:R-:W3:Y:S07]  /*15bf0*/  LDSM.16.M88.4 R176, [R184+0x8000] ;  /* 0x00800000b8b0783b */ /* 0x000eee0000000200 */
        /* <DEDUP_REMOVED lines=86> */
[----:B-1----:R-:W-:Y:S09]  /*16160*/  FMNMX.FTZ R13, R138, R13, !PT ;  /* 0x0000000d8a0d7209 */ /* 0x002ff20007810000 */
[----:B------:R-:W1:Y:S01]  /*16170*/  MUFU.TANH R140, R18 ;  /* 0x00000012008c7308 */ /* 0x000e620000002400 */
[----:B---3--:R-:W-:Y:S09]  /*16180*/  FMNMX.FTZ R0, R139, R0, !PT ;  /* 0x000000008b007209 */ /* 0x008ff20007810000 */
[----:B------:R-:W3:Y:S01]  /*16190*/  MUFU.TANH R136, R19 ;  /* 0x0000001300887308 */ /* 0x000ee20000002400 */
[----:B--2---:R-:W-:Y:S02]  /*161a0*/  FMNMX.FTZ R0, R137, R0, !PT ;  /* 0x0000000089007209 */ /* 0x004fe40007810000 */
[----:B------:R-:W-:Y:S07]  /*161b0*/  IADD3 R17, R134, UR4, RZ ;  /* 0x0000000486117c10 */ /* 0x000fee000fffe0ff */
        /* <DEDUP_REMOVED lines=53> */
[--C-:B------:R-:W-:Y:S01]  /*16510*/  FFMA.FTZ R167, R139, c[0x0][0x2d0], -R152.reuse ;  /* 0x0000b4008ba77a23 */ /* 0x100fe20000010898 */
[----:B------:R-:W-:Y:S01]  /*16520*/  IADD3 R5, R135, UR4, RZ ;  /* 0x0000000487057c10 */ /* 0x000fe2000fffe0ff */
[--C-:B------:R-:W-:Y:S02]  /*16530*/  FFMA.FTZ R177, R155, c[0x0][0x2d0], -R152.reuse ;  /* 0x0000b4009bb17a23 */ /* 0x100fe40000010898 */
        /* <DEDUP_REMOVED lines=8> */
[----:B------:R-:W1:Y:S01]  /*165c0*/  LDSM.16.MT88.4 R20, [R133+0x100] ;  /* 0x000100008514783b */ /* 0x000e620000004200 */
[--C-:B------:R-:W-:Y:S01]  /*165d0*/  FFMA.FTZ R157, R166, c[0x0][0x2d0], -R145.reuse ;  /* 0x0000b400a69d7a23 */ /* 0x100fe20000010891 */
[----:B------:R-:W3:Y:S01]  /*165e0*/  MUFU.EX2 R163, R163 ;  /* 0x000000a300a37308 */ /* 0x000ee20000000800 */
[----:B------:R-:W-:Y:S02]  /*165f0*/  FMUL.FTZ R3, R4, c[0x0][0x2d0] ;  /* 0x0000b40004037a20 */ /* 0x000fe40000410000 */
[C---:B--2---:R-:W-:Y:S02]  /*16600*/  FMUL.FTZ R4, R132.reuse, R128 ;  /* 0x0000008084047220 */ /* 0x044fe40000410000 */
[C---:B------:R-:W-:Y:S02]  /*16610*/  FMUL.FTZ R5, R132.reuse, R129 ;  /* 0x0000008184057220 */ /* 0x040fe40000410000 */
[C---:B------:R-:W-:Y:S02]  /*16620*/  FMUL.FTZ R8, R132.reuse, R124 ;  /* 0x0000007c84087220 */ /* 0x040fe40000410000 */
[C---:B------:R-:W-:Y:S01]  /*16630*/  FMUL.FTZ R9, R132.reuse, R125 ;  /* 0x0000007d84097220 */ /* 0x040fe20000410000 */
[----:B------:R-:W2:Y:S01]  /*16640*/  MUFU.EX2 R3, R3 ;  /* 0x0000000300037308 */ /* 0x000ea20000000800 */
[C---:B------:R-:W-:Y:S02]  /*16650*/  FMUL.FTZ R16, R132.reuse, R116 ;  /* 0x0000007484107220 */ /* 0x040fe40000410000 */
[C---:B------:R-:W-:Y:S02]  /*16660*/  FMUL.FTZ R17, R132.reuse, R117 ;  /* 0x0000007584117220 */ /* 0x040fe40000410000 */
[C---:B------:R-:W-:Y:S02]  /*16670*/  FMUL.FTZ R24, R132.reuse, R108 ;  /* 0x0000006c84187220 */ /* 0x040fe40000410000 */
[C---:B------:R-:W-:Y:S02]  /*16680*/  FMUL.FTZ R25, R132.reuse, R109 ;  /* 0x0000006d84197220 */ /* 0x040fe40000410000 */
[C---:B------:R-:W-:Y:S01]  /*16690*/  FMUL.FTZ R32, R132.reuse, R100 ;  /* 0x0000006484207220 */ /* 0x040fe20000410000 */
[----:B------:R-:W-:Y:S01]  /*166a0*/  MUFU.EX2 R162, R162 ;  /* 0x000000a200a27308 */ /* 0x000fe20000000800 */
[----:B------:R-:W-:Y:S02]  /*166b0*/  FMUL.FTZ R33, R132, R101 ;  /* 0x0000006584217220 */ /* 0x000fe40000410000 */
[--C-:B------:R-:W-:Y:S01]  /*166c0*/  FFMA.FTZ R166, R141, c[0x0][0x2d0], -R152.reuse ;  /* 0x0000b4008da67a23 */ /* 0x100fe20000010898 */
[----:B---3--:R-:W-:Y:S01]  /*166d0*/  F2FP.BF16.PACK_AB R128, R163, R164 ;  /* 0x000000a4a380723e */ /* 0x008fe200000010ff */
[--C-:B------:R-:W-:Y:S02]  /*166e0*/  FFMA.FTZ R168, R137, c[0x0][0x2d0], -R152.reuse ;  /* 0x0000b40089a87a23 */ /* 0x100fe40000010898 */
[--C-:B------:R-:W-:Y:S02]  /*166f0*/  FFMA.FTZ R169, R142, c[0x0][0x2d0], -R145.reuse ;  /* 0x0000b4008ea97a23 */ /* 0x100fe40000010891 */
[--C-:B------:R-:W-:Y:S01]  /*16700*/  FFMA.FTZ R170, R138, c[0x0][0x2d0], -R145.reuse ;  /* 0x0000b4008aaa7a23 */ /* 0x100fe20000010891 */
        /* <DEDUP_REMOVED lines=16> */
[----:B------:R-:W-:Y:S01]  /*16810*/  FMUL.FTZ R35, R3, R103 ;  /* 0x0000006703237220 */ /* 0x000fe20000410000 */
[----:B---3--:R-:W-:Y:S01]  /*16820*/  F2FP.BF16.PACK_AB R130, R159, R162 ;  /* 0x000000a29f82723e */ /* 0x008fe200000010ff */
        /* <DEDUP_REMOVED lines=8> */
[----:B------:R-:W-:Y:S01]  /*168b0*/  FMUL.FTZ R37, R132, R37 ;  /* 0x0000002584257220 */ /* 0x000fe20000410000 */
[----:B------:R-:W-:Y:S01]  /*168c0*/  LDSM.16.MT88.4 R116, [R133+0x900] ;  /* 0x000900008574783b */ /* 0x000fe20000004200 */
[----:B------:R-:W3:Y:S01]  /*168d0*/  MUFU.EX2 R157, R157 ;  /* 0x0000009d009d7308 */ /* 0x000ee20000000800 */
[C---:B------:R-:W-:Y:S02]  /*168e0*/  FMUL.FTZ R38, R3.reuse, R38 ;  /* 0x0000002603267220 */ /* 0x040fe40000410000 */
[C---:B------:R-:W-:Y:S01]  /*168f0*/  FMUL.FTZ R39, R3.reuse, R39 ;  /* 0x0000002703277220 */ /* 0x040fe20000410000 */
[----:B--2---:R-:W-:Y:S01]  /*16900*/  F2FP.BF16.PACK_AB R129, R160, R161 ;  /* 0x000000a1a081723e */ /* 0x004fe200000010ff */
[C---:B------:R-:W-:Y:S02]  /*16910*/  FMUL.FTZ R40, R132.reuse, R40 ;  /* 0x0000002884287220 */ /* 0x040fe40000410000 */
        /* <DEDUP_REMOVED lines=8> */
[----:B------:R-:W-:Y:S01]  /*169a0*/  FMUL.FTZ R47, R3, R47 ;  /* 0x0000002f032f7220 */ /* 0x000fe20000410000 */
[----:B------:R-:W2:Y:S01]  /*169b0*/  MUFU.EX2 R166, R166 ;  /* 0x000000a600a67308 */ /* 0x000ea20000000800 */
[C---:B------:R-:W-:Y:S01]  /*169c0*/  FMUL.FTZ R48, R132.reuse, R48 ;  /* 0x0000003084307220 */ /* 0x040fe20000410000 */
[----:B---3--:R-:W-:Y:S01]  /*169d0*/  F2FP.BF16.PACK_AB R131, R157, R158 ;  /* 0x0000009e9d83723e */ /* 0x008fe200000010ff */
[C---:B------:R-:W-:Y:S02]  /*169e0*/  FMUL.FTZ R49, R132.reuse, R49 ;  /* 0x0000003184317220 */ /* 0x040fe40000410000 */
[C---:B------:R-:W-:Y:S02]  /*169f0*/  FMUL.FTZ R50, R3.reuse, R50 ;  /* 0x0000003203327220 */ /* 0x040fe40000410000 */
[C---:B------:R-:W-:Y:S02]  /*16a00*/  FMUL.FTZ R51, R3.reuse, R51 ;  /* 0x0000003303337220 */ /* 0x040fe40000410000 */
[C---:B------:R-:W-:Y:S01]  /*16a10*/  HMMA.16816.F32.BF16 R4, R128.reuse, R12, R4 ;  /* 0x0000000c8004723c */ /* 0x040fe20000041804 */
        /* <DEDUP_REMOVED lines=13> */
[C---:B-1----:R-:W-:Y:S03]  /*16af0*/  HMMA.16816.F32.BF16 R12, R128.reuse, R20, R12 ;  /* 0x00000014800c723c */ /* 0x042fe6000004180c */
[C---:B------:R-:W-:Y:S01]  /*16b00*/  FMUL.FTZ R56, R132.reuse, R56 ;  /* 0x0000003884387220 */ /* 0x040fe20000410000 */
[----:B------:R-:W1:Y:S01]  /*16b10*/  MUFU.EX2 R170, R170 ;  /* 0x000000aa00aa7308 */ /* 0x000e620000000800 */
        /* <DEDUP_REMOVED lines=8> */
[----:B------:R-:W4:Y:S01]  /*16ba0*/  LDSM.16.MT88.4 R112, [R135+UR4+0x2100] ;  /* 0x002100048770783b */ /* 0x000f220008004200 */
[C---:B------:R-:W-:Y:S02]  /*16bb0*/  FMUL.FTZ R59, R3.reuse, R59 ;  /* 0x0000003b033b7220 */ /* 0x040fe40000410000 */
[C---:B------:R-:W-:Y:S01]  /*16bc0*/  FMUL.FTZ R60, R132.reuse, R60 ;  /* 0x0000003c843c7220 */ /* 0x040fe20000410000 */
[----:B------:R-:W5:Y:S01]  /*16bd0*/  MUFU.EX2 R172, R172 ;  /* 0x000000ac00ac7308 */ /* 0x000f620000000800 */
        /* <DEDUP_REMOVED lines=24> */
[C---:B----4-:R-:W-:Y:S04]  /*16d60*/  HMMA.16816.F32.BF16 R36, R128.reuse, R112, R36 ;  /* 0x000000708024723c */ /* 0x050fe80000041824 */
        /* <DEDUP_REMOVED lines=13> */
[----:B------:R-:W1:Y:S03]  /*16e40*/  LDSM.16.MT88.4 R104, [R135+UR4+0x4100] ;  /* 0x004100048768783b */ /* 0x000e660008004200 */
        /* <DEDUP_REMOVED lines=9> */
[C---:B------:R-:W-:Y:S04]  /*16ee0*/  HMMA.16816.F32.BF16 R60, R128.reuse, R108, R60 ;  /* 0x0000006c803c723c */ /* 0x040fe8000004183c */
[C---:B------:R-:W-:Y:S02]  /*16ef0*/  FMUL.FTZ R93, R132.reuse, R93 ;  /* 0x0000005d845d7220 */ /* 0x040fe40000410000 */
[C---:B------:R-:W-:Y:S02]  /*16f00*/  FMUL.FTZ R94, R3.reuse, R94 ;  /* 0x0000005e035e7220 */ /* 0x040fe40000410000 */
[C---:B------:R-:W-:Y:S01]  /*16f10*/  HMMA.16816.F32.BF16 R64, R128.reuse, R110, R64 ;  /* 0x0000006e8040723c */ /* 0x040fe20000041840 */
[----:B------:R-:W4:Y:S03]  /*16f20*/  LDSM.16.MT88.4 R108, [R134+UR4+0x4100] ;  /* 0x00410004866c783b */ /* 0x000f260008004200 */
        /* <DEDUP_REMOVED lines=9> */
[C---:B------:R-:W-:Y:S01]  /*16fc0*/  FMUL.FTZ R78, R3.reuse, R78 ;  /* 0x0000004e034e7220 */ /* 0x040fe20000410000 */
[----:B------:R-:W-:Y:S01]  /*16fd0*/  MUFU.EX2 R176, R176 ;  /* 0x000000b000b07308 */ /* 0x000fe20000000800 */
[C---:B------:R-:W-:Y:S02]  /*16fe0*/  FMUL.FTZ R76, R132.reuse, R76 ;  /* 0x0000004c844c7220 */ /* 0x040fe40000410000 */
[----:B------:R-:W-:Y:S04]  /*16ff0*/  FMUL.FTZ R79, R3, R79 ;  /* 0x0000004f034f7220 */ /* 0x000fe80000410000 */
[C---:B------:R-:W-:Y:S02]  /*17000*/  FMUL.FTZ R77, R132.reuse, R77 ;  /* 0x0000004d844d7220 */ /* 0x040fe40000410000 */
[--C-:B------:R-:W-:Y:S02]  /*17010*/  FFMA.FTZ R181, R153, c[0x0][0x2d0], -R152.reuse ;  /* 0x0000b40099b57a23 */ /* 0x100fe40000010898 */
[--C-:B------:R-:W-:Y:S02]  /*17020*/  FFMA.FTZ R175, R175, c[0x0][0x2d0], -R152.reuse ;  /* 0x0000b400afaf7a23 */ /* 0x100fe40000010898 */
[--C-:B------:R-:W-:Y:S01]  /*17030*/  FFMA.FTZ R178, R173, c[0x0][0x2d0], -R152.reuse ;  /* 0x0000b400adb27a23 */ /* 0x100fe20000010898 */
[C---:B---3--:R-:W-:Y:S01]  /*17040*/  HMMA.16816.F32.BF16 R76, R128.reuse, R100, R76 ;  /* 0x00000064804c723c */ /* 0x048fe2000004184c */
[----:B------:R-:W-:Y:S02]  /*17050*/  MUFU.EX2 R181, R181 ;  /* 0x000000b500b57308 */ /* 0x000fe40000000800 */
[C---:B------:R-:W-:Y:S02]  /*17060*/  FMUL.FTZ R82, R3.reuse, R82 ;  /* 0x0000005203527220 */ /* 0x040fe40000410000 */
[----:B------:R-:W-:Y:S02]  /*17070*/  FMUL.FTZ R80, R132, R80 ;  /* 0x0000005084507220 */ /* 0x000fe40000410000 */
[----:B------:R-:W-:Y:S01]  /*17080*/  FMUL.FTZ R83, R3, R83 ;  /* 0x0000005303537220 */ /* 0x000fe20000410000 */
[----:B--2---:R-:W-:Y:S01]  /*17090*/  F2FP.BF16.PACK_AB R100, R166, R165 ;  /* 0x000000a5a664723e */ /* 0x004fe200000010ff */
[----:B------:R-:W-:Y:S02]  /*170a0*/  FMUL.FTZ R81, R132, R81 ;  /* 0x0000005184517220 */ /* 0x000fe40000410000 */
[----:B------:R-:W-:Y:S01]  /*170b0*/  MUFU.EX2 R175, R175 ;  /* 0x000000af00af7308 */ /* 0x000fe20000000800 */
[----:B------:R-:W-:Y:S01]  /*170c0*/  F2FP.BF16.PACK_AB R101, R170, R169 ;  /* 0x000000a9aa65723e */ /* 0x000fe200000010ff */
[--C-:B------:R-:W-:Y:S02]  /*170d0*/  FFMA.FTZ R173, R180, c[0x0][0x2d0], -R145.reuse ;  /* 0x0000b400b4ad7a23 */ /* 0x100fe40000010891 */
[--C-:B------:R-:W-:Y:S01]  /*170e0*/  FFMA.FTZ R180, R154, c[0x0][0x2d0], -R145.reuse ;  /* 0x0000b4009ab47a23 */ /* 0x100fe20000010891 */
[C---:B------:R-:W-:Y:S03]  /*170f0*/  HMMA.16816.F32.BF16 R80, R128.reuse, R102, R80 ;  /* 0x000000668050723c */ /* 0x040fe60000041850 */
[--C-:B------:R-:W-:Y:S02]  /*17100*/  FFMA.FTZ R174, R174, c[0x0][0x2d0], -R145.reuse ;  /* 0x0000b400aeae7a23 */ /* 0x100fe40000010891 */
[--C-:B------:R-:W-:Y:S01]  /*17110*/  FFMA.FTZ R179, R182, c[0x0][0x2d0], -R145.reuse ;  /* 0x0000b400b6b37a23 */ /* 0x100fe20000010891 */
[----:B------:R-:W-:Y:S01]  /*17120*/  MUFU.EX2 R178, R178 ;  /* 0x000000b200b27308 */ /* 0x000fe20000000800 */
[--C-:B------:R-:W-:Y:S01]  /*17130*/  FFMA.FTZ R182, R151, c[0x0][0x2d0], -R152.reuse ;  /* 0x0000b40097b67a23 */ /* 0x100fe20000010898 */
[C---:B----4-:R-:W-:Y:S01]  /*17140*/  HMMA.16816.F32.BF16 R84, R128.reuse, R108, R84 ;  /* 0x0000006c8054723c */ /* 0x050fe20000041854 */
[----:B------:R-:W-:Y:S03]  /*17150*/  LDSM.16.MT88.4 R148, [R135+UR4+0x3900] ;  /* 0x003900048794783b */ /* 0x000fe60008004200 */
[----:B------:R-:W-:Y:S01]  /*17160*/  FFMA.FTZ R152, R147, c[0x0][0x2d0], -R152 ;  /* 0x0000b40093987a23 */ /* 0x000fe20000010898 */
[----:B------:R-:W-:Y:S01]  /*17170*/  F2FP.BF16.PACK_AB R102, R168, R167 ;  /* 0x000000a7a866723e */ /* 0x000fe200000010ff */
[----:B------:R-:W-:Y:S01]  /*17180*/  FFMA.FTZ R145, R144, c[0x0][0x2d0], -R145 ;  /* 0x0000b40090917a23 */ /* 0x000fe20000010891 */
[----:B-----5:R-:W-:Y:S01]  /*17190*/  F2FP.BF16.PACK_AB R103, R172, R171 ;  /* 0x000000abac67723e */ /* 0x020fe200000010ff */
[C---:B------:R-:W-:Y:S01]  /*171a0*/  HMMA.16816.F32.BF16 R88, R128.reuse, R110, R88 ;  /* 0x0000006e8058723c */ /* 0x040fe20000041858 */
[----:B------:R-:W2:Y:S01]  /*171b0*/  LDSM.16.MT88.4 R108, [R134+UR4+0x900] ;  /* 0x00090004866c783b */ /* 0x000ea20008004200 */
[----:B------:R3:W-:Y:S02]  /*171c0*/  MUFU.EX2 R224, R152 ;  /* 0x0000009800e07308 */ /* 0x0007e40000000800 */
[----:B------:R-:W-:Y:S02]  /*171d0*/  FFMA.FTZ R161, R3, R214, R161 ;  /* 0x000000d603a17223 */ /* 0x000fe400000100a1 */
[----:B------:R-:W-:Y:S02]  /*171e0*/  FFMA.FTZ R164, R132, R213, R164 ;  /* 0x000000d584a47223 */ /* 0x000fe400000100a4 */
[C---:B-1----:R-:W-:Y:S04]  /*171f0*/  HMMA.16816.F32.BF16 R92, R128.reuse, R104, R92 ;  /* 0x00000068805c723c */ /* 0x042fe8000004185c */
[----:B------:R1:W-:Y:S01]  /*17200*/  MUFU.EX2 R228, R145 ;  /* 0x0000009100e47308 */ /* 0x0003e20000000800 */
[----:B------:R-:W-:Y:S02]  /*17210*/  FADD.FTZ R163, R163, R164 ;  /* 0x000000a4a3a37221 */ /* 0x000fe40000010000 */
[----:B------:R-:W-:Y:S01]  /*17220*/  FADD.FTZ R161, R160, R161 ;  /* 0x000000a1a0a17221 */ /* 0x000fe20000010000 */
[----:B------:R-:W-:Y:S01]  /*17230*/  HMMA.16816.F32.BF16 R96, R128, R106, R96 ;  /* 0x0000006a8060723c */ /* 0x000fe20000041860 */
[----:B------:R-:W4:Y:S03]  /*17240*/  LDSM.16.MT88.4 R104, [R156+0x2900] ;  /* 0x002900009c68783b */ /* 0x000f260000004200 */
[----:B------:R-:W-:Y:S02]  /*17250*/  FADD.FTZ R162, R162, R163 ;  /* 0x000000a3a2a27221 */ /* 0x000fe40000010000 */
[----:B------:R-:W-:Y:S02]  /*17260*/  MUFU.EX2 R173, R173 ;  /* 0x000000ad00ad7308 */ /* 0x000fe40000000800 */
[C---:B------:R-:W-:Y:S01]  /*17270*/  HMMA.16816.F32.BF16 R4, R100.reuse, R112, R4 ;  /* 0x000000706404723c */ /* 0x040fe20000041804 */
[----:B---3--:R-:W-:Y:S04]  /*17280*/  LDSM.16.MT88.4 R152, [R133+0x3900] ;  /* 0x003900008598783b */ /* 0x008fe80000004200 */
[----:B------:R-:W-:Y:S03]  /*17290*/  FADD.FTZ R162, R159, R162 ;  /* 0x000000a29fa27221 */ /* 0x000fe60000010000 */
[C---:B------:R-:W-:Y:S01]  /*172a0*/  HMMA.16816.F32.BF16 R8, R100.reuse, R114, R8 ;  /* 0x000000726408723c */ /* 0x040fe20000041808 */
[----:B------:R-:W-:Y:S01]  /*172b0*/  MUFU.EX2 R174, R174 ;  /* 0x000000ae00ae7308 */ /* 0x000fe20000000800 */
[----:B------:R-:W-:Y:S02]  /*172c0*/  LDSM.16.MT88.4 R112, [R133+0x4900] ;  /* 0x004900008570783b */ /* 0x000fe40000004200 */
[----:B------:R-:W-:Y:S04]  /*172d0*/  FADD.FTZ R165, R165, R162 ;  /* 0x000000a2a5a57221 */ /* 0x000fe80000010000 */
[C---:B------:R-:W-:Y:S02]  /*172e0*/  HMMA.16816.F32.BF16 R12, R100.reuse, R116, R12 ;  /* 0x00000074640c723c */ /* 0x040fe4000004180c */
[----:B-1----:R-:W-:Y:S01]  /*172f0*/  LDSM.16.MT88.4 R144, [R156+0x1900] ;  /* 0x001900009c90783b */ /* 0x002fe20000004200 */
[----:B------:R-:W-:Y:S01]  /*17300*/  MUFU.EX2 R179, R179 ;  /* 0x000000b300b37308 */ /* 0x000fe20000000800 */
[----:B------:R-:W-:Y:S04]  /*17310*/  FADD.FTZ R166, R166, R165 ;  /* 0x000000a5a6a67221 */ /* 0x000fe80000010000 */
[C---:B------:R-:W-:Y:S02]  /*17320*/  HMMA.16816.F32.BF16 R16, R100.reuse, R118, R16 ;  /* 0x000000766410723c */ /* 0x040fe40000041810 */
[----:B------:R-:W-:Y:S02]  /*17330*/  LDSM.16.MT88.4 R116, [R134+UR4+0x4900] ;  /* 0x004900048674783b */ /* 0x000fe40008004200 */
[----:B------:R-:W-:Y:S01]  /*17340*/  FADD.FTZ R167, R167, R166 ;  /* 0x000000a6a7a77221 */ /* 0x000fe20000010000 */
[----:B------:R-:W-:Y:S03]  /*17350*/  MUFU.EX2 R180, R180 ;  /* 0x000000b400b47308 */ /* 0x000fe60000000800 */
[C---:B--2---:R-:W-:Y:S04]  /*17360*/  HMMA.16816.F32.BF16 R20, R100.reuse, R108, R20 ;  /* 0x0000006c6414723c */ /* 0x044fe80000041814 */
[----:B------:R-:W-:Y:S03]  /*17370*/  FADD.FTZ R167, R168, R167 ;  /* 0x000000a7a8a77221 */ /* 0x000fe60000010000 */
[----:B------:R-:W1:Y:S01]  /*17380*/  MUFU.EX2 R182, R182 ;  /* 0x000000b600b67308 */ /* 0x000e620000000800 */
[C---:B------:R-:W-:Y:S01]  /*17390*/  HMMA.16816.F32.BF16 R24, R100.reuse, R110, R24 ;  /* 0x0000006e6418723c */ /* 0x040fe20000041818 */
[----:B------:R-:W2:Y:S07]  /*173a0*/  LDSM.16.MT88.4 R108, [R135+UR4+0x4900] ;  /* 0x00490004876c783b */ /* 0x000eae0008004200 */
[C---:B------:R-:W-:Y:S08]  /*173b0*/  HMMA.16816.F32.BF16 R28, R100.reuse, R120, R28 ;  /* 0x00000078641c723c */ /* 0x040ff0000004181c */
[C---:B------:R-:W-:Y:S01]  /*173c0*/  HMMA.16816.F32.BF16 R32, R100.reuse, R122, R32 ;  /* 0x0000007a6420723c */ /* 0x040fe20000041820 */
[----:B------:R-:W-:Y:S07]  /*173d0*/  LDSM.16.MT88.4 R120, [R156+0x1100] ;  /* 0x001100009c78783b */ /* 0x000fee0000004200 */
[C---:B------:R-:W-:Y:S08]  /*173e0*/  HMMA.16816.F32.BF16 R36, R100.reuse, R124, R36 ;  /* 0x0000007c6424723c */ /* 0x040ff00000041824 */
[C---:B------:R-:W-:Y:S01]  /*173f0*/  HMMA.16816.F32.BF16 R40, R100.reuse, R126, R40 ;  /* 0x0000007e6428723c */ /* 0x040fe20000041828 */
[----:B------:R-:W-:Y:S07]  /*17400*/  LDSM.16.MT88.4 R124, [R135+UR4+0x3100] ;  /* 0x00310004877c783b */ /* 0x000fee0008004200 */
[C---:B------:R-:W-:Y:S07]  /*17410*/  HMMA.16816.F32.BF16 R44, R100.reuse, R136, R44 ;  /* 0x00000088642c723c */ /* 0x040fee000004182c */
[----:B-1----:R-:W-:Y:S01]  /*17420*/  F2FP.BF16.PACK_AB R136, R182, R181 ;  /* 0x000000b5b688723e */ /* 0x002fe200000010ff */
[C---:B------:R-:W-:Y:S04]  /*17430*/  HMMA.16816.F32.BF16 R48, R100.reuse, R138, R48 ;  /* 0x0000008a6430723c */ /* 0x040fe80000041830 */
[----:B------:R-:W-:Y:S03]  /*17440*/  F2FP.BF16.PACK_AB R137, R226, R191 ;  /* 0x000000bfe289723e */ /* 0x000fe600000010ff */
[----:B------:R-:W-:Y:S01]  /*17450*/  F2FP.BF16.PACK_AB R138, R224, R183 ;  /* 0x000000b7e08a723e */ /* 0x000fe200000010ff */
[C---:B------:R-:W-:Y:S04]  /*17460*/  HMMA.16816.F32.BF16 R52, R100.reuse, R140, R52 ;  /* 0x0000008c6434723c */ /* 0x040fe80000041834 */
[----:B------:R-:W-:Y:S04]  /*17470*/  F2FP.BF16.PACK_AB R139, R228, R223 ;  /* 0x000000dfe48b723e */ /* 0x000fe800000010ff */
[C---:B------:R-:W-:Y:S01]  /*17480*/  HMMA.16816.F32.BF16 R56, R100.reuse, R142, R56 ;  /* 0x0000008e6438723c */ /* 0x040fe20000041838 */
[----:B------:R-:W-:Y:S07]  /*17490*/  LDSM.16.MT88.4 R140, [R134+UR4+0x1900] ;  /* 0x00190004868c783b */ /* 0x000fee0008004200 */
[C---:B----4-:R-:W-:Y:S08]  /*174a0*/  HMMA.16816.F32.BF16 R60, R100.reuse, R104, R60 ;  /* 0x00000068643c723c */ /* 0x050ff0000004183c */
        /* <DEDUP_REMOVED lines=14> */
[C---:B------:R-:W-:Y:S01]  /*17590*/  F2FP.BF16.PACK_AB R100, R177.reuse, R176 ;  /* 0x000000b0b164723e */ /* 0x040fe200000010ff */
        /* <DEDUP_REMOVED lines=43> */
[C---:B------:R-:W-:Y:S01]  /*17850*/  HMMA.16816.F32.BF16 R128, R136.reuse, R124, R4 ;  /* 0x0000007c8880723c */ /* 0x040fe20000041804 */
[----:B------:R-:W1:Y:S07]  /*17860*/  LDSM.16.MT88.4 R4, [R134+UR4+0x3900] ;  /* 0x003900048604783b */ /* 0x000e6e0008004200 */
[C---:B------:R-:W-:Y:S01]  /*17870*/  HMMA.16816.F32.BF16 R124, R136.reuse, R126, R8 ;  /* 0x0000007e887c723c */ /* 0x040fe20000041808 */
[----:B------:R-:W2:Y:S07]  /*17880*/  LDSM.16.MT88.4 R8, [R156+0x3900] ;  /* 0x003900009c08783b */ /* 0x000eae0000004200 */
[C---:B---3--:R-:W-:Y:S01]  /*17890*/  HMMA.16816.F32.BF16 R120, R136.reuse, R116, R12 ;  /* 0x000000748878723c */ /* 0x048fe2000004180c */
[----:B------:R-:W3:Y:S07]  /*178a0*/  LDSM.16.MT88.4 R12, [R135+UR4+0x5900] ;  /* 0x00590004870c783b */ /* 0x000eee0008004200 */
[C---:B------:R-:W-:Y:S07]  /*178b0*/  HMMA.16816.F32.BF16 R116, R136.reuse, R118, R16 ;  /* 0x000000768874723c */ /* 0x040fee0000041810 */
[----:B------:R-:W-:Y:S01]  /*178c0*/  @P0 IADD3 R16, R217, -0x2, RZ ;  /* 0xfffffffed9100810 */ /* 0x000fe20007ffe0ff */
[C---:B------:R-:W-:Y:S04]  /*178d0*/  HMMA.16816.F32.BF16 R112, R136.reuse, R140, R20 ;  /* 0x0000008c8870723c */ /* 0x040fe80000041814 */
[----:B------:R-:W-:Y:S03]  /*178e0*/  @P0 SHF.R.S32.HI R17, RZ, 0x1f, R16 ;  /* 0x0000001fff110819 */ /* 0x000fe60000011410 */
[----:B------:R-:W-:Y:S01]  /*178f0*/  @P0 IMAD.WIDE.U32 R20, R16, c[0x0][0x1e0], RZ ;  /* 0x0000780010140a25 */ /* 0x000fe200078e00ff */
[C---:B------:R-:W-:Y:S04]  /*17900*/  HMMA.16816.F32.BF16 R108, R136.reuse, R142, R24 ;  /* 0x0000008e886c723c */ /* 0x040fe80000041818 */
[----:B------:R-:W-:Y:S01]  /*17910*/  @P0 SHF.L.U32 R23, R20, 0x6, RZ ;  /* 0x0000000614170819 */ /* 0x000fe200000006ff */
[----:B------:R-:W-:Y:S03]  /*17920*/  @P0 IMAD R17, R17, c[0x0][0x1e0], RZ ;  /* 0x0000780011110a24 */ /* 0x000fe600078e02ff */
        /* <DEDUP_REMOVED lines=9> */
[C---:B-1----:R-:W-:Y:S08]  /*179c0*/  HMMA.16816.F32.BF16 R52, R136.reuse, R4, R52 ;  /* 0x000000048834723c */ /* 0x042ff00000041834 */
[C---:B------:R-:W-:Y:S01]  /*179d0*/  HMMA.16816.F32.BF16 R56, R136.reuse, R6, R56 ;  /* 0x000000068838723c */ /* 0x040fe20000041838 */
[----:B------:R-:W1:Y:S07]  /*179e0*/  LDSM.16.MT88.4 R4, [R133+0x5900] ;  /* 0x005900008504783b */ /* 0x000e6e0000004200 */
[C---:B--2---:R-:W-:Y:S07]  /*179f0*/  HMMA.16816.F32.BF16 R60, R136.reuse, R8, R60 ;  /* 0x00000008883c723c */ /* 0x044fee000004183c */
[C---:B------:R-:W-:Y:S01]  /*17a00*/  @P0 IADD3 R8, P1, R23.reuse, R206, RZ ;  /* 0x000000ce17080210 */ /* 0x040fe20007f3e0ff */
[C---:B------:R-:W-:Y:S04]  /*17a10*/  HMMA.16816.F32.BF16 R64, R136.reuse, R10, R64 ;  /* 0x0000000a8840723c */ /* 0x040fe80000041840 */
[----:B------:R-:W-:Y:S02]  /*17a20*/  @P0 IADD3.X R9, R20, R211, RZ, P1, !PT ;  /* 0x000000d314090210 */ /* 0x000fe40000ffe4ff */
[----:B------:R-:W-:Y:S02]  /*17a30*/  @P0 LEA R18, P3, R8, c[0x0][0x1c8], 0x1 ;  /* 0x0000720008120a11 */ /* 0x000fe400078608ff */
[----:B------:R-:W-:Y:S01]  /*17a40*/  @P0 IADD3 R11, P2, R23, R216, RZ ;  /* 0x000000d8170b0210 */ /* 0x000fe20007f5e0ff */
[C---:B---3--:R-:W-:Y:S03]  /*17a50*/  HMMA.16816.F32.BF16 R68, R136.reuse, R12, R68 ;  /* 0x0000000c8844723c */ /* 0x048fe60000041844 */
[C---:B------:R-:W-:Y:S02]  /*17a60*/  @P0 LEA R16, P1, R11.reuse, c[0x0][0x1c8], 0x1 ;  /* 0x000072000b100a11 */ /* 0x040fe400078208ff */
[----:B------:R-:W-:Y:S02]  /*17a70*/  @P0 IADD3.X R10, R20, R215, RZ, P2, !PT ;  /* 0x000000d7140a0210 */ /* 0x000fe400017fe4ff */
[----:B------:R-:W-:Y:S01]  /*17a80*/  @P0 LEA.HI.X R19, R8, c[0x0][0x1cc], R9, 0x1, P3 ;  /* 0x0000730008130a11 */ /* 0x000fe200018f0c09 */
[C---:B------:R-:W-:Y:S04]  /*17a90*/  HMMA.16816.F32.BF16 R72, R136.reuse, R14, R72 ;  /* 0x0000000e8848723c */ /* 0x040fe80000041848 */
[----:B------:R-:W-:Y:S02]  /*17aa0*/  @P0 LEA.HI.X R17, R11, c[0x0][0x1cc], R10, 0x1, P1 ;  /* 0x000073000b110a11 */ /* 0x000fe400008f0c0a */
[----:B------:R-:W2:Y:S01]  /*17ab0*/  LDSM.16.MT88.4 R8, [R134+UR4+0x5900] ;  /* 0x005900048608783b */ /* 0x000ea20008004200 */
[----:B------:R-:W-:Y:S01]  /*17ac0*/  @P0 IADD3 R21, P1, R199, R23, RZ ;  /* 0x00000017c7150210 */ /* 0x000fe20007f3e0ff */
[C---:B-1----:R-:W-:Y:S04]  /*17ad0*/  HMMA.16816.F32.BF16 R76, R136.reuse, R4, R76 ;  /* 0x00000004884c723c */ /* 0x042fe8000004184c */
[----:B------:R-:W-:Y:S02]  /*17ae0*/  @P0 IADD3 R12, P4, R21, R206, RZ ;  /* 0x000000ce150c0210 */ /* 0x000fe40007f9e0ff */
[----:B------:R-:W-:Y:S01]  /*17af0*/  @P0 IADD3.X R24, R198, R20, RZ, P1, !PT ;  /* 0x00000014c6180210 */ /* 0x000fe20000ffe4ff */
[----:B------:R-:W-:Y:S01]  /*17b00*/  FADD.FTZ R4, R158, R161 ;  /* 0x000000a19e047221 */ /* 0x000fe20000010000 */
[----:B------:R-:W-:Y:S01]  /*17b10*/  @P0 LEA R26, P1, R12, c[0x0][0x1c8], 0x1 ;  /* 0x000072000c1a0a11 */ /* 0x000fe200078208ff */
[C---:B------:R-:W-:Y:S03]  /*17b20*/  HMMA.16816.F32.BF16 R80, R136.reuse, R6, R80 ;  /* 0x000000068850723c */ /* 0x040fe60000041850 */
[----:B------:R-:W-:Y:S01]  /*17b30*/  @P0 IADD3.X R13, R24, R211, RZ, P4, !PT ;  /* 0x000000d3180d0210 */ /* 0x000fe200027fe4ff */
[----:B------:R-:W-:Y:S01]  /*17b40*/  FADD.FTZ R4, R157, R4 ;  /* 0x000000049d047221 */ /* 0x000fe20000010000 */
[----:B------:R-:W-:Y:S02]  /*17b50*/  @P0 IADD3 R23, P3, R23, R194, RZ ;  /* 0x000000c217170210 */ /* 0x000fe40007f7e0ff */
[----:B------:R-:W-:Y:S01]  /*17b60*/  @P0 LEA.HI.X R27, R12, c[0x0][0x1cc], R13, 0x1, P1 ;  /* 0x000073000c1b0a11 */ /* 0x000fe200008f0c0d */
[----:B------:R-:W-:Y:S01]  /*17b70*/  FADD.FTZ R169, R169, R4 ;  /* 0x00000004a9a97221 */ /* 0x000fe20000010000 */
[----:B------:R-:W1:Y:S01]  /*17b80*/  LDSM.16.MT88.4 R12, [R156+0x5900] ;  /* 0x005900009c0c783b */ /* 0x000e620000004200 */
[C---:B------:R-:W-:Y:S02]  /*17b90*/  ISETP.GE.AND P1, PT, R212.reuse, 0x1, PT ;  /* 0x00000001d400780c */ /* 0x040fe40003f26270 */
[----:B------:R-:W-:Y:S01]  /*17ba0*/  IADD3 R212, R212, 0x1, RZ ;  /* 0x00000001d4d47810 */ /* 0x000fe20007ffe0ff */
[----:B------:R-:W-:Y:S01]  /*17bb0*/  FADD.FTZ R170, R170, R169 ;  /* 0x000000a9aaaa7221 */ /* 0x000fe20000010000 */
[----:B------:R-:W-:Y:S02]  /*17bc0*/  @P0 LEA R22, P2, R23, c[0x0][0x1c8], 0x1 ;  /* 0x0000720017160a11 */ /* 0x000fe400078408ff */
[----:B------:R-:W-:Y:S01]  /*17bd0*/  SEL R212, R212, RZ, !P1 ;  /* 0x000000ffd4d47207 */ /* 0x000fe20004800000 */
[----:B------:R-:W-:Y:S01]  /*17be0*/  FADD.FTZ R171, R171, R170 ;  /* 0x000000aaabab7221 */ /* 0x000fe20000010000 */
[----:B------:R-:W-:Y:S02]  /*17bf0*/  @P0 IADD3.X R20, R20, R193, RZ, P3, !PT ;  /* 0x000000c114140210 */ /* 0x000fe40001ffe4ff */
[----:B------:R-:W-:Y:S01]  /*17c00*/  @P0 IADD3 R3, P4, R21, R216, RZ ;  /* 0x000000d815030210 */ /* 0x000fe20007f9e0ff */
[----:B------:R-:W-:Y:S01]  /*17c10*/  @P0 IMAD R5, R212, 0x3000, R203 ;  /* 0x00003000d4050824 */ /* 0x000fe200078e02cb */
[----:B------:R-:W-:Y:S01]  /*17c20*/  @P0 LEA.HI.X R23, R23, c[0x0][0x1cc], R20, 0x1, P2 ;  /* 0x0000730017170a11 */ /* 0x000fe200010f0c14 */
[----:B------:R-:W-:Y:S01]  /*17c30*/  FADD.FTZ R172, R172, R171 ;  /* 0x000000abacac7221 */ /* 0x000fe20000010000 */
[----:B------:R-:W-:Y:S02]  /*17c40*/  @P0 LEA R20, P3, R3, c[0x0][0x1c8], 0x1 ;  /* 0x0000720003140a11 */ /* 0x000fe400078608ff */
[----:B------:R-:W-:Y:S01]  /*17c50*/  @P0 IADD3.X R28, R24, R215, RZ, P4, !PT ;  /* 0x000000d7181c0210 */ /* 0x000fe200027fe4ff */
[----:B------:R-:W-:Y:S01]  /*17c60*/  FADD.FTZ R173, R173, R172 ;  /* 0x000000acadad7221 */ /* 0x000fe20000010000 */
[----:B------:R-:W-:Y:S01]  /*17c70*/  @P0 IADD3 R7, P2, R21, R194, RZ ;  /* 0x000000c215070210 */ /* 0x000fe20007f5e0ff */
[C---:B--2---:R-:W-:Y:S03]  /*17c80*/  HMMA.16816.F32.BF16 R84, R136.reuse, R8, R84 ;  /* 0x000000088854723c */ /* 0x044fe60000041854 */
[----:B------:R-:W-:Y:S01]  /*17c90*/  @P0 LEA.HI.X R21, R3, c[0x0][0x1cc], R28, 0x1, P3 ;  /* 0x0000730003150a11 */ /* 0x000fe200018f0c1c */
[----:B------:R-:W-:Y:S01]  /*17ca0*/  FADD.FTZ R174, R174, R173 ;  /* 0x000000adaeae7221 */ /* 0x000fe20000010000 */
[----:B------:R-:W-:Y:S02]  /*17cb0*/  @P0 SHF.L.U32 R3, R5, 0x1, RZ ;  /* 0x0000000105030819 */ /* 0x000fe400000006ff */
[----:B------:R-:W-:Y:S01]  /*17cc0*/  LOP3.LUT P4, RZ, R197, 0x1, RZ, 0xc0, !PT ;  /* 0x00000001c5ff7812 */ /* 0x000fe2000788c0ff */
[C---:B------:R-:W-:Y:S02]  /*17cd0*/  HMMA.16816.F32.BF16 R88, R136.reuse, R10, R88 ;  /* 0x0000000a8858723c */ /* 0x040fe40000041858 */
[----:B------:R-:W-:Y:S01]  /*17ce0*/  @!PT LDS RZ, [RZ] ;  /* 0x00000000fffff984 */ /* 0x000fe20000000800 */
[----:B------:R-:W-:Y:S01]  /*17cf0*/  @!PT LDS RZ, [RZ] ;  /* 0x00000000fffff984 */ /* 0x000fe20000000800 */
[----:B------:R-:W-:Y:S01]  /*17d00*/  @!PT LDS RZ, [RZ] ;  /* 0x00000000fffff984 */ /* 0x000fe20000000800 */
[----:B------:R2:W-:Y:S02]  /*17d10*/  @P0 LDGSTS.E.BYPASS.LTC128B.128 [R3+0xc100], [R18.64], !P6 ;  /* 0x0c10000012030fae */ /* 0x0005e4000f101d46 */
[----:B------:R-:W-:Y:S01]  /*17d20*/  @P0 LEA R6, P1, R7, c[0x0][0x1c8], 0x1 ;  /* 0x0000720007060a11 */ /* 0x000fe200078208ff */
[----:B------:R-:W-:Y:S01]  /*17d30*/  FADD.FTZ R179, R179, R174 ;  /* 0x000000aeb3b37221 */ /* 0x000fe20000010000 */
[----:B------:R-:W-:Y:S02]  /*17d40*/  @P0 IADD3.X R24, R24, R193, RZ, P2, !PT ;  /* 0x000000c118180210 */ /* 0x000fe400017fe4ff */
[----:B------:R-:W-:Y:S01]  /*17d50*/  MOV R133, R2 ;  /* 0x0000000200857202 */ /* 0x000fe20000000f00 */
[----:B------:R-:W-:Y:S01]  /*17d60*/  FADD.FTZ R180, R180, R179 ;  /* 0x000000b3b4b47221 */ /* 0x000fe20000010000 */
[----:B------:R2:W-:Y:S02]  /*17d70*/  @P0 LDGSTS.E.BYPASS.LTC128B.128 [R3+0xe100], [R16.64], !P5 ;  /* 0x0e10000010030fae */ /* 0x0005e4000e901d46 */
[----:B------:R-:W-:Y:S01]  /*17d80*/  @P0 LEA.HI.X R7, R7, c[0x0][0x1cc], R24, 0x1, P1 ;  /* 0x0000730007070a11 */ /* 0x000fe200008f0c18 */
[C---:B-1----:R-:W-:Y:S03]  /*17d90*/  HMMA.16816.F32.BF16 R92, R136.reuse, R12, R92 ;  /* 0x0000000c885c723c */ /* 0x042fe6000004185c */
[----:B------:R-:W-:Y:S02]  /*17da0*/  FADD.FTZ R191, R191, R180 ;  /* 0x000000b4bfbf7221 */ /* 0x000fe40000010000 */
[----:B------:R2:W-:Y:S02]  /*17db0*/  @P0 LDGSTS.E.BYPASS.LTC128B.128 [R3+0x10100], [R22.64], !P4 ;  /* 0x1010000016030fae */ /* 0x0005e4000e101d46 */
[----:B------:R-:W-:Y:S01]  /*17dc0*/  FADD.FTZ R226, R226, R191 ;  /* 0x000000bfe2e27221 */ /* 0x000fe20000010000 */
[----:B------:R-:W-:Y:S04]  /*17dd0*/  HMMA.16816.F32.BF16 R96, R136, R14, R96 ;  /* 0x0000000e8860723c */ /* 0x000fe80000041860 */
[----:B------:R-:W-:Y:S01]  /*17de0*/  FADD.FTZ R223, R223, R226 ;  /* 0x000000e2dfdf7221 */ /* 0x000fe20000010000 */
[----:B------:R2:W-:Y:S03]  /*17df0*/  @P0 LDGSTS.E.BYPASS.LTC128B.128 [R3+0xd100], [R26.64], !P6 ;  /* 0x0d1000001a030fae */ /* 0x0005e6000f101d46 */
[----:B------:R-:W-:Y:S05]  /*17e00*/  FADD.FTZ R214, R228, R223 ;  /* 0x000000dfe4d67221 */ /* 0x000fea0000010000 */
[----:B------:R2:W-:Y:S08]  /*17e10*/  @P0 LDGSTS.E.BYPASS.LTC128B.128 [R3+0xf100], [R20.64], !P5 ;  /* 0x0f10000014030fae */ /* 0x0005f0000e901d46 */
[----:B------:R2:W-:Y:S01]  /*17e20*/  @P0 LDGSTS.E.BYPASS.LTC128B.128 [R3+0x11100], [R6.64], !P4 ;  /* 0x1110000006030fae */ /* 0x0005e2000e101d46 */
[----:B------:R-:W-:Y:S02]  /*17e30*/  ISETP.GT.AND P0, PT, R217, RZ, PT ;  /* 0x000000ffd900720c */ /* 0x000fe40003f04270 */
[----:B------:R-:W-:Y:S05]  /*17e40*/  MOV R217, R222 ;  /* 0x000000de00d97202 */ /* 0x000fea0000000f00 */
[----:B------:R-:W0:Y:S01]  /*17e50*/  LDGDEPBAR ;  /* 0x00000000000079af */ /* 0x000e220000000000 */
[----:B--2---:R-:W-:Y:S05]  /*17e60*/  MOV R3, R0 ;  /* 0x0000000000037202 */ /* 0x004fea0000000f00 */
[----:B------:R-:W-:-:S05]  /*17e70*/  @P0 BRA `(.L_x_1312) ;  /* 0xffffd1a000000947 */ /* 0x000fca000383ffff */
.L_x_1311:
        /* <DEDUP_REMOVED lines=122> */
.L_x_1257:
        /* <DEDUP_REMOVED lines=38> */
[----:B------:R-:W-:Y:S01]  /*18880*/  LEA.HI R21, R12, R12, RZ, 0x1d ;  /* 0x0000000c0c157211 */ /* 0x000fe200078fe8ff */
[----:B------:R-:W-:Y:S01]  /*18890*/  IMAD.MOV.U32 R12, RZ, RZ, 0x20 ;  /* 0x00000020ff0c7424 */ /* 0x000fe200078e00ff */
        /* <DEDUP_REMOVED lines=102> */
[----:B---3--:R-:W2:Y:S04]  /*18f00*/  @P0 LDG.E R23, [R32.64] ;  /* 0x0000000620170981 */ /* 0x008ea8000c1e1900 */
        /* <DEDUP_REMOVED lines=9> */
.L_x_1314:
[----:B-1----:R-:W-:Y:S01]  /*18fa0*/  LOP3.LUT R7, R6, 0xffffffe0, RZ, 0xc0, !PT ;  /* 0xffffffe006077812 */ /* 0x002fe200078ec0ff */
[----:B------:R-:W1:Y:S01]  /*18fb0*/  S2R R57, SR_CTAID.X ;  /* 0x0000000000397919 */ /* 0x000e620000002500 */
[----:B------:R-:W-:Y:S01]  /*18fc0*/  SHF.R.S32.HI R13, RZ, 0x1f, R4 ;  /* 0x0000001fff0d7819 */ /* 0x000fe20000011404 */
[----:B------:R-:W-:Y:S01]  /*18fd0*/  IMAD.MOV.U32 R9, RZ, RZ, c[0x0][0x4e8] ;  /* 0x00013a00ff097624 */ /* 0x000fe200078e00ff */
[----:B------:R-:W-:Y:S01]  /*18fe0*/  LEA.HI R6, R19, R19, RZ, 0x1 ;  /* 0x0000001313067211 */ /* 0x000fe200078f08ff */
[----:B------:R-:W-:Y:S01]  /*18ff0*/  IMAD.IADD R8, R2, 0x1, -R7 ;  /* 0x0000000102087824 */ /* 0x000fe200078e0a07 */
[----:B------:R-:W-:Y:S01]  /*19000*/  LEA.HI R13, R13, R4, RZ, 0x3 ;  /* 0x000000040d0d7211 */ /* 0x000fe200078f18ff */
[----:B------:R-:W-:Y:S01]  /*19010*/  BSSY B0, `(.L_x_1315) ;  /* 0x0000082000007945 */ /* 0x000fe20003800000 */
[----:B------:R-:W-:-:S02]  /*19020*/  LOP3.LUT R6, R6, 0x1ffffffe, RZ, 0xc0, !PT ;  /* 0x1ffffffe06067812 */ /* 0x000fc400078ec0ff */
[----:B------:R-:W-:Y:S02]  /*19030*/  SHF.R.S32.HI R7, RZ, 0x1f, R8 ;  /* 0x0000001fff077819 */ /* 0x000fe40000011408 */
[----:B------:R-:W-:Y:S02]  /*19040*/  LOP3.LUT R13, R13, 0xffffff8, RZ, 0xc0, !PT ;  /* 0x0ffffff80d0d7812 */ /* 0x000fe400078ec0ff */
[----:B------:R-:W-:Y:S02]  /*19050*/  LEA.HI R7, R7, R8, RZ, 0x2 ;  /* 0x0000000807077211 */ /* 0x000fe400078f10ff */
[----:B------:R-:W-:Y:S01]  /*19060*/  IADD3 R4, R4, -R13, RZ ;  /* 0x8000000d04047210 */ /* 0x000fe20007ffe0ff */
[----:B------:R-:W-:Y:S01]  /*19070*/  IMAD.WIDE.U32 R12, R16, c[0x0][0x3a0], RZ ;  /* 0x0000e800100c7a25 */ /* 0x000fe200078e00ff */
[----:B------:R-:W-:Y:S02]  /*19080*/  SHF.R.S32.HI R7, RZ, 0x2, R7 ;  /* 0x00000002ff077819 */ /* 0x000fe40000011407 */
[----:B------:R-:W-:Y:S01]  /*19090*/  ISETP.NE.AND P1, PT, R9, 0x1, PT ;  /* 0x000000010900780c */ /* 0x000fe20003f25270 */
[----:B------:R-:W-:Y:S01]  /*190a0*/  IMAD.IADD R9, R19, 0x1, -R6 ;  /* 0x0000000113097824 */ /* 0x000fe200078e0a06 */
[----:B------:R-:W-:Y:S01]  /*190b0*/  LOP3.LUT P2, RZ, R8, 0x3, RZ, 0xc0, !PT ;  /* 0x0000000308ff7812 */ /* 0x000fe2000784c0ff */
[----:B------:R-:W-:Y:S01]  /*190c0*/  IMAD R6, R0, c[0x0][0x490], RZ ;  /* 0x0001240000067a24 */ /* 0x000fe200078e02ff */
[----:B------:R-:W-:Y:S01]  /*190d0*/  LEA.HI R8, R15, R2, RZ, 0x3 ;  /* 0x000000020f087211 */ /* 0x000fe200078f18ff */
[----:B------:R-:W-:Y:S01]  /*190e0*/  IMAD R4, R4, 0x10, R7 ;  /* 0x0000001004047824 */ /* 0x000fe200078e0207 */
[----:B------:R-:W-:Y:S01]  /*190f0*/  MOV R18, R16 ;  /* 0x0000001000127202 */ /* 0x000fe20000000f00 */
[----:B------:R-:W-:Y:S01]  /*19100*/  IMAD R21, R195, c[0x0][0x494], R6 ;  /* 0x00012500c3157a24 */ /* 0x000fe200078e0206 */
[----:B------:R-:W-:Y:S01]  /*19110*/  LEA.HI R15, R15, R2, RZ, 0x6 ;  /* 0x000000020f0f7211 */ /* 0x000fe200078f30ff */
[----:B------:R-:W-:-:S02]  /*19120*/  IMAD R6, R9, 0x8, R4 ;  /* 0x0000000809067824 */ /* 0x000fc400078e0204 */
[----:B------:R-:W-:Y:S02]  /*19130*/  IMAD R7, R17, c[0x0][0x3a0], RZ ;  /* 0x0000e80011077a24 */ /* 0x000fe400078e02ff */
[----:B------:R-:W-:Y:S01]  /*19140*/  IMAD.MOV.U32 R19, RZ, RZ, R17 ;  /* 0x000000ffff137224 */ /* 0x000fe200078e0011 */
[----:B-1----:R-:W-:Y:S01]  /*19150*/  LEA R9, R57, R6, 0x7 ;  /* 0x0000000639097211 */ /* 0x002fe200078e38ff */
[----:B------:R-:W-:Y:S01]  /*19160*/  IMAD R17, R16, c[0x0][0x3a4], R7 ;  /* 0x0000e90010117a24 */ /* 0x000fe200078e0207 */
[----:B------:R-:W-:Y:S01]  /*19170*/  LOP3.LUT R7, R8, 0xfffffff8, RZ, 0xc0, !PT ;  /* 0xfffffff808077812 */ /* 0x000fe200078ec0ff */
[----:B------:R-:W-:Y:S01]  /*19180*/  IMAD.WIDE.U32 R18, R195, c[0x0][0x490], R18 ;  /* 0x00012400c3127a25 */ /* 0x000fe200078e0012 */
[----:B------:R-:W-:Y:S02]  /*19190*/  SHF.R.S32.HI R8, RZ, 0x3, R8 ;  /* 0x00000003ff087819 */ /* 0x000fe40000011408 */
[----:B------:R-:W-:Y:S01]  /*191a0*/  IADD3 R13, R13, R17, RZ ;  /* 0x000000110d0d7210 */ /* 0x000fe20007ffe0ff */
[----:B------:R-:W-:-:S04]  /*191b0*/  @P1 IMAD.HI.U32 R10, R9, c[0x0][0x4ec], RZ ;  /* 0x00013b00090a1a27 */ /* 0x000fc800078e00ff */
[----:B------:R-:W-:Y:S01]  /*191c0*/  IMAD.IADD R7, R2, 0x1, -R7 ;  /* 0x0000000102077824 */ /* 0x000fe200078e0a07 */
[----:B------:R-:W-:Y:S01]  /*191d0*/  SHF.R.S32.HI R2, RZ, 0x1f, R196 ;  /* 0x0000001fff027819 */ /* 0x000fe200000114c4 */
[----:B------:R-:W-:Y:S01]  /*191e0*/  IMAD.MOV.U32 R6, RZ, RZ, R9 ;  /* 0x000000ffff067224 */ /* 0x000fe200078e0009 */
[----:B------:R-:W-:Y:S01]  /*191f0*/  @P1 SHF.R.U32.HI R6, RZ, c[0x0][0x4f0], R10 ;  /* 0x00013c00ff061a19 */ /* 0x000fe2000001160a */
[----:B------:R-:W-:Y:S01]  /*19200*/  IMAD.IADD R19, R19, 0x1, R21 ;  /* 0x0000000113137824 */ /* 0x000fe200078e0215 */
[----:B------:R-:W-:Y:S01]  /*19210*/  SEL R196, R196, RZ, !P0 ;  /* 0x000000ffc4c47207 */ /* 0x000fe20004000000 */
[----:B------:R-:W-:Y:S01]  /*19220*/  IMAD R0, R0, c[0x0][0x3e8], RZ ;  /* 0x0000fa0000007a24 */ /* 0x000fe200078e02ff */
[----:B------:R-:W-:Y:S01]  /*19230*/  SEL R2, R2, RZ, !P0 ;  /* 0x000000ff02027207 */ /* 0x000fe20004000000 */
[----:B------:R-:W-:Y:S02]  /*19240*/  IMAD.MOV R10, RZ, RZ, -R6 ;  /* 0x000000ffff0a7224 */ /* 0x000fe400078e0a06 */
[----:B------:R-:W-:Y:S01]  /*19250*/  IMAD R17, R195, c[0x0][0x3ec], R0 ;  /* 0x0000fb00c3117a24 */ /* 0x000fe200078e0200 */
[----:B------:R-:W-:Y:S01]  /*19260*/  LEA R0, R7, R8, 0x5 ;  /* 0x0000000807007211 */ /* 0x000fe200078e28ff */
[----:B------:R-:W-:-:S04]  /*19270*/  IMAD.WIDE.U32 R12, R195, c[0x0][0x3e8], R12 ;  /* 0x0000fa00c30c7a25 */ /* 0x000fc800078e000c */
[----:B------:R-:W-:Y:S01]  /*19280*/  IMAD.WIDE.U32 R18, R196, c[0x0][0x498], R18 ;  /* 0x00012600c4127a25 */ /* 0x000fe200078e0012 */
[----:B------:R-:W-:Y:S02]  /*19290*/  IADD3 R13, R13, R17, RZ ;  /* 0x000000110d0d7210 */ /* 0x000fe40007ffe0ff */
[----:B------:R-:W-:Y:S01]  /*192a0*/  SHF.R.S32.HI R17, RZ, 0x1f, R6 ;  /* 0x0000001fff117819 */ /* 0x000fe20000011406 */
[----:B------:R-:W-:Y:S01]  /*192b0*/  IMAD R10, R10, c[0x0][0x4e8], R9 ;  /* 0x00013a000a0a7a24 */ /* 0x000fe200078e0209 */
[----:B------:R-:W-:Y:S01]  /*192c0*/  IADD3 R20, P0, R6, R18, RZ ;  /* 0x0000001206147210 */ /* 0x000fe20007f1e0ff */
[----:B------:R-:W-:Y:S02]  /*192d0*/  IMAD R21, R2, c[0x0][0x498], RZ ;  /* 0x0001260002157a24 */ /* 0x000fe400078e02ff */
[----:B------:R-:W-:Y:S01]  /*192e0*/  IMAD R9, R57, 0x80, R0 ;  /* 0x0000008039097824 */ /* 0x000fe200078e0200 */
[----:B------:R-:W-:Y:S01]  /*192f0*/  SHF.R.S32.HI R18, RZ, 0x1f, R10 ;  /* 0x0000001fff127819 */ /* 0x000fe2000001140a */
[----:B------:R-:W-:-:S02]  /*19300*/  IMAD R14, R196, c[0x0][0x49c], R21 ;  /* 0x00012700c40e7a24 */ /* 0x000fc400078e0215 */
[----:B------:R-:W-:Y:S02]  /*19310*/  IMAD.SHL.U32 R0, R8, 0x40, RZ ;  /* 0x0000004008007824 */ /* 0x000fe400078e00ff */
[----:B------:R-:W-:Y:S01]  /*19320*/  @P1 IMAD.HI.U32 R16, R9, c[0x0][0x4ec], RZ ;  /* 0x00013b0009101a27 */ /* 0x000fe200078e00ff */
[----:B------:R-:W-:Y:S02]  /*19330*/  IADD3.X R21, R17, R19, R14, P0, !PT ;  /* 0x0000001311157210 */ /* 0x000fe400007fe40e */
[----:B------:R-:W-:Y:S01]  /*19340*/  LOP3.LUT R17, R0, 0x1c0, RZ, 0xc0, !PT ;  /* 0x000001c000117812 */ /* 0x000fe200078ec0ff */
[----:B------:R-:W-:Y:S02]  /*19350*/  IMAD R19, R18, c[0x0][0x488], RZ ;  /* 0x0001220012137a24 */ /* 0x000fe400078e02ff */
[----:B------:R-:W-:-:S04]  /*19360*/  IMAD.WIDE.U32 R20, R10, c[0x0][0x488], R20 ;  /* 0x000122000a147a25 */ /* 0x000fc800078e0014 */
[----:B------:R-:W-:Y:S01]  /*19370*/  IMAD R19, R10, c[0x0][0x48c], R19 ;  /* 0x000123000a137a24 */ /* 0x000fe200078e0213 */
[----:B------:R-:W-:Y:S01]  /*19380*/  LEA R10, P0, R20, c[0x0][0x450], 0x2 ;  /* 0x00011400140a7a11 */ /* 0x000fe200078010ff */
[----:B------:R-:W-:Y:S02]  /*19390*/  IMAD.SHL.U32 R0, R7, 0x8, RZ ;  /* 0x0000000807007824 */ /* 0x000fe400078e00ff */
[----:B------:R-:W-:Y:S01]  /*193a0*/  IMAD R7, R2, c[0x0][0x3f0], RZ ;  /* 0x0000fc0002077a24 */ /* 0x000fe200078e02ff */
[----:B------:R-:W-:Y:S01]  /*193b0*/  IADD3 R19, R21, R19, RZ ;  /* 0x0000001315137210 */ /* 0x000fe20007ffe0ff */
[----:B------:R-:W-:Y:S01]  /*193c0*/  IMAD.MOV.U32 R6, RZ, RZ, R9 ;  /* 0x000000ffff067224 */ /* 0x000fe200078e0009 */
[----:B------:R-:W-:Y:S01]  /*193d0*/  SHF.R.U32.HI R2, RZ, 0x3, R17 ;  /* 0x00000003ff027819 */ /* 0x000fe20000011611 */
[----:B------:R-:W-:Y:S01]  /*193e0*/  IMAD R7, R196, c[0x0][0x3f4], R7 ;  /* 0x0000fd00c4077a24 */ /* 0x000fe200078e0207 */
[----:B------:R-:W-:Y:S01]  /*193f0*/  LEA.HI.X R19, R20, c[0x0][0x454], R19, 0x2, P0 ;  /* 0x0001150014137a11 */ /* 0x000fe200000f1413 */
[----:B------:R-:W-:Y:S01]  /*19400*/  IMAD.WIDE.U32 R12, R196, c[0x0][0x3f0], R12 ;  /* 0x0000fc00c40c7a25 */ /* 0x000fe200078e000c */
[----:B------:R-:W-:Y:S01]  /*19410*/  @P1 SHF.R.U32.HI R6, RZ, c[0x0][0x4f0], R16 ;  /* 0x00013c00ff061a19 */ /* 0x000fe20000011610 */
[----:B------:R-:W-:Y:S01]  /*19420*/  SHFL.IDX PT, R34, R10, RZ, 0x1c1f ;  /* 0x001c1fff0a227589 */ /* 0x000fe200000e0000 */
[----:B------:R-:W-:-:S02]  /*19430*/  LOP3.LUT R17, R17, 0x38, R0, 0xf8, !PT ;  /* 0x0000003811117812 */ /* 0x000fc400078ef800 */
[----:B------:R-:W-:Y:S01]  /*19440*/  IADD3 R13, R13, R7, RZ ;  /* 0x000000070d0d7210 */ /* 0x000fe20007ffe0ff */
[----:B------:R-:W1:Y:S01]  /*19450*/  SHFL.IDX PT, R35, R19, RZ, 0x1c1f ;  /* 0x001c1fff13237589 */ /* 0x000e6200000e0000 */
[----:B------:R-:W-:Y:S01]  /*19460*/  LOP3.LUT R17, R17, R2, RZ, 0x3c, !PT ;  /* 0x0000000211117212 */ /* 0x000fe200078e3cff */
[--C-:B------:R-:W-:Y:S01]  /*19470*/  IMAD.MOV R2, RZ, RZ, -R6.reuse ;  /* 0x000000ffff027224 */ /* 0x100fe200078e0a06 */
[----:B------:R-:W-:Y:S01]  /*19480*/  SHF.R.S32.HI R14, RZ, 0x1f, R6 ;  /* 0x0000001fff0e7819 */ /* 0x000fe20000011406 */
[----:B------:R-:W-:Y:S01]  /*19490*/  SHFL.IDX PT, R48, R10, 0x1, 0x1c1f ;  /* 0x003c1f000a307f89 */ /* 0x000fe200000e0000 */
[C---:B------:R-:W-:Y:S01]  /*194a0*/  IMAD R7, R57.reuse, 0x80, R4 ;  /* 0x0000008039077824 */ /* 0x040fe200078e0204 */
[----:B------:R-:W-:Y:S01]  /*194b0*/  LEA R57, R57, R8, 0x7 ;  /* 0x0000000839397211 */ /* 0x000fe200078e38ff */
[----:B------:R-:W-:Y:S01]  /*194c0*/  IMAD R32, R2, c[0x0][0x4e8], R9 ;  /* 0x00013a0002207a24 */ /* 0x000fe200078e0209 */
[----:B------:R-:W2:Y:S01]  /*194d0*/  SHFL.IDX PT, R49, R19, 0x1, 0x1c1f ;  /* 0x003c1f0013317f89 */ /* 0x000ea200000e0000 */
[----:B-----5:R-:W-:Y:S01]  /*194e0*/  IMAD R2, R5, c[0x0][0x4e8], RZ ;  /* 0x00013a0005027a24 */ /* 0x020fe200078e02ff */
[C---:B------:R-:W-:Y:S01]  /*194f0*/  IADD3 R5, R7.reuse, 0x8, RZ ;  /* 0x0000000807057810 */ /* 0x040fe20007ffe0ff */
[----:B------:R-:W-:Y:S01]  /*19500*/  IMAD R9, R14, c[0x0][0x3e0], RZ ;  /* 0x0000f8000e097a24 */ /* 0x000fe200078e02ff */
[----:B------:R-:W-:Y:S01]  /*19510*/  SHF.R.S32.HI R4, RZ, 0x1f, R32 ;  /* 0x0000001fff047819 */ /* 0x000fe20000011420 */
[----:B------:R-:W-:Y:S01]  /*19520*/  IMAD.WIDE.U32 R12, R6, c[0x0][0x3e0], R12 ;  /* 0x0000f800060c7a25 */ /* 0x000fe200078e000c */
[----:B------:R-:W-:-:S02]  /*19530*/  ISETP.GE.OR P1, PT, R7, R2, P2 ;  /* 0x000000020700720c */ /* 0x000fc40001726670 */
[----:B------:R-:W-:Y:S01]  /*19540*/  ISETP.GE.OR P0, PT, R5, R2, P2 ;  /* 0x000000020500720c */ /* 0x000fe20001706670 */
[----:B------:R-:W-:Y:S01]  /*19550*/  IMAD R9, R6, c[0x0][0x3e4], R9 ;  /* 0x0000f90006097a24 */ /* 0x000fe200078e0209 */
[----:B------:R-:W-:-:S03]  /*19560*/  SHF.L.U32 R6, R15, 0x3, RZ ;  /* 0x000000030f067819 */ /* 0x000fc600000006ff */
[----:B------:R-:W-:Y:S01]  /*19570*/  IMAD.IADD R13, R13, 0x1, R9 ;  /* 0x000000010d0d7824 */ /* 0x000fe200078e0209 */
[----:B------:R-:W-:Y:S01]  /*19580*/  LOP3.LUT R6, R17, 0x7ffffe00, R6, 0xf8, !PT ;  /* 0x7ffffe0011067812 */ /* 0x000fe200078ef806 */
[----:B------:R-:W-:-:S03]  /*19590*/  IMAD R9, R4, c[0x0][0x3d8], RZ ;  /* 0x0000f60004097a24 */ /* 0x000fc600078e02ff */
[----:B------:R-:W-:Y:S01]  /*195a0*/  SHF.L.U32 R58, R6, 0x1, RZ ;  /* 0x00000001063a7819 */ /* 0x000fe200000006ff */
        /* <DEDUP_REMOVED lines=40> */
.L_x_1316:
[----:B--2---:R-:W-:Y:S05]  /*19830*/  BSYNC B0 ;  /* 0x0000000000007941 */ /* 0x004fea0003800000 */
.L_x_1315:
        /* <DEDUP_REMOVED lines=23> */
.L_x_1318:
[----:B------:R-:W-:Y:S05]  /*199b0*/  BSYNC B0 ;  /* 0x0000000000007941 */ /* 0x000fea0003800000 */
.L_x_1317:
        /* <DEDUP_REMOVED lines=23> */
.L_x_1320:
[----:B------:R-:W-:Y:S05]  /*19b30*/  BSYNC B0 ;  /* 0x0000000000007941 */ /* 0x000fea0003800000 */
.L_x_1319:
        /* <DEDUP_REMOVED lines=24> */
.L_x_1313:
        /* <DEDUP_REMOVED lines=18> */
.L_x_1321:
        /* <DEDUP_REMOVED lines=41> */
.L_x_1323:
[----:B------:R-:W-:Y:S05]  /*1a070*/  BSYNC B0 ;  /* 0x0000000000007941 */ /* 0x000fea0003800000 */
.L_x_1322:
        /* <DEDUP_REMOVED lines=64> */
.L_x_1325:
[----:B------:R-:W-:Y:S05]  /*1a480*/  BSYNC B0 ;  /* 0x0000000000007941 */ /* 0x000fea0003800000 */
.L_x_1324:
        /* <DEDUP_REMOVED lines=21> */
.L_x_1327:
[----:B------:R-:W-:Y:S05]  /*1a5e0*/  BSYNC B0 ;  /* 0x0000000000007941 */ /* 0x000fea0003800000 */
.L_x_1326:
        /* <DEDUP_REMOVED lines=21> */
.L_x_1329:
[----:B------:R-:W-:Y:S05]  /*1a740*/  BSYNC B0 ;  /* 0x0000000000007941 */ /* 0x000fea0003800000 */
.L_x_1328:
        /* <DEDUP_REMOVED lines=22> */
.L_x_1330:
        /* <DEDUP_REMOVED lines=13> */
.L_x_1355:


//--------------------- .nv.shared._ZN7cutlass13device_kernelIN5flash19enable_sm80_to_sm89INS1_16FlashAttnFwdSm80INS1_25CollectiveMainloopFwdSm80ILi8ELi1ELb1EN4cute5tupleIJNS5_1CILi128EEENS7_ILi96EEENS7_ILi192EEEEEELi192ENS_10bfloat16_tEfNS_4arch4Sm80ELb0ELb0ELb1ELb0ELb0ELb0ELb1ELb0EEENS1_21CollectiveEpilogueFwdINS6_IJS8_SA_S9_EEENS6_IJNS7_ILi1EEESI_SI_EEESC_SE_Li256ELb0ELb1ELb0ELb0EEENS1_19SingleTileSchedulerILb0ELb0ELb1ELi128EEEEEEEEEvNT_6ParamsE --------------------------
	.section	.nv.shared._ZN7cutlass13device_kernelIN5flash19enable_sm80_to_sm89INS1_16FlashAttnFwdSm80INS1_25CollectiveMainloopFwdSm80ILi8ELi1ELb1EN4cute5tupleIJNS5_1CILi128EEENS7_ILi96EEENS7_ILi192EEEEEELi192ENS_10bfloat16_tEfNS_4arch4Sm80ELb0ELb0ELb1ELb0ELb0ELb0ELb1ELb0EEENS1_21CollectiveEpilogueFwdINS6_IJS8_SA_S9_EEENS6_IJNS7_ILi1EEESI_SI_EEESC_SE_Li256ELb0ELb1ELb0ELb0EEENS1_19SingleTileSchedulerILb0ELb0ELb1ELi128EEEEEEEEEvNT_6ParamsE,"aw",@nobits
	.sectionflags	@""
	.align	16


//--------------------- .nv.global                --------------------------
	.section	.nv.global,"aw",@nobits
.nv.global:
	.type		_ZN74_INTERNAL_f27401b9_38_flash_fwd_hdim192_bf16_softcap_sm80_cu_c784774a_33034cute1_E,@object
	.size		_ZN74_INTERNAL_f27401b9_38_flash_fwd_hdim192_bf16_softcap_sm80_cu_c784774a_33034cute1_E,(_ZN74_INTERNAL_f27401b9_38_flash_fwd_hdim192_bf16_softcap_sm80_cu_c784774a_33034cuda3std3__45__cpo6cbeginE - _ZN74_INTERNAL_f27401b9_38_flash_fwd_hdim192_bf16_softcap_sm80_cu_c784774a_33034cute1_E)
_ZN74_INTERNAL_f27401b9_38_flash_fwd_hdim192_bf16_softcap_sm80_cu_c784774a_33034cute1_E:
	.zero		1
	.type		_ZN74_INTERNAL_f27401b9_38_flash_fwd_hdim192_bf16_softcap_sm80_cu_c784774a_33034cuda3std3__45__cpo6cbeginE,@object
	.size		_ZN74_INTERNAL_f27401b9_38_flash_fwd_hdim192_bf16_softcap_sm80_cu_c784774a_33034cuda3std3__45__cpo6cbeginE,(_ZN74_INTERNAL_f27401b9_38_flash_fwd_hdim192_bf16_softcap_sm80_cu_c784774a_33034cuda3std3__48in_placeE - _ZN74_INTERNAL_f27401b9_38_flash_fwd_hdim192_bf16_softcap_sm80_cu_c784774a_33034cuda3std3__45__cpo6cbeginE)
_ZN74_INTERNAL_f27401b9_38_flash_fwd_hdim192_bf16_softcap_sm80_cu_c784774a_33034cuda3std3__45__cpo6cbeginE:
	.zero		1
	.type		_ZN74_INTERNAL_f27401b9_38_flash_fwd_hdim192_bf16_softcap_sm80_cu_c784774a_33034cuda3std3__48in_placeE,@object
	.size		_ZN74_INTERNAL_f27401b9_38_flash_fwd_hdim192_bf16_softcap_sm80_cu_c784774a_33034cuda3std3__48in_placeE,(_ZN74_INTERNAL_f27401b9_38_flash_fwd_hdim192_bf16_softcap_sm80_cu_c784774a_33034cuda3std6ranges3__45__cpo9iter_moveE - _ZN74_INTERNAL_f27401b9_38_flash_fwd_hdim192_bf16_softcap_sm80_cu_c784774a_33034cuda3std3__48in_placeE)
_ZN74_INTERNAL_f27401b9_38_flash_fwd_hdim192_bf16_softcap_sm80_cu_c784774a_33034cuda3std3__48in_placeE:
	.zero		1
	.type		_ZN74_INTERNAL_f27401b9_38_flash_fwd_hdim192_bf16_softcap_sm80_cu_c784774a_33034cuda3std6ranges3__45__cpo9iter_moveE,@object
	.size		_ZN74_INTERNAL_f27401b9_38_flash_fwd_hdim192_bf16_softcap_sm80_cu_c784774a_33034cuda3std6ranges3__45__cpo9iter_moveE,(_ZN74_INTERNAL_f27401b9_38_flash_fwd_hdim192_bf16_softcap_sm80_cu_c784774a_33034cuda3std3__45__cpo5beginE - _ZN74_INTERNAL_f27401b9_38_flash_fwd_hdim192_bf16_softcap_sm80_cu_c784774a_33034cuda3std6ranges3__45__cpo9iter_moveE)
_ZN74_INTERNAL_f27401b9_38_flash_fwd_hdim192_bf16_softcap_sm80_cu_c784774a_33034cuda3std6ranges3__45__cpo9iter_moveE:
	.zero		1
	.type		_ZN74_INTERNAL_f27401b9_38_flash_fwd_hdim192_bf16_softcap_sm80_cu_c784774a_33034cuda3std3__45__cpo5beginE,@object
	.size		_ZN74_INTERNAL_f27401b9_38_flash_fwd_hdim192_bf16_softcap_sm80_cu_c784774a_33034cuda3std3__45__cpo5beginE,(_ZN74_INTERNAL_f27401b9_38_flash_fwd_hdim192_bf16_softcap_sm80_cu_c784774a_33034cuda3std3__476_GLOBAL__N__f27401b9_38_flash_fwd_hdim192_bf16_softcap_sm80_cu_c784774a_33036ignoreE - _ZN74_INTERNAL_f27401b9_38_flash_fwd_hdim192_bf16_softcap_sm80_cu_c784774a_33034cuda3std3__45__cpo5beginE)
_ZN74_INTERNAL_f27401b9_38_flash_fwd_hdim192_bf16_softcap_sm80_cu_c784774a_33034cuda3std3__45__cpo5beginE:
	.zero		1
	.type		_ZN74_INTERNAL_f27401b9_38_flash_fwd_hdim192_bf16_softcap_sm80_cu_c784774a_33034cuda3std3__476_GLOBAL__N__f27401b9_38_flash_fwd_hdim192_bf16_softcap_sm80_cu_c784774a_33036ignoreE,@object
	.size		_ZN74_INTERNAL_f27401b9_38_flash_fwd_hdim192_bf16_softcap_sm80_cu_c784774a_33034cuda3std3__476_GLOBAL__N__f27401b9_38_flash_fwd_hdim192_bf16_softcap_sm80_cu_c784774a_33036ignoreE,(_ZN74_INTERNAL_f27401b9_38_flash_fwd_hdim192_bf16_softcap_sm80_cu_c784774a_33034cute7productE - _ZN74_INTERNAL_f27401b9_38_flash_fwd_hdim192_bf16_softcap_sm80_cu_c784774a_33034cuda3std3__476_GLOBAL__N__f27401b9_38_flash_fwd_hdim192_bf16_softcap_sm80_cu_c784774a_33036ignoreE)
_ZN74_INTERNAL_f27401b9_38_flash_fwd_hdim192_bf16_softcap_sm80_cu_c784774a_33034cuda3std3__476_GLOBAL__N__f27401b9_38_flash_fwd_hdim192_bf16_softcap_sm80_cu_c784774a_33036ignoreE:
	.zero		1
	.type		_ZN74_INTERNAL_f27401b9_38_flash_fwd_hdim192_bf16_softcap_sm80_cu_c784774a_33034cute7productE,@object
	.size		_ZN74_INTERNAL_f27401b9_38_flash_fwd_hdim192_bf16_softcap_sm80_cu_c784774a_33034cute7productE,(_ZN74_INTERNAL_f27401b9_38_flash_fwd_hdim192_bf16_softcap_sm80_cu_c784774a_33034cuda3std3__45__cpo3endE - _ZN74_INTERNAL_f27401b9_38_flash_fwd_hdim192_bf16_softcap_sm80_cu_c784774a_33034cute7productE)
_ZN74_INTERNAL_f27401b9_38_flash_fwd_hdim192_bf16_softcap_sm80_cu_c784774a_33034cute7productE:
	.zero		1
	.type		_ZN74_INTERNAL_f27401b9_38_flash_fwd_hdim192_bf16_softcap_sm80_cu_c784774a_33034cuda3std3__45__cpo3endE,@object
	.size		_ZN74_INTERNAL_f27401b9_38_flash_fwd_hdim192_bf16_softcap_sm80_cu_c784774a_33034cuda3std3__45__cpo3endE,(_ZN74_INTERNAL_f27401b9_38_flash_fwd_hdim192_bf16_softcap_sm80_cu_c784774a_33034cuda3std3__419piecewise_constructE - _ZN74_INTERNAL_f27401b9_38_flash_fwd_hdim192_bf16_softcap_sm80_cu_c784774a_33034cuda3std3__45__cpo3endE)
_ZN74_INTERNAL_f27401b9_38_flash_fwd_hdim192_bf16_softcap_sm80_cu_c784774a_33034cuda3std3__45__cpo3endE:
	.zero		1
	.type		_ZN74_INTERNAL_f27401b9_38_flash_fwd_hdim192_bf16_softcap_sm80_cu_c784774a_33034cuda3std3__419piecewise_constructE,@object
	.size		_ZN74_INTERNAL_f27401b9_38_flash_fwd_hdim192_bf16_softcap_sm80_cu_c784774a_33034cuda3std3__419piecewise_constructE,(_ZN74_INTERNAL_f27401b9_38_flash_fwd_hdim192_bf16_softcap_sm80_cu_c784774a_33034cuda3std3__45__cpo4cendE - _ZN74_INTERNAL_f27401b9_38_flash_fwd_hdim192_bf16_softcap_sm80_cu_c784774a_33034cuda3std3__419piecewise_constructE)
_ZN74_INTERNAL_f27401b9_38_flash_fwd_hdim192_bf16_softcap_sm80_cu_c784774a_33034cuda3std3__419piecewise_constructE:
	.zero		1
	.type		_ZN74_INTERNAL_f27401b9_38_flash_fwd_hdim192_bf16_softcap_sm80_cu_c784774a_33034cuda3std3__45__cpo4cendE,@object
	.size		_ZN74_INTERNAL_f27401b9_38_flash_fwd_hdim192_bf16_softcap_sm80_cu_c784774a_33034cuda3std3__45__cpo4cendE,(_ZN74_INTERNAL_f27401b9_38_flash_fwd_hdim192_bf16_softcap_sm80_cu_c784774a_33034cuda3std6ranges3__45__cpo4swapE - _ZN74_INTERNAL_f27401b9_38_flash_fwd_hdim192_bf16_softcap_sm80_cu_c784774a_33034cuda3std3__45__cpo4cendE)
_ZN74_INTERNAL_f27401b9_38_flash_fwd_hdim192_bf16_softcap_sm80_cu_c784774a_33034cuda3std3__45__cpo4cendE:
	.zero		1
	.type		_ZN74_INTERNAL_f27401b9_38_flash_fwd_hdim192_bf16_softcap_sm80_cu_c784774a_33034cuda3std6ranges3__45__cpo4swapE,@object
	.size		_ZN74_INTERNAL_f27401b9_38_flash_fwd_hdim192_bf16_softcap_sm80_cu_c784774a_33034cuda3std6ranges3__45__cpo4swapE,(.L_7 - _ZN74_INTERNAL_f27401b9_38_flash_fwd_hdim192_bf16_softcap_sm80_cu_c784774a_33034cuda3std6ranges3__45__cpo4swapE)
_ZN74_INTERNAL_f27401b9_38_flash_fwd_hdim192_bf16_softcap_sm80_cu_c784774a_33034cuda3std6ranges3__45__cpo4swapE:
	.zero		1
.L_7:


//--------------------- .nv.shared._ZN7cutlass13device_kernelIN5flash19enable_sm80_to_sm89INS1_16FlashAttnFwdSm80INS1_25CollectiveMainloopFwdSm80ILi8ELi1ELb1EN4cute5tupleIJNS5_1CILi128EEENS7_ILi96EEENS7_ILi192EEEEEELi192ENS_10bfloat16_tEfNS_4arch4Sm80ELb0ELb0ELb1ELb1ELb0ELb0ELb1ELb0EEENS1_21CollectiveEpilogueFwdINS6_IJS8_SA_S9_EEENS6_IJNS7_ILi1EEESI_SI_EEESC_SE_Li256ELb1ELb1ELb0ELb0EEENS1_19SingleTileSchedulerILb1ELb0ELb1ELi128EEEEEEEEEvNT_6ParamsE --------------------------
	.section	.nv.shared._ZN7cutlass13device_kernelIN5flash19enable_sm80_to_sm89INS1_16FlashAttnFwdSm80INS1_25CollectiveMainloopFwdSm80ILi8ELi1ELb1EN4cute5tupleIJNS5_1CILi128EEENS7_ILi96EEENS7_ILi192EEEEEELi192ENS_10bfloat16_tEfNS_4arch4Sm80ELb0ELb0ELb1ELb1ELb0ELb0ELb1ELb0EEENS1_21CollectiveEpilogueFwdINS6_IJS8_SA_S9_EEENS6_IJNS7_ILi1EEESI_SI_EEESC_SE_Li256ELb1ELb1ELb0ELb0EEENS1_19SingleTileSchedulerILb1ELb0ELb1ELi128EEEEEEEEEvNT_6ParamsE,"aw",@nobits
	.sectionflags	@""
	.align	16


//--------------------- .nv.shared._ZN7cutlass13device_kernelIN5flash19enable_sm80_to_sm89INS1_16FlashAttnFwdSm80INS1_25CollectiveMainloopFwdSm80ILi8ELi1ELb0EN4cute5tupleIJNS5_1CILi128EEENS7_ILi64EEENS7_ILi192EEEEEELi192ENS_10bfloat16_tEfNS_4arch4Sm80ELb0ELb0ELb1ELb1ELb0ELb1ELb1ELb0EEENS1_21CollectiveEpilogueFwdINS6_IJS8_SA_S9_EEENS6_IJNS7_ILi1EEESI_SI_EEESC_SE_Li256ELb1ELb1ELb0ELb0EEENS1_19SingleTileSchedulerILb1ELb0ELb1ELi128EEEEEEEEEvNT_6ParamsE --------------------------
	.section	.nv.shared._ZN7cutlass13device_kernelIN5flash19enable_sm80_to_sm89INS1_16FlashAttnFwdSm80INS1_25CollectiveMainloopFwdSm80ILi8ELi1ELb0EN4cute5tupleIJNS5_1CILi128EEENS7_ILi64EEENS7_ILi192EEEEEELi192ENS_10bfloat16_tEfNS_4arch4Sm80ELb0ELb0ELb1ELb1ELb0ELb1ELb1ELb0EEENS1_21CollectiveEpilogueFwdINS6_IJS8_SA_S9_EEENS6_IJNS7_ILi1EEESI_SI_EEESC_SE_Li256ELb1ELb1ELb0ELb0EEENS1_19SingleTileSchedulerILb1ELb0ELb1ELi128EEEEEEEEEvNT_6ParamsE,"aw",@nobits
	.sectionflags	@""
	.align	16


//--------------------- .nv.shared._ZN7cutlass13device_kernelIN5flash19enable_sm80_to_sm89INS1_16FlashAttnFwdSm80INS1_25CollectiveMainloopFwdSm80ILi8ELi1ELb0EN4cute5tupleIJNS5_1CILi128EEENS7_ILi64EEENS7_ILi192EEEEEELi192ENS_10bfloat16_tEfNS_4arch4Sm80ELb0ELb1ELb1ELb0ELb0ELb0ELb1ELb0EEENS1_21CollectiveEpilogueFwdINS6_IJS8_SA_S9_EEENS6_IJNS7_ILi1EEESI_SI_EEESC_SE_Li256ELb0ELb1ELb0ELb0EEENS1_19SingleTileSchedulerILb0ELb0ELb1ELi128EEEEEEEEEvNT_6ParamsE --------------------------
	.section	.nv.shared._ZN7cutlass13device_kernelIN5flash19enable_sm80_to_sm89INS1_16FlashAttnFwdSm80INS1_25CollectiveMainloopFwdSm80ILi8ELi1ELb0EN4cute5tupleIJNS5_1CILi128EEENS7_ILi64EEENS7_ILi192EEEEEELi192ENS_10bfloat16_tEfNS_4arch4Sm80ELb0ELb1ELb1ELb0ELb0ELb0ELb1ELb0EEENS1_21CollectiveEpilogueFwdINS6_IJS8_SA_S9_EEENS6_IJNS7_ILi1EEESI_SI_EEESC_SE_Li256ELb0ELb1ELb0ELb0EEENS1_19SingleTileSchedulerILb0ELb0ELb1ELi128EEEEEEEEEvNT_6ParamsE,"aw",@nobits
	.sectionflags	@""
	.align	16


//--------------------- .nv.shared._ZN7cutlass13device_kernelIN5flash19enable_sm80_to_sm89INS1_16FlashAttnFwdSm80INS1_25CollectiveMainloopFwdSm80ILi8ELi1ELb0EN4cute5tupleIJNS5_1CILi128EEENS7_ILi64EEENS7_ILi192EEEEEELi192ENS_10bfloat16_tEfNS_4arch4Sm80ELb0ELb1ELb1ELb1ELb0ELb0ELb1ELb0EEENS1_21CollectiveEpilogueFwdINS6_IJS8_SA_S9_EEENS6_IJNS7_ILi1EEESI_SI_EEESC_SE_Li256ELb1ELb1ELb0ELb0EEENS1_19SingleTileSchedulerILb1ELb0ELb1ELi128EEEEEEEEEvNT_6ParamsE --------------------------
	.section	.nv.shared._ZN7cutlass13device_kernelIN5flash19enable_sm80_to_sm89INS1_16FlashAttnFwdSm80INS1_25CollectiveMainloopFwdSm80ILi8ELi1ELb0EN4cute5tupleIJNS5_1CILi128EEENS7_ILi64EEENS7_ILi192EEEEEELi192ENS_10bfloat16_tEfNS_4arch4Sm80ELb0ELb1ELb1ELb1ELb0ELb0ELb1ELb0EEENS1_21CollectiveEpilogueFwdINS6_IJS8_SA_S9_EEENS6_IJNS7_ILi1EEESI_SI_EEESC_SE_Li256ELb1ELb1ELb0ELb0EEENS1_19SingleTileSchedulerILb1ELb0ELb1ELi128EEEEEEEEEvNT_6ParamsE,"aw",@nobits
	.sectionflags	@""
	.align	16


//--------------------- .nv.shared._ZN7cutlass13device_kernelIN5flash19enable_sm80_to_sm89INS1_16FlashAttnFwdSm80INS1_25CollectiveMainloopFwdSm80ILi8ELi1ELb0EN4cute5tupleIJNS5_1CILi128EEENS7_ILi64EEENS7_ILi192EEEEEELi192ENS_10bfloat16_tEfNS_4arch4Sm80ELb0ELb1ELb1ELb1ELb0ELb1ELb1ELb0EEENS1_21CollectiveEpilogueFwdINS6_IJS8_SA_S9_EEENS6_IJNS7_ILi1EEESI_SI_EEESC_SE_Li256ELb1ELb1ELb0ELb0EEENS1_19SingleTileSchedulerILb1ELb0ELb1ELi128EEEEEEEEEvNT_6ParamsE --------------------------
	.section	.nv.shared._ZN7cutlass13device_kernelIN5flash19enable_sm80_to_sm89INS1_16FlashAttnFwdSm80INS1_25CollectiveMainloopFwdSm80ILi8ELi1ELb0EN4cute5tupleIJNS5_1CILi128EEENS7_ILi64EEENS7_ILi192EEEEEELi192ENS_10bfloat16_tEfNS_4arch4Sm80ELb0ELb1ELb1ELb1ELb0ELb1ELb1ELb0EEENS1_21CollectiveEpilogueFwdINS6_IJS8_SA_S9_EEENS6_IJNS7_ILi1EEESI_SI_EEESC_SE_Li256ELb1ELb1ELb0ELb0EEENS1_19SingleTileSchedulerILb1ELb0ELb1ELi128EEEEEEEEEvNT_6ParamsE,"aw",@nobits
	.sectionflags	@""
	.align	16


//--------------------- .nv.shared._ZN7cutlass13device_kernelIN5flash19enable_sm80_to_sm89INS1_16FlashAttnFwdSm80INS1_25CollectiveMainloopFwdSm80ILi8ELi1ELb1EN4cute5tupleIJNS5_1CILi128EEENS7_ILi96EEENS7_ILi192EEEEEELi192ENS_10bfloat16_tEfNS_4arch4Sm80ELb1ELb0ELb1ELb0ELb0ELb0ELb1ELb0EEENS1_21CollectiveEpilogueFwdINS6_IJS8_SA_S9_EEENS6_IJNS7_ILi1EEESI_SI_EEESC_SE_Li256ELb0ELb1ELb0ELb0EEENS1_30DynamicPersistentTileSchedulerILi256ELi256ELb0ELb1ELb0EEEEEEEEEvNT_6ParamsE --------------------------
	.section	.nv.shared._ZN7cutlass13device_kernelIN5flash19enable_sm80_to_sm89INS1_16FlashAttnFwdSm80INS1_25CollectiveMainloopFwdSm80ILi8ELi1ELb1EN4cute5tupleIJNS5_1CILi128EEENS7_ILi96EEENS7_ILi192EEEEEELi192ENS_10bfloat16_tEfNS_4arch4Sm80ELb1ELb0ELb1ELb0ELb0ELb0ELb1ELb0EEENS1_21CollectiveEpilogueFwdINS6_IJS8_SA_S9_EEENS6_IJNS7_ILi1EEESI_SI_EEESC_SE_Li256ELb0ELb1ELb0ELb0EEENS1_30DynamicPersistentTileSchedulerILi256ELi256ELb0ELb1ELb0EEEEEEEEEvNT_6ParamsE,"aw",@nobits
	.sectionflags	@""
	.align	16


//--------------------- .nv.shared._ZN7cutlass13device_kernelIN5flash19enable_sm80_to_sm89INS1_16FlashAttnFwdSm80INS1_25CollectiveMainloopFwdSm80ILi8ELi1ELb1EN4cute5tupleIJNS5_1CILi128EEENS7_ILi96EEENS7_ILi192EEEEEELi192ENS_10bfloat16_tEfNS_4arch4Sm80ELb1ELb0ELb1ELb1ELb0ELb0ELb1ELb0EEENS1_21CollectiveEpilogueFwdINS6_IJS8_SA_S9_EEENS6_IJNS7_ILi1EEESI_SI_EEESC_SE_Li256ELb1ELb1ELb0ELb0EEENS1_19SingleTileSchedulerILb1ELb0ELb1ELi128EEEEEEEEEvNT_6ParamsE --------------------------
	.section	.nv.shared._ZN7cutlass13device_kernelIN5flash19enable_sm80_to_sm89INS1_16FlashAttnFwdSm80INS1_25CollectiveMainloopFwdSm80ILi8ELi1ELb1EN4cute5tupleIJNS5_1CILi128EEENS7_ILi96EEENS7_ILi192EEEEEELi192ENS_10bfloat16_tEfNS_4arch4Sm80ELb1ELb0ELb1ELb1ELb0ELb0ELb1ELb0EEENS1_21CollectiveEpilogueFwdINS6_IJS8_SA_S9_EEENS6_IJNS7_ILi1EEESI_SI_EEESC_SE_Li256ELb1ELb1ELb0ELb0EEENS1_19SingleTileSchedulerILb1ELb0ELb1ELi128EEEEEEEEEvNT_6ParamsE,"aw",@nobits
	.sectionflags	@""
	.align	16


//--------------------- .nv.shared._ZN7cutlass13device_kernelIN5flash19enable_sm80_to_sm89INS1_16FlashAttnFwdSm80INS1_25CollectiveMainloopFwdSm80ILi8ELi1ELb0EN4cute5tupleIJNS5_1CILi128EEENS7_ILi64EEENS7_ILi192EEEEEELi192ENS_10bfloat16_tEfNS_4arch4Sm80ELb1ELb0ELb1ELb1ELb0ELb1ELb1ELb0EEENS1_21CollectiveEpilogueFwdINS6_IJS8_SA_S9_EEENS6_IJNS7_ILi1EEESI_SI_EEESC_SE_Li256ELb1ELb1ELb0ELb0EEENS1_19SingleTileSchedulerILb1ELb0ELb1ELi128EEEEEEEEEvNT_6ParamsE --------------------------
	.section	.nv.shared._ZN7cutlass13device_kernelIN5flash19enable_sm80_to_sm89INS1_16FlashAttnFwdSm80INS1_25CollectiveMainloopFwdSm80ILi8ELi1ELb0EN4cute5tupleIJNS5_1CILi128EEENS7_ILi64EEENS7_ILi192EEEEEELi192ENS_10bfloat16_tEfNS_4arch4Sm80ELb1ELb0ELb1ELb1ELb0ELb1ELb1ELb0EEENS1_21CollectiveEpilogueFwdINS6_IJS8_SA_S9_EEENS6_IJNS7_ILi1EEESI_SI_EEESC_SE_Li256ELb1ELb1ELb0ELb0EEENS1_19SingleTileSchedulerILb1ELb0ELb1ELi128EEEEEEEEEvNT_6ParamsE,"aw",@nobits
	.sectionflags	@""
	.align	16


//--------------------- .nv.shared._ZN7cutlass13device_kernelIN5flash19enable_sm80_to_sm89INS1_16FlashAttnFwdSm80INS1_25CollectiveMainloopFwdSm80ILi8ELi2ELb1EN4cute5tupleIJNS5_1CILi128EEENS7_ILi96EEENS7_ILi192EEEEEELi192ENS_10bfloat16_tEfNS_4arch4Sm80ELb0ELb0ELb1ELb0ELb0ELb0ELb1ELb0EEENS1_21CollectiveEpilogueFwdINS6_IJS8_SA_S9_EEENS6_IJNS7_ILi1EEESI_SI_EEESC_SE_Li256ELb0ELb1ELb0ELb0EEENS1_19SingleTileSchedulerILb0ELb0ELb1ELi128EEEEEEEEEvNT_6ParamsE --------------------------
	.section	.nv.shared._ZN7cutlass13device_kernelIN5flash19enable_sm80_to_sm89INS1_16FlashAttnFwdSm80INS1_25CollectiveMainloopFwdSm80ILi8ELi2ELb1EN4cute5tupleIJNS5_1CILi128EEENS7_ILi96EEENS7_ILi192EEEEEELi192ENS_10bfloat16_tEfNS_4arch4Sm80ELb0ELb0ELb1ELb0ELb0ELb0ELb1ELb0EEENS1_21CollectiveEpilogueFwdINS6_IJS8_SA_S9_EEENS6_IJNS7_ILi1EEESI_SI_EEESC_SE_Li256ELb0ELb1ELb0ELb0EEENS1_19SingleTileSchedulerILb0ELb0ELb1ELi128EEEEEEEEEvNT_6ParamsE,"aw",@nobits
	.sectionflags	@""
	.align	16


//--------------------- .nv.shared._ZN7cutlass13device_kernelIN5flash19enable_sm80_to_sm89INS1_16FlashAttnFwdSm80INS1_25CollectiveMainloopFwdSm80ILi8ELi2ELb1EN4cute5tupleIJNS5_1CILi128EEENS7_ILi96EEENS7_ILi192EEEEEELi192ENS_10bfloat16_tEfNS_4arch4Sm80ELb0ELb0ELb1ELb1ELb0ELb0ELb1ELb0EEENS1_21CollectiveEpilogueFwdINS6_IJS8_SA_S9_EEENS6_IJNS7_ILi1EEESI_SI_EEESC_SE_Li256ELb1ELb1ELb0ELb0EEENS1_19SingleTileSchedulerILb1ELb0ELb1ELi128EEEEEEEEEvNT_6ParamsE --------------------------
	.section	.nv.shared._ZN7cutlass13device_kernelIN5flash19enable_sm80_to_sm89INS1_16FlashAttnFwdSm80INS1_25CollectiveMainloopFwdSm80ILi8ELi2ELb1EN4cute5tupleIJNS5_1CILi128EEENS7_ILi96EEENS7_ILi192EEEEEELi192ENS_10bfloat16_tEfNS_4arch4Sm80ELb0ELb0ELb1ELb1ELb0ELb0ELb1ELb0EEENS1_21CollectiveEpilogueFwdINS6_IJS8_SA_S9_EEENS6_IJNS7_ILi1EEESI_SI_EEESC_SE_Li256ELb1ELb1ELb0ELb0EEENS1_19SingleTileSchedulerILb1ELb0ELb1ELi128EEEEEEEEEvNT_6ParamsE,"aw",@nobits
	.sectionflags	@""
	.align	16


//--------------------- .nv.shared._ZN7cutlass13device_kernelIN5flash19enable_sm80_to_sm89INS1_16FlashAttnFwdSm80INS1_25CollectiveMainloopFwdSm80ILi8ELi2ELb0EN4cute5tupleIJNS5_1CILi128EEENS7_ILi64EEENS7_ILi192EEEEEELi192ENS_10bfloat16_tEfNS_4arch4Sm80ELb0ELb0ELb1ELb1ELb0ELb1ELb1ELb0EEENS1_21CollectiveEpilogueFwdINS6_IJS8_SA_S9_EEENS6_IJNS7_ILi1EEESI_SI_EEESC_SE_Li256ELb1ELb1ELb0ELb0EEENS1_19SingleTileSchedulerILb1ELb0ELb1ELi128EEEEEEEEEvNT_6ParamsE --------------------------
	.section	.nv.shared._ZN7cutlass13device_kernelIN5flash19enable_sm80_to_sm89INS1_16FlashAttnFwdSm80INS1_25CollectiveMainloopFwdSm80ILi8ELi2ELb0EN4cute5tupleIJNS5_1CILi128EEENS7_ILi64EEENS7_ILi192EEEEEELi192ENS_10bfloat16_tEfNS_4arch4Sm80ELb0ELb0ELb1ELb1ELb0ELb1ELb1ELb0EEENS1_21CollectiveEpilogueFwdINS6_IJS8_SA_S9_EEENS6_IJNS7_ILi1EEESI_SI_EEESC_SE_Li256ELb1ELb1ELb0ELb0EEENS1_19SingleTileSchedulerILb1ELb0ELb1ELi128EEEEEEEEEvNT_6ParamsE,"aw",@nobits
	.sectionflags	@""
	.align	16


//--------------------- .nv.shared._ZN7cutlass13device_kernelIN5flash19enable_sm80_to_sm89INS1_16FlashAttnFwdSm80INS1_25CollectiveMainloopFwdSm80ILi8ELi2ELb0EN4cute5tupleIJNS5_1CILi128EEENS7_ILi64EEENS7_ILi192EEEEEELi192ENS_10bfloat16_tEfNS_4arch4Sm80ELb0ELb1ELb1ELb0ELb0ELb0ELb1ELb0EEENS1_21CollectiveEpilogueFwdINS6_IJS8_SA_S9_EEENS6_IJNS7_ILi1EEESI_SI_EEESC_SE_Li256ELb0ELb1ELb0ELb0EEENS1_19SingleTileSchedulerILb0ELb0ELb1ELi128EEEEEEEEEvNT_6ParamsE --------------------------
	.section	.nv.shared._ZN7cutlass13device_kernelIN5flash19enable_sm80_to_sm89INS1_16FlashAttnFwdSm80INS1_25CollectiveMainloopFwdSm80ILi8ELi2ELb0EN4cute5tupleIJNS5_1CILi128EEENS7_ILi64EEENS7_ILi192EEEEEELi192ENS_10bfloat16_tEfNS_4arch4Sm80ELb0ELb1ELb1ELb0ELb0ELb0ELb1ELb0EEENS1_21CollectiveEpilogueFwdINS6_IJS8_SA_S9_EEENS6_IJNS7_ILi1EEESI_SI_EEESC_SE_Li256ELb0ELb1ELb0ELb0EEENS1_19SingleTileSchedulerILb0ELb0ELb1ELi128EEEEEEEEEvNT_6ParamsE,"aw",@nobits
	.sectionflags	@""
	.align	16


//--------------------- .nv.shared._ZN7cutlass13device_kernelIN5flash19enable_sm80_to_sm89INS1_16FlashAttnFwdSm80INS1_25CollectiveMainloopFwdSm80ILi8ELi2ELb0EN4cute5tupleIJNS5_1CILi128EEENS7_ILi64EEENS7_ILi192EEEEEELi192ENS_10bfloat16_tEfNS_4arch4Sm80ELb0ELb1ELb1ELb1ELb0ELb0ELb1ELb0EEENS1_21CollectiveEpilogueFwdINS6_IJS8_SA_S9_EEENS6_IJNS7_ILi1EEESI_SI_EEESC_SE_Li256ELb1ELb1ELb0ELb0EEENS1_19SingleTileSchedulerILb1ELb0ELb1ELi128EEEEEEEEEvNT_6ParamsE --------------------------
	.section	.nv.shared._ZN7cutlass13device_kernelIN5flash19enable_sm80_to_sm89INS1_16FlashAttnFwdSm80INS1_25CollectiveMainloopFwdSm80ILi8ELi2ELb0EN4cute5tupleIJNS5_1CILi128EEENS7_ILi64EEENS7_ILi192EEEEEELi192ENS_10bfloat16_tEfNS_4arch4Sm80ELb0ELb1ELb1ELb1ELb0ELb0ELb1ELb0EEENS1_21CollectiveEpilogueFwdINS6_IJS8_SA_S9_EEENS6_IJNS7_ILi1EEESI_SI_EEESC_SE_Li256ELb1ELb1ELb0ELb0EEENS1_19SingleTileSchedulerILb1ELb0ELb1ELi128EEEEEEEEEvNT_6ParamsE,"aw",@nobits
	.sectionflags	@""
	.align	16


//--------------------- .nv.shared._ZN7cutlass13device_kernelIN5flash19enable_sm80_to_sm89INS1_16FlashAttnFwdSm80INS1_25CollectiveMainloopFwdSm80ILi8ELi2ELb0EN4cute5tupleIJNS5_1CILi128EEENS7_ILi64EEENS7_ILi192EEEEEELi192ENS_10bfloat16_tEfNS_4arch4Sm80ELb0ELb1ELb1ELb1ELb0ELb1ELb1ELb0EEENS1_21CollectiveEpilogueFwdINS6_IJS8_SA_S9_EEENS6_IJNS7_ILi1EEESI_SI_EEESC_SE_Li256ELb1ELb1ELb0ELb0EEENS1_19SingleTileSchedulerILb1ELb0ELb1ELi128EEEEEEEEEvNT_6ParamsE --------------------------
	.section	.nv.shared._ZN7cutlass13device_kernelIN5flash19enable_sm80_to_sm89INS1_16FlashAttnFwdSm80INS1_25CollectiveMainloopFwdSm80ILi8ELi2ELb0EN4cute5tupleIJNS5_1CILi128EEENS7_ILi64EEENS7_ILi192EEEEEELi192ENS_10bfloat16_tEfNS_4arch4Sm80ELb0ELb1ELb1ELb1ELb0ELb1ELb1ELb0EEENS1_21CollectiveEpilogueFwdINS6_IJS8_SA_S9_EEENS6_IJNS7_ILi1EEESI_SI_EEESC_SE_Li256ELb1ELb1ELb0ELb0EEENS1_19SingleTileSchedulerILb1ELb0ELb1ELi128EEEEEEEEEvNT_6ParamsE,"aw",@nobits
	.sectionflags	@""
	.align	16


//--------------------- .nv.shared._ZN7cutlass13device_kernelIN5flash19enable_sm80_to_sm89INS1_16FlashAttnFwdSm80INS1_25CollectiveMainloopFwdSm80ILi8ELi2ELb1EN4cute5tupleIJNS5_1CILi128EEENS7_ILi96EEENS7_ILi192EEEEEELi192ENS_10bfloat16_tEfNS_4arch4Sm80ELb1ELb0ELb1ELb0ELb0ELb0ELb1ELb0EEENS1_21CollectiveEpilogueFwdINS6_IJS8_SA_S9_EEENS6_IJNS7_ILi1EEESI_SI_EEESC_SE_Li256ELb0ELb1ELb0ELb0EEENS1_30DynamicPersistentTileSchedulerILi256ELi256ELb0ELb1ELb0EEEEEEEEEvNT_6ParamsE --------------------------
	.section	.nv.shared._ZN7cutlass13device_kernelIN5flash19enable_sm80_to_sm89INS1_16FlashAttnFwdSm80INS1_25CollectiveMainloopFwdSm80ILi8ELi2ELb1EN4cute5tupleIJNS5_1CILi128EEENS7_ILi96EEENS7_ILi192EEEEEELi192ENS_10bfloat16_tEfNS_4arch4Sm80ELb1ELb0ELb1ELb0ELb0ELb0ELb1ELb0EEENS1_21CollectiveEpilogueFwdINS6_IJS8_SA_S9_EEENS6_IJNS7_ILi1EEESI_SI_EEESC_SE_Li256ELb0ELb1ELb0ELb0EEENS1_30DynamicPersistentTileSchedulerILi256ELi256ELb0ELb1ELb0EEEEEEEEEvNT_6ParamsE,"aw",@nobits
	.sectionflags	@""
	.align	16


//--------------------- .nv.shared._ZN7cutlass13device_kernelIN5flash19enable_sm80_to_sm89INS1_16FlashAttnFwdSm80INS1_25CollectiveMainloopFwdSm80ILi8ELi2ELb1EN4cute5tupleIJNS5_1CILi128EEENS7_ILi96EEENS7_ILi192EEEEEELi192ENS_10bfloat16_tEfNS_4arch4Sm80ELb1ELb0ELb1ELb1ELb0ELb0ELb1ELb0EEENS1_21CollectiveEpilogueFwdINS6_IJS8_SA_S9_EEENS6_IJNS7_ILi1EEESI_SI_EEESC_SE_Li256ELb1ELb1ELb0ELb0EEENS1_19SingleTileSchedulerILb1ELb0ELb1ELi128EEEEEEEEEvNT_6ParamsE --------------------------
	.section	.nv.shared._ZN7cutlass13device_kernelIN5flash19enable_sm80_to_sm89INS1_16FlashAttnFwdSm80INS1_25CollectiveMainloopFwdSm80ILi8ELi2ELb1EN4cute5tupleIJNS5_1CILi128EEENS7_ILi96EEENS7_ILi192EEEEEELi192ENS_10bfloat16_tEfNS_4arch4Sm80ELb1ELb0ELb1ELb1ELb0ELb0ELb1ELb0EEENS1_21CollectiveEpilogueFwdINS6_IJS8_SA_S9_EEENS6_IJNS7_ILi1EEESI_SI_EEESC_SE_Li256ELb1ELb1ELb0ELb0EEENS1_19SingleTileSchedulerILb1ELb0ELb1ELi128EEEEEEEEEvNT_6ParamsE,"aw",@nobits
	.sectionflags	@""
	.align	16


//--------------------- .nv.shared._ZN7cutlass13device_kernelIN5flash19enable_sm80_to_sm89INS1_16FlashAttnFwdSm80INS1_25CollectiveMainloopFwdSm80ILi8ELi2ELb0EN4cute5tupleIJNS5_1CILi128EEENS7_ILi64EEENS7_ILi192EEEEEELi192ENS_10bfloat16_tEfNS_4arch4Sm80ELb1ELb0ELb1ELb1ELb0ELb1ELb1ELb0EEENS1_21CollectiveEpilogueFwdINS6_IJS8_SA_S9_EEENS6_IJNS7_ILi1EEESI_SI_EEESC_SE_Li256ELb1ELb1ELb0ELb0EEENS1_19SingleTileSchedulerILb1ELb0ELb1ELi128EEEEEEEEEvNT_6ParamsE --------------------------
	.section	.nv.shared._ZN7cutlass13device_kernelIN5flash19enable_sm80_to_sm89INS1_16FlashAttnFwdSm80INS1_25CollectiveMainloopFwdSm80ILi8ELi2ELb0EN4cute5tupleIJNS5_1CILi128EEENS7_ILi64EEENS7_ILi192EEEEEELi192ENS_10bfloat16_tEfNS_4arch4Sm80ELb1ELb0ELb1ELb1ELb0ELb1ELb1ELb0EEENS1_21CollectiveEpilogueFwdINS6_IJS8_SA_S9_EEENS6_IJNS7_ILi1EEESI_SI_EEESC_SE_Li256ELb1ELb1ELb0ELb0EEENS1_19SingleTileSchedulerILb1ELb0ELb1ELi128EEEEEEEEEvNT_6ParamsE,"aw",@nobits
	.sectionflags	@""
	.align	16
